	.target	sm_80

	.elftype	@"ET_EXEC"


//--------------------- .note.nv.tkinfo           --------------------------
	.section	.note.nv.tkinfo,"",@"SHT_NOTE"
	.sectionflags	@"SHF_NOTE_NV_TKINFO"
	.tkinfo
        /*0018*/ 	.word	0x00000002
        /*0030*/ 	.string	""
        /*0030*/ 	.string	"ptxas"
        /*0030*/ 	.string	"Cuda compilation tools, release 13.0, V13.0.88"
        /*0030*/ 	.string	"Build cuda_13.0.r13.0/compiler.36424714_0"
        /*0030*/ 	.string	"-arch sm_80 -m 64 "



//--------------------- .note.nv.cuinfo           --------------------------
	.section	.note.nv.cuinfo,"",@"SHT_NOTE"
	.sectionflags	@"SHF_NOTE_NV_CUINFO"
        /*0018*/ 	.short	0x0002
        /*001a*/ 	.short	0x0050
        /*001c*/ 	.short	0x0082
	.zero		2


//--------------------- .nv.info                  --------------------------
	.section	.nv.info,"",@"SHT_CUDA_INFO"
	.align	4


	//----- nvinfo : EIATTR_REGCOUNT
	.align		4
        /*0000*/ 	.byte	0x04, 0x2f
        /*0002*/ 	.short	(.L_12 - .L_11)
	.align		4
.L_11:
        /*0004*/ 	.word	index@(_ZN5flash24flash_fwd_splitkv_kernelI23Flash_fwd_kernel_traitsILi192ELi64ELi64ELi4ELb0ELb0EN7cutlass6half_tE19Flash_kernel_traitsILi192ELi64ELi64ELi4ES3_EELb0ELb1ELb1ELb0ELb0ELb1ELb1ELb1EEEvNS_16Flash_fwd_paramsE)
        /*0008*/ 	.word	0x000000ff


	//----- nvinfo : EIATTR_FRAME_SIZE
	.align		4
.L_12:
        /*000c*/ 	.byte	0x04, 0x11
        /*000e*/ 	.short	(.L_14 - .L_13)
	.align		4
.L_13:
        /*0010*/ 	.word	index@($__internal_14_$__cuda_sm70_shflsync_bfly_p)
        /*0014*/ 	.word	0x00000000


	//----- nvinfo : EIATTR_FRAME_SIZE
	.align		4
.L_14:
        /*0018*/ 	.byte	0x04, 0x11
        /*001a*/ 	.short	(.L_16 - .L_15)
	.align		4
.L_15:
        /*001c*/ 	.word	index@($_ZN5flash24flash_fwd_splitkv_kernelI23Flash_fwd_kernel_traitsILi192ELi64ELi64ELi4ELb0ELb0EN7cutlass6half_tE19Flash_kernel_traitsILi192ELi64ELi64ELi4ES3_EELb0ELb1ELb1ELb0ELb0ELb1ELb1ELb1EEEvNS_16Flash_fwd_paramsE$_ZN5flash30compute_attn_1rowblock_splitkvI23Flash_fwd_kernel_traitsILi192ELi64ELi64ELi4ELb0ELb0EN7cutlass6half_tE19Flash_kernel_traitsILi192ELi64ELi64ELi4ES3_EELb0ELb1ELb1ELb0ELb0ELb1ELb1ELb1ENS_16Flash_fwd_paramsEEEvRKT8_iiiii)
        /*0020*/ 	.word	0x00000000


	//----- nvinfo : EIATTR_FRAME_SIZE
	.align		4
.L_16:
        /*0024*/ 	.byte	0x04, 0x11
        /*0026*/ 	.short	(.L_18 - .L_17)
	.align		4
.L_17:
        /*0028*/ 	.word	index@(_ZN5flash24flash_fwd_splitkv_kernelI23Flash_fwd_kernel_traitsILi192ELi64ELi64ELi4ELb0ELb0EN7cutlass6half_tE19Flash_kernel_traitsILi192ELi64ELi64ELi4ES3_EELb0ELb1ELb1ELb0ELb0ELb1ELb1ELb1EEEvNS_16Flash_fwd_paramsE)
        /*002c*/ 	.word	0x00000000


	//----- nvinfo : EIATTR_REGCOUNT
	.align		4
.L_18:
        /*0030*/ 	.byte	0x04, 0x2f
        /*0032*/ 	.short	(.L_20 - .L_19)
	.align		4
.L_19:
        /*0034*/ 	.word	index@(_ZN5flash24flash_fwd_splitkv_kernelI23Flash_fwd_kernel_traitsILi192ELi64ELi64ELi4ELb0ELb0EN7cutlass6half_tE19Flash_kernel_traitsILi192ELi64ELi64ELi4ES3_EELb0ELb1ELb1ELb0ELb0ELb0ELb1ELb1EEEvNS_16Flash_fwd_paramsE)
        /*0038*/ 	.word	0x000000f3


	//----- nvinfo : EIATTR_FRAME_SIZE
	.align		4
.L_20:
        /*003c*/ 	.byte	0x04, 0x11
        /*003e*/ 	.short	(.L_22 - .L_21)
	.align		4
.L_21:
        /*0040*/ 	.word	index@(_ZN5flash24flash_fwd_splitkv_kernelI23Flash_fwd_kernel_traitsILi192ELi64ELi64ELi4ELb0ELb0EN7cutlass6half_tE19Flash_kernel_traitsILi192ELi64ELi64ELi4ES3_EELb0ELb1ELb1ELb0ELb0ELb0ELb1ELb1EEEvNS_16Flash_fwd_paramsE)
        /*0044*/ 	.word	0x00000000


	//----- nvinfo : EIATTR_REGCOUNT
	.align		4
.L_22:
        /*0048*/ 	.byte	0x04, 0x2f
        /*004a*/ 	.short	(.L_24 - .L_23)
	.align		4
.L_23:
        /*004c*/ 	.word	index@(_ZN5flash24flash_fwd_splitkv_kernelI23Flash_fwd_kernel_traitsILi192ELi64ELi64ELi4ELb0ELb0EN7cutlass6half_tE19Flash_kernel_traitsILi192ELi64ELi64ELi4ES3_EELb0ELb1ELb0ELb0ELb1ELb1ELb1ELb1EEEvNS_16Flash_fwd_paramsE)
        /*0050*/ 	.word	0x000000f2


	//----- nvinfo : EIATTR_FRAME_SIZE
	.align		4
.L_24:
        /*0054*/ 	.byte	0x04, 0x11
        /*0056*/ 	.short	(.L_26 - .L_25)
	.align		4
.L_25:
        /*0058*/ 	.word	index@(_ZN5flash24flash_fwd_splitkv_kernelI23Flash_fwd_kernel_traitsILi192ELi64ELi64ELi4ELb0ELb0EN7cutlass6half_tE19Flash_kernel_traitsILi192ELi64ELi64ELi4ES3_EELb0ELb1ELb0ELb0ELb1ELb1ELb1ELb1EEEvNS_16Flash_fwd_paramsE)
        /*005c*/ 	.word	0x00000000


	//----- nvinfo : EIATTR_REGCOUNT
	.align		4
.L_26:
        /*0060*/ 	.byte	0x04, 0x2f
        /*0062*/ 	.short	(.L_28 - .L_27)
	.align		4
.L_27:
        /*0064*/ 	.word	index@(_ZN5flash24flash_fwd_splitkv_kernelI23Flash_fwd_kernel_traitsILi192ELi64ELi64ELi4ELb0ELb0EN7cutlass6half_tE19Flash_kernel_traitsILi192ELi64ELi64ELi4ES3_EELb0ELb1ELb0ELb0ELb1ELb0ELb1ELb1EEEvNS_16Flash_fwd_paramsE)
        /*0068*/ 	.word	0x000000ef


	//----- nvinfo : EIATTR_FRAME_SIZE
	.align		4
.L_28:
        /*006c*/ 	.byte	0x04, 0x11
        /*006e*/ 	.short	(.L_30 - .L_29)
	.align		4
.L_29:
        /*0070*/ 	.word	index@(_ZN5flash24flash_fwd_splitkv_kernelI23Flash_fwd_kernel_traitsILi192ELi64ELi64ELi4ELb0ELb0EN7cutlass6half_tE19Flash_kernel_traitsILi192ELi64ELi64ELi4ES3_EELb0ELb1ELb0ELb0ELb1ELb0ELb1ELb1EEEvNS_16Flash_fwd_paramsE)
        /*0074*/ 	.word	0x00000000


	//----- nvinfo : EIATTR_REGCOUNT
	.align		4
.L_30:
        /*0078*/ 	.byte	0x04, 0x2f
        /*007a*/ 	.short	(.L_32 - .L_31)
	.align		4
.L_31:
        /*007c*/ 	.word	index@(_ZN5flash24flash_fwd_splitkv_kernelI23Flash_fwd_kernel_traitsILi192ELi64ELi64ELi4ELb0ELb0EN7cutlass6half_tE19Flash_kernel_traitsILi192ELi64ELi64ELi4ES3_EELb0ELb1ELb1ELb0ELb0ELb1ELb1ELb0EEEvNS_16Flash_fwd_paramsE)
        /*0080*/ 	.word	0x000000ff


	//----- nvinfo : EIATTR_FRAME_SIZE
	.align		4
.L_32:
        /*0084*/ 	.byte	0x04, 0x11
        /*0086*/ 	.short	(.L_34 - .L_33)
	.align		4
.L_33:
        /*0088*/ 	.word	index@(_ZN5flash24flash_fwd_splitkv_kernelI23Flash_fwd_kernel_traitsILi192ELi64ELi64ELi4ELb0ELb0EN7cutlass6half_tE19Flash_kernel_traitsILi192ELi64ELi64ELi4ES3_EELb0ELb1ELb1ELb0ELb0ELb1ELb1ELb0EEEvNS_16Flash_fwd_paramsE)
        /*008c*/ 	.word	0x00000000


	//----- nvinfo : EIATTR_REGCOUNT
	.align		4
.L_34:
        /*0090*/ 	.byte	0x04, 0x2f
        /*0092*/ 	.short	(.L_36 - .L_35)
	.align		4
.L_35:
        /*0094*/ 	.word	index@(_ZN5flash24flash_fwd_splitkv_kernelI23Flash_fwd_kernel_traitsILi192ELi64ELi64ELi4ELb0ELb0EN7cutlass6half_tE19Flash_kernel_traitsILi192ELi64ELi64ELi4ES3_EELb0ELb1ELb1ELb0ELb0ELb0ELb1ELb0EEEvNS_16Flash_fwd_paramsE)
        /*0098*/ 	.word	0x000000f0


	//----- nvinfo : EIATTR_FRAME_SIZE
	.align		4
.L_36:
        /*009c*/ 	.byte	0x04, 0x11
        /*009e*/ 	.short	(.L_38 - .L_37)
	.align		4
.L_37:
        /*00a0*/ 	.word	index@(_ZN5flash24flash_fwd_splitkv_kernelI23Flash_fwd_kernel_traitsILi192ELi64ELi64ELi4ELb0ELb0EN7cutlass6half_tE19Flash_kernel_traitsILi192ELi64ELi64ELi4ES3_EELb0ELb1ELb1ELb0ELb0ELb0ELb1ELb0EEEvNS_16Flash_fwd_paramsE)
        /*00a4*/ 	.word	0x00000000


	//----- nvinfo : EIATTR_REGCOUNT
	.align		4
.L_38:
        /*00a8*/ 	.byte	0x04, 0x2f
        /*00aa*/ 	.short	(.L_40 - .L_39)
	.align		4
.L_39:
        /*00ac*/ 	.word	index@(_ZN5flash24flash_fwd_splitkv_kernelI23Flash_fwd_kernel_traitsILi192ELi64ELi64ELi4ELb0ELb0EN7cutlass6half_tE19Flash_kernel_traitsILi192ELi64ELi64ELi4ES3_EELb0ELb1ELb0ELb0ELb1ELb1ELb1ELb0EEEvNS_16Flash_fwd_paramsE)
        /*00b0*/ 	.word	0x000000ff


	//----- nvinfo : EIATTR_FRAME_SIZE
	.align		4
.L_40:
        /*00b4*/ 	.byte	0x04, 0x11
        /*00b6*/ 	.short	(.L_42 - .L_41)
	.align		4
.L_41:
        /*00b8*/ 	.word	index@(_ZN5flash24flash_fwd_splitkv_kernelI23Flash_fwd_kernel_traitsILi192ELi64ELi64ELi4ELb0ELb0EN7cutlass6half_tE19Flash_kernel_traitsILi192ELi64ELi64ELi4ES3_EELb0ELb1ELb0ELb0ELb1ELb1ELb1ELb0EEEvNS_16Flash_fwd_paramsE)
        /*00bc*/ 	.word	0x00000000


	//----- nvinfo : EIATTR_REGCOUNT
	.align		4
.L_42:
        /*00c0*/ 	.byte	0x04, 0x2f
        /*00c2*/ 	.short	(.L_44 - .L_43)
	.align		4
.L_43:
        /*00c4*/ 	.word	index@(_ZN5flash24flash_fwd_splitkv_kernelI23Flash_fwd_kernel_traitsILi192ELi64ELi64ELi4ELb0ELb0EN7cutlass6half_tE19Flash_kernel_traitsILi192ELi64ELi64ELi4ES3_EELb0ELb1ELb0ELb0ELb1ELb0ELb1ELb0EEEvNS_16Flash_fwd_paramsE)
        /*00c8*/ 	.word	0x000000ee


	//----- nvinfo : EIATTR_FRAME_SIZE
	.align		4
.L_44:
        /*00cc*/ 	.byte	0x04, 0x11
        /*00ce*/ 	.short	(.L_46 - .L_45)
	.align		4
.L_45:
        /*00d0*/ 	.word	index@(_ZN5flash24flash_fwd_splitkv_kernelI23Flash_fwd_kernel_traitsILi192ELi64ELi64ELi4ELb0ELb0EN7cutlass6half_tE19Flash_kernel_traitsILi192ELi64ELi64ELi4ES3_EELb0ELb1ELb0ELb0ELb1ELb0ELb1ELb0EEEvNS_16Flash_fwd_paramsE)
        /*00d4*/ 	.word	0x00000000


	//----- nvinfo : EIATTR_REGCOUNT
	.align		4
.L_46:
        /*00d8*/ 	.byte	0x04, 0x2f
        /*00da*/ 	.short	(.L_48 - .L_47)
	.align		4
.L_47:
        /*00dc*/ 	.word	index@(_ZN5flash24flash_fwd_splitkv_kernelI23Flash_fwd_kernel_traitsILi192ELi64ELi64ELi4ELb0ELb0EN7cutlass6half_tE19Flash_kernel_traitsILi192ELi64ELi64ELi4ES3_EELb0ELb1ELb1ELb0ELb0ELb1ELb0ELb1EEEvNS_16Flash_fwd_paramsE)
        /*00e0*/ 	.word	0x000000ff


	//----- nvinfo : EIATTR_FRAME_SIZE
	.align		4
.L_48:
        /*00e4*/ 	.byte	0x04, 0x11
        /*00e6*/ 	.short	(.L_50 - .L_49)
	.align		4
.L_49:
        /*00e8*/ 	.word	index@(_ZN5flash24flash_fwd_splitkv_kernelI23Flash_fwd_kernel_traitsILi192ELi64ELi64ELi4ELb0ELb0EN7cutlass6half_tE19Flash_kernel_traitsILi192ELi64ELi64ELi4ES3_EELb0ELb1ELb1ELb0ELb0ELb1ELb0ELb1EEEvNS_16Flash_fwd_paramsE)
        /*00ec*/ 	.word	0x00000000


	//----- nvinfo : EIATTR_REGCOUNT
	.align		4
.L_50:
        /*00f0*/ 	.byte	0x04, 0x2f
        /*00f2*/ 	.short	(.L_52 - .L_51)
	.align		4
.L_51:
        /*00f4*/ 	.word	index@(_ZN5flash24flash_fwd_splitkv_kernelI23Flash_fwd_kernel_traitsILi192ELi64ELi64ELi4ELb0ELb0EN7cutlass6half_tE19Flash_kernel_traitsILi192ELi64ELi64ELi4ES3_EELb0ELb1ELb1ELb0ELb0ELb0ELb0ELb1EEEvNS_16Flash_fwd_paramsE)
        /*00f8*/ 	.word	0x000000f3


	//----- nvinfo : EIATTR_FRAME_SIZE
	.align		4
.L_52:
        /*00fc*/ 	.byte	0x04, 0x11
        /*00fe*/ 	.short	(.L_54 - .L_53)
	.align		4
.L_53:
        /*0100*/ 	.word	index@(_ZN5flash24flash_fwd_splitkv_kernelI23Flash_fwd_kernel_traitsILi192ELi64ELi64ELi4ELb0ELb0EN7cutlass6half_tE19Flash_kernel_traitsILi192ELi64ELi64ELi4ES3_EELb0ELb1ELb1ELb0ELb0ELb0ELb0ELb1EEEvNS_16Flash_fwd_paramsE)
        /*0104*/ 	.word	0x00000000


	//----- nvinfo : EIATTR_REGCOUNT
	.align		4
.L_54:
        /*0108*/ 	.byte	0x04, 0x2f
        /*010a*/ 	.short	(.L_56 - .L_55)
	.align		4
.L_55:
        /*010c*/ 	.word	index@(_ZN5flash24flash_fwd_splitkv_kernelI23Flash_fwd_kernel_traitsILi192ELi64ELi64ELi4ELb0ELb0EN7cutlass6half_tE19Flash_kernel_traitsILi192ELi64ELi64ELi4ES3_EELb0ELb1ELb0ELb0ELb1ELb1ELb0ELb1EEEvNS_16Flash_fwd_paramsE)
        /*0110*/ 	.word	0x000000f2


	//----- nvinfo : EIATTR_FRAME_SIZE
	.align		4
.L_56:
        /*0114*/ 	.byte	0x04, 0x11
        /*0116*/ 	.short	(.L_58 - .L_57)
	.align		4
.L_57:
        /*0118*/ 	.word	index@(_ZN5flash24flash_fwd_splitkv_kernelI23Flash_fwd_kernel_traitsILi192ELi64ELi64ELi4ELb0ELb0EN7cutlass6half_tE19Flash_kernel_traitsILi192ELi64ELi64ELi4ES3_EELb0ELb1ELb0ELb0ELb1ELb1ELb0ELb1EEEvNS_16Flash_fwd_paramsE)
        /*011c*/ 	.word	0x00000000


	//----- nvinfo : EIATTR_REGCOUNT
	.align		4
.L_58:
        /*0120*/ 	.byte	0x04, 0x2f
        /*0122*/ 	.short	(.L_60 - .L_59)
	.align		4
.L_59:
        /*0124*/ 	.word	index@(_ZN5flash24flash_fwd_splitkv_kernelI23Flash_fwd_kernel_traitsILi192ELi64ELi64ELi4ELb0ELb0EN7cutlass6half_tE19Flash_kernel_traitsILi192ELi64ELi64ELi4ES3_EELb0ELb1ELb0ELb0ELb1ELb0ELb0ELb1EEEvNS_16Flash_fwd_paramsE)
        /*0128*/ 	.word	0x000000ef


	//----- nvinfo : EIATTR_FRAME_SIZE
	.align		4
.L_60:
        /*012c*/ 	.byte	0x04, 0x11
        /*012e*/ 	.short	(.L_62 - .L_61)
	.align		4
.L_61:
        /*0130*/ 	.word	index@(_ZN5flash24flash_fwd_splitkv_kernelI23Flash_fwd_kernel_traitsILi192ELi64ELi64ELi4ELb0ELb0EN7cutlass6half_tE19Flash_kernel_traitsILi192ELi64ELi64ELi4ES3_EELb0ELb1ELb0ELb0ELb1ELb0ELb0ELb1EEEvNS_16Flash_fwd_paramsE)
        /*0134*/ 	.word	0x00000000


	//----- nvinfo : EIATTR_REGCOUNT
	.align		4
.L_62:
        /*0138*/ 	.byte	0x04, 0x2f
        /*013a*/ 	.short	(.L_64 - .L_63)
	.align		4
.L_63:
        /*013c*/ 	.word	index@(_ZN5flash24flash_fwd_splitkv_kernelI23Flash_fwd_kernel_traitsILi192ELi64ELi64ELi4ELb0ELb0EN7cutlass6half_tE19Flash_kernel_traitsILi192ELi64ELi64ELi4ES3_EELb0ELb1ELb1ELb0ELb0ELb1ELb0ELb0EEEvNS_16Flash_fwd_paramsE)
        /*0140*/ 	.word	0x000000ff


	//----- nvinfo : EIATTR_FRAME_SIZE
	.align		4
.L_64:
        /*0144*/ 	.byte	0x04, 0x11
        /*0146*/ 	.short	(.L_66 - .L_65)
	.align		4
.L_65:
        /*0148*/ 	.word	index@(_ZN5flash24flash_fwd_splitkv_kernelI23Flash_fwd_kernel_traitsILi192ELi64ELi64ELi4ELb0ELb0EN7cutlass6half_tE19Flash_kernel_traitsILi192ELi64ELi64ELi4ES3_EELb0ELb1ELb1ELb0ELb0ELb1ELb0ELb0EEEvNS_16Flash_fwd_paramsE)
        /*014c*/ 	.word	0x00000000


	//----- nvinfo : EIATTR_REGCOUNT
	.align		4
.L_66:
        /*0150*/ 	.byte	0x04, 0x2f
        /*0152*/ 	.short	(.L_68 - .L_67)
	.align		4
.L_67:
        /*0154*/ 	.word	index@(_ZN5flash24flash_fwd_splitkv_kernelI23Flash_fwd_kernel_traitsILi192ELi64ELi64ELi4ELb0ELb0EN7cutlass6half_tE19Flash_kernel_traitsILi192ELi64ELi64ELi4ES3_EELb0ELb1ELb1ELb0ELb0ELb0ELb0ELb0EEEvNS_16Flash_fwd_paramsE)
        /*0158*/ 	.word	0x000000f2


	//----- nvinfo : EIATTR_FRAME_SIZE
	.align		4
.L_68:
        /*015c*/ 	.byte	0x04, 0x11
        /*015e*/ 	.short	(.L_70 - .L_69)
	.align		4
.L_69:
        /*0160*/ 	.word	index@(_ZN5flash24flash_fwd_splitkv_kernelI23Flash_fwd_kernel_traitsILi192ELi64ELi64ELi4ELb0ELb0EN7cutlass6half_tE19Flash_kernel_traitsILi192ELi64ELi64ELi4ES3_EELb0ELb1ELb1ELb0ELb0ELb0ELb0ELb0EEEvNS_16Flash_fwd_paramsE)
        /*0164*/ 	.word	0x00000000


	//----- nvinfo : EIATTR_REGCOUNT
	.align		4
.L_70:
        /*0168*/ 	.byte	0x04, 0x2f
        /*016a*/ 	.short	(.L_72 - .L_71)
	.align		4
.L_71:
        /*016c*/ 	.word	index@(_ZN5flash24flash_fwd_splitkv_kernelI23Flash_fwd_kernel_traitsILi192ELi64ELi64ELi4ELb0ELb0EN7cutlass6half_tE19Flash_kernel_traitsILi192ELi64ELi64ELi4ES3_EELb0ELb1ELb0ELb0ELb1ELb1ELb0ELb0EEEvNS_16Flash_fwd_paramsE)
        /*0170*/ 	.word	0x000000ff


	//----- nvinfo : EIATTR_FRAME_SIZE
	.align		4
.L_72:
        /*0174*/ 	.byte	0x04, 0x11
        /*0176*/ 	.short	(.L_74 - .L_73)
	.align		4
.L_73:
        /*0178*/ 	.word	index@(_ZN5flash24flash_fwd_splitkv_kernelI23Flash_fwd_kernel_traitsILi192ELi64ELi64ELi4ELb0ELb0EN7cutlass6half_tE19Flash_kernel_traitsILi192ELi64ELi64ELi4ES3_EELb0ELb1ELb0ELb0ELb1ELb1ELb0ELb0EEEvNS_16Flash_fwd_paramsE)
        /*017c*/ 	.word	0x00000000


	//----- nvinfo : EIATTR_REGCOUNT
	.align		4
.L_74:
        /*0180*/ 	.byte	0x04, 0x2f
        /*0182*/ 	.short	(.L_76 - .L_75)
	.align		4
.L_75:
        /*0184*/ 	.word	index@(_ZN5flash24flash_fwd_splitkv_kernelI23Flash_fwd_kernel_traitsILi192ELi64ELi64ELi4ELb0ELb0EN7cutlass6half_tE19Flash_kernel_traitsILi192ELi64ELi64ELi4ES3_EELb0ELb1ELb0ELb0ELb1ELb0ELb0ELb0EEEvNS_16Flash_fwd_paramsE)
        /*0188*/ 	.word	0x000000ee


	//----- nvinfo : EIATTR_FRAME_SIZE
	.align		4
.L_76:
        /*018c*/ 	.byte	0x04, 0x11
        /*018e*/ 	.short	(.L_78 - .L_77)
	.align		4
.L_77:
        /*0190*/ 	.word	index@(_ZN5flash24flash_fwd_splitkv_kernelI23Flash_fwd_kernel_traitsILi192ELi64ELi64ELi4ELb0ELb0EN7cutlass6half_tE19Flash_kernel_traitsILi192ELi64ELi64ELi4ES3_EELb0ELb1ELb0ELb0ELb1ELb0ELb0ELb0EEEvNS_16Flash_fwd_paramsE)
        /*0194*/ 	.word	0x00000000


	//----- nvinfo : EIATTR_REGCOUNT
	.align		4
.L_78:
        /*0198*/ 	.byte	0x04, 0x2f
        /*019a*/ 	.short	(.L_80 - .L_79)
	.align		4
.L_79:
        /*019c*/ 	.word	index@(_ZN5flash24flash_fwd_splitkv_kernelI23Flash_fwd_kernel_traitsILi192ELi64ELi64ELi4ELb0ELb0EN7cutlass6half_tE19Flash_kernel_traitsILi192ELi64ELi64ELi4ES3_EELb0ELb0ELb1ELb0ELb0ELb1ELb1ELb1EEEvNS_16Flash_fwd_paramsE)
        /*01a0*/ 	.word	0x000000f3


	//----- nvinfo : EIATTR_FRAME_SIZE
	.align		4
.L_80:
        /*01a4*/ 	.byte	0x04, 0x11
        /*01a6*/ 	.short	(.L_82 - .L_81)
	.align		4
.L_81:
        /*01a8*/ 	.word	index@(_ZN5flash24flash_fwd_splitkv_kernelI23Flash_fwd_kernel_traitsILi192ELi64ELi64ELi4ELb0ELb0EN7cutlass6half_tE19Flash_kernel_traitsILi192ELi64ELi64ELi4ES3_EELb0ELb0ELb1ELb0ELb0ELb1ELb1ELb1EEEvNS_16Flash_fwd_paramsE)
        /*01ac*/ 	.word	0x00000000


	//----- nvinfo : EIATTR_REGCOUNT
	.align		4
.L_82:
        /*01b0*/ 	.byte	0x04, 0x2f
        /*01b2*/ 	.short	(.L_84 - .L_83)
	.align		4
.L_83:
        /*01b4*/ 	.word	index@(_ZN5flash24flash_fwd_splitkv_kernelI23Flash_fwd_kernel_traitsILi192ELi64ELi64ELi4ELb0ELb0EN7cutlass6half_tE19Flash_kernel_traitsILi192ELi64ELi64ELi4ES3_EELb0ELb0ELb1ELb0ELb0ELb0ELb1ELb1EEEvNS_16Flash_fwd_paramsE)
        /*01b8*/ 	.word	0x000000e3


	//----- nvinfo : EIATTR_FRAME_SIZE
	.align		4
.L_84:
        /*01bc*/ 	.byte	0x04, 0x11
        /*01be*/ 	.short	(.L_86 - .L_85)
	.align		4
.L_85:
        /*01c0*/ 	.word	index@(_ZN5flash24flash_fwd_splitkv_kernelI23Flash_fwd_kernel_traitsILi192ELi64ELi64ELi4ELb0ELb0EN7cutlass6half_tE19Flash_kernel_traitsILi192ELi64ELi64ELi4ES3_EELb0ELb0ELb1ELb0ELb0ELb0ELb1ELb1EEEvNS_16Flash_fwd_paramsE)
        /*01c4*/ 	.word	0x00000000


	//----- nvinfo : EIATTR_REGCOUNT
	.align		4
.L_86:
        /*01c8*/ 	.byte	0x04, 0x2f
        /*01ca*/ 	.short	(.L_88 - .L_87)
	.align		4
.L_87:
        /*01cc*/ 	.word	index@(_ZN5flash24flash_fwd_splitkv_kernelI23Flash_fwd_kernel_traitsILi192ELi64ELi64ELi4ELb0ELb0EN7cutlass6half_tE19Flash_kernel_traitsILi192ELi64ELi64ELi4ES3_EELb0ELb0ELb0ELb0ELb1ELb1ELb1ELb1EEEvNS_16Flash_fwd_paramsE)
        /*01d0*/ 	.word	0x000000f2


	//----- nvinfo : EIATTR_FRAME_SIZE
	.align		4
.L_88:
        /*01d4*/ 	.byte	0x04, 0x11
        /*01d6*/ 	.short	(.L_90 - .L_89)
	.align		4
.L_89:
        /*01d8*/ 	.word	index@(_ZN5flash24flash_fwd_splitkv_kernelI23Flash_fwd_kernel_traitsILi192ELi64ELi64ELi4ELb0ELb0EN7cutlass6half_tE19Flash_kernel_traitsILi192ELi64ELi64ELi4ES3_EELb0ELb0ELb0ELb0ELb1ELb1ELb1ELb1EEEvNS_16Flash_fwd_paramsE)
        /*01dc*/ 	.word	0x00000000


	//----- nvinfo : EIATTR_REGCOUNT
	.align		4
.L_90:
        /*01e0*/ 	.byte	0x04, 0x2f
        /*01e2*/ 	.short	(.L_92 - .L_91)
	.align		4
.L_91:
        /*01e4*/ 	.word	index@(_ZN5flash24flash_fwd_splitkv_kernelI23Flash_fwd_kernel_traitsILi192ELi64ELi64ELi4ELb0ELb0EN7cutlass6half_tE19Flash_kernel_traitsILi192ELi64ELi64ELi4ES3_EELb0ELb0ELb0ELb0ELb1ELb0ELb1ELb1EEEvNS_16Flash_fwd_paramsE)
        /*01e8*/ 	.word	0x000000de


	//----- nvinfo : EIATTR_FRAME_SIZE
	.align		4
.L_92:
        /*01ec*/ 	.byte	0x04, 0x11
        /*01ee*/ 	.short	(.L_94 - .L_93)
	.align		4
.L_93:
        /*01f0*/ 	.word	index@(_ZN5flash24flash_fwd_splitkv_kernelI23Flash_fwd_kernel_traitsILi192ELi64ELi64ELi4ELb0ELb0EN7cutlass6half_tE19Flash_kernel_traitsILi192ELi64ELi64ELi4ES3_EELb0ELb0ELb0ELb0ELb1ELb0ELb1ELb1EEEvNS_16Flash_fwd_paramsE)
        /*01f4*/ 	.word	0x00000000


	//----- nvinfo : EIATTR_REGCOUNT
	.align		4
.L_94:
        /*01f8*/ 	.byte	0x04, 0x2f
        /*01fa*/ 	.short	(.L_96 - .L_95)
	.align		4
.L_95:
        /*01fc*/ 	.word	index@(_ZN5flash24flash_fwd_splitkv_kernelI23Flash_fwd_kernel_traitsILi192ELi64ELi64ELi4ELb0ELb0EN7cutlass6half_tE19Flash_kernel_traitsILi192ELi64ELi64ELi4ES3_EELb0ELb0ELb1ELb0ELb0ELb1ELb1ELb0EEEvNS_16Flash_fwd_paramsE)
        /*0200*/ 	.word	0x000000f3


	//----- nvinfo : EIATTR_FRAME_SIZE
	.align		4
.L_96:
        /*0204*/ 	.byte	0x04, 0x11
        /*0206*/ 	.short	(.L_98 - .L_97)
	.align		4
.L_97:
        /*0208*/ 	.word	index@(_ZN5flash24flash_fwd_splitkv_kernelI23Flash_fwd_kernel_traitsILi192ELi64ELi64ELi4ELb0ELb0EN7cutlass6half_tE19Flash_kernel_traitsILi192ELi64ELi64ELi4ES3_EELb0ELb0ELb1ELb0ELb0ELb1ELb1ELb0EEEvNS_16Flash_fwd_paramsE)
        /*020c*/ 	.word	0x00000000


	//----- nvinfo : EIATTR_REGCOUNT
	.align		4
.L_98:
        /*0210*/ 	.byte	0x04, 0x2f
        /*0212*/ 	.short	(.L_100 - .L_99)
	.align		4
.L_99:
        /*0214*/ 	.word	index@(_ZN5flash24flash_fwd_splitkv_kernelI23Flash_fwd_kernel_traitsILi192ELi64ELi64ELi4ELb0ELb0EN7cutlass6half_tE19Flash_kernel_traitsILi192ELi64ELi64ELi4ES3_EELb0ELb0ELb1ELb0ELb0ELb0ELb1ELb0EEEvNS_16Flash_fwd_paramsE)
        /*0218*/ 	.word	0x000000e8


	//----- nvinfo : EIATTR_FRAME_SIZE
	.align		4
.L_100:
        /*021c*/ 	.byte	0x04, 0x11
        /*021e*/ 	.short	(.L_102 - .L_101)
	.align		4
.L_101:
        /*0220*/ 	.word	index@(_ZN5flash24flash_fwd_splitkv_kernelI23Flash_fwd_kernel_traitsILi192ELi64ELi64ELi4ELb0ELb0EN7cutlass6half_tE19Flash_kernel_traitsILi192ELi64ELi64ELi4ES3_EELb0ELb0ELb1ELb0ELb0ELb0ELb1ELb0EEEvNS_16Flash_fwd_paramsE)
        /*0224*/ 	.word	0x00000000


	//----- nvinfo : EIATTR_REGCOUNT
	.align		4
.L_102:
        /*0228*/ 	.byte	0x04, 0x2f
        /*022a*/ 	.short	(.L_104 - .L_103)
	.align		4
.L_103:
        /*022c*/ 	.word	index@(_ZN5flash24flash_fwd_splitkv_kernelI23Flash_fwd_kernel_traitsILi192ELi64ELi64ELi4ELb0ELb0EN7cutlass6half_tE19Flash_kernel_traitsILi192ELi64ELi64ELi4ES3_EELb0ELb0ELb0ELb0ELb1ELb1ELb1ELb0EEEvNS_16Flash_fwd_paramsE)
        /*0230*/ 	.word	0x000000ff


	//----- nvinfo : EIATTR_FRAME_SIZE
	.align		4
.L_104:
        /*0234*/ 	.byte	0x04, 0x11
        /*0236*/ 	.short	(.L_106 - .L_105)
	.align		4
.L_105:
        /*0238*/ 	.word	index@(_ZN5flash24flash_fwd_splitkv_kernelI23Flash_fwd_kernel_traitsILi192ELi64ELi64ELi4ELb0ELb0EN7cutlass6half_tE19Flash_kernel_traitsILi192ELi64ELi64ELi4ES3_EELb0ELb0ELb0ELb0ELb1ELb1ELb1ELb0EEEvNS_16Flash_fwd_paramsE)
        /*023c*/ 	.word	0x00000000


	//----- nvinfo : EIATTR_REGCOUNT
	.align		4
.L_106:
        /*0240*/ 	.byte	0x04, 0x2f
        /*0242*/ 	.short	(.L_108 - .L_107)
	.align		4
.L_107:
        /*0244*/ 	.word	index@(_ZN5flash24flash_fwd_splitkv_kernelI23Flash_fwd_kernel_traitsILi192ELi64ELi64ELi4ELb0ELb0EN7cutlass6half_tE19Flash_kernel_traitsILi192ELi64ELi64ELi4ES3_EELb0ELb0ELb0ELb0ELb1ELb0ELb1ELb0EEEvNS_16Flash_fwd_paramsE)
        /*0248*/ 	.word	0x000000de


	//----- nvinfo : EIATTR_FRAME_SIZE
	.align		4
.L_108:
        /*024c*/ 	.byte	0x04, 0x11
        /*024e*/ 	.short	(.L_110 - .L_109)
	.align		4
.L_109:
        /*0250*/ 	.word	index@(_ZN5flash24flash_fwd_splitkv_kernelI23Flash_fwd_kernel_traitsILi192ELi64ELi64ELi4ELb0ELb0EN7cutlass6half_tE19Flash_kernel_traitsILi192ELi64ELi64ELi4ES3_EELb0ELb0ELb0ELb0ELb1ELb0ELb1ELb0EEEvNS_16Flash_fwd_paramsE)
        /*0254*/ 	.word	0x00000000


	//----- nvinfo : EIATTR_REGCOUNT
	.align		4
.L_110:
        /*0258*/ 	.byte	0x04, 0x2f
        /*025a*/ 	.short	(.L_112 - .L_111)
	.align		4
.L_111:
        /*025c*/ 	.word	index@(_ZN5flash24flash_fwd_splitkv_kernelI23Flash_fwd_kernel_traitsILi192ELi64ELi64ELi4ELb0ELb0EN7cutlass6half_tE19Flash_kernel_traitsILi192ELi64ELi64ELi4ES3_EELb0ELb0ELb1ELb0ELb0ELb1ELb0ELb1EEEvNS_16Flash_fwd_paramsE)
        /*0260*/ 	.word	0x000000f3


	//----- nvinfo : EIATTR_FRAME_SIZE
	.align		4
.L_112:
        /*0264*/ 	.byte	0x04, 0x11
        /*0266*/ 	.short	(.L_114 - .L_113)
	.align		4
.L_113:
        /*0268*/ 	.word	index@(_ZN5flash24flash_fwd_splitkv_kernelI23Flash_fwd_kernel_traitsILi192ELi64ELi64ELi4ELb0ELb0EN7cutlass6half_tE19Flash_kernel_traitsILi192ELi64ELi64ELi4ES3_EELb0ELb0ELb1ELb0ELb0ELb1ELb0ELb1EEEvNS_16Flash_fwd_paramsE)
        /*026c*/ 	.word	0x00000000


	//----- nvinfo : EIATTR_REGCOUNT
	.align		4
.L_114:
        /*0270*/ 	.byte	0x04, 0x2f
        /*0272*/ 	.short	(.L_116 - .L_115)
	.align		4
.L_115:
        /*0274*/ 	.word	index@(_ZN5flash24flash_fwd_splitkv_kernelI23Flash_fwd_kernel_traitsILi192ELi64ELi64ELi4ELb0ELb0EN7cutlass6half_tE19Flash_kernel_traitsILi192ELi64ELi64ELi4ES3_EELb0ELb0ELb1ELb0ELb0ELb0ELb0ELb1EEEvNS_16Flash_fwd_paramsE)
        /*0278*/ 	.word	0x000000e3


	//----- nvinfo : EIATTR_FRAME_SIZE
	.align		4
.L_116:
        /*027c*/ 	.byte	0x04, 0x11
        /*027e*/ 	.short	(.L_118 - .L_117)
	.align		4
.L_117:
        /*0280*/ 	.word	index@(_ZN5flash24flash_fwd_splitkv_kernelI23Flash_fwd_kernel_traitsILi192ELi64ELi64ELi4ELb0ELb0EN7cutlass6half_tE19Flash_kernel_traitsILi192ELi64ELi64ELi4ES3_EELb0ELb0ELb1ELb0ELb0ELb0ELb0ELb1EEEvNS_16Flash_fwd_paramsE)
        /*0284*/ 	.word	0x00000000


	//----- nvinfo : EIATTR_REGCOUNT
	.align		4
.L_118:
        /*0288*/ 	.byte	0x04, 0x2f
        /*028a*/ 	.short	(.L_120 - .L_119)
	.align		4
.L_119:
        /*028c*/ 	.word	index@(_ZN5flash24flash_fwd_splitkv_kernelI23Flash_fwd_kernel_traitsILi192ELi64ELi64ELi4ELb0ELb0EN7cutlass6half_tE19Flash_kernel_traitsILi192ELi64ELi64ELi4ES3_EELb0ELb0ELb0ELb0ELb1ELb1ELb0ELb1EEEvNS_16Flash_fwd_paramsE)
        /*0290*/ 	.word	0x000000ef


	//----- nvinfo : EIATTR_FRAME_SIZE
	.align		4
.L_120:
        /*0294*/ 	.byte	0x04, 0x11
        /*0296*/ 	.short	(.L_122 - .L_121)
	.align		4
.L_121:
        /*0298*/ 	.word	index@(_ZN5flash24flash_fwd_splitkv_kernelI23Flash_fwd_kernel_traitsILi192ELi64ELi64ELi4ELb0ELb0EN7cutlass6half_tE19Flash_kernel_traitsILi192ELi64ELi64ELi4ES3_EELb0ELb0ELb0ELb0ELb1ELb1ELb0ELb1EEEvNS_16Flash_fwd_paramsE)
        /*029c*/ 	.word	0x00000000


	//----- nvinfo : EIATTR_REGCOUNT
	.align		4
.L_122:
        /*02a0*/ 	.byte	0x04, 0x2f
        /*02a2*/ 	.short	(.L_124 - .L_123)
	.align		4
.L_123:
        /*02a4*/ 	.word	index@(_ZN5flash24flash_fwd_splitkv_kernelI23Flash_fwd_kernel_traitsILi192ELi64ELi64ELi4ELb0ELb0EN7cutlass6half_tE19Flash_kernel_traitsILi192ELi64ELi64ELi4ES3_EELb0ELb0ELb0ELb0ELb1ELb0ELb0ELb1EEEvNS_16Flash_fwd_paramsE)
        /*02a8*/ 	.word	0x000000dd


	//----- nvinfo : EIATTR_FRAME_SIZE
	.align		4
.L_124:
        /*02ac*/ 	.byte	0x04, 0x11
        /*02ae*/ 	.short	(.L_126 - .L_125)
	.align		4
.L_125:
        /*02b0*/ 	.word	index@(_ZN5flash24flash_fwd_splitkv_kernelI23Flash_fwd_kernel_traitsILi192ELi64ELi64ELi4ELb0ELb0EN7cutlass6half_tE19Flash_kernel_traitsILi192ELi64ELi64ELi4ES3_EELb0ELb0ELb0ELb0ELb1ELb0ELb0ELb1EEEvNS_16Flash_fwd_paramsE)
        /*02b4*/ 	.word	0x00000000


	//----- nvinfo : EIATTR_REGCOUNT
	.align		4
.L_126:
        /*02b8*/ 	.byte	0x04, 0x2f
        /*02ba*/ 	.short	(.L_128 - .L_127)
	.align		4
.L_127:
        /*02bc*/ 	.word	index@(_ZN5flash24flash_fwd_splitkv_kernelI23Flash_fwd_kernel_traitsILi192ELi64ELi64ELi4ELb0ELb0EN7cutlass6half_tE19Flash_kernel_traitsILi192ELi64ELi64ELi4ES3_EELb0ELb0ELb1ELb0ELb0ELb1ELb0ELb0EEEvNS_16Flash_fwd_paramsE)
        /*02c0*/ 	.word	0x000000fe


	//----- nvinfo : EIATTR_FRAME_SIZE
	.align		4
.L_128:
        /*02c4*/ 	.byte	0x04, 0x11
        /*02c6*/ 	.short	(.L_130 - .L_129)
	.align		4
.L_129:
        /*02c8*/ 	.word	index@(_ZN5flash24flash_fwd_splitkv_kernelI23Flash_fwd_kernel_traitsILi192ELi64ELi64ELi4ELb0ELb0EN7cutlass6half_tE19Flash_kernel_traitsILi192ELi64ELi64ELi4ES3_EELb0ELb0ELb1ELb0ELb0ELb1ELb0ELb0EEEvNS_16Flash_fwd_paramsE)
        /*02cc*/ 	.word	0x00000000


	//----- nvinfo : EIATTR_REGCOUNT
	.align		4
.L_130:
        /*02d0*/ 	.byte	0x04, 0x2f
        /*02d2*/ 	.short	(.L_132 - .L_131)
	.align		4
.L_131:
        /*02d4*/ 	.word	index@(_ZN5flash24flash_fwd_splitkv_kernelI23Flash_fwd_kernel_traitsILi192ELi64ELi64ELi4ELb0ELb0EN7cutlass6half_tE19Flash_kernel_traitsILi192ELi64ELi64ELi4ES3_EELb0ELb0ELb1ELb0ELb0ELb0ELb0ELb0EEEvNS_16Flash_fwd_paramsE)
        /*02d8*/ 	.word	0x000000f2


	//----- nvinfo : EIATTR_FRAME_SIZE
	.align		4
.L_132:
        /*02dc*/ 	.byte	0x04, 0x11
        /*02de*/ 	.short	(.L_134 - .L_133)
	.align		4
.L_133:
        /*02e0*/ 	.word	index@(_ZN5flash24flash_fwd_splitkv_kernelI23Flash_fwd_kernel_traitsILi192ELi64ELi64ELi4ELb0ELb0EN7cutlass6half_tE19Flash_kernel_traitsILi192ELi64ELi64ELi4ES3_EELb0ELb0ELb1ELb0ELb0ELb0ELb0ELb0EEEvNS_16Flash_fwd_paramsE)
        /*02e4*/ 	.word	0x00000000


	//----- nvinfo : EIATTR_REGCOUNT
	.align		4
.L_134:
        /*02e8*/ 	.byte	0x04, 0x2f
        /*02ea*/ 	.short	(.L_136 - .L_135)
	.align		4
.L_135:
        /*02ec*/ 	.word	index@(_ZN5flash24flash_fwd_splitkv_kernelI23Flash_fwd_kernel_traitsILi192ELi64ELi64ELi4ELb0ELb0EN7cutlass6half_tE19Flash_kernel_traitsILi192ELi64ELi64ELi4ES3_EELb0ELb0ELb0ELb0ELb1ELb1ELb0ELb0EEEvNS_16Flash_fwd_paramsE)
        /*02f0*/ 	.word	0x000000ff


	//----- nvinfo : EIATTR_FRAME_SIZE
	.align		4
.L_136:
        /*02f4*/ 	.byte	0x04, 0x11
        /*02f6*/ 	.short	(.L_138 - .L_137)
	.align		4
.L_137:
        /*02f8*/ 	.word	index@(_ZN5flash24flash_fwd_splitkv_kernelI23Flash_fwd_kernel_traitsILi192ELi64ELi64ELi4ELb0ELb0EN7cutlass6half_tE19Flash_kernel_traitsILi192ELi64ELi64ELi4ES3_EELb0ELb0ELb0ELb0ELb1ELb1ELb0ELb0EEEvNS_16Flash_fwd_paramsE)
        /*02fc*/ 	.word	0x00000000


	//----- nvinfo : EIATTR_REGCOUNT
	.align		4
.L_138:
        /*0300*/ 	.byte	0x04, 0x2f
        /*0302*/ 	.short	(.L_140 - .L_139)
	.align		4
.L_139:
        /*0304*/ 	.word	index@(_ZN5flash24flash_fwd_splitkv_kernelI23Flash_fwd_kernel_traitsILi192ELi64ELi64ELi4ELb0ELb0EN7cutlass6half_tE19Flash_kernel_traitsILi192ELi64ELi64ELi4ES3_EELb0ELb0ELb0ELb0ELb1ELb0ELb0ELb0EEEvNS_16Flash_fwd_paramsE)
        /*0308*/ 	.word	0x000000df


	//----- nvinfo : EIATTR_FRAME_SIZE
	.align		4
.L_140:
        /*030c*/ 	.byte	0x04, 0x11
        /*030e*/ 	.short	(.L_142 - .L_141)
	.align		4
.L_141:
        /*0310*/ 	.word	index@(_ZN5flash24flash_fwd_splitkv_kernelI23Flash_fwd_kernel_traitsILi192ELi64ELi64ELi4ELb0ELb0EN7cutlass6half_tE19Flash_kernel_traitsILi192ELi64ELi64ELi4ES3_EELb0ELb0ELb0ELb0ELb1ELb0ELb0ELb0EEEvNS_16Flash_fwd_paramsE)
        /*0314*/ 	.word	0x00000000


	//----- nvinfo : EIATTR_REGCOUNT
	.align		4
.L_142:
        /*0318*/ 	.byte	0x04, 0x2f
        /*031a*/ 	.short	(.L_144 - .L_143)
	.align		4
.L_143:
        /*031c*/ 	.word	index@(_ZN5flash24flash_fwd_splitkv_kernelI23Flash_fwd_kernel_traitsILi192ELi64ELi64ELi4ELb0ELb0EN7cutlass6half_tE19Flash_kernel_traitsILi192ELi64ELi64ELi4ES3_EELb0ELb1ELb0ELb0ELb0ELb1ELb1ELb1EEEvNS_16Flash_fwd_paramsE)
        /*0320*/ 	.word	0x000000ef


	//----- nvinfo : EIATTR_FRAME_SIZE
	.align		4
.L_144:
        /*0324*/ 	.byte	0x04, 0x11
        /*0326*/ 	.short	(.L_146 - .L_145)
	.align		4
.L_145:
        /*0328*/ 	.word	index@(_ZN5flash24flash_fwd_splitkv_kernelI23Flash_fwd_kernel_traitsILi192ELi64ELi64ELi4ELb0ELb0EN7cutlass6half_tE19Flash_kernel_traitsILi192ELi64ELi64ELi4ES3_EELb0ELb1ELb0ELb0ELb0ELb1ELb1ELb1EEEvNS_16Flash_fwd_paramsE)
        /*032c*/ 	.word	0x00000000


	//----- nvinfo : EIATTR_REGCOUNT
	.align		4
.L_146:
        /*0330*/ 	.byte	0x04, 0x2f
        /*0332*/ 	.short	(.L_148 - .L_147)
	.align		4
.L_147:
        /*0334*/ 	.word	index@(_ZN5flash24flash_fwd_splitkv_kernelI23Flash_fwd_kernel_traitsILi192ELi64ELi64ELi4ELb0ELb0EN7cutlass6half_tE19Flash_kernel_traitsILi192ELi64ELi64ELi4ES3_EELb0ELb1ELb0ELb0ELb0ELb0ELb1ELb1EEEvNS_16Flash_fwd_paramsE)
        /*0338*/ 	.word	0x000000ef


	//----- nvinfo : EIATTR_FRAME_SIZE
	.align		4
.L_148:
        /*033c*/ 	.byte	0x04, 0x11
        /*033e*/ 	.short	(.L_150 - .L_149)
	.align		4
.L_149:
        /*0340*/ 	.word	index@(_ZN5flash24flash_fwd_splitkv_kernelI23Flash_fwd_kernel_traitsILi192ELi64ELi64ELi4ELb0ELb0EN7cutlass6half_tE19Flash_kernel_traitsILi192ELi64ELi64ELi4ES3_EELb0ELb1ELb0ELb0ELb0ELb0ELb1ELb1EEEvNS_16Flash_fwd_paramsE)
        /*0344*/ 	.word	0x00000000


	//----- nvinfo : EIATTR_REGCOUNT
	.align		4
.L_150:
        /*0348*/ 	.byte	0x04, 0x2f
        /*034a*/ 	.short	(.L_152 - .L_151)
	.align		4
.L_151:
        /*034c*/ 	.word	index@(_ZN5flash24flash_fwd_splitkv_kernelI23Flash_fwd_kernel_traitsILi192ELi64ELi64ELi4ELb0ELb0EN7cutlass6half_tE19Flash_kernel_traitsILi192ELi64ELi64ELi4ES3_EELb0ELb1ELb0ELb0ELb0ELb1ELb1ELb0EEEvNS_16Flash_fwd_paramsE)
        /*0350*/ 	.word	0x000000ff


	//----- nvinfo : EIATTR_FRAME_SIZE
	.align		4
.L_152:
        /*0354*/ 	.byte	0x04, 0x11
        /*0356*/ 	.short	(.L_154 - .L_153)
	.align		4
.L_153:
        /*0358*/ 	.word	index@(_ZN5flash24flash_fwd_splitkv_kernelI23Flash_fwd_kernel_traitsILi192ELi64ELi64ELi4ELb0ELb0EN7cutlass6half_tE19Flash_kernel_traitsILi192ELi64ELi64ELi4ES3_EELb0ELb1ELb0ELb0ELb0ELb1ELb1ELb0EEEvNS_16Flash_fwd_paramsE)
        /*035c*/ 	.word	0x00000000


	//----- nvinfo : EIATTR_REGCOUNT
	.align		4
.L_154:
        /*0360*/ 	.byte	0x04, 0x2f
        /*0362*/ 	.short	(.L_156 - .L_155)
	.align		4
.L_155:
        /*0364*/ 	.word	index@(_ZN5flash24flash_fwd_splitkv_kernelI23Flash_fwd_kernel_traitsILi192ELi64ELi64ELi4ELb0ELb0EN7cutlass6half_tE19Flash_kernel_traitsILi192ELi64ELi64ELi4ES3_EELb0ELb1ELb0ELb0ELb0ELb0ELb1ELb0EEEvNS_16Flash_fwd_paramsE)
        /*0368*/ 	.word	0x000000f4


	//----- nvinfo : EIATTR_FRAME_SIZE
	.align		4
.L_156:
        /*036c*/ 	.byte	0x04, 0x11
        /*036e*/ 	.short	(.L_158 - .L_157)
	.align		4
.L_157:
        /*0370*/ 	.word	index@(_ZN5flash24flash_fwd_splitkv_kernelI23Flash_fwd_kernel_traitsILi192ELi64ELi64ELi4ELb0ELb0EN7cutlass6half_tE19Flash_kernel_traitsILi192ELi64ELi64ELi4ES3_EELb0ELb1ELb0ELb0ELb0ELb0ELb1ELb0EEEvNS_16Flash_fwd_paramsE)
        /*0374*/ 	.word	0x00000000


	//----- nvinfo : EIATTR_REGCOUNT
	.align		4
.L_158:
        /*0378*/ 	.byte	0x04, 0x2f
        /*037a*/ 	.short	(.L_160 - .L_159)
	.align		4
.L_159:
        /*037c*/ 	.word	index@(_ZN5flash24flash_fwd_splitkv_kernelI23Flash_fwd_kernel_traitsILi192ELi64ELi64ELi4ELb0ELb0EN7cutlass6half_tE19Flash_kernel_traitsILi192ELi64ELi64ELi4ES3_EELb0ELb1ELb0ELb0ELb0ELb1ELb0ELb1EEEvNS_16Flash_fwd_paramsE)
        /*0380*/ 	.word	0x000000f0


	//----- nvinfo : EIATTR_FRAME_SIZE
	.align		4
.L_160:
        /*0384*/ 	.byte	0x04, 0x11
        /*0386*/ 	.short	(.L_162 - .L_161)
	.align		4
.L_161:
        /*0388*/ 	.word	index@(_ZN5flash24flash_fwd_splitkv_kernelI23Flash_fwd_kernel_traitsILi192ELi64ELi64ELi4ELb0ELb0EN7cutlass6half_tE19Flash_kernel_traitsILi192ELi64ELi64ELi4ES3_EELb0ELb1ELb0ELb0ELb0ELb1ELb0ELb1EEEvNS_16Flash_fwd_paramsE)
        /*038c*/ 	.word	0x00000000


	//----- nvinfo : EIATTR_REGCOUNT
	.align		4
.L_162:
        /*0390*/ 	.byte	0x04, 0x2f
        /*0392*/ 	.short	(.L_164 - .L_163)
	.align		4
.L_163:
        /*0394*/ 	.word	index@(_ZN5flash24flash_fwd_splitkv_kernelI23Flash_fwd_kernel_traitsILi192ELi64ELi64ELi4ELb0ELb0EN7cutlass6half_tE19Flash_kernel_traitsILi192ELi64ELi64ELi4ES3_EELb0ELb1ELb0ELb0ELb0ELb0ELb0ELb1EEEvNS_16Flash_fwd_paramsE)
        /*0398*/ 	.word	0x000000ef


	//----- nvinfo : EIATTR_FRAME_SIZE
	.align		4
.L_164:
        /*039c*/ 	.byte	0x04, 0x11
        /*039e*/ 	.short	(.L_166 - .L_165)
	.align		4
.L_165:
        /*03a0*/ 	.word	index@(_ZN5flash24flash_fwd_splitkv_kernelI23Flash_fwd_kernel_traitsILi192ELi64ELi64ELi4ELb0ELb0EN7cutlass6half_tE19Flash_kernel_traitsILi192ELi64ELi64ELi4ES3_EELb0ELb1ELb0ELb0ELb0ELb0ELb0ELb1EEEvNS_16Flash_fwd_paramsE)
        /*03a4*/ 	.word	0x00000000


	//----- nvinfo : EIATTR_REGCOUNT
	.align		4
.L_166:
        /*03a8*/ 	.byte	0x04, 0x2f
        /*03aa*/ 	.short	(.L_168 - .L_167)
	.align		4
.L_167:
        /*03ac*/ 	.word	index@(_ZN5flash24flash_fwd_splitkv_kernelI23Flash_fwd_kernel_traitsILi192ELi64ELi64ELi4ELb0ELb0EN7cutlass6half_tE19Flash_kernel_traitsILi192ELi64ELi64ELi4ES3_EELb0ELb1ELb0ELb0ELb0ELb1ELb0ELb0EEEvNS_16Flash_fwd_paramsE)
        /*03b0*/ 	.word	0x000000ff


	//----- nvinfo : EIATTR_FRAME_SIZE
	.align		4
.L_168:
        /*03b4*/ 	.byte	0x04, 0x11
        /*03b6*/ 	.short	(.L_170 - .L_169)
	.align		4
.L_169:
        /*03b8*/ 	.word	index@(_ZN5flash24flash_fwd_splitkv_kernelI23Flash_fwd_kernel_traitsILi192ELi64ELi64ELi4ELb0ELb0EN7cutlass6half_tE19Flash_kernel_traitsILi192ELi64ELi64ELi4ES3_EELb0ELb1ELb0ELb0ELb0ELb1ELb0ELb0EEEvNS_16Flash_fwd_paramsE)
        /*03bc*/ 	.word	0x00000000


	//----- nvinfo : EIATTR_REGCOUNT
	.align		4
.L_170:
        /*03c0*/ 	.byte	0x04, 0x2f
        /*03c2*/ 	.short	(.L_172 - .L_171)
	.align		4
.L_171:
        /*03c4*/ 	.word	index@(_ZN5flash24flash_fwd_splitkv_kernelI23Flash_fwd_kernel_traitsILi192ELi64ELi64ELi4ELb0ELb0EN7cutlass6half_tE19Flash_kernel_traitsILi192ELi64ELi64ELi4ES3_EELb0ELb1ELb0ELb0ELb0ELb0ELb0ELb0EEEvNS_16Flash_fwd_paramsE)
        /*03c8*/ 	.word	0x000000f0


	//----- nvinfo : EIATTR_FRAME_SIZE
	.align		4
.L_172:
        /*03cc*/ 	.byte	0x04, 0x11
        /*03ce*/ 	.short	(.L_174 - .L_173)
	.align		4
.L_173:
        /*03d0*/ 	.word	index@(_ZN5flash24flash_fwd_splitkv_kernelI23Flash_fwd_kernel_traitsILi192ELi64ELi64ELi4ELb0ELb0EN7cutlass6half_tE19Flash_kernel_traitsILi192ELi64ELi64ELi4ES3_EELb0ELb1ELb0ELb0ELb0ELb0ELb0ELb0EEEvNS_16Flash_fwd_paramsE)
        /*03d4*/ 	.word	0x00000000


	//----- nvinfo : EIATTR_REGCOUNT
	.align		4
.L_174:
        /*03d8*/ 	.byte	0x04, 0x2f
        /*03da*/ 	.short	(.L_176 - .L_175)
	.align		4
.L_175:
        /*03dc*/ 	.word	index@(_ZN5flash24flash_fwd_splitkv_kernelI23Flash_fwd_kernel_traitsILi192ELi64ELi64ELi4ELb0ELb0EN7cutlass6half_tE19Flash_kernel_traitsILi192ELi64ELi64ELi4ES3_EELb0ELb0ELb0ELb0ELb0ELb1ELb1ELb1EEEvNS_16Flash_fwd_paramsE)
        /*03e0*/ 	.word	0x000000f3


	//----- nvinfo : EIATTR_FRAME_SIZE
	.align		4
.L_176:
        /*03e4*/ 	.byte	0x04, 0x11
        /*03e6*/ 	.short	(.L_178 - .L_177)
	.align		4
.L_177:
        /*03e8*/ 	.word	index@(_ZN5flash24flash_fwd_splitkv_kernelI23Flash_fwd_kernel_traitsILi192ELi64ELi64ELi4ELb0ELb0EN7cutlass6half_tE19Flash_kernel_traitsILi192ELi64ELi64ELi4ES3_EELb0ELb0ELb0ELb0ELb0ELb1ELb1ELb1EEEvNS_16Flash_fwd_paramsE)
        /*03ec*/ 	.word	0x00000000


	//----- nvinfo : EIATTR_REGCOUNT
	.align		4
.L_178:
        /*03f0*/ 	.byte	0x04, 0x2f
        /*03f2*/ 	.short	(.L_180 - .L_179)
	.align		4
.L_179:
        /*03f4*/ 	.word	index@(_ZN5flash24flash_fwd_splitkv_kernelI23Flash_fwd_kernel_traitsILi192ELi64ELi64ELi4ELb0ELb0EN7cutlass6half_tE19Flash_kernel_traitsILi192ELi64ELi64ELi4ES3_EELb0ELb0ELb0ELb0ELb0ELb0ELb1ELb1EEEvNS_16Flash_fwd_paramsE)
        /*03f8*/ 	.word	0x000000df


	//----- nvinfo : EIATTR_FRAME_SIZE
	.align		4
.L_180:
        /*03fc*/ 	.byte	0x04, 0x11
        /*03fe*/ 	.short	(.L_182 - .L_181)
	.align		4
.L_181:
        /*0400*/ 	.word	index@(_ZN5flash24flash_fwd_splitkv_kernelI23Flash_fwd_kernel_traitsILi192ELi64ELi64ELi4ELb0ELb0EN7cutlass6half_tE19Flash_kernel_traitsILi192ELi64ELi64ELi4ES3_EELb0ELb0ELb0ELb0ELb0ELb0ELb1ELb1EEEvNS_16Flash_fwd_paramsE)
        /*0404*/ 	.word	0x00000000


	//----- nvinfo : EIATTR_REGCOUNT
	.align		4
.L_182:
        /*0408*/ 	.byte	0x04, 0x2f
        /*040a*/ 	.short	(.L_184 - .L_183)
	.align		4
.L_183:
        /*040c*/ 	.word	index@(_ZN5flash24flash_fwd_splitkv_kernelI23Flash_fwd_kernel_traitsILi192ELi64ELi64ELi4ELb0ELb0EN7cutlass6half_tE19Flash_kernel_traitsILi192ELi64ELi64ELi4ES3_EELb0ELb0ELb0ELb0ELb0ELb1ELb1ELb0EEEvNS_16Flash_fwd_paramsE)
        /*0410*/ 	.word	0x000000ff


	//----- nvinfo : EIATTR_FRAME_SIZE
	.align		4
.L_184:
        /*0414*/ 	.byte	0x04, 0x11
        /*0416*/ 	.short	(.L_186 - .L_185)
	.align		4
.L_185:
        /*0418*/ 	.word	index@(_ZN5flash24flash_fwd_splitkv_kernelI23Flash_fwd_kernel_traitsILi192ELi64ELi64ELi4ELb0ELb0EN7cutlass6half_tE19Flash_kernel_traitsILi192ELi64ELi64ELi4ES3_EELb0ELb0ELb0ELb0ELb0ELb1ELb1ELb0EEEvNS_16Flash_fwd_paramsE)
        /*041c*/ 	.word	0x00000000


	//----- nvinfo : EIATTR_REGCOUNT
	.align		4
.L_186:
        /*0420*/ 	.byte	0x04, 0x2f
        /*0422*/ 	.short	(.L_188 - .L_187)
	.align		4
.L_187:
        /*0424*/ 	.word	index@(_ZN5flash24flash_fwd_splitkv_kernelI23Flash_fwd_kernel_traitsILi192ELi64ELi64ELi4ELb0ELb0EN7cutlass6half_tE19Flash_kernel_traitsILi192ELi64ELi64ELi4ES3_EELb0ELb0ELb0ELb0ELb0ELb0ELb1ELb0EEEvNS_16Flash_fwd_paramsE)
        /*0428*/ 	.word	0x000000f0


	//----- nvinfo : EIATTR_FRAME_SIZE
	.align		4
.L_188:
        /*042c*/ 	.byte	0x04, 0x11
        /*042e*/ 	.short	(.L_190 - .L_189)
	.align		4
.L_189:
        /*0430*/ 	.word	index@(_ZN5flash24flash_fwd_splitkv_kernelI23Flash_fwd_kernel_traitsILi192ELi64ELi64ELi4ELb0ELb0EN7cutlass6half_tE19Flash_kernel_traitsILi192ELi64ELi64ELi4ES3_EELb0ELb0ELb0ELb0ELb0ELb0ELb1ELb0EEEvNS_16Flash_fwd_paramsE)
        /*0434*/ 	.word	0x00000000


	//----- nvinfo : EIATTR_REGCOUNT
	.align		4
.L_190:
        /*0438*/ 	.byte	0x04, 0x2f
        /*043a*/ 	.short	(.L_192 - .L_191)
	.align		4
.L_191:
        /*043c*/ 	.word	index@(_ZN5flash24flash_fwd_splitkv_kernelI23Flash_fwd_kernel_traitsILi192ELi64ELi64ELi4ELb0ELb0EN7cutlass6half_tE19Flash_kernel_traitsILi192ELi64ELi64ELi4ES3_EELb0ELb0ELb0ELb0ELb0ELb1ELb0ELb1EEEvNS_16Flash_fwd_paramsE)
        /*0440*/ 	.word	0x000000f4


	//----- nvinfo : EIATTR_FRAME_SIZE
	.align		4
.L_192:
        /*0444*/ 	.byte	0x04, 0x11
        /*0446*/ 	.short	(.L_194 - .L_193)
	.align		4
.L_193:
        /*0448*/ 	.word	index@(_ZN5flash24flash_fwd_splitkv_kernelI23Flash_fwd_kernel_traitsILi192ELi64ELi64ELi4ELb0ELb0EN7cutlass6half_tE19Flash_kernel_traitsILi192ELi64ELi64ELi4ES3_EELb0ELb0ELb0ELb0ELb0ELb1ELb0ELb1EEEvNS_16Flash_fwd_paramsE)
        /*044c*/ 	.word	0x00000000


	//----- nvinfo : EIATTR_REGCOUNT
	.align		4
.L_194:
        /*0450*/ 	.byte	0x04, 0x2f
        /*0452*/ 	.short	(.L_196 - .L_195)
	.align		4
.L_195:
        /*0454*/ 	.word	index@(_ZN5flash24flash_fwd_splitkv_kernelI23Flash_fwd_kernel_traitsILi192ELi64ELi64ELi4ELb0ELb0EN7cutlass6half_tE19Flash_kernel_traitsILi192ELi64ELi64ELi4ES3_EELb0ELb0ELb0ELb0ELb0ELb0ELb0ELb1EEEvNS_16Flash_fwd_paramsE)
        /*0458*/ 	.word	0x000000e1


	//----- nvinfo : EIATTR_FRAME_SIZE
	.align		4
.L_196:
        /*045c*/ 	.byte	0x04, 0x11
        /*045e*/ 	.short	(.L_198 - .L_197)
	.align		4
.L_197:
        /*0460*/ 	.word	index@(_ZN5flash24flash_fwd_splitkv_kernelI23Flash_fwd_kernel_traitsILi192ELi64ELi64ELi4ELb0ELb0EN7cutlass6half_tE19Flash_kernel_traitsILi192ELi64ELi64ELi4ES3_EELb0ELb0ELb0ELb0ELb0ELb0ELb0ELb1EEEvNS_16Flash_fwd_paramsE)
        /*0464*/ 	.word	0x00000000


	//----- nvinfo : EIATTR_REGCOUNT
	.align		4
.L_198:
        /*0468*/ 	.byte	0x04, 0x2f
        /*046a*/ 	.short	(.L_200 - .L_199)
	.align		4
.L_199:
        /*046c*/ 	.word	index@(_ZN5flash24flash_fwd_splitkv_kernelI23Flash_fwd_kernel_traitsILi192ELi64ELi64ELi4ELb0ELb0EN7cutlass6half_tE19Flash_kernel_traitsILi192ELi64ELi64ELi4ES3_EELb0ELb0ELb0ELb0ELb0ELb1ELb0ELb0EEEvNS_16Flash_fwd_paramsE)
        /*0470*/ 	.word	0x000000ff


	//----- nvinfo : EIATTR_FRAME_SIZE
	.align		4
.L_200:
        /*0474*/ 	.byte	0x04, 0x11
        /*0476*/ 	.short	(.L_202 - .L_201)
	.align		4
.L_201:
        /*0478*/ 	.word	index@(_ZN5flash24flash_fwd_splitkv_kernelI23Flash_fwd_kernel_traitsILi192ELi64ELi64ELi4ELb0ELb0EN7cutlass6half_tE19Flash_kernel_traitsILi192ELi64ELi64ELi4ES3_EELb0ELb0ELb0ELb0ELb0ELb1ELb0ELb0EEEvNS_16Flash_fwd_paramsE)
        /*047c*/ 	.word	0x00000000


	//----- nvinfo : EIATTR_REGCOUNT
	.align		4
.L_202:
        /*0480*/ 	.byte	0x04, 0x2f
        /*0482*/ 	.short	(.L_204 - .L_203)
	.align		4
.L_203:
        /*0484*/ 	.word	index@(_ZN5flash24flash_fwd_splitkv_kernelI23Flash_fwd_kernel_traitsILi192ELi64ELi64ELi4ELb0ELb0EN7cutlass6half_tE19Flash_kernel_traitsILi192ELi64ELi64ELi4ES3_EELb0ELb0ELb0ELb0ELb0ELb0ELb0ELb0EEEvNS_16Flash_fwd_paramsE)
        /*0488*/ 	.word	0x000000f2


	//----- nvinfo : EIATTR_FRAME_SIZE
	.align		4
.L_204:
        /*048c*/ 	.byte	0x04, 0x11
        /*048e*/ 	.short	(.L_206 - .L_205)
	.align		4
.L_205:
        /*0490*/ 	.word	index@(_ZN5flash24flash_fwd_splitkv_kernelI23Flash_fwd_kernel_traitsILi192ELi64ELi64ELi4ELb0ELb0EN7cutlass6half_tE19Flash_kernel_traitsILi192ELi64ELi64ELi4ES3_EELb0ELb0ELb0ELb0ELb0ELb0ELb0ELb0EEEvNS_16Flash_fwd_paramsE)
        /*0494*/ 	.word	0x00000000


	//----- nvinfo : EIATTR_REGCOUNT
	.align		4
.L_206:
        /*0498*/ 	.byte	0x04, 0x2f
        /*049a*/ 	.short	(.L_208 - .L_207)
	.align		4
.L_207:
        /*049c*/ 	.word	index@(_ZN5flash32flash_fwd_splitkv_combine_kernelI23Flash_fwd_kernel_traitsILi192ELi64ELi64ELi4ELb0ELb0EN7cutlass6half_tE19Flash_kernel_traitsILi192ELi64ELi64ELi4ES3_EELi8ELi1ELb1EEEvNS_16Flash_fwd_paramsE)
        /*04a0*/ 	.word	0x00000036


	//----- nvinfo : EIATTR_FRAME_SIZE
	.align		4
.L_208:
        /*04a4*/ 	.byte	0x04, 0x11
        /*04a6*/ 	.short	(.L_210 - .L_209)
	.align		4
.L_209:
        /*04a8*/ 	.word	index@($__internal_13_$__cuda_sm20_div_s64)
        /*04ac*/ 	.word	0x00000000


	//----- nvinfo : EIATTR_FRAME_SIZE
	.align		4
.L_210:
        /*04b0*/ 	.byte	0x04, 0x11
        /*04b2*/ 	.short	(.L_212 - .L_211)
	.align		4
.L_211:
        /*04b4*/ 	.word	index@(_ZN5flash32flash_fwd_splitkv_combine_kernelI23Flash_fwd_kernel_traitsILi192ELi64ELi64ELi4ELb0ELb0EN7cutlass6half_tE19Flash_kernel_traitsILi192ELi64ELi64ELi4ES3_EELi8ELi1ELb1EEEvNS_16Flash_fwd_paramsE)
        /*04b8*/ 	.word	0x00000000


	//----- nvinfo : EIATTR_REGCOUNT
	.align		4
.L_212:
        /*04bc*/ 	.byte	0x04, 0x2f
        /*04be*/ 	.short	(.L_214 - .L_213)
	.align		4
.L_213:
        /*04c0*/ 	.word	index@(_ZN5flash32flash_fwd_splitkv_combine_kernelI23Flash_fwd_kernel_traitsILi192ELi64ELi64ELi4ELb0ELb0EN7cutlass6half_tE19Flash_kernel_traitsILi192ELi64ELi64ELi4ES3_EELi8ELi2ELb1EEEvNS_16Flash_fwd_paramsE)
        /*04c4*/ 	.word	0x00000036


	//----- nvinfo : EIATTR_FRAME_SIZE
	.align		4
.L_214:
        /*04c8*/ 	.byte	0x04, 0x11
        /*04ca*/ 	.short	(.L_216 - .L_215)
	.align		4
.L_215:
        /*04cc*/ 	.word	index@($__internal_12_$__cuda_sm20_div_s64)
        /*04d0*/ 	.word	0x00000000


	//----- nvinfo : EIATTR_FRAME_SIZE
	.align		4
.L_216:
        /*04d4*/ 	.byte	0x04, 0x11
        /*04d6*/ 	.short	(.L_218 - .L_217)
	.align		4
.L_217:
        /*04d8*/ 	.word	index@(_ZN5flash32flash_fwd_splitkv_combine_kernelI23Flash_fwd_kernel_traitsILi192ELi64ELi64ELi4ELb0ELb0EN7cutlass6half_tE19Flash_kernel_traitsILi192ELi64ELi64ELi4ES3_EELi8ELi2ELb1EEEvNS_16Flash_fwd_paramsE)
        /*04dc*/ 	.word	0x00000000


	//----- nvinfo : EIATTR_REGCOUNT
	.align		4
.L_218:
        /*04e0*/ 	.byte	0x04, 0x2f
        /*04e2*/ 	.short	(.L_220 - .L_219)
	.align		4
.L_219:
        /*04e4*/ 	.word	index@(_ZN5flash32flash_fwd_splitkv_combine_kernelI23Flash_fwd_kernel_traitsILi192ELi64ELi64ELi4ELb0ELb0EN7cutlass6half_tE19Flash_kernel_traitsILi192ELi64ELi64ELi4ES3_EELi8ELi3ELb1EEEvNS_16Flash_fwd_paramsE)
        /*04e8*/ 	.word	0x00000034


	//----- nvinfo : EIATTR_FRAME_SIZE
	.align		4
.L_220:
        /*04ec*/ 	.byte	0x04, 0x11
        /*04ee*/ 	.short	(.L_222 - .L_221)
	.align		4
.L_221:
        /*04f0*/ 	.word	index@($__internal_11_$__cuda_sm20_div_s64)
        /*04f4*/ 	.word	0x00000000


	//----- nvinfo : EIATTR_FRAME_SIZE
	.align		4
.L_222:
        /*04f8*/ 	.byte	0x04, 0x11
        /*04fa*/ 	.short	(.L_224 - .L_223)
	.align		4
.L_223:
        /*04fc*/ 	.word	index@(_ZN5flash32flash_fwd_splitkv_combine_kernelI23Flash_fwd_kernel_traitsILi192ELi64ELi64ELi4ELb0ELb0EN7cutlass6half_tE19Flash_kernel_traitsILi192ELi64ELi64ELi4ES3_EELi8ELi3ELb1EEEvNS_16Flash_fwd_paramsE)
        /*0500*/ 	.word	0x00000000


	//----- nvinfo : EIATTR_REGCOUNT
	.align		4
.L_224:
        /*0504*/ 	.byte	0x04, 0x2f
        /*0506*/ 	.short	(.L_226 - .L_225)
	.align		4
.L_225:
        /*0508*/ 	.word	index@(_ZN5flash32flash_fwd_splitkv_combine_kernelI23Flash_fwd_kernel_traitsILi192ELi64ELi64ELi4ELb0ELb0EN7cutlass6half_tE19Flash_kernel_traitsILi192ELi64ELi64ELi4ES3_EELi8ELi4ELb1EEEvNS_16Flash_fwd_paramsE)
        /*050c*/ 	.word	0x00000036


	//----- nvinfo : EIATTR_FRAME_SIZE
	.align		4
.L_226:
        /*0510*/ 	.byte	0x04, 0x11
        /*0512*/ 	.short	(.L_228 - .L_227)
	.align		4
.L_227:
        /*0514*/ 	.word	index@($__internal_10_$__cuda_sm20_div_s64)
        /*0518*/ 	.word	0x00000000


	//----- nvinfo : EIATTR_FRAME_SIZE
	.align		4
.L_228:
        /*051c*/ 	.byte	0x04, 0x11
        /*051e*/ 	.short	(.L_230 - .L_229)
	.align		4
.L_229:
        /*0520*/ 	.word	index@(_ZN5flash32flash_fwd_splitkv_combine_kernelI23Flash_fwd_kernel_traitsILi192ELi64ELi64ELi4ELb0ELb0EN7cutlass6half_tE19Flash_kernel_traitsILi192ELi64ELi64ELi4ES3_EELi8ELi4ELb1EEEvNS_16Flash_fwd_paramsE)
        /*0524*/ 	.word	0x00000000


	//----- nvinfo : EIATTR_REGCOUNT
	.align		4
.L_230:
        /*0528*/ 	.byte	0x04, 0x2f
        /*052a*/ 	.short	(.L_232 - .L_231)
	.align		4
.L_231:
        /*052c*/ 	.word	index@(_ZN5flash32flash_fwd_splitkv_combine_kernelI23Flash_fwd_kernel_traitsILi192ELi64ELi64ELi4ELb0ELb0EN7cutlass6half_tE19Flash_kernel_traitsILi192ELi64ELi64ELi4ES3_EELi8ELi5ELb1EEEvNS_16Flash_fwd_paramsE)
        /*0530*/ 	.word	0x0000003e


	//----- nvinfo : EIATTR_FRAME_SIZE
	.align		4
.L_232:
        /*0534*/ 	.byte	0x04, 0x11
        /*0536*/ 	.short	(.L_234 - .L_233)
	.align		4
.L_233:
        /*0538*/ 	.word	index@($__internal_9_$__cuda_sm20_div_s64)
        /*053c*/ 	.word	0x00000000


	//----- nvinfo : EIATTR_FRAME_SIZE
	.align		4
.L_234:
        /*0540*/ 	.byte	0x04, 0x11
        /*0542*/ 	.short	(.L_236 - .L_235)
	.align		4
.L_235:
        /*0544*/ 	.word	index@(_ZN5flash32flash_fwd_splitkv_combine_kernelI23Flash_fwd_kernel_traitsILi192ELi64ELi64ELi4ELb0ELb0EN7cutlass6half_tE19Flash_kernel_traitsILi192ELi64ELi64ELi4ES3_EELi8ELi5ELb1EEEvNS_16Flash_fwd_paramsE)
        /*0548*/ 	.word	0x00000000


	//----- nvinfo : EIATTR_REGCOUNT
	.align		4
.L_236:
        /*054c*/ 	.byte	0x04, 0x2f
        /*054e*/ 	.short	(.L_238 - .L_237)
	.align		4
.L_237:
        /*0550*/ 	.word	index@(_ZN5flash32flash_fwd_splitkv_combine_kernelI23Flash_fwd_kernel_traitsILi192ELi64ELi64ELi4ELb0ELb0EN7cutlass6half_tE19Flash_kernel_traitsILi192ELi64ELi64ELi4ES3_EELi8ELi6ELb1EEEvNS_16Flash_fwd_paramsE)
        /*0554*/ 	.word	0x00000040


	//----- nvinfo : EIATTR_FRAME_SIZE
	.align		4
.L_238:
        /*0558*/ 	.byte	0x04, 0x11
        /*055a*/ 	.short	(.L_240 - .L_239)
	.align		4
.L_239:
        /*055c*/ 	.word	index@($__internal_8_$__cuda_sm20_div_s64)
        /*0560*/ 	.word	0x00000000


	//----- nvinfo : EIATTR_FRAME_SIZE
	.align		4
.L_240:
        /*0564*/ 	.byte	0x04, 0x11
        /*0566*/ 	.short	(.L_242 - .L_241)
	.align		4
.L_241:
        /*0568*/ 	.word	index@(_ZN5flash32flash_fwd_splitkv_combine_kernelI23Flash_fwd_kernel_traitsILi192ELi64ELi64ELi4ELb0ELb0EN7cutlass6half_tE19Flash_kernel_traitsILi192ELi64ELi64ELi4ES3_EELi8ELi6ELb1EEEvNS_16Flash_fwd_paramsE)
        /*056c*/ 	.word	0x00000000


	//----- nvinfo : EIATTR_REGCOUNT
	.align		4
.L_242:
        /*0570*/ 	.byte	0x04, 0x2f
        /*0572*/ 	.short	(.L_244 - .L_243)
	.align		4
.L_243:
        /*0574*/ 	.word	index@(_ZN5flash32flash_fwd_splitkv_combine_kernelI23Flash_fwd_kernel_traitsILi192ELi64ELi64ELi4ELb0ELb0EN7cutlass6half_tE19Flash_kernel_traitsILi192ELi64ELi64ELi4ES3_EELi8ELi7ELb1EEEvNS_16Flash_fwd_paramsE)
        /*0578*/ 	.word	0x0000003e


	//----- nvinfo : EIATTR_FRAME_SIZE
	.align		4
.L_244:
        /*057c*/ 	.byte	0x04, 0x11
        /*057e*/ 	.short	(.L_246 - .L_245)
	.align		4
.L_245:
        /*0580*/ 	.word	index@($__internal_7_$__cuda_sm20_div_s64)
        /*0584*/ 	.word	0x00000000


	//----- nvinfo : EIATTR_FRAME_SIZE
	.align		4
.L_246:
        /*0588*/ 	.byte	0x04, 0x11
        /*058a*/ 	.short	(.L_248 - .L_247)
	.align		4
.L_247:
        /*058c*/ 	.word	index@(_ZN5flash32flash_fwd_splitkv_combine_kernelI23Flash_fwd_kernel_traitsILi192ELi64ELi64ELi4ELb0ELb0EN7cutlass6half_tE19Flash_kernel_traitsILi192ELi64ELi64ELi4ES3_EELi8ELi7ELb1EEEvNS_16Flash_fwd_paramsE)
        /*0590*/ 	.word	0x00000000


	//----- nvinfo : EIATTR_REGCOUNT
	.align		4
.L_248:
        /*0594*/ 	.byte	0x04, 0x2f
        /*0596*/ 	.short	(.L_250 - .L_249)
	.align		4
.L_249:
        /*0598*/ 	.word	index@(_ZN5flash32flash_fwd_splitkv_combine_kernelI23Flash_fwd_kernel_traitsILi192ELi64ELi64ELi4ELb0ELb0EN7cutlass6half_tE19Flash_kernel_traitsILi192ELi64ELi64ELi4ES3_EELi8ELi1ELb0EEEvNS_16Flash_fwd_paramsE)
        /*059c*/ 	.word	0x00000036


	//----- nvinfo : EIATTR_FRAME_SIZE
	.align		4
.L_250:
        /*05a0*/ 	.byte	0x04, 0x11
        /*05a2*/ 	.short	(.L_252 - .L_251)
	.align		4
.L_251:
        /*05a4*/ 	.word	index@($__internal_6_$__cuda_sm20_div_s64)
        /*05a8*/ 	.word	0x00000000


	//----- nvinfo : EIATTR_FRAME_SIZE
	.align		4
.L_252:
        /*05ac*/ 	.byte	0x04, 0x11
        /*05ae*/ 	.short	(.L_254 - .L_253)
	.align		4
.L_253:
        /*05b0*/ 	.word	index@(_ZN5flash32flash_fwd_splitkv_combine_kernelI23Flash_fwd_kernel_traitsILi192ELi64ELi64ELi4ELb0ELb0EN7cutlass6half_tE19Flash_kernel_traitsILi192ELi64ELi64ELi4ES3_EELi8ELi1ELb0EEEvNS_16Flash_fwd_paramsE)
        /*05b4*/ 	.word	0x00000000


	//----- nvinfo : EIATTR_REGCOUNT
	.align		4
.L_254:
        /*05b8*/ 	.byte	0x04, 0x2f
        /*05ba*/ 	.short	(.L_256 - .L_255)
	.align		4
.L_255:
        /*05bc*/ 	.word	index@(_ZN5flash32flash_fwd_splitkv_combine_kernelI23Flash_fwd_kernel_traitsILi192ELi64ELi64ELi4ELb0ELb0EN7cutlass6half_tE19Flash_kernel_traitsILi192ELi64ELi64ELi4ES3_EELi8ELi2ELb0EEEvNS_16Flash_fwd_paramsE)
        /*05c0*/ 	.word	0x00000036


	//----- nvinfo : EIATTR_FRAME_SIZE
	.align		4
.L_256:
        /*05c4*/ 	.byte	0x04, 0x11
        /*05c6*/ 	.short	(.L_258 - .L_257)
	.align		4
.L_257:
        /*05c8*/ 	.word	index@($__internal_5_$__cuda_sm20_div_s64)
        /*05cc*/ 	.word	0x00000000


	//----- nvinfo : EIATTR_FRAME_SIZE
	.align		4
.L_258:
        /*05d0*/ 	.byte	0x04, 0x11
        /*05d2*/ 	.short	(.L_260 - .L_259)
	.align		4
.L_259:
        /*05d4*/ 	.word	index@(_ZN5flash32flash_fwd_splitkv_combine_kernelI23Flash_fwd_kernel_traitsILi192ELi64ELi64ELi4ELb0ELb0EN7cutlass6half_tE19Flash_kernel_traitsILi192ELi64ELi64ELi4ES3_EELi8ELi2ELb0EEEvNS_16Flash_fwd_paramsE)
        /*05d8*/ 	.word	0x00000000


	//----- nvinfo : EIATTR_REGCOUNT
	.align		4
.L_260:
        /*05dc*/ 	.byte	0x04, 0x2f
        /*05de*/ 	.short	(.L_262 - .L_261)
	.align		4
.L_261:
        /*05e0*/ 	.word	index@(_ZN5flash32flash_fwd_splitkv_combine_kernelI23Flash_fwd_kernel_traitsILi192ELi64ELi64ELi4ELb0ELb0EN7cutlass6half_tE19Flash_kernel_traitsILi192ELi64ELi64ELi4ES3_EELi8ELi3ELb0EEEvNS_16Flash_fwd_paramsE)
        /*05e4*/ 	.word	0x00000036


	//----- nvinfo : EIATTR_FRAME_SIZE
	.align		4
.L_262:
        /*05e8*/ 	.byte	0x04, 0x11
        /*05ea*/ 	.short	(.L_264 - .L_263)
	.align		4
.L_263:
        /*05ec*/ 	.word	index@($__internal_4_$__cuda_sm20_div_s64)
        /*05f0*/ 	.word	0x00000000


	//----- nvinfo : EIATTR_FRAME_SIZE
	.align		4
.L_264:
        /*05f4*/ 	.byte	0x04, 0x11
        /*05f6*/ 	.short	(.L_266 - .L_265)
	.align		4
.L_265:
        /*05f8*/ 	.word	index@(_ZN5flash32flash_fwd_splitkv_combine_kernelI23Flash_fwd_kernel_traitsILi192ELi64ELi64ELi4ELb0ELb0EN7cutlass6half_tE19Flash_kernel_traitsILi192ELi64ELi64ELi4ES3_EELi8ELi3ELb0EEEvNS_16Flash_fwd_paramsE)
        /*05fc*/ 	.word	0x00000000


	//----- nvinfo : EIATTR_REGCOUNT
	.align		4
.L_266:
        /*0600*/ 	.byte	0x04, 0x2f
        /*0602*/ 	.short	(.L_268 - .L_267)
	.align		4
.L_267:
        /*0604*/ 	.word	index@(_ZN5flash32flash_fwd_splitkv_combine_kernelI23Flash_fwd_kernel_traitsILi192ELi64ELi64ELi4ELb0ELb0EN7cutlass6half_tE19Flash_kernel_traitsILi192ELi64ELi64ELi4ES3_EELi8ELi4ELb0EEEvNS_16Flash_fwd_paramsE)
        /*0608*/ 	.word	0x00000036


	//----- nvinfo : EIATTR_FRAME_SIZE
	.align		4
.L_268:
        /*060c*/ 	.byte	0x04, 0x11
        /*060e*/ 	.short	(.L_270 - .L_269)
	.align		4
.L_269:
        /*0610*/ 	.word	index@($__internal_3_$__cuda_sm20_div_s64)
        /*0614*/ 	.word	0x00000000


	//----- nvinfo : EIATTR_FRAME_SIZE
	.align		4
.L_270:
        /*0618*/ 	.byte	0x04, 0x11
        /*061a*/ 	.short	(.L_272 - .L_271)
	.align		4
.L_271:
        /*061c*/ 	.word	index@(_ZN5flash32flash_fwd_splitkv_combine_kernelI23Flash_fwd_kernel_traitsILi192ELi64ELi64ELi4ELb0ELb0EN7cutlass6half_tE19Flash_kernel_traitsILi192ELi64ELi64ELi4ES3_EELi8ELi4ELb0EEEvNS_16Flash_fwd_paramsE)
        /*0620*/ 	.word	0x00000000


	//----- nvinfo : EIATTR_REGCOUNT
	.align		4
.L_272:
        /*0624*/ 	.byte	0x04, 0x2f
        /*0626*/ 	.short	(.L_274 - .L_273)
	.align		4
.L_273:
        /*0628*/ 	.word	index@(_ZN5flash32flash_fwd_splitkv_combine_kernelI23Flash_fwd_kernel_traitsILi192ELi64ELi64ELi4ELb0ELb0EN7cutlass6half_tE19Flash_kernel_traitsILi192ELi64ELi64ELi4ES3_EELi8ELi5ELb0EEEvNS_16Flash_fwd_paramsE)
        /*062c*/ 	.word	0x0000003e


	//----- nvinfo : EIATTR_FRAME_SIZE
	.align		4
.L_274:
        /*0630*/ 	.byte	0x04, 0x11
        /*0632*/ 	.short	(.L_276 - .L_275)
	.align		4
.L_275:
        /*0634*/ 	.word	index@($__internal_2_$__cuda_sm20_div_s64)
        /*0638*/ 	.word	0x00000000


	//----- nvinfo : EIATTR_FRAME_SIZE
	.align		4
.L_276:
        /*063c*/ 	.byte	0x04, 0x11
        /*063e*/ 	.short	(.L_278 - .L_277)
	.align		4
.L_277:
        /*0640*/ 	.word	index@(_ZN5flash32flash_fwd_splitkv_combine_kernelI23Flash_fwd_kernel_traitsILi192ELi64ELi64ELi4ELb0ELb0EN7cutlass6half_tE19Flash_kernel_traitsILi192ELi64ELi64ELi4ES3_EELi8ELi5ELb0EEEvNS_16Flash_fwd_paramsE)
        /*0644*/ 	.word	0x00000000


	//----- nvinfo : EIATTR_REGCOUNT
	.align		4
.L_278:
        /*0648*/ 	.byte	0x04, 0x2f
        /*064a*/ 	.short	(.L_280 - .L_279)
	.align		4
.L_279:
        /*064c*/ 	.word	index@(_ZN5flash32flash_fwd_splitkv_combine_kernelI23Flash_fwd_kernel_traitsILi192ELi64ELi64ELi4ELb0ELb0EN7cutlass6half_tE19Flash_kernel_traitsILi192ELi64ELi64ELi4ES3_EELi8ELi6ELb0EEEvNS_16Flash_fwd_paramsE)
        /*0650*/ 	.word	0x00000040


	//----- nvinfo : EIATTR_FRAME_SIZE
	.align		4
.L_280:
        /*0654*/ 	.byte	0x04, 0x11
        /*0656*/ 	.short	(.L_282 - .L_281)
	.align		4
.L_281:
        /*0658*/ 	.word	index@($__internal_1_$__cuda_sm20_div_s64)
        /*065c*/ 	.word	0x00000000


	//----- nvinfo : EIATTR_FRAME_SIZE
	.align		4
.L_282:
        /*0660*/ 	.byte	0x04, 0x11
        /*0662*/ 	.short	(.L_284 - .L_283)
	.align		4
.L_283:
        /*0664*/ 	.word	index@(_ZN5flash32flash_fwd_splitkv_combine_kernelI23Flash_fwd_kernel_traitsILi192ELi64ELi64ELi4ELb0ELb0EN7cutlass6half_tE19Flash_kernel_traitsILi192ELi64ELi64ELi4ES3_EELi8ELi6ELb0EEEvNS_16Flash_fwd_paramsE)
        /*0668*/ 	.word	0x00000000


	//----- nvinfo : EIATTR_REGCOUNT
	.align		4
.L_284:
        /*066c*/ 	.byte	0x04, 0x2f
        /*066e*/ 	.short	(.L_286 - .L_285)
	.align		4
.L_285:
        /*0670*/ 	.word	index@(_ZN5flash32flash_fwd_splitkv_combine_kernelI23Flash_fwd_kernel_traitsILi192ELi64ELi64ELi4ELb0ELb0EN7cutlass6half_tE19Flash_kernel_traitsILi192ELi64ELi64ELi4ES3_EELi8ELi7ELb0EEEvNS_16Flash_fwd_paramsE)
        /*0674*/ 	.word	0x0000003e


	//----- nvinfo : EIATTR_FRAME_SIZE
	.align		4
.L_286:
        /*0678*/ 	.byte	0x04, 0x11
        /*067a*/ 	.short	(.L_288 - .L_287)
	.align		4
.L_287:
        /*067c*/ 	.word	index@($__internal_0_$__cuda_sm20_div_s64)
        /*0680*/ 	.word	0x00000000


	//----- nvinfo : EIATTR_FRAME_SIZE
	.align		4
.L_288:
        /*0684*/ 	.byte	0x04, 0x11
        /*0686*/ 	.short	(.L_290 - .L_289)
	.align		4
.L_289:
        /*0688*/ 	.word	index@(_ZN5flash32flash_fwd_splitkv_combine_kernelI23Flash_fwd_kernel_traitsILi192ELi64ELi64ELi4ELb0ELb0EN7cutlass6half_tE19Flash_kernel_traitsILi192ELi64ELi64ELi4ES3_EELi8ELi7ELb0EEEvNS_16Flash_fwd_paramsE)
        /*068c*/ 	.word	0x00000000


	//----- nvinfo : EIATTR_MIN_STACK_SIZE
	.align		4
.L_290:
        /*0690*/ 	.byte	0x04, 0x12
        /*0692*/ 	.short	(.L_292 - .L_291)
	.align		4
.L_291:
        /*0694*/ 	.word	index@(_ZN5flash32flash_fwd_splitkv_combine_kernelI23Flash_fwd_kernel_traitsILi192ELi64ELi64ELi4ELb0ELb0EN7cutlass6half_tE19Flash_kernel_traitsILi192ELi64ELi64ELi4ES3_EELi8ELi7ELb0EEEvNS_16Flash_fwd_paramsE)
        /*0698*/ 	.word	0x00000000


	//----- nvinfo : EIATTR_MIN_STACK_SIZE
	.align		4
.L_292:
        /*069c*/ 	.byte	0x04, 0x12
        /*069e*/ 	.short	(.L_294 - .L_293)
	.align		4
.L_293:
        /*06a0*/ 	.word	index@(_ZN5flash32flash_fwd_splitkv_combine_kernelI23Flash_fwd_kernel_traitsILi192ELi64ELi64ELi4ELb0ELb0EN7cutlass6half_tE19Flash_kernel_traitsILi192ELi64ELi64ELi4ES3_EELi8ELi6ELb0EEEvNS_16Flash_fwd_paramsE)
        /*06a4*/ 	.word	0x00000000


	//----- nvinfo : EIATTR_MIN_STACK_SIZE
	.align		4
.L_294:
        /*06a8*/ 	.byte	0x04, 0x12
        /*06aa*/ 	.short	(.L_296 - .L_295)
	.align		4
.L_295:
        /*06ac*/ 	.word	index@(_ZN5flash32flash_fwd_splitkv_combine_kernelI23Flash_fwd_kernel_traitsILi192ELi64ELi64ELi4ELb0ELb0EN7cutlass6half_tE19Flash_kernel_traitsILi192ELi64ELi64ELi4ES3_EELi8ELi5ELb0EEEvNS_16Flash_fwd_paramsE)
        /*06b0*/ 	.word	0x00000000


	//----- nvinfo : EIATTR_MIN_STACK_SIZE
	.align		4
.L_296:
        /*06b4*/ 	.byte	0x04, 0x12
        /*06b6*/ 	.short	(.L_298 - .L_297)
	.align		4
.L_297:
        /*06b8*/ 	.word	index@(_ZN5flash32flash_fwd_splitkv_combine_kernelI23Flash_fwd_kernel_traitsILi192ELi64ELi64ELi4ELb0ELb0EN7cutlass6half_tE19Flash_kernel_traitsILi192ELi64ELi64ELi4ES3_EELi8ELi4ELb0EEEvNS_16Flash_fwd_paramsE)
        /*06bc*/ 	.word	0x00000000


	//----- nvinfo : EIATTR_MIN_STACK_SIZE
	.align		4
.L_298:
        /*06c0*/ 	.byte	0x04, 0x12
        /*06c2*/ 	.short	(.L_300 - .L_299)
	.align		4
.L_299:
        /*06c4*/ 	.word	index@(_ZN5flash32flash_fwd_splitkv_combine_kernelI23Flash_fwd_kernel_traitsILi192ELi64ELi64ELi4ELb0ELb0EN7cutlass6half_tE19Flash_kernel_traitsILi192ELi64ELi64ELi4ES3_EELi8ELi3ELb0EEEvNS_16Flash_fwd_paramsE)
        /*06c8*/ 	.word	0x00000000


	//----- nvinfo : EIATTR_MIN_STACK_SIZE
	.align		4
.L_300:
        /*06cc*/ 	.byte	0x04, 0x12
        /*06ce*/ 	.short	(.L_302 - .L_301)
	.align		4
.L_301:
        /*06d0*/ 	.word	index@(_ZN5flash32flash_fwd_splitkv_combine_kernelI23Flash_fwd_kernel_traitsILi192ELi64ELi64ELi4ELb0ELb0EN7cutlass6half_tE19Flash_kernel_traitsILi192ELi64ELi64ELi4ES3_EELi8ELi2ELb0EEEvNS_16Flash_fwd_paramsE)
        /*06d4*/ 	.word	0x00000000


	//----- nvinfo : EIATTR_MIN_STACK_SIZE
	.align		4
.L_302:
        /*06d8*/ 	.byte	0x04, 0x12
        /*06da*/ 	.short	(.L_304 - .L_303)
	.align		4
.L_303:
        /*06dc*/ 	.word	index@(_ZN5flash32flash_fwd_splitkv_combine_kernelI23Flash_fwd_kernel_traitsILi192ELi64ELi64ELi4ELb0ELb0EN7cutlass6half_tE19Flash_kernel_traitsILi192ELi64ELi64ELi4ES3_EELi8ELi1ELb0EEEvNS_16Flash_fwd_paramsE)
        /*06e0*/ 	.word	0x00000000


	//----- nvinfo : EIATTR_MIN_STACK_SIZE
	.align		4
.L_304:
        /*06e4*/ 	.byte	0x04, 0x12
        /*06e6*/ 	.short	(.L_306 - .L_305)
	.align		4
.L_305:
        /*06e8*/ 	.word	index@(_ZN5flash32flash_fwd_splitkv_combine_kernelI23Flash_fwd_kernel_traitsILi192ELi64ELi64ELi4ELb0ELb0EN7cutlass6half_tE19Flash_kernel_traitsILi192ELi64ELi64ELi4ES3_EELi8ELi7ELb1EEEvNS_16Flash_fwd_paramsE)
        /*06ec*/ 	.word	0x00000000


	//----- nvinfo : EIATTR_MIN_STACK_SIZE
	.align		4
.L_306:
        /*06f0*/ 	.byte	0x04, 0x12
        /*06f2*/ 	.short	(.L_308 - .L_307)
	.align		4
.L_307:
        /*06f4*/ 	.word	index@(_ZN5flash32flash_fwd_splitkv_combine_kernelI23Flash_fwd_kernel_traitsILi192ELi64ELi64ELi4ELb0ELb0EN7cutlass6half_tE19Flash_kernel_traitsILi192ELi64ELi64ELi4ES3_EELi8ELi6ELb1EEEvNS_16Flash_fwd_paramsE)
        /*06f8*/ 	.word	0x00000000


	//----- nvinfo : EIATTR_MIN_STACK_SIZE
	.align		4
.L_308:
        /*06fc*/ 	.byte	0x04, 0x12
        /*06fe*/ 	.short	(.L_310 - .L_309)
	.align		4
.L_309:
        /*0700*/ 	.word	index@(_ZN5flash32flash_fwd_splitkv_combine_kernelI23Flash_fwd_kernel_traitsILi192ELi64ELi64ELi4ELb0ELb0EN7cutlass6half_tE19Flash_kernel_traitsILi192ELi64ELi64ELi4ES3_EELi8ELi5ELb1EEEvNS_16Flash_fwd_paramsE)
        /*0704*/ 	.word	0x00000000


	//----- nvinfo : EIATTR_MIN_STACK_SIZE
	.align		4
.L_310:
        /*0708*/ 	.byte	0x04, 0x12
        /*070a*/ 	.short	(.L_312 - .L_311)
	.align		4
.L_311:
        /*070c*/ 	.word	index@(_ZN5flash32flash_fwd_splitkv_combine_kernelI23Flash_fwd_kernel_traitsILi192ELi64ELi64ELi4ELb0ELb0EN7cutlass6half_tE19Flash_kernel_traitsILi192ELi64ELi64ELi4ES3_EELi8ELi4ELb1EEEvNS_16Flash_fwd_paramsE)
        /*0710*/ 	.word	0x00000000


	//----- nvinfo : EIATTR_MIN_STACK_SIZE
	.align		4
.L_312:
        /*0714*/ 	.byte	0x04, 0x12
        /*0716*/ 	.short	(.L_314 - .L_313)
	.align		4
.L_313:
        /*0718*/ 	.word	index@(_ZN5flash32flash_fwd_splitkv_combine_kernelI23Flash_fwd_kernel_traitsILi192ELi64ELi64ELi4ELb0ELb0EN7cutlass6half_tE19Flash_kernel_traitsILi192ELi64ELi64ELi4ES3_EELi8ELi3ELb1EEEvNS_16Flash_fwd_paramsE)
        /*071c*/ 	.word	0x00000000


	//----- nvinfo : EIATTR_MIN_STACK_SIZE
	.align		4
.L_314:
        /*0720*/ 	.byte	0x04, 0x12
        /*0722*/ 	.short	(.L_316 - .L_315)
	.align		4
.L_315:
        /*0724*/ 	.word	index@(_ZN5flash32flash_fwd_splitkv_combine_kernelI23Flash_fwd_kernel_traitsILi192ELi64ELi64ELi4ELb0ELb0EN7cutlass6half_tE19Flash_kernel_traitsILi192ELi64ELi64ELi4ES3_EELi8ELi2ELb1EEEvNS_16Flash_fwd_paramsE)
        /*0728*/ 	.word	0x00000000


	//----- nvinfo : EIATTR_MIN_STACK_SIZE
	.align		4
.L_316:
        /*072c*/ 	.byte	0x04, 0x12
        /*072e*/ 	.short	(.L_318 - .L_317)
	.align		4
.L_317:
        /*0730*/ 	.word	index@(_ZN5flash32flash_fwd_splitkv_combine_kernelI23Flash_fwd_kernel_traitsILi192ELi64ELi64ELi4ELb0ELb0EN7cutlass6half_tE19Flash_kernel_traitsILi192ELi64ELi64ELi4ES3_EELi8ELi1ELb1EEEvNS_16Flash_fwd_paramsE)
        /*0734*/ 	.word	0x00000000


	//----- nvinfo : EIATTR_MIN_STACK_SIZE
	.align		4
.L_318:
        /*0738*/ 	.byte	0x04, 0x12
        /*073a*/ 	.short	(.L_320 - .L_319)
	.align		4
.L_319:
        /*073c*/ 	.word	index@(_ZN5flash24flash_fwd_splitkv_kernelI23Flash_fwd_kernel_traitsILi192ELi64ELi64ELi4ELb0ELb0EN7cutlass6half_tE19Flash_kernel_traitsILi192ELi64ELi64ELi4ES3_EELb0ELb0ELb0ELb0ELb0ELb0ELb0ELb0EEEvNS_16Flash_fwd_paramsE)
        /*0740*/ 	.word	0x00000000


	//----- nvinfo : EIATTR_MIN_STACK_SIZE
	.align		4
.L_320:
        /*0744*/ 	.byte	0x04, 0x12
        /*0746*/ 	.short	(.L_322 - .L_321)
	.align		4
.L_321:
        /*0748*/ 	.word	index@(_ZN5flash24flash_fwd_splitkv_kernelI23Flash_fwd_kernel_traitsILi192ELi64ELi64ELi4ELb0ELb0EN7cutlass6half_tE19Flash_kernel_traitsILi192ELi64ELi64ELi4ES3_EELb0ELb0ELb0ELb0ELb0ELb1ELb0ELb0EEEvNS_16Flash_fwd_paramsE)
        /*074c*/ 	.word	0x00000000


	//----- nvinfo : EIATTR_MIN_STACK_SIZE
	.align		4
.L_322:
        /*0750*/ 	.byte	0x04, 0x12
        /*0752*/ 	.short	(.L_324 - .L_323)
	.align		4
.L_323:
        /*0754*/ 	.word	index@(_ZN5flash24flash_fwd_splitkv_kernelI23Flash_fwd_kernel_traitsILi192ELi64ELi64ELi4ELb0ELb0EN7cutlass6half_tE19Flash_kernel_traitsILi192ELi64ELi64ELi4ES3_EELb0ELb0ELb0ELb0ELb0ELb0ELb0ELb1EEEvNS_16Flash_fwd_paramsE)
        /*0758*/ 	.word	0x00000000


	//----- nvinfo : EIATTR_MIN_STACK_SIZE
	.align		4
.L_324:
        /*075c*/ 	.byte	0x04, 0x12
        /*075e*/ 	.short	(.L_326 - .L_325)
	.align		4
.L_325:
        /*0760*/ 	.word	index@(_ZN5flash24flash_fwd_splitkv_kernelI23Flash_fwd_kernel_traitsILi192ELi64ELi64ELi4ELb0ELb0EN7cutlass6half_tE19Flash_kernel_traitsILi192ELi64ELi64ELi4ES3_EELb0ELb0ELb0ELb0ELb0ELb1ELb0ELb1EEEvNS_16Flash_fwd_paramsE)
        /*0764*/ 	.word	0x00000000


	//----- nvinfo : EIATTR_MIN_STACK_SIZE
	.align		4
.L_326:
        /*0768*/ 	.byte	0x04, 0x12
        /*076a*/ 	.short	(.L_328 - .L_327)
	.align		4
.L_327:
        /*076c*/ 	.word	index@(_ZN5flash24flash_fwd_splitkv_kernelI23Flash_fwd_kernel_traitsILi192ELi64ELi64ELi4ELb0ELb0EN7cutlass6half_tE19Flash_kernel_traitsILi192ELi64ELi64ELi4ES3_EELb0ELb0ELb0ELb0ELb0ELb0ELb1ELb0EEEvNS_16Flash_fwd_paramsE)
        /*0770*/ 	.word	0x00000000


	//----- nvinfo : EIATTR_MIN_STACK_SIZE
	.align		4
.L_328:
        /*0774*/ 	.byte	0x04, 0x12
        /*0776*/ 	.short	(.L_330 - .L_329)
	.align		4
.L_329:
        /*0778*/ 	.word	index@(_ZN5flash24flash_fwd_splitkv_kernelI23Flash_fwd_kernel_traitsILi192ELi64ELi64ELi4ELb0ELb0EN7cutlass6half_tE19Flash_kernel_traitsILi192ELi64ELi64ELi4ES3_EELb0ELb0ELb0ELb0ELb0ELb1ELb1ELb0EEEvNS_16Flash_fwd_paramsE)
        /*077c*/ 	.word	0x00000000


	//----- nvinfo : EIATTR_MIN_STACK_SIZE
	.align		4
.L_330:
        /*0780*/ 	.byte	0x04, 0x12
        /*0782*/ 	.short	(.L_332 - .L_331)
	.align		4
.L_331:
        /*0784*/ 	.word	index@(_ZN5flash24flash_fwd_splitkv_kernelI23Flash_fwd_kernel_traitsILi192ELi64ELi64ELi4ELb0ELb0EN7cutlass6half_tE19Flash_kernel_traitsILi192ELi64ELi64ELi4ES3_EELb0ELb0ELb0ELb0ELb0ELb0ELb1ELb1EEEvNS_16Flash_fwd_paramsE)
        /*0788*/ 	.word	0x00000000


	//----- nvinfo : EIATTR_MIN_STACK_SIZE
	.align		4
.L_332:
        /*078c*/ 	.byte	0x04, 0x12
        /*078e*/ 	.short	(.L_334 - .L_333)
	.align		4
.L_333:
        /*0790*/ 	.word	index@(_ZN5flash24flash_fwd_splitkv_kernelI23Flash_fwd_kernel_traitsILi192ELi64ELi64ELi4ELb0ELb0EN7cutlass6half_tE19Flash_kernel_traitsILi192ELi64ELi64ELi4ES3_EELb0ELb0ELb0ELb0ELb0ELb1ELb1ELb1EEEvNS_16Flash_fwd_paramsE)
        /*0794*/ 	.word	0x00000000


	//----- nvinfo : EIATTR_MIN_STACK_SIZE
	.align		4
.L_334:
        /*0798*/ 	.byte	0x04, 0x12
        /*079a*/ 	.short	(.L_336 - .L_335)
	.align		4
.L_335:
        /*079c*/ 	.word	index@(_ZN5flash24flash_fwd_splitkv_kernelI23Flash_fwd_kernel_traitsILi192ELi64ELi64ELi4ELb0ELb0EN7cutlass6half_tE19Flash_kernel_traitsILi192ELi64ELi64ELi4ES3_EELb0ELb1ELb0ELb0ELb0ELb0ELb0ELb0EEEvNS_16Flash_fwd_paramsE)
        /*07a0*/ 	.word	0x00000000


	//----- nvinfo : EIATTR_MIN_STACK_SIZE
	.align		4
.L_336:
        /*07a4*/ 	.byte	0x04, 0x12
        /*07a6*/ 	.short	(.L_338 - .L_337)
	.align		4
.L_337:
        /*07a8*/ 	.word	index@(_ZN5flash24flash_fwd_splitkv_kernelI23Flash_fwd_kernel_traitsILi192ELi64ELi64ELi4ELb0ELb0EN7cutlass6half_tE19Flash_kernel_traitsILi192ELi64ELi64ELi4ES3_EELb0ELb1ELb0ELb0ELb0ELb1ELb0ELb0EEEvNS_16Flash_fwd_paramsE)
        /*07ac*/ 	.word	0x00000000


	//----- nvinfo : EIATTR_MIN_STACK_SIZE
	.align		4
.L_338:
        /*07b0*/ 	.byte	0x04, 0x12
        /*07b2*/ 	.short	(.L_340 - .L_339)
	.align		4
.L_339:
        /*07b4*/ 	.word	index@(_ZN5flash24flash_fwd_splitkv_kernelI23Flash_fwd_kernel_traitsILi192ELi64ELi64ELi4ELb0ELb0EN7cutlass6half_tE19Flash_kernel_traitsILi192ELi64ELi64ELi4ES3_EELb0ELb1ELb0ELb0ELb0ELb0ELb0ELb1EEEvNS_16Flash_fwd_paramsE)
        /*07b8*/ 	.word	0x00000000


	//----- nvinfo : EIATTR_MIN_STACK_SIZE
	.align		4
.L_340:
        /*07bc*/ 	.byte	0x04, 0x12
        /*07be*/ 	.short	(.L_342 - .L_341)
	.align		4
.L_341:
        /*07c0*/ 	.word	index@(_ZN5flash24flash_fwd_splitkv_kernelI23Flash_fwd_kernel_traitsILi192ELi64ELi64ELi4ELb0ELb0EN7cutlass6half_tE19Flash_kernel_traitsILi192ELi64ELi64ELi4ES3_EELb0ELb1ELb0ELb0ELb0ELb1ELb0ELb1EEEvNS_16Flash_fwd_paramsE)
        /*07c4*/ 	.word	0x00000000


	//----- nvinfo : EIATTR_MIN_STACK_SIZE
	.align		4
.L_342:
        /*07c8*/ 	.byte	0x04, 0x12
        /*07ca*/ 	.short	(.L_344 - .L_343)
	.align		4
.L_343:
        /*07cc*/ 	.word	index@(_ZN5flash24flash_fwd_splitkv_kernelI23Flash_fwd_kernel_traitsILi192ELi64ELi64ELi4ELb0ELb0EN7cutlass6half_tE19Flash_kernel_traitsILi192ELi64ELi64ELi4ES3_EELb0ELb1ELb0ELb0ELb0ELb0ELb1ELb0EEEvNS_16Flash_fwd_paramsE)
        /*07d0*/ 	.word	0x00000000


	//----- nvinfo : EIATTR_MIN_STACK_SIZE
	.align		4
.L_344:
        /*07d4*/ 	.byte	0x04, 0x12
        /*07d6*/ 	.short	(.L_346 - .L_345)
	.align		4
.L_345:
        /*07d8*/ 	.word	index@(_ZN5flash24flash_fwd_splitkv_kernelI23Flash_fwd_kernel_traitsILi192ELi64ELi64ELi4ELb0ELb0EN7cutlass6half_tE19Flash_kernel_traitsILi192ELi64ELi64ELi4ES3_EELb0ELb1ELb0ELb0ELb0ELb1ELb1ELb0EEEvNS_16Flash_fwd_paramsE)
        /*07dc*/ 	.word	0x00000000


	//----- nvinfo : EIATTR_MIN_STACK_SIZE
	.align		4
.L_346:
        /*07e0*/ 	.byte	0x04, 0x12
        /*07e2*/ 	.short	(.L_348 - .L_347)
	.align		4
.L_347:
        /*07e4*/ 	.word	index@(_ZN5flash24flash_fwd_splitkv_kernelI23Flash_fwd_kernel_traitsILi192ELi64ELi64ELi4ELb0ELb0EN7cutlass6half_tE19Flash_kernel_traitsILi192ELi64ELi64ELi4ES3_EELb0ELb1ELb0ELb0ELb0ELb0ELb1ELb1EEEvNS_16Flash_fwd_paramsE)
        /*07e8*/ 	.word	0x00000000


	//----- nvinfo : EIATTR_MIN_STACK_SIZE
	.align		4
.L_348:
        /*07ec*/ 	.byte	0x04, 0x12
        /*07ee*/ 	.short	(.L_350 - .L_349)
	.align		4
.L_349:
        /*07f0*/ 	.word	index@(_ZN5flash24flash_fwd_splitkv_kernelI23Flash_fwd_kernel_traitsILi192ELi64ELi64ELi4ELb0ELb0EN7cutlass6half_tE19Flash_kernel_traitsILi192ELi64ELi64ELi4ES3_EELb0ELb1ELb0ELb0ELb0ELb1ELb1ELb1EEEvNS_16Flash_fwd_paramsE)
        /*07f4*/ 	.word	0x00000000


	//----- nvinfo : EIATTR_MIN_STACK_SIZE
	.align		4
.L_350:
        /*07f8*/ 	.byte	0x04, 0x12
        /*07fa*/ 	.short	(.L_352 - .L_351)
	.align		4
.L_351:
        /*07fc*/ 	.word	index@(_ZN5flash24flash_fwd_splitkv_kernelI23Flash_fwd_kernel_traitsILi192ELi64ELi64ELi4ELb0ELb0EN7cutlass6half_tE19Flash_kernel_traitsILi192ELi64ELi64ELi4ES3_EELb0ELb0ELb0ELb0ELb1ELb0ELb0ELb0EEEvNS_16Flash_fwd_paramsE)
        /*0800*/ 	.word	0x00000000


	//----- nvinfo : EIATTR_MIN_STACK_SIZE
	.align		4
.L_352:
        /*0804*/ 	.byte	0x04, 0x12
        /*0806*/ 	.short	(.L_354 - .L_353)
	.align		4
.L_353:
        /*0808*/ 	.word	index@(_ZN5flash24flash_fwd_splitkv_kernelI23Flash_fwd_kernel_traitsILi192ELi64ELi64ELi4ELb0ELb0EN7cutlass6half_tE19Flash_kernel_traitsILi192ELi64ELi64ELi4ES3_EELb0ELb0ELb0ELb0ELb1ELb1ELb0ELb0EEEvNS_16Flash_fwd_paramsE)
        /*080c*/ 	.word	0x00000000


	//----- nvinfo : EIATTR_MIN_STACK_SIZE
	.align		4
.L_354:
        /*0810*/ 	.byte	0x04, 0x12
        /*0812*/ 	.short	(.L_356 - .L_355)
	.align		4
.L_355:
        /*0814*/ 	.word	index@(_ZN5flash24flash_fwd_splitkv_kernelI23Flash_fwd_kernel_traitsILi192ELi64ELi64ELi4ELb0ELb0EN7cutlass6half_tE19Flash_kernel_traitsILi192ELi64ELi64ELi4ES3_EELb0ELb0ELb1ELb0ELb0ELb0ELb0ELb0EEEvNS_16Flash_fwd_paramsE)
        /*0818*/ 	.word	0x00000000


	//----- nvinfo : EIATTR_MIN_STACK_SIZE
	.align		4
.L_356:
        /*081c*/ 	.byte	0x04, 0x12
        /*081e*/ 	.short	(.L_358 - .L_357)
	.align		4
.L_357:
        /*0820*/ 	.word	index@(_ZN5flash24flash_fwd_splitkv_kernelI23Flash_fwd_kernel_traitsILi192ELi64ELi64ELi4ELb0ELb0EN7cutlass6half_tE19Flash_kernel_traitsILi192ELi64ELi64ELi4ES3_EELb0ELb0ELb1ELb0ELb0ELb1ELb0ELb0EEEvNS_16Flash_fwd_paramsE)
        /*0824*/ 	.word	0x00000000


	//----- nvinfo : EIATTR_MIN_STACK_SIZE
	.align		4
.L_358:
        /*0828*/ 	.byte	0x04, 0x12
        /*082a*/ 	.short	(.L_360 - .L_359)
	.align		4
.L_359:
        /*082c*/ 	.word	index@(_ZN5flash24flash_fwd_splitkv_kernelI23Flash_fwd_kernel_traitsILi192ELi64ELi64ELi4ELb0ELb0EN7cutlass6half_tE19Flash_kernel_traitsILi192ELi64ELi64ELi4ES3_EELb0ELb0ELb0ELb0ELb1ELb0ELb0ELb1EEEvNS_16Flash_fwd_paramsE)
        /*0830*/ 	.word	0x00000000


	//----- nvinfo : EIATTR_MIN_STACK_SIZE
	.align		4
.L_360:
        /*0834*/ 	.byte	0x04, 0x12
        /*0836*/ 	.short	(.L_362 - .L_361)
	.align		4
.L_361:
        /*0838*/ 	.word	index@(_ZN5flash24flash_fwd_splitkv_kernelI23Flash_fwd_kernel_traitsILi192ELi64ELi64ELi4ELb0ELb0EN7cutlass6half_tE19Flash_kernel_traitsILi192ELi64ELi64ELi4ES3_EELb0ELb0ELb0ELb0ELb1ELb1ELb0ELb1EEEvNS_16Flash_fwd_paramsE)
        /*083c*/ 	.word	0x00000000


	//----- nvinfo : EIATTR_MIN_STACK_SIZE
	.align		4
.L_362:
        /*0840*/ 	.byte	0x04, 0x12
        /*0842*/ 	.short	(.L_364 - .L_363)
	.align		4
.L_363:
        /*0844*/ 	.word	index@(_ZN5flash24flash_fwd_splitkv_kernelI23Flash_fwd_kernel_traitsILi192ELi64ELi64ELi4ELb0ELb0EN7cutlass6half_tE19Flash_kernel_traitsILi192ELi64ELi64ELi4ES3_EELb0ELb0ELb1ELb0ELb0ELb0ELb0ELb1EEEvNS_16Flash_fwd_paramsE)
        /*0848*/ 	.word	0x00000000


	//----- nvinfo : EIATTR_MIN_STACK_SIZE
	.align		4
.L_364:
        /*084c*/ 	.byte	0x04, 0x12
        /*084e*/ 	.short	(.L_366 - .L_365)
	.align		4
.L_365:
        /*0850*/ 	.word	index@(_ZN5flash24flash_fwd_splitkv_kernelI23Flash_fwd_kernel_traitsILi192ELi64ELi64ELi4ELb0ELb0EN7cutlass6half_tE19Flash_kernel_traitsILi192ELi64ELi64ELi4ES3_EELb0ELb0ELb1ELb0ELb0ELb1ELb0ELb1EEEvNS_16Flash_fwd_paramsE)
        /*0854*/ 	.word	0x00000000


	//----- nvinfo : EIATTR_MIN_STACK_SIZE
	.align		4
.L_366:
        /*0858*/ 	.byte	0x04, 0x12
        /*085a*/ 	.short	(.L_368 - .L_367)
	.align		4
.L_367:
        /*085c*/ 	.word	index@(_ZN5flash24flash_fwd_splitkv_kernelI23Flash_fwd_kernel_traitsILi192ELi64ELi64ELi4ELb0ELb0EN7cutlass6half_tE19Flash_kernel_traitsILi192ELi64ELi64ELi4ES3_EELb0ELb0ELb0ELb0ELb1ELb0ELb1ELb0EEEvNS_16Flash_fwd_paramsE)
        /*0860*/ 	.word	0x00000000


	//----- nvinfo : EIATTR_MIN_STACK_SIZE
	.align		4
.L_368:
        /*0864*/ 	.byte	0x04, 0x12
        /*0866*/ 	.short	(.L_370 - .L_369)
	.align		4
.L_369:
        /*0868*/ 	.word	index@(_ZN5flash24flash_fwd_splitkv_kernelI23Flash_fwd_kernel_traitsILi192ELi64ELi64ELi4ELb0ELb0EN7cutlass6half_tE19Flash_kernel_traitsILi192ELi64ELi64ELi4ES3_EELb0ELb0ELb0ELb0ELb1ELb1ELb1ELb0EEEvNS_16Flash_fwd_paramsE)
        /*086c*/ 	.word	0x00000000


	//----- nvinfo : EIATTR_MIN_STACK_SIZE
	.align		4
.L_370:
        /*0870*/ 	.byte	0x04, 0x12
        /*0872*/ 	.short	(.L_372 - .L_371)
	.align		4
.L_371:
        /*0874*/ 	.word	index@(_ZN5flash24flash_fwd_splitkv_kernelI23Flash_fwd_kernel_traitsILi192ELi64ELi64ELi4ELb0ELb0EN7cutlass6half_tE19Flash_kernel_traitsILi192ELi64ELi64ELi4ES3_EELb0ELb0ELb1ELb0ELb0ELb0ELb1ELb0EEEvNS_16Flash_fwd_paramsE)
        /*0878*/ 	.word	0x00000000


	//----- nvinfo : EIATTR_MIN_STACK_SIZE
	.align		4
.L_372:
        /*087c*/ 	.byte	0x04, 0x12
        /*087e*/ 	.short	(.L_374 - .L_373)
	.align		4
.L_373:
        /*0880*/ 	.word	index@(_ZN5flash24flash_fwd_splitkv_kernelI23Flash_fwd_kernel_traitsILi192ELi64ELi64ELi4ELb0ELb0EN7cutlass6half_tE19Flash_kernel_traitsILi192ELi64ELi64ELi4ES3_EELb0ELb0ELb1ELb0ELb0ELb1ELb1ELb0EEEvNS_16Flash_fwd_paramsE)
        /*0884*/ 	.word	0x00000000


	//----- nvinfo : EIATTR_MIN_STACK_SIZE
	.align		4
.L_374:
        /*0888*/ 	.byte	0x04, 0x12
        /*088a*/ 	.short	(.L_376 - .L_375)
	.align		4
.L_375:
        /*088c*/ 	.word	index@(_ZN5flash24flash_fwd_splitkv_kernelI23Flash_fwd_kernel_traitsILi192ELi64ELi64ELi4ELb0ELb0EN7cutlass6half_tE19Flash_kernel_traitsILi192ELi64ELi64ELi4ES3_EELb0ELb0ELb0ELb0ELb1ELb0ELb1ELb1EEEvNS_16Flash_fwd_paramsE)
        /*0890*/ 	.word	0x00000000


	//----- nvinfo : EIATTR_MIN_STACK_SIZE
	.align		4
.L_376:
        /*0894*/ 	.byte	0x04, 0x12
        /*0896*/ 	.short	(.L_378 - .L_377)
	.align		4
.L_377:
        /*0898*/ 	.word	index@(_ZN5flash24flash_fwd_splitkv_kernelI23Flash_fwd_kernel_traitsILi192ELi64ELi64ELi4ELb0ELb0EN7cutlass6half_tE19Flash_kernel_traitsILi192ELi64ELi64ELi4ES3_EELb0ELb0ELb0ELb0ELb1ELb1ELb1ELb1EEEvNS_16Flash_fwd_paramsE)
        /*089c*/ 	.word	0x00000000


	//----- nvinfo : EIATTR_MIN_STACK_SIZE
	.align		4
.L_378:
        /*08a0*/ 	.byte	0x04, 0x12
        /*08a2*/ 	.short	(.L_380 - .L_379)
	.align		4
.L_379:
        /*08a4*/ 	.word	index@(_ZN5flash24flash_fwd_splitkv_kernelI23Flash_fwd_kernel_traitsILi192ELi64ELi64ELi4ELb0ELb0EN7cutlass6half_tE19Flash_kernel_traitsILi192ELi64ELi64ELi4ES3_EELb0ELb0ELb1ELb0ELb0ELb0ELb1ELb1EEEvNS_16Flash_fwd_paramsE)
        /*08a8*/ 	.word	0x00000000


	//----- nvinfo : EIATTR_MIN_STACK_SIZE
	.align		4
.L_380:
        /*08ac*/ 	.byte	0x04, 0x12
        /*08ae*/ 	.short	(.L_382 - .L_381)
	.align		4
.L_381:
        /*08b0*/ 	.word	index@(_ZN5flash24flash_fwd_splitkv_kernelI23Flash_fwd_kernel_traitsILi192ELi64ELi64ELi4ELb0ELb0EN7cutlass6half_tE19Flash_kernel_traitsILi192ELi64ELi64ELi4ES3_EELb0ELb0ELb1ELb0ELb0ELb1ELb1ELb1EEEvNS_16Flash_fwd_paramsE)
        /*08b4*/ 	.word	0x00000000


	//----- nvinfo : EIATTR_MIN_STACK_SIZE
	.align		4
.L_382:
        /*08b8*/ 	.byte	0x04, 0x12
        /*08ba*/ 	.short	(.L_384 - .L_383)
	.align		4
.L_383:
        /*08bc*/ 	.word	index@(_ZN5flash24flash_fwd_splitkv_kernelI23Flash_fwd_kernel_traitsILi192ELi64ELi64ELi4ELb0ELb0EN7cutlass6half_tE19Flash_kernel_traitsILi192ELi64ELi64ELi4ES3_EELb0ELb1ELb0ELb0ELb1ELb0ELb0ELb0EEEvNS_16Flash_fwd_paramsE)
        /*08c0*/ 	.word	0x00000000


	//----- nvinfo : EIATTR_MIN_STACK_SIZE
	.align		4
.L_384:
        /*08c4*/ 	.byte	0x04, 0x12
        /*08c6*/ 	.short	(.L_386 - .L_385)
	.align		4
.L_385:
        /*08c8*/ 	.word	index@(_ZN5flash24flash_fwd_splitkv_kernelI23Flash_fwd_kernel_traitsILi192ELi64ELi64ELi4ELb0ELb0EN7cutlass6half_tE19Flash_kernel_traitsILi192ELi64ELi64ELi4ES3_EELb0ELb1ELb0ELb0ELb1ELb1ELb0ELb0EEEvNS_16Flash_fwd_paramsE)
        /*08cc*/ 	.word	0x00000000


	//----- nvinfo : EIATTR_MIN_STACK_SIZE
	.align		4
.L_386:
        /*08d0*/ 	.byte	0x04, 0x12
        /*08d2*/ 	.short	(.L_388 - .L_387)
	.align		4
.L_387:
        /*08d4*/ 	.word	index@(_ZN5flash24flash_fwd_splitkv_kernelI23Flash_fwd_kernel_traitsILi192ELi64ELi64ELi4ELb0ELb0EN7cutlass6half_tE19Flash_kernel_traitsILi192ELi64ELi64ELi4ES3_EELb0ELb1ELb1ELb0ELb0ELb0ELb0ELb0EEEvNS_16Flash_fwd_paramsE)
        /*08d8*/ 	.word	0x00000000


	//----- nvinfo : EIATTR_MIN_STACK_SIZE
	.align		4
.L_388:
        /*08dc*/ 	.byte	0x04, 0x12
        /*08de*/ 	.short	(.L_390 - .L_389)
	.align		4
.L_389:
        /*08e0*/ 	.word	index@(_ZN5flash24flash_fwd_splitkv_kernelI23Flash_fwd_kernel_traitsILi192ELi64ELi64ELi4ELb0ELb0EN7cutlass6half_tE19Flash_kernel_traitsILi192ELi64ELi64ELi4ES3_EELb0ELb1ELb1ELb0ELb0ELb1ELb0ELb0EEEvNS_16Flash_fwd_paramsE)
        /*08e4*/ 	.word	0x00000000


	//----- nvinfo : EIATTR_MIN_STACK_SIZE
	.align		4
.L_390:
        /*08e8*/ 	.byte	0x04, 0x12
        /*08ea*/ 	.short	(.L_392 - .L_391)
	.align		4
.L_391:
        /*08ec*/ 	.word	index@(_ZN5flash24flash_fwd_splitkv_kernelI23Flash_fwd_kernel_traitsILi192ELi64ELi64ELi4ELb0ELb0EN7cutlass6half_tE19Flash_kernel_traitsILi192ELi64ELi64ELi4ES3_EELb0ELb1ELb0ELb0ELb1ELb0ELb0ELb1EEEvNS_16Flash_fwd_paramsE)
        /*08f0*/ 	.word	0x00000000


	//----- nvinfo : EIATTR_MIN_STACK_SIZE
	.align		4
.L_392:
        /*08f4*/ 	.byte	0x04, 0x12
        /*08f6*/ 	.short	(.L_394 - .L_393)
	.align		4
.L_393:
        /*08f8*/ 	.word	index@(_ZN5flash24flash_fwd_splitkv_kernelI23Flash_fwd_kernel_traitsILi192ELi64ELi64ELi4ELb0ELb0EN7cutlass6half_tE19Flash_kernel_traitsILi192ELi64ELi64ELi4ES3_EELb0ELb1ELb0ELb0ELb1ELb1ELb0ELb1EEEvNS_16Flash_fwd_paramsE)
        /*08fc*/ 	.word	0x00000000


	//----- nvinfo : EIATTR_MIN_STACK_SIZE
	.align		4
.L_394:
        /*0900*/ 	.byte	0x04, 0x12
        /*0902*/ 	.short	(.L_396 - .L_395)
	.align		4
.L_395:
        /*0904*/ 	.word	index@(_ZN5flash24flash_fwd_splitkv_kernelI23Flash_fwd_kernel_traitsILi192ELi64ELi64ELi4ELb0ELb0EN7cutlass6half_tE19Flash_kernel_traitsILi192ELi64ELi64ELi4ES3_EELb0ELb1ELb1ELb0ELb0ELb0ELb0ELb1EEEvNS_16Flash_fwd_paramsE)
        /*0908*/ 	.word	0x00000000


	//----- nvinfo : EIATTR_MIN_STACK_SIZE
	.align		4
.L_396:
        /*090c*/ 	.byte	0x04, 0x12
        /*090e*/ 	.short	(.L_398 - .L_397)
	.align		4
.L_397:
        /*0910*/ 	.word	index@(_ZN5flash24flash_fwd_splitkv_kernelI23Flash_fwd_kernel_traitsILi192ELi64ELi64ELi4ELb0ELb0EN7cutlass6half_tE19Flash_kernel_traitsILi192ELi64ELi64ELi4ES3_EELb0ELb1ELb1ELb0ELb0ELb1ELb0ELb1EEEvNS_16Flash_fwd_paramsE)
        /*0914*/ 	.word	0x00000000


	//----- nvinfo : EIATTR_MIN_STACK_SIZE
	.align		4
.L_398:
        /*0918*/ 	.byte	0x04, 0x12
        /*091a*/ 	.short	(.L_400 - .L_399)
	.align		4
.L_399:
        /*091c*/ 	.word	index@(_ZN5flash24flash_fwd_splitkv_kernelI23Flash_fwd_kernel_traitsILi192ELi64ELi64ELi4ELb0ELb0EN7cutlass6half_tE19Flash_kernel_traitsILi192ELi64ELi64ELi4ES3_EELb0ELb1ELb0ELb0ELb1ELb0ELb1ELb0EEEvNS_16Flash_fwd_paramsE)
        /*0920*/ 	.word	0x00000000


	//----- nvinfo : EIATTR_MIN_STACK_SIZE
	.align		4
.L_400:
        /*0924*/ 	.byte	0x04, 0x12
        /*0926*/ 	.short	(.L_402 - .L_401)
	.align		4
.L_401:
        /*0928*/ 	.word	index@(_ZN5flash24flash_fwd_splitkv_kernelI23Flash_fwd_kernel_traitsILi192ELi64ELi64ELi4ELb0ELb0EN7cutlass6half_tE19Flash_kernel_traitsILi192ELi64ELi64ELi4ES3_EELb0ELb1ELb0ELb0ELb1ELb1ELb1ELb0EEEvNS_16Flash_fwd_paramsE)
        /*092c*/ 	.word	0x00000000


	//----- nvinfo : EIATTR_MIN_STACK_SIZE
	.align		4
.L_402:
        /*0930*/ 	.byte	0x04, 0x12
        /*0932*/ 	.short	(.L_404 - .L_403)
	.align		4
.L_403:
        /*0934*/ 	.word	index@(_ZN5flash24flash_fwd_splitkv_kernelI23Flash_fwd_kernel_traitsILi192ELi64ELi64ELi4ELb0ELb0EN7cutlass6half_tE19Flash_kernel_traitsILi192ELi64ELi64ELi4ES3_EELb0ELb1ELb1ELb0ELb0ELb0ELb1ELb0EEEvNS_16Flash_fwd_paramsE)
        /*0938*/ 	.word	0x00000000


	//----- nvinfo : EIATTR_MIN_STACK_SIZE
	.align		4
.L_404:
        /*093c*/ 	.byte	0x04, 0x12
        /*093e*/ 	.short	(.L_406 - .L_405)
	.align		4
.L_405:
        /*0940*/ 	.word	index@(_ZN5flash24flash_fwd_splitkv_kernelI23Flash_fwd_kernel_traitsILi192ELi64ELi64ELi4ELb0ELb0EN7cutlass6half_tE19Flash_kernel_traitsILi192ELi64ELi64ELi4ES3_EELb0ELb1ELb1ELb0ELb0ELb1ELb1ELb0EEEvNS_16Flash_fwd_paramsE)
        /*0944*/ 	.word	0x00000000


	//----- nvinfo : EIATTR_MIN_STACK_SIZE
	.align		4
.L_406:
        /*0948*/ 	.byte	0x04, 0x12
        /*094a*/ 	.short	(.L_408 - .L_407)
	.align		4
.L_407:
        /*094c*/ 	.word	index@(_ZN5flash24flash_fwd_splitkv_kernelI23Flash_fwd_kernel_traitsILi192ELi64ELi64ELi4ELb0ELb0EN7cutlass6half_tE19Flash_kernel_traitsILi192ELi64ELi64ELi4ES3_EELb0ELb1ELb0ELb0ELb1ELb0ELb1ELb1EEEvNS_16Flash_fwd_paramsE)
        /*0950*/ 	.word	0x00000000


	//----- nvinfo : EIATTR_MIN_STACK_SIZE
	.align		4
.L_408:
        /*0954*/ 	.byte	0x04, 0x12
        /*0956*/ 	.short	(.L_410 - .L_409)
	.align		4
.L_409:
        /*0958*/ 	.word	index@(_ZN5flash24flash_fwd_splitkv_kernelI23Flash_fwd_kernel_traitsILi192ELi64ELi64ELi4ELb0ELb0EN7cutlass6half_tE19Flash_kernel_traitsILi192ELi64ELi64ELi4ES3_EELb0ELb1ELb0ELb0ELb1ELb1ELb1ELb1EEEvNS_16Flash_fwd_paramsE)
        /*095c*/ 	.word	0x00000000


	//----- nvinfo : EIATTR_MIN_STACK_SIZE
	.align		4
.L_410:
        /*0960*/ 	.byte	0x04, 0x12
        /*0962*/ 	.short	(.L_412 - .L_411)
	.align		4
.L_411:
        /*0964*/ 	.word	index@(_ZN5flash24flash_fwd_splitkv_kernelI23Flash_fwd_kernel_traitsILi192ELi64ELi64ELi4ELb0ELb0EN7cutlass6half_tE19Flash_kernel_traitsILi192ELi64ELi64ELi4ES3_EELb0ELb1ELb1ELb0ELb0ELb0ELb1ELb1EEEvNS_16Flash_fwd_paramsE)
        /*0968*/ 	.word	0x00000000


	//----- nvinfo : EIATTR_MIN_STACK_SIZE
	.align		4
.L_412:
        /*096c*/ 	.byte	0x04, 0x12
        /*096e*/ 	.short	(.L_414 - .L_413)
	.align		4
.L_413:
        /*0970*/ 	.word	index@(_ZN5flash24flash_fwd_splitkv_kernelI23Flash_fwd_kernel_traitsILi192ELi64ELi64ELi4ELb0ELb0EN7cutlass6half_tE19Flash_kernel_traitsILi192ELi64ELi64ELi4ES3_EELb0ELb1ELb1ELb0ELb0ELb1ELb1ELb1EEEvNS_16Flash_fwd_paramsE)
        /*0974*/ 	.word	0x00000000
.L_414:


//--------------------- .nv.info._ZN5flash32flash_fwd_splitkv_combine_kernelI23Flash_fwd_kernel_traitsILi192ELi64ELi64ELi4ELb0ELb0EN7cutlass6half_tE19Flash_kernel_traitsILi192ELi64ELi64ELi4ES3_EELi8ELi7ELb0EEEvNS_16Flash_fwd_paramsE --------------------------
	.section	.nv.info._ZN5flash32flash_fwd_splitkv_combine_kernelI23Flash_fwd_kernel_traitsILi192ELi64ELi64ELi4ELb0ELb0EN7cutlass6half_tE19Flash_kernel_traitsILi192ELi64ELi64ELi4ES3_EELi8ELi7ELb0EEEvNS_16Flash_fwd_paramsE,"",@"SHT_CUDA_INFO"
	.sectionflags	@""
	.align	4


	//----- nvinfo : EIATTR_CUDA_API_VERSION
	.align		4
        /*0000*/ 	.byte	0x04, 0x37
        /*0002*/ 	.short	(.L_416 - .L_415)
.L_415:
        /*0004*/ 	.word	0x00000082


	//----- nvinfo : EIATTR_SW2861232_WAR
	.align		4
.L_416:
        /*0008*/ 	.byte	0x01, 0x35
	.zero		2


	//----- nvinfo : EIATTR_PARAM_CBANK
	.align		4
        /*000c*/ 	.byte	0x04, 0x0a
        /*000e*/ 	.short	(.L_418 - .L_417)
	.align		4
.L_417:
        /*0010*/ 	.word	index@(.nv.constant0._ZN5flash32flash_fwd_splitkv_combine_kernelI23Flash_fwd_kernel_traitsILi192ELi64ELi64ELi4ELb0ELb0EN7cutlass6half_tE19Flash_kernel_traitsILi192ELi64ELi64ELi4ES3_EELi8ELi7ELb0EEEvNS_16Flash_fwd_paramsE)
        /*0014*/ 	.short	0x0160
        /*0016*/ 	.short	0x01d0


	//----- nvinfo : EIATTR_CBANK_PARAM_SIZE
	.align		4
.L_418:
        /*0018*/ 	.byte	0x03, 0x19
        /*001a*/ 	.short	0x01d0


	//----- nvinfo : EIATTR_KPARAM_INFO
	.align		4
        /*001c*/ 	.byte	0x04, 0x17
        /*001e*/ 	.short	(.L_420 - .L_419)
.L_419:
        /*0020*/ 	.word	0x00000000
        /*0024*/ 	.short	0x0000
        /*0026*/ 	.short	0x0000
        /*0028*/ 	.byte	0x00, 0xf0, 0x41, 0x07


	//----- nvinfo : EIATTR_MAXREG_COUNT
	.align		4
.L_420:
        /*002c*/ 	.byte	0x03, 0x1b
        /*002e*/ 	.short	0x00ff


	//----- nvinfo : EIATTR_NUM_BARRIERS
	.align		4
        /*0030*/ 	.byte	0x02, 0x4c
        /*0032*/ 	.byte	0x01
	.zero		1


	//----- nvinfo : EIATTR_MERCURY_ISA_VERSION
	.align		4
        /*0034*/ 	.byte	0x03, 0x5f
        /*0036*/ 	.short	0x0000


	//----- nvinfo : EIATTR_COOP_GROUP_MASK_REGIDS
	.align		4
        /*0038*/ 	.byte	0x04, 0x29
        /*003a*/ 	.short	(.L_422 - .L_421)


	//   ....[0]....
.L_421:
        /*003c*/ 	.word	0xffffffff


	//   ....[1]....
        /*0040*/ 	.word	0xffffffff


	//   ....[2]....
        /*0044*/ 	.word	0xffffffff


	//   ....[3]....
        /*0048*/ 	.word	0xffffffff


	//   ....[4]....
        /*004c*/ 	.word	0xffffffff


	//   ....[5]....
        /*0050*/ 	.word	0xffffffff


	//   ....[6]....
        /*0054*/ 	.word	0xffffffff


	//   ....[7]....
        /*0058*/ 	.word	0xffffffff


	//----- nvinfo : EIATTR_COOP_GROUP_INSTR_OFFSETS
	.align		4
.L_422:
        /*005c*/ 	.byte	0x04, 0x28
        /*005e*/ 	.short	(.L_424 - .L_423)


	//   ....[0]....
.L_423:
        /*0060*/ 	.word	0x00001fc0


	//   ....[1]....
        /*0064*/ 	.word	0x00001fe0


	//   ....[2]....
        /*0068*/ 	.word	0x00002000


	//   ....[3]....
        /*006c*/ 	.word	0x00002020


	//   ....[4]....
        /*0070*/ 	.word	0x00002290


	//   ....[5]....
        /*0074*/ 	.word	0x000022f0


	//   ....[6]....
        /*0078*/ 	.word	0x000023b0


	//   ....[7]....
        /*007c*/ 	.word	0x00002490


	//----- nvinfo : EIATTR_EXIT_INSTR_OFFSETS
	.align		4
.L_424:
        /*0080*/ 	.byte	0x04, 0x1c
        /*0082*/ 	.short	(.L_426 - .L_425)


	//   ....[0]....
.L_425:
        /*0084*/ 	.word	0x00004cd0


	//   ....[1]....
        /*0088*/ 	.word	0x000051f0


	//   ....[2]....
        /*008c*/ 	.word	0x00005250


	//----- nvinfo : EIATTR_CRS_STACK_SIZE
	.align		4
.L_426:
        /*0090*/ 	.byte	0x04, 0x1e
        /*0092*/ 	.short	(.L_428 - .L_427)
.L_427:
        /*0094*/ 	.word	0x00000000
.L_428:


//--------------------- .nv.info._ZN5flash32flash_fwd_splitkv_combine_kernelI23Flash_fwd_kernel_traitsILi192ELi64ELi64ELi4ELb0ELb0EN7cutlass6half_tE19Flash_kernel_traitsILi192ELi64ELi64ELi4ES3_EELi8ELi6ELb0EEEvNS_16Flash_fwd_paramsE --------------------------
	.section	.nv.info._ZN5flash32flash_fwd_splitkv_combine_kernelI23Flash_fwd_kernel_traitsILi192ELi64ELi64ELi4ELb0ELb0EN7cutlass6half_tE19Flash_kernel_traitsILi192ELi64ELi64ELi4ES3_EELi8ELi6ELb0EEEvNS_16Flash_fwd_paramsE,"",@"SHT_CUDA_INFO"
	.sectionflags	@""
	.align	4


	//----- nvinfo : EIATTR_CUDA_API_VERSION
	.align		4
        /*0000*/ 	.byte	0x04, 0x37
        /*0002*/ 	.short	(.L_430 - .L_429)
.L_429:
        /*0004*/ 	.word	0x00000082


	//----- nvinfo : EIATTR_SW2861232_WAR
	.align		4
.L_430:
        /*0008*/ 	.byte	0x01, 0x35
	.zero		2


	//----- nvinfo : EIATTR_PARAM_CBANK
	.align		4
        /*000c*/ 	.byte	0x04, 0x0a
        /*000e*/ 	.short	(.L_432 - .L_431)
	.align		4
.L_431:
        /*0010*/ 	.word	index@(.nv.constant0._ZN5flash32flash_fwd_splitkv_combine_kernelI23Flash_fwd_kernel_traitsILi192ELi64ELi64ELi4ELb0ELb0EN7cutlass6half_tE19Flash_kernel_traitsILi192ELi64ELi64ELi4ES3_EELi8ELi6ELb0EEEvNS_16Flash_fwd_paramsE)
        /*0014*/ 	.short	0x0160
        /*0016*/ 	.short	0x01d0


	//----- nvinfo : EIATTR_CBANK_PARAM_SIZE
	.align		4
.L_432:
        /*0018*/ 	.byte	0x03, 0x19
        /*001a*/ 	.short	0x01d0


	//----- nvinfo : EIATTR_KPARAM_INFO
	.align		4
        /*001c*/ 	.byte	0x04, 0x17
        /*001e*/ 	.short	(.L_434 - .L_433)
.L_433:
        /*0020*/ 	.word	0x00000000
        /*0024*/ 	.short	0x0000
        /*0026*/ 	.short	0x0000
        /*0028*/ 	.byte	0x00, 0xf0, 0x41, 0x07


	//----- nvinfo : EIATTR_MAXREG_COUNT
	.align		4
.L_434:
        /*002c*/ 	.byte	0x03, 0x1b
        /*002e*/ 	.short	0x00ff


	//----- nvinfo : EIATTR_NUM_BARRIERS
	.align		4
        /*0030*/ 	.byte	0x02, 0x4c
        /*0032*/ 	.byte	0x01
	.zero		1


	//----- nvinfo : EIATTR_MERCURY_ISA_VERSION
	.align		4
        /*0034*/ 	.byte	0x03, 0x5f
        /*0036*/ 	.short	0x0000


	//----- nvinfo : EIATTR_COOP_GROUP_MASK_REGIDS
	.align		4
        /*0038*/ 	.byte	0x04, 0x29
        /*003a*/ 	.short	(.L_436 - .L_435)


	//   ....[0]....
.L_435:
        /*003c*/ 	.word	0xffffffff


	//   ....[1]....
        /*0040*/ 	.word	0xffffffff


	//   ....[2]....
        /*0044*/ 	.word	0xffffffff


	//   ....[3]....
        /*0048*/ 	.word	0xffffffff


	//   ....[4]....
        /*004c*/ 	.word	0xffffffff


	//   ....[5]....
        /*0050*/ 	.word	0xffffffff


	//   ....[6]....
        /*0054*/ 	.word	0xffffffff


	//   ....[7]....
        /*0058*/ 	.word	0xffffffff


	//----- nvinfo : EIATTR_COOP_GROUP_INSTR_OFFSETS
	.align		4
.L_436:
        /*005c*/ 	.byte	0x04, 0x28
        /*005e*/ 	.short	(.L_438 - .L_437)


	//   ....[0]....
.L_437:
        /*0060*/ 	.word	0x00001aa0


	//   ....[1]....
        /*0064*/ 	.word	0x00001ac0


	//   ....[2]....
        /*0068*/ 	.word	0x00001ae0


	//   ....[3]....
        /*006c*/ 	.word	0x00001b00


	//   ....[4]....
        /*0070*/ 	.word	0x00001c60


	//   ....[5]....
        /*0074*/ 	.word	0x00001cd0


	//   ....[6]....
        /*0078*/ 	.word	0x00001dc0


	//   ....[7]....
        /*007c*/ 	.word	0x00001e90


	//----- nvinfo : EIATTR_EXIT_INSTR_OFFSETS
	.align		4
.L_438:
        /*0080*/ 	.byte	0x04, 0x1c
        /*0082*/ 	.short	(.L_440 - .L_439)


	//   ....[0]....
.L_439:
        /*0084*/ 	.word	0x00004470


	//   ....[1]....
        /*0088*/ 	.word	0x00004990


	//   ....[2]....
        /*008c*/ 	.word	0x000049f0


	//----- nvinfo : EIATTR_CRS_STACK_SIZE
	.align		4
.L_440:
        /*0090*/ 	.byte	0x04, 0x1e
        /*0092*/ 	.short	(.L_442 - .L_441)
.L_441:
        /*0094*/ 	.word	0x00000000
.L_442:


//--------------------- .nv.info._ZN5flash32flash_fwd_splitkv_combine_kernelI23Flash_fwd_kernel_traitsILi192ELi64ELi64ELi4ELb0ELb0EN7cutlass6half_tE19Flash_kernel_traitsILi192ELi64ELi64ELi4ES3_EELi8ELi5ELb0EEEvNS_16Flash_fwd_paramsE --------------------------
	.section	.nv.info._ZN5flash32flash_fwd_splitkv_combine_kernelI23Flash_fwd_kernel_traitsILi192ELi64ELi64ELi4ELb0ELb0EN7cutlass6half_tE19Flash_kernel_traitsILi192ELi64ELi64ELi4ES3_EELi8ELi5ELb0EEEvNS_16Flash_fwd_paramsE,"",@"SHT_CUDA_INFO"
	.sectionflags	@""
	.align	4


	//----- nvinfo : EIATTR_CUDA_API_VERSION
	.align		4
        /*0000*/ 	.byte	0x04, 0x37
        /*0002*/ 	.short	(.L_444 - .L_443)
.L_443:
        /*0004*/ 	.word	0x00000082


	//----- nvinfo : EIATTR_SW2861232_WAR
	.align		4
.L_444:
        /*0008*/ 	.byte	0x01, 0x35
	.zero		2


	//----- nvinfo : EIATTR_PARAM_CBANK
	.align		4
        /*000c*/ 	.byte	0x04, 0x0a
        /*000e*/ 	.short	(.L_446 - .L_445)
	.align		4
.L_445:
        /*0010*/ 	.word	index@(.nv.constant0._ZN5flash32flash_fwd_splitkv_combine_kernelI23Flash_fwd_kernel_traitsILi192ELi64ELi64ELi4ELb0ELb0EN7cutlass6half_tE19Flash_kernel_traitsILi192ELi64ELi64ELi4ES3_EELi8ELi5ELb0EEEvNS_16Flash_fwd_paramsE)
        /*0014*/ 	.short	0x0160
        /*0016*/ 	.short	0x01d0


	//----- nvinfo : EIATTR_CBANK_PARAM_SIZE
	.align		4
.L_446:
        /*0018*/ 	.byte	0x03, 0x19
        /*001a*/ 	.short	0x01d0


	//----- nvinfo : EIATTR_KPARAM_INFO
	.align		4
        /*001c*/ 	.byte	0x04, 0x17
        /*001e*/ 	.short	(.L_448 - .L_447)
.L_447:
        /*0020*/ 	.word	0x00000000
        /*0024*/ 	.short	0x0000
        /*0026*/ 	.short	0x0000
        /*0028*/ 	.byte	0x00, 0xf0, 0x41, 0x07


	//----- nvinfo : EIATTR_MAXREG_COUNT
	.align		4
.L_448:
        /*002c*/ 	.byte	0x03, 0x1b
        /*002e*/ 	.short	0x00ff


	//----- nvinfo : EIATTR_NUM_BARRIERS
	.align		4
        /*0030*/ 	.byte	0x02, 0x4c
        /*0032*/ 	.byte	0x01
	.zero		1


	//----- nvinfo : EIATTR_MERCURY_ISA_VERSION
	.align		4
        /*0034*/ 	.byte	0x03, 0x5f
        /*0036*/ 	.short	0x0000


	//----- nvinfo : EIATTR_COOP_GROUP_MASK_REGIDS
	.align		4
        /*0038*/ 	.byte	0x04, 0x29
        /*003a*/ 	.short	(.L_450 - .L_449)


	//   ....[0]....
.L_449:
        /*003c*/ 	.word	0xffffffff


	//   ....[1]....
        /*0040*/ 	.word	0xffffffff


	//   ....[2]....
        /*0044*/ 	.word	0xffffffff


	//   ....[3]....
        /*0048*/ 	.word	0xffffffff


	//   ....[4]....
        /*004c*/ 	.word	0xffffffff


	//   ....[5]....
        /*0050*/ 	.word	0xffffffff


	//   ....[6]....
        /*0054*/ 	.word	0xffffffff


	//   ....[7]....
        /*0058*/ 	.word	0xffffffff


	//----- nvinfo : EIATTR_COOP_GROUP_INSTR_OFFSETS
	.align		4
.L_450:
        /*005c*/ 	.byte	0x04, 0x28
        /*005e*/ 	.short	(.L_452 - .L_451)


	//   ....[0]....
.L_451:
        /*0060*/ 	.word	0x00001720


	//   ....[1]....
        /*0064*/ 	.word	0x00001740


	//   ....[2]....
        /*0068*/ 	.word	0x00001770


	//   ....[3]....
        /*006c*/ 	.word	0x000017f0


	//   ....[4]....
        /*0070*/ 	.word	0x00001980


	//   ....[5]....
        /*0074*/ 	.word	0x00001a30


	//   ....[6]....
        /*0078*/ 	.word	0x00001b10


	//   ....[7]....
        /*007c*/ 	.word	0x00001c30


	//----- nvinfo : EIATTR_EXIT_INSTR_OFFSETS
	.align		4
.L_452:
        /*0080*/ 	.byte	0x04, 0x1c
        /*0082*/ 	.short	(.L_454 - .L_453)


	//   ....[0]....
.L_453:
        /*0084*/ 	.word	0x00004120


	//   ....[1]....
        /*0088*/ 	.word	0x00004640


	//   ....[2]....
        /*008c*/ 	.word	0x000046a0


	//----- nvinfo : EIATTR_CRS_STACK_SIZE
	.align		4
.L_454:
        /*0090*/ 	.byte	0x04, 0x1e
        /*0092*/ 	.short	(.L_456 - .L_455)
.L_455:
        /*0094*/ 	.word	0x00000000
.L_456:


//--------------------- .nv.info._ZN5flash32flash_fwd_splitkv_combine_kernelI23Flash_fwd_kernel_traitsILi192ELi64ELi64ELi4ELb0ELb0EN7cutlass6half_tE19Flash_kernel_traitsILi192ELi64ELi64ELi4ES3_EELi8ELi4ELb0EEEvNS_16Flash_fwd_paramsE --------------------------
	.section	.nv.info._ZN5flash32flash_fwd_splitkv_combine_kernelI23Flash_fwd_kernel_traitsILi192ELi64ELi64ELi4ELb0ELb0EN7cutlass6half_tE19Flash_kernel_traitsILi192ELi64ELi64ELi4ES3_EELi8ELi4ELb0EEEvNS_16Flash_fwd_paramsE,"",@"SHT_CUDA_INFO"
	.sectionflags	@""
	.align	4


	//----- nvinfo : EIATTR_CUDA_API_VERSION
	.align		4
        /*0000*/ 	.byte	0x04, 0x37
        /*0002*/ 	.short	(.L_458 - .L_457)
.L_457:
        /*0004*/ 	.word	0x00000082


	//----- nvinfo : EIATTR_SW2861232_WAR
	.align		4
.L_458:
        /*0008*/ 	.byte	0x01, 0x35
	.zero		2


	//----- nvinfo : EIATTR_PARAM_CBANK
	.align		4
        /*000c*/ 	.byte	0x04, 0x0a
        /*000e*/ 	.short	(.L_460 - .L_459)
	.align		4
.L_459:
        /*0010*/ 	.word	index@(.nv.constant0._ZN5flash32flash_fwd_splitkv_combine_kernelI23Flash_fwd_kernel_traitsILi192ELi64ELi64ELi4ELb0ELb0EN7cutlass6half_tE19Flash_kernel_traitsILi192ELi64ELi64ELi4ES3_EELi8ELi4ELb0EEEvNS_16Flash_fwd_paramsE)
        /*0014*/ 	.short	0x0160
        /*0016*/ 	.short	0x01d0


	//----- nvinfo : EIATTR_CBANK_PARAM_SIZE
	.align		4
.L_460:
        /*0018*/ 	.byte	0x03, 0x19
        /*001a*/ 	.short	0x01d0


	//----- nvinfo : EIATTR_KPARAM_INFO
	.align		4
        /*001c*/ 	.byte	0x04, 0x17
        /*001e*/ 	.short	(.L_462 - .L_461)
.L_461:
        /*0020*/ 	.word	0x00000000
        /*0024*/ 	.short	0x0000
        /*0026*/ 	.short	0x0000
        /*0028*/ 	.byte	0x00, 0xf0, 0x41, 0x07


	//----- nvinfo : EIATTR_MAXREG_COUNT
	.align		4
.L_462:
        /*002c*/ 	.byte	0x03, 0x1b
        /*002e*/ 	.short	0x00ff


	//----- nvinfo : EIATTR_NUM_BARRIERS
	.align		4
        /*0030*/ 	.byte	0x02, 0x4c
        /*0032*/ 	.byte	0x01
	.zero		1


	//----- nvinfo : EIATTR_MERCURY_ISA_VERSION
	.align		4
        /*0034*/ 	.byte	0x03, 0x5f
        /*0036*/ 	.short	0x0000


	//----- nvinfo : EIATTR_COOP_GROUP_MASK_REGIDS
	.align		4
        /*0038*/ 	.byte	0x04, 0x29
        /*003a*/ 	.short	(.L_464 - .L_463)


	//   ....[0]....
.L_463:
        /*003c*/ 	.word	0xffffffff


	//   ....[1]....
        /*0040*/ 	.word	0xffffffff


	//   ....[2]....
        /*0044*/ 	.word	0xffffffff


	//   ....[3]....
        /*0048*/ 	.word	0xffffffff


	//   ....[4]....
        /*004c*/ 	.word	0xffffffff


	//   ....[5]....
        /*0050*/ 	.word	0xffffffff


	//   ....[6]....
        /*0054*/ 	.word	0xffffffff


	//   ....[7]....
        /*0058*/ 	.word	0xffffffff


	//----- nvinfo : EIATTR_COOP_GROUP_INSTR_OFFSETS
	.align		4
.L_464:
        /*005c*/ 	.byte	0x04, 0x28
        /*005e*/ 	.short	(.L_466 - .L_465)


	//   ....[0]....
.L_465:
        /*0060*/ 	.word	0x00001c20


	//   ....[1]....
        /*0064*/ 	.word	0x00001c40


	//   ....[2]....
        /*0068*/ 	.word	0x00001c60


	//   ....[3]....
        /*006c*/ 	.word	0x00001c80


	//   ....[4]....
        /*0070*/ 	.word	0x00001cf0


	//   ....[5]....
        /*0074*/ 	.word	0x00001d20


	//   ....[6]....
        /*0078*/ 	.word	0x00001d40


	//   ....[7]....
        /*007c*/ 	.word	0x00001d60


	//----- nvinfo : EIATTR_EXIT_INSTR_OFFSETS
	.align		4
.L_466:
        /*0080*/ 	.byte	0x04, 0x1c
        /*0082*/ 	.short	(.L_468 - .L_467)


	//   ....[0]....
.L_467:
        /*0084*/ 	.word	0x00004070


	//   ....[1]....
        /*0088*/ 	.word	0x00004590


	//   ....[2]....
        /*008c*/ 	.word	0x000045f0


	//----- nvinfo : EIATTR_CRS_STACK_SIZE
	.align		4
.L_468:
        /*0090*/ 	.byte	0x04, 0x1e
        /*0092*/ 	.short	(.L_470 - .L_469)
.L_469:
        /*0094*/ 	.word	0x00000000
.L_470:


//--------------------- .nv.info._ZN5flash32flash_fwd_splitkv_combine_kernelI23Flash_fwd_kernel_traitsILi192ELi64ELi64ELi4ELb0ELb0EN7cutlass6half_tE19Flash_kernel_traitsILi192ELi64ELi64ELi4ES3_EELi8ELi3ELb0EEEvNS_16Flash_fwd_paramsE --------------------------
	.section	.nv.info._ZN5flash32flash_fwd_splitkv_combine_kernelI23Flash_fwd_kernel_traitsILi192ELi64ELi64ELi4ELb0ELb0EN7cutlass6half_tE19Flash_kernel_traitsILi192ELi64ELi64ELi4ES3_EELi8ELi3ELb0EEEvNS_16Flash_fwd_paramsE,"",@"SHT_CUDA_INFO"
	.sectionflags	@""
	.align	4


	//----- nvinfo : EIATTR_CUDA_API_VERSION
	.align		4
        /*0000*/ 	.byte	0x04, 0x37
        /*0002*/ 	.short	(.L_472 - .L_471)
.L_471:
        /*0004*/ 	.word	0x00000082


	//----- nvinfo : EIATTR_SW2861232_WAR
	.align		4
.L_472:
        /*0008*/ 	.byte	0x01, 0x35
	.zero		2


	//----- nvinfo : EIATTR_PARAM_CBANK
	.align		4
        /*000c*/ 	.byte	0x04, 0x0a
        /*000e*/ 	.short	(.L_474 - .L_473)
	.align		4
.L_473:
        /*0010*/ 	.word	index@(.nv.constant0._ZN5flash32flash_fwd_splitkv_combine_kernelI23Flash_fwd_kernel_traitsILi192ELi64ELi64ELi4ELb0ELb0EN7cutlass6half_tE19Flash_kernel_traitsILi192ELi64ELi64ELi4ES3_EELi8ELi3ELb0EEEvNS_16Flash_fwd_paramsE)
        /*0014*/ 	.short	0x0160
        /*0016*/ 	.short	0x01d0


	//----- nvinfo : EIATTR_CBANK_PARAM_SIZE
	.align		4
.L_474:
        /*0018*/ 	.byte	0x03, 0x19
        /*001a*/ 	.short	0x01d0


	//----- nvinfo : EIATTR_KPARAM_INFO
	.align		4
        /*001c*/ 	.byte	0x04, 0x17
        /*001e*/ 	.short	(.L_476 - .L_475)
.L_475:
        /*0020*/ 	.word	0x00000000
        /*0024*/ 	.short	0x0000
        /*0026*/ 	.short	0x0000
        /*0028*/ 	.byte	0x00, 0xf0, 0x41, 0x07


	//----- nvinfo : EIATTR_MAXREG_COUNT
	.align		4
.L_476:
        /*002c*/ 	.byte	0x03, 0x1b
        /*002e*/ 	.short	0x00ff


	//----- nvinfo : EIATTR_NUM_BARRIERS
	.align		4
        /*0030*/ 	.byte	0x02, 0x4c
        /*0032*/ 	.byte	0x01
	.zero		1


	//----- nvinfo : EIATTR_MERCURY_ISA_VERSION
	.align		4
        /*0034*/ 	.byte	0x03, 0x5f
        /*0036*/ 	.short	0x0000


	//----- nvinfo : EIATTR_COOP_GROUP_MASK_REGIDS
	.align		4
        /*0038*/ 	.byte	0x04, 0x29
        /*003a*/ 	.short	(.L_478 - .L_477)


	//   ....[0]....
.L_477:
        /*003c*/ 	.word	0xffffffff


	//   ....[1]....
        /*0040*/ 	.word	0xffffffff


	//   ....[2]....
        /*0044*/ 	.word	0xffffffff


	//   ....[3]....
        /*0048*/ 	.word	0xffffffff


	//   ....[4]....
        /*004c*/ 	.word	0xffffffff


	//   ....[5]....
        /*0050*/ 	.word	0xffffffff


	//----- nvinfo : EIATTR_COOP_GROUP_INSTR_OFFSETS
	.align		4
.L_478:
        /*0054*/ 	.byte	0x04, 0x28
        /*0056*/ 	.short	(.L_480 - .L_479)


	//   ....[0]....
.L_479:
        /*0058*/ 	.word	0x00001c00


	//   ....[1]....
        /*005c*/ 	.word	0x00001c20


	//   ....[2]....
        /*0060*/ 	.word	0x00001c50


	//   ....[3]....
        /*0064*/ 	.word	0x00001cc0


	//   ....[4]....
        /*0068*/ 	.word	0x00001ce0


	//   ....[5]....
        /*006c*/ 	.word	0x00001d00


	//----- nvinfo : EIATTR_EXIT_INSTR_OFFSETS
	.align		4
.L_480:
        /*0070*/ 	.byte	0x04, 0x1c
        /*0072*/ 	.short	(.L_482 - .L_481)


	//   ....[0]....
.L_481:
        /*0074*/ 	.word	0x00004030


	//   ....[1]....
        /*0078*/ 	.word	0x00004550


	//   ....[2]....
        /*007c*/ 	.word	0x000045b0


	//----- nvinfo : EIATTR_CRS_STACK_SIZE
	.align		4
.L_482:
        /*0080*/ 	.byte	0x04, 0x1e
        /*0082*/ 	.short	(.L_484 - .L_483)
.L_483:
        /*0084*/ 	.word	0x00000000
.L_484:


//--------------------- .nv.info._ZN5flash32flash_fwd_splitkv_combine_kernelI23Flash_fwd_kernel_traitsILi192ELi64ELi64ELi4ELb0ELb0EN7cutlass6half_tE19Flash_kernel_traitsILi192ELi64ELi64ELi4ES3_EELi8ELi2ELb0EEEvNS_16Flash_fwd_paramsE --------------------------
	.section	.nv.info._ZN5flash32flash_fwd_splitkv_combine_kernelI23Flash_fwd_kernel_traitsILi192ELi64ELi64ELi4ELb0ELb0EN7cutlass6half_tE19Flash_kernel_traitsILi192ELi64ELi64ELi4ES3_EELi8ELi2ELb0EEEvNS_16Flash_fwd_paramsE,"",@"SHT_CUDA_INFO"
	.sectionflags	@""
	.align	4


	//----- nvinfo : EIATTR_CUDA_API_VERSION
	.align		4
        /*0000*/ 	.byte	0x04, 0x37
        /*0002*/ 	.short	(.L_486 - .L_485)
.L_485:
        /*0004*/ 	.word	0x00000082


	//----- nvinfo : EIATTR_SW2861232_WAR
	.align		4
.L_486:
        /*0008*/ 	.byte	0x01, 0x35
	.zero		2


	//----- nvinfo : EIATTR_PARAM_CBANK
	.align		4
        /*000c*/ 	.byte	0x04, 0x0a
        /*000e*/ 	.short	(.L_488 - .L_487)
	.align		4
.L_487:
        /*0010*/ 	.word	index@(.nv.constant0._ZN5flash32flash_fwd_splitkv_combine_kernelI23Flash_fwd_kernel_traitsILi192ELi64ELi64ELi4ELb0ELb0EN7cutlass6half_tE19Flash_kernel_traitsILi192ELi64ELi64ELi4ES3_EELi8ELi2ELb0EEEvNS_16Flash_fwd_paramsE)
        /*0014*/ 	.short	0x0160
        /*0016*/ 	.short	0x01d0


	//----- nvinfo : EIATTR_CBANK_PARAM_SIZE
	.align		4
.L_488:
        /*0018*/ 	.byte	0x03, 0x19
        /*001a*/ 	.short	0x01d0


	//----- nvinfo : EIATTR_KPARAM_INFO
	.align		4
        /*001c*/ 	.byte	0x04, 0x17
        /*001e*/ 	.short	(.L_490 - .L_489)
.L_489:
        /*0020*/ 	.word	0x00000000
        /*0024*/ 	.short	0x0000
        /*0026*/ 	.short	0x0000
        /*0028*/ 	.byte	0x00, 0xf0, 0x41, 0x07


	//----- nvinfo : EIATTR_MAXREG_COUNT
	.align		4
.L_490:
        /*002c*/ 	.byte	0x03, 0x1b
        /*002e*/ 	.short	0x00ff


	//----- nvinfo : EIATTR_NUM_BARRIERS
	.align		4
        /*0030*/ 	.byte	0x02, 0x4c
        /*0032*/ 	.byte	0x01
	.zero		1


	//----- nvinfo : EIATTR_MERCURY_ISA_VERSION
	.align		4
        /*0034*/ 	.byte	0x03, 0x5f
        /*0036*/ 	.short	0x0000


	//----- nvinfo : EIATTR_COOP_GROUP_MASK_REGIDS
	.align		4
        /*0038*/ 	.byte	0x04, 0x29
        /*003a*/ 	.short	(.L_492 - .L_491)


	//   ....[0]....
.L_491:
        /*003c*/ 	.word	0xffffffff


	//   ....[1]....
        /*0040*/ 	.word	0xffffffff


	//   ....[2]....
        /*0044*/ 	.word	0xffffffff


	//   ....[3]....
        /*0048*/ 	.word	0xffffffff


	//----- nvinfo : EIATTR_COOP_GROUP_INSTR_OFFSETS
	.align		4
.L_492:
        /*004c*/ 	.byte	0x04, 0x28
        /*004e*/ 	.short	(.L_494 - .L_493)


	//   ....[0]....
.L_493:
        /*0050*/ 	.word	0x00001c20


	//   ....[1]....
        /*0054*/ 	.word	0x00001c40


	//   ....[2]....
        /*0058*/ 	.word	0x00001cb0


	//   ....[3]....
        /*005c*/ 	.word	0x00001cd0


	//----- nvinfo : EIATTR_EXIT_INSTR_OFFSETS
	.align		4
.L_494:
        /*0060*/ 	.byte	0x04, 0x1c
        /*0062*/ 	.short	(.L_496 - .L_495)


	//   ....[0]....
.L_495:
        /*0064*/ 	.word	0x00004000


	//   ....[1]....
        /*0068*/ 	.word	0x00004520


	//   ....[2]....
        /*006c*/ 	.word	0x00004580


	//----- nvinfo : EIATTR_CRS_STACK_SIZE
	.align		4
.L_496:
        /*0070*/ 	.byte	0x04, 0x1e
        /*0072*/ 	.short	(.L_498 - .L_497)
.L_497:
        /*0074*/ 	.word	0x00000000
.L_498:


//--------------------- .nv.info._ZN5flash32flash_fwd_splitkv_combine_kernelI23Flash_fwd_kernel_traitsILi192ELi64ELi64ELi4ELb0ELb0EN7cutlass6half_tE19Flash_kernel_traitsILi192ELi64ELi64ELi4ES3_EELi8ELi1ELb0EEEvNS_16Flash_fwd_paramsE --------------------------
	.section	.nv.info._ZN5flash32flash_fwd_splitkv_combine_kernelI23Flash_fwd_kernel_traitsILi192ELi64ELi64ELi4ELb0ELb0EN7cutlass6half_tE19Flash_kernel_traitsILi192ELi64ELi64ELi4ES3_EELi8ELi1ELb0EEEvNS_16Flash_fwd_paramsE,"",@"SHT_CUDA_INFO"
	.sectionflags	@""
	.align	4


	//----- nvinfo : EIATTR_CUDA_API_VERSION
	.align		4
        /*0000*/ 	.byte	0x04, 0x37
        /*0002*/ 	.short	(.L_500 - .L_499)
.L_499:
        /*0004*/ 	.word	0x00000082


	//----- nvinfo : EIATTR_SW2861232_WAR
	.align		4
.L_500:
        /*0008*/ 	.byte	0x01, 0x35
	.zero		2


	//----- nvinfo : EIATTR_PARAM_CBANK
	.align		4
        /*000c*/ 	.byte	0x04, 0x0a
        /*000e*/ 	.short	(.L_502 - .L_501)
	.align		4
.L_501:
        /*0010*/ 	.word	index@(.nv.constant0._ZN5flash32flash_fwd_splitkv_combine_kernelI23Flash_fwd_kernel_traitsILi192ELi64ELi64ELi4ELb0ELb0EN7cutlass6half_tE19Flash_kernel_traitsILi192ELi64ELi64ELi4ES3_EELi8ELi1ELb0EEEvNS_16Flash_fwd_paramsE)
        /*0014*/ 	.short	0x0160
        /*0016*/ 	.short	0x01d0


	//----- nvinfo : EIATTR_CBANK_PARAM_SIZE
	.align		4
.L_502:
        /*0018*/ 	.byte	0x03, 0x19
        /*001a*/ 	.short	0x01d0


	//----- nvinfo : EIATTR_KPARAM_INFO
	.align		4
        /*001c*/ 	.byte	0x04, 0x17
        /*001e*/ 	.short	(.L_504 - .L_503)
.L_503:
        /*0020*/ 	.word	0x00000000
        /*0024*/ 	.short	0x0000
        /*0026*/ 	.short	0x0000
        /*0028*/ 	.byte	0x00, 0xf0, 0x41, 0x07


	//----- nvinfo : EIATTR_MAXREG_COUNT
	.align		4
.L_504:
        /*002c*/ 	.byte	0x03, 0x1b
        /*002e*/ 	.short	0x00ff


	//----- nvinfo : EIATTR_NUM_BARRIERS
	.align		4
        /*0030*/ 	.byte	0x02, 0x4c
        /*0032*/ 	.byte	0x01
	.zero		1


	//----- nvinfo : EIATTR_MERCURY_ISA_VERSION
	.align		4
        /*0034*/ 	.byte	0x03, 0x5f
        /*0036*/ 	.short	0x0000


	//----- nvinfo : EIATTR_COOP_GROUP_MASK_REGIDS
	.align		4
        /*0038*/ 	.byte	0x04, 0x29
        /*003a*/ 	.short	(.L_506 - .L_505)


	//   ....[0]....
.L_505:
        /*003c*/ 	.word	0xffffffff


	//   ....[1]....
        /*0040*/ 	.word	0xffffffff


	//----- nvinfo : EIATTR_COOP_GROUP_INSTR_OFFSETS
	.align		4
.L_506:
        /*0044*/ 	.byte	0x04, 0x28
        /*0046*/ 	.short	(.L_508 - .L_507)


	//   ....[0]....
.L_507:
        /*0048*/ 	.word	0x00001c60


	//   ....[1]....
        /*004c*/ 	.word	0x00001cd0


	//----- nvinfo : EIATTR_EXIT_INSTR_OFFSETS
	.align		4
.L_508:
        /*0050*/ 	.byte	0x04, 0x1c
        /*0052*/ 	.short	(.L_510 - .L_509)


	//   ....[0]....
.L_509:
        /*0054*/ 	.word	0x00004020


	//   ....[1]....
        /*0058*/ 	.word	0x00004540


	//   ....[2]....
        /*005c*/ 	.word	0x000045a0


	//----- nvinfo : EIATTR_CRS_STACK_SIZE
	.align		4
.L_510:
        /*0060*/ 	.byte	0x04, 0x1e
        /*0062*/ 	.short	(.L_512 - .L_511)
.L_511:
        /*0064*/ 	.word	0x00000000
.L_512:


//--------------------- .nv.info._ZN5flash32flash_fwd_splitkv_combine_kernelI23Flash_fwd_kernel_traitsILi192ELi64ELi64ELi4ELb0ELb0EN7cutlass6half_tE19Flash_kernel_traitsILi192ELi64ELi64ELi4ES3_EELi8ELi7ELb1EEEvNS_16Flash_fwd_paramsE --------------------------
	.section	.nv.info._ZN5flash32flash_fwd_splitkv_combine_kernelI23Flash_fwd_kernel_traitsILi192ELi64ELi64ELi4ELb0ELb0EN7cutlass6half_tE19Flash_kernel_traitsILi192ELi64ELi64ELi4ES3_EELi8ELi7ELb1EEEvNS_16Flash_fwd_paramsE,"",@"SHT_CUDA_INFO"
	.sectionflags	@""
	.align	4


	//----- nvinfo : EIATTR_CUDA_API_VERSION
	.align		4
        /*0000*/ 	.byte	0x04, 0x37
        /*0002*/ 	.short	(.L_514 - .L_513)
.L_513:
        /*0004*/ 	.word	0x00000082


	//----- nvinfo : EIATTR_SW2861232_WAR
	.align		4
.L_514:
        /*0008*/ 	.byte	0x01, 0x35
	.zero		2


	//----- nvinfo : EIATTR_PARAM_CBANK
	.align		4
        /*000c*/ 	.byte	0x04, 0x0a
        /*000e*/ 	.short	(.L_516 - .L_515)
	.align		4
.L_515:
        /*0010*/ 	.word	index@(.nv.constant0._ZN5flash32flash_fwd_splitkv_combine_kernelI23Flash_fwd_kernel_traitsILi192ELi64ELi64ELi4ELb0ELb0EN7cutlass6half_tE19Flash_kernel_traitsILi192ELi64ELi64ELi4ES3_EELi8ELi7ELb1EEEvNS_16Flash_fwd_paramsE)
        /*0014*/ 	.short	0x0160
        /*0016*/ 	.short	0x01d0


	//----- nvinfo : EIATTR_CBANK_PARAM_SIZE
	.align		4
.L_516:
        /*0018*/ 	.byte	0x03, 0x19
        /*001a*/ 	.short	0x01d0


	//----- nvinfo : EIATTR_KPARAM_INFO
	.align		4
        /*001c*/ 	.byte	0x04, 0x17
        /*001e*/ 	.short	(.L_518 - .L_517)
.L_517:
        /*0020*/ 	.word	0x00000000
        /*0024*/ 	.short	0x0000
        /*0026*/ 	.short	0x0000
        /*0028*/ 	.byte	0x00, 0xf0, 0x41, 0x07


	//----- nvinfo : EIATTR_MAXREG_COUNT
	.align		4
.L_518:
        /*002c*/ 	.byte	0x03, 0x1b
        /*002e*/ 	.short	0x00ff


	//----- nvinfo : EIATTR_NUM_BARRIERS
	.align		4
        /*0030*/ 	.byte	0x02, 0x4c
        /*0032*/ 	.byte	0x01
	.zero		1


	//----- nvinfo : EIATTR_MERCURY_ISA_VERSION
	.align		4
        /*0034*/ 	.byte	0x03, 0x5f
        /*0036*/ 	.short	0x0000


	//----- nvinfo : EIATTR_COOP_GROUP_MASK_REGIDS
	.align		4
        /*0038*/ 	.byte	0x04, 0x29
        /*003a*/ 	.short	(.L_520 - .L_519)


	//   ....[0]....
.L_519:
        /*003c*/ 	.word	0xffffffff


	//   ....[1]....
        /*0040*/ 	.word	0xffffffff


	//   ....[2]....
        /*0044*/ 	.word	0xffffffff


	//   ....[3]....
        /*0048*/ 	.word	0xffffffff


	//   ....[4]....
        /*004c*/ 	.word	0xffffffff


	//   ....[5]....
        /*0050*/ 	.word	0xffffffff


	//   ....[6]....
        /*0054*/ 	.word	0xffffffff


	//   ....[7]....
        /*0058*/ 	.word	0xffffffff


	//----- nvinfo : EIATTR_COOP_GROUP_INSTR_OFFSETS
	.align		4
.L_520:
        /*005c*/ 	.byte	0x04, 0x28
        /*005e*/ 	.short	(.L_522 - .L_521)


	//   ....[0]....
.L_521:
        /*0060*/ 	.word	0x00001fc0


	//   ....[1]....
        /*0064*/ 	.word	0x00001fe0


	//   ....[2]....
        /*0068*/ 	.word	0x00002000


	//   ....[3]....
        /*006c*/ 	.word	0x00002020


	//   ....[4]....
        /*0070*/ 	.word	0x00002290


	//   ....[5]....
        /*0074*/ 	.word	0x000022f0


	//   ....[6]....
        /*0078*/ 	.word	0x000023b0


	//   ....[7]....
        /*007c*/ 	.word	0x00002490


	//----- nvinfo : EIATTR_EXIT_INSTR_OFFSETS
	.align		4
.L_522:
        /*0080*/ 	.byte	0x04, 0x1c
        /*0082*/ 	.short	(.L_524 - .L_523)


	//   ....[0]....
.L_523:
        /*0084*/ 	.word	0x000053a0


	//   ....[1]....
        /*0088*/ 	.word	0x00005900


	//----- nvinfo : EIATTR_CRS_STACK_SIZE
	.align		4
.L_524:
        /*008c*/ 	.byte	0x04, 0x1e
        /*008e*/ 	.short	(.L_526 - .L_525)
.L_525:
        /*0090*/ 	.word	0x00000000
.L_526:


//--------------------- .nv.info._ZN5flash32flash_fwd_splitkv_combine_kernelI23Flash_fwd_kernel_traitsILi192ELi64ELi64ELi4ELb0ELb0EN7cutlass6half_tE19Flash_kernel_traitsILi192ELi64ELi64ELi4ES3_EELi8ELi6ELb1EEEvNS_16Flash_fwd_paramsE --------------------------
	.section	.nv.info._ZN5flash32flash_fwd_splitkv_combine_kernelI23Flash_fwd_kernel_traitsILi192ELi64ELi64ELi4ELb0ELb0EN7cutlass6half_tE19Flash_kernel_traitsILi192ELi64ELi64ELi4ES3_EELi8ELi6ELb1EEEvNS_16Flash_fwd_paramsE,"",@"SHT_CUDA_INFO"
	.sectionflags	@""
	.align	4


	//----- nvinfo : EIATTR_CUDA_API_VERSION
	.align		4
        /*0000*/ 	.byte	0x04, 0x37
        /*0002*/ 	.short	(.L_528 - .L_527)
.L_527:
        /*0004*/ 	.word	0x00000082


	//----- nvinfo : EIATTR_SW2861232_WAR
	.align		4
.L_528:
        /*0008*/ 	.byte	0x01, 0x35
	.zero		2


	//----- nvinfo : EIATTR_PARAM_CBANK
	.align		4
        /*000c*/ 	.byte	0x04, 0x0a
        /*000e*/ 	.short	(.L_530 - .L_529)
	.align		4
.L_529:
        /*0010*/ 	.word	index@(.nv.constant0._ZN5flash32flash_fwd_splitkv_combine_kernelI23Flash_fwd_kernel_traitsILi192ELi64ELi64ELi4ELb0ELb0EN7cutlass6half_tE19Flash_kernel_traitsILi192ELi64ELi64ELi4ES3_EELi8ELi6ELb1EEEvNS_16Flash_fwd_paramsE)
        /*0014*/ 	.short	0x0160
        /*0016*/ 	.short	0x01d0


	//----- nvinfo : EIATTR_CBANK_PARAM_SIZE
	.align		4
.L_530:
        /*0018*/ 	.byte	0x03, 0x19
        /*001a*/ 	.short	0x01d0


	//----- nvinfo : EIATTR_KPARAM_INFO
	.align		4
        /*001c*/ 	.byte	0x04, 0x17
        /*001e*/ 	.short	(.L_532 - .L_531)
.L_531:
        /*0020*/ 	.word	0x00000000
        /*0024*/ 	.short	0x0000
        /*0026*/ 	.short	0x0000
        /*0028*/ 	.byte	0x00, 0xf0, 0x41, 0x07


	//----- nvinfo : EIATTR_MAXREG_COUNT
	.align		4
.L_532:
        /*002c*/ 	.byte	0x03, 0x1b
        /*002e*/ 	.short	0x00ff


	//----- nvinfo : EIATTR_NUM_BARRIERS
	.align		4
        /*0030*/ 	.byte	0x02, 0x4c
        /*0032*/ 	.byte	0x01
	.zero		1


	//----- nvinfo : EIATTR_MERCURY_ISA_VERSION
	.align		4
        /*0034*/ 	.byte	0x03, 0x5f
        /*0036*/ 	.short	0x0000


	//----- nvinfo : EIATTR_COOP_GROUP_MASK_REGIDS
	.align		4
        /*0038*/ 	.byte	0x04, 0x29
        /*003a*/ 	.short	(.L_534 - .L_533)


	//   ....[0]....
.L_533:
        /*003c*/ 	.word	0xffffffff


	//   ....[1]....
        /*0040*/ 	.word	0xffffffff


	//   ....[2]....
        /*0044*/ 	.word	0xffffffff


	//   ....[3]....
        /*0048*/ 	.word	0xffffffff


	//   ....[4]....
        /*004c*/ 	.word	0xffffffff


	//   ....[5]....
        /*0050*/ 	.word	0xffffffff


	//   ....[6]....
        /*0054*/ 	.word	0xffffffff


	//   ....[7]....
        /*0058*/ 	.word	0xffffffff


	//----- nvinfo : EIATTR_COOP_GROUP_INSTR_OFFSETS
	.align		4
.L_534:
        /*005c*/ 	.byte	0x04, 0x28
        /*005e*/ 	.short	(.L_536 - .L_535)


	//   ....[0]....
.L_535:
        /*0060*/ 	.word	0x00001aa0


	//   ....[1]....
        /*0064*/ 	.word	0x00001ac0


	//   ....[2]....
        /*0068*/ 	.word	0x00001ae0


	//   ....[3]....
        /*006c*/ 	.word	0x00001b00


	//   ....[4]....
        /*0070*/ 	.word	0x00001c60


	//   ....[5]....
        /*0074*/ 	.word	0x00001cd0


	//   ....[6]....
        /*0078*/ 	.word	0x00001dc0


	//   ....[7]....
        /*007c*/ 	.word	0x00001e90


	//----- nvinfo : EIATTR_EXIT_INSTR_OFFSETS
	.align		4
.L_536:
        /*0080*/ 	.byte	0x04, 0x1c
        /*0082*/ 	.short	(.L_538 - .L_537)


	//   ....[0]....
.L_537:
        /*0084*/ 	.word	0x00004b50


	//   ....[1]....
        /*0088*/ 	.word	0x000050b0


	//----- nvinfo : EIATTR_CRS_STACK_SIZE
	.align		4
.L_538:
        /*008c*/ 	.byte	0x04, 0x1e
        /*008e*/ 	.short	(.L_540 - .L_539)
.L_539:
        /*0090*/ 	.word	0x00000000
.L_540:


//--------------------- .nv.info._ZN5flash32flash_fwd_splitkv_combine_kernelI23Flash_fwd_kernel_traitsILi192ELi64ELi64ELi4ELb0ELb0EN7cutlass6half_tE19Flash_kernel_traitsILi192ELi64ELi64ELi4ES3_EELi8ELi5ELb1EEEvNS_16Flash_fwd_paramsE --------------------------
	.section	.nv.info._ZN5flash32flash_fwd_splitkv_combine_kernelI23Flash_fwd_kernel_traitsILi192ELi64ELi64ELi4ELb0ELb0EN7cutlass6half_tE19Flash_kernel_traitsILi192ELi64ELi64ELi4ES3_EELi8ELi5ELb1EEEvNS_16Flash_fwd_paramsE,"",@"SHT_CUDA_INFO"
	.sectionflags	@""
	.align	4


	//----- nvinfo : EIATTR_CUDA_API_VERSION
	.align		4
        /*0000*/ 	.byte	0x04, 0x37
        /*0002*/ 	.short	(.L_542 - .L_541)
.L_541:
        /*0004*/ 	.word	0x00000082


	//----- nvinfo : EIATTR_SW2861232_WAR
	.align		4
.L_542:
        /*0008*/ 	.byte	0x01, 0x35
	.zero		2


	//----- nvinfo : EIATTR_PARAM_CBANK
	.align		4
        /*000c*/ 	.byte	0x04, 0x0a
        /*000e*/ 	.short	(.L_544 - .L_543)
	.align		4
.L_543:
        /*0010*/ 	.word	index@(.nv.constant0._ZN5flash32flash_fwd_splitkv_combine_kernelI23Flash_fwd_kernel_traitsILi192ELi64ELi64ELi4ELb0ELb0EN7cutlass6half_tE19Flash_kernel_traitsILi192ELi64ELi64ELi4ES3_EELi8ELi5ELb1EEEvNS_16Flash_fwd_paramsE)
        /*0014*/ 	.short	0x0160
        /*0016*/ 	.short	0x01d0


	//----- nvinfo : EIATTR_CBANK_PARAM_SIZE
	.align		4
.L_544:
        /*0018*/ 	.byte	0x03, 0x19
        /*001a*/ 	.short	0x01d0


	//----- nvinfo : EIATTR_KPARAM_INFO
	.align		4
        /*001c*/ 	.byte	0x04, 0x17
        /*001e*/ 	.short	(.L_546 - .L_545)
.L_545:
        /*0020*/ 	.word	0x00000000
        /*0024*/ 	.short	0x0000
        /*0026*/ 	.short	0x0000
        /*0028*/ 	.byte	0x00, 0xf0, 0x41, 0x07


	//----- nvinfo : EIATTR_MAXREG_COUNT
	.align		4
.L_546:
        /*002c*/ 	.byte	0x03, 0x1b
        /*002e*/ 	.short	0x00ff


	//----- nvinfo : EIATTR_NUM_BARRIERS
	.align		4
        /*0030*/ 	.byte	0x02, 0x4c
        /*0032*/ 	.byte	0x01
	.zero		1


	//----- nvinfo : EIATTR_MERCURY_ISA_VERSION
	.align		4
        /*0034*/ 	.byte	0x03, 0x5f
        /*0036*/ 	.short	0x0000


	//----- nvinfo : EIATTR_COOP_GROUP_MASK_REGIDS
	.align		4
        /*0038*/ 	.byte	0x04, 0x29
        /*003a*/ 	.short	(.L_548 - .L_547)


	//   ....[0]....
.L_547:
        /*003c*/ 	.word	0xffffffff


	//   ....[1]....
        /*0040*/ 	.word	0xffffffff


	//   ....[2]....
        /*0044*/ 	.word	0xffffffff


	//   ....[3]....
        /*0048*/ 	.word	0xffffffff


	//   ....[4]....
        /*004c*/ 	.word	0xffffffff


	//   ....[5]....
        /*0050*/ 	.word	0xffffffff


	//   ....[6]....
        /*0054*/ 	.word	0xffffffff


	//   ....[7]....
        /*0058*/ 	.word	0xffffffff


	//----- nvinfo : EIATTR_COOP_GROUP_INSTR_OFFSETS
	.align		4
.L_548:
        /*005c*/ 	.byte	0x04, 0x28
        /*005e*/ 	.short	(.L_550 - .L_549)


	//   ....[0]....
.L_549:
        /*0060*/ 	.word	0x00001720


	//   ....[1]....
        /*0064*/ 	.word	0x00001740


	//   ....[2]....
        /*0068*/ 	.word	0x00001770


	//   ....[3]....
        /*006c*/ 	.word	0x000017f0


	//   ....[4]....
        /*0070*/ 	.word	0x00001980


	//   ....[5]....
        /*0074*/ 	.word	0x00001a30


	//   ....[6]....
        /*0078*/ 	.word	0x00001b10


	//   ....[7]....
        /*007c*/ 	.word	0x00001c30


	//----- nvinfo : EIATTR_EXIT_INSTR_OFFSETS
	.align		4
.L_550:
        /*0080*/ 	.byte	0x04, 0x1c
        /*0082*/ 	.short	(.L_552 - .L_551)


	//   ....[0]....
.L_551:
        /*0084*/ 	.word	0x00004800


	//   ....[1]....
        /*0088*/ 	.word	0x00004d60


	//----- nvinfo : EIATTR_CRS_STACK_SIZE
	.align		4
.L_552:
        /*008c*/ 	.byte	0x04, 0x1e
        /*008e*/ 	.short	(.L_554 - .L_553)
.L_553:
        /*0090*/ 	.word	0x00000000
.L_554:


//--------------------- .nv.info._ZN5flash32flash_fwd_splitkv_combine_kernelI23Flash_fwd_kernel_traitsILi192ELi64ELi64ELi4ELb0ELb0EN7cutlass6half_tE19Flash_kernel_traitsILi192ELi64ELi64ELi4ES3_EELi8ELi4ELb1EEEvNS_16Flash_fwd_paramsE --------------------------
	.section	.nv.info._ZN5flash32flash_fwd_splitkv_combine_kernelI23Flash_fwd_kernel_traitsILi192ELi64ELi64ELi4ELb0ELb0EN7cutlass6half_tE19Flash_kernel_traitsILi192ELi64ELi64ELi4ES3_EELi8ELi4ELb1EEEvNS_16Flash_fwd_paramsE,"",@"SHT_CUDA_INFO"
	.sectionflags	@""
	.align	4


	//----- nvinfo : EIATTR_CUDA_API_VERSION
	.align		4
        /*0000*/ 	.byte	0x04, 0x37
        /*0002*/ 	.short	(.L_556 - .L_555)
.L_555:
        /*0004*/ 	.word	0x00000082


	//----- nvinfo : EIATTR_SW2861232_WAR
	.align		4
.L_556:
        /*0008*/ 	.byte	0x01, 0x35
	.zero		2


	//----- nvinfo : EIATTR_PARAM_CBANK
	.align		4
        /*000c*/ 	.byte	0x04, 0x0a
        /*000e*/ 	.short	(.L_558 - .L_557)
	.align		4
.L_557:
        /*0010*/ 	.word	index@(.nv.constant0._ZN5flash32flash_fwd_splitkv_combine_kernelI23Flash_fwd_kernel_traitsILi192ELi64ELi64ELi4ELb0ELb0EN7cutlass6half_tE19Flash_kernel_traitsILi192ELi64ELi64ELi4ES3_EELi8ELi4ELb1EEEvNS_16Flash_fwd_paramsE)
        /*0014*/ 	.short	0x0160
        /*0016*/ 	.short	0x01d0


	//----- nvinfo : EIATTR_CBANK_PARAM_SIZE
	.align		4
.L_558:
        /*0018*/ 	.byte	0x03, 0x19
        /*001a*/ 	.short	0x01d0


	//----- nvinfo : EIATTR_KPARAM_INFO
	.align		4
        /*001c*/ 	.byte	0x04, 0x17
        /*001e*/ 	.short	(.L_560 - .L_559)
.L_559:
        /*0020*/ 	.word	0x00000000
        /*0024*/ 	.short	0x0000
        /*0026*/ 	.short	0x0000
        /*0028*/ 	.byte	0x00, 0xf0, 0x41, 0x07


	//----- nvinfo : EIATTR_MAXREG_COUNT
	.align		4
.L_560:
        /*002c*/ 	.byte	0x03, 0x1b
        /*002e*/ 	.short	0x00ff


	//----- nvinfo : EIATTR_NUM_BARRIERS
	.align		4
        /*0030*/ 	.byte	0x02, 0x4c
        /*0032*/ 	.byte	0x01
	.zero		1


	//----- nvinfo : EIATTR_MERCURY_ISA_VERSION
	.align		4
        /*0034*/ 	.byte	0x03, 0x5f
        /*0036*/ 	.short	0x0000


	//----- nvinfo : EIATTR_COOP_GROUP_MASK_REGIDS
	.align		4
        /*0038*/ 	.byte	0x04, 0x29
        /*003a*/ 	.short	(.L_562 - .L_561)


	//   ....[0]....
.L_561:
        /*003c*/ 	.word	0xffffffff


	//   ....[1]....
        /*0040*/ 	.word	0xffffffff


	//   ....[2]....
        /*0044*/ 	.word	0xffffffff


	//   ....[3]....
        /*0048*/ 	.word	0xffffffff


	//   ....[4]....
        /*004c*/ 	.word	0xffffffff


	//   ....[5]....
        /*0050*/ 	.word	0xffffffff


	//   ....[6]....
        /*0054*/ 	.word	0xffffffff


	//   ....[7]....
        /*0058*/ 	.word	0xffffffff


	//----- nvinfo : EIATTR_COOP_GROUP_INSTR_OFFSETS
	.align		4
.L_562:
        /*005c*/ 	.byte	0x04, 0x28
        /*005e*/ 	.short	(.L_564 - .L_563)


	//   ....[0]....
.L_563:
        /*0060*/ 	.word	0x00001c70


	//   ....[1]....
        /*0064*/ 	.word	0x00001c90


	//   ....[2]....
        /*0068*/ 	.word	0x00001cb0


	//   ....[3]....
        /*006c*/ 	.word	0x00001cd0


	//   ....[4]....
        /*0070*/ 	.word	0x00001d40


	//   ....[5]....
        /*0074*/ 	.word	0x00001d70


	//   ....[6]....
        /*0078*/ 	.word	0x00001d90


	//   ....[7]....
        /*007c*/ 	.word	0x00001db0


	//----- nvinfo : EIATTR_EXIT_INSTR_OFFSETS
	.align		4
.L_564:
        /*0080*/ 	.byte	0x04, 0x1c
        /*0082*/ 	.short	(.L_566 - .L_565)


	//   ....[0]....
.L_565:
        /*0084*/ 	.word	0x000047c0


	//   ....[1]....
        /*0088*/ 	.word	0x00004d20


	//----- nvinfo : EIATTR_CRS_STACK_SIZE
	.align		4
.L_566:
        /*008c*/ 	.byte	0x04, 0x1e
        /*008e*/ 	.short	(.L_568 - .L_567)
.L_567:
        /*0090*/ 	.word	0x00000000
.L_568:


//--------------------- .nv.info._ZN5flash32flash_fwd_splitkv_combine_kernelI23Flash_fwd_kernel_traitsILi192ELi64ELi64ELi4ELb0ELb0EN7cutlass6half_tE19Flash_kernel_traitsILi192ELi64ELi64ELi4ES3_EELi8ELi3ELb1EEEvNS_16Flash_fwd_paramsE --------------------------
	.section	.nv.info._ZN5flash32flash_fwd_splitkv_combine_kernelI23Flash_fwd_kernel_traitsILi192ELi64ELi64ELi4ELb0ELb0EN7cutlass6half_tE19Flash_kernel_traitsILi192ELi64ELi64ELi4ES3_EELi8ELi3ELb1EEEvNS_16Flash_fwd_paramsE,"",@"SHT_CUDA_INFO"
	.sectionflags	@""
	.align	4


	//----- nvinfo : EIATTR_CUDA_API_VERSION
	.align		4
        /*0000*/ 	.byte	0x04, 0x37
        /*0002*/ 	.short	(.L_570 - .L_569)
.L_569:
        /*0004*/ 	.word	0x00000082


	//----- nvinfo : EIATTR_SW2861232_WAR
	.align		4
.L_570:
        /*0008*/ 	.byte	0x01, 0x35
	.zero		2


	//----- nvinfo : EIATTR_PARAM_CBANK
	.align		4
        /*000c*/ 	.byte	0x04, 0x0a
        /*000e*/ 	.short	(.L_572 - .L_571)
	.align		4
.L_571:
        /*0010*/ 	.word	index@(.nv.constant0._ZN5flash32flash_fwd_splitkv_combine_kernelI23Flash_fwd_kernel_traitsILi192ELi64ELi64ELi4ELb0ELb0EN7cutlass6half_tE19Flash_kernel_traitsILi192ELi64ELi64ELi4ES3_EELi8ELi3ELb1EEEvNS_16Flash_fwd_paramsE)
        /*0014*/ 	.short	0x0160
        /*0016*/ 	.short	0x01d0


	//----- nvinfo : EIATTR_CBANK_PARAM_SIZE
	.align		4
.L_572:
        /*0018*/ 	.byte	0x03, 0x19
        /*001a*/ 	.short	0x01d0


	//----- nvinfo : EIATTR_KPARAM_INFO
	.align		4
        /*001c*/ 	.byte	0x04, 0x17
        /*001e*/ 	.short	(.L_574 - .L_573)
.L_573:
        /*0020*/ 	.word	0x00000000
        /*0024*/ 	.short	0x0000
        /*0026*/ 	.short	0x0000
        /*0028*/ 	.byte	0x00, 0xf0, 0x41, 0x07


	//----- nvinfo : EIATTR_MAXREG_COUNT
	.align		4
.L_574:
        /*002c*/ 	.byte	0x03, 0x1b
        /*002e*/ 	.short	0x00ff


	//----- nvinfo : EIATTR_NUM_BARRIERS
	.align		4
        /*0030*/ 	.byte	0x02, 0x4c
        /*0032*/ 	.byte	0x01
	.zero		1


	//----- nvinfo : EIATTR_MERCURY_ISA_VERSION
	.align		4
        /*0034*/ 	.byte	0x03, 0x5f
        /*0036*/ 	.short	0x0000


	//----- nvinfo : EIATTR_COOP_GROUP_MASK_REGIDS
	.align		4
        /*0038*/ 	.byte	0x04, 0x29
        /*003a*/ 	.short	(.L_576 - .L_575)


	//   ....[0]....
.L_575:
        /*003c*/ 	.word	0xffffffff


	//   ....[1]....
        /*0040*/ 	.word	0xffffffff


	//   ....[2]....
        /*0044*/ 	.word	0xffffffff


	//   ....[3]....
        /*0048*/ 	.word	0xffffffff


	//   ....[4]....
        /*004c*/ 	.word	0xffffffff


	//   ....[5]....
        /*0050*/ 	.word	0xffffffff


	//----- nvinfo : EIATTR_COOP_GROUP_INSTR_OFFSETS
	.align		4
.L_576:
        /*0054*/ 	.byte	0x04, 0x28
        /*0056*/ 	.short	(.L_578 - .L_577)


	//   ....[0]....
.L_577:
        /*0058*/ 	.word	0x00001c30


	//   ....[1]....
        /*005c*/ 	.word	0x00001c50


	//   ....[2]....
        /*0060*/ 	.word	0x00001c70


	//   ....[3]....
        /*0064*/ 	.word	0x00001cf0


	//   ....[4]....
        /*0068*/ 	.word	0x00001d30


	//   ....[5]....
        /*006c*/ 	.word	0x00001d60


	//----- nvinfo : EIATTR_EXIT_INSTR_OFFSETS
	.align		4
.L_578:
        /*0070*/ 	.byte	0x04, 0x1c
        /*0072*/ 	.short	(.L_580 - .L_579)


	//   ....[0]....
.L_579:
        /*0074*/ 	.word	0x00004740


	//   ....[1]....
        /*0078*/ 	.word	0x00004ca0


	//----- nvinfo : EIATTR_CRS_STACK_SIZE
	.align		4
.L_580:
        /*007c*/ 	.byte	0x04, 0x1e
        /*007e*/ 	.short	(.L_582 - .L_581)
.L_581:
        /*0080*/ 	.word	0x00000000
.L_582:


//--------------------- .nv.info._ZN5flash32flash_fwd_splitkv_combine_kernelI23Flash_fwd_kernel_traitsILi192ELi64ELi64ELi4ELb0ELb0EN7cutlass6half_tE19Flash_kernel_traitsILi192ELi64ELi64ELi4ES3_EELi8ELi2ELb1EEEvNS_16Flash_fwd_paramsE --------------------------
	.section	.nv.info._ZN5flash32flash_fwd_splitkv_combine_kernelI23Flash_fwd_kernel_traitsILi192ELi64ELi64ELi4ELb0ELb0EN7cutlass6half_tE19Flash_kernel_traitsILi192ELi64ELi64ELi4ES3_EELi8ELi2ELb1EEEvNS_16Flash_fwd_paramsE,"",@"SHT_CUDA_INFO"
	.sectionflags	@""
	.align	4


	//----- nvinfo : EIATTR_CUDA_API_VERSION
	.align		4
        /*0000*/ 	.byte	0x04, 0x37
        /*0002*/ 	.short	(.L_584 - .L_583)
.L_583:
        /*0004*/ 	.word	0x00000082


	//----- nvinfo : EIATTR_SW2861232_WAR
	.align		4
.L_584:
        /*0008*/ 	.byte	0x01, 0x35
	.zero		2


	//----- nvinfo : EIATTR_PARAM_CBANK
	.align		4
        /*000c*/ 	.byte	0x04, 0x0a
        /*000e*/ 	.short	(.L_586 - .L_585)
	.align		4
.L_585:
        /*0010*/ 	.word	index@(.nv.constant0._ZN5flash32flash_fwd_splitkv_combine_kernelI23Flash_fwd_kernel_traitsILi192ELi64ELi64ELi4ELb0ELb0EN7cutlass6half_tE19Flash_kernel_traitsILi192ELi64ELi64ELi4ES3_EELi8ELi2ELb1EEEvNS_16Flash_fwd_paramsE)
        /*0014*/ 	.short	0x0160
        /*0016*/ 	.short	0x01d0


	//----- nvinfo : EIATTR_CBANK_PARAM_SIZE
	.align		4
.L_586:
        /*0018*/ 	.byte	0x03, 0x19
        /*001a*/ 	.short	0x01d0


	//----- nvinfo : EIATTR_KPARAM_INFO
	.align		4
        /*001c*/ 	.byte	0x04, 0x17
        /*001e*/ 	.short	(.L_588 - .L_587)
.L_587:
        /*0020*/ 	.word	0x00000000
        /*0024*/ 	.short	0x0000
        /*0026*/ 	.short	0x0000
        /*0028*/ 	.byte	0x00, 0xf0, 0x41, 0x07


	//----- nvinfo : EIATTR_MAXREG_COUNT
	.align		4
.L_588:
        /*002c*/ 	.byte	0x03, 0x1b
        /*002e*/ 	.short	0x00ff


	//----- nvinfo : EIATTR_NUM_BARRIERS
	.align		4
        /*0030*/ 	.byte	0x02, 0x4c
        /*0032*/ 	.byte	0x01
	.zero		1


	//----- nvinfo : EIATTR_MERCURY_ISA_VERSION
	.align		4
        /*0034*/ 	.byte	0x03, 0x5f
        /*0036*/ 	.short	0x0000


	//----- nvinfo : EIATTR_COOP_GROUP_MASK_REGIDS
	.align		4
        /*0038*/ 	.byte	0x04, 0x29
        /*003a*/ 	.short	(.L_590 - .L_589)


	//   ....[0]....
.L_589:
        /*003c*/ 	.word	0xffffffff


	//   ....[1]....
        /*0040*/ 	.word	0xffffffff


	//   ....[2]....
        /*0044*/ 	.word	0xffffffff


	//   ....[3]....
        /*0048*/ 	.word	0xffffffff


	//----- nvinfo : EIATTR_COOP_GROUP_INSTR_OFFSETS
	.align		4
.L_590:
        /*004c*/ 	.byte	0x04, 0x28
        /*004e*/ 	.short	(.L_592 - .L_591)


	//   ....[0]....
.L_591:
        /*0050*/ 	.word	0x00001c70


	//   ....[1]....
        /*0054*/ 	.word	0x00001c90


	//   ....[2]....
        /*0058*/ 	.word	0x00001d00


	//   ....[3]....
        /*005c*/ 	.word	0x00001d20


	//----- nvinfo : EIATTR_EXIT_INSTR_OFFSETS
	.align		4
.L_592:
        /*0060*/ 	.byte	0x04, 0x1c
        /*0062*/ 	.short	(.L_594 - .L_593)


	//   ....[0]....
.L_593:
        /*0064*/ 	.word	0x00004760


	//   ....[1]....
        /*0068*/ 	.word	0x00004cc0


	//----- nvinfo : EIATTR_CRS_STACK_SIZE
	.align		4
.L_594:
        /*006c*/ 	.byte	0x04, 0x1e
        /*006e*/ 	.short	(.L_596 - .L_595)
.L_595:
        /*0070*/ 	.word	0x00000000
.L_596:


//--------------------- .nv.info._ZN5flash32flash_fwd_splitkv_combine_kernelI23Flash_fwd_kernel_traitsILi192ELi64ELi64ELi4ELb0ELb0EN7cutlass6half_tE19Flash_kernel_traitsILi192ELi64ELi64ELi4ES3_EELi8ELi1ELb1EEEvNS_16Flash_fwd_paramsE --------------------------
	.section	.nv.info._ZN5flash32flash_fwd_splitkv_combine_kernelI23Flash_fwd_kernel_traitsILi192ELi64ELi64ELi4ELb0ELb0EN7cutlass6half_tE19Flash_kernel_traitsILi192ELi64ELi64ELi4ES3_EELi8ELi1ELb1EEEvNS_16Flash_fwd_paramsE,"",@"SHT_CUDA_INFO"
	.sectionflags	@""
	.align	4


	//----- nvinfo : EIATTR_CUDA_API_VERSION
	.align		4
        /*0000*/ 	.byte	0x04, 0x37
        /*0002*/ 	.short	(.L_598 - .L_597)
.L_597:
        /*0004*/ 	.word	0x00000082


	//----- nvinfo : EIATTR_SW2861232_WAR
	.align		4
.L_598:
        /*0008*/ 	.byte	0x01, 0x35
	.zero		2


	//----- nvinfo : EIATTR_PARAM_CBANK
	.align		4
        /*000c*/ 	.byte	0x04, 0x0a
        /*000e*/ 	.short	(.L_600 - .L_599)
	.align		4
.L_599:
        /*0010*/ 	.word	index@(.nv.constant0._ZN5flash32flash_fwd_splitkv_combine_kernelI23Flash_fwd_kernel_traitsILi192ELi64ELi64ELi4ELb0ELb0EN7cutlass6half_tE19Flash_kernel_traitsILi192ELi64ELi64ELi4ES3_EELi8ELi1ELb1EEEvNS_16Flash_fwd_paramsE)
        /*0014*/ 	.short	0x0160
        /*0016*/ 	.short	0x01d0


	//----- nvinfo : EIATTR_CBANK_PARAM_SIZE
	.align		4
.L_600:
        /*0018*/ 	.byte	0x03, 0x19
        /*001a*/ 	.short	0x01d0


	//----- nvinfo : EIATTR_KPARAM_INFO
	.align		4
        /*001c*/ 	.byte	0x04, 0x17
        /*001e*/ 	.short	(.L_602 - .L_601)
.L_601:
        /*0020*/ 	.word	0x00000000
        /*0024*/ 	.short	0x0000
        /*0026*/ 	.short	0x0000
        /*0028*/ 	.byte	0x00, 0xf0, 0x41, 0x07


	//----- nvinfo : EIATTR_MAXREG_COUNT
	.align		4
.L_602:
        /*002c*/ 	.byte	0x03, 0x1b
        /*002e*/ 	.short	0x00ff


	//----- nvinfo : EIATTR_NUM_BARRIERS
	.align		4
        /*0030*/ 	.byte	0x02, 0x4c
        /*0032*/ 	.byte	0x01
	.zero		1


	//----- nvinfo : EIATTR_MERCURY_ISA_VERSION
	.align		4
        /*0034*/ 	.byte	0x03, 0x5f
        /*0036*/ 	.short	0x0000


	//----- nvinfo : EIATTR_COOP_GROUP_MASK_REGIDS
	.align		4
        /*0038*/ 	.byte	0x04, 0x29
        /*003a*/ 	.short	(.L_604 - .L_603)


	//   ....[0]....
.L_603:
        /*003c*/ 	.word	0xffffffff


	//   ....[1]....
        /*0040*/ 	.word	0xffffffff


	//----- nvinfo : EIATTR_COOP_GROUP_INSTR_OFFSETS
	.align		4
.L_604:
        /*0044*/ 	.byte	0x04, 0x28
        /*0046*/ 	.short	(.L_606 - .L_605)


	//   ....[0]....
.L_605:
        /*0048*/ 	.word	0x00001ca0


	//   ....[1]....
        /*004c*/ 	.word	0x00001d30


	//----- nvinfo : EIATTR_EXIT_INSTR_OFFSETS
	.align		4
.L_606:
        /*0050*/ 	.byte	0x04, 0x1c
        /*0052*/ 	.short	(.L_608 - .L_607)


	//   ....[0]....
.L_607:
        /*0054*/ 	.word	0x000047c0


	//   ....[1]....
        /*0058*/ 	.word	0x00004d20


	//----- nvinfo : EIATTR_CRS_STACK_SIZE
	.align		4
.L_608:
        /*005c*/ 	.byte	0x04, 0x1e
        /*005e*/ 	.short	(.L_610 - .L_609)
.L_609:
        /*0060*/ 	.word	0x00000000
.L_610:


//--------------------- .nv.info._ZN5flash24flash_fwd_splitkv_kernelI23Flash_fwd_kernel_traitsILi192ELi64ELi64ELi4ELb0ELb0EN7cutlass6half_tE19Flash_kernel_traitsILi192ELi64ELi64ELi4ES3_EELb0ELb0ELb0ELb0ELb0ELb0ELb0ELb0EEEvNS_16Flash_fwd_paramsE --------------------------
	.section	.nv.info._ZN5flash24flash_fwd_splitkv_kernelI23Flash_fwd_kernel_traitsILi192ELi64ELi64ELi4ELb0ELb0EN7cutlass6half_tE19Flash_kernel_traitsILi192ELi64ELi64ELi4ES3_EELb0ELb0ELb0ELb0ELb0ELb0ELb0ELb0EEEvNS_16Flash_fwd_paramsE,"",@"SHT_CUDA_INFO"
	.sectionflags	@""
	.align	4


	//----- nvinfo : EIATTR_CUDA_API_VERSION
	.align		4
        /*0000*/ 	.byte	0x04, 0x37
        /*0002*/ 	.short	(.L_612 - .L_611)
.L_611:
        /*0004*/ 	.word	0x00000082


	//----- nvinfo : EIATTR_SW2861232_WAR
	.align		4
.L_612:
        /*0008*/ 	.byte	0x01, 0x35
	.zero		2


	//----- nvinfo : EIATTR_PARAM_CBANK
	.align		4
        /*000c*/ 	.byte	0x04, 0x0a
        /*000e*/ 	.short	(.L_614 - .L_613)
	.align		4
.L_613:
        /*0010*/ 	.word	index@(.nv.constant0._ZN5flash24flash_fwd_splitkv_kernelI23Flash_fwd_kernel_traitsILi192ELi64ELi64ELi4ELb0ELb0EN7cutlass6half_tE19Flash_kernel_traitsILi192ELi64ELi64ELi4ES3_EELb0ELb0ELb0ELb0ELb0ELb0ELb0ELb0EEEvNS_16Flash_fwd_paramsE)
        /*0014*/ 	.short	0x0160
        /*0016*/ 	.short	0x01d0


	//----- nvinfo : EIATTR_CBANK_PARAM_SIZE
	.align		4
.L_614:
        /*0018*/ 	.byte	0x03, 0x19
        /*001a*/ 	.short	0x01d0


	//----- nvinfo : EIATTR_KPARAM_INFO
	.align		4
        /*001c*/ 	.byte	0x04, 0x17
        /*001e*/ 	.short	(.L_616 - .L_615)
.L_615:
        /*0020*/ 	.word	0x00000000
        /*0024*/ 	.short	0x0000
        /*0026*/ 	.short	0x0000
        /*0028*/ 	.byte	0x00, 0xf0, 0x41, 0x07


	//----- nvinfo : EIATTR_MAXREG_COUNT
	.align		4
.L_616:
        /*002c*/ 	.byte	0x03, 0x1b
        /*002e*/ 	.short	0x00ff


	//----- nvinfo : EIATTR_NUM_BARRIERS
	.align		4
        /*0030*/ 	.byte	0x02, 0x4c
        /*0032*/ 	.byte	0x01
	.zero		1


	//----- nvinfo : EIATTR_MERCURY_ISA_VERSION
	.align		4
        /*0034*/ 	.byte	0x03, 0x5f
        /*0036*/ 	.short	0x0000


	//----- nvinfo : EIATTR_COOP_GROUP_MASK_REGIDS
	.align		4
        /*0038*/ 	.byte	0x04, 0x29
        /*003a*/ 	.short	(.L_618 - .L_617)


	//   ....[0]....
.L_617:
        /*003c*/ 	.word	0xffffffff


	//   ....[1]....
        /*0040*/ 	.word	0xffffffff


	//   ....[2]....
        /*0044*/ 	.word	0xffffffff


	//   ....[3]....
        /*0048*/ 	.word	0xffffffff


	//   ....[4]....
        /*004c*/ 	.word	0xffffffff


	//   ....[5]....
        /*0050*/ 	.word	0xffffffff


	//   ....[6]....
        /*0054*/ 	.word	0xffffffff


	//   ....[7]....
        /*0058*/ 	.word	0xffffffff


	//   ....[8]....
        /*005c*/ 	.word	0xffffffff


	//   ....[9]....
        /*0060*/ 	.word	0xffffffff


	//   ....[10]....
        /*0064*/ 	.word	0xffffffff


	//   ....[11]....
        /*0068*/ 	.word	0xffffffff


	//----- nvinfo : EIATTR_COOP_GROUP_INSTR_OFFSETS
	.align		4
.L_618:
        /*006c*/ 	.byte	0x04, 0x28
        /*006e*/ 	.short	(.L_620 - .L_619)


	//   ....[0]....
.L_619:
        /*0070*/ 	.word	0x00005310


	//   ....[1]....
        /*0074*/ 	.word	0x00005330


	//   ....[2]....
        /*0078*/ 	.word	0x000053d0


	//   ....[3]....
        /*007c*/ 	.word	0x000053e0


	//   ....[4]....
        /*0080*/ 	.word	0x00008480


	//   ....[5]....
        /*0084*/ 	.word	0x000084a0


	//   ....[6]....
        /*0088*/ 	.word	0x000084d0


	//   ....[7]....
        /*008c*/ 	.word	0x000084e0


	//   ....[8]....
        /*0090*/ 	.word	0x00009bd0


	//   ....[9]....
        /*0094*/ 	.word	0x00009c10


	//   ....[10]....
        /*0098*/ 	.word	0x00009c50


	//   ....[11]....
        /*009c*/ 	.word	0x00009c60


	//----- nvinfo : EIATTR_EXIT_INSTR_OFFSETS
	.align		4
.L_620:
        /*00a0*/ 	.byte	0x04, 0x1c
        /*00a2*/ 	.short	(.L_622 - .L_621)


	//   ....[0]....
.L_621:
        /*00a4*/ 	.word	0x000002e0


	//   ....[1]....
        /*00a8*/ 	.word	0x00000ba0


	//   ....[2]....
        /*00ac*/ 	.word	0x00000bd0


	//   ....[3]....
        /*00b0*/ 	.word	0x0000b420


	//   ....[4]....
        /*00b4*/ 	.word	0x0000b520


	//   ....[5]....
        /*00b8*/ 	.word	0x0000b540


	//----- nvinfo : EIATTR_CTAIDZ_USED
	.align		4
.L_622:
        /*00bc*/ 	.byte	0x01, 0x04
	.zero		2


	//----- nvinfo : EIATTR_CRS_STACK_SIZE
	.align		4
        /*00c0*/ 	.byte	0x04, 0x1e
        /*00c2*/ 	.short	(.L_624 - .L_623)
.L_623:
        /*00c4*/ 	.word	0x00000000
.L_624:


//--------------------- .nv.info._ZN5flash24flash_fwd_splitkv_kernelI23Flash_fwd_kernel_traitsILi192ELi64ELi64ELi4ELb0ELb0EN7cutlass6half_tE19Flash_kernel_traitsILi192ELi64ELi64ELi4ES3_EELb0ELb0ELb0ELb0ELb0ELb1ELb0ELb0EEEvNS_16Flash_fwd_paramsE --------------------------
	.section	.nv.info._ZN5flash24flash_fwd_splitkv_kernelI23Flash_fwd_kernel_traitsILi192ELi64ELi64ELi4ELb0ELb0EN7cutlass6half_tE19Flash_kernel_traitsILi192ELi64ELi64ELi4ES3_EELb0ELb0ELb0ELb0ELb0ELb1ELb0ELb0EEEvNS_16Flash_fwd_paramsE,"",@"SHT_CUDA_INFO"
	.sectionflags	@""
	.align	4


	//----- nvinfo : EIATTR_CUDA_API_VERSION
	.align		4
        /*0000*/ 	.byte	0x04, 0x37
        /*0002*/ 	.short	(.L_626 - .L_625)
.L_625:
        /*0004*/ 	.word	0x00000082


	//----- nvinfo : EIATTR_SW2861232_WAR
	.align		4
.L_626:
        /*0008*/ 	.byte	0x01, 0x35
	.zero		2


	//----- nvinfo : EIATTR_PARAM_CBANK
	.align		4
        /*000c*/ 	.byte	0x04, 0x0a
        /*000e*/ 	.short	(.L_628 - .L_627)
	.align		4
.L_627:
        /*0010*/ 	.word	index@(.nv.constant0._ZN5flash24flash_fwd_splitkv_kernelI23Flash_fwd_kernel_traitsILi192ELi64ELi64ELi4ELb0ELb0EN7cutlass6half_tE19Flash_kernel_traitsILi192ELi64ELi64ELi4ES3_EELb0ELb0ELb0ELb0ELb0ELb1ELb0ELb0EEEvNS_16Flash_fwd_paramsE)
        /*0014*/ 	.short	0x0160
        /*0016*/ 	.short	0x01d0


	//----- nvinfo : EIATTR_CBANK_PARAM_SIZE
	.align		4
.L_628:
        /*0018*/ 	.byte	0x03, 0x19
        /*001a*/ 	.short	0x01d0


	//----- nvinfo : EIATTR_KPARAM_INFO
	.align		4
        /*001c*/ 	.byte	0x04, 0x17
        /*001e*/ 	.short	(.L_630 - .L_629)
.L_629:
        /*0020*/ 	.word	0x00000000
        /*0024*/ 	.short	0x0000
        /*0026*/ 	.short	0x0000
        /*0028*/ 	.byte	0x00, 0xf0, 0x41, 0x07


	//----- nvinfo : EIATTR_MAXREG_COUNT
	.align		4
.L_630:
        /*002c*/ 	.byte	0x03, 0x1b
        /*002e*/ 	.short	0x00ff


	//----- nvinfo : EIATTR_NUM_BARRIERS
	.align		4
        /*0030*/ 	.byte	0x02, 0x4c
        /*0032*/ 	.byte	0x01
	.zero		1


	//----- nvinfo : EIATTR_MERCURY_ISA_VERSION
	.align		4
        /*0034*/ 	.byte	0x03, 0x5f
        /*0036*/ 	.short	0x0000


	//----- nvinfo : EIATTR_COOP_GROUP_MASK_REGIDS
	.align		4
        /*0038*/ 	.byte	0x04, 0x29
        /*003a*/ 	.short	(.L_632 - .L_631)


	//   ....[0]....
.L_631:
        /*003c*/ 	.word	0xffffffff


	//   ....[1]....
        /*0040*/ 	.word	0xffffffff


	//   ....[2]....
        /*0044*/ 	.word	0xffffffff


	//   ....[3]....
        /*0048*/ 	.word	0xffffffff


	//   ....[4]....
        /*004c*/ 	.word	0xffffffff


	//   ....[5]....
        /*0050*/ 	.word	0xffffffff


	//   ....[6]....
        /*0054*/ 	.word	0xffffffff


	//   ....[7]....
        /*0058*/ 	.word	0xffffffff


	//   ....[8]....
        /*005c*/ 	.word	0xffffffff


	//   ....[9]....
        /*0060*/ 	.word	0xffffffff


	//   ....[10]....
        /*0064*/ 	.word	0xffffffff


	//   ....[11]....
        /*0068*/ 	.word	0xffffffff


	//----- nvinfo : EIATTR_COOP_GROUP_INSTR_OFFSETS
	.align		4
.L_632:
        /*006c*/ 	.byte	0x04, 0x28
        /*006e*/ 	.short	(.L_634 - .L_633)


	//   ....[0]....
.L_633:
        /*0070*/ 	.word	0x00005710


	//   ....[1]....
        /*0074*/ 	.word	0x00005730


	//   ....[2]....
        /*0078*/ 	.word	0x000057d0


	//   ....[3]....
        /*007c*/ 	.word	0x000057e0


	//   ....[4]....
        /*0080*/ 	.word	0x00008ca0


	//   ....[5]....
        /*0084*/ 	.word	0x00008cb0


	//   ....[6]....
        /*0088*/ 	.word	0x00008ce0


	//   ....[7]....
        /*008c*/ 	.word	0x00008d00


	//   ....[8]....
        /*0090*/ 	.word	0x0000a3c0


	//   ....[9]....
        /*0094*/ 	.word	0x0000a400


	//   ....[10]....
        /*0098*/ 	.word	0x0000a440


	//   ....[11]....
        /*009c*/ 	.word	0x0000a450


	//----- nvinfo : EIATTR_EXIT_INSTR_OFFSETS
	.align		4
.L_634:
        /*00a0*/ 	.byte	0x04, 0x1c
        /*00a2*/ 	.short	(.L_636 - .L_635)


	//   ....[0]....
.L_635:
        /*00a4*/ 	.word	0x000002e0


	//   ....[1]....
        /*00a8*/ 	.word	0x00000ba0


	//   ....[2]....
        /*00ac*/ 	.word	0x00000bd0


	//   ....[3]....
        /*00b0*/ 	.word	0x0000bc00


	//   ....[4]....
        /*00b4*/ 	.word	0x0000bd00


	//   ....[5]....
        /*00b8*/ 	.word	0x0000bd20


	//----- nvinfo : EIATTR_CTAIDZ_USED
	.align		4
.L_636:
        /*00bc*/ 	.byte	0x01, 0x04
	.zero		2


	//----- nvinfo : EIATTR_CRS_STACK_SIZE
	.align		4
        /*00c0*/ 	.byte	0x04, 0x1e
        /*00c2*/ 	.short	(.L_638 - .L_637)
.L_637:
        /*00c4*/ 	.word	0x00000000
.L_638:


//--------------------- .nv.info._ZN5flash24flash_fwd_splitkv_kernelI23Flash_fwd_kernel_traitsILi192ELi64ELi64ELi4ELb0ELb0EN7cutlass6half_tE19Flash_kernel_traitsILi192ELi64ELi64ELi4ES3_EELb0ELb0ELb0ELb0ELb0ELb0ELb0ELb1EEEvNS_16Flash_fwd_paramsE --------------------------
	.section	.nv.info._ZN5flash24flash_fwd_splitkv_kernelI23Flash_fwd_kernel_traitsILi192ELi64ELi64ELi4ELb0ELb0EN7cutlass6half_tE19Flash_kernel_traitsILi192ELi64ELi64ELi4ES3_EELb0ELb0ELb0ELb0ELb0ELb0ELb0ELb1EEEvNS_16Flash_fwd_paramsE,"",@"SHT_CUDA_INFO"
	.sectionflags	@""
	.align	4


	//----- nvinfo : EIATTR_CUDA_API_VERSION
	.align		4
        /*0000*/ 	.byte	0x04, 0x37
        /*0002*/ 	.short	(.L_640 - .L_639)
.L_639:
        /*0004*/ 	.word	0x00000082


	//----- nvinfo : EIATTR_SW2861232_WAR
	.align		4
.L_640:
        /*0008*/ 	.byte	0x01, 0x35
	.zero		2


	//----- nvinfo : EIATTR_PARAM_CBANK
	.align		4
        /*000c*/ 	.byte	0x04, 0x0a
        /*000e*/ 	.short	(.L_642 - .L_641)
	.align		4
.L_641:
        /*0010*/ 	.word	index@(.nv.constant0._ZN5flash24flash_fwd_splitkv_kernelI23Flash_fwd_kernel_traitsILi192ELi64ELi64ELi4ELb0ELb0EN7cutlass6half_tE19Flash_kernel_traitsILi192ELi64ELi64ELi4ES3_EELb0ELb0ELb0ELb0ELb0ELb0ELb0ELb1EEEvNS_16Flash_fwd_paramsE)
        /*0014*/ 	.short	0x0160
        /*0016*/ 	.short	0x01d0


	//----- nvinfo : EIATTR_CBANK_PARAM_SIZE
	.align		4
.L_642:
        /*0018*/ 	.byte	0x03, 0x19
        /*001a*/ 	.short	0x01d0


	//----- nvinfo : EIATTR_KPARAM_INFO
	.align		4
        /*001c*/ 	.byte	0x04, 0x17
        /*001e*/ 	.short	(.L_644 - .L_643)
.L_643:
        /*0020*/ 	.word	0x00000000
        /*0024*/ 	.short	0x0000
        /*0026*/ 	.short	0x0000
        /*0028*/ 	.byte	0x00, 0xf0, 0x41, 0x07


	//----- nvinfo : EIATTR_MAXREG_COUNT
	.align		4
.L_644:
        /*002c*/ 	.byte	0x03, 0x1b
        /*002e*/ 	.short	0x00ff


	//----- nvinfo : EIATTR_NUM_BARRIERS
	.align		4
        /*0030*/ 	.byte	0x02, 0x4c
        /*0032*/ 	.byte	0x01
	.zero		1


	//----- nvinfo : EIATTR_MERCURY_ISA_VERSION
	.align		4
        /*0034*/ 	.byte	0x03, 0x5f
        /*0036*/ 	.short	0x0000


	//----- nvinfo : EIATTR_COOP_GROUP_MASK_REGIDS
	.align		4
        /*0038*/ 	.byte	0x04, 0x29
        /*003a*/ 	.short	(.L_646 - .L_645)


	//   ....[0]....
.L_645:
        /*003c*/ 	.word	0xffffffff


	//   ....[1]....
        /*0040*/ 	.word	0xffffffff


	//   ....[2]....
        /*0044*/ 	.word	0xffffffff


	//   ....[3]....
        /*0048*/ 	.word	0xffffffff


	//   ....[4]....
        /*004c*/ 	.word	0xffffffff


	//   ....[5]....
        /*0050*/ 	.word	0xffffffff


	//   ....[6]....
        /*0054*/ 	.word	0xffffffff


	//   ....[7]....
        /*0058*/ 	.word	0xffffffff


	//   ....[8]....
        /*005c*/ 	.word	0xffffffff


	//   ....[9]....
        /*0060*/ 	.word	0xffffffff


	//   ....[10]....
        /*0064*/ 	.word	0xffffffff


	//   ....[11]....
        /*0068*/ 	.word	0xffffffff


	//----- nvinfo : EIATTR_COOP_GROUP_INSTR_OFFSETS
	.align		4
.L_646:
        /*006c*/ 	.byte	0x04, 0x28
        /*006e*/ 	.short	(.L_648 - .L_647)


	//   ....[0]....
.L_647:
        /*0070*/ 	.word	0x00015560


	//   ....[1]....
        /*0074*/ 	.word	0x00015580


	//   ....[2]....
        /*0078*/ 	.word	0x00015620


	//   ....[3]....
        /*007c*/ 	.word	0x00015630


	//   ....[4]....
        /*0080*/ 	.word	0x00018710


	//   ....[5]....
        /*0084*/ 	.word	0x00018730


	//   ....[6]....
        /*0088*/ 	.word	0x00018760


	//   ....[7]....
        /*008c*/ 	.word	0x00018770


	//   ....[8]....
        /*0090*/ 	.word	0x00019e60


	//   ....[9]....
        /*0094*/ 	.word	0x00019ea0


	//   ....[10]....
        /*0098*/ 	.word	0x00019ed0


	//   ....[11]....
        /*009c*/ 	.word	0x00019ee0


	//----- nvinfo : EIATTR_EXIT_INSTR_OFFSETS
	.align		4
.L_648:
        /*00a0*/ 	.byte	0x04, 0x1c
        /*00a2*/ 	.short	(.L_650 - .L_649)


	//   ....[0]....
.L_649:
        /*00a4*/ 	.word	0x00000320


	//   ....[1]....
        /*00a8*/ 	.word	0x00000be0


	//   ....[2]....
        /*00ac*/ 	.word	0x00000c10


	//   ....[3]....
        /*00b0*/ 	.word	0x0001b720


	//   ....[4]....
        /*00b4*/ 	.word	0x0001b820


	//   ....[5]....
        /*00b8*/ 	.word	0x0001b840


	//----- nvinfo : EIATTR_CTAIDZ_USED
	.align		4
.L_650:
        /*00bc*/ 	.byte	0x01, 0x04
	.zero		2


	//----- nvinfo : EIATTR_CRS_STACK_SIZE
	.align		4
        /*00c0*/ 	.byte	0x04, 0x1e
        /*00c2*/ 	.short	(.L_652 - .L_651)
.L_651:
        /*00c4*/ 	.word	0x00000000
.L_652:


//--------------------- .nv.info._ZN5flash24flash_fwd_splitkv_kernelI23Flash_fwd_kernel_traitsILi192ELi64ELi64ELi4ELb0ELb0EN7cutlass6half_tE19Flash_kernel_traitsILi192ELi64ELi64ELi4ES3_EELb0ELb0ELb0ELb0ELb0ELb1ELb0ELb1EEEvNS_16Flash_fwd_paramsE --------------------------
	.section	.nv.info._ZN5flash24flash_fwd_splitkv_kernelI23Flash_fwd_kernel_traitsILi192ELi64ELi64ELi4ELb0ELb0EN7cutlass6half_tE19Flash_kernel_traitsILi192ELi64ELi64ELi4ES3_EELb0ELb0ELb0ELb0ELb0ELb1ELb0ELb1EEEvNS_16Flash_fwd_paramsE,"",@"SHT_CUDA_INFO"
	.sectionflags	@""
	.align	4


	//----- nvinfo : EIATTR_CUDA_API_VERSION
	.align		4
        /*0000*/ 	.byte	0x04, 0x37
        /*0002*/ 	.short	(.L_654 - .L_653)
.L_653:
        /*0004*/ 	.word	0x00000082


	//----- nvinfo : EIATTR_SW2861232_WAR
	.align		4
.L_654:
        /*0008*/ 	.byte	0x01, 0x35
	.zero		2


	//----- nvinfo : EIATTR_PARAM_CBANK
	.align		4
        /*000c*/ 	.byte	0x04, 0x0a
        /*000e*/ 	.short	(.L_656 - .L_655)
	.align		4
.L_655:
        /*0010*/ 	.word	index@(.nv.constant0._ZN5flash24flash_fwd_splitkv_kernelI23Flash_fwd_kernel_traitsILi192ELi64ELi64ELi4ELb0ELb0EN7cutlass6half_tE19Flash_kernel_traitsILi192ELi64ELi64ELi4ES3_EELb0ELb0ELb0ELb0ELb0ELb1ELb0ELb1EEEvNS_16Flash_fwd_paramsE)
        /*0014*/ 	.short	0x0160
        /*0016*/ 	.short	0x01d0


	//----- nvinfo : EIATTR_CBANK_PARAM_SIZE
	.align		4
.L_656:
        /*0018*/ 	.byte	0x03, 0x19
        /*001a*/ 	.short	0x01d0


	//----- nvinfo : EIATTR_KPARAM_INFO
	.align		4
        /*001c*/ 	.byte	0x04, 0x17
        /*001e*/ 	.short	(.L_658 - .L_657)
.L_657:
        /*0020*/ 	.word	0x00000000
        /*0024*/ 	.short	0x0000
        /*0026*/ 	.short	0x0000
        /*0028*/ 	.byte	0x00, 0xf0, 0x41, 0x07


	//----- nvinfo : EIATTR_MAXREG_COUNT
	.align		4
.L_658:
        /*002c*/ 	.byte	0x03, 0x1b
        /*002e*/ 	.short	0x00ff


	//----- nvinfo : EIATTR_NUM_BARRIERS
	.align		4
        /*0030*/ 	.byte	0x02, 0x4c
        /*0032*/ 	.byte	0x01
	.zero		1


	//----- nvinfo : EIATTR_MERCURY_ISA_VERSION
	.align		4
        /*0034*/ 	.byte	0x03, 0x5f
        /*0036*/ 	.short	0x0000


	//----- nvinfo : EIATTR_COOP_GROUP_MASK_REGIDS
	.align		4
        /*0038*/ 	.byte	0x04, 0x29
        /*003a*/ 	.short	(.L_660 - .L_659)


	//   ....[0]....
.L_659:
        /*003c*/ 	.word	0xffffffff


	//   ....[1]....
        /*0040*/ 	.word	0xffffffff


	//   ....[2]....
        /*0044*/ 	.word	0xffffffff


	//   ....[3]....
        /*0048*/ 	.word	0xffffffff


	//   ....[4]....
        /*004c*/ 	.word	0xffffffff


	//   ....[5]....
        /*0050*/ 	.word	0xffffffff


	//   ....[6]....
        /*0054*/ 	.word	0xffffffff


	//   ....[7]....
        /*0058*/ 	.word	0xffffffff


	//   ....[8]....
        /*005c*/ 	.word	0xffffffff


	//   ....[9]....
        /*0060*/ 	.word	0xffffffff


	//   ....[10]....
        /*0064*/ 	.word	0xffffffff


	//   ....[11]....
        /*0068*/ 	.word	0xffffffff


	//----- nvinfo : EIATTR_COOP_GROUP_INSTR_OFFSETS
	.align		4
.L_660:
        /*006c*/ 	.byte	0x04, 0x28
        /*006e*/ 	.short	(.L_662 - .L_661)


	//   ....[0]....
.L_661:
        /*0070*/ 	.word	0x00015960


	//   ....[1]....
        /*0074*/ 	.word	0x00015980


	//   ....[2]....
        /*0078*/ 	.word	0x00015a20


	//   ....[3]....
        /*007c*/ 	.word	0x00015a30


	//   ....[4]....
        /*0080*/ 	.word	0x00018f00


	//   ....[5]....
        /*0084*/ 	.word	0x00018f10


	//   ....[6]....
        /*0088*/ 	.word	0x00018f40


	//   ....[7]....
        /*008c*/ 	.word	0x00018f50


	//   ....[8]....
        /*0090*/ 	.word	0x0001a660


	//   ....[9]....
        /*0094*/ 	.word	0x0001a6a0


	//   ....[10]....
        /*0098*/ 	.word	0x0001a6d0


	//   ....[11]....
        /*009c*/ 	.word	0x0001a6e0


	//----- nvinfo : EIATTR_EXIT_INSTR_OFFSETS
	.align		4
.L_662:
        /*00a0*/ 	.byte	0x04, 0x1c
        /*00a2*/ 	.short	(.L_664 - .L_663)


	//   ....[0]....
.L_663:
        /*00a4*/ 	.word	0x00000320


	//   ....[1]....
        /*00a8*/ 	.word	0x00000be0


	//   ....[2]....
        /*00ac*/ 	.word	0x00000c10


	//   ....[3]....
        /*00b0*/ 	.word	0x0001bf20


	//   ....[4]....
        /*00b4*/ 	.word	0x0001c020


	//   ....[5]....
        /*00b8*/ 	.word	0x0001c040


	//----- nvinfo : EIATTR_CTAIDZ_USED
	.align		4
.L_664:
        /*00bc*/ 	.byte	0x01, 0x04
	.zero		2


	//----- nvinfo : EIATTR_CRS_STACK_SIZE
	.align		4
        /*00c0*/ 	.byte	0x04, 0x1e
        /*00c2*/ 	.short	(.L_666 - .L_665)
.L_665:
        /*00c4*/ 	.word	0x00000000
.L_666:


//--------------------- .nv.info._ZN5flash24flash_fwd_splitkv_kernelI23Flash_fwd_kernel_traitsILi192ELi64ELi64ELi4ELb0ELb0EN7cutlass6half_tE19Flash_kernel_traitsILi192ELi64ELi64ELi4ES3_EELb0ELb0ELb0ELb0ELb0ELb0ELb1ELb0EEEvNS_16Flash_fwd_paramsE --------------------------
	.section	.nv.info._ZN5flash24flash_fwd_splitkv_kernelI23Flash_fwd_kernel_traitsILi192ELi64ELi64ELi4ELb0ELb0EN7cutlass6half_tE19Flash_kernel_traitsILi192ELi64ELi64ELi4ES3_EELb0ELb0ELb0ELb0ELb0ELb0ELb1ELb0EEEvNS_16Flash_fwd_paramsE,"",@"SHT_CUDA_INFO"
	.sectionflags	@""
	.align	4


	//----- nvinfo : EIATTR_CUDA_API_VERSION
	.align		4
        /*0000*/ 	.byte	0x04, 0x37
        /*0002*/ 	.short	(.L_668 - .L_667)
.L_667:
        /*0004*/ 	.word	0x00000082


	//----- nvinfo : EIATTR_SW2861232_WAR
	.align		4
.L_668:
        /*0008*/ 	.byte	0x01, 0x35
	.zero		2


	//----- nvinfo : EIATTR_PARAM_CBANK
	.align		4
        /*000c*/ 	.byte	0x04, 0x0a
        /*000e*/ 	.short	(.L_670 - .L_669)
	.align		4
.L_669:
        /*0010*/ 	.word	index@(.nv.constant0._ZN5flash24flash_fwd_splitkv_kernelI23Flash_fwd_kernel_traitsILi192ELi64ELi64ELi4ELb0ELb0EN7cutlass6half_tE19Flash_kernel_traitsILi192ELi64ELi64ELi4ES3_EELb0ELb0ELb0ELb0ELb0ELb0ELb1ELb0EEEvNS_16Flash_fwd_paramsE)
        /*0014*/ 	.short	0x0160
        /*0016*/ 	.short	0x01d0


	//----- nvinfo : EIATTR_CBANK_PARAM_SIZE
	.align		4
.L_670:
        /*0018*/ 	.byte	0x03, 0x19
        /*001a*/ 	.short	0x01d0


	//----- nvinfo : EIATTR_KPARAM_INFO
	.align		4
        /*001c*/ 	.byte	0x04, 0x17
        /*001e*/ 	.short	(.L_672 - .L_671)
.L_671:
        /*0020*/ 	.word	0x00000000
        /*0024*/ 	.short	0x0000
        /*0026*/ 	.short	0x0000
        /*0028*/ 	.byte	0x00, 0xf0, 0x41, 0x07


	//----- nvinfo : EIATTR_MAXREG_COUNT
	.align		4
.L_672:
        /*002c*/ 	.byte	0x03, 0x1b
        /*002e*/ 	.short	0x00ff


	//----- nvinfo : EIATTR_NUM_BARRIERS
	.align		4
        /*0030*/ 	.byte	0x02, 0x4c
        /*0032*/ 	.byte	0x01
	.zero		1


	//----- nvinfo : EIATTR_MERCURY_ISA_VERSION
	.align		4
        /*0034*/ 	.byte	0x03, 0x5f
        /*0036*/ 	.short	0x0000


	//----- nvinfo : EIATTR_COOP_GROUP_MASK_REGIDS
	.align		4
        /*0038*/ 	.byte	0x04, 0x29
        /*003a*/ 	.short	(.L_674 - .L_673)


	//   ....[0]....
.L_673:
        /*003c*/ 	.word	0xffffffff


	//   ....[1]....
        /*0040*/ 	.word	0xffffffff


	//   ....[2]....
        /*0044*/ 	.word	0xffffffff


	//   ....[3]....
        /*0048*/ 	.word	0xffffffff


	//   ....[4]....
        /*004c*/ 	.word	0xffffffff


	//   ....[5]....
        /*0050*/ 	.word	0xffffffff


	//   ....[6]....
        /*0054*/ 	.word	0xffffffff


	//   ....[7]....
        /*0058*/ 	.word	0xffffffff


	//   ....[8]....
        /*005c*/ 	.word	0xffffffff


	//   ....[9]....
        /*0060*/ 	.word	0xffffffff


	//   ....[10]....
        /*0064*/ 	.word	0xffffffff


	//   ....[11]....
        /*0068*/ 	.word	0xffffffff


	//----- nvinfo : EIATTR_COOP_GROUP_INSTR_OFFSETS
	.align		4
.L_674:
        /*006c*/ 	.byte	0x04, 0x28
        /*006e*/ 	.short	(.L_676 - .L_675)


	//   ....[0]....
.L_675:
        /*0070*/ 	.word	0x00005630


	//   ....[1]....
        /*0074*/ 	.word	0x00005650


	//   ....[2]....
        /*0078*/ 	.word	0x000056f0


	//   ....[3]....
        /*007c*/ 	.word	0x00005700


	//   ....[4]....
        /*0080*/ 	.word	0x000087d0


	//   ....[5]....
        /*0084*/ 	.word	0x000087f0


	//   ....[6]....
        /*0088*/ 	.word	0x00008820


	//   ....[7]....
        /*008c*/ 	.word	0x00008830


	//   ....[8]....
        /*0090*/ 	.word	0x00009f20


	//   ....[9]....
        /*0094*/ 	.word	0x00009f60


	//   ....[10]....
        /*0098*/ 	.word	0x00009fd0


	//   ....[11]....
        /*009c*/ 	.word	0x00009ff0


	//----- nvinfo : EIATTR_EXIT_INSTR_OFFSETS
	.align		4
.L_676:
        /*00a0*/ 	.byte	0x04, 0x1c
        /*00a2*/ 	.short	(.L_678 - .L_677)


	//   ....[0]....
.L_677:
        /*00a4*/ 	.word	0x00000420


	//   ....[1]....
        /*00a8*/ 	.word	0x00000ef0


	//   ....[2]....
        /*00ac*/ 	.word	0x00000f20


	//   ....[3]....
        /*00b0*/ 	.word	0x0000b650


	//   ....[4]....
        /*00b4*/ 	.word	0x0000b6c0


	//   ....[5]....
        /*00b8*/ 	.word	0x0000b6e0


	//----- nvinfo : EIATTR_CTAIDZ_USED
	.align		4
.L_678:
        /*00bc*/ 	.byte	0x01, 0x04
	.zero		2


	//----- nvinfo : EIATTR_CRS_STACK_SIZE
	.align		4
        /*00c0*/ 	.byte	0x04, 0x1e
        /*00c2*/ 	.short	(.L_680 - .L_679)
.L_679:
        /*00c4*/ 	.word	0x00000000
.L_680:


//--------------------- .nv.info._ZN5flash24flash_fwd_splitkv_kernelI23Flash_fwd_kernel_traitsILi192ELi64ELi64ELi4ELb0ELb0EN7cutlass6half_tE19Flash_kernel_traitsILi192ELi64ELi64ELi4ES3_EELb0ELb0ELb0ELb0ELb0ELb1ELb1ELb0EEEvNS_16Flash_fwd_paramsE --------------------------
	.section	.nv.info._ZN5flash24flash_fwd_splitkv_kernelI23Flash_fwd_kernel_traitsILi192ELi64ELi64ELi4ELb0ELb0EN7cutlass6half_tE19Flash_kernel_traitsILi192ELi64ELi64ELi4ES3_EELb0ELb0ELb0ELb0ELb0ELb1ELb1ELb0EEEvNS_16Flash_fwd_paramsE,"",@"SHT_CUDA_INFO"
	.sectionflags	@""
	.align	4


	//----- nvinfo : EIATTR_CUDA_API_VERSION
	.align		4
        /*0000*/ 	.byte	0x04, 0x37
        /*0002*/ 	.short	(.L_682 - .L_681)
.L_681:
        /*0004*/ 	.word	0x00000082


	//----- nvinfo : EIATTR_SW2861232_WAR
	.align		4
.L_682:
        /*0008*/ 	.byte	0x01, 0x35
	.zero		2


	//----- nvinfo : EIATTR_PARAM_CBANK
	.align		4
        /*000c*/ 	.byte	0x04, 0x0a
        /*000e*/ 	.short	(.L_684 - .L_683)
	.align		4
.L_683:
        /*0010*/ 	.word	index@(.nv.constant0._ZN5flash24flash_fwd_splitkv_kernelI23Flash_fwd_kernel_traitsILi192ELi64ELi64ELi4ELb0ELb0EN7cutlass6half_tE19Flash_kernel_traitsILi192ELi64ELi64ELi4ES3_EELb0ELb0ELb0ELb0ELb0ELb1ELb1ELb0EEEvNS_16Flash_fwd_paramsE)
        /*0014*/ 	.short	0x0160
        /*0016*/ 	.short	0x01d0


	//----- nvinfo : EIATTR_CBANK_PARAM_SIZE
	.align		4
.L_684:
        /*0018*/ 	.byte	0x03, 0x19
        /*001a*/ 	.short	0x01d0


	//----- nvinfo : EIATTR_KPARAM_INFO
	.align		4
        /*001c*/ 	.byte	0x04, 0x17
        /*001e*/ 	.short	(.L_686 - .L_685)
.L_685:
        /*0020*/ 	.word	0x00000000
        /*0024*/ 	.short	0x0000
        /*0026*/ 	.short	0x0000
        /*0028*/ 	.byte	0x00, 0xf0, 0x41, 0x07


	//----- nvinfo : EIATTR_MAXREG_COUNT
	.align		4
.L_686:
        /*002c*/ 	.byte	0x03, 0x1b
        /*002e*/ 	.short	0x00ff


	//----- nvinfo : EIATTR_NUM_BARRIERS
	.align		4
        /*0030*/ 	.byte	0x02, 0x4c
        /*0032*/ 	.byte	0x01
	.zero		1


	//----- nvinfo : EIATTR_MERCURY_ISA_VERSION
	.align		4
        /*0034*/ 	.byte	0x03, 0x5f
        /*0036*/ 	.short	0x0000


	//----- nvinfo : EIATTR_COOP_GROUP_MASK_REGIDS
	.align		4
        /*0038*/ 	.byte	0x04, 0x29
        /*003a*/ 	.short	(.L_688 - .L_687)


	//   ....[0]....
.L_687:
        /*003c*/ 	.word	0xffffffff


	//   ....[1]....
        /*0040*/ 	.word	0xffffffff


	//   ....[2]....
        /*0044*/ 	.word	0xffffffff


	//   ....[3]....
        /*0048*/ 	.word	0xffffffff


	//   ....[4]....
        /*004c*/ 	.word	0xffffffff


	//   ....[5]....
        /*0050*/ 	.word	0xffffffff


	//   ....[6]....
        /*0054*/ 	.word	0xffffffff


	//   ....[7]....
        /*0058*/ 	.word	0xffffffff


	//   ....[8]....
        /*005c*/ 	.word	0xffffffff


	//   ....[9]....
        /*0060*/ 	.word	0xffffffff


	//   ....[10]....
        /*0064*/ 	.word	0xffffffff


	//   ....[11]....
        /*0068*/ 	.word	0xffffffff


	//----- nvinfo : EIATTR_COOP_GROUP_INSTR_OFFSETS
	.align		4
.L_688:
        /*006c*/ 	.byte	0x04, 0x28
        /*006e*/ 	.short	(.L_690 - .L_689)


	//   ....[0]....
.L_689:
        /*0070*/ 	.word	0x00005a30


	//   ....[1]....
        /*0074*/ 	.word	0x00005a50


	//   ....[2]....
        /*0078*/ 	.word	0x00005af0


	//   ....[3]....
        /*007c*/ 	.word	0x00005b00


	//   ....[4]....
        /*0080*/ 	.word	0x00009000


	//   ....[5]....
        /*0084*/ 	.word	0x00009010


	//   ....[6]....
        /*0088*/ 	.word	0x00009040


	//   ....[7]....
        /*008c*/ 	.word	0x00009060


	//   ....[8]....
        /*0090*/ 	.word	0x0000a720


	//   ....[9]....
        /*0094*/ 	.word	0x0000a760


	//   ....[10]....
        /*0098*/ 	.word	0x0000a7d0


	//   ....[11]....
        /*009c*/ 	.word	0x0000a7f0


	//----- nvinfo : EIATTR_EXIT_INSTR_OFFSETS
	.align		4
.L_690:
        /*00a0*/ 	.byte	0x04, 0x1c
        /*00a2*/ 	.short	(.L_692 - .L_691)


	//   ....[0]....
.L_691:
        /*00a4*/ 	.word	0x00000420


	//   ....[1]....
        /*00a8*/ 	.word	0x00000ef0


	//   ....[2]....
        /*00ac*/ 	.word	0x00000f20


	//   ....[3]....
        /*00b0*/ 	.word	0x0000be50


	//   ....[4]....
        /*00b4*/ 	.word	0x0000bec0


	//   ....[5]....
        /*00b8*/ 	.word	0x0000bee0


	//----- nvinfo : EIATTR_CTAIDZ_USED
	.align		4
.L_692:
        /*00bc*/ 	.byte	0x01, 0x04
	.zero		2


	//----- nvinfo : EIATTR_CRS_STACK_SIZE
	.align		4
        /*00c0*/ 	.byte	0x04, 0x1e
        /*00c2*/ 	.short	(.L_694 - .L_693)
.L_693:
        /*00c4*/ 	.word	0x00000000
.L_694:


//--------------------- .nv.info._ZN5flash24flash_fwd_splitkv_kernelI23Flash_fwd_kernel_traitsILi192ELi64ELi64ELi4ELb0ELb0EN7cutlass6half_tE19Flash_kernel_traitsILi192ELi64ELi64ELi4ES3_EELb0ELb0ELb0ELb0ELb0ELb0ELb1ELb1EEEvNS_16Flash_fwd_paramsE --------------------------
	.section	.nv.info._ZN5flash24flash_fwd_splitkv_kernelI23Flash_fwd_kernel_traitsILi192ELi64ELi64ELi4ELb0ELb0EN7cutlass6half_tE19Flash_kernel_traitsILi192ELi64ELi64ELi4ES3_EELb0ELb0ELb0ELb0ELb0ELb0ELb1ELb1EEEvNS_16Flash_fwd_paramsE,"",@"SHT_CUDA_INFO"
	.sectionflags	@""
	.align	4


	//----- nvinfo : EIATTR_CUDA_API_VERSION
	.align		4
        /*0000*/ 	.byte	0x04, 0x37
        /*0002*/ 	.short	(.L_696 - .L_695)
.L_695:
        /*0004*/ 	.word	0x00000082


	//----- nvinfo : EIATTR_SW2861232_WAR
	.align		4
.L_696:
        /*0008*/ 	.byte	0x01, 0x35
	.zero		2


	//----- nvinfo : EIATTR_PARAM_CBANK
	.align		4
        /*000c*/ 	.byte	0x04, 0x0a
        /*000e*/ 	.short	(.L_698 - .L_697)
	.align		4
.L_697:
        /*0010*/ 	.word	index@(.nv.constant0._ZN5flash24flash_fwd_splitkv_kernelI23Flash_fwd_kernel_traitsILi192ELi64ELi64ELi4ELb0ELb0EN7cutlass6half_tE19Flash_kernel_traitsILi192ELi64ELi64ELi4ES3_EELb0ELb0ELb0ELb0ELb0ELb0ELb1ELb1EEEvNS_16Flash_fwd_paramsE)
        /*0014*/ 	.short	0x0160
        /*0016*/ 	.short	0x01d0


	//----- nvinfo : EIATTR_CBANK_PARAM_SIZE
	.align		4
.L_698:
        /*0018*/ 	.byte	0x03, 0x19
        /*001a*/ 	.short	0x01d0


	//----- nvinfo : EIATTR_KPARAM_INFO
	.align		4
        /*001c*/ 	.byte	0x04, 0x17
        /*001e*/ 	.short	(.L_700 - .L_699)
.L_699:
        /*0020*/ 	.word	0x00000000
        /*0024*/ 	.short	0x0000
        /*0026*/ 	.short	0x0000
        /*0028*/ 	.byte	0x00, 0xf0, 0x41, 0x07


	//----- nvinfo : EIATTR_MAXREG_COUNT
	.align		4
.L_700:
        /*002c*/ 	.byte	0x03, 0x1b
        /*002e*/ 	.short	0x00ff


	//----- nvinfo : EIATTR_NUM_BARRIERS
	.align		4
        /*0030*/ 	.byte	0x02, 0x4c
        /*0032*/ 	.byte	0x01
	.zero		1


	//----- nvinfo : EIATTR_MERCURY_ISA_VERSION
	.align		4
        /*0034*/ 	.byte	0x03, 0x5f
        /*0036*/ 	.short	0x0000


	//----- nvinfo : EIATTR_COOP_GROUP_MASK_REGIDS
	.align		4
        /*0038*/ 	.byte	0x04, 0x29
        /*003a*/ 	.short	(.L_702 - .L_701)


	//   ....[0]....
.L_701:
        /*003c*/ 	.word	0xffffffff


	//   ....[1]....
        /*0040*/ 	.word	0xffffffff


	//   ....[2]....
        /*0044*/ 	.word	0xffffffff


	//   ....[3]....
        /*0048*/ 	.word	0xffffffff


	//   ....[4]....
        /*004c*/ 	.word	0xffffffff


	//   ....[5]....
        /*0050*/ 	.word	0xffffffff


	//   ....[6]....
        /*0054*/ 	.word	0xffffffff


	//   ....[7]....
        /*0058*/ 	.word	0xffffffff


	//   ....[8]....
        /*005c*/ 	.word	0xffffffff


	//   ....[9]....
        /*0060*/ 	.word	0xffffffff


	//   ....[10]....
        /*0064*/ 	.word	0xffffffff


	//   ....[11]....
        /*0068*/ 	.word	0xffffffff


	//----- nvinfo : EIATTR_COOP_GROUP_INSTR_OFFSETS
	.align		4
.L_702:
        /*006c*/ 	.byte	0x04, 0x28
        /*006e*/ 	.short	(.L_704 - .L_703)


	//   ....[0]....
.L_703:
        /*0070*/ 	.word	0x000158e0


	//   ....[1]....
        /*0074*/ 	.word	0x00015900


	//   ....[2]....
        /*0078*/ 	.word	0x000159a0


	//   ....[3]....
        /*007c*/ 	.word	0x000159b0


	//   ....[4]....
        /*0080*/ 	.word	0x00018a50


	//   ....[5]....
        /*0084*/ 	.word	0x00018a70


	//   ....[6]....
        /*0088*/ 	.word	0x00018aa0


	//   ....[7]....
        /*008c*/ 	.word	0x00018ab0


	//   ....[8]....
        /*0090*/ 	.word	0x0001a1a0


	//   ....[9]....
        /*0094*/ 	.word	0x0001a1e0


	//   ....[10]....
        /*0098*/ 	.word	0x0001a250


	//   ....[11]....
        /*009c*/ 	.word	0x0001a270


	//----- nvinfo : EIATTR_EXIT_INSTR_OFFSETS
	.align		4
.L_704:
        /*00a0*/ 	.byte	0x04, 0x1c
        /*00a2*/ 	.short	(.L_706 - .L_705)


	//   ....[0]....
.L_705:
        /*00a4*/ 	.word	0x00000430


	//   ....[1]....
        /*00a8*/ 	.word	0x00000f00


	//   ....[2]....
        /*00ac*/ 	.word	0x00000f30


	//   ....[3]....
        /*00b0*/ 	.word	0x0001b8f0


	//   ....[4]....
        /*00b4*/ 	.word	0x0001b960


	//   ....[5]....
        /*00b8*/ 	.word	0x0001b980


	//----- nvinfo : EIATTR_CTAIDZ_USED
	.align		4
.L_706:
        /*00bc*/ 	.byte	0x01, 0x04
	.zero		2


	//----- nvinfo : EIATTR_CRS_STACK_SIZE
	.align		4
        /*00c0*/ 	.byte	0x04, 0x1e
        /*00c2*/ 	.short	(.L_708 - .L_707)
.L_707:
        /*00c4*/ 	.word	0x00000000
.L_708:


//--------------------- .nv.info._ZN5flash24flash_fwd_splitkv_kernelI23Flash_fwd_kernel_traitsILi192ELi64ELi64ELi4ELb0ELb0EN7cutlass6half_tE19Flash_kernel_traitsILi192ELi64ELi64ELi4ES3_EELb0ELb0ELb0ELb0ELb0ELb1ELb1ELb1EEEvNS_16Flash_fwd_paramsE --------------------------
	.section	.nv.info._ZN5flash24flash_fwd_splitkv_kernelI23Flash_fwd_kernel_traitsILi192ELi64ELi64ELi4ELb0ELb0EN7cutlass6half_tE19Flash_kernel_traitsILi192ELi64ELi64ELi4ES3_EELb0ELb0ELb0ELb0ELb0ELb1ELb1ELb1EEEvNS_16Flash_fwd_paramsE,"",@"SHT_CUDA_INFO"
	.sectionflags	@""
	.align	4


	//----- nvinfo : EIATTR_CUDA_API_VERSION
	.align		4
        /*0000*/ 	.byte	0x04, 0x37
        /*0002*/ 	.short	(.L_710 - .L_709)
.L_709:
        /*0004*/ 	.word	0x00000082


	//----- nvinfo : EIATTR_SW2861232_WAR
	.align		4
.L_710:
        /*0008*/ 	.byte	0x01, 0x35
	.zero		2


	//----- nvinfo : EIATTR_PARAM_CBANK
	.align		4
        /*000c*/ 	.byte	0x04, 0x0a
        /*000e*/ 	.short	(.L_712 - .L_711)
	.align		4
.L_711:
        /*0010*/ 	.word	index@(.nv.constant0._ZN5flash24flash_fwd_splitkv_kernelI23Flash_fwd_kernel_traitsILi192ELi64ELi64ELi4ELb0ELb0EN7cutlass6half_tE19Flash_kernel_traitsILi192ELi64ELi64ELi4ES3_EELb0ELb0ELb0ELb0ELb0ELb1ELb1ELb1EEEvNS_16Flash_fwd_paramsE)
        /*0014*/ 	.short	0x0160
        /*0016*/ 	.short	0x01d0


	//----- nvinfo : EIATTR_CBANK_PARAM_SIZE
	.align		4
.L_712:
        /*0018*/ 	.byte	0x03, 0x19
        /*001a*/ 	.short	0x01d0


	//----- nvinfo : EIATTR_KPARAM_INFO
	.align		4
        /*001c*/ 	.byte	0x04, 0x17
        /*001e*/ 	.short	(.L_714 - .L_713)
.L_713:
        /*0020*/ 	.word	0x00000000
        /*0024*/ 	.short	0x0000
        /*0026*/ 	.short	0x0000
        /*0028*/ 	.byte	0x00, 0xf0, 0x41, 0x07


	//----- nvinfo : EIATTR_MAXREG_COUNT
	.align		4
.L_714:
        /*002c*/ 	.byte	0x03, 0x1b
        /*002e*/ 	.short	0x00ff


	//----- nvinfo : EIATTR_NUM_BARRIERS
	.align		4
        /*0030*/ 	.byte	0x02, 0x4c
        /*0032*/ 	.byte	0x01
	.zero		1


	//----- nvinfo : EIATTR_MERCURY_ISA_VERSION
	.align		4
        /*0034*/ 	.byte	0x03, 0x5f
        /*0036*/ 	.short	0x0000


	//----- nvinfo : EIATTR_COOP_GROUP_MASK_REGIDS
	.align		4
        /*0038*/ 	.byte	0x04, 0x29
        /*003a*/ 	.short	(.L_716 - .L_715)


	//   ....[0]....
.L_715:
        /*003c*/ 	.word	0xffffffff


	//   ....[1]....
        /*0040*/ 	.word	0xffffffff


	//   ....[2]....
        /*0044*/ 	.word	0xffffffff


	//   ....[3]....
        /*0048*/ 	.word	0xffffffff


	//   ....[4]....
        /*004c*/ 	.word	0xffffffff


	//   ....[5]....
        /*0050*/ 	.word	0xffffffff


	//   ....[6]....
        /*0054*/ 	.word	0xffffffff


	//   ....[7]....
        /*0058*/ 	.word	0xffffffff


	//   ....[8]....
        /*005c*/ 	.word	0xffffffff


	//   ....[9]....
        /*0060*/ 	.word	0xffffffff


	//   ....[10]....
        /*0064*/ 	.word	0xffffffff


	//   ....[11]....
        /*0068*/ 	.word	0xffffffff


	//----- nvinfo : EIATTR_COOP_GROUP_INSTR_OFFSETS
	.align		4
.L_716:
        /*006c*/ 	.byte	0x04, 0x28
        /*006e*/ 	.short	(.L_718 - .L_717)


	//   ....[0]....
.L_717:
        /*0070*/ 	.word	0x00015ce0


	//   ....[1]....
        /*0074*/ 	.word	0x00015d00


	//   ....[2]....
        /*0078*/ 	.word	0x00015da0


	//   ....[3]....
        /*007c*/ 	.word	0x00015db0


	//   ....[4]....
        /*0080*/ 	.word	0x00019250


	//   ....[5]....
        /*0084*/ 	.word	0x00019260


	//   ....[6]....
        /*0088*/ 	.word	0x00019290


	//   ....[7]....
        /*008c*/ 	.word	0x000192a0


	//   ....[8]....
        /*0090*/ 	.word	0x0001a9a0


	//   ....[9]....
        /*0094*/ 	.word	0x0001a9e0


	//   ....[10]....
        /*0098*/ 	.word	0x0001aa50


	//   ....[11]....
        /*009c*/ 	.word	0x0001aa70


	//----- nvinfo : EIATTR_EXIT_INSTR_OFFSETS
	.align		4
.L_718:
        /*00a0*/ 	.byte	0x04, 0x1c
        /*00a2*/ 	.short	(.L_720 - .L_719)


	//   ....[0]....
.L_719:
        /*00a4*/ 	.word	0x00000430


	//   ....[1]....
        /*00a8*/ 	.word	0x00000f00


	//   ....[2]....
        /*00ac*/ 	.word	0x00000f30


	//   ....[3]....
        /*00b0*/ 	.word	0x0001c0f0


	//   ....[4]....
        /*00b4*/ 	.word	0x0001c160


	//   ....[5]....
        /*00b8*/ 	.word	0x0001c180


	//----- nvinfo : EIATTR_CTAIDZ_USED
	.align		4
.L_720:
        /*00bc*/ 	.byte	0x01, 0x04
	.zero		2


	//----- nvinfo : EIATTR_CRS_STACK_SIZE
	.align		4
        /*00c0*/ 	.byte	0x04, 0x1e
        /*00c2*/ 	.short	(.L_722 - .L_721)
.L_721:
        /*00c4*/ 	.word	0x00000000
.L_722:


//--------------------- .nv.info._ZN5flash24flash_fwd_splitkv_kernelI23Flash_fwd_kernel_traitsILi192ELi64ELi64ELi4ELb0ELb0EN7cutlass6half_tE19Flash_kernel_traitsILi192ELi64ELi64ELi4ES3_EELb0ELb1ELb0ELb0ELb0ELb0ELb0ELb0EEEvNS_16Flash_fwd_paramsE --------------------------
	.section	.nv.info._ZN5flash24flash_fwd_splitkv_kernelI23Flash_fwd_kernel_traitsILi192ELi64ELi64ELi4ELb0ELb0EN7cutlass6half_tE19Flash_kernel_traitsILi192ELi64ELi64ELi4ES3_EELb0ELb1ELb0ELb0ELb0ELb0ELb0ELb0EEEvNS_16Flash_fwd_paramsE,"",@"SHT_CUDA_INFO"
	.sectionflags	@""
	.align	4


	//----- nvinfo : EIATTR_CUDA_API_VERSION
	.align		4
        /*0000*/ 	.byte	0x04, 0x37
        /*0002*/ 	.short	(.L_724 - .L_723)
.L_723:
        /*0004*/ 	.word	0x00000082


	//----- nvinfo : EIATTR_SW2861232_WAR
	.align		4
.L_724:
        /*0008*/ 	.byte	0x01, 0x35
	.zero		2


	//----- nvinfo : EIATTR_PARAM_CBANK
	.align		4
        /*000c*/ 	.byte	0x04, 0x0a
        /*000e*/ 	.short	(.L_726 - .L_725)
	.align		4
.L_725:
        /*0010*/ 	.word	index@(.nv.constant0._ZN5flash24flash_fwd_splitkv_kernelI23Flash_fwd_kernel_traitsILi192ELi64ELi64ELi4ELb0ELb0EN7cutlass6half_tE19Flash_kernel_traitsILi192ELi64ELi64ELi4ES3_EELb0ELb1ELb0ELb0ELb0ELb0ELb0ELb0EEEvNS_16Flash_fwd_paramsE)
        /*0014*/ 	.short	0x0160
        /*0016*/ 	.short	0x01d0


	//----- nvinfo : EIATTR_CBANK_PARAM_SIZE
	.align		4
.L_726:
        /*0018*/ 	.byte	0x03, 0x19
        /*001a*/ 	.short	0x01d0


	//----- nvinfo : EIATTR_KPARAM_INFO
	.align		4
        /*001c*/ 	.byte	0x04, 0x17
        /*001e*/ 	.short	(.L_728 - .L_727)
.L_727:
        /*0020*/ 	.word	0x00000000
        /*0024*/ 	.short	0x0000
        /*0026*/ 	.short	0x0000
        /*0028*/ 	.byte	0x00, 0xf0, 0x41, 0x07


	//----- nvinfo : EIATTR_MAXREG_COUNT
	.align		4
.L_728:
        /*002c*/ 	.byte	0x03, 0x1b
        /*002e*/ 	.short	0x00ff


	//----- nvinfo : EIATTR_NUM_BARRIERS
	.align		4
        /*0030*/ 	.byte	0x02, 0x4c
        /*0032*/ 	.byte	0x01
	.zero		1


	//----- nvinfo : EIATTR_MERCURY_ISA_VERSION
	.align		4
        /*0034*/ 	.byte	0x03, 0x5f
        /*0036*/ 	.short	0x0000


	//----- nvinfo : EIATTR_COOP_GROUP_MASK_REGIDS
	.align		4
        /*0038*/ 	.byte	0x04, 0x29
        /*003a*/ 	.short	(.L_730 - .L_729)


	//   ....[0]....
.L_729:
        /*003c*/ 	.word	0xffffffff


	//   ....[1]....
        /*0040*/ 	.word	0xffffffff


	//   ....[2]....
        /*0044*/ 	.word	0xffffffff


	//   ....[3]....
        /*0048*/ 	.word	0xffffffff


	//   ....[4]....
        /*004c*/ 	.word	0xffffffff


	//   ....[5]....
        /*0050*/ 	.word	0xffffffff


	//   ....[6]....
        /*0054*/ 	.word	0xffffffff


	//   ....[7]....
        /*0058*/ 	.word	0xffffffff


	//   ....[8]....
        /*005c*/ 	.word	0xffffffff


	//   ....[9]....
        /*0060*/ 	.word	0xffffffff


	//   ....[10]....
        /*0064*/ 	.word	0xffffffff


	//   ....[11]....
        /*0068*/ 	.word	0xffffffff


	//   ....[12]....
        /*006c*/ 	.word	0xffffffff


	//   ....[13]....
        /*0070*/ 	.word	0xffffffff


	//   ....[14]....
        /*0074*/ 	.word	0xffffffff


	//   ....[15]....
        /*0078*/ 	.word	0xffffffff


	//----- nvinfo : EIATTR_COOP_GROUP_INSTR_OFFSETS
	.align		4
.L_730:
        /*007c*/ 	.byte	0x04, 0x28
        /*007e*/ 	.short	(.L_732 - .L_731)


	//   ....[0]....
.L_731:
        /*0080*/ 	.word	0x000060a0


	//   ....[1]....
        /*0084*/ 	.word	0x000060c0


	//   ....[2]....
        /*0088*/ 	.word	0x000060f0


	//   ....[3]....
        /*008c*/ 	.word	0x00006110


	//   ....[4]....
        /*0090*/ 	.word	0x00009d40


	//   ....[5]....
        /*0094*/ 	.word	0x00009d50


	//   ....[6]....
        /*0098*/ 	.word	0x00009d80


	//   ....[7]....
        /*009c*/ 	.word	0x00009d90


	//   ....[8]....
        /*00a0*/ 	.word	0x0000df30


	//   ....[9]....
        /*00a4*/ 	.word	0x0000df50


	//   ....[10]....
        /*00a8*/ 	.word	0x0000df80


	//   ....[11]....
        /*00ac*/ 	.word	0x0000df90


	//   ....[12]....
        /*00b0*/ 	.word	0x0000f6b0


	//   ....[13]....
        /*00b4*/ 	.word	0x0000f6f0


	//   ....[14]....
        /*00b8*/ 	.word	0x0000f7d0


	//   ....[15]....
        /*00bc*/ 	.word	0x0000f800


	//----- nvinfo : EIATTR_EXIT_INSTR_OFFSETS
	.align		4
.L_732:
        /*00c0*/ 	.byte	0x04, 0x1c
        /*00c2*/ 	.short	(.L_734 - .L_733)


	//   ....[0]....
.L_733:
        /*00c4*/ 	.word	0x000004c0


	//   ....[1]....
        /*00c8*/ 	.word	0x00000f50


	//   ....[2]....
        /*00cc*/ 	.word	0x00000f80


	//   ....[3]....
        /*00d0*/ 	.word	0x00010fb0


	//   ....[4]....
        /*00d4*/ 	.word	0x000110a0


	//   ....[5]....
        /*00d8*/ 	.word	0x000110c0


	//----- nvinfo : EIATTR_CTAIDZ_USED
	.align		4
.L_734:
        /*00dc*/ 	.byte	0x01, 0x04
	.zero		2


	//----- nvinfo : EIATTR_CRS_STACK_SIZE
	.align		4
        /*00e0*/ 	.byte	0x04, 0x1e
        /*00e2*/ 	.short	(.L_736 - .L_735)
.L_735:
        /*00e4*/ 	.word	0x00000000
.L_736:


//--------------------- .nv.info._ZN5flash24flash_fwd_splitkv_kernelI23Flash_fwd_kernel_traitsILi192ELi64ELi64ELi4ELb0ELb0EN7cutlass6half_tE19Flash_kernel_traitsILi192ELi64ELi64ELi4ES3_EELb0ELb1ELb0ELb0ELb0ELb1ELb0ELb0EEEvNS_16Flash_fwd_paramsE --------------------------
	.section	.nv.info._ZN5flash24flash_fwd_splitkv_kernelI23Flash_fwd_kernel_traitsILi192ELi64ELi64ELi4ELb0ELb0EN7cutlass6half_tE19Flash_kernel_traitsILi192ELi64ELi64ELi4ES3_EELb0ELb1ELb0ELb0ELb0ELb1ELb0ELb0EEEvNS_16Flash_fwd_paramsE,"",@"SHT_CUDA_INFO"
	.sectionflags	@""
	.align	4


	//----- nvinfo : EIATTR_CUDA_API_VERSION
	.align		4
        /*0000*/ 	.byte	0x04, 0x37
        /*0002*/ 	.short	(.L_738 - .L_737)
.L_737:
        /*0004*/ 	.word	0x00000082


	//----- nvinfo : EIATTR_SW2861232_WAR
	.align		4
.L_738:
        /*0008*/ 	.byte	0x01, 0x35
	.zero		2


	//----- nvinfo : EIATTR_PARAM_CBANK
	.align		4
        /*000c*/ 	.byte	0x04, 0x0a
        /*000e*/ 	.short	(.L_740 - .L_739)
	.align		4
.L_739:
        /*0010*/ 	.word	index@(.nv.constant0._ZN5flash24flash_fwd_splitkv_kernelI23Flash_fwd_kernel_traitsILi192ELi64ELi64ELi4ELb0ELb0EN7cutlass6half_tE19Flash_kernel_traitsILi192ELi64ELi64ELi4ES3_EELb0ELb1ELb0ELb0ELb0ELb1ELb0ELb0EEEvNS_16Flash_fwd_paramsE)
        /*0014*/ 	.short	0x0160
        /*0016*/ 	.short	0x01d0


	//----- nvinfo : EIATTR_CBANK_PARAM_SIZE
	.align		4
.L_740:
        /*0018*/ 	.byte	0x03, 0x19
        /*001a*/ 	.short	0x01d0


	//----- nvinfo : EIATTR_KPARAM_INFO
	.align		4
        /*001c*/ 	.byte	0x04, 0x17
        /*001e*/ 	.short	(.L_742 - .L_741)
.L_741:
        /*0020*/ 	.word	0x00000000
        /*0024*/ 	.short	0x0000
        /*0026*/ 	.short	0x0000
        /*0028*/ 	.byte	0x00, 0xf0, 0x41, 0x07


	//----- nvinfo : EIATTR_MAXREG_COUNT
	.align		4
.L_742:
        /*002c*/ 	.byte	0x03, 0x1b
        /*002e*/ 	.short	0x00ff


	//----- nvinfo : EIATTR_NUM_BARRIERS
	.align		4
        /*0030*/ 	.byte	0x02, 0x4c
        /*0032*/ 	.byte	0x01
	.zero		1


	//----- nvinfo : EIATTR_MERCURY_ISA_VERSION
	.align		4
        /*0034*/ 	.byte	0x03, 0x5f
        /*0036*/ 	.short	0x0000


	//----- nvinfo : EIATTR_COOP_GROUP_MASK_REGIDS
	.align		4
        /*0038*/ 	.byte	0x04, 0x29
        /*003a*/ 	.short	(.L_744 - .L_743)


	//   ....[0]....
.L_743:
        /*003c*/ 	.word	0xffffffff


	//   ....[1]....
        /*0040*/ 	.word	0xffffffff


	//   ....[2]....
        /*0044*/ 	.word	0xffffffff


	//   ....[3]....
        /*0048*/ 	.word	0xffffffff


	//   ....[4]....
        /*004c*/ 	.word	0xffffffff


	//   ....[5]....
        /*0050*/ 	.word	0xffffffff


	//   ....[6]....
        /*0054*/ 	.word	0xffffffff


	//   ....[7]....
        /*0058*/ 	.word	0xffffffff


	//   ....[8]....
        /*005c*/ 	.word	0xffffffff


	//   ....[9]....
        /*0060*/ 	.word	0xffffffff


	//   ....[10]....
        /*0064*/ 	.word	0xffffffff


	//   ....[11]....
        /*0068*/ 	.word	0xffffffff


	//   ....[12]....
        /*006c*/ 	.word	0xffffffff


	//   ....[13]....
        /*0070*/ 	.word	0xffffffff


	//   ....[14]....
        /*0074*/ 	.word	0xffffffff


	//   ....[15]....
        /*0078*/ 	.word	0xffffffff


	//----- nvinfo : EIATTR_COOP_GROUP_INSTR_OFFSETS
	.align		4
.L_744:
        /*007c*/ 	.byte	0x04, 0x28
        /*007e*/ 	.short	(.L_746 - .L_745)


	//   ....[0]....
.L_745:
        /*0080*/ 	.word	0x000064a0


	//   ....[1]....
        /*0084*/ 	.word	0x000064c0


	//   ....[2]....
        /*0088*/ 	.word	0x000064e0


	//   ....[3]....
        /*008c*/ 	.word	0x00006500


	//   ....[4]....
        /*0090*/ 	.word	0x0000a540


	//   ....[5]....
        /*0094*/ 	.word	0x0000a550


	//   ....[6]....
        /*0098*/ 	.word	0x0000a580


	//   ....[7]....
        /*009c*/ 	.word	0x0000a590


	//   ....[8]....
        /*00a0*/ 	.word	0x0000eb20


	//   ....[9]....
        /*00a4*/ 	.word	0x0000eb40


	//   ....[10]....
        /*00a8*/ 	.word	0x0000eb80


	//   ....[11]....
        /*00ac*/ 	.word	0x0000eb90


	//   ....[12]....
        /*00b0*/ 	.word	0x000102b0


	//   ....[13]....
        /*00b4*/ 	.word	0x000102f0


	//   ....[14]....
        /*00b8*/ 	.word	0x000103d0


	//   ....[15]....
        /*00bc*/ 	.word	0x00010400


	//----- nvinfo : EIATTR_EXIT_INSTR_OFFSETS
	.align		4
.L_746:
        /*00c0*/ 	.byte	0x04, 0x1c
        /*00c2*/ 	.short	(.L_748 - .L_747)


	//   ....[0]....
.L_747:
        /*00c4*/ 	.word	0x000004c0


	//   ....[1]....
        /*00c8*/ 	.word	0x00000f50


	//   ....[2]....
        /*00cc*/ 	.word	0x00000f80


	//   ....[3]....
        /*00d0*/ 	.word	0x00011bb0


	//   ....[4]....
        /*00d4*/ 	.word	0x00011ca0


	//   ....[5]....
        /*00d8*/ 	.word	0x00011cc0


	//----- nvinfo : EIATTR_CTAIDZ_USED
	.align		4
.L_748:
        /*00dc*/ 	.byte	0x01, 0x04
	.zero		2


	//----- nvinfo : EIATTR_CRS_STACK_SIZE
	.align		4
        /*00e0*/ 	.byte	0x04, 0x1e
        /*00e2*/ 	.short	(.L_750 - .L_749)
.L_749:
        /*00e4*/ 	.word	0x00000000
.L_750:


//--------------------- .nv.info._ZN5flash24flash_fwd_splitkv_kernelI23Flash_fwd_kernel_traitsILi192ELi64ELi64ELi4ELb0ELb0EN7cutlass6half_tE19Flash_kernel_traitsILi192ELi64ELi64ELi4ES3_EELb0ELb1ELb0ELb0ELb0ELb0ELb0ELb1EEEvNS_16Flash_fwd_paramsE --------------------------
	.section	.nv.info._ZN5flash24flash_fwd_splitkv_kernelI23Flash_fwd_kernel_traitsILi192ELi64ELi64ELi4ELb0ELb0EN7cutlass6half_tE19Flash_kernel_traitsILi192ELi64ELi64ELi4ES3_EELb0ELb1ELb0ELb0ELb0ELb0ELb0ELb1EEEvNS_16Flash_fwd_paramsE,"",@"SHT_CUDA_INFO"
	.sectionflags	@""
	.align	4


	//----- nvinfo : EIATTR_CUDA_API_VERSION
	.align		4
        /*0000*/ 	.byte	0x04, 0x37
        /*0002*/ 	.short	(.L_752 - .L_751)
.L_751:
        /*0004*/ 	.word	0x00000082


	//----- nvinfo : EIATTR_SW2861232_WAR
	.align		4
.L_752:
        /*0008*/ 	.byte	0x01, 0x35
	.zero		2


	//----- nvinfo : EIATTR_PARAM_CBANK
	.align		4
        /*000c*/ 	.byte	0x04, 0x0a
        /*000e*/ 	.short	(.L_754 - .L_753)
	.align		4
.L_753:
        /*0010*/ 	.word	index@(.nv.constant0._ZN5flash24flash_fwd_splitkv_kernelI23Flash_fwd_kernel_traitsILi192ELi64ELi64ELi4ELb0ELb0EN7cutlass6half_tE19Flash_kernel_traitsILi192ELi64ELi64ELi4ES3_EELb0ELb1ELb0ELb0ELb0ELb0ELb0ELb1EEEvNS_16Flash_fwd_paramsE)
        /*0014*/ 	.short	0x0160
        /*0016*/ 	.short	0x01d0


	//----- nvinfo : EIATTR_CBANK_PARAM_SIZE
	.align		4
.L_754:
        /*0018*/ 	.byte	0x03, 0x19
        /*001a*/ 	.short	0x01d0


	//----- nvinfo : EIATTR_KPARAM_INFO
	.align		4
        /*001c*/ 	.byte	0x04, 0x17
        /*001e*/ 	.short	(.L_756 - .L_755)
.L_755:
        /*0020*/ 	.word	0x00000000
        /*0024*/ 	.short	0x0000
        /*0026*/ 	.short	0x0000
        /*0028*/ 	.byte	0x00, 0xf0, 0x41, 0x07


	//----- nvinfo : EIATTR_MAXREG_COUNT
	.align		4
.L_756:
        /*002c*/ 	.byte	0x03, 0x1b
        /*002e*/ 	.short	0x00ff


	//----- nvinfo : EIATTR_NUM_BARRIERS
	.align		4
        /*0030*/ 	.byte	0x02, 0x4c
        /*0032*/ 	.byte	0x01
	.zero		1


	//----- nvinfo : EIATTR_MERCURY_ISA_VERSION
	.align		4
        /*0034*/ 	.byte	0x03, 0x5f
        /*0036*/ 	.short	0x0000


	//----- nvinfo : EIATTR_COOP_GROUP_MASK_REGIDS
	.align		4
        /*0038*/ 	.byte	0x04, 0x29
        /*003a*/ 	.short	(.L_758 - .L_757)


	//   ....[0]....
.L_757:
        /*003c*/ 	.word	0xffffffff


	//   ....[1]....
        /*0040*/ 	.word	0xffffffff


	//   ....[2]....
        /*0044*/ 	.word	0xffffffff


	//   ....[3]....
        /*0048*/ 	.word	0xffffffff


	//   ....[4]....
        /*004c*/ 	.word	0xffffffff


	//   ....[5]....
        /*0050*/ 	.word	0xffffffff


	//   ....[6]....
        /*0054*/ 	.word	0xffffffff


	//   ....[7]....
        /*0058*/ 	.word	0xffffffff


	//   ....[8]....
        /*005c*/ 	.word	0xffffffff


	//   ....[9]....
        /*0060*/ 	.word	0xffffffff


	//   ....[10]....
        /*0064*/ 	.word	0xffffffff


	//   ....[11]....
        /*0068*/ 	.word	0xffffffff


	//   ....[12]....
        /*006c*/ 	.word	0xffffffff


	//   ....[13]....
        /*0070*/ 	.word	0xffffffff


	//   ....[14]....
        /*0074*/ 	.word	0xffffffff


	//   ....[15]....
        /*0078*/ 	.word	0xffffffff


	//----- nvinfo : EIATTR_COOP_GROUP_INSTR_OFFSETS
	.align		4
.L_758:
        /*007c*/ 	.byte	0x04, 0x28
        /*007e*/ 	.short	(.L_760 - .L_759)


	//   ....[0]....
.L_759:
        /*0080*/ 	.word	0x00015ce0


	//   ....[1]....
        /*0084*/ 	.word	0x00015d70


	//   ....[2]....
        /*0088*/ 	.word	0x00015d90


	//   ....[3]....
        /*008c*/ 	.word	0x00015db0


	//   ....[4]....
        /*0090*/ 	.word	0x000196e0


	//   ....[5]....
        /*0094*/ 	.word	0x000196f0


	//   ....[6]....
        /*0098*/ 	.word	0x00019720


	//   ....[7]....
        /*009c*/ 	.word	0x00019730


	//   ....[8]....
        /*00a0*/ 	.word	0x0001d630


	//   ....[9]....
        /*00a4*/ 	.word	0x0001d650


	//   ....[10]....
        /*00a8*/ 	.word	0x0001d680


	//   ....[11]....
        /*00ac*/ 	.word	0x0001d690


	//   ....[12]....
        /*00b0*/ 	.word	0x0001edb0


	//   ....[13]....
        /*00b4*/ 	.word	0x0001edf0


	//   ....[14]....
        /*00b8*/ 	.word	0x0001ee20


	//   ....[15]....
        /*00bc*/ 	.word	0x0001ee30


	//----- nvinfo : EIATTR_EXIT_INSTR_OFFSETS
	.align		4
.L_760:
        /*00c0*/ 	.byte	0x04, 0x1c
        /*00c2*/ 	.short	(.L_762 - .L_761)


	//   ....[0]....
.L_761:
        /*00c4*/ 	.word	0x00000310


	//   ....[1]....
        /*00c8*/ 	.word	0x00000ca0


	//   ....[2]....
        /*00cc*/ 	.word	0x00000cd0


	//   ....[3]....
        /*00d0*/ 	.word	0x000206f0


	//   ....[4]....
        /*00d4*/ 	.word	0x000207f0


	//   ....[5]....
        /*00d8*/ 	.word	0x00020810


	//----- nvinfo : EIATTR_CTAIDZ_USED
	.align		4
.L_762:
        /*00dc*/ 	.byte	0x01, 0x04
	.zero		2


	//----- nvinfo : EIATTR_CRS_STACK_SIZE
	.align		4
        /*00e0*/ 	.byte	0x04, 0x1e
        /*00e2*/ 	.short	(.L_764 - .L_763)
.L_763:
        /*00e4*/ 	.word	0x00000000
.L_764:


//--------------------- .nv.info._ZN5flash24flash_fwd_splitkv_kernelI23Flash_fwd_kernel_traitsILi192ELi64ELi64ELi4ELb0ELb0EN7cutlass6half_tE19Flash_kernel_traitsILi192ELi64ELi64ELi4ES3_EELb0ELb1ELb0ELb0ELb0ELb1ELb0ELb1EEEvNS_16Flash_fwd_paramsE --------------------------
	.section	.nv.info._ZN5flash24flash_fwd_splitkv_kernelI23Flash_fwd_kernel_traitsILi192ELi64ELi64ELi4ELb0ELb0EN7cutlass6half_tE19Flash_kernel_traitsILi192ELi64ELi64ELi4ES3_EELb0ELb1ELb0ELb0ELb0ELb1ELb0ELb1EEEvNS_16Flash_fwd_paramsE,"",@"SHT_CUDA_INFO"
	.sectionflags	@""
	.align	4


	//----- nvinfo : EIATTR_CUDA_API_VERSION
	.align		4
        /*0000*/ 	.byte	0x04, 0x37
        /*0002*/ 	.short	(.L_766 - .L_765)
.L_765:
        /*0004*/ 	.word	0x00000082


	//----- nvinfo : EIATTR_SW2861232_WAR
	.align		4
.L_766:
        /*0008*/ 	.byte	0x01, 0x35
	.zero		2


	//----- nvinfo : EIATTR_PARAM_CBANK
	.align		4
        /*000c*/ 	.byte	0x04, 0x0a
        /*000e*/ 	.short	(.L_768 - .L_767)
	.align		4
.L_767:
        /*0010*/ 	.word	index@(.nv.constant0._ZN5flash24flash_fwd_splitkv_kernelI23Flash_fwd_kernel_traitsILi192ELi64ELi64ELi4ELb0ELb0EN7cutlass6half_tE19Flash_kernel_traitsILi192ELi64ELi64ELi4ES3_EELb0ELb1ELb0ELb0ELb0ELb1ELb0ELb1EEEvNS_16Flash_fwd_paramsE)
        /*0014*/ 	.short	0x0160
        /*0016*/ 	.short	0x01d0


	//----- nvinfo : EIATTR_CBANK_PARAM_SIZE
	.align		4
.L_768:
        /*0018*/ 	.byte	0x03, 0x19
        /*001a*/ 	.short	0x01d0


	//----- nvinfo : EIATTR_KPARAM_INFO
	.align		4
        /*001c*/ 	.byte	0x04, 0x17
        /*001e*/ 	.short	(.L_770 - .L_769)
.L_769:
        /*0020*/ 	.word	0x00000000
        /*0024*/ 	.short	0x0000
        /*0026*/ 	.short	0x0000
        /*0028*/ 	.byte	0x00, 0xf0, 0x41, 0x07


	//----- nvinfo : EIATTR_MAXREG_COUNT
	.align		4
.L_770:
        /*002c*/ 	.byte	0x03, 0x1b
        /*002e*/ 	.short	0x00ff


	//----- nvinfo : EIATTR_NUM_BARRIERS
	.align		4
        /*0030*/ 	.byte	0x02, 0x4c
        /*0032*/ 	.byte	0x01
	.zero		1


	//----- nvinfo : EIATTR_MERCURY_ISA_VERSION
	.align		4
        /*0034*/ 	.byte	0x03, 0x5f
        /*0036*/ 	.short	0x0000


	//----- nvinfo : EIATTR_COOP_GROUP_MASK_REGIDS
	.align		4
        /*0038*/ 	.byte	0x04, 0x29
        /*003a*/ 	.short	(.L_772 - .L_771)


	//   ....[0]....
.L_771:
        /*003c*/ 	.word	0xffffffff


	//   ....[1]....
        /*0040*/ 	.word	0xffffffff


	//   ....[2]....
        /*0044*/ 	.word	0xffffffff


	//   ....[3]....
        /*0048*/ 	.word	0xffffffff


	//   ....[4]....
        /*004c*/ 	.word	0xffffffff


	//   ....[5]....
        /*0050*/ 	.word	0xffffffff


	//   ....[6]....
        /*0054*/ 	.word	0xffffffff


	//   ....[7]....
        /*0058*/ 	.word	0xffffffff


	//   ....[8]....
        /*005c*/ 	.word	0xffffffff


	//   ....[9]....
        /*0060*/ 	.word	0xffffffff


	//   ....[10]....
        /*0064*/ 	.word	0xffffffff


	//   ....[11]....
        /*0068*/ 	.word	0xffffffff


	//   ....[12]....
        /*006c*/ 	.word	0xffffffff


	//   ....[13]....
        /*0070*/ 	.word	0xffffffff


	//   ....[14]....
        /*0074*/ 	.word	0xffffffff


	//   ....[15]....
        /*0078*/ 	.word	0xffffffff


	//----- nvinfo : EIATTR_COOP_GROUP_INSTR_OFFSETS
	.align		4
.L_772:
        /*007c*/ 	.byte	0x04, 0x28
        /*007e*/ 	.short	(.L_774 - .L_773)


	//   ....[0]....
.L_773:
        /*0080*/ 	.word	0x00016130


	//   ....[1]....
        /*0084*/ 	.word	0x00016150


	//   ....[2]....
        /*0088*/ 	.word	0x00016170


	//   ....[3]....
        /*008c*/ 	.word	0x00016190


	//   ....[4]....
        /*0090*/ 	.word	0x00019ed0


	//   ....[5]....
        /*0094*/ 	.word	0x00019ee0


	//   ....[6]....
        /*0098*/ 	.word	0x00019f10


	//   ....[7]....
        /*009c*/ 	.word	0x00019f20


	//   ....[8]....
        /*00a0*/ 	.word	0x0001e220


	//   ....[9]....
        /*00a4*/ 	.word	0x0001e230


	//   ....[10]....
        /*00a8*/ 	.word	0x0001e250


	//   ....[11]....
        /*00ac*/ 	.word	0x0001e270


	//   ....[12]....
        /*00b0*/ 	.word	0x0001f9a0


	//   ....[13]....
        /*00b4*/ 	.word	0x0001f9e0


	//   ....[14]....
        /*00b8*/ 	.word	0x0001fa10


	//   ....[15]....
        /*00bc*/ 	.word	0x0001fa20


	//----- nvinfo : EIATTR_EXIT_INSTR_OFFSETS
	.align		4
.L_774:
        /*00c0*/ 	.byte	0x04, 0x1c
        /*00c2*/ 	.short	(.L_776 - .L_775)


	//   ....[0]....
.L_775:
        /*00c4*/ 	.word	0x00000310


	//   ....[1]....
        /*00c8*/ 	.word	0x00000ca0


	//   ....[2]....
        /*00cc*/ 	.word	0x00000cd0


	//   ....[3]....
        /*00d0*/ 	.word	0x000212e0


	//   ....[4]....
        /*00d4*/ 	.word	0x000213e0


	//   ....[5]....
        /*00d8*/ 	.word	0x00021400


	//----- nvinfo : EIATTR_CTAIDZ_USED
	.align		4
.L_776:
        /*00dc*/ 	.byte	0x01, 0x04
	.zero		2


	//----- nvinfo : EIATTR_CRS_STACK_SIZE
	.align		4
        /*00e0*/ 	.byte	0x04, 0x1e
        /*00e2*/ 	.short	(.L_778 - .L_777)
.L_777:
        /*00e4*/ 	.word	0x00000000
.L_778:


//--------------------- .nv.info._ZN5flash24flash_fwd_splitkv_kernelI23Flash_fwd_kernel_traitsILi192ELi64ELi64ELi4ELb0ELb0EN7cutlass6half_tE19Flash_kernel_traitsILi192ELi64ELi64ELi4ES3_EELb0ELb1ELb0ELb0ELb0ELb0ELb1ELb0EEEvNS_16Flash_fwd_paramsE --------------------------
	.section	.nv.info._ZN5flash24flash_fwd_splitkv_kernelI23Flash_fwd_kernel_traitsILi192ELi64ELi64ELi4ELb0ELb0EN7cutlass6half_tE19Flash_kernel_traitsILi192ELi64ELi64ELi4ES3_EELb0ELb1ELb0ELb0ELb0ELb0ELb1ELb0EEEvNS_16Flash_fwd_paramsE,"",@"SHT_CUDA_INFO"
	.sectionflags	@""
	.align	4


	//----- nvinfo : EIATTR_CUDA_API_VERSION
	.align		4
        /*0000*/ 	.byte	0x04, 0x37
        /*0002*/ 	.short	(.L_780 - .L_779)
.L_779:
        /*0004*/ 	.word	0x00000082


	//----- nvinfo : EIATTR_SW2861232_WAR
	.align		4
.L_780:
        /*0008*/ 	.byte	0x01, 0x35
	.zero		2


	//----- nvinfo : EIATTR_PARAM_CBANK
	.align		4
        /*000c*/ 	.byte	0x04, 0x0a
        /*000e*/ 	.short	(.L_782 - .L_781)
	.align		4
.L_781:
        /*0010*/ 	.word	index@(.nv.constant0._ZN5flash24flash_fwd_splitkv_kernelI23Flash_fwd_kernel_traitsILi192ELi64ELi64ELi4ELb0ELb0EN7cutlass6half_tE19Flash_kernel_traitsILi192ELi64ELi64ELi4ES3_EELb0ELb1ELb0ELb0ELb0ELb0ELb1ELb0EEEvNS_16Flash_fwd_paramsE)
        /*0014*/ 	.short	0x0160
        /*0016*/ 	.short	0x01d0


	//----- nvinfo : EIATTR_CBANK_PARAM_SIZE
	.align		4
.L_782:
        /*0018*/ 	.byte	0x03, 0x19
        /*001a*/ 	.short	0x01d0


	//----- nvinfo : EIATTR_KPARAM_INFO
	.align		4
        /*001c*/ 	.byte	0x04, 0x17
        /*001e*/ 	.short	(.L_784 - .L_783)
.L_783:
        /*0020*/ 	.word	0x00000000
        /*0024*/ 	.short	0x0000
        /*0026*/ 	.short	0x0000
        /*0028*/ 	.byte	0x00, 0xf0, 0x41, 0x07


	//----- nvinfo : EIATTR_MAXREG_COUNT
	.align		4
.L_784:
        /*002c*/ 	.byte	0x03, 0x1b
        /*002e*/ 	.short	0x00ff


	//----- nvinfo : EIATTR_NUM_BARRIERS
	.align		4
        /*0030*/ 	.byte	0x02, 0x4c
        /*0032*/ 	.byte	0x01
	.zero		1


	//----- nvinfo : EIATTR_MERCURY_ISA_VERSION
	.align		4
        /*0034*/ 	.byte	0x03, 0x5f
        /*0036*/ 	.short	0x0000


	//----- nvinfo : EIATTR_COOP_GROUP_MASK_REGIDS
	.align		4
        /*0038*/ 	.byte	0x04, 0x29
        /*003a*/ 	.short	(.L_786 - .L_785)


	//   ....[0]....
.L_785:
        /*003c*/ 	.word	0xffffffff


	//   ....[1]....
        /*0040*/ 	.word	0xffffffff


	//   ....[2]....
        /*0044*/ 	.word	0xffffffff


	//   ....[3]....
        /*0048*/ 	.word	0xffffffff


	//   ....[4]....
        /*004c*/ 	.word	0xffffffff


	//   ....[5]....
        /*0050*/ 	.word	0xffffffff


	//   ....[6]....
        /*0054*/ 	.word	0xffffffff


	//   ....[7]....
        /*0058*/ 	.word	0xffffffff


	//   ....[8]....
        /*005c*/ 	.word	0xffffffff


	//   ....[9]....
        /*0060*/ 	.word	0xffffffff


	//   ....[10]....
        /*0064*/ 	.word	0xffffffff


	//   ....[11]....
        /*0068*/ 	.word	0xffffffff


	//   ....[12]....
        /*006c*/ 	.word	0xffffffff


	//   ....[13]....
        /*0070*/ 	.word	0xffffffff


	//   ....[14]....
        /*0074*/ 	.word	0xffffffff


	//   ....[15]....
        /*0078*/ 	.word	0xffffffff


	//----- nvinfo : EIATTR_COOP_GROUP_INSTR_OFFSETS
	.align		4
.L_786:
        /*007c*/ 	.byte	0x04, 0x28
        /*007e*/ 	.short	(.L_788 - .L_787)


	//   ....[0]....
.L_787:
        /*0080*/ 	.word	0x00005bd0


	//   ....[1]....
        /*0084*/ 	.word	0x00005c60


	//   ....[2]....
        /*0088*/ 	.word	0x00005c90


	//   ....[3]....
        /*008c*/ 	.word	0x00005cb0


	//   ....[4]....
        /*0090*/ 	.word	0x000095e0


	//   ....[5]....
        /*0094*/ 	.word	0x000095f0


	//   ....[6]....
        /*0098*/ 	.word	0x00009620


	//   ....[7]....
        /*009c*/ 	.word	0x00009630


	//   ....[8]....
        /*00a0*/ 	.word	0x0000d4c0


	//   ....[9]....
        /*00a4*/ 	.word	0x0000d4e0


	//   ....[10]....
        /*00a8*/ 	.word	0x0000d510


	//   ....[11]....
        /*00ac*/ 	.word	0x0000d520


	//   ....[12]....
        /*00b0*/ 	.word	0x0000ec40


	//   ....[13]....
        /*00b4*/ 	.word	0x0000ec80


	//   ....[14]....
        /*00b8*/ 	.word	0x0000ece0


	//   ....[15]....
        /*00bc*/ 	.word	0x0000ecf0


	//----- nvinfo : EIATTR_EXIT_INSTR_OFFSETS
	.align		4
.L_788:
        /*00c0*/ 	.byte	0x04, 0x1c
        /*00c2*/ 	.short	(.L_790 - .L_789)


	//   ....[0]....
.L_789:
        /*00c4*/ 	.word	0x00000410


	//   ....[1]....
        /*00c8*/ 	.word	0x00000fc0


	//   ....[2]....
        /*00cc*/ 	.word	0x00000ff0


	//   ....[3]....
        /*00d0*/ 	.word	0x000103a0


	//   ....[4]....
        /*00d4*/ 	.word	0x00010410


	//   ....[5]....
        /*00d8*/ 	.word	0x00010430


	//----- nvinfo : EIATTR_CTAIDZ_USED
	.align		4
.L_790:
        /*00dc*/ 	.byte	0x01, 0x04
	.zero		2


	//----- nvinfo : EIATTR_CRS_STACK_SIZE
	.align		4
        /*00e0*/ 	.byte	0x04, 0x1e
        /*00e2*/ 	.short	(.L_792 - .L_791)
.L_791:
        /*00e4*/ 	.word	0x00000000
.L_792:


//--------------------- .nv.info._ZN5flash24flash_fwd_splitkv_kernelI23Flash_fwd_kernel_traitsILi192ELi64ELi64ELi4ELb0ELb0EN7cutlass6half_tE19Flash_kernel_traitsILi192ELi64ELi64ELi4ES3_EELb0ELb1ELb0ELb0ELb0ELb1ELb1ELb0EEEvNS_16Flash_fwd_paramsE --------------------------
	.section	.nv.info._ZN5flash24flash_fwd_splitkv_kernelI23Flash_fwd_kernel_traitsILi192ELi64ELi64ELi4ELb0ELb0EN7cutlass6half_tE19Flash_kernel_traitsILi192ELi64ELi64ELi4ES3_EELb0ELb1ELb0ELb0ELb0ELb1ELb1ELb0EEEvNS_16Flash_fwd_paramsE,"",@"SHT_CUDA_INFO"
	.sectionflags	@""
	.align	4


	//----- nvinfo : EIATTR_CUDA_API_VERSION
	.align		4
        /*0000*/ 	.byte	0x04, 0x37
        /*0002*/ 	.short	(.L_794 - .L_793)
.L_793:
        /*0004*/ 	.word	0x00000082


	//----- nvinfo : EIATTR_SW2861232_WAR
	.align		4
.L_794:
        /*0008*/ 	.byte	0x01, 0x35
	.zero		2


	//----- nvinfo : EIATTR_PARAM_CBANK
	.align		4
        /*000c*/ 	.byte	0x04, 0x0a
        /*000e*/ 	.short	(.L_796 - .L_795)
	.align		4
.L_795:
        /*0010*/ 	.word	index@(.nv.constant0._ZN5flash24flash_fwd_splitkv_kernelI23Flash_fwd_kernel_traitsILi192ELi64ELi64ELi4ELb0ELb0EN7cutlass6half_tE19Flash_kernel_traitsILi192ELi64ELi64ELi4ES3_EELb0ELb1ELb0ELb0ELb0ELb1ELb1ELb0EEEvNS_16Flash_fwd_paramsE)
        /*0014*/ 	.short	0x0160
        /*0016*/ 	.short	0x01d0


	//----- nvinfo : EIATTR_CBANK_PARAM_SIZE
	.align		4
.L_796:
        /*0018*/ 	.byte	0x03, 0x19
        /*001a*/ 	.short	0x01d0


	//----- nvinfo : EIATTR_KPARAM_INFO
	.align		4
        /*001c*/ 	.byte	0x04, 0x17
        /*001e*/ 	.short	(.L_798 - .L_797)
.L_797:
        /*0020*/ 	.word	0x00000000
        /*0024*/ 	.short	0x0000
        /*0026*/ 	.short	0x0000
        /*0028*/ 	.byte	0x00, 0xf0, 0x41, 0x07


	//----- nvinfo : EIATTR_MAXREG_COUNT
	.align		4
.L_798:
        /*002c*/ 	.byte	0x03, 0x1b
        /*002e*/ 	.short	0x00ff


	//----- nvinfo : EIATTR_NUM_BARRIERS
	.align		4
        /*0030*/ 	.byte	0x02, 0x4c
        /*0032*/ 	.byte	0x01
	.zero		1


	//----- nvinfo : EIATTR_MERCURY_ISA_VERSION
	.align		4
        /*0034*/ 	.byte	0x03, 0x5f
        /*0036*/ 	.short	0x0000


	//----- nvinfo : EIATTR_COOP_GROUP_MASK_REGIDS
	.align		4
        /*0038*/ 	.byte	0x04, 0x29
        /*003a*/ 	.short	(.L_800 - .L_799)


	//   ....[0]....
.L_799:
        /*003c*/ 	.word	0xffffffff


	//   ....[1]....
        /*0040*/ 	.word	0xffffffff


	//   ....[2]....
        /*0044*/ 	.word	0xffffffff


	//   ....[3]....
        /*0048*/ 	.word	0xffffffff


	//   ....[4]....
        /*004c*/ 	.word	0xffffffff


	//   ....[5]....
        /*0050*/ 	.word	0xffffffff


	//   ....[6]....
        /*0054*/ 	.word	0xffffffff


	//   ....[7]....
        /*0058*/ 	.word	0xffffffff


	//   ....[8]....
        /*005c*/ 	.word	0xffffffff


	//   ....[9]....
        /*0060*/ 	.word	0xffffffff


	//   ....[10]....
        /*0064*/ 	.word	0xffffffff


	//   ....[11]....
        /*0068*/ 	.word	0xffffffff


	//   ....[12]....
        /*006c*/ 	.word	0xffffffff


	//   ....[13]....
        /*0070*/ 	.word	0xffffffff


	//   ....[14]....
        /*0074*/ 	.word	0xffffffff


	//   ....[15]....
        /*0078*/ 	.word	0xffffffff


	//----- nvinfo : EIATTR_COOP_GROUP_INSTR_OFFSETS
	.align		4
.L_800:
        /*007c*/ 	.byte	0x04, 0x28
        /*007e*/ 	.short	(.L_802 - .L_801)


	//   ....[0]....
.L_801:
        /*0080*/ 	.word	0x00006020


	//   ....[1]....
        /*0084*/ 	.word	0x00006040


	//   ....[2]....
        /*0088*/ 	.word	0x00006060


	//   ....[3]....
        /*008c*/ 	.word	0x00006080


	//   ....[4]....
        /*0090*/ 	.word	0x00009dd0


	//   ....[5]....
        /*0094*/ 	.word	0x00009de0


	//   ....[6]....
        /*0098*/ 	.word	0x00009e10


	//   ....[7]....
        /*009c*/ 	.word	0x00009e20


	//   ....[8]....
        /*00a0*/ 	.word	0x0000e090


	//   ....[9]....
        /*00a4*/ 	.word	0x0000e0b0


	//   ....[10]....
        /*00a8*/ 	.word	0x0000e0f0


	//   ....[11]....
        /*00ac*/ 	.word	0x0000e100


	//   ....[12]....
        /*00b0*/ 	.word	0x0000f820


	//   ....[13]....
        /*00b4*/ 	.word	0x0000f860


	//   ....[14]....
        /*00b8*/ 	.word	0x0000f8c0


	//   ....[15]....
        /*00bc*/ 	.word	0x0000f8d0


	//----- nvinfo : EIATTR_EXIT_INSTR_OFFSETS
	.align		4
.L_802:
        /*00c0*/ 	.byte	0x04, 0x1c
        /*00c2*/ 	.short	(.L_804 - .L_803)


	//   ....[0]....
.L_803:
        /*00c4*/ 	.word	0x00000410


	//   ....[1]....
        /*00c8*/ 	.word	0x00000fc0


	//   ....[2]....
        /*00cc*/ 	.word	0x00000ff0


	//   ....[3]....
        /*00d0*/ 	.word	0x00010f80


	//   ....[4]....
        /*00d4*/ 	.word	0x00010ff0


	//   ....[5]....
        /*00d8*/ 	.word	0x00011010


	//----- nvinfo : EIATTR_CTAIDZ_USED
	.align		4
.L_804:
        /*00dc*/ 	.byte	0x01, 0x04
	.zero		2


	//----- nvinfo : EIATTR_CRS_STACK_SIZE
	.align		4
        /*00e0*/ 	.byte	0x04, 0x1e
        /*00e2*/ 	.short	(.L_806 - .L_805)
.L_805:
        /*00e4*/ 	.word	0x00000000
.L_806:


//--------------------- .nv.info._ZN5flash24flash_fwd_splitkv_kernelI23Flash_fwd_kernel_traitsILi192ELi64ELi64ELi4ELb0ELb0EN7cutlass6half_tE19Flash_kernel_traitsILi192ELi64ELi64ELi4ES3_EELb0ELb1ELb0ELb0ELb0ELb0ELb1ELb1EEEvNS_16Flash_fwd_paramsE --------------------------
	.section	.nv.info._ZN5flash24flash_fwd_splitkv_kernelI23Flash_fwd_kernel_traitsILi192ELi64ELi64ELi4ELb0ELb0EN7cutlass6half_tE19Flash_kernel_traitsILi192ELi64ELi64ELi4ES3_EELb0ELb1ELb0ELb0ELb0ELb0ELb1ELb1EEEvNS_16Flash_fwd_paramsE,"",@"SHT_CUDA_INFO"
	.sectionflags	@""
	.align	4


	//----- nvinfo : EIATTR_CUDA_API_VERSION
	.align		4
        /*0000*/ 	.byte	0x04, 0x37
        /*0002*/ 	.short	(.L_808 - .L_807)
.L_807:
        /*0004*/ 	.word	0x00000082


	//----- nvinfo : EIATTR_SW2861232_WAR
	.align		4
.L_808:
        /*0008*/ 	.byte	0x01, 0x35
	.zero		2


	//----- nvinfo : EIATTR_PARAM_CBANK
	.align		4
        /*000c*/ 	.byte	0x04, 0x0a
        /*000e*/ 	.short	(.L_810 - .L_809)
	.align		4
.L_809:
        /*0010*/ 	.word	index@(.nv.constant0._ZN5flash24flash_fwd_splitkv_kernelI23Flash_fwd_kernel_traitsILi192ELi64ELi64ELi4ELb0ELb0EN7cutlass6half_tE19Flash_kernel_traitsILi192ELi64ELi64ELi4ES3_EELb0ELb1ELb0ELb0ELb0ELb0ELb1ELb1EEEvNS_16Flash_fwd_paramsE)
        /*0014*/ 	.short	0x0160
        /*0016*/ 	.short	0x01d0


	//----- nvinfo : EIATTR_CBANK_PARAM_SIZE
	.align		4
.L_810:
        /*0018*/ 	.byte	0x03, 0x19
        /*001a*/ 	.short	0x01d0


	//----- nvinfo : EIATTR_KPARAM_INFO
	.align		4
        /*001c*/ 	.byte	0x04, 0x17
        /*001e*/ 	.short	(.L_812 - .L_811)
.L_811:
        /*0020*/ 	.word	0x00000000
        /*0024*/ 	.short	0x0000
        /*0026*/ 	.short	0x0000
        /*0028*/ 	.byte	0x00, 0xf0, 0x41, 0x07


	//----- nvinfo : EIATTR_MAXREG_COUNT
	.align		4
.L_812:
        /*002c*/ 	.byte	0x03, 0x1b
        /*002e*/ 	.short	0x00ff


	//----- nvinfo : EIATTR_NUM_BARRIERS
	.align		4
        /*0030*/ 	.byte	0x02, 0x4c
        /*0032*/ 	.byte	0x01
	.zero		1


	//----- nvinfo : EIATTR_MERCURY_ISA_VERSION
	.align		4
        /*0034*/ 	.byte	0x03, 0x5f
        /*0036*/ 	.short	0x0000


	//----- nvinfo : EIATTR_COOP_GROUP_MASK_REGIDS
	.align		4
        /*0038*/ 	.byte	0x04, 0x29
        /*003a*/ 	.short	(.L_814 - .L_813)


	//   ....[0]....
.L_813:
        /*003c*/ 	.word	0xffffffff


	//   ....[1]....
        /*0040*/ 	.word	0xffffffff


	//   ....[2]....
        /*0044*/ 	.word	0xffffffff


	//   ....[3]....
        /*0048*/ 	.word	0xffffffff


	//   ....[4]....
        /*004c*/ 	.word	0xffffffff


	//   ....[5]....
        /*0050*/ 	.word	0xffffffff


	//   ....[6]....
        /*0054*/ 	.word	0xffffffff


	//   ....[7]....
        /*0058*/ 	.word	0xffffffff


	//   ....[8]....
        /*005c*/ 	.word	0xffffffff


	//   ....[9]....
        /*0060*/ 	.word	0xffffffff


	//   ....[10]....
        /*0064*/ 	.word	0xffffffff


	//   ....[11]....
        /*0068*/ 	.word	0xffffffff


	//   ....[12]....
        /*006c*/ 	.word	0xffffffff


	//   ....[13]....
        /*0070*/ 	.word	0xffffffff


	//   ....[14]....
        /*0074*/ 	.word	0xffffffff


	//   ....[15]....
        /*0078*/ 	.word	0xffffffff


	//----- nvinfo : EIATTR_COOP_GROUP_INSTR_OFFSETS
	.align		4
.L_814:
        /*007c*/ 	.byte	0x04, 0x28
        /*007e*/ 	.short	(.L_816 - .L_815)


	//   ....[0]....
.L_815:
        /*0080*/ 	.word	0x00016100


	//   ....[1]....
        /*0084*/ 	.word	0x00016190


	//   ....[2]....
        /*0088*/ 	.word	0x000161b0


	//   ....[3]....
        /*008c*/ 	.word	0x000161d0


	//   ....[4]....
        /*0090*/ 	.word	0x00019a70


	//   ....[5]....
        /*0094*/ 	.word	0x00019a80


	//   ....[6]....
        /*0098*/ 	.word	0x00019ab0


	//   ....[7]....
        /*009c*/ 	.word	0x00019ac0


	//   ....[8]....
        /*00a0*/ 	.word	0x0001d9c0


	//   ....[9]....
        /*00a4*/ 	.word	0x0001d9e0


	//   ....[10]....
        /*00a8*/ 	.word	0x0001da10


	//   ....[11]....
        /*00ac*/ 	.word	0x0001da20


	//   ....[12]....
        /*00b0*/ 	.word	0x0001f140


	//   ....[13]....
        /*00b4*/ 	.word	0x0001f180


	//   ....[14]....
        /*00b8*/ 	.word	0x0001f1e0


	//   ....[15]....
        /*00bc*/ 	.word	0x0001f1f0


	//----- nvinfo : EIATTR_EXIT_INSTR_OFFSETS
	.align		4
.L_816:
        /*00c0*/ 	.byte	0x04, 0x1c
        /*00c2*/ 	.short	(.L_818 - .L_817)


	//   ....[0]....
.L_817:
        /*00c4*/ 	.word	0x00000420


	//   ....[1]....
        /*00c8*/ 	.word	0x00000fd0


	//   ....[2]....
        /*00cc*/ 	.word	0x00001000


	//   ....[3]....
        /*00d0*/ 	.word	0x000208c0


	//   ....[4]....
        /*00d4*/ 	.word	0x00020930


	//   ....[5]....
        /*00d8*/ 	.word	0x00020950


	//----- nvinfo : EIATTR_CTAIDZ_USED
	.align		4
.L_818:
        /*00dc*/ 	.byte	0x01, 0x04
	.zero		2


	//----- nvinfo : EIATTR_CRS_STACK_SIZE
	.align		4
        /*00e0*/ 	.byte	0x04, 0x1e
        /*00e2*/ 	.short	(.L_820 - .L_819)
.L_819:
        /*00e4*/ 	.word	0x00000000
.L_820:


//--------------------- .nv.info._ZN5flash24flash_fwd_splitkv_kernelI23Flash_fwd_kernel_traitsILi192ELi64ELi64ELi4ELb0ELb0EN7cutlass6half_tE19Flash_kernel_traitsILi192ELi64ELi64ELi4ES3_EELb0ELb1ELb0ELb0ELb0ELb1ELb1ELb1EEEvNS_16Flash_fwd_paramsE --------------------------
	.section	.nv.info._ZN5flash24flash_fwd_splitkv_kernelI23Flash_fwd_kernel_traitsILi192ELi64ELi64ELi4ELb0ELb0EN7cutlass6half_tE19Flash_kernel_traitsILi192ELi64ELi64ELi4ES3_EELb0ELb1ELb0ELb0ELb0ELb1ELb1ELb1EEEvNS_16Flash_fwd_paramsE,"",@"SHT_CUDA_INFO"
	.sectionflags	@""
	.align	4


	//----- nvinfo : EIATTR_CUDA_API_VERSION
	.align		4
        /*0000*/ 	.byte	0x04, 0x37
        /*0002*/ 	.short	(.L_822 - .L_821)
.L_821:
        /*0004*/ 	.word	0x00000082


	//----- nvinfo : EIATTR_SW2861232_WAR
	.align		4
.L_822:
        /*0008*/ 	.byte	0x01, 0x35
	.zero		2


	//----- nvinfo : EIATTR_PARAM_CBANK
	.align		4
        /*000c*/ 	.byte	0x04, 0x0a
        /*000e*/ 	.short	(.L_824 - .L_823)
	.align		4
.L_823:
        /*0010*/ 	.word	index@(.nv.constant0._ZN5flash24flash_fwd_splitkv_kernelI23Flash_fwd_kernel_traitsILi192ELi64ELi64ELi4ELb0ELb0EN7cutlass6half_tE19Flash_kernel_traitsILi192ELi64ELi64ELi4ES3_EELb0ELb1ELb0ELb0ELb0ELb1ELb1ELb1EEEvNS_16Flash_fwd_paramsE)
        /*0014*/ 	.short	0x0160
        /*0016*/ 	.short	0x01d0


	//----- nvinfo : EIATTR_CBANK_PARAM_SIZE
	.align		4
.L_824:
        /*0018*/ 	.byte	0x03, 0x19
        /*001a*/ 	.short	0x01d0


	//----- nvinfo : EIATTR_KPARAM_INFO
	.align		4
        /*001c*/ 	.byte	0x04, 0x17
        /*001e*/ 	.short	(.L_826 - .L_825)
.L_825:
        /*0020*/ 	.word	0x00000000
        /*0024*/ 	.short	0x0000
        /*0026*/ 	.short	0x0000
        /*0028*/ 	.byte	0x00, 0xf0, 0x41, 0x07


	//----- nvinfo : EIATTR_MAXREG_COUNT
	.align		4
.L_826:
        /*002c*/ 	.byte	0x03, 0x1b
        /*002e*/ 	.short	0x00ff


	//----- nvinfo : EIATTR_NUM_BARRIERS
	.align		4
        /*0030*/ 	.byte	0x02, 0x4c
        /*0032*/ 	.byte	0x01
	.zero		1


	//----- nvinfo : EIATTR_MERCURY_ISA_VERSION
	.align		4
        /*0034*/ 	.byte	0x03, 0x5f
        /*0036*/ 	.short	0x0000


	//----- nvinfo : EIATTR_COOP_GROUP_MASK_REGIDS
	.align		4
        /*0038*/ 	.byte	0x04, 0x29
        /*003a*/ 	.short	(.L_828 - .L_827)


	//   ....[0]....
.L_827:
        /*003c*/ 	.word	0xffffffff


	//   ....[1]....
        /*0040*/ 	.word	0xffffffff


	//   ....[2]....
        /*0044*/ 	.word	0xffffffff


	//   ....[3]....
        /*0048*/ 	.word	0xffffffff


	//   ....[4]....
        /*004c*/ 	.word	0xffffffff


	//   ....[5]....
        /*0050*/ 	.word	0xffffffff


	//   ....[6]....
        /*0054*/ 	.word	0xffffffff


	//   ....[7]....
        /*0058*/ 	.word	0xffffffff


	//   ....[8]....
        /*005c*/ 	.word	0xffffffff


	//   ....[9]....
        /*0060*/ 	.word	0xffffffff


	//   ....[10]....
        /*0064*/ 	.word	0xffffffff


	//   ....[11]....
        /*0068*/ 	.word	0xffffffff


	//   ....[12]....
        /*006c*/ 	.word	0xffffffff


	//   ....[13]....
        /*0070*/ 	.word	0xffffffff


	//   ....[14]....
        /*0074*/ 	.word	0xffffffff


	//   ....[15]....
        /*0078*/ 	.word	0xffffffff


	//----- nvinfo : EIATTR_COOP_GROUP_INSTR_OFFSETS
	.align		4
.L_828:
        /*007c*/ 	.byte	0x04, 0x28
        /*007e*/ 	.short	(.L_830 - .L_829)


	//   ....[0]....
.L_829:
        /*0080*/ 	.word	0x00016560


	//   ....[1]....
        /*0084*/ 	.word	0x00016580


	//   ....[2]....
        /*0088*/ 	.word	0x000165a0


	//   ....[3]....
        /*008c*/ 	.word	0x000165c0


	//   ....[4]....
        /*0090*/ 	.word	0x0001a260


	//   ....[5]....
        /*0094*/ 	.word	0x0001a270


	//   ....[6]....
        /*0098*/ 	.word	0x0001a2b0


	//   ....[7]....
        /*009c*/ 	.word	0x0001a2c0


	//   ....[8]....
        /*00a0*/ 	.word	0x0001e5c0


	//   ....[9]....
        /*00a4*/ 	.word	0x0001e5d0


	//   ....[10]....
        /*00a8*/ 	.word	0x0001e5f0


	//   ....[11]....
        /*00ac*/ 	.word	0x0001e610


	//   ....[12]....
        /*00b0*/ 	.word	0x0001fd40


	//   ....[13]....
        /*00b4*/ 	.word	0x0001fd80


	//   ....[14]....
        /*00b8*/ 	.word	0x0001fde0


	//   ....[15]....
        /*00bc*/ 	.word	0x0001fdf0


	//----- nvinfo : EIATTR_EXIT_INSTR_OFFSETS
	.align		4
.L_830:
        /*00c0*/ 	.byte	0x04, 0x1c
        /*00c2*/ 	.short	(.L_832 - .L_831)


	//   ....[0]....
.L_831:
        /*00c4*/ 	.word	0x00000420


	//   ....[1]....
        /*00c8*/ 	.word	0x00000fd0


	//   ....[2]....
        /*00cc*/ 	.word	0x00001000


	//   ....[3]....
        /*00d0*/ 	.word	0x000214c0


	//   ....[4]....
        /*00d4*/ 	.word	0x00021530


	//   ....[5]....
        /*00d8*/ 	.word	0x00021550


	//----- nvinfo : EIATTR_CTAIDZ_USED
	.align		4
.L_832:
        /*00dc*/ 	.byte	0x01, 0x04
	.zero		2


	//----- nvinfo : EIATTR_CRS_STACK_SIZE
	.align		4
        /*00e0*/ 	.byte	0x04, 0x1e
        /*00e2*/ 	.short	(.L_834 - .L_833)
.L_833:
        /*00e4*/ 	.word	0x00000000
.L_834:


//--------------------- .nv.info._ZN5flash24flash_fwd_splitkv_kernelI23Flash_fwd_kernel_traitsILi192ELi64ELi64ELi4ELb0ELb0EN7cutlass6half_tE19Flash_kernel_traitsILi192ELi64ELi64ELi4ES3_EELb0ELb0ELb0ELb0ELb1ELb0ELb0ELb0EEEvNS_16Flash_fwd_paramsE --------------------------
	.section	.nv.info._ZN5flash24flash_fwd_splitkv_kernelI23Flash_fwd_kernel_traitsILi192ELi64ELi64ELi4ELb0ELb0EN7cutlass6half_tE19Flash_kernel_traitsILi192ELi64ELi64ELi4ES3_EELb0ELb0ELb0ELb0ELb1ELb0ELb0ELb0EEEvNS_16Flash_fwd_paramsE,"",@"SHT_CUDA_INFO"
	.sectionflags	@""
	.align	4


	//----- nvinfo : EIATTR_CUDA_API_VERSION
	.align		4
        /*0000*/ 	.byte	0x04, 0x37
        /*0002*/ 	.short	(.L_836 - .L_835)
.L_835:
        /*0004*/ 	.word	0x00000082


	//----- nvinfo : EIATTR_SW2861232_WAR
	.align		4
.L_836:
        /*0008*/ 	.byte	0x01, 0x35
	.zero		2


	//----- nvinfo : EIATTR_PARAM_CBANK
	.align		4
        /*000c*/ 	.byte	0x04, 0x0a
        /*000e*/ 	.short	(.L_838 - .L_837)
	.align		4
.L_837:
        /*0010*/ 	.word	index@(.nv.constant0._ZN5flash24flash_fwd_splitkv_kernelI23Flash_fwd_kernel_traitsILi192ELi64ELi64ELi4ELb0ELb0EN7cutlass6half_tE19Flash_kernel_traitsILi192ELi64ELi64ELi4ES3_EELb0ELb0ELb0ELb0ELb1ELb0ELb0ELb0EEEvNS_16Flash_fwd_paramsE)
        /*0014*/ 	.short	0x0160
        /*0016*/ 	.short	0x01d0


	//----- nvinfo : EIATTR_CBANK_PARAM_SIZE
	.align		4
.L_838:
        /*0018*/ 	.byte	0x03, 0x19
        /*001a*/ 	.short	0x01d0


	//----- nvinfo : EIATTR_KPARAM_INFO
	.align		4
        /*001c*/ 	.byte	0x04, 0x17
        /*001e*/ 	.short	(.L_840 - .L_839)
.L_839:
        /*0020*/ 	.word	0x00000000
        /*0024*/ 	.short	0x0000
        /*0026*/ 	.short	0x0000
        /*0028*/ 	.byte	0x00, 0xf0, 0x41, 0x07


	//----- nvinfo : EIATTR_MAXREG_COUNT
	.align		4
.L_840:
        /*002c*/ 	.byte	0x03, 0x1b
        /*002e*/ 	.short	0x00ff


	//----- nvinfo : EIATTR_NUM_BARRIERS
	.align		4
        /*0030*/ 	.byte	0x02, 0x4c
        /*0032*/ 	.byte	0x01
	.zero		1


	//----- nvinfo : EIATTR_MERCURY_ISA_VERSION
	.align		4
        /*0034*/ 	.byte	0x03, 0x5f
        /*0036*/ 	.short	0x0000


	//----- nvinfo : EIATTR_COOP_GROUP_MASK_REGIDS
	.align		4
        /*0038*/ 	.byte	0x04, 0x29
        /*003a*/ 	.short	(.L_842 - .L_841)


	//   ....[0]....
.L_841:
        /*003c*/ 	.word	0xffffffff


	//   ....[1]....
        /*0040*/ 	.word	0xffffffff


	//   ....[2]....
        /*0044*/ 	.word	0xffffffff


	//   ....[3]....
        /*0048*/ 	.word	0xffffffff


	//   ....[4]....
        /*004c*/ 	.word	0xffffffff


	//   ....[5]....
        /*0050*/ 	.word	0xffffffff


	//   ....[6]....
        /*0054*/ 	.word	0xffffffff


	//   ....[7]....
        /*0058*/ 	.word	0xffffffff


	//   ....[8]....
        /*005c*/ 	.word	0xffffffff


	//   ....[9]....
        /*0060*/ 	.word	0xffffffff


	//   ....[10]....
        /*0064*/ 	.word	0xffffffff


	//   ....[11]....
        /*0068*/ 	.word	0xffffffff


	//----- nvinfo : EIATTR_COOP_GROUP_INSTR_OFFSETS
	.align		4
.L_842:
        /*006c*/ 	.byte	0x04, 0x28
        /*006e*/ 	.short	(.L_844 - .L_843)


	//   ....[0]....
.L_843:
        /*0070*/ 	.word	0x00003be0


	//   ....[1]....
        /*0074*/ 	.word	0x00003c00


	//   ....[2]....
        /*0078*/ 	.word	0x00003ca0


	//   ....[3]....
        /*007c*/ 	.word	0x00003cb0


	//   ....[4]....
        /*0080*/ 	.word	0x00006540


	//   ....[5]....
        /*0084*/ 	.word	0x00006560


	//   ....[6]....
        /*0088*/ 	.word	0x00006590


	//   ....[7]....
        /*008c*/ 	.word	0x000065a0


	//   ....[8]....
        /*0090*/ 	.word	0x00007c90


	//   ....[9]....
        /*0094*/ 	.word	0x00007cd0


	//   ....[10]....
        /*0098*/ 	.word	0x00007d00


	//   ....[11]....
        /*009c*/ 	.word	0x00007d10


	//----- nvinfo : EIATTR_EXIT_INSTR_OFFSETS
	.align		4
.L_844:
        /*00a0*/ 	.byte	0x04, 0x1c
        /*00a2*/ 	.short	(.L_846 - .L_845)


	//   ....[0]....
.L_845:
        /*00a4*/ 	.word	0x000002e0


	//   ....[1]....
        /*00a8*/ 	.word	0x00000ac0


	//   ....[2]....
        /*00ac*/ 	.word	0x00000af0


	//   ....[3]....
        /*00b0*/ 	.word	0x000093b0


	//   ....[4]....
        /*00b4*/ 	.word	0x00009480


	//----- nvinfo : EIATTR_CTAIDZ_USED
	.align		4
.L_846:
        /*00b8*/ 	.byte	0x01, 0x04
	.zero		2


	//----- nvinfo : EIATTR_CRS_STACK_SIZE
	.align		4
        /*00bc*/ 	.byte	0x04, 0x1e
        /*00be*/ 	.short	(.L_848 - .L_847)
.L_847:
        /*00c0*/ 	.word	0x00000000
.L_848:


//--------------------- .nv.info._ZN5flash24flash_fwd_splitkv_kernelI23Flash_fwd_kernel_traitsILi192ELi64ELi64ELi4ELb0ELb0EN7cutlass6half_tE19Flash_kernel_traitsILi192ELi64ELi64ELi4ES3_EELb0ELb0ELb0ELb0ELb1ELb1ELb0ELb0EEEvNS_16Flash_fwd_paramsE --------------------------
	.section	.nv.info._ZN5flash24flash_fwd_splitkv_kernelI23Flash_fwd_kernel_traitsILi192ELi64ELi64ELi4ELb0ELb0EN7cutlass6half_tE19Flash_kernel_traitsILi192ELi64ELi64ELi4ES3_EELb0ELb0ELb0ELb0ELb1ELb1ELb0ELb0EEEvNS_16Flash_fwd_paramsE,"",@"SHT_CUDA_INFO"
	.sectionflags	@""
	.align	4


	//----- nvinfo : EIATTR_CUDA_API_VERSION
	.align		4
        /*0000*/ 	.byte	0x04, 0x37
        /*0002*/ 	.short	(.L_850 - .L_849)
.L_849:
        /*0004*/ 	.word	0x00000082


	//----- nvinfo : EIATTR_SW2861232_WAR
	.align		4
.L_850:
        /*0008*/ 	.byte	0x01, 0x35
	.zero		2


	//----- nvinfo : EIATTR_PARAM_CBANK
	.align		4
        /*000c*/ 	.byte	0x04, 0x0a
        /*000e*/ 	.short	(.L_852 - .L_851)
	.align		4
.L_851:
        /*0010*/ 	.word	index@(.nv.constant0._ZN5flash24flash_fwd_splitkv_kernelI23Flash_fwd_kernel_traitsILi192ELi64ELi64ELi4ELb0ELb0EN7cutlass6half_tE19Flash_kernel_traitsILi192ELi64ELi64ELi4ES3_EELb0ELb0ELb0ELb0ELb1ELb1ELb0ELb0EEEvNS_16Flash_fwd_paramsE)
        /*0014*/ 	.short	0x0160
        /*0016*/ 	.short	0x01d0


	//----- nvinfo : EIATTR_CBANK_PARAM_SIZE
	.align		4
.L_852:
        /*0018*/ 	.byte	0x03, 0x19
        /*001a*/ 	.short	0x01d0


	//----- nvinfo : EIATTR_KPARAM_INFO
	.align		4
        /*001c*/ 	.byte	0x04, 0x17
        /*001e*/ 	.short	(.L_854 - .L_853)
.L_853:
        /*0020*/ 	.word	0x00000000
        /*0024*/ 	.short	0x0000
        /*0026*/ 	.short	0x0000
        /*0028*/ 	.byte	0x00, 0xf0, 0x41, 0x07


	//----- nvinfo : EIATTR_MAXREG_COUNT
	.align		4
.L_854:
        /*002c*/ 	.byte	0x03, 0x1b
        /*002e*/ 	.short	0x00ff


	//----- nvinfo : EIATTR_NUM_BARRIERS
	.align		4
        /*0030*/ 	.byte	0x02, 0x4c
        /*0032*/ 	.byte	0x01
	.zero		1


	//----- nvinfo : EIATTR_MERCURY_ISA_VERSION
	.align		4
        /*0034*/ 	.byte	0x03, 0x5f
        /*0036*/ 	.short	0x0000


	//----- nvinfo : EIATTR_COOP_GROUP_MASK_REGIDS
	.align		4
        /*0038*/ 	.byte	0x04, 0x29
        /*003a*/ 	.short	(.L_856 - .L_855)


	//   ....[0]....
.L_855:
        /*003c*/ 	.word	0xffffffff


	//   ....[1]....
        /*0040*/ 	.word	0xffffffff


	//   ....[2]....
        /*0044*/ 	.word	0xffffffff


	//   ....[3]....
        /*0048*/ 	.word	0xffffffff


	//   ....[4]....
        /*004c*/ 	.word	0xffffffff


	//   ....[5]....
        /*0050*/ 	.word	0xffffffff


	//   ....[6]....
        /*0054*/ 	.word	0xffffffff


	//   ....[7]....
        /*0058*/ 	.word	0xffffffff


	//   ....[8]....
        /*005c*/ 	.word	0xffffffff


	//   ....[9]....
        /*0060*/ 	.word	0xffffffff


	//   ....[10]....
        /*0064*/ 	.word	0xffffffff


	//   ....[11]....
        /*0068*/ 	.word	0xffffffff


	//----- nvinfo : EIATTR_COOP_GROUP_INSTR_OFFSETS
	.align		4
.L_856:
        /*006c*/ 	.byte	0x04, 0x28
        /*006e*/ 	.short	(.L_858 - .L_857)


	//   ....[0]....
.L_857:
        /*0070*/ 	.word	0x00003fe0


	//   ....[1]....
        /*0074*/ 	.word	0x00004000


	//   ....[2]....
        /*0078*/ 	.word	0x000040a0


	//   ....[3]....
        /*007c*/ 	.word	0x000040b0


	//   ....[4]....
        /*0080*/ 	.word	0x00006d70


	//   ....[5]....
        /*0084*/ 	.word	0x00006d80


	//   ....[6]....
        /*0088*/ 	.word	0x00006dd0


	//   ....[7]....
        /*008c*/ 	.word	0x00006de0


	//   ....[8]....
        /*0090*/ 	.word	0x00008490


	//   ....[9]....
        /*0094*/ 	.word	0x000084d0


	//   ....[10]....
        /*0098*/ 	.word	0x00008500


	//   ....[11]....
        /*009c*/ 	.word	0x00008510


	//----- nvinfo : EIATTR_EXIT_INSTR_OFFSETS
	.align		4
.L_858:
        /*00a0*/ 	.byte	0x04, 0x1c
        /*00a2*/ 	.short	(.L_860 - .L_859)


	//   ....[0]....
.L_859:
        /*00a4*/ 	.word	0x000002e0


	//   ....[1]....
        /*00a8*/ 	.word	0x00000ac0


	//   ....[2]....
        /*00ac*/ 	.word	0x00000af0


	//   ....[3]....
        /*00b0*/ 	.word	0x00009bb0


	//   ....[4]....
        /*00b4*/ 	.word	0x00009c80


	//----- nvinfo : EIATTR_CTAIDZ_USED
	.align		4
.L_860:
        /*00b8*/ 	.byte	0x01, 0x04
	.zero		2


	//----- nvinfo : EIATTR_CRS_STACK_SIZE
	.align		4
        /*00bc*/ 	.byte	0x04, 0x1e
        /*00be*/ 	.short	(.L_862 - .L_861)
.L_861:
        /*00c0*/ 	.word	0x00000000
.L_862:


//--------------------- .nv.info._ZN5flash24flash_fwd_splitkv_kernelI23Flash_fwd_kernel_traitsILi192ELi64ELi64ELi4ELb0ELb0EN7cutlass6half_tE19Flash_kernel_traitsILi192ELi64ELi64ELi4ES3_EELb0ELb0ELb1ELb0ELb0ELb0ELb0ELb0EEEvNS_16Flash_fwd_paramsE --------------------------
	.section	.nv.info._ZN5flash24flash_fwd_splitkv_kernelI23Flash_fwd_kernel_traitsILi192ELi64ELi64ELi4ELb0ELb0EN7cutlass6half_tE19Flash_kernel_traitsILi192ELi64ELi64ELi4ES3_EELb0ELb0ELb1ELb0ELb0ELb0ELb0ELb0EEEvNS_16Flash_fwd_paramsE,"",@"SHT_CUDA_INFO"
	.sectionflags	@""
	.align	4


	//----- nvinfo : EIATTR_CUDA_API_VERSION
	.align		4
        /*0000*/ 	.byte	0x04, 0x37
        /*0002*/ 	.short	(.L_864 - .L_863)
.L_863:
        /*0004*/ 	.word	0x00000082


	//----- nvinfo : EIATTR_SW2861232_WAR
	.align		4
.L_864:
        /*0008*/ 	.byte	0x01, 0x35
	.zero		2


	//----- nvinfo : EIATTR_PARAM_CBANK
	.align		4
        /*000c*/ 	.byte	0x04, 0x0a
        /*000e*/ 	.short	(.L_866 - .L_865)
	.align		4
.L_865:
        /*0010*/ 	.word	index@(.nv.constant0._ZN5flash24flash_fwd_splitkv_kernelI23Flash_fwd_kernel_traitsILi192ELi64ELi64ELi4ELb0ELb0EN7cutlass6half_tE19Flash_kernel_traitsILi192ELi64ELi64ELi4ES3_EELb0ELb0ELb1ELb0ELb0ELb0ELb0ELb0EEEvNS_16Flash_fwd_paramsE)
        /*0014*/ 	.short	0x0160
        /*0016*/ 	.short	0x01d0


	//----- nvinfo : EIATTR_CBANK_PARAM_SIZE
	.align		4
.L_866:
        /*0018*/ 	.byte	0x03, 0x19
        /*001a*/ 	.short	0x01d0


	//----- nvinfo : EIATTR_KPARAM_INFO
	.align		4
        /*001c*/ 	.byte	0x04, 0x17
        /*001e*/ 	.short	(.L_868 - .L_867)
.L_867:
        /*0020*/ 	.word	0x00000000
        /*0024*/ 	.short	0x0000
        /*0026*/ 	.short	0x0000
        /*0028*/ 	.byte	0x00, 0xf0, 0x41, 0x07


	//----- nvinfo : EIATTR_MAXREG_COUNT
	.align		4
.L_868:
        /*002c*/ 	.byte	0x03, 0x1b
        /*002e*/ 	.short	0x00ff


	//----- nvinfo : EIATTR_NUM_BARRIERS
	.align		4
        /*0030*/ 	.byte	0x02, 0x4c
        /*0032*/ 	.byte	0x01
	.zero		1


	//----- nvinfo : EIATTR_MERCURY_ISA_VERSION
	.align		4
        /*0034*/ 	.byte	0x03, 0x5f
        /*0036*/ 	.short	0x0000


	//----- nvinfo : EIATTR_COOP_GROUP_MASK_REGIDS
	.align		4
        /*0038*/ 	.byte	0x04, 0x29
        /*003a*/ 	.short	(.L_870 - .L_869)


	//   ....[0]....
.L_869:
        /*003c*/ 	.word	0xffffffff


	//   ....[1]....
        /*0040*/ 	.word	0xffffffff


	//   ....[2]....
        /*0044*/ 	.word	0xffffffff


	//   ....[3]....
        /*0048*/ 	.word	0xffffffff


	//   ....[4]....
        /*004c*/ 	.word	0xffffffff


	//   ....[5]....
        /*0050*/ 	.word	0xffffffff


	//   ....[6]....
        /*0054*/ 	.word	0xffffffff


	//   ....[7]....
        /*0058*/ 	.word	0xffffffff


	//   ....[8]....
        /*005c*/ 	.word	0xffffffff


	//   ....[9]....
        /*0060*/ 	.word	0xffffffff


	//   ....[10]....
        /*0064*/ 	.word	0xffffffff


	//   ....[11]....
        /*0068*/ 	.word	0xffffffff


	//----- nvinfo : EIATTR_COOP_GROUP_INSTR_OFFSETS
	.align		4
.L_870:
        /*006c*/ 	.byte	0x04, 0x28
        /*006e*/ 	.short	(.L_872 - .L_871)


	//   ....[0]....
.L_871:
        /*0070*/ 	.word	0x00005d10


	//   ....[1]....
        /*0074*/ 	.word	0x00005d30


	//   ....[2]....
        /*0078*/ 	.word	0x00005dd0


	//   ....[3]....
        /*007c*/ 	.word	0x00005de0


	//   ....[4]....
        /*0080*/ 	.word	0x00009520


	//   ....[5]....
        /*0084*/ 	.word	0x00009530


	//   ....[6]....
        /*0088*/ 	.word	0x00009560


	//   ....[7]....
        /*008c*/ 	.word	0x00009580


	//   ....[8]....
        /*0090*/ 	.word	0x0000ac80


	//   ....[9]....
        /*0094*/ 	.word	0x0000acc0


	//   ....[10]....
        /*0098*/ 	.word	0x0000acf0


	//   ....[11]....
        /*009c*/ 	.word	0x0000ad00


	//----- nvinfo : EIATTR_EXIT_INSTR_OFFSETS
	.align		4
.L_872:
        /*00a0*/ 	.byte	0x04, 0x1c
        /*00a2*/ 	.short	(.L_874 - .L_873)


	//   ....[0]....
.L_873:
        /*00a4*/ 	.word	0x000002e0


	//   ....[1]....
        /*00a8*/ 	.word	0x00000ba0


	//   ....[2]....
        /*00ac*/ 	.word	0x00000bd0


	//   ....[3]....
        /*00b0*/ 	.word	0x0000c540


	//   ....[4]....
        /*00b4*/ 	.word	0x0000c630


	//   ....[5]....
        /*00b8*/ 	.word	0x0000c650


	//----- nvinfo : EIATTR_CTAIDZ_USED
	.align		4
.L_874:
        /*00bc*/ 	.byte	0x01, 0x04
	.zero		2


	//----- nvinfo : EIATTR_CRS_STACK_SIZE
	.align		4
        /*00c0*/ 	.byte	0x04, 0x1e
        /*00c2*/ 	.short	(.L_876 - .L_875)
.L_875:
        /*00c4*/ 	.word	0x00000000
.L_876:


//--------------------- .nv.info._ZN5flash24flash_fwd_splitkv_kernelI23Flash_fwd_kernel_traitsILi192ELi64ELi64ELi4ELb0ELb0EN7cutlass6half_tE19Flash_kernel_traitsILi192ELi64ELi64ELi4ES3_EELb0ELb0ELb1ELb0ELb0ELb1ELb0ELb0EEEvNS_16Flash_fwd_paramsE --------------------------
	.section	.nv.info._ZN5flash24flash_fwd_splitkv_kernelI23Flash_fwd_kernel_traitsILi192ELi64ELi64ELi4ELb0ELb0EN7cutlass6half_tE19Flash_kernel_traitsILi192ELi64ELi64ELi4ES3_EELb0ELb0ELb1ELb0ELb0ELb1ELb0ELb0EEEvNS_16Flash_fwd_paramsE,"",@"SHT_CUDA_INFO"
	.sectionflags	@""
	.align	4


	//----- nvinfo : EIATTR_CUDA_API_VERSION
	.align		4
        /*0000*/ 	.byte	0x04, 0x37
        /*0002*/ 	.short	(.L_878 - .L_877)
.L_877:
        /*0004*/ 	.word	0x00000082


	//----- nvinfo : EIATTR_SW2861232_WAR
	.align		4
.L_878:
        /*0008*/ 	.byte	0x01, 0x35
	.zero		2


	//----- nvinfo : EIATTR_PARAM_CBANK
	.align		4
        /*000c*/ 	.byte	0x04, 0x0a
        /*000e*/ 	.short	(.L_880 - .L_879)
	.align		4
.L_879:
        /*0010*/ 	.word	index@(.nv.constant0._ZN5flash24flash_fwd_splitkv_kernelI23Flash_fwd_kernel_traitsILi192ELi64ELi64ELi4ELb0ELb0EN7cutlass6half_tE19Flash_kernel_traitsILi192ELi64ELi64ELi4ES3_EELb0ELb0ELb1ELb0ELb0ELb1ELb0ELb0EEEvNS_16Flash_fwd_paramsE)
        /*0014*/ 	.short	0x0160
        /*0016*/ 	.short	0x01d0


	//----- nvinfo : EIATTR_CBANK_PARAM_SIZE
	.align		4
.L_880:
        /*0018*/ 	.byte	0x03, 0x19
        /*001a*/ 	.short	0x01d0


	//----- nvinfo : EIATTR_KPARAM_INFO
	.align		4
        /*001c*/ 	.byte	0x04, 0x17
        /*001e*/ 	.short	(.L_882 - .L_881)
.L_881:
        /*0020*/ 	.word	0x00000000
        /*0024*/ 	.short	0x0000
        /*0026*/ 	.short	0x0000
        /*0028*/ 	.byte	0x00, 0xf0, 0x41, 0x07


	//----- nvinfo : EIATTR_MAXREG_COUNT
	.align		4
.L_882:
        /*002c*/ 	.byte	0x03, 0x1b
        /*002e*/ 	.short	0x00ff


	//----- nvinfo : EIATTR_NUM_BARRIERS
	.align		4
        /*0030*/ 	.byte	0x02, 0x4c
        /*0032*/ 	.byte	0x01
	.zero		1


	//----- nvinfo : EIATTR_MERCURY_ISA_VERSION
	.align		4
        /*0034*/ 	.byte	0x03, 0x5f
        /*0036*/ 	.short	0x0000


	//----- nvinfo : EIATTR_COOP_GROUP_MASK_REGIDS
	.align		4
        /*0038*/ 	.byte	0x04, 0x29
        /*003a*/ 	.short	(.L_884 - .L_883)


	//   ....[0]....
.L_883:
        /*003c*/ 	.word	0xffffffff


	//   ....[1]....
        /*0040*/ 	.word	0xffffffff


	//   ....[2]....
        /*0044*/ 	.word	0xffffffff


	//   ....[3]....
        /*0048*/ 	.word	0xffffffff


	//   ....[4]....
        /*004c*/ 	.word	0xffffffff


	//   ....[5]....
        /*0050*/ 	.word	0xffffffff


	//   ....[6]....
        /*0054*/ 	.word	0xffffffff


	//   ....[7]....
        /*0058*/ 	.word	0xffffffff


	//   ....[8]....
        /*005c*/ 	.word	0xffffffff


	//   ....[9]....
        /*0060*/ 	.word	0xffffffff


	//   ....[10]....
        /*0064*/ 	.word	0xffffffff


	//   ....[11]....
        /*0068*/ 	.word	0xffffffff


	//----- nvinfo : EIATTR_COOP_GROUP_INSTR_OFFSETS
	.align		4
.L_884:
        /*006c*/ 	.byte	0x04, 0x28
        /*006e*/ 	.short	(.L_886 - .L_885)


	//   ....[0]....
.L_885:
        /*0070*/ 	.word	0x00006150


	//   ....[1]....
        /*0074*/ 	.word	0x00006170


	//   ....[2]....
        /*0078*/ 	.word	0x00006210


	//   ....[3]....
        /*007c*/ 	.word	0x00006220


	//   ....[4]....
        /*0080*/ 	.word	0x00009d50


	//   ....[5]....
        /*0084*/ 	.word	0x00009d60


	//   ....[6]....
        /*0088*/ 	.word	0x00009d80


	//   ....[7]....
        /*008c*/ 	.word	0x00009da0


	//   ....[8]....
        /*0090*/ 	.word	0x0000b4b0


	//   ....[9]....
        /*0094*/ 	.word	0x0000b4f0


	//   ....[10]....
        /*0098*/ 	.word	0x0000b520


	//   ....[11]....
        /*009c*/ 	.word	0x0000b530


	//----- nvinfo : EIATTR_EXIT_INSTR_OFFSETS
	.align		4
.L_886:
        /*00a0*/ 	.byte	0x04, 0x1c
        /*00a2*/ 	.short	(.L_888 - .L_887)


	//   ....[0]....
.L_887:
        /*00a4*/ 	.word	0x000002e0


	//   ....[1]....
        /*00a8*/ 	.word	0x00000ba0


	//   ....[2]....
        /*00ac*/ 	.word	0x00000bd0


	//   ....[3]....
        /*00b0*/ 	.word	0x0000cd70


	//   ....[4]....
        /*00b4*/ 	.word	0x0000ce60


	//   ....[5]....
        /*00b8*/ 	.word	0x0000ce80


	//----- nvinfo : EIATTR_CTAIDZ_USED
	.align		4
.L_888:
        /*00bc*/ 	.byte	0x01, 0x04
	.zero		2


	//----- nvinfo : EIATTR_CRS_STACK_SIZE
	.align		4
        /*00c0*/ 	.byte	0x04, 0x1e
        /*00c2*/ 	.short	(.L_890 - .L_889)
.L_889:
        /*00c4*/ 	.word	0x00000000
.L_890:


//--------------------- .nv.info._ZN5flash24flash_fwd_splitkv_kernelI23Flash_fwd_kernel_traitsILi192ELi64ELi64ELi4ELb0ELb0EN7cutlass6half_tE19Flash_kernel_traitsILi192ELi64ELi64ELi4ES3_EELb0ELb0ELb0ELb0ELb1ELb0ELb0ELb1EEEvNS_16Flash_fwd_paramsE --------------------------
	.section	.nv.info._ZN5flash24flash_fwd_splitkv_kernelI23Flash_fwd_kernel_traitsILi192ELi64ELi64ELi4ELb0ELb0EN7cutlass6half_tE19Flash_kernel_traitsILi192ELi64ELi64ELi4ES3_EELb0ELb0ELb0ELb0ELb1ELb0ELb0ELb1EEEvNS_16Flash_fwd_paramsE,"",@"SHT_CUDA_INFO"
	.sectionflags	@""
	.align	4


	//----- nvinfo : EIATTR_CUDA_API_VERSION
	.align		4
        /*0000*/ 	.byte	0x04, 0x37
        /*0002*/ 	.short	(.L_892 - .L_891)
.L_891:
        /*0004*/ 	.word	0x00000082


	//----- nvinfo : EIATTR_SW2861232_WAR
	.align		4
.L_892:
        /*0008*/ 	.byte	0x01, 0x35
	.zero		2


	//----- nvinfo : EIATTR_PARAM_CBANK
	.align		4
        /*000c*/ 	.byte	0x04, 0x0a
        /*000e*/ 	.short	(.L_894 - .L_893)
	.align		4
.L_893:
        /*0010*/ 	.word	index@(.nv.constant0._ZN5flash24flash_fwd_splitkv_kernelI23Flash_fwd_kernel_traitsILi192ELi64ELi64ELi4ELb0ELb0EN7cutlass6half_tE19Flash_kernel_traitsILi192ELi64ELi64ELi4ES3_EELb0ELb0ELb0ELb0ELb1ELb0ELb0ELb1EEEvNS_16Flash_fwd_paramsE)
        /*0014*/ 	.short	0x0160
        /*0016*/ 	.short	0x01d0


	//----- nvinfo : EIATTR_CBANK_PARAM_SIZE
	.align		4
.L_894:
        /*0018*/ 	.byte	0x03, 0x19
        /*001a*/ 	.short	0x01d0


	//----- nvinfo : EIATTR_KPARAM_INFO
	.align		4
        /*001c*/ 	.byte	0x04, 0x17
        /*001e*/ 	.short	(.L_896 - .L_895)
.L_895:
        /*0020*/ 	.word	0x00000000
        /*0024*/ 	.short	0x0000
        /*0026*/ 	.short	0x0000
        /*0028*/ 	.byte	0x00, 0xf0, 0x41, 0x07


	//----- nvinfo : EIATTR_MAXREG_COUNT
	.align		4
.L_896:
        /*002c*/ 	.byte	0x03, 0x1b
        /*002e*/ 	.short	0x00ff


	//----- nvinfo : EIATTR_NUM_BARRIERS
	.align		4
        /*0030*/ 	.byte	0x02, 0x4c
        /*0032*/ 	.byte	0x01
	.zero		1


	//----- nvinfo : EIATTR_MERCURY_ISA_VERSION
	.align		4
        /*0034*/ 	.byte	0x03, 0x5f
        /*0036*/ 	.short	0x0000


	//----- nvinfo : EIATTR_COOP_GROUP_MASK_REGIDS
	.align		4
        /*0038*/ 	.byte	0x04, 0x29
        /*003a*/ 	.short	(.L_898 - .L_897)


	//   ....[0]....
.L_897:
        /*003c*/ 	.word	0xffffffff


	//   ....[1]....
        /*0040*/ 	.word	0xffffffff


	//   ....[2]....
        /*0044*/ 	.word	0xffffffff


	//   ....[3]....
        /*0048*/ 	.word	0xffffffff


	//   ....[4]....
        /*004c*/ 	.word	0xffffffff


	//   ....[5]....
        /*0050*/ 	.word	0xffffffff


	//   ....[6]....
        /*0054*/ 	.word	0xffffffff


	//   ....[7]....
        /*0058*/ 	.word	0xffffffff


	//   ....[8]....
        /*005c*/ 	.word	0xffffffff


	//   ....[9]....
        /*0060*/ 	.word	0xffffffff


	//   ....[10]....
        /*0064*/ 	.word	0xffffffff


	//   ....[11]....
        /*0068*/ 	.word	0xffffffff


	//----- nvinfo : EIATTR_COOP_GROUP_INSTR_OFFSETS
	.align		4
.L_898:
        /*006c*/ 	.byte	0x04, 0x28
        /*006e*/ 	.short	(.L_900 - .L_899)


	//   ....[0]....
.L_899:
        /*0070*/ 	.word	0x00012fe0


	//   ....[1]....
        /*0074*/ 	.word	0x00013000


	//   ....[2]....
        /*0078*/ 	.word	0x000130b0


	//   ....[3]....
        /*007c*/ 	.word	0x000130c0


	//   ....[4]....
        /*0080*/ 	.word	0x00015950


	//   ....[5]....
        /*0084*/ 	.word	0x00015970


	//   ....[6]....
        /*0088*/ 	.word	0x000159a0


	//   ....[7]....
        /*008c*/ 	.word	0x000159b0


	//   ....[8]....
        /*0090*/ 	.word	0x000170a0


	//   ....[9]....
        /*0094*/ 	.word	0x000170e0


	//   ....[10]....
        /*0098*/ 	.word	0x00017110


	//   ....[11]....
        /*009c*/ 	.word	0x00017120


	//----- nvinfo : EIATTR_EXIT_INSTR_OFFSETS
	.align		4
.L_900:
        /*00a0*/ 	.byte	0x04, 0x1c
        /*00a2*/ 	.short	(.L_902 - .L_901)


	//   ....[0]....
.L_901:
        /*00a4*/ 	.word	0x00000320


	//   ....[1]....
        /*00a8*/ 	.word	0x00000b00


	//   ....[2]....
        /*00ac*/ 	.word	0x00000b30


	//   ....[3]....
        /*00b0*/ 	.word	0x00018870


	//   ....[4]....
        /*00b4*/ 	.word	0x00018950


	//----- nvinfo : EIATTR_CTAIDZ_USED
	.align		4
.L_902:
        /*00b8*/ 	.byte	0x01, 0x04
	.zero		2


	//----- nvinfo : EIATTR_CRS_STACK_SIZE
	.align		4
        /*00bc*/ 	.byte	0x04, 0x1e
        /*00be*/ 	.short	(.L_904 - .L_903)
.L_903:
        /*00c0*/ 	.word	0x00000000
.L_904:


//--------------------- .nv.info._ZN5flash24flash_fwd_splitkv_kernelI23Flash_fwd_kernel_traitsILi192ELi64ELi64ELi4ELb0ELb0EN7cutlass6half_tE19Flash_kernel_traitsILi192ELi64ELi64ELi4ES3_EELb0ELb0ELb0ELb0ELb1ELb1ELb0ELb1EEEvNS_16Flash_fwd_paramsE --------------------------
	.section	.nv.info._ZN5flash24flash_fwd_splitkv_kernelI23Flash_fwd_kernel_traitsILi192ELi64ELi64ELi4ELb0ELb0EN7cutlass6half_tE19Flash_kernel_traitsILi192ELi64ELi64ELi4ES3_EELb0ELb0ELb0ELb0ELb1ELb1ELb0ELb1EEEvNS_16Flash_fwd_paramsE,"",@"SHT_CUDA_INFO"
	.sectionflags	@""
	.align	4


	//----- nvinfo : EIATTR_CUDA_API_VERSION
	.align		4
        /*0000*/ 	.byte	0x04, 0x37
        /*0002*/ 	.short	(.L_906 - .L_905)
.L_905:
        /*0004*/ 	.word	0x00000082


	//----- nvinfo : EIATTR_SW2861232_WAR
	.align		4
.L_906:
        /*0008*/ 	.byte	0x01, 0x35
	.zero		2


	//----- nvinfo : EIATTR_PARAM_CBANK
	.align		4
        /*000c*/ 	.byte	0x04, 0x0a
        /*000e*/ 	.short	(.L_908 - .L_907)
	.align		4
.L_907:
        /*0010*/ 	.word	index@(.nv.constant0._ZN5flash24flash_fwd_splitkv_kernelI23Flash_fwd_kernel_traitsILi192ELi64ELi64ELi4ELb0ELb0EN7cutlass6half_tE19Flash_kernel_traitsILi192ELi64ELi64ELi4ES3_EELb0ELb0ELb0ELb0ELb1ELb1ELb0ELb1EEEvNS_16Flash_fwd_paramsE)
        /*0014*/ 	.short	0x0160
        /*0016*/ 	.short	0x01d0


	//----- nvinfo : EIATTR_CBANK_PARAM_SIZE
	.align		4
.L_908:
        /*0018*/ 	.byte	0x03, 0x19
        /*001a*/ 	.short	0x01d0


	//----- nvinfo : EIATTR_KPARAM_INFO
	.align		4
        /*001c*/ 	.byte	0x04, 0x17
        /*001e*/ 	.short	(.L_910 - .L_909)
.L_909:
        /*0020*/ 	.word	0x00000000
        /*0024*/ 	.short	0x0000
        /*0026*/ 	.short	0x0000
        /*0028*/ 	.byte	0x00, 0xf0, 0x41, 0x07


	//----- nvinfo : EIATTR_MAXREG_COUNT
	.align		4
.L_910:
        /*002c*/ 	.byte	0x03, 0x1b
        /*002e*/ 	.short	0x00ff


	//----- nvinfo : EIATTR_NUM_BARRIERS
	.align		4
        /*0030*/ 	.byte	0x02, 0x4c
        /*0032*/ 	.byte	0x01
	.zero		1


	//----- nvinfo : EIATTR_MERCURY_ISA_VERSION
	.align		4
        /*0034*/ 	.byte	0x03, 0x5f
        /*0036*/ 	.short	0x0000


	//----- nvinfo : EIATTR_COOP_GROUP_MASK_REGIDS
	.align		4
        /*0038*/ 	.byte	0x04, 0x29
        /*003a*/ 	.short	(.L_912 - .L_911)


	//   ....[0]....
.L_911:
        /*003c*/ 	.word	0xffffffff


	//   ....[1]....
        /*0040*/ 	.word	0xffffffff


	//   ....[2]....
        /*0044*/ 	.word	0xffffffff


	//   ....[3]....
        /*0048*/ 	.word	0xffffffff


	//   ....[4]....
        /*004c*/ 	.word	0xffffffff


	//   ....[5]....
        /*0050*/ 	.word	0xffffffff


	//   ....[6]....
        /*0054*/ 	.word	0xffffffff


	//   ....[7]....
        /*0058*/ 	.word	0xffffffff


	//   ....[8]....
        /*005c*/ 	.word	0xffffffff


	//   ....[9]....
        /*0060*/ 	.word	0xffffffff


	//   ....[10]....
        /*0064*/ 	.word	0xffffffff


	//   ....[11]....
        /*0068*/ 	.word	0xffffffff


	//----- nvinfo : EIATTR_COOP_GROUP_INSTR_OFFSETS
	.align		4
.L_912:
        /*006c*/ 	.byte	0x04, 0x28
        /*006e*/ 	.short	(.L_914 - .L_913)


	//   ....[0]....
.L_913:
        /*0070*/ 	.word	0x00013350


	//   ....[1]....
        /*0074*/ 	.word	0x00013370


	//   ....[2]....
        /*0078*/ 	.word	0x00013420


	//   ....[3]....
        /*007c*/ 	.word	0x00013430


	//   ....[4]....
        /*0080*/ 	.word	0x00016090


	//   ....[5]....
        /*0084*/ 	.word	0x000160b0


	//   ....[6]....
        /*0088*/ 	.word	0x000160e0


	//   ....[7]....
        /*008c*/ 	.word	0x000160f0


	//   ....[8]....
        /*0090*/ 	.word	0x00017810


	//   ....[9]....
        /*0094*/ 	.word	0x00017850


	//   ....[10]....
        /*0098*/ 	.word	0x00017880


	//   ....[11]....
        /*009c*/ 	.word	0x00017890


	//----- nvinfo : EIATTR_EXIT_INSTR_OFFSETS
	.align		4
.L_914:
        /*00a0*/ 	.byte	0x04, 0x1c
        /*00a2*/ 	.short	(.L_916 - .L_915)


	//   ....[0]....
.L_915:
        /*00a4*/ 	.word	0x00000320


	//   ....[1]....
        /*00a8*/ 	.word	0x00000b00


	//   ....[2]....
        /*00ac*/ 	.word	0x00000b30


	//   ....[3]....
        /*00b0*/ 	.word	0x00018fe0


	//   ....[4]....
        /*00b4*/ 	.word	0x000190c0


	//----- nvinfo : EIATTR_CTAIDZ_USED
	.align		4
.L_916:
        /*00b8*/ 	.byte	0x01, 0x04
	.zero		2


	//----- nvinfo : EIATTR_CRS_STACK_SIZE
	.align		4
        /*00bc*/ 	.byte	0x04, 0x1e
        /*00be*/ 	.short	(.L_918 - .L_917)
.L_917:
        /*00c0*/ 	.word	0x00000000
.L_918:


//--------------------- .nv.info._ZN5flash24flash_fwd_splitkv_kernelI23Flash_fwd_kernel_traitsILi192ELi64ELi64ELi4ELb0ELb0EN7cutlass6half_tE19Flash_kernel_traitsILi192ELi64ELi64ELi4ES3_EELb0ELb0ELb1ELb0ELb0ELb0ELb0ELb1EEEvNS_16Flash_fwd_paramsE --------------------------
	.section	.nv.info._ZN5flash24flash_fwd_splitkv_kernelI23Flash_fwd_kernel_traitsILi192ELi64ELi64ELi4ELb0ELb0EN7cutlass6half_tE19Flash_kernel_traitsILi192ELi64ELi64ELi4ES3_EELb0ELb0ELb1ELb0ELb0ELb0ELb0ELb1EEEvNS_16Flash_fwd_paramsE,"",@"SHT_CUDA_INFO"
	.sectionflags	@""
	.align	4


	//----- nvinfo : EIATTR_CUDA_API_VERSION
	.align		4
        /*0000*/ 	.byte	0x04, 0x37
        /*0002*/ 	.short	(.L_920 - .L_919)
.L_919:
        /*0004*/ 	.word	0x00000082


	//----- nvinfo : EIATTR_SW2861232_WAR
	.align		4
.L_920:
        /*0008*/ 	.byte	0x01, 0x35
	.zero		2


	//----- nvinfo : EIATTR_PARAM_CBANK
	.align		4
        /*000c*/ 	.byte	0x04, 0x0a
        /*000e*/ 	.short	(.L_922 - .L_921)
	.align		4
.L_921:
        /*0010*/ 	.word	index@(.nv.constant0._ZN5flash24flash_fwd_splitkv_kernelI23Flash_fwd_kernel_traitsILi192ELi64ELi64ELi4ELb0ELb0EN7cutlass6half_tE19Flash_kernel_traitsILi192ELi64ELi64ELi4ES3_EELb0ELb0ELb1ELb0ELb0ELb0ELb0ELb1EEEvNS_16Flash_fwd_paramsE)
        /*0014*/ 	.short	0x0160
        /*0016*/ 	.short	0x01d0


	//----- nvinfo : EIATTR_CBANK_PARAM_SIZE
	.align		4
.L_922:
        /*0018*/ 	.byte	0x03, 0x19
        /*001a*/ 	.short	0x01d0


	//----- nvinfo : EIATTR_KPARAM_INFO
	.align		4
        /*001c*/ 	.byte	0x04, 0x17
        /*001e*/ 	.short	(.L_924 - .L_923)
.L_923:
        /*0020*/ 	.word	0x00000000
        /*0024*/ 	.short	0x0000
        /*0026*/ 	.short	0x0000
        /*0028*/ 	.byte	0x00, 0xf0, 0x41, 0x07


	//----- nvinfo : EIATTR_MAXREG_COUNT
	.align		4
.L_924:
        /*002c*/ 	.byte	0x03, 0x1b
        /*002e*/ 	.short	0x00ff


	//----- nvinfo : EIATTR_NUM_BARRIERS
	.align		4
        /*0030*/ 	.byte	0x02, 0x4c
        /*0032*/ 	.byte	0x01
	.zero		1


	//----- nvinfo : EIATTR_MERCURY_ISA_VERSION
	.align		4
        /*0034*/ 	.byte	0x03, 0x5f
        /*0036*/ 	.short	0x0000


	//----- nvinfo : EIATTR_COOP_GROUP_MASK_REGIDS
	.align		4
        /*0038*/ 	.byte	0x04, 0x29
        /*003a*/ 	.short	(.L_926 - .L_925)


	//   ....[0]....
.L_925:
        /*003c*/ 	.word	0xffffffff


	//   ....[1]....
        /*0040*/ 	.word	0xffffffff


	//   ....[2]....
        /*0044*/ 	.word	0xffffffff


	//   ....[3]....
        /*0048*/ 	.word	0xffffffff


	//   ....[4]....
        /*004c*/ 	.word	0xffffffff


	//   ....[5]....
        /*0050*/ 	.word	0xffffffff


	//   ....[6]....
        /*0054*/ 	.word	0xffffffff


	//   ....[7]....
        /*0058*/ 	.word	0xffffffff


	//   ....[8]....
        /*005c*/ 	.word	0xffffffff


	//   ....[9]....
        /*0060*/ 	.word	0xffffffff


	//   ....[10]....
        /*0064*/ 	.word	0xffffffff


	//   ....[11]....
        /*0068*/ 	.word	0xffffffff


	//----- nvinfo : EIATTR_COOP_GROUP_INSTR_OFFSETS
	.align		4
.L_926:
        /*006c*/ 	.byte	0x04, 0x28
        /*006e*/ 	.short	(.L_928 - .L_927)


	//   ....[0]....
.L_927:
        /*0070*/ 	.word	0x000160c0


	//   ....[1]....
        /*0074*/ 	.word	0x000160e0


	//   ....[2]....
        /*0078*/ 	.word	0x00016180


	//   ....[3]....
        /*007c*/ 	.word	0x00016190


	//   ....[4]....
        /*0080*/ 	.word	0x00019a00


	//   ....[5]....
        /*0084*/ 	.word	0x00019a10


	//   ....[6]....
        /*0088*/ 	.word	0x00019a40


	//   ....[7]....
        /*008c*/ 	.word	0x00019a60


	//   ....[8]....
        /*0090*/ 	.word	0x0001b160


	//   ....[9]....
        /*0094*/ 	.word	0x0001b1a0


	//   ....[10]....
        /*0098*/ 	.word	0x0001b1d0


	//   ....[11]....
        /*009c*/ 	.word	0x0001b1e0


	//----- nvinfo : EIATTR_EXIT_INSTR_OFFSETS
	.align		4
.L_928:
        /*00a0*/ 	.byte	0x04, 0x1c
        /*00a2*/ 	.short	(.L_930 - .L_929)


	//   ....[0]....
.L_929:
        /*00a4*/ 	.word	0x00000310


	//   ....[1]....
        /*00a8*/ 	.word	0x00000bc0


	//   ....[2]....
        /*00ac*/ 	.word	0x00000bf0


	//   ....[3]....
        /*00b0*/ 	.word	0x0001ca60


	//   ....[4]....
        /*00b4*/ 	.word	0x0001cb60


	//   ....[5]....
        /*00b8*/ 	.word	0x0001cb80


	//----- nvinfo : EIATTR_CTAIDZ_USED
	.align		4
.L_930:
        /*00bc*/ 	.byte	0x01, 0x04
	.zero		2


	//----- nvinfo : EIATTR_CRS_STACK_SIZE
	.align		4
        /*00c0*/ 	.byte	0x04, 0x1e
        /*00c2*/ 	.short	(.L_932 - .L_931)
.L_931:
        /*00c4*/ 	.word	0x00000000
.L_932:


//--------------------- .nv.info._ZN5flash24flash_fwd_splitkv_kernelI23Flash_fwd_kernel_traitsILi192ELi64ELi64ELi4ELb0ELb0EN7cutlass6half_tE19Flash_kernel_traitsILi192ELi64ELi64ELi4ES3_EELb0ELb0ELb1ELb0ELb0ELb1ELb0ELb1EEEvNS_16Flash_fwd_paramsE --------------------------
	.section	.nv.info._ZN5flash24flash_fwd_splitkv_kernelI23Flash_fwd_kernel_traitsILi192ELi64ELi64ELi4ELb0ELb0EN7cutlass6half_tE19Flash_kernel_traitsILi192ELi64ELi64ELi4ES3_EELb0ELb0ELb1ELb0ELb0ELb1ELb0ELb1EEEvNS_16Flash_fwd_paramsE,"",@"SHT_CUDA_INFO"
	.sectionflags	@""
	.align	4


	//----- nvinfo : EIATTR_CUDA_API_VERSION
	.align		4
        /*0000*/ 	.byte	0x04, 0x37
        /*0002*/ 	.short	(.L_934 - .L_933)
.L_933:
        /*0004*/ 	.word	0x00000082


	//----- nvinfo : EIATTR_SW2861232_WAR
	.align		4
.L_934:
        /*0008*/ 	.byte	0x01, 0x35
	.zero		2


	//----- nvinfo : EIATTR_PARAM_CBANK
	.align		4
        /*000c*/ 	.byte	0x04, 0x0a
        /*000e*/ 	.short	(.L_936 - .L_935)
	.align		4
.L_935:
        /*0010*/ 	.word	index@(.nv.constant0._ZN5flash24flash_fwd_splitkv_kernelI23Flash_fwd_kernel_traitsILi192ELi64ELi64ELi4ELb0ELb0EN7cutlass6half_tE19Flash_kernel_traitsILi192ELi64ELi64ELi4ES3_EELb0ELb0ELb1ELb0ELb0ELb1ELb0ELb1EEEvNS_16Flash_fwd_paramsE)
        /*0014*/ 	.short	0x0160
        /*0016*/ 	.short	0x01d0


	//----- nvinfo : EIATTR_CBANK_PARAM_SIZE
	.align		4
.L_936:
        /*0018*/ 	.byte	0x03, 0x19
        /*001a*/ 	.short	0x01d0


	//----- nvinfo : EIATTR_KPARAM_INFO
	.align		4
        /*001c*/ 	.byte	0x04, 0x17
        /*001e*/ 	.short	(.L_938 - .L_937)
.L_937:
        /*0020*/ 	.word	0x00000000
        /*0024*/ 	.short	0x0000
        /*0026*/ 	.short	0x0000
        /*0028*/ 	.byte	0x00, 0xf0, 0x41, 0x07


	//----- nvinfo : EIATTR_MAXREG_COUNT
	.align		4
.L_938:
        /*002c*/ 	.byte	0x03, 0x1b
        /*002e*/ 	.short	0x00ff


	//----- nvinfo : EIATTR_NUM_BARRIERS
	.align		4
        /*0030*/ 	.byte	0x02, 0x4c
        /*0032*/ 	.byte	0x01
	.zero		1


	//----- nvinfo : EIATTR_MERCURY_ISA_VERSION
	.align		4
        /*0034*/ 	.byte	0x03, 0x5f
        /*0036*/ 	.short	0x0000


	//----- nvinfo : EIATTR_COOP_GROUP_MASK_REGIDS
	.align		4
        /*0038*/ 	.byte	0x04, 0x29
        /*003a*/ 	.short	(.L_940 - .L_939)


	//   ....[0]....
.L_939:
        /*003c*/ 	.word	0xffffffff


	//   ....[1]....
        /*0040*/ 	.word	0xffffffff


	//   ....[2]....
        /*0044*/ 	.word	0xffffffff


	//   ....[3]....
        /*0048*/ 	.word	0xffffffff


	//   ....[4]....
        /*004c*/ 	.word	0xffffffff


	//   ....[5]....
        /*0050*/ 	.word	0xffffffff


	//   ....[6]....
        /*0054*/ 	.word	0xffffffff


	//   ....[7]....
        /*0058*/ 	.word	0xffffffff


	//   ....[8]....
        /*005c*/ 	.word	0xffffffff


	//   ....[9]....
        /*0060*/ 	.word	0xffffffff


	//   ....[10]....
        /*0064*/ 	.word	0xffffffff


	//   ....[11]....
        /*0068*/ 	.word	0xffffffff


	//----- nvinfo : EIATTR_COOP_GROUP_INSTR_OFFSETS
	.align		4
.L_940:
        /*006c*/ 	.byte	0x04, 0x28
        /*006e*/ 	.short	(.L_942 - .L_941)


	//   ....[0]....
.L_941:
        /*0070*/ 	.word	0x00016540


	//   ....[1]....
        /*0074*/ 	.word	0x00016560


	//   ....[2]....
        /*0078*/ 	.word	0x00016600


	//   ....[3]....
        /*007c*/ 	.word	0x00016610


	//   ....[4]....
        /*0080*/ 	.word	0x0001a240


	//   ....[5]....
        /*0084*/ 	.word	0x0001a260


	//   ....[6]....
        /*0088*/ 	.word	0x0001a290


	//   ....[7]....
        /*008c*/ 	.word	0x0001a2b0


	//   ....[8]....
        /*0090*/ 	.word	0x0001b9e0


	//   ....[9]....
        /*0094*/ 	.word	0x0001ba20


	//   ....[10]....
        /*0098*/ 	.word	0x0001ba50


	//   ....[11]....
        /*009c*/ 	.word	0x0001ba60


	//----- nvinfo : EIATTR_EXIT_INSTR_OFFSETS
	.align		4
.L_942:
        /*00a0*/ 	.byte	0x04, 0x1c
        /*00a2*/ 	.short	(.L_944 - .L_943)


	//   ....[0]....
.L_943:
        /*00a4*/ 	.word	0x00000310


	//   ....[1]....
        /*00a8*/ 	.word	0x00000bc0


	//   ....[2]....
        /*00ac*/ 	.word	0x00000bf0


	//   ....[3]....
        /*00b0*/ 	.word	0x0001d2e0


	//   ....[4]....
        /*00b4*/ 	.word	0x0001d3e0


	//   ....[5]....
        /*00b8*/ 	.word	0x0001d400


	//----- nvinfo : EIATTR_CTAIDZ_USED
	.align		4
.L_944:
        /*00bc*/ 	.byte	0x01, 0x04
	.zero		2


	//----- nvinfo : EIATTR_CRS_STACK_SIZE
	.align		4
        /*00c0*/ 	.byte	0x04, 0x1e
        /*00c2*/ 	.short	(.L_946 - .L_945)
.L_945:
        /*00c4*/ 	.word	0x00000000
.L_946:


//--------------------- .nv.info._ZN5flash24flash_fwd_splitkv_kernelI23Flash_fwd_kernel_traitsILi192ELi64ELi64ELi4ELb0ELb0EN7cutlass6half_tE19Flash_kernel_traitsILi192ELi64ELi64ELi4ES3_EELb0ELb0ELb0ELb0ELb1ELb0ELb1ELb0EEEvNS_16Flash_fwd_paramsE --------------------------
	.section	.nv.info._ZN5flash24flash_fwd_splitkv_kernelI23Flash_fwd_kernel_traitsILi192ELi64ELi64ELi4ELb0ELb0EN7cutlass6half_tE19Flash_kernel_traitsILi192ELi64ELi64ELi4ES3_EELb0ELb0ELb0ELb0ELb1ELb0ELb1ELb0EEEvNS_16Flash_fwd_paramsE,"",@"SHT_CUDA_INFO"
	.sectionflags	@""
	.align	4


	//----- nvinfo : EIATTR_CUDA_API_VERSION
	.align		4
        /*0000*/ 	.byte	0x04, 0x37
        /*0002*/ 	.short	(.L_948 - .L_947)
.L_947:
        /*0004*/ 	.word	0x00000082


	//----- nvinfo : EIATTR_SW2861232_WAR
	.align		4
.L_948:
        /*0008*/ 	.byte	0x01, 0x35
	.zero		2


	//----- nvinfo : EIATTR_PARAM_CBANK
	.align		4
        /*000c*/ 	.byte	0x04, 0x0a
        /*000e*/ 	.short	(.L_950 - .L_949)
	.align		4
.L_949:
        /*0010*/ 	.word	index@(.nv.constant0._ZN5flash24flash_fwd_splitkv_kernelI23Flash_fwd_kernel_traitsILi192ELi64ELi64ELi4ELb0ELb0EN7cutlass6half_tE19Flash_kernel_traitsILi192ELi64ELi64ELi4ES3_EELb0ELb0ELb0ELb0ELb1ELb0ELb1ELb0EEEvNS_16Flash_fwd_paramsE)
        /*0014*/ 	.short	0x0160
        /*0016*/ 	.short	0x01d0


	//----- nvinfo : EIATTR_CBANK_PARAM_SIZE
	.align		4
.L_950:
        /*0018*/ 	.byte	0x03, 0x19
        /*001a*/ 	.short	0x01d0


	//----- nvinfo : EIATTR_KPARAM_INFO
	.align		4
        /*001c*/ 	.byte	0x04, 0x17
        /*001e*/ 	.short	(.L_952 - .L_951)
.L_951:
        /*0020*/ 	.word	0x00000000
        /*0024*/ 	.short	0x0000
        /*0026*/ 	.short	0x0000
        /*0028*/ 	.byte	0x00, 0xf0, 0x41, 0x07


	//----- nvinfo : EIATTR_MAXREG_COUNT
	.align		4
.L_952:
        /*002c*/ 	.byte	0x03, 0x1b
        /*002e*/ 	.short	0x00ff


	//----- nvinfo : EIATTR_NUM_BARRIERS
	.align		4
        /*0030*/ 	.byte	0x02, 0x4c
        /*0032*/ 	.byte	0x01
	.zero		1


	//----- nvinfo : EIATTR_MERCURY_ISA_VERSION
	.align		4
        /*0034*/ 	.byte	0x03, 0x5f
        /*0036*/ 	.short	0x0000


	//----- nvinfo : EIATTR_COOP_GROUP_MASK_REGIDS
	.align		4
        /*0038*/ 	.byte	0x04, 0x29
        /*003a*/ 	.short	(.L_954 - .L_953)


	//   ....[0]....
.L_953:
        /*003c*/ 	.word	0xffffffff


	//   ....[1]....
        /*0040*/ 	.word	0xffffffff


	//   ....[2]....
        /*0044*/ 	.word	0xffffffff


	//   ....[3]....
        /*0048*/ 	.word	0xffffffff


	//   ....[4]....
        /*004c*/ 	.word	0xffffffff


	//   ....[5]....
        /*0050*/ 	.word	0xffffffff


	//   ....[6]....
        /*0054*/ 	.word	0xffffffff


	//   ....[7]....
        /*0058*/ 	.word	0xffffffff


	//   ....[8]....
        /*005c*/ 	.word	0xffffffff


	//   ....[9]....
        /*0060*/ 	.word	0xffffffff


	//   ....[10]....
        /*0064*/ 	.word	0xffffffff


	//   ....[11]....
        /*0068*/ 	.word	0xffffffff


	//----- nvinfo : EIATTR_COOP_GROUP_INSTR_OFFSETS
	.align		4
.L_954:
        /*006c*/ 	.byte	0x04, 0x28
        /*006e*/ 	.short	(.L_956 - .L_955)


	//   ....[0]....
.L_955:
        /*0070*/ 	.word	0x00003c90


	//   ....[1]....
        /*0074*/ 	.word	0x00003cb0


	//   ....[2]....
        /*0078*/ 	.word	0x00003d50


	//   ....[3]....
        /*007c*/ 	.word	0x00003d60


	//   ....[4]....
        /*0080*/ 	.word	0x00006600


	//   ....[5]....
        /*0084*/ 	.word	0x00006620


	//   ....[6]....
        /*0088*/ 	.word	0x00006650


	//   ....[7]....
        /*008c*/ 	.word	0x00006660


	//   ....[8]....
        /*0090*/ 	.word	0x00007d50


	//   ....[9]....
        /*0094*/ 	.word	0x00007d90


	//   ....[10]....
        /*0098*/ 	.word	0x00007e00


	//   ....[11]....
        /*009c*/ 	.word	0x00007e20


	//----- nvinfo : EIATTR_EXIT_INSTR_OFFSETS
	.align		4
.L_956:
        /*00a0*/ 	.byte	0x04, 0x1c
        /*00a2*/ 	.short	(.L_958 - .L_957)


	//   ....[0]....
.L_957:
        /*00a4*/ 	.word	0x00000420


	//   ....[1]....
        /*00a8*/ 	.word	0x00000bd0


	//   ....[2]....
        /*00ac*/ 	.word	0x00000c00


	//   ....[3]....
        /*00b0*/ 	.word	0x000090e0


	//   ....[4]....
        /*00b4*/ 	.word	0x00009120


	//----- nvinfo : EIATTR_CTAIDZ_USED
	.align		4
.L_958:
        /*00b8*/ 	.byte	0x01, 0x04
	.zero		2


	//----- nvinfo : EIATTR_CRS_STACK_SIZE
	.align		4
        /*00bc*/ 	.byte	0x04, 0x1e
        /*00be*/ 	.short	(.L_960 - .L_959)
.L_959:
        /*00c0*/ 	.word	0x00000000
.L_960:


//--------------------- .nv.info._ZN5flash24flash_fwd_splitkv_kernelI23Flash_fwd_kernel_traitsILi192ELi64ELi64ELi4ELb0ELb0EN7cutlass6half_tE19Flash_kernel_traitsILi192ELi64ELi64ELi4ES3_EELb0ELb0ELb0ELb0ELb1ELb1ELb1ELb0EEEvNS_16Flash_fwd_paramsE --------------------------
	.section	.nv.info._ZN5flash24flash_fwd_splitkv_kernelI23Flash_fwd_kernel_traitsILi192ELi64ELi64ELi4ELb0ELb0EN7cutlass6half_tE19Flash_kernel_traitsILi192ELi64ELi64ELi4ES3_EELb0ELb0ELb0ELb0ELb1ELb1ELb1ELb0EEEvNS_16Flash_fwd_paramsE,"",@"SHT_CUDA_INFO"
	.sectionflags	@""
	.align	4


	//----- nvinfo : EIATTR_CUDA_API_VERSION
	.align		4
        /*0000*/ 	.byte	0x04, 0x37
        /*0002*/ 	.short	(.L_962 - .L_961)
.L_961:
        /*0004*/ 	.word	0x00000082


	//----- nvinfo : EIATTR_SW2861232_WAR
	.align		4
.L_962:
        /*0008*/ 	.byte	0x01, 0x35
	.zero		2


	//----- nvinfo : EIATTR_PARAM_CBANK
	.align		4
        /*000c*/ 	.byte	0x04, 0x0a
        /*000e*/ 	.short	(.L_964 - .L_963)
	.align		4
.L_963:
        /*0010*/ 	.word	index@(.nv.constant0._ZN5flash24flash_fwd_splitkv_kernelI23Flash_fwd_kernel_traitsILi192ELi64ELi64ELi4ELb0ELb0EN7cutlass6half_tE19Flash_kernel_traitsILi192ELi64ELi64ELi4ES3_EELb0ELb0ELb0ELb0ELb1ELb1ELb1ELb0EEEvNS_16Flash_fwd_paramsE)
        /*0014*/ 	.short	0x0160
        /*0016*/ 	.short	0x01d0


	//----- nvinfo : EIATTR_CBANK_PARAM_SIZE
	.align		4
.L_964:
        /*0018*/ 	.byte	0x03, 0x19
        /*001a*/ 	.short	0x01d0


	//----- nvinfo : EIATTR_KPARAM_INFO
	.align		4
        /*001c*/ 	.byte	0x04, 0x17
        /*001e*/ 	.short	(.L_966 - .L_965)
.L_965:
        /*0020*/ 	.word	0x00000000
        /*0024*/ 	.short	0x0000
        /*0026*/ 	.short	0x0000
        /*0028*/ 	.byte	0x00, 0xf0, 0x41, 0x07


	//----- nvinfo : EIATTR_MAXREG_COUNT
	.align		4
.L_966:
        /*002c*/ 	.byte	0x03, 0x1b
        /*002e*/ 	.short	0x00ff


	//----- nvinfo : EIATTR_NUM_BARRIERS
	.align		4
        /*0030*/ 	.byte	0x02, 0x4c
        /*0032*/ 	.byte	0x01
	.zero		1


	//----- nvinfo : EIATTR_MERCURY_ISA_VERSION
	.align		4
        /*0034*/ 	.byte	0x03, 0x5f
        /*0036*/ 	.short	0x0000


	//----- nvinfo : EIATTR_COOP_GROUP_MASK_REGIDS
	.align		4
        /*0038*/ 	.byte	0x04, 0x29
        /*003a*/ 	.short	(.L_968 - .L_967)


	//   ....[0]....
.L_967:
        /*003c*/ 	.word	0xffffffff


	//   ....[1]....
        /*0040*/ 	.word	0xffffffff


	//   ....[2]....
        /*0044*/ 	.word	0xffffffff


	//   ....[3]....
        /*0048*/ 	.word	0xffffffff


	//   ....[4]....
        /*004c*/ 	.word	0xffffffff


	//   ....[5]....
        /*0050*/ 	.word	0xffffffff


	//   ....[6]....
        /*0054*/ 	.word	0xffffffff


	//   ....[7]....
        /*0058*/ 	.word	0xffffffff


	//   ....[8]....
        /*005c*/ 	.word	0xffffffff


	//   ....[9]....
        /*0060*/ 	.word	0xffffffff


	//   ....[10]....
        /*0064*/ 	.word	0xffffffff


	//   ....[11]....
        /*0068*/ 	.word	0xffffffff


	//----- nvinfo : EIATTR_COOP_GROUP_INSTR_OFFSETS
	.align		4
.L_968:
        /*006c*/ 	.byte	0x04, 0x28
        /*006e*/ 	.short	(.L_970 - .L_969)


	//   ....[0]....
.L_969:
        /*0070*/ 	.word	0x00004090


	//   ....[1]....
        /*0074*/ 	.word	0x000040b0


	//   ....[2]....
        /*0078*/ 	.word	0x00004150


	//   ....[3]....
        /*007c*/ 	.word	0x00004160


	//   ....[4]....
        /*0080*/ 	.word	0x00006e30


	//   ....[5]....
        /*0084*/ 	.word	0x00006e40


	//   ....[6]....
        /*0088*/ 	.word	0x00006e90


	//   ....[7]....
        /*008c*/ 	.word	0x00006ea0


	//   ....[8]....
        /*0090*/ 	.word	0x00008550


	//   ....[9]....
        /*0094*/ 	.word	0x00008590


	//   ....[10]....
        /*0098*/ 	.word	0x00008600


	//   ....[11]....
        /*009c*/ 	.word	0x00008620


	//----- nvinfo : EIATTR_EXIT_INSTR_OFFSETS
	.align		4
.L_970:
        /*00a0*/ 	.byte	0x04, 0x1c
        /*00a2*/ 	.short	(.L_972 - .L_971)


	//   ....[0]....
.L_971:
        /*00a4*/ 	.word	0x00000420


	//   ....[1]....
        /*00a8*/ 	.word	0x00000bd0


	//   ....[2]....
        /*00ac*/ 	.word	0x00000c00


	//   ....[3]....
        /*00b0*/ 	.word	0x000098e0


	//   ....[4]....
        /*00b4*/ 	.word	0x00009920


	//----- nvinfo : EIATTR_CTAIDZ_USED
	.align		4
.L_972:
        /*00b8*/ 	.byte	0x01, 0x04
	.zero		2


	//----- nvinfo : EIATTR_CRS_STACK_SIZE
	.align		4
        /*00bc*/ 	.byte	0x04, 0x1e
        /*00be*/ 	.short	(.L_974 - .L_973)
.L_973:
        /*00c0*/ 	.word	0x00000000
.L_974:


//--------------------- .nv.info._ZN5flash24flash_fwd_splitkv_kernelI23Flash_fwd_kernel_traitsILi192ELi64ELi64ELi4ELb0ELb0EN7cutlass6half_tE19Flash_kernel_traitsILi192ELi64ELi64ELi4ES3_EELb0ELb0ELb1ELb0ELb0ELb0ELb1ELb0EEEvNS_16Flash_fwd_paramsE --------------------------
	.section	.nv.info._ZN5flash24flash_fwd_splitkv_kernelI23Flash_fwd_kernel_traitsILi192ELi64ELi64ELi4ELb0ELb0EN7cutlass6half_tE19Flash_kernel_traitsILi192ELi64ELi64ELi4ES3_EELb0ELb0ELb1ELb0ELb0ELb0ELb1ELb0EEEvNS_16Flash_fwd_paramsE,"",@"SHT_CUDA_INFO"
	.sectionflags	@""
	.align	4


	//----- nvinfo : EIATTR_CUDA_API_VERSION
	.align		4
        /*0000*/ 	.byte	0x04, 0x37
        /*0002*/ 	.short	(.L_976 - .L_975)
.L_975:
        /*0004*/ 	.word	0x00000082


	//----- nvinfo : EIATTR_SW2861232_WAR
	.align		4
.L_976:
        /*0008*/ 	.byte	0x01, 0x35
	.zero		2


	//----- nvinfo : EIATTR_PARAM_CBANK
	.align		4
        /*000c*/ 	.byte	0x04, 0x0a
        /*000e*/ 	.short	(.L_978 - .L_977)
	.align		4
.L_977:
        /*0010*/ 	.word	index@(.nv.constant0._ZN5flash24flash_fwd_splitkv_kernelI23Flash_fwd_kernel_traitsILi192ELi64ELi64ELi4ELb0ELb0EN7cutlass6half_tE19Flash_kernel_traitsILi192ELi64ELi64ELi4ES3_EELb0ELb0ELb1ELb0ELb0ELb0ELb1ELb0EEEvNS_16Flash_fwd_paramsE)
        /*0014*/ 	.short	0x0160
        /*0016*/ 	.short	0x01d0


	//----- nvinfo : EIATTR_CBANK_PARAM_SIZE
	.align		4
.L_978:
        /*0018*/ 	.byte	0x03, 0x19
        /*001a*/ 	.short	0x01d0


	//----- nvinfo : EIATTR_KPARAM_INFO
	.align		4
        /*001c*/ 	.byte	0x04, 0x17
        /*001e*/ 	.short	(.L_980 - .L_979)
.L_979:
        /*0020*/ 	.word	0x00000000
        /*0024*/ 	.short	0x0000
        /*0026*/ 	.short	0x0000
        /*0028*/ 	.byte	0x00, 0xf0, 0x41, 0x07


	//----- nvinfo : EIATTR_MAXREG_COUNT
	.align		4
.L_980:
        /*002c*/ 	.byte	0x03, 0x1b
        /*002e*/ 	.short	0x00ff


	//----- nvinfo : EIATTR_NUM_BARRIERS
	.align		4
        /*0030*/ 	.byte	0x02, 0x4c
        /*0032*/ 	.byte	0x01
	.zero		1


	//----- nvinfo : EIATTR_MERCURY_ISA_VERSION
	.align		4
        /*0034*/ 	.byte	0x03, 0x5f
        /*0036*/ 	.short	0x0000


	//----- nvinfo : EIATTR_COOP_GROUP_MASK_REGIDS
	.align		4
        /*0038*/ 	.byte	0x04, 0x29
        /*003a*/ 	.short	(.L_982 - .L_981)


	//   ....[0]....
.L_981:
        /*003c*/ 	.word	0xffffffff


	//   ....[1]....
        /*0040*/ 	.word	0xffffffff


	//   ....[2]....
        /*0044*/ 	.word	0xffffffff


	//   ....[3]....
        /*0048*/ 	.word	0xffffffff


	//   ....[4]....
        /*004c*/ 	.word	0xffffffff


	//   ....[5]....
        /*0050*/ 	.word	0xffffffff


	//   ....[6]....
        /*0054*/ 	.word	0xffffffff


	//   ....[7]....
        /*0058*/ 	.word	0xffffffff


	//   ....[8]....
        /*005c*/ 	.word	0xffffffff


	//   ....[9]....
        /*0060*/ 	.word	0xffffffff


	//   ....[10]....
        /*0064*/ 	.word	0xffffffff


	//   ....[11]....
        /*0068*/ 	.word	0xffffffff


	//----- nvinfo : EIATTR_COOP_GROUP_INSTR_OFFSETS
	.align		4
.L_982:
        /*006c*/ 	.byte	0x04, 0x28
        /*006e*/ 	.short	(.L_984 - .L_983)


	//   ....[0]....
.L_983:
        /*0070*/ 	.word	0x00006620


	//   ....[1]....
        /*0074*/ 	.word	0x00006640


	//   ....[2]....
        /*0078*/ 	.word	0x000066e0


	//   ....[3]....
        /*007c*/ 	.word	0x000066f0


	//   ....[4]....
        /*0080*/ 	.word	0x00009e80


	//   ....[5]....
        /*0084*/ 	.word	0x00009e90


	//   ....[6]....
        /*0088*/ 	.word	0x00009ec0


	//   ....[7]....
        /*008c*/ 	.word	0x00009ee0


	//   ....[8]....
        /*0090*/ 	.word	0x0000b5e0


	//   ....[9]....
        /*0094*/ 	.word	0x0000b620


	//   ....[10]....
        /*0098*/ 	.word	0x0000b6e0


	//   ....[11]....
        /*009c*/ 	.word	0x0000b6f0


	//----- nvinfo : EIATTR_EXIT_INSTR_OFFSETS
	.align		4
.L_984:
        /*00a0*/ 	.byte	0x04, 0x1c
        /*00a2*/ 	.short	(.L_986 - .L_985)


	//   ....[0]....
.L_985:
        /*00a4*/ 	.word	0x00000630


	//   ....[1]....
        /*00a8*/ 	.word	0x00001150


	//   ....[2]....
        /*00ac*/ 	.word	0x00001180


	//   ....[3]....
        /*00b0*/ 	.word	0x0000cd90


	//   ....[4]....
        /*00b4*/ 	.word	0x0000ce00


	//   ....[5]....
        /*00b8*/ 	.word	0x0000ce20


	//----- nvinfo : EIATTR_CTAIDZ_USED
	.align		4
.L_986:
        /*00bc*/ 	.byte	0x01, 0x04
	.zero		2


	//----- nvinfo : EIATTR_CRS_STACK_SIZE
	.align		4
        /*00c0*/ 	.byte	0x04, 0x1e
        /*00c2*/ 	.short	(.L_988 - .L_987)
.L_987:
        /*00c4*/ 	.word	0x00000000
.L_988:


//--------------------- .nv.info._ZN5flash24flash_fwd_splitkv_kernelI23Flash_fwd_kernel_traitsILi192ELi64ELi64ELi4ELb0ELb0EN7cutlass6half_tE19Flash_kernel_traitsILi192ELi64ELi64ELi4ES3_EELb0ELb0ELb1ELb0ELb0ELb1ELb1ELb0EEEvNS_16Flash_fwd_paramsE --------------------------
	.section	.nv.info._ZN5flash24flash_fwd_splitkv_kernelI23Flash_fwd_kernel_traitsILi192ELi64ELi64ELi4ELb0ELb0EN7cutlass6half_tE19Flash_kernel_traitsILi192ELi64ELi64ELi4ES3_EELb0ELb0ELb1ELb0ELb0ELb1ELb1ELb0EEEvNS_16Flash_fwd_paramsE,"",@"SHT_CUDA_INFO"
	.sectionflags	@""
	.align	4


	//----- nvinfo : EIATTR_CUDA_API_VERSION
	.align		4
        /*0000*/ 	.byte	0x04, 0x37
        /*0002*/ 	.short	(.L_990 - .L_989)
.L_989:
        /*0004*/ 	.word	0x00000082


	//----- nvinfo : EIATTR_SW2861232_WAR
	.align		4
.L_990:
        /*0008*/ 	.byte	0x01, 0x35
	.zero		2


	//----- nvinfo : EIATTR_PARAM_CBANK
	.align		4
        /*000c*/ 	.byte	0x04, 0x0a
        /*000e*/ 	.short	(.L_992 - .L_991)
	.align		4
.L_991:
        /*0010*/ 	.word	index@(.nv.constant0._ZN5flash24flash_fwd_splitkv_kernelI23Flash_fwd_kernel_traitsILi192ELi64ELi64ELi4ELb0ELb0EN7cutlass6half_tE19Flash_kernel_traitsILi192ELi64ELi64ELi4ES3_EELb0ELb0ELb1ELb0ELb0ELb1ELb1ELb0EEEvNS_16Flash_fwd_paramsE)
        /*0014*/ 	.short	0x0160
        /*0016*/ 	.short	0x01d0


	//----- nvinfo : EIATTR_CBANK_PARAM_SIZE
	.align		4
.L_992:
        /*0018*/ 	.byte	0x03, 0x19
        /*001a*/ 	.short	0x01d0


	//----- nvinfo : EIATTR_KPARAM_INFO
	.align		4
        /*001c*/ 	.byte	0x04, 0x17
        /*001e*/ 	.short	(.L_994 - .L_993)
.L_993:
        /*0020*/ 	.word	0x00000000
        /*0024*/ 	.short	0x0000
        /*0026*/ 	.short	0x0000
        /*0028*/ 	.byte	0x00, 0xf0, 0x41, 0x07


	//----- nvinfo : EIATTR_MAXREG_COUNT
	.align		4
.L_994:
        /*002c*/ 	.byte	0x03, 0x1b
        /*002e*/ 	.short	0x00ff


	//----- nvinfo : EIATTR_NUM_BARRIERS
	.align		4
        /*0030*/ 	.byte	0x02, 0x4c
        /*0032*/ 	.byte	0x01
	.zero		1


	//----- nvinfo : EIATTR_MERCURY_ISA_VERSION
	.align		4
        /*0034*/ 	.byte	0x03, 0x5f
        /*0036*/ 	.short	0x0000


	//----- nvinfo : EIATTR_COOP_GROUP_MASK_REGIDS
	.align		4
        /*0038*/ 	.byte	0x04, 0x29
        /*003a*/ 	.short	(.L_996 - .L_995)


	//   ....[0]....
.L_995:
        /*003c*/ 	.word	0xffffffff


	//   ....[1]....
        /*0040*/ 	.word	0xffffffff


	//   ....[2]....
        /*0044*/ 	.word	0xffffffff


	//   ....[3]....
        /*0048*/ 	.word	0xffffffff


	//   ....[4]....
        /*004c*/ 	.word	0xffffffff


	//   ....[5]....
        /*0050*/ 	.word	0xffffffff


	//   ....[6]....
        /*0054*/ 	.word	0xffffffff


	//   ....[7]....
        /*0058*/ 	.word	0xffffffff


	//   ....[8]....
        /*005c*/ 	.word	0xffffffff


	//   ....[9]....
        /*0060*/ 	.word	0xffffffff


	//   ....[10]....
        /*0064*/ 	.word	0xffffffff


	//   ....[11]....
        /*0068*/ 	.word	0xffffffff


	//----- nvinfo : EIATTR_COOP_GROUP_INSTR_OFFSETS
	.align		4
.L_996:
        /*006c*/ 	.byte	0x04, 0x28
        /*006e*/ 	.short	(.L_998 - .L_997)


	//   ....[0]....
.L_997:
        /*0070*/ 	.word	0x00006a60


	//   ....[1]....
        /*0074*/ 	.word	0x00006a80


	//   ....[2]....
        /*0078*/ 	.word	0x00006b20


	//   ....[3]....
        /*007c*/ 	.word	0x00006b30


	//   ....[4]....
        /*0080*/ 	.word	0x0000a6d0


	//   ....[5]....
        /*0084*/ 	.word	0x0000a6e0


	//   ....[6]....
        /*0088*/ 	.word	0x0000a700


	//   ....[7]....
        /*008c*/ 	.word	0x0000a720


	//   ....[8]....
        /*0090*/ 	.word	0x0000be20


	//   ....[9]....
        /*0094*/ 	.word	0x0000be60


	//   ....[10]....
        /*0098*/ 	.word	0x0000bf20


	//   ....[11]....
        /*009c*/ 	.word	0x0000bf30


	//----- nvinfo : EIATTR_EXIT_INSTR_OFFSETS
	.align		4
.L_998:
        /*00a0*/ 	.byte	0x04, 0x1c
        /*00a2*/ 	.short	(.L_1000 - .L_999)


	//   ....[0]....
.L_999:
        /*00a4*/ 	.word	0x00000630


	//   ....[1]....
        /*00a8*/ 	.word	0x00001150


	//   ....[2]....
        /*00ac*/ 	.word	0x00001180


	//   ....[3]....
        /*00b0*/ 	.word	0x0000d5d0


	//   ....[4]....
        /*00b4*/ 	.word	0x0000d640


	//   ....[5]....
        /*00b8*/ 	.word	0x0000d660


	//----- nvinfo : EIATTR_CTAIDZ_USED
	.align		4
.L_1000:
        /*00bc*/ 	.byte	0x01, 0x04
	.zero		2


	//----- nvinfo : EIATTR_CRS_STACK_SIZE
	.align		4
        /*00c0*/ 	.byte	0x04, 0x1e
        /*00c2*/ 	.short	(.L_1002 - .L_1001)
.L_1001:
        /*00c4*/ 	.word	0x00000000
.L_1002:


//--------------------- .nv.info._ZN5flash24flash_fwd_splitkv_kernelI23Flash_fwd_kernel_traitsILi192ELi64ELi64ELi4ELb0ELb0EN7cutlass6half_tE19Flash_kernel_traitsILi192ELi64ELi64ELi4ES3_EELb0ELb0ELb0ELb0ELb1ELb0ELb1ELb1EEEvNS_16Flash_fwd_paramsE --------------------------
	.section	.nv.info._ZN5flash24flash_fwd_splitkv_kernelI23Flash_fwd_kernel_traitsILi192ELi64ELi64ELi4ELb0ELb0EN7cutlass6half_tE19Flash_kernel_traitsILi192ELi64ELi64ELi4ES3_EELb0ELb0ELb0ELb0ELb1ELb0ELb1ELb1EEEvNS_16Flash_fwd_paramsE,"",@"SHT_CUDA_INFO"
	.sectionflags	@""
	.align	4


	//----- nvinfo : EIATTR_CUDA_API_VERSION
	.align		4
        /*0000*/ 	.byte	0x04, 0x37
        /*0002*/ 	.short	(.L_1004 - .L_1003)
.L_1003:
        /*0004*/ 	.word	0x00000082


	//----- nvinfo : EIATTR_SW2861232_WAR
	.align		4
.L_1004:
        /*0008*/ 	.byte	0x01, 0x35
	.zero		2


	//----- nvinfo : EIATTR_PARAM_CBANK
	.align		4
        /*000c*/ 	.byte	0x04, 0x0a
        /*000e*/ 	.short	(.L_1006 - .L_1005)
	.align		4
.L_1005:
        /*0010*/ 	.word	index@(.nv.constant0._ZN5flash24flash_fwd_splitkv_kernelI23Flash_fwd_kernel_traitsILi192ELi64ELi64ELi4ELb0ELb0EN7cutlass6half_tE19Flash_kernel_traitsILi192ELi64ELi64ELi4ES3_EELb0ELb0ELb0ELb0ELb1ELb0ELb1ELb1EEEvNS_16Flash_fwd_paramsE)
        /*0014*/ 	.short	0x0160
        /*0016*/ 	.short	0x01d0


	//----- nvinfo : EIATTR_CBANK_PARAM_SIZE
	.align		4
.L_1006:
        /*0018*/ 	.byte	0x03, 0x19
        /*001a*/ 	.short	0x01d0


	//----- nvinfo : EIATTR_KPARAM_INFO
	.align		4
        /*001c*/ 	.byte	0x04, 0x17
        /*001e*/ 	.short	(.L_1008 - .L_1007)
.L_1007:
        /*0020*/ 	.word	0x00000000
        /*0024*/ 	.short	0x0000
        /*0026*/ 	.short	0x0000
        /*0028*/ 	.byte	0x00, 0xf0, 0x41, 0x07


	//----- nvinfo : EIATTR_MAXREG_COUNT
	.align		4
.L_1008:
        /*002c*/ 	.byte	0x03, 0x1b
        /*002e*/ 	.short	0x00ff


	//----- nvinfo : EIATTR_NUM_BARRIERS
	.align		4
        /*0030*/ 	.byte	0x02, 0x4c
        /*0032*/ 	.byte	0x01
	.zero		1


	//----- nvinfo : EIATTR_MERCURY_ISA_VERSION
	.align		4
        /*0034*/ 	.byte	0x03, 0x5f
        /*0036*/ 	.short	0x0000


	//----- nvinfo : EIATTR_COOP_GROUP_MASK_REGIDS
	.align		4
        /*0038*/ 	.byte	0x04, 0x29
        /*003a*/ 	.short	(.L_1010 - .L_1009)


	//   ....[0]....
.L_1009:
        /*003c*/ 	.word	0xffffffff


	//   ....[1]....
        /*0040*/ 	.word	0xffffffff


	//   ....[2]....
        /*0044*/ 	.word	0xffffffff


	//   ....[3]....
        /*0048*/ 	.word	0xffffffff


	//   ....[4]....
        /*004c*/ 	.word	0xffffffff


	//   ....[5]....
        /*0050*/ 	.word	0xffffffff


	//   ....[6]....
        /*0054*/ 	.word	0xffffffff


	//   ....[7]....
        /*0058*/ 	.word	0xffffffff


	//   ....[8]....
        /*005c*/ 	.word	0xffffffff


	//   ....[9]....
        /*0060*/ 	.word	0xffffffff


	//   ....[10]....
        /*0064*/ 	.word	0xffffffff


	//   ....[11]....
        /*0068*/ 	.word	0xffffffff


	//----- nvinfo : EIATTR_COOP_GROUP_INSTR_OFFSETS
	.align		4
.L_1010:
        /*006c*/ 	.byte	0x04, 0x28
        /*006e*/ 	.short	(.L_1012 - .L_1011)


	//   ....[0]....
.L_1011:
        /*0070*/ 	.word	0x00012ff0


	//   ....[1]....
        /*0074*/ 	.word	0x00013010


	//   ....[2]....
        /*0078*/ 	.word	0x000130b0


	//   ....[3]....
        /*007c*/ 	.word	0x000130c0


	//   ....[4]....
        /*0080*/ 	.word	0x00015950


	//   ....[5]....
        /*0084*/ 	.word	0x00015970


	//   ....[6]....
        /*0088*/ 	.word	0x000159a0


	//   ....[7]....
        /*008c*/ 	.word	0x000159b0


	//   ....[8]....
        /*0090*/ 	.word	0x000170a0


	//   ....[9]....
        /*0094*/ 	.word	0x000170e0


	//   ....[10]....
        /*0098*/ 	.word	0x00017150


	//   ....[11]....
        /*009c*/ 	.word	0x00017170


	//----- nvinfo : EIATTR_EXIT_INSTR_OFFSETS
	.align		4
.L_1012:
        /*00a0*/ 	.byte	0x04, 0x1c
        /*00a2*/ 	.short	(.L_1014 - .L_1013)


	//   ....[0]....
.L_1013:
        /*00a4*/ 	.word	0x00000430


	//   ....[1]....
        /*00a8*/ 	.word	0x00000bf0


	//   ....[2]....
        /*00ac*/ 	.word	0x00000c20


	//   ....[3]....
        /*00b0*/ 	.word	0x00018450


	//   ....[4]....
        /*00b4*/ 	.word	0x00018490


	//----- nvinfo : EIATTR_CTAIDZ_USED
	.align		4
.L_1014:
        /*00b8*/ 	.byte	0x01, 0x04
	.zero		2


	//----- nvinfo : EIATTR_CRS_STACK_SIZE
	.align		4
        /*00bc*/ 	.byte	0x04, 0x1e
        /*00be*/ 	.short	(.L_1016 - .L_1015)
.L_1015:
        /*00c0*/ 	.word	0x00000000
.L_1016:


//--------------------- .nv.info._ZN5flash24flash_fwd_splitkv_kernelI23Flash_fwd_kernel_traitsILi192ELi64ELi64ELi4ELb0ELb0EN7cutlass6half_tE19Flash_kernel_traitsILi192ELi64ELi64ELi4ES3_EELb0ELb0ELb0ELb0ELb1ELb1ELb1ELb1EEEvNS_16Flash_fwd_paramsE --------------------------
	.section	.nv.info._ZN5flash24flash_fwd_splitkv_kernelI23Flash_fwd_kernel_traitsILi192ELi64ELi64ELi4ELb0ELb0EN7cutlass6half_tE19Flash_kernel_traitsILi192ELi64ELi64ELi4ES3_EELb0ELb0ELb0ELb0ELb1ELb1ELb1ELb1EEEvNS_16Flash_fwd_paramsE,"",@"SHT_CUDA_INFO"
	.sectionflags	@""
	.align	4


	//----- nvinfo : EIATTR_CUDA_API_VERSION
	.align		4
        /*0000*/ 	.byte	0x04, 0x37
        /*0002*/ 	.short	(.L_1018 - .L_1017)
.L_1017:
        /*0004*/ 	.word	0x00000082


	//----- nvinfo : EIATTR_SW2861232_WAR
	.align		4
.L_1018:
        /*0008*/ 	.byte	0x01, 0x35
	.zero		2


	//----- nvinfo : EIATTR_PARAM_CBANK
	.align		4
        /*000c*/ 	.byte	0x04, 0x0a
        /*000e*/ 	.short	(.L_1020 - .L_1019)
	.align		4
.L_1019:
        /*0010*/ 	.word	index@(.nv.constant0._ZN5flash24flash_fwd_splitkv_kernelI23Flash_fwd_kernel_traitsILi192ELi64ELi64ELi4ELb0ELb0EN7cutlass6half_tE19Flash_kernel_traitsILi192ELi64ELi64ELi4ES3_EELb0ELb0ELb0ELb0ELb1ELb1ELb1ELb1EEEvNS_16Flash_fwd_paramsE)
        /*0014*/ 	.short	0x0160
        /*0016*/ 	.short	0x01d0


	//----- nvinfo : EIATTR_CBANK_PARAM_SIZE
	.align		4
.L_1020:
        /*0018*/ 	.byte	0x03, 0x19
        /*001a*/ 	.short	0x01d0


	//----- nvinfo : EIATTR_KPARAM_INFO
	.align		4
        /*001c*/ 	.byte	0x04, 0x17
        /*001e*/ 	.short	(.L_1022 - .L_1021)
.L_1021:
        /*0020*/ 	.word	0x00000000
        /*0024*/ 	.short	0x0000
        /*0026*/ 	.short	0x0000
        /*0028*/ 	.byte	0x00, 0xf0, 0x41, 0x07


	//----- nvinfo : EIATTR_MAXREG_COUNT
	.align		4
.L_1022:
        /*002c*/ 	.byte	0x03, 0x1b
        /*002e*/ 	.short	0x00ff


	//----- nvinfo : EIATTR_NUM_BARRIERS
	.align		4
        /*0030*/ 	.byte	0x02, 0x4c
        /*0032*/ 	.byte	0x01
	.zero		1


	//----- nvinfo : EIATTR_MERCURY_ISA_VERSION
	.align		4
        /*0034*/ 	.byte	0x03, 0x5f
        /*0036*/ 	.short	0x0000


	//----- nvinfo : EIATTR_COOP_GROUP_MASK_REGIDS
	.align		4
        /*0038*/ 	.byte	0x04, 0x29
        /*003a*/ 	.short	(.L_1024 - .L_1023)


	//   ....[0]....
.L_1023:
        /*003c*/ 	.word	0xffffffff


	//   ....[1]....
        /*0040*/ 	.word	0xffffffff


	//   ....[2]....
        /*0044*/ 	.word	0xffffffff


	//   ....[3]....
        /*0048*/ 	.word	0xffffffff


	//   ....[4]....
        /*004c*/ 	.word	0xffffffff


	//   ....[5]....
        /*0050*/ 	.word	0xffffffff


	//   ....[6]....
        /*0054*/ 	.word	0xffffffff


	//   ....[7]....
        /*0058*/ 	.word	0xffffffff


	//   ....[8]....
        /*005c*/ 	.word	0xffffffff


	//   ....[9]....
        /*0060*/ 	.word	0xffffffff


	//   ....[10]....
        /*0064*/ 	.word	0xffffffff


	//   ....[11]....
        /*0068*/ 	.word	0xffffffff


	//----- nvinfo : EIATTR_COOP_GROUP_INSTR_OFFSETS
	.align		4
.L_1024:
        /*006c*/ 	.byte	0x04, 0x28
        /*006e*/ 	.short	(.L_1026 - .L_1025)


	//   ....[0]....
.L_1025:
        /*0070*/ 	.word	0x000133f0


	//   ....[1]....
        /*0074*/ 	.word	0x00013410


	//   ....[2]....
        /*0078*/ 	.word	0x000134b0


	//   ....[3]....
        /*007c*/ 	.word	0x000134c0


	//   ....[4]....
        /*0080*/ 	.word	0x00016120


	//   ....[5]....
        /*0084*/ 	.word	0x00016140


	//   ....[6]....
        /*0088*/ 	.word	0x00016170


	//   ....[7]....
        /*008c*/ 	.word	0x00016180


	//   ....[8]....
        /*0090*/ 	.word	0x000178a0


	//   ....[9]....
        /*0094*/ 	.word	0x000178e0


	//   ....[10]....
        /*0098*/ 	.word	0x00017950


	//   ....[11]....
        /*009c*/ 	.word	0x00017970


	//----- nvinfo : EIATTR_EXIT_INSTR_OFFSETS
	.align		4
.L_1026:
        /*00a0*/ 	.byte	0x04, 0x1c
        /*00a2*/ 	.short	(.L_1028 - .L_1027)


	//   ....[0]....
.L_1027:
        /*00a4*/ 	.word	0x00000430


	//   ....[1]....
        /*00a8*/ 	.word	0x00000bf0


	//   ....[2]....
        /*00ac*/ 	.word	0x00000c20


	//   ....[3]....
        /*00b0*/ 	.word	0x00018c50


	//   ....[4]....
        /*00b4*/ 	.word	0x00018c90


	//----- nvinfo : EIATTR_CTAIDZ_USED
	.align		4
.L_1028:
        /*00b8*/ 	.byte	0x01, 0x04
	.zero		2


	//----- nvinfo : EIATTR_CRS_STACK_SIZE
	.align		4
        /*00bc*/ 	.byte	0x04, 0x1e
        /*00be*/ 	.short	(.L_1030 - .L_1029)
.L_1029:
        /*00c0*/ 	.word	0x00000000
.L_1030:


//--------------------- .nv.info._ZN5flash24flash_fwd_splitkv_kernelI23Flash_fwd_kernel_traitsILi192ELi64ELi64ELi4ELb0ELb0EN7cutlass6half_tE19Flash_kernel_traitsILi192ELi64ELi64ELi4ES3_EELb0ELb0ELb1ELb0ELb0ELb0ELb1ELb1EEEvNS_16Flash_fwd_paramsE --------------------------
	.section	.nv.info._ZN5flash24flash_fwd_splitkv_kernelI23Flash_fwd_kernel_traitsILi192ELi64ELi64ELi4ELb0ELb0EN7cutlass6half_tE19Flash_kernel_traitsILi192ELi64ELi64ELi4ES3_EELb0ELb0ELb1ELb0ELb0ELb0ELb1ELb1EEEvNS_16Flash_fwd_paramsE,"",@"SHT_CUDA_INFO"
	.sectionflags	@""
	.align	4


	//----- nvinfo : EIATTR_CUDA_API_VERSION
	.align		4
        /*0000*/ 	.byte	0x04, 0x37
        /*0002*/ 	.short	(.L_1032 - .L_1031)
.L_1031:
        /*0004*/ 	.word	0x00000082


	//----- nvinfo : EIATTR_SW2861232_WAR
	.align		4
.L_1032:
        /*0008*/ 	.byte	0x01, 0x35
	.zero		2


	//----- nvinfo : EIATTR_PARAM_CBANK
	.align		4
        /*000c*/ 	.byte	0x04, 0x0a
        /*000e*/ 	.short	(.L_1034 - .L_1033)
	.align		4
.L_1033:
        /*0010*/ 	.word	index@(.nv.constant0._ZN5flash24flash_fwd_splitkv_kernelI23Flash_fwd_kernel_traitsILi192ELi64ELi64ELi4ELb0ELb0EN7cutlass6half_tE19Flash_kernel_traitsILi192ELi64ELi64ELi4ES3_EELb0ELb0ELb1ELb0ELb0ELb0ELb1ELb1EEEvNS_16Flash_fwd_paramsE)
        /*0014*/ 	.short	0x0160
        /*0016*/ 	.short	0x01d0


	//----- nvinfo : EIATTR_CBANK_PARAM_SIZE
	.align		4
.L_1034:
        /*0018*/ 	.byte	0x03, 0x19
        /*001a*/ 	.short	0x01d0


	//----- nvinfo : EIATTR_KPARAM_INFO
	.align		4
        /*001c*/ 	.byte	0x04, 0x17
        /*001e*/ 	.short	(.L_1036 - .L_1035)
.L_1035:
        /*0020*/ 	.word	0x00000000
        /*0024*/ 	.short	0x0000
        /*0026*/ 	.short	0x0000
        /*0028*/ 	.byte	0x00, 0xf0, 0x41, 0x07


	//----- nvinfo : EIATTR_MAXREG_COUNT
	.align		4
.L_1036:
        /*002c*/ 	.byte	0x03, 0x1b
        /*002e*/ 	.short	0x00ff


	//----- nvinfo : EIATTR_NUM_BARRIERS
	.align		4
        /*0030*/ 	.byte	0x02, 0x4c
        /*0032*/ 	.byte	0x01
	.zero		1


	//----- nvinfo : EIATTR_MERCURY_ISA_VERSION
	.align		4
        /*0034*/ 	.byte	0x03, 0x5f
        /*0036*/ 	.short	0x0000


	//----- nvinfo : EIATTR_COOP_GROUP_MASK_REGIDS
	.align		4
        /*0038*/ 	.byte	0x04, 0x29
        /*003a*/ 	.short	(.L_1038 - .L_1037)


	//   ....[0]....
.L_1037:
        /*003c*/ 	.word	0xffffffff


	//   ....[1]....
        /*0040*/ 	.word	0xffffffff


	//   ....[2]....
        /*0044*/ 	.word	0xffffffff


	//   ....[3]....
        /*0048*/ 	.word	0xffffffff


	//   ....[4]....
        /*004c*/ 	.word	0xffffffff


	//   ....[5]....
        /*0050*/ 	.word	0xffffffff


	//   ....[6]....
        /*0054*/ 	.word	0xffffffff


	//   ....[7]....
        /*0058*/ 	.word	0xffffffff


	//   ....[8]....
        /*005c*/ 	.word	0xffffffff


	//   ....[9]....
        /*0060*/ 	.word	0xffffffff


	//   ....[10]....
        /*0064*/ 	.word	0xffffffff


	//   ....[11]....
        /*0068*/ 	.word	0xffffffff


	//----- nvinfo : EIATTR_COOP_GROUP_INSTR_OFFSETS
	.align		4
.L_1038:
        /*006c*/ 	.byte	0x04, 0x28
        /*006e*/ 	.short	(.L_1040 - .L_1039)


	//   ....[0]....
.L_1039:
        /*0070*/ 	.word	0x000162c0


	//   ....[1]....
        /*0074*/ 	.word	0x000162e0


	//   ....[2]....
        /*0078*/ 	.word	0x00016300


	//   ....[3]....
        /*007c*/ 	.word	0x00016320


	//   ....[4]....
        /*0080*/ 	.word	0x00019a30


	//   ....[5]....
        /*0084*/ 	.word	0x00019a40


	//   ....[6]....
        /*0088*/ 	.word	0x00019a70


	//   ....[7]....
        /*008c*/ 	.word	0x00019a90


	//   ....[8]....
        /*0090*/ 	.word	0x0001b190


	//   ....[9]....
        /*0094*/ 	.word	0x0001b1d0


	//   ....[10]....
        /*0098*/ 	.word	0x0001b230


	//   ....[11]....
        /*009c*/ 	.word	0x0001b240


	//----- nvinfo : EIATTR_EXIT_INSTR_OFFSETS
	.align		4
.L_1040:
        /*00a0*/ 	.byte	0x04, 0x1c
        /*00a2*/ 	.short	(.L_1042 - .L_1041)


	//   ....[0]....
.L_1041:
        /*00a4*/ 	.word	0x00000430


	//   ....[1]....
        /*00a8*/ 	.word	0x00000f00


	//   ....[2]....
        /*00ac*/ 	.word	0x00000f30


	//   ....[3]....
        /*00b0*/ 	.word	0x0001c910


	//   ....[4]....
        /*00b4*/ 	.word	0x0001c980


	//   ....[5]....
        /*00b8*/ 	.word	0x0001c9a0


	//----- nvinfo : EIATTR_CTAIDZ_USED
	.align		4
.L_1042:
        /*00bc*/ 	.byte	0x01, 0x04
	.zero		2


	//----- nvinfo : EIATTR_CRS_STACK_SIZE
	.align		4
        /*00c0*/ 	.byte	0x04, 0x1e
        /*00c2*/ 	.short	(.L_1044 - .L_1043)
.L_1043:
        /*00c4*/ 	.word	0x00000000
.L_1044:


//--------------------- .nv.info._ZN5flash24flash_fwd_splitkv_kernelI23Flash_fwd_kernel_traitsILi192ELi64ELi64ELi4ELb0ELb0EN7cutlass6half_tE19Flash_kernel_traitsILi192ELi64ELi64ELi4ES3_EELb0ELb0ELb1ELb0ELb0ELb1ELb1ELb1EEEvNS_16Flash_fwd_paramsE --------------------------
	.section	.nv.info._ZN5flash24flash_fwd_splitkv_kernelI23Flash_fwd_kernel_traitsILi192ELi64ELi64ELi4ELb0ELb0EN7cutlass6half_tE19Flash_kernel_traitsILi192ELi64ELi64ELi4ES3_EELb0ELb0ELb1ELb0ELb0ELb1ELb1ELb1EEEvNS_16Flash_fwd_paramsE,"",@"SHT_CUDA_INFO"
	.sectionflags	@""
	.align	4


	//----- nvinfo : EIATTR_CUDA_API_VERSION
	.align		4
        /*0000*/ 	.byte	0x04, 0x37
        /*0002*/ 	.short	(.L_1046 - .L_1045)
.L_1045:
        /*0004*/ 	.word	0x00000082


	//----- nvinfo : EIATTR_SW2861232_WAR
	.align		4
.L_1046:
        /*0008*/ 	.byte	0x01, 0x35
	.zero		2


	//----- nvinfo : EIATTR_PARAM_CBANK
	.align		4
        /*000c*/ 	.byte	0x04, 0x0a
        /*000e*/ 	.short	(.L_1048 - .L_1047)
	.align		4
.L_1047:
        /*0010*/ 	.word	index@(.nv.constant0._ZN5flash24flash_fwd_splitkv_kernelI23Flash_fwd_kernel_traitsILi192ELi64ELi64ELi4ELb0ELb0EN7cutlass6half_tE19Flash_kernel_traitsILi192ELi64ELi64ELi4ES3_EELb0ELb0ELb1ELb0ELb0ELb1ELb1ELb1EEEvNS_16Flash_fwd_paramsE)
        /*0014*/ 	.short	0x0160
        /*0016*/ 	.short	0x01d0


	//----- nvinfo : EIATTR_CBANK_PARAM_SIZE
	.align		4
.L_1048:
        /*0018*/ 	.byte	0x03, 0x19
        /*001a*/ 	.short	0x01d0


	//----- nvinfo : EIATTR_KPARAM_INFO
	.align		4
        /*001c*/ 	.byte	0x04, 0x17
        /*001e*/ 	.short	(.L_1050 - .L_1049)
.L_1049:
        /*0020*/ 	.word	0x00000000
        /*0024*/ 	.short	0x0000
        /*0026*/ 	.short	0x0000
        /*0028*/ 	.byte	0x00, 0xf0, 0x41, 0x07


	//----- nvinfo : EIATTR_MAXREG_COUNT
	.align		4
.L_1050:
        /*002c*/ 	.byte	0x03, 0x1b
        /*002e*/ 	.short	0x00ff


	//----- nvinfo : EIATTR_NUM_BARRIERS
	.align		4
        /*0030*/ 	.byte	0x02, 0x4c
        /*0032*/ 	.byte	0x01
	.zero		1


	//----- nvinfo : EIATTR_MERCURY_ISA_VERSION
	.align		4
        /*0034*/ 	.byte	0x03, 0x5f
        /*0036*/ 	.short	0x0000


	//----- nvinfo : EIATTR_COOP_GROUP_MASK_REGIDS
	.align		4
        /*0038*/ 	.byte	0x04, 0x29
        /*003a*/ 	.short	(.L_1052 - .L_1051)


	//   ....[0]....
.L_1051:
        /*003c*/ 	.word	0xffffffff


	//   ....[1]....
        /*0040*/ 	.word	0xffffffff


	//   ....[2]....
        /*0044*/ 	.word	0xffffffff


	//   ....[3]....
        /*0048*/ 	.word	0xffffffff


	//   ....[4]....
        /*004c*/ 	.word	0xffffffff


	//   ....[5]....
        /*0050*/ 	.word	0xffffffff


	//   ....[6]....
        /*0054*/ 	.word	0xffffffff


	//   ....[7]....
        /*0058*/ 	.word	0xffffffff


	//   ....[8]....
        /*005c*/ 	.word	0xffffffff


	//   ....[9]....
        /*0060*/ 	.word	0xffffffff


	//   ....[10]....
        /*0064*/ 	.word	0xffffffff


	//   ....[11]....
        /*0068*/ 	.word	0xffffffff


	//----- nvinfo : EIATTR_COOP_GROUP_INSTR_OFFSETS
	.align		4
.L_1052:
        /*006c*/ 	.byte	0x04, 0x28
        /*006e*/ 	.short	(.L_1054 - .L_1053)


	//   ....[0]....
.L_1053:
        /*0070*/ 	.word	0x000166c0


	//   ....[1]....
        /*0074*/ 	.word	0x000166e0


	//   ....[2]....
        /*0078*/ 	.word	0x00016700


	//   ....[3]....
        /*007c*/ 	.word	0x00016720


	//   ....[4]....
        /*0080*/ 	.word	0x0001a200


	//   ....[5]....
        /*0084*/ 	.word	0x0001a220


	//   ....[6]....
        /*0088*/ 	.word	0x0001a250


	//   ....[7]....
        /*008c*/ 	.word	0x0001a270


	//   ....[8]....
        /*0090*/ 	.word	0x0001b9a0


	//   ....[9]....
        /*0094*/ 	.word	0x0001b9e0


	//   ....[10]....
        /*0098*/ 	.word	0x0001ba40


	//   ....[11]....
        /*009c*/ 	.word	0x0001ba50


	//----- nvinfo : EIATTR_EXIT_INSTR_OFFSETS
	.align		4
.L_1054:
        /*00a0*/ 	.byte	0x04, 0x1c
        /*00a2*/ 	.short	(.L_1056 - .L_1055)


	//   ....[0]....
.L_1055:
        /*00a4*/ 	.word	0x00000430


	//   ....[1]....
        /*00a8*/ 	.word	0x00000f00


	//   ....[2]....
        /*00ac*/ 	.word	0x00000f30


	//   ....[3]....
        /*00b0*/ 	.word	0x0001d120


	//   ....[4]....
        /*00b4*/ 	.word	0x0001d190


	//   ....[5]....
        /*00b8*/ 	.word	0x0001d1b0


	//----- nvinfo : EIATTR_CTAIDZ_USED
	.align		4
.L_1056:
        /*00bc*/ 	.byte	0x01, 0x04
	.zero		2


	//----- nvinfo : EIATTR_CRS_STACK_SIZE
	.align		4
        /*00c0*/ 	.byte	0x04, 0x1e
        /*00c2*/ 	.short	(.L_1058 - .L_1057)
.L_1057:
        /*00c4*/ 	.word	0x00000000
.L_1058:


//--------------------- .nv.info._ZN5flash24flash_fwd_splitkv_kernelI23Flash_fwd_kernel_traitsILi192ELi64ELi64ELi4ELb0ELb0EN7cutlass6half_tE19Flash_kernel_traitsILi192ELi64ELi64ELi4ES3_EELb0ELb1ELb0ELb0ELb1ELb0ELb0ELb0EEEvNS_16Flash_fwd_paramsE --------------------------
	.section	.nv.info._ZN5flash24flash_fwd_splitkv_kernelI23Flash_fwd_kernel_traitsILi192ELi64ELi64ELi4ELb0ELb0EN7cutlass6half_tE19Flash_kernel_traitsILi192ELi64ELi64ELi4ES3_EELb0ELb1ELb0ELb0ELb1ELb0ELb0ELb0EEEvNS_16Flash_fwd_paramsE,"",@"SHT_CUDA_INFO"
	.sectionflags	@""
	.align	4


	//----- nvinfo : EIATTR_CUDA_API_VERSION
	.align		4
        /*0000*/ 	.byte	0x04, 0x37
        /*0002*/ 	.short	(.L_1060 - .L_1059)
.L_1059:
        /*0004*/ 	.word	0x00000082


	//----- nvinfo : EIATTR_SW2861232_WAR
	.align		4
.L_1060:
        /*0008*/ 	.byte	0x01, 0x35
	.zero		2


	//----- nvinfo : EIATTR_PARAM_CBANK
	.align		4
        /*000c*/ 	.byte	0x04, 0x0a
        /*000e*/ 	.short	(.L_1062 - .L_1061)
	.align		4
.L_1061:
        /*0010*/ 	.word	index@(.nv.constant0._ZN5flash24flash_fwd_splitkv_kernelI23Flash_fwd_kernel_traitsILi192ELi64ELi64ELi4ELb0ELb0EN7cutlass6half_tE19Flash_kernel_traitsILi192ELi64ELi64ELi4ES3_EELb0ELb1ELb0ELb0ELb1ELb0ELb0ELb0EEEvNS_16Flash_fwd_paramsE)
        /*0014*/ 	.short	0x0160
        /*0016*/ 	.short	0x01d0


	//----- nvinfo : EIATTR_CBANK_PARAM_SIZE
	.align		4
.L_1062:
        /*0018*/ 	.byte	0x03, 0x19
        /*001a*/ 	.short	0x01d0


	//----- nvinfo : EIATTR_KPARAM_INFO
	.align		4
        /*001c*/ 	.byte	0x04, 0x17
        /*001e*/ 	.short	(.L_1064 - .L_1063)
.L_1063:
        /*0020*/ 	.word	0x00000000
        /*0024*/ 	.short	0x0000
        /*0026*/ 	.short	0x0000
        /*0028*/ 	.byte	0x00, 0xf0, 0x41, 0x07


	//----- nvinfo : EIATTR_MAXREG_COUNT
	.align		4
.L_1064:
        /*002c*/ 	.byte	0x03, 0x1b
        /*002e*/ 	.short	0x00ff


	//----- nvinfo : EIATTR_NUM_BARRIERS
	.align		4
        /*0030*/ 	.byte	0x02, 0x4c
        /*0032*/ 	.byte	0x01
	.zero		1


	//----- nvinfo : EIATTR_MERCURY_ISA_VERSION
	.align		4
        /*0034*/ 	.byte	0x03, 0x5f
        /*0036*/ 	.short	0x0000


	//----- nvinfo : EIATTR_COOP_GROUP_MASK_REGIDS
	.align		4
        /*0038*/ 	.byte	0x04, 0x29
        /*003a*/ 	.short	(.L_1066 - .L_1065)


	//   ....[0]....
.L_1065:
        /*003c*/ 	.word	0xffffffff


	//   ....[1]....
        /*0040*/ 	.word	0xffffffff


	//   ....[2]....
        /*0044*/ 	.word	0xffffffff


	//   ....[3]....
        /*0048*/ 	.word	0xffffffff


	//   ....[4]....
        /*004c*/ 	.word	0xffffffff


	//   ....[5]....
        /*0050*/ 	.word	0xffffffff


	//   ....[6]....
        /*0054*/ 	.word	0xffffffff


	//   ....[7]....
        /*0058*/ 	.word	0xffffffff


	//   ....[8]....
        /*005c*/ 	.word	0xffffffff


	//   ....[9]....
        /*0060*/ 	.word	0xffffffff


	//   ....[10]....
        /*0064*/ 	.word	0xffffffff


	//   ....[11]....
        /*0068*/ 	.word	0xffffffff


	//   ....[12]....
        /*006c*/ 	.word	0xffffffff


	//   ....[13]....
        /*0070*/ 	.word	0xffffffff


	//   ....[14]....
        /*0074*/ 	.word	0xffffffff


	//   ....[15]....
        /*0078*/ 	.word	0xffffffff


	//----- nvinfo : EIATTR_COOP_GROUP_INSTR_OFFSETS
	.align		4
.L_1066:
        /*007c*/ 	.byte	0x04, 0x28
        /*007e*/ 	.short	(.L_1068 - .L_1067)


	//   ....[0]....
.L_1067:
        /*0080*/ 	.word	0x00004130


	//   ....[1]....
        /*0084*/ 	.word	0x00004160


	//   ....[2]....
        /*0088*/ 	.word	0x00004200


	//   ....[3]....
        /*008c*/ 	.word	0x00004210


	//   ....[4]....
        /*0090*/ 	.word	0x000072e0


	//   ....[5]....
        /*0094*/ 	.word	0x000072f0


	//   ....[6]....
        /*0098*/ 	.word	0x00007320


	//   ....[7]....
        /*009c*/ 	.word	0x00007330


	//   ....[8]....
        /*00a0*/ 	.word	0x0000a940


	//   ....[9]....
        /*00a4*/ 	.word	0x0000a990


	//   ....[10]....
        /*00a8*/ 	.word	0x0000a9b0


	//   ....[11]....
        /*00ac*/ 	.word	0x0000a9d0


	//   ....[12]....
        /*00b0*/ 	.word	0x0000c100


	//   ....[13]....
        /*00b4*/ 	.word	0x0000c140


	//   ....[14]....
        /*00b8*/ 	.word	0x0000c1b0


	//   ....[15]....
        /*00bc*/ 	.word	0x0000c1c0


	//----- nvinfo : EIATTR_EXIT_INSTR_OFFSETS
	.align		4
.L_1068:
        /*00c0*/ 	.byte	0x04, 0x1c
        /*00c2*/ 	.short	(.L_1070 - .L_1069)


	//   ....[0]....
.L_1069:
        /*00c4*/ 	.word	0x000002e0


	//   ....[1]....
        /*00c8*/ 	.word	0x00000b90


	//   ....[2]....
        /*00cc*/ 	.word	0x00000bc0


	//   ....[3]....
        /*00d0*/ 	.word	0x0000d8e0


	//   ....[4]....
        /*00d4*/ 	.word	0x0000d9b0


	//----- nvinfo : EIATTR_CTAIDZ_USED
	.align		4
.L_1070:
        /*00d8*/ 	.byte	0x01, 0x04
	.zero		2


	//----- nvinfo : EIATTR_CRS_STACK_SIZE
	.align		4
        /*00dc*/ 	.byte	0x04, 0x1e
        /*00de*/ 	.short	(.L_1072 - .L_1071)
.L_1071:
        /*00e0*/ 	.word	0x00000000
.L_1072:


//--------------------- .nv.info._ZN5flash24flash_fwd_splitkv_kernelI23Flash_fwd_kernel_traitsILi192ELi64ELi64ELi4ELb0ELb0EN7cutlass6half_tE19Flash_kernel_traitsILi192ELi64ELi64ELi4ES3_EELb0ELb1ELb0ELb0ELb1ELb1ELb0ELb0EEEvNS_16Flash_fwd_paramsE --------------------------
	.section	.nv.info._ZN5flash24flash_fwd_splitkv_kernelI23Flash_fwd_kernel_traitsILi192ELi64ELi64ELi4ELb0ELb0EN7cutlass6half_tE19Flash_kernel_traitsILi192ELi64ELi64ELi4ES3_EELb0ELb1ELb0ELb0ELb1ELb1ELb0ELb0EEEvNS_16Flash_fwd_paramsE,"",@"SHT_CUDA_INFO"
	.sectionflags	@""
	.align	4


	//----- nvinfo : EIATTR_CUDA_API_VERSION
	.align		4
        /*0000*/ 	.byte	0x04, 0x37
        /*0002*/ 	.short	(.L_1074 - .L_1073)
.L_1073:
        /*0004*/ 	.word	0x00000082


	//----- nvinfo : EIATTR_SW2861232_WAR
	.align		4
.L_1074:
        /*0008*/ 	.byte	0x01, 0x35
	.zero		2


	//----- nvinfo : EIATTR_PARAM_CBANK
	.align		4
        /*000c*/ 	.byte	0x04, 0x0a
        /*000e*/ 	.short	(.L_1076 - .L_1075)
	.align		4
.L_1075:
        /*0010*/ 	.word	index@(.nv.constant0._ZN5flash24flash_fwd_splitkv_kernelI23Flash_fwd_kernel_traitsILi192ELi64ELi64ELi4ELb0ELb0EN7cutlass6half_tE19Flash_kernel_traitsILi192ELi64ELi64ELi4ES3_EELb0ELb1ELb0ELb0ELb1ELb1ELb0ELb0EEEvNS_16Flash_fwd_paramsE)
        /*0014*/ 	.short	0x0160
        /*0016*/ 	.short	0x01d0


	//----- nvinfo : EIATTR_CBANK_PARAM_SIZE
	.align		4
.L_1076:
        /*0018*/ 	.byte	0x03, 0x19
        /*001a*/ 	.short	0x01d0


	//----- nvinfo : EIATTR_KPARAM_INFO
	.align		4
        /*001c*/ 	.byte	0x04, 0x17
        /*001e*/ 	.short	(.L_1078 - .L_1077)
.L_1077:
        /*0020*/ 	.word	0x00000000
        /*0024*/ 	.short	0x0000
        /*0026*/ 	.short	0x0000
        /*0028*/ 	.byte	0x00, 0xf0, 0x41, 0x07


	//----- nvinfo : EIATTR_MAXREG_COUNT
	.align		4
.L_1078:
        /*002c*/ 	.byte	0x03, 0x1b
        /*002e*/ 	.short	0x00ff


	//----- nvinfo : EIATTR_NUM_BARRIERS
	.align		4
        /*0030*/ 	.byte	0x02, 0x4c
        /*0032*/ 	.byte	0x01
	.zero		1


	//----- nvinfo : EIATTR_MERCURY_ISA_VERSION
	.align		4
        /*0034*/ 	.byte	0x03, 0x5f
        /*0036*/ 	.short	0x0000


	//----- nvinfo : EIATTR_COOP_GROUP_MASK_REGIDS
	.align		4
        /*0038*/ 	.byte	0x04, 0x29
        /*003a*/ 	.short	(.L_1080 - .L_1079)


	//   ....[0]....
.L_1079:
        /*003c*/ 	.word	0xffffffff


	//   ....[1]....
        /*0040*/ 	.word	0xffffffff


	//   ....[2]....
        /*0044*/ 	.word	0xffffffff


	//   ....[3]....
        /*0048*/ 	.word	0xffffffff


	//   ....[4]....
        /*004c*/ 	.word	0xffffffff


	//   ....[5]....
        /*0050*/ 	.word	0xffffffff


	//   ....[6]....
        /*0054*/ 	.word	0xffffffff


	//   ....[7]....
        /*0058*/ 	.word	0xffffffff


	//   ....[8]....
        /*005c*/ 	.word	0xffffffff


	//   ....[9]....
        /*0060*/ 	.word	0xffffffff


	//   ....[10]....
        /*0064*/ 	.word	0xffffffff


	//   ....[11]....
        /*0068*/ 	.word	0xffffffff


	//   ....[12]....
        /*006c*/ 	.word	0xffffffff


	//   ....[13]....
        /*0070*/ 	.word	0xffffffff


	//   ....[14]....
        /*0074*/ 	.word	0xffffffff


	//   ....[15]....
        /*0078*/ 	.word	0xffffffff


	//----- nvinfo : EIATTR_COOP_GROUP_INSTR_OFFSETS
	.align		4
.L_1080:
        /*007c*/ 	.byte	0x04, 0x28
        /*007e*/ 	.short	(.L_1082 - .L_1081)


	//   ....[0]....
.L_1081:
        /*0080*/ 	.word	0x00004530


	//   ....[1]....
        /*0084*/ 	.word	0x00004560


	//   ....[2]....
        /*0088*/ 	.word	0x00004600


	//   ....[3]....
        /*008c*/ 	.word	0x00004610


	//   ....[4]....
        /*0090*/ 	.word	0x00007af0


	//   ....[5]....
        /*0094*/ 	.word	0x00007b00


	//   ....[6]....
        /*0098*/ 	.word	0x00007b30


	//   ....[7]....
        /*009c*/ 	.word	0x00007b40


	//   ....[8]....
        /*00a0*/ 	.word	0x0000b570


	//   ....[9]....
        /*00a4*/ 	.word	0x0000b580


	//   ....[10]....
        /*00a8*/ 	.word	0x0000b5a0


	//   ....[11]....
        /*00ac*/ 	.word	0x0000b5c0


	//   ....[12]....
        /*00b0*/ 	.word	0x0000ccf0


	//   ....[13]....
        /*00b4*/ 	.word	0x0000cd30


	//   ....[14]....
        /*00b8*/ 	.word	0x0000cda0


	//   ....[15]....
        /*00bc*/ 	.word	0x0000cdb0


	//----- nvinfo : EIATTR_EXIT_INSTR_OFFSETS
	.align		4
.L_1082:
        /*00c0*/ 	.byte	0x04, 0x1c
        /*00c2*/ 	.short	(.L_1084 - .L_1083)


	//   ....[0]....
.L_1083:
        /*00c4*/ 	.word	0x000002e0


	//   ....[1]....
        /*00c8*/ 	.word	0x00000b90


	//   ....[2]....
        /*00cc*/ 	.word	0x00000bc0


	//   ....[3]....
        /*00d0*/ 	.word	0x0000e4d0


	//   ....[4]....
        /*00d4*/ 	.word	0x0000e5a0


	//----- nvinfo : EIATTR_CTAIDZ_USED
	.align		4
.L_1084:
        /*00d8*/ 	.byte	0x01, 0x04
	.zero		2


	//----- nvinfo : EIATTR_CRS_STACK_SIZE
	.align		4
        /*00dc*/ 	.byte	0x04, 0x1e
        /*00de*/ 	.short	(.L_1086 - .L_1085)
.L_1085:
        /*00e0*/ 	.word	0x00000000
.L_1086:


//--------------------- .nv.info._ZN5flash24flash_fwd_splitkv_kernelI23Flash_fwd_kernel_traitsILi192ELi64ELi64ELi4ELb0ELb0EN7cutlass6half_tE19Flash_kernel_traitsILi192ELi64ELi64ELi4ES3_EELb0ELb1ELb1ELb0ELb0ELb0ELb0ELb0EEEvNS_16Flash_fwd_paramsE --------------------------
	.section	.nv.info._ZN5flash24flash_fwd_splitkv_kernelI23Flash_fwd_kernel_traitsILi192ELi64ELi64ELi4ELb0ELb0EN7cutlass6half_tE19Flash_kernel_traitsILi192ELi64ELi64ELi4ES3_EELb0ELb1ELb1ELb0ELb0ELb0ELb0ELb0EEEvNS_16Flash_fwd_paramsE,"",@"SHT_CUDA_INFO"
	.sectionflags	@""
	.align	4


	//----- nvinfo : EIATTR_CUDA_API_VERSION
	.align		4
        /*0000*/ 	.byte	0x04, 0x37
        /*0002*/ 	.short	(.L_1088 - .L_1087)
.L_1087:
        /*0004*/ 	.word	0x00000082


	//----- nvinfo : EIATTR_SW2861232_WAR
	.align		4
.L_1088:
        /*0008*/ 	.byte	0x01, 0x35
	.zero		2


	//----- nvinfo : EIATTR_PARAM_CBANK
	.align		4
        /*000c*/ 	.byte	0x04, 0x0a
        /*000e*/ 	.short	(.L_1090 - .L_1089)
	.align		4
.L_1089:
        /*0010*/ 	.word	index@(.nv.constant0._ZN5flash24flash_fwd_splitkv_kernelI23Flash_fwd_kernel_traitsILi192ELi64ELi64ELi4ELb0ELb0EN7cutlass6half_tE19Flash_kernel_traitsILi192ELi64ELi64ELi4ES3_EELb0ELb1ELb1ELb0ELb0ELb0ELb0ELb0EEEvNS_16Flash_fwd_paramsE)
        /*0014*/ 	.short	0x0160
        /*0016*/ 	.short	0x01d0


	//----- nvinfo : EIATTR_CBANK_PARAM_SIZE
	.align		4
.L_1090:
        /*0018*/ 	.byte	0x03, 0x19
        /*001a*/ 	.short	0x01d0


	//----- nvinfo : EIATTR_KPARAM_INFO
	.align		4
        /*001c*/ 	.byte	0x04, 0x17
        /*001e*/ 	.short	(.L_1092 - .L_1091)
.L_1091:
        /*0020*/ 	.word	0x00000000
        /*0024*/ 	.short	0x0000
        /*0026*/ 	.short	0x0000
        /*0028*/ 	.byte	0x00, 0xf0, 0x41, 0x07


	//----- nvinfo : EIATTR_MAXREG_COUNT
	.align		4
.L_1092:
        /*002c*/ 	.byte	0x03, 0x1b
        /*002e*/ 	.short	0x00ff


	//----- nvinfo : EIATTR_NUM_BARRIERS
	.align		4
        /*0030*/ 	.byte	0x02, 0x4c
        /*0032*/ 	.byte	0x01
	.zero		1


	//----- nvinfo : EIATTR_MERCURY_ISA_VERSION
	.align		4
        /*0034*/ 	.byte	0x03, 0x5f
        /*0036*/ 	.short	0x0000


	//----- nvinfo : EIATTR_COOP_GROUP_MASK_REGIDS
	.align		4
        /*0038*/ 	.byte	0x04, 0x29
        /*003a*/ 	.short	(.L_1094 - .L_1093)


	//   ....[0]....
.L_1093:
        /*003c*/ 	.word	0xffffffff


	//   ....[1]....
        /*0040*/ 	.word	0xffffffff


	//   ....[2]....
        /*0044*/ 	.word	0xffffffff


	//   ....[3]....
        /*0048*/ 	.word	0xffffffff


	//   ....[4]....
        /*004c*/ 	.word	0xffffffff


	//   ....[5]....
        /*0050*/ 	.word	0xffffffff


	//   ....[6]....
        /*0054*/ 	.word	0xffffffff


	//   ....[7]....
        /*0058*/ 	.word	0xffffffff


	//   ....[8]....
        /*005c*/ 	.word	0xffffffff


	//   ....[9]....
        /*0060*/ 	.word	0xffffffff


	//   ....[10]....
        /*0064*/ 	.word	0xffffffff


	//   ....[11]....
        /*0068*/ 	.word	0xffffffff


	//   ....[12]....
        /*006c*/ 	.word	0xffffffff


	//   ....[13]....
        /*0070*/ 	.word	0xffffffff


	//   ....[14]....
        /*0074*/ 	.word	0xffffffff


	//   ....[15]....
        /*0078*/ 	.word	0xffffffff


	//----- nvinfo : EIATTR_COOP_GROUP_INSTR_OFFSETS
	.align		4
.L_1094:
        /*007c*/ 	.byte	0x04, 0x28
        /*007e*/ 	.short	(.L_1096 - .L_1095)


	//   ....[0]....
.L_1095:
        /*0080*/ 	.word	0x000069b0


	//   ....[1]....
        /*0084*/ 	.word	0x000069e0


	//   ....[2]....
        /*0088*/ 	.word	0x00006a00


	//   ....[3]....
        /*008c*/ 	.word	0x00006a20


	//   ....[4]....
        /*0090*/ 	.word	0x0000aef0


	//   ....[5]....
        /*0094*/ 	.word	0x0000af00


	//   ....[6]....
        /*0098*/ 	.word	0x0000af30


	//   ....[7]....
        /*009c*/ 	.word	0x0000af40


	//   ....[8]....
        /*00a0*/ 	.word	0x0000f8f0


	//   ....[9]....
        /*00a4*/ 	.word	0x0000f910


	//   ....[10]....
        /*00a8*/ 	.word	0x0000f930


	//   ....[11]....
        /*00ac*/ 	.word	0x0000f950


	//   ....[12]....
        /*00b0*/ 	.word	0x00011080


	//   ....[13]....
        /*00b4*/ 	.word	0x000110c0


	//   ....[14]....
        /*00b8*/ 	.word	0x000110f0


	//   ....[15]....
        /*00bc*/ 	.word	0x00011100


	//----- nvinfo : EIATTR_EXIT_INSTR_OFFSETS
	.align		4
.L_1096:
        /*00c0*/ 	.byte	0x04, 0x1c
        /*00c2*/ 	.short	(.L_1098 - .L_1097)


	//   ....[0]....
.L_1097:
        /*00c4*/ 	.word	0x000004c0


	//   ....[1]....
        /*00c8*/ 	.word	0x00000f50


	//   ....[2]....
        /*00cc*/ 	.word	0x00000f80


	//   ....[3]....
        /*00d0*/ 	.word	0x000129c0


	//   ....[4]....
        /*00d4*/ 	.word	0x00012ab0


	//   ....[5]....
        /*00d8*/ 	.word	0x00012ad0


	//----- nvinfo : EIATTR_CTAIDZ_USED
	.align		4
.L_1098:
        /*00dc*/ 	.byte	0x01, 0x04
	.zero		2


	//----- nvinfo : EIATTR_CRS_STACK_SIZE
	.align		4
        /*00e0*/ 	.byte	0x04, 0x1e
        /*00e2*/ 	.short	(.L_1100 - .L_1099)
.L_1099:
        /*00e4*/ 	.word	0x00000000
.L_1100:


//--------------------- .nv.info._ZN5flash24flash_fwd_splitkv_kernelI23Flash_fwd_kernel_traitsILi192ELi64ELi64ELi4ELb0ELb0EN7cutlass6half_tE19Flash_kernel_traitsILi192ELi64ELi64ELi4ES3_EELb0ELb1ELb1ELb0ELb0ELb1ELb0ELb0EEEvNS_16Flash_fwd_paramsE --------------------------
	.section	.nv.info._ZN5flash24flash_fwd_splitkv_kernelI23Flash_fwd_kernel_traitsILi192ELi64ELi64ELi4ELb0ELb0EN7cutlass6half_tE19Flash_kernel_traitsILi192ELi64ELi64ELi4ES3_EELb0ELb1ELb1ELb0ELb0ELb1ELb0ELb0EEEvNS_16Flash_fwd_paramsE,"",@"SHT_CUDA_INFO"
	.sectionflags	@""
	.align	4


	//----- nvinfo : EIATTR_CUDA_API_VERSION
	.align		4
        /*0000*/ 	.byte	0x04, 0x37
        /*0002*/ 	.short	(.L_1102 - .L_1101)
.L_1101:
        /*0004*/ 	.word	0x00000082


	//----- nvinfo : EIATTR_SW2861232_WAR
	.align		4
.L_1102:
        /*0008*/ 	.byte	0x01, 0x35
	.zero		2


	//----- nvinfo : EIATTR_PARAM_CBANK
	.align		4
        /*000c*/ 	.byte	0x04, 0x0a
        /*000e*/ 	.short	(.L_1104 - .L_1103)
	.align		4
.L_1103:
        /*0010*/ 	.word	index@(.nv.constant0._ZN5flash24flash_fwd_splitkv_kernelI23Flash_fwd_kernel_traitsILi192ELi64ELi64ELi4ELb0ELb0EN7cutlass6half_tE19Flash_kernel_traitsILi192ELi64ELi64ELi4ES3_EELb0ELb1ELb1ELb0ELb0ELb1ELb0ELb0EEEvNS_16Flash_fwd_paramsE)
        /*0014*/ 	.short	0x0160
        /*0016*/ 	.short	0x01d0


	//----- nvinfo : EIATTR_CBANK_PARAM_SIZE
	.align		4
.L_1104:
        /*0018*/ 	.byte	0x03, 0x19
        /*001a*/ 	.short	0x01d0


	//----- nvinfo : EIATTR_KPARAM_INFO
	.align		4
        /*001c*/ 	.byte	0x04, 0x17
        /*001e*/ 	.short	(.L_1106 - .L_1105)
.L_1105:
        /*0020*/ 	.word	0x00000000
        /*0024*/ 	.short	0x0000
        /*0026*/ 	.short	0x0000
        /*0028*/ 	.byte	0x00, 0xf0, 0x41, 0x07


	//----- nvinfo : EIATTR_MAXREG_COUNT
	.align		4
.L_1106:
        /*002c*/ 	.byte	0x03, 0x1b
        /*002e*/ 	.short	0x00ff


	//----- nvinfo : EIATTR_NUM_BARRIERS
	.align		4
        /*0030*/ 	.byte	0x02, 0x4c
        /*0032*/ 	.byte	0x01
	.zero		1


	//----- nvinfo : EIATTR_MERCURY_ISA_VERSION
	.align		4
        /*0034*/ 	.byte	0x03, 0x5f
        /*0036*/ 	.short	0x0000


	//----- nvinfo : EIATTR_COOP_GROUP_MASK_REGIDS
	.align		4
        /*0038*/ 	.byte	0x04, 0x29
        /*003a*/ 	.short	(.L_1108 - .L_1107)


	//   ....[0]....
.L_1107:
        /*003c*/ 	.word	0xffffffff


	//   ....[1]....
        /*0040*/ 	.word	0xffffffff


	//   ....[2]....
        /*0044*/ 	.word	0xffffffff


	//   ....[3]....
        /*0048*/ 	.word	0xffffffff


	//   ....[4]....
        /*004c*/ 	.word	0xffffffff


	//   ....[5]....
        /*0050*/ 	.word	0xffffffff


	//   ....[6]....
        /*0054*/ 	.word	0xffffffff


	//   ....[7]....
        /*0058*/ 	.word	0xffffffff


	//   ....[8]....
        /*005c*/ 	.word	0xffffffff


	//   ....[9]....
        /*0060*/ 	.word	0xffffffff


	//   ....[10]....
        /*0064*/ 	.word	0xffffffff


	//   ....[11]....
        /*0068*/ 	.word	0xffffffff


	//   ....[12]....
        /*006c*/ 	.word	0xffffffff


	//   ....[13]....
        /*0070*/ 	.word	0xffffffff


	//   ....[14]....
        /*0074*/ 	.word	0xffffffff


	//   ....[15]....
        /*0078*/ 	.word	0xffffffff


	//----- nvinfo : EIATTR_COOP_GROUP_INSTR_OFFSETS
	.align		4
.L_1108:
        /*007c*/ 	.byte	0x04, 0x28
        /*007e*/ 	.short	(.L_1110 - .L_1109)


	//   ....[0]....
.L_1109:
        /*0080*/ 	.word	0x00006dd0


	//   ....[1]....
        /*0084*/ 	.word	0x00006df0


	//   ....[2]....
        /*0088*/ 	.word	0x00006e10


	//   ....[3]....
        /*008c*/ 	.word	0x00006e30


	//   ....[4]....
        /*0090*/ 	.word	0x0000b760


	//   ....[5]....
        /*0094*/ 	.word	0x0000b770


	//   ....[6]....
        /*0098*/ 	.word	0x0000b7a0


	//   ....[7]....
        /*009c*/ 	.word	0x0000b7b0


	//   ....[8]....
        /*00a0*/ 	.word	0x00010580


	//   ....[9]....
        /*00a4*/ 	.word	0x000105a0


	//   ....[10]....
        /*00a8*/ 	.word	0x000105c0


	//   ....[11]....
        /*00ac*/ 	.word	0x000105e0


	//   ....[12]....
        /*00b0*/ 	.word	0x00011d10


	//   ....[13]....
        /*00b4*/ 	.word	0x00011d50


	//   ....[14]....
        /*00b8*/ 	.word	0x00011d80


	//   ....[15]....
        /*00bc*/ 	.word	0x00011d90


	//----- nvinfo : EIATTR_EXIT_INSTR_OFFSETS
	.align		4
.L_1110:
        /*00c0*/ 	.byte	0x04, 0x1c
        /*00c2*/ 	.short	(.L_1112 - .L_1111)


	//   ....[0]....
.L_1111:
        /*00c4*/ 	.word	0x000004c0


	//   ....[1]....
        /*00c8*/ 	.word	0x00000f50


	//   ....[2]....
        /*00cc*/ 	.word	0x00000f80


	//   ....[3]....
        /*00d0*/ 	.word	0x00013650


	//   ....[4]....
        /*00d4*/ 	.word	0x00013740


	//   ....[5]....
        /*00d8*/ 	.word	0x00013760


	//----- nvinfo : EIATTR_CTAIDZ_USED
	.align		4
.L_1112:
        /*00dc*/ 	.byte	0x01, 0x04
	.zero		2


	//----- nvinfo : EIATTR_CRS_STACK_SIZE
	.align		4
        /*00e0*/ 	.byte	0x04, 0x1e
        /*00e2*/ 	.short	(.L_1114 - .L_1113)
.L_1113:
        /*00e4*/ 	.word	0x00000000
.L_1114:


//--------------------- .nv.info._ZN5flash24flash_fwd_splitkv_kernelI23Flash_fwd_kernel_traitsILi192ELi64ELi64ELi4ELb0ELb0EN7cutlass6half_tE19Flash_kernel_traitsILi192ELi64ELi64ELi4ES3_EELb0ELb1ELb0ELb0ELb1ELb0ELb0ELb1EEEvNS_16Flash_fwd_paramsE --------------------------
	.section	.nv.info._ZN5flash24flash_fwd_splitkv_kernelI23Flash_fwd_kernel_traitsILi192ELi64ELi64ELi4ELb0ELb0EN7cutlass6half_tE19Flash_kernel_traitsILi192ELi64ELi64ELi4ES3_EELb0ELb1ELb0ELb0ELb1ELb0ELb0ELb1EEEvNS_16Flash_fwd_paramsE,"",@"SHT_CUDA_INFO"
	.sectionflags	@""
	.align	4


	//----- nvinfo : EIATTR_CUDA_API_VERSION
	.align		4
        /*0000*/ 	.byte	0x04, 0x37
        /*0002*/ 	.short	(.L_1116 - .L_1115)
.L_1115:
        /*0004*/ 	.word	0x00000082


	//----- nvinfo : EIATTR_SW2861232_WAR
	.align		4
.L_1116:
        /*0008*/ 	.byte	0x01, 0x35
	.zero		2


	//----- nvinfo : EIATTR_PARAM_CBANK
	.align		4
        /*000c*/ 	.byte	0x04, 0x0a
        /*000e*/ 	.short	(.L_1118 - .L_1117)
	.align		4
.L_1117:
        /*0010*/ 	.word	index@(.nv.constant0._ZN5flash24flash_fwd_splitkv_kernelI23Flash_fwd_kernel_traitsILi192ELi64ELi64ELi4ELb0ELb0EN7cutlass6half_tE19Flash_kernel_traitsILi192ELi64ELi64ELi4ES3_EELb0ELb1ELb0ELb0ELb1ELb0ELb0ELb1EEEvNS_16Flash_fwd_paramsE)
        /*0014*/ 	.short	0x0160
        /*0016*/ 	.short	0x01d0


	//----- nvinfo : EIATTR_CBANK_PARAM_SIZE
	.align		4
.L_1118:
        /*0018*/ 	.byte	0x03, 0x19
        /*001a*/ 	.short	0x01d0


	//----- nvinfo : EIATTR_KPARAM_INFO
	.align		4
        /*001c*/ 	.byte	0x04, 0x17
        /*001e*/ 	.short	(.L_1120 - .L_1119)
.L_1119:
        /*0020*/ 	.word	0x00000000
        /*0024*/ 	.short	0x0000
        /*0026*/ 	.short	0x0000
        /*0028*/ 	.byte	0x00, 0xf0, 0x41, 0x07


	//----- nvinfo : EIATTR_MAXREG_COUNT
	.align		4
.L_1120:
        /*002c*/ 	.byte	0x03, 0x1b
        /*002e*/ 	.short	0x00ff


	//----- nvinfo : EIATTR_NUM_BARRIERS
	.align		4
        /*0030*/ 	.byte	0x02, 0x4c
        /*0032*/ 	.byte	0x01
	.zero		1


	//----- nvinfo : EIATTR_MERCURY_ISA_VERSION
	.align		4
        /*0034*/ 	.byte	0x03, 0x5f
        /*0036*/ 	.short	0x0000


	//----- nvinfo : EIATTR_COOP_GROUP_MASK_REGIDS
	.align		4
        /*0038*/ 	.byte	0x04, 0x29
        /*003a*/ 	.short	(.L_1122 - .L_1121)


	//   ....[0]....
.L_1121:
        /*003c*/ 	.word	0xffffffff


	//   ....[1]....
        /*0040*/ 	.word	0xffffffff


	//   ....[2]....
        /*0044*/ 	.word	0xffffffff


	//   ....[3]....
        /*0048*/ 	.word	0xffffffff


	//   ....[4]....
        /*004c*/ 	.word	0xffffffff


	//   ....[5]....
        /*0050*/ 	.word	0xffffffff


	//   ....[6]....
        /*0054*/ 	.word	0xffffffff


	//   ....[7]....
        /*0058*/ 	.word	0xffffffff


	//   ....[8]....
        /*005c*/ 	.word	0xffffffff


	//   ....[9]....
        /*0060*/ 	.word	0xffffffff


	//   ....[10]....
        /*0064*/ 	.word	0xffffffff


	//   ....[11]....
        /*0068*/ 	.word	0xffffffff


	//   ....[12]....
        /*006c*/ 	.word	0xffffffff


	//   ....[13]....
        /*0070*/ 	.word	0xffffffff


	//   ....[14]....
        /*0074*/ 	.word	0xffffffff


	//   ....[15]....
        /*0078*/ 	.word	0xffffffff


	//----- nvinfo : EIATTR_COOP_GROUP_INSTR_OFFSETS
	.align		4
.L_1122:
        /*007c*/ 	.byte	0x04, 0x28
        /*007e*/ 	.short	(.L_1124 - .L_1123)


	//   ....[0]....
.L_1123:
        /*0080*/ 	.word	0x00013890


	//   ....[1]....
        /*0084*/ 	.word	0x000138b0


	//   ....[2]....
        /*0088*/ 	.word	0x00013950


	//   ....[3]....
        /*008c*/ 	.word	0x00013960


	//   ....[4]....
        /*0090*/ 	.word	0x00016950


	//   ....[5]....
        /*0094*/ 	.word	0x00016960


	//   ....[6]....
        /*0098*/ 	.word	0x00016990


	//   ....[7]....
        /*009c*/ 	.word	0x000169a0


	//   ....[8]....
        /*00a0*/ 	.word	0x0001a050


	//   ....[9]....
        /*00a4*/ 	.word	0x0001a070


	//   ....[10]....
        /*00a8*/ 	.word	0x0001a0a0


	//   ....[11]....
        /*00ac*/ 	.word	0x0001a0b0


	//   ....[12]....
        /*00b0*/ 	.word	0x0001b7d0


	//   ....[13]....
        /*00b4*/ 	.word	0x0001b810


	//   ....[14]....
        /*00b8*/ 	.word	0x0001b840


	//   ....[15]....
        /*00bc*/ 	.word	0x0001b850


	//----- nvinfo : EIATTR_EXIT_INSTR_OFFSETS
	.align		4
.L_1124:
        /*00c0*/ 	.byte	0x04, 0x1c
        /*00c2*/ 	.short	(.L_1126 - .L_1125)


	//   ....[0]....
.L_1125:
        /*00c4*/ 	.word	0x00000320


	//   ....[1]....
        /*00c8*/ 	.word	0x00000bb0


	//   ....[2]....
        /*00cc*/ 	.word	0x00000be0


	//   ....[3]....
        /*00d0*/ 	.word	0x0001d040


	//   ....[4]....
        /*00d4*/ 	.word	0x0001d120


	//----- nvinfo : EIATTR_CTAIDZ_USED
	.align		4
.L_1126:
        /*00d8*/ 	.byte	0x01, 0x04
	.zero		2


	//----- nvinfo : EIATTR_CRS_STACK_SIZE
	.align		4
        /*00dc*/ 	.byte	0x04, 0x1e
        /*00de*/ 	.short	(.L_1128 - .L_1127)
.L_1127:
        /*00e0*/ 	.word	0x00000000
.L_1128:


//--------------------- .nv.info._ZN5flash24flash_fwd_splitkv_kernelI23Flash_fwd_kernel_traitsILi192ELi64ELi64ELi4ELb0ELb0EN7cutlass6half_tE19Flash_kernel_traitsILi192ELi64ELi64ELi4ES3_EELb0ELb1ELb0ELb0ELb1ELb1ELb0ELb1EEEvNS_16Flash_fwd_paramsE --------------------------
	.section	.nv.info._ZN5flash24flash_fwd_splitkv_kernelI23Flash_fwd_kernel_traitsILi192ELi64ELi64ELi4ELb0ELb0EN7cutlass6half_tE19Flash_kernel_traitsILi192ELi64ELi64ELi4ES3_EELb0ELb1ELb0ELb0ELb1ELb1ELb0ELb1EEEvNS_16Flash_fwd_paramsE,"",@"SHT_CUDA_INFO"
	.sectionflags	@""
	.align	4


	//----- nvinfo : EIATTR_CUDA_API_VERSION
	.align		4
        /*0000*/ 	.byte	0x04, 0x37
        /*0002*/ 	.short	(.L_1130 - .L_1129)
.L_1129:
        /*0004*/ 	.word	0x00000082


	//----- nvinfo : EIATTR_SW2861232_WAR
	.align		4
.L_1130:
        /*0008*/ 	.byte	0x01, 0x35
	.zero		2


	//----- nvinfo : EIATTR_PARAM_CBANK
	.align		4
        /*000c*/ 	.byte	0x04, 0x0a
        /*000e*/ 	.short	(.L_1132 - .L_1131)
	.align		4
.L_1131:
        /*0010*/ 	.word	index@(.nv.constant0._ZN5flash24flash_fwd_splitkv_kernelI23Flash_fwd_kernel_traitsILi192ELi64ELi64ELi4ELb0ELb0EN7cutlass6half_tE19Flash_kernel_traitsILi192ELi64ELi64ELi4ES3_EELb0ELb1ELb0ELb0ELb1ELb1ELb0ELb1EEEvNS_16Flash_fwd_paramsE)
        /*0014*/ 	.short	0x0160
        /*0016*/ 	.short	0x01d0


	//----- nvinfo : EIATTR_CBANK_PARAM_SIZE
	.align		4
.L_1132:
        /*0018*/ 	.byte	0x03, 0x19
        /*001a*/ 	.short	0x01d0


	//----- nvinfo : EIATTR_KPARAM_INFO
	.align		4
        /*001c*/ 	.byte	0x04, 0x17
        /*001e*/ 	.short	(.L_1134 - .L_1133)
.L_1133:
        /*0020*/ 	.word	0x00000000
        /*0024*/ 	.short	0x0000
        /*0026*/ 	.short	0x0000
        /*0028*/ 	.byte	0x00, 0xf0, 0x41, 0x07


	//----- nvinfo : EIATTR_MAXREG_COUNT
	.align		4
.L_1134:
        /*002c*/ 	.byte	0x03, 0x1b
        /*002e*/ 	.short	0x00ff


	//----- nvinfo : EIATTR_NUM_BARRIERS
	.align		4
        /*0030*/ 	.byte	0x02, 0x4c
        /*0032*/ 	.byte	0x01
	.zero		1


	//----- nvinfo : EIATTR_MERCURY_ISA_VERSION
	.align		4
        /*0034*/ 	.byte	0x03, 0x5f
        /*0036*/ 	.short	0x0000


	//----- nvinfo : EIATTR_COOP_GROUP_MASK_REGIDS
	.align		4
        /*0038*/ 	.byte	0x04, 0x29
        /*003a*/ 	.short	(.L_1136 - .L_1135)


	//   ....[0]....
.L_1135:
        /*003c*/ 	.word	0xffffffff


	//   ....[1]....
        /*0040*/ 	.word	0xffffffff


	//   ....[2]....
        /*0044*/ 	.word	0xffffffff


	//   ....[3]....
        /*0048*/ 	.word	0xffffffff


	//   ....[4]....
        /*004c*/ 	.word	0xffffffff


	//   ....[5]....
        /*0050*/ 	.word	0xffffffff


	//   ....[6]....
        /*0054*/ 	.word	0xffffffff


	//   ....[7]....
        /*0058*/ 	.word	0xffffffff


	//   ....[8]....
        /*005c*/ 	.word	0xffffffff


	//   ....[9]....
        /*0060*/ 	.word	0xffffffff


	//   ....[10]....
        /*0064*/ 	.word	0xffffffff


	//   ....[11]....
        /*0068*/ 	.word	0xffffffff


	//   ....[12]....
        /*006c*/ 	.word	0xffffffff


	//   ....[13]....
        /*0070*/ 	.word	0xffffffff


	//   ....[14]....
        /*0074*/ 	.word	0xffffffff


	//   ....[15]....
        /*0078*/ 	.word	0xffffffff


	//----- nvinfo : EIATTR_COOP_GROUP_INSTR_OFFSETS
	.align		4
.L_1136:
        /*007c*/ 	.byte	0x04, 0x28
        /*007e*/ 	.short	(.L_1138 - .L_1137)


	//   ....[0]....
.L_1137:
        /*0080*/ 	.word	0x00013c80


	//   ....[1]....
        /*0084*/ 	.word	0x00013ca0


	//   ....[2]....
        /*0088*/ 	.word	0x00013d40


	//   ....[3]....
        /*008c*/ 	.word	0x00013d50


	//   ....[4]....
        /*0090*/ 	.word	0x00017140


	//   ....[5]....
        /*0094*/ 	.word	0x00017150


	//   ....[6]....
        /*0098*/ 	.word	0x00017180


	//   ....[7]....
        /*009c*/ 	.word	0x00017190


	//   ....[8]....
        /*00a0*/ 	.word	0x0001ac30


	//   ....[9]....
        /*00a4*/ 	.word	0x0001ac50


	//   ....[10]....
        /*00a8*/ 	.word	0x0001ac80


	//   ....[11]....
        /*00ac*/ 	.word	0x0001ac90


	//   ....[12]....
        /*00b0*/ 	.word	0x0001c3c0


	//   ....[13]....
        /*00b4*/ 	.word	0x0001c400


	//   ....[14]....
        /*00b8*/ 	.word	0x0001c430


	//   ....[15]....
        /*00bc*/ 	.word	0x0001c440


	//----- nvinfo : EIATTR_EXIT_INSTR_OFFSETS
	.align		4
.L_1138:
        /*00c0*/ 	.byte	0x04, 0x1c
        /*00c2*/ 	.short	(.L_1140 - .L_1139)


	//   ....[0]....
.L_1139:
        /*00c4*/ 	.word	0x00000320


	//   ....[1]....
        /*00c8*/ 	.word	0x00000bb0


	//   ....[2]....
        /*00cc*/ 	.word	0x00000be0


	//   ....[3]....
        /*00d0*/ 	.word	0x0001dc30


	//   ....[4]....
        /*00d4*/ 	.word	0x0001dd10


	//----- nvinfo : EIATTR_CTAIDZ_USED
	.align		4
.L_1140:
        /*00d8*/ 	.byte	0x01, 0x04
	.zero		2


	//----- nvinfo : EIATTR_CRS_STACK_SIZE
	.align		4
        /*00dc*/ 	.byte	0x04, 0x1e
        /*00de*/ 	.short	(.L_1142 - .L_1141)
.L_1141:
        /*00e0*/ 	.word	0x00000000
.L_1142:


//--------------------- .nv.info._ZN5flash24flash_fwd_splitkv_kernelI23Flash_fwd_kernel_traitsILi192ELi64ELi64ELi4ELb0ELb0EN7cutlass6half_tE19Flash_kernel_traitsILi192ELi64ELi64ELi4ES3_EELb0ELb1ELb1ELb0ELb0ELb0ELb0ELb1EEEvNS_16Flash_fwd_paramsE --------------------------
	.section	.nv.info._ZN5flash24flash_fwd_splitkv_kernelI23Flash_fwd_kernel_traitsILi192ELi64ELi64ELi4ELb0ELb0EN7cutlass6half_tE19Flash_kernel_traitsILi192ELi64ELi64ELi4ES3_EELb0ELb1ELb1ELb0ELb0ELb0ELb0ELb1EEEvNS_16Flash_fwd_paramsE,"",@"SHT_CUDA_INFO"
	.sectionflags	@""
	.align	4


	//----- nvinfo : EIATTR_CUDA_API_VERSION
	.align		4
        /*0000*/ 	.byte	0x04, 0x37
        /*0002*/ 	.short	(.L_1144 - .L_1143)
.L_1143:
        /*0004*/ 	.word	0x00000082


	//----- nvinfo : EIATTR_SW2861232_WAR
	.align		4
.L_1144:
        /*0008*/ 	.byte	0x01, 0x35
	.zero		2


	//----- nvinfo : EIATTR_PARAM_CBANK
	.align		4
        /*000c*/ 	.byte	0x04, 0x0a
        /*000e*/ 	.short	(.L_1146 - .L_1145)
	.align		4
.L_1145:
        /*0010*/ 	.word	index@(.nv.constant0._ZN5flash24flash_fwd_splitkv_kernelI23Flash_fwd_kernel_traitsILi192ELi64ELi64ELi4ELb0ELb0EN7cutlass6half_tE19Flash_kernel_traitsILi192ELi64ELi64ELi4ES3_EELb0ELb1ELb1ELb0ELb0ELb0ELb0ELb1EEEvNS_16Flash_fwd_paramsE)
        /*0014*/ 	.short	0x0160
        /*0016*/ 	.short	0x01d0


	//----- nvinfo : EIATTR_CBANK_PARAM_SIZE
	.align		4
.L_1146:
        /*0018*/ 	.byte	0x03, 0x19
        /*001a*/ 	.short	0x01d0


	//----- nvinfo : EIATTR_KPARAM_INFO
	.align		4
        /*001c*/ 	.byte	0x04, 0x17
        /*001e*/ 	.short	(.L_1148 - .L_1147)
.L_1147:
        /*0020*/ 	.word	0x00000000
        /*0024*/ 	.short	0x0000
        /*0026*/ 	.short	0x0000
        /*0028*/ 	.byte	0x00, 0xf0, 0x41, 0x07


	//----- nvinfo : EIATTR_MAXREG_COUNT
	.align		4
.L_1148:
        /*002c*/ 	.byte	0x03, 0x1b
        /*002e*/ 	.short	0x00ff


	//----- nvinfo : EIATTR_NUM_BARRIERS
	.align		4
        /*0030*/ 	.byte	0x02, 0x4c
        /*0032*/ 	.byte	0x01
	.zero		1


	//----- nvinfo : EIATTR_MERCURY_ISA_VERSION
	.align		4
        /*0034*/ 	.byte	0x03, 0x5f
        /*0036*/ 	.short	0x0000


	//----- nvinfo : EIATTR_COOP_GROUP_MASK_REGIDS
	.align		4
        /*0038*/ 	.byte	0x04, 0x29
        /*003a*/ 	.short	(.L_1150 - .L_1149)


	//   ....[0]....
.L_1149:
        /*003c*/ 	.word	0xffffffff


	//   ....[1]....
        /*0040*/ 	.word	0xffffffff


	//   ....[2]....
        /*0044*/ 	.word	0xffffffff


	//   ....[3]....
        /*0048*/ 	.word	0xffffffff


	//   ....[4]....
        /*004c*/ 	.word	0xffffffff


	//   ....[5]....
        /*0050*/ 	.word	0xffffffff


	//   ....[6]....
        /*0054*/ 	.word	0xffffffff


	//   ....[7]....
        /*0058*/ 	.word	0xffffffff


	//   ....[8]....
        /*005c*/ 	.word	0xffffffff


	//   ....[9]....
        /*0060*/ 	.word	0xffffffff


	//   ....[10]....
        /*0064*/ 	.word	0xffffffff


	//   ....[11]....
        /*0068*/ 	.word	0xffffffff


	//   ....[12]....
        /*006c*/ 	.word	0xffffffff


	//   ....[13]....
        /*0070*/ 	.word	0xffffffff


	//   ....[14]....
        /*0074*/ 	.word	0xffffffff


	//   ....[15]....
        /*0078*/ 	.word	0xffffffff


	//----- nvinfo : EIATTR_COOP_GROUP_INSTR_OFFSETS
	.align		4
.L_1150:
        /*007c*/ 	.byte	0x04, 0x28
        /*007e*/ 	.short	(.L_1152 - .L_1151)


	//   ....[0]....
.L_1151:
        /*0080*/ 	.word	0x00016540


	//   ....[1]....
        /*0084*/ 	.word	0x000165d0


	//   ....[2]....
        /*0088*/ 	.word	0x000165f0


	//   ....[3]....
        /*008c*/ 	.word	0x00016610


	//   ....[4]....
        /*0090*/ 	.word	0x0001a850


	//   ....[5]....
        /*0094*/ 	.word	0x0001a860


	//   ....[6]....
        /*0098*/ 	.word	0x0001a890


	//   ....[7]....
        /*009c*/ 	.word	0x0001a8a0


	//   ....[8]....
        /*00a0*/ 	.word	0x0001f000


	//   ....[9]....
        /*00a4*/ 	.word	0x0001f010


	//   ....[10]....
        /*00a8*/ 	.word	0x0001f040


	//   ....[11]....
        /*00ac*/ 	.word	0x0001f050


	//   ....[12]....
        /*00b0*/ 	.word	0x00020770


	//   ....[13]....
        /*00b4*/ 	.word	0x000207b0


	//   ....[14]....
        /*00b8*/ 	.word	0x000207e0


	//   ....[15]....
        /*00bc*/ 	.word	0x000207f0


	//----- nvinfo : EIATTR_EXIT_INSTR_OFFSETS
	.align		4
.L_1152:
        /*00c0*/ 	.byte	0x04, 0x1c
        /*00c2*/ 	.short	(.L_1154 - .L_1153)


	//   ....[0]....
.L_1153:
        /*00c4*/ 	.word	0x00000310


	//   ....[1]....
        /*00c8*/ 	.word	0x00000c90


	//   ....[2]....
        /*00cc*/ 	.word	0x00000cc0


	//   ....[3]....
        /*00d0*/ 	.word	0x000220b0


	//   ....[4]....
        /*00d4*/ 	.word	0x000221b0


	//   ....[5]....
        /*00d8*/ 	.word	0x000221d0


	//----- nvinfo : EIATTR_CTAIDZ_USED
	.align		4
.L_1154:
        /*00dc*/ 	.byte	0x01, 0x04
	.zero		2


	//----- nvinfo : EIATTR_CRS_STACK_SIZE
	.align		4
        /*00e0*/ 	.byte	0x04, 0x1e
        /*00e2*/ 	.short	(.L_1156 - .L_1155)
.L_1155:
        /*00e4*/ 	.word	0x00000000
.L_1156:


//--------------------- .nv.info._ZN5flash24flash_fwd_splitkv_kernelI23Flash_fwd_kernel_traitsILi192ELi64ELi64ELi4ELb0ELb0EN7cutlass6half_tE19Flash_kernel_traitsILi192ELi64ELi64ELi4ES3_EELb0ELb1ELb1ELb0ELb0ELb1ELb0ELb1EEEvNS_16Flash_fwd_paramsE --------------------------
	.section	.nv.info._ZN5flash24flash_fwd_splitkv_kernelI23Flash_fwd_kernel_traitsILi192ELi64ELi64ELi4ELb0ELb0EN7cutlass6half_tE19Flash_kernel_traitsILi192ELi64ELi64ELi4ES3_EELb0ELb1ELb1ELb0ELb0ELb1ELb0ELb1EEEvNS_16Flash_fwd_paramsE,"",@"SHT_CUDA_INFO"
	.sectionflags	@""
	.align	4


	//----- nvinfo : EIATTR_CUDA_API_VERSION
	.align		4
        /*0000*/ 	.byte	0x04, 0x37
        /*0002*/ 	.short	(.L_1158 - .L_1157)
.L_1157:
        /*0004*/ 	.word	0x00000082


	//----- nvinfo : EIATTR_SW2861232_WAR
	.align		4
.L_1158:
        /*0008*/ 	.byte	0x01, 0x35
	.zero		2


	//----- nvinfo : EIATTR_PARAM_CBANK
	.align		4
        /*000c*/ 	.byte	0x04, 0x0a
        /*000e*/ 	.short	(.L_1160 - .L_1159)
	.align		4
.L_1159:
        /*0010*/ 	.word	index@(.nv.constant0._ZN5flash24flash_fwd_splitkv_kernelI23Flash_fwd_kernel_traitsILi192ELi64ELi64ELi4ELb0ELb0EN7cutlass6half_tE19Flash_kernel_traitsILi192ELi64ELi64ELi4ES3_EELb0ELb1ELb1ELb0ELb0ELb1ELb0ELb1EEEvNS_16Flash_fwd_paramsE)
        /*0014*/ 	.short	0x0160
        /*0016*/ 	.short	0x01d0


	//----- nvinfo : EIATTR_CBANK_PARAM_SIZE
	.align		4
.L_1160:
        /*0018*/ 	.byte	0x03, 0x19
        /*001a*/ 	.short	0x01d0


	//----- nvinfo : EIATTR_KPARAM_INFO
	.align		4
        /*001c*/ 	.byte	0x04, 0x17
        /*001e*/ 	.short	(.L_1162 - .L_1161)
.L_1161:
        /*0020*/ 	.word	0x00000000
        /*0024*/ 	.short	0x0000
        /*0026*/ 	.short	0x0000
        /*0028*/ 	.byte	0x00, 0xf0, 0x41, 0x07


	//----- nvinfo : EIATTR_MAXREG_COUNT
	.align		4
.L_1162:
        /*002c*/ 	.byte	0x03, 0x1b
        /*002e*/ 	.short	0x00ff


	//----- nvinfo : EIATTR_NUM_BARRIERS
	.align		4
        /*0030*/ 	.byte	0x02, 0x4c
        /*0032*/ 	.byte	0x01
	.zero		1


	//----- nvinfo : EIATTR_MERCURY_ISA_VERSION
	.align		4
        /*0034*/ 	.byte	0x03, 0x5f
        /*0036*/ 	.short	0x0000


	//----- nvinfo : EIATTR_COOP_GROUP_MASK_REGIDS
	.align		4
        /*0038*/ 	.byte	0x04, 0x29
        /*003a*/ 	.short	(.L_1164 - .L_1163)


	//   ....[0]....
.L_1163:
        /*003c*/ 	.word	0xffffffff


	//   ....[1]....
        /*0040*/ 	.word	0xffffffff


	//   ....[2]....
        /*0044*/ 	.word	0xffffffff


	//   ....[3]....
        /*0048*/ 	.word	0xffffffff


	//   ....[4]....
        /*004c*/ 	.word	0xffffffff


	//   ....[5]....
        /*0050*/ 	.word	0xffffffff


	//   ....[6]....
        /*0054*/ 	.word	0xffffffff


	//   ....[7]....
        /*0058*/ 	.word	0xffffffff


	//   ....[8]....
        /*005c*/ 	.word	0xffffffff


	//   ....[9]....
        /*0060*/ 	.word	0xffffffff


	//   ....[10]....
        /*0064*/ 	.word	0xffffffff


	//   ....[11]....
        /*0068*/ 	.word	0xffffffff


	//   ....[12]....
        /*006c*/ 	.word	0xffffffff


	//   ....[13]....
        /*0070*/ 	.word	0xffffffff


	//   ....[14]....
        /*0074*/ 	.word	0xffffffff


	//   ....[15]....
        /*0078*/ 	.word	0xffffffff


	//----- nvinfo : EIATTR_COOP_GROUP_INSTR_OFFSETS
	.align		4
.L_1164:
        /*007c*/ 	.byte	0x04, 0x28
        /*007e*/ 	.short	(.L_1166 - .L_1165)


	//   ....[0]....
.L_1165:
        /*0080*/ 	.word	0x000169a0


	//   ....[1]....
        /*0084*/ 	.word	0x000169c0


	//   ....[2]....
        /*0088*/ 	.word	0x000169e0


	//   ....[3]....
        /*008c*/ 	.word	0x00016a00


	//   ....[4]....
        /*0090*/ 	.word	0x0001b060


	//   ....[5]....
        /*0094*/ 	.word	0x0001b070


	//   ....[6]....
        /*0098*/ 	.word	0x0001b0a0


	//   ....[7]....
        /*009c*/ 	.word	0x0001b0b0


	//   ....[8]....
        /*00a0*/ 	.word	0x0001fc00


	//   ....[9]....
        /*00a4*/ 	.word	0x0001fc20


	//   ....[10]....
        /*00a8*/ 	.word	0x0001fc40


	//   ....[11]....
        /*00ac*/ 	.word	0x0001fc60


	//   ....[12]....
        /*00b0*/ 	.word	0x00021390


	//   ....[13]....
        /*00b4*/ 	.word	0x000213d0


	//   ....[14]....
        /*00b8*/ 	.word	0x00021400


	//   ....[15]....
        /*00bc*/ 	.word	0x00021410


	//----- nvinfo : EIATTR_EXIT_INSTR_OFFSETS
	.align		4
.L_1166:
        /*00c0*/ 	.byte	0x04, 0x1c
        /*00c2*/ 	.short	(.L_1168 - .L_1167)


	//   ....[0]....
.L_1167:
        /*00c4*/ 	.word	0x00000310


	//   ....[1]....
        /*00c8*/ 	.word	0x00000c90


	//   ....[2]....
        /*00cc*/ 	.word	0x00000cc0


	//   ....[3]....
        /*00d0*/ 	.word	0x00022cd0


	//   ....[4]....
        /*00d4*/ 	.word	0x00022dd0


	//   ....[5]....
        /*00d8*/ 	.word	0x00022df0


	//----- nvinfo : EIATTR_CTAIDZ_USED
	.align		4
.L_1168:
        /*00dc*/ 	.byte	0x01, 0x04
	.zero		2


	//----- nvinfo : EIATTR_CRS_STACK_SIZE
	.align		4
        /*00e0*/ 	.byte	0x04, 0x1e
        /*00e2*/ 	.short	(.L_1170 - .L_1169)
.L_1169:
        /*00e4*/ 	.word	0x00000000
.L_1170:


//--------------------- .nv.info._ZN5flash24flash_fwd_splitkv_kernelI23Flash_fwd_kernel_traitsILi192ELi64ELi64ELi4ELb0ELb0EN7cutlass6half_tE19Flash_kernel_traitsILi192ELi64ELi64ELi4ES3_EELb0ELb1ELb0ELb0ELb1ELb0ELb1ELb0EEEvNS_16Flash_fwd_paramsE --------------------------
	.section	.nv.info._ZN5flash24flash_fwd_splitkv_kernelI23Flash_fwd_kernel_traitsILi192ELi64ELi64ELi4ELb0ELb0EN7cutlass6half_tE19Flash_kernel_traitsILi192ELi64ELi64ELi4ES3_EELb0ELb1ELb0ELb0ELb1ELb0ELb1ELb0EEEvNS_16Flash_fwd_paramsE,"",@"SHT_CUDA_INFO"
	.sectionflags	@""
	.align	4


	//----- nvinfo : EIATTR_CUDA_API_VERSION
	.align		4
        /*0000*/ 	.byte	0x04, 0x37
        /*0002*/ 	.short	(.L_1172 - .L_1171)
.L_1171:
        /*0004*/ 	.word	0x00000082


	//----- nvinfo : EIATTR_SW2861232_WAR
	.align		4
.L_1172:
        /*0008*/ 	.byte	0x01, 0x35
	.zero		2


	//----- nvinfo : EIATTR_PARAM_CBANK
	.align		4
        /*000c*/ 	.byte	0x04, 0x0a
        /*000e*/ 	.short	(.L_1174 - .L_1173)
	.align		4
.L_1173:
        /*0010*/ 	.word	index@(.nv.constant0._ZN5flash24flash_fwd_splitkv_kernelI23Flash_fwd_kernel_traitsILi192ELi64ELi64ELi4ELb0ELb0EN7cutlass6half_tE19Flash_kernel_traitsILi192ELi64ELi64ELi4ES3_EELb0ELb1ELb0ELb0ELb1ELb0ELb1ELb0EEEvNS_16Flash_fwd_paramsE)
        /*0014*/ 	.short	0x0160
        /*0016*/ 	.short	0x01d0


	//----- nvinfo : EIATTR_CBANK_PARAM_SIZE
	.align		4
.L_1174:
        /*0018*/ 	.byte	0x03, 0x19
        /*001a*/ 	.short	0x01d0


	//----- nvinfo : EIATTR_KPARAM_INFO
	.align		4
        /*001c*/ 	.byte	0x04, 0x17
        /*001e*/ 	.short	(.L_1176 - .L_1175)
.L_1175:
        /*0020*/ 	.word	0x00000000
        /*0024*/ 	.short	0x0000
        /*0026*/ 	.short	0x0000
        /*0028*/ 	.byte	0x00, 0xf0, 0x41, 0x07


	//----- nvinfo : EIATTR_MAXREG_COUNT
	.align		4
.L_1176:
        /*002c*/ 	.byte	0x03, 0x1b
        /*002e*/ 	.short	0x00ff


	//----- nvinfo : EIATTR_NUM_BARRIERS
	.align		4
        /*0030*/ 	.byte	0x02, 0x4c
        /*0032*/ 	.byte	0x01
	.zero		1


	//----- nvinfo : EIATTR_MERCURY_ISA_VERSION
	.align		4
        /*0034*/ 	.byte	0x03, 0x5f
        /*0036*/ 	.short	0x0000


	//----- nvinfo : EIATTR_COOP_GROUP_MASK_REGIDS
	.align		4
        /*0038*/ 	.byte	0x04, 0x29
        /*003a*/ 	.short	(.L_1178 - .L_1177)


	//   ....[0]....
.L_1177:
        /*003c*/ 	.word	0xffffffff


	//   ....[1]....
        /*0040*/ 	.word	0xffffffff


	//   ....[2]....
        /*0044*/ 	.word	0xffffffff


	//   ....[3]....
        /*0048*/ 	.word	0xffffffff


	//   ....[4]....
        /*004c*/ 	.word	0xffffffff


	//   ....[5]....
        /*0050*/ 	.word	0xffffffff


	//   ....[6]....
        /*0054*/ 	.word	0xffffffff


	//   ....[7]....
        /*0058*/ 	.word	0xffffffff


	//   ....[8]....
        /*005c*/ 	.word	0xffffffff


	//   ....[9]....
        /*0060*/ 	.word	0xffffffff


	//   ....[10]....
        /*0064*/ 	.word	0xffffffff


	//   ....[11]....
        /*0068*/ 	.word	0xffffffff


	//   ....[12]....
        /*006c*/ 	.word	0xffffffff


	//   ....[13]....
        /*0070*/ 	.word	0xffffffff


	//   ....[14]....
        /*0074*/ 	.word	0xffffffff


	//   ....[15]....
        /*0078*/ 	.word	0xffffffff


	//----- nvinfo : EIATTR_COOP_GROUP_INSTR_OFFSETS
	.align		4
.L_1178:
        /*007c*/ 	.byte	0x04, 0x28
        /*007e*/ 	.short	(.L_1180 - .L_1179)


	//   ....[0]....
.L_1179:
        /*0080*/ 	.word	0x00004290


	//   ....[1]....
        /*0084*/ 	.word	0x000042c0


	//   ....[2]....
        /*0088*/ 	.word	0x00004360


	//   ....[3]....
        /*008c*/ 	.word	0x00004370


	//   ....[4]....
        /*0090*/ 	.word	0x00007430


	//   ....[5]....
        /*0094*/ 	.word	0x00007440


	//   ....[6]....
        /*0098*/ 	.word	0x00007470


	//   ....[7]....
        /*009c*/ 	.word	0x00007480


	//   ....[8]....
        /*00a0*/ 	.word	0x0000aa90


	//   ....[9]....
        /*00a4*/ 	.word	0x0000aae0


	//   ....[10]....
        /*00a8*/ 	.word	0x0000ab00


	//   ....[11]....
        /*00ac*/ 	.word	0x0000ab20


	//   ....[12]....
        /*00b0*/ 	.word	0x0000c250


	//   ....[13]....
        /*00b4*/ 	.word	0x0000c290


	//   ....[14]....
        /*00b8*/ 	.word	0x0000c2e0


	//   ....[15]....
        /*00bc*/ 	.word	0x0000c2f0


	//----- nvinfo : EIATTR_EXIT_INSTR_OFFSETS
	.align		4
.L_1180:
        /*00c0*/ 	.byte	0x04, 0x1c
        /*00c2*/ 	.short	(.L_1182 - .L_1181)


	//   ....[0]....
.L_1181:
        /*00c4*/ 	.word	0x00000420


	//   ....[1]....
        /*00c8*/ 	.word	0x00000ca0


	//   ....[2]....
        /*00cc*/ 	.word	0x00000cd0


	//   ....[3]....
        /*00d0*/ 	.word	0x0000d670


	//   ....[4]....
        /*00d4*/ 	.word	0x0000d6b0


	//----- nvinfo : EIATTR_CTAIDZ_USED
	.align		4
.L_1182:
        /*00d8*/ 	.byte	0x01, 0x04
	.zero		2


	//----- nvinfo : EIATTR_CRS_STACK_SIZE
	.align		4
        /*00dc*/ 	.byte	0x04, 0x1e
        /*00de*/ 	.short	(.L_1184 - .L_1183)
.L_1183:
        /*00e0*/ 	.word	0x00000000
.L_1184:


//--------------------- .nv.info._ZN5flash24flash_fwd_splitkv_kernelI23Flash_fwd_kernel_traitsILi192ELi64ELi64ELi4ELb0ELb0EN7cutlass6half_tE19Flash_kernel_traitsILi192ELi64ELi64ELi4ES3_EELb0ELb1ELb0ELb0ELb1ELb1ELb1ELb0EEEvNS_16Flash_fwd_paramsE --------------------------
	.section	.nv.info._ZN5flash24flash_fwd_splitkv_kernelI23Flash_fwd_kernel_traitsILi192ELi64ELi64ELi4ELb0ELb0EN7cutlass6half_tE19Flash_kernel_traitsILi192ELi64ELi64ELi4ES3_EELb0ELb1ELb0ELb0ELb1ELb1ELb1ELb0EEEvNS_16Flash_fwd_paramsE,"",@"SHT_CUDA_INFO"
	.sectionflags	@""
	.align	4


	//----- nvinfo : EIATTR_CUDA_API_VERSION
	.align		4
        /*0000*/ 	.byte	0x04, 0x37
        /*0002*/ 	.short	(.L_1186 - .L_1185)
.L_1185:
        /*0004*/ 	.word	0x00000082


	//----- nvinfo : EIATTR_SW2861232_WAR
	.align		4
.L_1186:
        /*0008*/ 	.byte	0x01, 0x35
	.zero		2


	//----- nvinfo : EIATTR_PARAM_CBANK
	.align		4
        /*000c*/ 	.byte	0x04, 0x0a
        /*000e*/ 	.short	(.L_1188 - .L_1187)
	.align		4
.L_1187:
        /*0010*/ 	.word	index@(.nv.constant0._ZN5flash24flash_fwd_splitkv_kernelI23Flash_fwd_kernel_traitsILi192ELi64ELi64ELi4ELb0ELb0EN7cutlass6half_tE19Flash_kernel_traitsILi192ELi64ELi64ELi4ES3_EELb0ELb1ELb0ELb0ELb1ELb1ELb1ELb0EEEvNS_16Flash_fwd_paramsE)
        /*0014*/ 	.short	0x0160
        /*0016*/ 	.short	0x01d0


	//----- nvinfo : EIATTR_CBANK_PARAM_SIZE
	.align		4
.L_1188:
        /*0018*/ 	.byte	0x03, 0x19
        /*001a*/ 	.short	0x01d0


	//----- nvinfo : EIATTR_KPARAM_INFO
	.align		4
        /*001c*/ 	.byte	0x04, 0x17
        /*001e*/ 	.short	(.L_1190 - .L_1189)
.L_1189:
        /*0020*/ 	.word	0x00000000
        /*0024*/ 	.short	0x0000
        /*0026*/ 	.short	0x0000
        /*0028*/ 	.byte	0x00, 0xf0, 0x41, 0x07


	//----- nvinfo : EIATTR_MAXREG_COUNT
	.align		4
.L_1190:
        /*002c*/ 	.byte	0x03, 0x1b
        /*002e*/ 	.short	0x00ff


	//----- nvinfo : EIATTR_NUM_BARRIERS
	.align		4
        /*0030*/ 	.byte	0x02, 0x4c
        /*0032*/ 	.byte	0x01
	.zero		1


	//----- nvinfo : EIATTR_MERCURY_ISA_VERSION
	.align		4
        /*0034*/ 	.byte	0x03, 0x5f
        /*0036*/ 	.short	0x0000


	//----- nvinfo : EIATTR_COOP_GROUP_MASK_REGIDS
	.align		4
        /*0038*/ 	.byte	0x04, 0x29
        /*003a*/ 	.short	(.L_1192 - .L_1191)


	//   ....[0]....
.L_1191:
        /*003c*/ 	.word	0xffffffff


	//   ....[1]....
        /*0040*/ 	.word	0xffffffff


	//   ....[2]....
        /*0044*/ 	.word	0xffffffff


	//   ....[3]....
        /*0048*/ 	.word	0xffffffff


	//   ....[4]....
        /*004c*/ 	.word	0xffffffff


	//   ....[5]....
        /*0050*/ 	.word	0xffffffff


	//   ....[6]....
        /*0054*/ 	.word	0xffffffff


	//   ....[7]....
        /*0058*/ 	.word	0xffffffff


	//   ....[8]....
        /*005c*/ 	.word	0xffffffff


	//   ....[9]....
        /*0060*/ 	.word	0xffffffff


	//   ....[10]....
        /*0064*/ 	.word	0xffffffff


	//   ....[11]....
        /*0068*/ 	.word	0xffffffff


	//   ....[12]....
        /*006c*/ 	.word	0xffffffff


	//   ....[13]....
        /*0070*/ 	.word	0xffffffff


	//   ....[14]....
        /*0074*/ 	.word	0xffffffff


	//   ....[15]....
        /*0078*/ 	.word	0xffffffff


	//----- nvinfo : EIATTR_COOP_GROUP_INSTR_OFFSETS
	.align		4
.L_1192:
        /*007c*/ 	.byte	0x04, 0x28
        /*007e*/ 	.short	(.L_1194 - .L_1193)


	//   ....[0]....
.L_1193:
        /*0080*/ 	.word	0x00004690


	//   ....[1]....
        /*0084*/ 	.word	0x000046c0


	//   ....[2]....
        /*0088*/ 	.word	0x00004760


	//   ....[3]....
        /*008c*/ 	.word	0x00004770


	//   ....[4]....
        /*0090*/ 	.word	0x00007c40


	//   ....[5]....
        /*0094*/ 	.word	0x00007c50


	//   ....[6]....
        /*0098*/ 	.word	0x00007c80


	//   ....[7]....
        /*009c*/ 	.word	0x00007c90


	//   ....[8]....
        /*00a0*/ 	.word	0x0000b6c0


	//   ....[9]....
        /*00a4*/ 	.word	0x0000b6d0


	//   ....[10]....
        /*00a8*/ 	.word	0x0000b6f0


	//   ....[11]....
        /*00ac*/ 	.word	0x0000b710


	//   ....[12]....
        /*00b0*/ 	.word	0x0000ce40


	//   ....[13]....
        /*00b4*/ 	.word	0x0000ce80


	//   ....[14]....
        /*00b8*/ 	.word	0x0000ced0


	//   ....[15]....
        /*00bc*/ 	.word	0x0000cee0


	//----- nvinfo : EIATTR_EXIT_INSTR_OFFSETS
	.align		4
.L_1194:
        /*00c0*/ 	.byte	0x04, 0x1c
        /*00c2*/ 	.short	(.L_1196 - .L_1195)


	//   ....[0]....
.L_1195:
        /*00c4*/ 	.word	0x00000420


	//   ....[1]....
        /*00c8*/ 	.word	0x00000ca0


	//   ....[2]....
        /*00cc*/ 	.word	0x00000cd0


	//   ....[3]....
        /*00d0*/ 	.word	0x0000e260


	//   ....[4]....
        /*00d4*/ 	.word	0x0000e2a0


	//----- nvinfo : EIATTR_CTAIDZ_USED
	.align		4
.L_1196:
        /*00d8*/ 	.byte	0x01, 0x04
	.zero		2


	//----- nvinfo : EIATTR_CRS_STACK_SIZE
	.align		4
        /*00dc*/ 	.byte	0x04, 0x1e
        /*00de*/ 	.short	(.L_1198 - .L_1197)
.L_1197:
        /*00e0*/ 	.word	0x00000000
.L_1198:


//--------------------- .nv.info._ZN5flash24flash_fwd_splitkv_kernelI23Flash_fwd_kernel_traitsILi192ELi64ELi64ELi4ELb0ELb0EN7cutlass6half_tE19Flash_kernel_traitsILi192ELi64ELi64ELi4ES3_EELb0ELb1ELb1ELb0ELb0ELb0ELb1ELb0EEEvNS_16Flash_fwd_paramsE --------------------------
	.section	.nv.info._ZN5flash24flash_fwd_splitkv_kernelI23Flash_fwd_kernel_traitsILi192ELi64ELi64ELi4ELb0ELb0EN7cutlass6half_tE19Flash_kernel_traitsILi192ELi64ELi64ELi4ES3_EELb0ELb1ELb1ELb0ELb0ELb0ELb1ELb0EEEvNS_16Flash_fwd_paramsE,"",@"SHT_CUDA_INFO"
	.sectionflags	@""
	.align	4


	//----- nvinfo : EIATTR_CUDA_API_VERSION
	.align		4
        /*0000*/ 	.byte	0x04, 0x37
        /*0002*/ 	.short	(.L_1200 - .L_1199)
.L_1199:
        /*0004*/ 	.word	0x00000082


	//----- nvinfo : EIATTR_SW2861232_WAR
	.align		4
.L_1200:
        /*0008*/ 	.byte	0x01, 0x35
	.zero		2


	//----- nvinfo : EIATTR_PARAM_CBANK
	.align		4
        /*000c*/ 	.byte	0x04, 0x0a
        /*000e*/ 	.short	(.L_1202 - .L_1201)
	.align		4
.L_1201:
        /*0010*/ 	.word	index@(.nv.constant0._ZN5flash24flash_fwd_splitkv_kernelI23Flash_fwd_kernel_traitsILi192ELi64ELi64ELi4ELb0ELb0EN7cutlass6half_tE19Flash_kernel_traitsILi192ELi64ELi64ELi4ES3_EELb0ELb1ELb1ELb0ELb0ELb0ELb1ELb0EEEvNS_16Flash_fwd_paramsE)
        /*0014*/ 	.short	0x0160
        /*0016*/ 	.short	0x01d0


	//----- nvinfo : EIATTR_CBANK_PARAM_SIZE
	.align		4
.L_1202:
        /*0018*/ 	.byte	0x03, 0x19
        /*001a*/ 	.short	0x01d0


	//----- nvinfo : EIATTR_KPARAM_INFO
	.align		4
        /*001c*/ 	.byte	0x04, 0x17
        /*001e*/ 	.short	(.L_1204 - .L_1203)
.L_1203:
        /*0020*/ 	.word	0x00000000
        /*0024*/ 	.short	0x0000
        /*0026*/ 	.short	0x0000
        /*0028*/ 	.byte	0x00, 0xf0, 0x41, 0x07


	//----- nvinfo : EIATTR_MAXREG_COUNT
	.align		4
.L_1204:
        /*002c*/ 	.byte	0x03, 0x1b
        /*002e*/ 	.short	0x00ff


	//----- nvinfo : EIATTR_NUM_BARRIERS
	.align		4
        /*0030*/ 	.byte	0x02, 0x4c
        /*0032*/ 	.byte	0x01
	.zero		1


	//----- nvinfo : EIATTR_MERCURY_ISA_VERSION
	.align		4
        /*0034*/ 	.byte	0x03, 0x5f
        /*0036*/ 	.short	0x0000


	//----- nvinfo : EIATTR_COOP_GROUP_MASK_REGIDS
	.align		4
        /*0038*/ 	.byte	0x04, 0x29
        /*003a*/ 	.short	(.L_1206 - .L_1205)


	//   ....[0]....
.L_1205:
        /*003c*/ 	.word	0xffffffff


	//   ....[1]....
        /*0040*/ 	.word	0xffffffff


	//   ....[2]....
        /*0044*/ 	.word	0xffffffff


	//   ....[3]....
        /*0048*/ 	.word	0xffffffff


	//   ....[4]....
        /*004c*/ 	.word	0xffffffff


	//   ....[5]....
        /*0050*/ 	.word	0xffffffff


	//   ....[6]....
        /*0054*/ 	.word	0xffffffff


	//   ....[7]....
        /*0058*/ 	.word	0xffffffff


	//   ....[8]....
        /*005c*/ 	.word	0xffffffff


	//   ....[9]....
        /*0060*/ 	.word	0xffffffff


	//   ....[10]....
        /*0064*/ 	.word	0xffffffff


	//   ....[11]....
        /*0068*/ 	.word	0xffffffff


	//   ....[12]....
        /*006c*/ 	.word	0xffffffff


	//   ....[13]....
        /*0070*/ 	.word	0xffffffff


	//   ....[14]....
        /*0074*/ 	.word	0xffffffff


	//   ....[15]....
        /*0078*/ 	.word	0xffffffff


	//----- nvinfo : EIATTR_COOP_GROUP_INSTR_OFFSETS
	.align		4
.L_1206:
        /*007c*/ 	.byte	0x04, 0x28
        /*007e*/ 	.short	(.L_1208 - .L_1207)


	//   ....[0]....
.L_1207:
        /*0080*/ 	.word	0x00006d40


	//   ....[1]....
        /*0084*/ 	.word	0x00006d70


	//   ....[2]....
        /*0088*/ 	.word	0x00006d90


	//   ....[3]....
        /*008c*/ 	.word	0x00006db0


	//   ....[4]....
        /*0090*/ 	.word	0x0000b2b0


	//   ....[5]....
        /*0094*/ 	.word	0x0000b2c0


	//   ....[6]....
        /*0098*/ 	.word	0x0000b2f0


	//   ....[7]....
        /*009c*/ 	.word	0x0000b300


	//   ....[8]....
        /*00a0*/ 	.word	0x0000fcb0


	//   ....[9]....
        /*00a4*/ 	.word	0x0000fcd0


	//   ....[10]....
        /*00a8*/ 	.word	0x0000fcf0


	//   ....[11]....
        /*00ac*/ 	.word	0x0000fd10


	//   ....[12]....
        /*00b0*/ 	.word	0x00011440


	//   ....[13]....
        /*00b4*/ 	.word	0x00011480


	//   ....[14]....
        /*00b8*/ 	.word	0x00011540


	//   ....[15]....
        /*00bc*/ 	.word	0x00011550


	//----- nvinfo : EIATTR_EXIT_INSTR_OFFSETS
	.align		4
.L_1208:
        /*00c0*/ 	.byte	0x04, 0x1c
        /*00c2*/ 	.short	(.L_1210 - .L_1209)


	//   ....[0]....
.L_1209:
        /*00c4*/ 	.word	0x00000620


	//   ....[1]....
        /*00c8*/ 	.word	0x000012d0


	//   ....[2]....
        /*00cc*/ 	.word	0x00001300


	//   ....[3]....
        /*00d0*/ 	.word	0x00012bf0


	//   ....[4]....
        /*00d4*/ 	.word	0x00012c60


	//   ....[5]....
        /*00d8*/ 	.word	0x00012c80


	//----- nvinfo : EIATTR_CTAIDZ_USED
	.align		4
.L_1210:
        /*00dc*/ 	.byte	0x01, 0x04
	.zero		2


	//----- nvinfo : EIATTR_CRS_STACK_SIZE
	.align		4
        /*00e0*/ 	.byte	0x04, 0x1e
        /*00e2*/ 	.short	(.L_1212 - .L_1211)
.L_1211:
        /*00e4*/ 	.word	0x00000000
.L_1212:


//--------------------- .nv.info._ZN5flash24flash_fwd_splitkv_kernelI23Flash_fwd_kernel_traitsILi192ELi64ELi64ELi4ELb0ELb0EN7cutlass6half_tE19Flash_kernel_traitsILi192ELi64ELi64ELi4ES3_EELb0ELb1ELb1ELb0ELb0ELb1ELb1ELb0EEEvNS_16Flash_fwd_paramsE --------------------------
	.section	.nv.info._ZN5flash24flash_fwd_splitkv_kernelI23Flash_fwd_kernel_traitsILi192ELi64ELi64ELi4ELb0ELb0EN7cutlass6half_tE19Flash_kernel_traitsILi192ELi64ELi64ELi4ES3_EELb0ELb1ELb1ELb0ELb0ELb1ELb1ELb0EEEvNS_16Flash_fwd_paramsE,"",@"SHT_CUDA_INFO"
	.sectionflags	@""
	.align	4


	//----- nvinfo : EIATTR_CUDA_API_VERSION
	.align		4
        /*0000*/ 	.byte	0x04, 0x37
        /*0002*/ 	.short	(.L_1214 - .L_1213)
.L_1213:
        /*0004*/ 	.word	0x00000082


	//----- nvinfo : EIATTR_SW2861232_WAR
	.align		4
.L_1214:
        /*0008*/ 	.byte	0x01, 0x35
	.zero		2


	//----- nvinfo : EIATTR_PARAM_CBANK
	.align		4
        /*000c*/ 	.byte	0x04, 0x0a
        /*000e*/ 	.short	(.L_1216 - .L_1215)
	.align		4
.L_1215:
        /*0010*/ 	.word	index@(.nv.constant0._ZN5flash24flash_fwd_splitkv_kernelI23Flash_fwd_kernel_traitsILi192ELi64ELi64ELi4ELb0ELb0EN7cutlass6half_tE19Flash_kernel_traitsILi192ELi64ELi64ELi4ES3_EELb0ELb1ELb1ELb0ELb0ELb1ELb1ELb0EEEvNS_16Flash_fwd_paramsE)
        /*0014*/ 	.short	0x0160
        /*0016*/ 	.short	0x01d0


	//----- nvinfo : EIATTR_CBANK_PARAM_SIZE
	.align		4
.L_1216:
        /*0018*/ 	.byte	0x03, 0x19
        /*001a*/ 	.short	0x01d0


	//----- nvinfo : EIATTR_KPARAM_INFO
	.align		4
        /*001c*/ 	.byte	0x04, 0x17
        /*001e*/ 	.short	(.L_1218 - .L_1217)
.L_1217:
        /*0020*/ 	.word	0x00000000
        /*0024*/ 	.short	0x0000
        /*0026*/ 	.short	0x0000
        /*0028*/ 	.byte	0x00, 0xf0, 0x41, 0x07


	//----- nvinfo : EIATTR_MAXREG_COUNT
	.align		4
.L_1218:
        /*002c*/ 	.byte	0x03, 0x1b
        /*002e*/ 	.short	0x00ff


	//----- nvinfo : EIATTR_NUM_BARRIERS
	.align		4
        /*0030*/ 	.byte	0x02, 0x4c
        /*0032*/ 	.byte	0x01
	.zero		1


	//----- nvinfo : EIATTR_MERCURY_ISA_VERSION
	.align		4
        /*0034*/ 	.byte	0x03, 0x5f
        /*0036*/ 	.short	0x0000


	//----- nvinfo : EIATTR_COOP_GROUP_MASK_REGIDS
	.align		4
        /*0038*/ 	.byte	0x04, 0x29
        /*003a*/ 	.short	(.L_1220 - .L_1219)


	//   ....[0]....
.L_1219:
        /*003c*/ 	.word	0xffffffff


	//   ....[1]....
        /*0040*/ 	.word	0xffffffff


	//   ....[2]....
        /*0044*/ 	.word	0xffffffff


	//   ....[3]....
        /*0048*/ 	.word	0xffffffff


	//   ....[4]....
        /*004c*/ 	.word	0xffffffff


	//   ....[5]....
        /*0050*/ 	.word	0xffffffff


	//   ....[6]....
        /*0054*/ 	.word	0xffffffff


	//   ....[7]....
        /*0058*/ 	.word	0xffffffff


	//   ....[8]....
        /*005c*/ 	.word	0xffffffff


	//   ....[9]....
        /*0060*/ 	.word	0xffffffff


	//   ....[10]....
        /*0064*/ 	.word	0xffffffff


	//   ....[11]....
        /*0068*/ 	.word	0xffffffff


	//   ....[12]....
        /*006c*/ 	.word	0xffffffff


	//   ....[13]....
        /*0070*/ 	.word	0xffffffff


	//   ....[14]....
        /*0074*/ 	.word	0xffffffff


	//   ....[15]....
        /*0078*/ 	.word	0xffffffff


	//----- nvinfo : EIATTR_COOP_GROUP_INSTR_OFFSETS
	.align		4
.L_1220:
        /*007c*/ 	.byte	0x04, 0x28
        /*007e*/ 	.short	(.L_1222 - .L_1221)


	//   ....[0]....
.L_1221:
        /*0080*/ 	.word	0x00007130


	//   ....[1]....
        /*0084*/ 	.word	0x00007150


	//   ....[2]....
        /*0088*/ 	.word	0x00007170


	//   ....[3]....
        /*008c*/ 	.word	0x00007190


	//   ....[4]....
        /*0090*/ 	.word	0x0000bb00


	//   ....[5]....
        /*0094*/ 	.word	0x0000bb10


	//   ....[6]....
        /*0098*/ 	.word	0x0000bb40


	//   ....[7]....
        /*009c*/ 	.word	0x0000bb50


	//   ....[8]....
        /*00a0*/ 	.word	0x00010930


	//   ....[9]....
        /*00a4*/ 	.word	0x00010950


	//   ....[10]....
        /*00a8*/ 	.word	0x00010970


	//   ....[11]....
        /*00ac*/ 	.word	0x00010990


	//   ....[12]....
        /*00b0*/ 	.word	0x000120c0


	//   ....[13]....
        /*00b4*/ 	.word	0x00012100


	//   ....[14]....
        /*00b8*/ 	.word	0x000121c0


	//   ....[15]....
        /*00bc*/ 	.word	0x000121d0


	//----- nvinfo : EIATTR_EXIT_INSTR_OFFSETS
	.align		4
.L_1222:
        /*00c0*/ 	.byte	0x04, 0x1c
        /*00c2*/ 	.short	(.L_1224 - .L_1223)


	//   ....[0]....
.L_1223:
        /*00c4*/ 	.word	0x00000620


	//   ....[1]....
        /*00c8*/ 	.word	0x000012d0


	//   ....[2]....
        /*00cc*/ 	.word	0x00001300


	//   ....[3]....
        /*00d0*/ 	.word	0x00013870


	//   ....[4]....
        /*00d4*/ 	.word	0x000138e0


	//   ....[5]....
        /*00d8*/ 	.word	0x00013900


	//----- nvinfo : EIATTR_CTAIDZ_USED
	.align		4
.L_1224:
        /*00dc*/ 	.byte	0x01, 0x04
	.zero		2


	//----- nvinfo : EIATTR_CRS_STACK_SIZE
	.align		4
        /*00e0*/ 	.byte	0x04, 0x1e
        /*00e2*/ 	.short	(.L_1226 - .L_1225)
.L_1225:
        /*00e4*/ 	.word	0x00000000
.L_1226:


//--------------------- .nv.info._ZN5flash24flash_fwd_splitkv_kernelI23Flash_fwd_kernel_traitsILi192ELi64ELi64ELi4ELb0ELb0EN7cutlass6half_tE19Flash_kernel_traitsILi192ELi64ELi64ELi4ES3_EELb0ELb1ELb0ELb0ELb1ELb0ELb1ELb1EEEvNS_16Flash_fwd_paramsE --------------------------
	.section	.nv.info._ZN5flash24flash_fwd_splitkv_kernelI23Flash_fwd_kernel_traitsILi192ELi64ELi64ELi4ELb0ELb0EN7cutlass6half_tE19Flash_kernel_traitsILi192ELi64ELi64ELi4ES3_EELb0ELb1ELb0ELb0ELb1ELb0ELb1ELb1EEEvNS_16Flash_fwd_paramsE,"",@"SHT_CUDA_INFO"
	.sectionflags	@""
	.align	4


	//----- nvinfo : EIATTR_CUDA_API_VERSION
	.align		4
        /*0000*/ 	.byte	0x04, 0x37
        /*0002*/ 	.short	(.L_1228 - .L_1227)
.L_1227:
        /*0004*/ 	.word	0x00000082


	//----- nvinfo : EIATTR_SW2861232_WAR
	.align		4
.L_1228:
        /*0008*/ 	.byte	0x01, 0x35
	.zero		2


	//----- nvinfo : EIATTR_PARAM_CBANK
	.align		4
        /*000c*/ 	.byte	0x04, 0x0a
        /*000e*/ 	.short	(.L_1230 - .L_1229)
	.align		4
.L_1229:
        /*0010*/ 	.word	index@(.nv.constant0._ZN5flash24flash_fwd_splitkv_kernelI23Flash_fwd_kernel_traitsILi192ELi64ELi64ELi4ELb0ELb0EN7cutlass6half_tE19Flash_kernel_traitsILi192ELi64ELi64ELi4ES3_EELb0ELb1ELb0ELb0ELb1ELb0ELb1ELb1EEEvNS_16Flash_fwd_paramsE)
        /*0014*/ 	.short	0x0160
        /*0016*/ 	.short	0x01d0


	//----- nvinfo : EIATTR_CBANK_PARAM_SIZE
	.align		4
.L_1230:
        /*0018*/ 	.byte	0x03, 0x19
        /*001a*/ 	.short	0x01d0


	//----- nvinfo : EIATTR_KPARAM_INFO
	.align		4
        /*001c*/ 	.byte	0x04, 0x17
        /*001e*/ 	.short	(.L_1232 - .L_1231)
.L_1231:
        /*0020*/ 	.word	0x00000000
        /*0024*/ 	.short	0x0000
        /*0026*/ 	.short	0x0000
        /*0028*/ 	.byte	0x00, 0xf0, 0x41, 0x07


	//----- nvinfo : EIATTR_MAXREG_COUNT
	.align		4
.L_1232:
        /*002c*/ 	.byte	0x03, 0x1b
        /*002e*/ 	.short	0x00ff


	//----- nvinfo : EIATTR_NUM_BARRIERS
	.align		4
        /*0030*/ 	.byte	0x02, 0x4c
        /*0032*/ 	.byte	0x01
	.zero		1


	//----- nvinfo : EIATTR_MERCURY_ISA_VERSION
	.align		4
        /*0034*/ 	.byte	0x03, 0x5f
        /*0036*/ 	.short	0x0000


	//----- nvinfo : EIATTR_COOP_GROUP_MASK_REGIDS
	.align		4
        /*0038*/ 	.byte	0x04, 0x29
        /*003a*/ 	.short	(.L_1234 - .L_1233)


	//   ....[0]....
.L_1233:
        /*003c*/ 	.word	0xffffffff


	//   ....[1]....
        /*0040*/ 	.word	0xffffffff


	//   ....[2]....
        /*0044*/ 	.word	0xffffffff


	//   ....[3]....
        /*0048*/ 	.word	0xffffffff


	//   ....[4]....
        /*004c*/ 	.word	0xffffffff


	//   ....[5]....
        /*0050*/ 	.word	0xffffffff


	//   ....[6]....
        /*0054*/ 	.word	0xffffffff


	//   ....[7]....
        /*0058*/ 	.word	0xffffffff


	//   ....[8]....
        /*005c*/ 	.word	0xffffffff


	//   ....[9]....
        /*0060*/ 	.word	0xffffffff


	//   ....[10]....
        /*0064*/ 	.word	0xffffffff


	//   ....[11]....
        /*0068*/ 	.word	0xffffffff


	//   ....[12]....
        /*006c*/ 	.word	0xffffffff


	//   ....[13]....
        /*0070*/ 	.word	0xffffffff


	//   ....[14]....
        /*0074*/ 	.word	0xffffffff


	//   ....[15]....
        /*0078*/ 	.word	0xffffffff


	//----- nvinfo : EIATTR_COOP_GROUP_INSTR_OFFSETS
	.align		4
.L_1234:
        /*007c*/ 	.byte	0x04, 0x28
        /*007e*/ 	.short	(.L_1236 - .L_1235)


	//   ....[0]....
.L_1235:
        /*0080*/ 	.word	0x00013900


	//   ....[1]....
        /*0084*/ 	.word	0x00013920


	//   ....[2]....
        /*0088*/ 	.word	0x000139c0


	//   ....[3]....
        /*008c*/ 	.word	0x000139d0


	//   ....[4]....
        /*0090*/ 	.word	0x000169c0


	//   ....[5]....
        /*0094*/ 	.word	0x000169d0


	//   ....[6]....
        /*0098*/ 	.word	0x00016a00


	//   ....[7]....
        /*009c*/ 	.word	0x00016a10


	//   ....[8]....
        /*00a0*/ 	.word	0x0001a0c0


	//   ....[9]....
        /*00a4*/ 	.word	0x0001a0e0


	//   ....[10]....
        /*00a8*/ 	.word	0x0001a110


	//   ....[11]....
        /*00ac*/ 	.word	0x0001a120


	//   ....[12]....
        /*00b0*/ 	.word	0x0001b840


	//   ....[13]....
        /*00b4*/ 	.word	0x0001b880


	//   ....[14]....
        /*00b8*/ 	.word	0x0001b8e0


	//   ....[15]....
        /*00bc*/ 	.word	0x0001b8f0


	//----- nvinfo : EIATTR_EXIT_INSTR_OFFSETS
	.align		4
.L_1236:
        /*00c0*/ 	.byte	0x04, 0x1c
        /*00c2*/ 	.short	(.L_1238 - .L_1237)


	//   ....[0]....
.L_1237:
        /*00c4*/ 	.word	0x00000430


	//   ....[1]....
        /*00c8*/ 	.word	0x00000ca0


	//   ....[2]....
        /*00cc*/ 	.word	0x00000cd0


	//   ....[3]....
        /*00d0*/ 	.word	0x0001cca0


	//   ....[4]....
        /*00d4*/ 	.word	0x0001cce0


	//----- nvinfo : EIATTR_CTAIDZ_USED
	.align		4
.L_1238:
        /*00d8*/ 	.byte	0x01, 0x04
	.zero		2


	//----- nvinfo : EIATTR_CRS_STACK_SIZE
	.align		4
        /*00dc*/ 	.byte	0x04, 0x1e
        /*00de*/ 	.short	(.L_1240 - .L_1239)
.L_1239:
        /*00e0*/ 	.word	0x00000000
.L_1240:


//--------------------- .nv.info._ZN5flash24flash_fwd_splitkv_kernelI23Flash_fwd_kernel_traitsILi192ELi64ELi64ELi4ELb0ELb0EN7cutlass6half_tE19Flash_kernel_traitsILi192ELi64ELi64ELi4ES3_EELb0ELb1ELb0ELb0ELb1ELb1ELb1ELb1EEEvNS_16Flash_fwd_paramsE --------------------------
	.section	.nv.info._ZN5flash24flash_fwd_splitkv_kernelI23Flash_fwd_kernel_traitsILi192ELi64ELi64ELi4ELb0ELb0EN7cutlass6half_tE19Flash_kernel_traitsILi192ELi64ELi64ELi4ES3_EELb0ELb1ELb0ELb0ELb1ELb1ELb1ELb1EEEvNS_16Flash_fwd_paramsE,"",@"SHT_CUDA_INFO"
	.sectionflags	@""
	.align	4


	//----- nvinfo : EIATTR_CUDA_API_VERSION
	.align		4
        /*0000*/ 	.byte	0x04, 0x37
        /*0002*/ 	.short	(.L_1242 - .L_1241)
.L_1241:
        /*0004*/ 	.word	0x00000082


	//----- nvinfo : EIATTR_SW2861232_WAR
	.align		4
.L_1242:
        /*0008*/ 	.byte	0x01, 0x35
	.zero		2


	//----- nvinfo : EIATTR_PARAM_CBANK
	.align		4
        /*000c*/ 	.byte	0x04, 0x0a
        /*000e*/ 	.short	(.L_1244 - .L_1243)
	.align		4
.L_1243:
        /*0010*/ 	.word	index@(.nv.constant0._ZN5flash24flash_fwd_splitkv_kernelI23Flash_fwd_kernel_traitsILi192ELi64ELi64ELi4ELb0ELb0EN7cutlass6half_tE19Flash_kernel_traitsILi192ELi64ELi64ELi4ES3_EELb0ELb1ELb0ELb0ELb1ELb1ELb1ELb1EEEvNS_16Flash_fwd_paramsE)
        /*0014*/ 	.short	0x0160
        /*0016*/ 	.short	0x01d0


	//----- nvinfo : EIATTR_CBANK_PARAM_SIZE
	.align		4
.L_1244:
        /*0018*/ 	.byte	0x03, 0x19
        /*001a*/ 	.short	0x01d0


	//----- nvinfo : EIATTR_KPARAM_INFO
	.align		4
        /*001c*/ 	.byte	0x04, 0x17
        /*001e*/ 	.short	(.L_1246 - .L_1245)
.L_1245:
        /*0020*/ 	.word	0x00000000
        /*0024*/ 	.short	0x0000
        /*0026*/ 	.short	0x0000
        /*0028*/ 	.byte	0x00, 0xf0, 0x41, 0x07


	//----- nvinfo : EIATTR_MAXREG_COUNT
	.align		4
.L_1246:
        /*002c*/ 	.byte	0x03, 0x1b
        /*002e*/ 	.short	0x00ff


	//----- nvinfo : EIATTR_NUM_BARRIERS
	.align		4
        /*0030*/ 	.byte	0x02, 0x4c
        /*0032*/ 	.byte	0x01
	.zero		1


	//----- nvinfo : EIATTR_MERCURY_ISA_VERSION
	.align		4
        /*0034*/ 	.byte	0x03, 0x5f
        /*0036*/ 	.short	0x0000


	//----- nvinfo : EIATTR_COOP_GROUP_MASK_REGIDS
	.align		4
        /*0038*/ 	.byte	0x04, 0x29
        /*003a*/ 	.short	(.L_1248 - .L_1247)


	//   ....[0]....
.L_1247:
        /*003c*/ 	.word	0xffffffff


	//   ....[1]....
        /*0040*/ 	.word	0xffffffff


	//   ....[2]....
        /*0044*/ 	.word	0xffffffff


	//   ....[3]....
        /*0048*/ 	.word	0xffffffff


	//   ....[4]....
        /*004c*/ 	.word	0xffffffff


	//   ....[5]....
        /*0050*/ 	.word	0xffffffff


	//   ....[6]....
        /*0054*/ 	.word	0xffffffff


	//   ....[7]....
        /*0058*/ 	.word	0xffffffff


	//   ....[8]....
        /*005c*/ 	.word	0xffffffff


	//   ....[9]....
        /*0060*/ 	.word	0xffffffff


	//   ....[10]....
        /*0064*/ 	.word	0xffffffff


	//   ....[11]....
        /*0068*/ 	.word	0xffffffff


	//   ....[12]....
        /*006c*/ 	.word	0xffffffff


	//   ....[13]....
        /*0070*/ 	.word	0xffffffff


	//   ....[14]....
        /*0074*/ 	.word	0xffffffff


	//   ....[15]....
        /*0078*/ 	.word	0xffffffff


	//----- nvinfo : EIATTR_COOP_GROUP_INSTR_OFFSETS
	.align		4
.L_1248:
        /*007c*/ 	.byte	0x04, 0x28
        /*007e*/ 	.short	(.L_1250 - .L_1249)


	//   ....[0]....
.L_1249:
        /*0080*/ 	.word	0x00013cf0


	//   ....[1]....
        /*0084*/ 	.word	0x00013d10


	//   ....[2]....
        /*0088*/ 	.word	0x00013db0


	//   ....[3]....
        /*008c*/ 	.word	0x00013dc0


	//   ....[4]....
        /*0090*/ 	.word	0x000171b0


	//   ....[5]....
        /*0094*/ 	.word	0x000171c0


	//   ....[6]....
        /*0098*/ 	.word	0x000171f0


	//   ....[7]....
        /*009c*/ 	.word	0x00017200


	//   ....[8]....
        /*00a0*/ 	.word	0x0001aca0


	//   ....[9]....
        /*00a4*/ 	.word	0x0001acc0


	//   ....[10]....
        /*00a8*/ 	.word	0x0001acf0


	//   ....[11]....
        /*00ac*/ 	.word	0x0001ad00


	//   ....[12]....
        /*00b0*/ 	.word	0x0001c430


	//   ....[13]....
        /*00b4*/ 	.word	0x0001c470


	//   ....[14]....
        /*00b8*/ 	.word	0x0001c4d0


	//   ....[15]....
        /*00bc*/ 	.word	0x0001c4e0


	//----- nvinfo : EIATTR_EXIT_INSTR_OFFSETS
	.align		4
.L_1250:
        /*00c0*/ 	.byte	0x04, 0x1c
        /*00c2*/ 	.short	(.L_1252 - .L_1251)


	//   ....[0]....
.L_1251:
        /*00c4*/ 	.word	0x00000430


	//   ....[1]....
        /*00c8*/ 	.word	0x00000ca0


	//   ....[2]....
        /*00cc*/ 	.word	0x00000cd0


	//   ....[3]....
        /*00d0*/ 	.word	0x0001d890


	//   ....[4]....
        /*00d4*/ 	.word	0x0001d8d0


	//----- nvinfo : EIATTR_CTAIDZ_USED
	.align		4
.L_1252:
        /*00d8*/ 	.byte	0x01, 0x04
	.zero		2


	//----- nvinfo : EIATTR_CRS_STACK_SIZE
	.align		4
        /*00dc*/ 	.byte	0x04, 0x1e
        /*00de*/ 	.short	(.L_1254 - .L_1253)
.L_1253:
        /*00e0*/ 	.word	0x00000000
.L_1254:


//--------------------- .nv.info._ZN5flash24flash_fwd_splitkv_kernelI23Flash_fwd_kernel_traitsILi192ELi64ELi64ELi4ELb0ELb0EN7cutlass6half_tE19Flash_kernel_traitsILi192ELi64ELi64ELi4ES3_EELb0ELb1ELb1ELb0ELb0ELb0ELb1ELb1EEEvNS_16Flash_fwd_paramsE --------------------------
	.section	.nv.info._ZN5flash24flash_fwd_splitkv_kernelI23Flash_fwd_kernel_traitsILi192ELi64ELi64ELi4ELb0ELb0EN7cutlass6half_tE19Flash_kernel_traitsILi192ELi64ELi64ELi4ES3_EELb0ELb1ELb1ELb0ELb0ELb0ELb1ELb1EEEvNS_16Flash_fwd_paramsE,"",@"SHT_CUDA_INFO"
	.sectionflags	@""
	.align	4


	//----- nvinfo : EIATTR_CUDA_API_VERSION
	.align		4
        /*0000*/ 	.byte	0x04, 0x37
        /*0002*/ 	.short	(.L_1256 - .L_1255)
.L_1255:
        /*0004*/ 	.word	0x00000082


	//----- nvinfo : EIATTR_SW2861232_WAR
	.align		4
.L_1256:
        /*0008*/ 	.byte	0x01, 0x35
	.zero		2


	//----- nvinfo : EIATTR_PARAM_CBANK
	.align		4
        /*000c*/ 	.byte	0x04, 0x0a
        /*000e*/ 	.short	(.L_1258 - .L_1257)
	.align		4
.L_1257:
        /*0010*/ 	.word	index@(.nv.constant0._ZN5flash24flash_fwd_splitkv_kernelI23Flash_fwd_kernel_traitsILi192ELi64ELi64ELi4ELb0ELb0EN7cutlass6half_tE19Flash_kernel_traitsILi192ELi64ELi64ELi4ES3_EELb0ELb1ELb1ELb0ELb0ELb0ELb1ELb1EEEvNS_16Flash_fwd_paramsE)
        /*0014*/ 	.short	0x0160
        /*0016*/ 	.short	0x01d0


	//----- nvinfo : EIATTR_CBANK_PARAM_SIZE
	.align		4
.L_1258:
        /*0018*/ 	.byte	0x03, 0x19
        /*001a*/ 	.short	0x01d0


	//----- nvinfo : EIATTR_KPARAM_INFO
	.align		4
        /*001c*/ 	.byte	0x04, 0x17
        /*001e*/ 	.short	(.L_1260 - .L_1259)
.L_1259:
        /*0020*/ 	.word	0x00000000
        /*0024*/ 	.short	0x0000
        /*0026*/ 	.short	0x0000
        /*0028*/ 	.byte	0x00, 0xf0, 0x41, 0x07


	//----- nvinfo : EIATTR_MAXREG_COUNT
	.align		4
.L_1260:
        /*002c*/ 	.byte	0x03, 0x1b
        /*002e*/ 	.short	0x00ff


	//----- nvinfo : EIATTR_NUM_BARRIERS
	.align		4
        /*0030*/ 	.byte	0x02, 0x4c
        /*0032*/ 	.byte	0x01
	.zero		1


	//----- nvinfo : EIATTR_MERCURY_ISA_VERSION
	.align		4
        /*0034*/ 	.byte	0x03, 0x5f
        /*0036*/ 	.short	0x0000


	//----- nvinfo : EIATTR_COOP_GROUP_MASK_REGIDS
	.align		4
        /*0038*/ 	.byte	0x04, 0x29
        /*003a*/ 	.short	(.L_1262 - .L_1261)


	//   ....[0]....
.L_1261:
        /*003c*/ 	.word	0xffffffff


	//   ....[1]....
        /*0040*/ 	.word	0xffffffff


	//   ....[2]....
        /*0044*/ 	.word	0xffffffff


	//   ....[3]....
        /*0048*/ 	.word	0xffffffff


	//   ....[4]....
        /*004c*/ 	.word	0xffffffff


	//   ....[5]....
        /*0050*/ 	.word	0xffffffff


	//   ....[6]....
        /*0054*/ 	.word	0xffffffff


	//   ....[7]....
        /*0058*/ 	.word	0xffffffff


	//   ....[8]....
        /*005c*/ 	.word	0xffffffff


	//   ....[9]....
        /*0060*/ 	.word	0xffffffff


	//   ....[10]....
        /*0064*/ 	.word	0xffffffff


	//   ....[11]....
        /*0068*/ 	.word	0xffffffff


	//   ....[12]....
        /*006c*/ 	.word	0xffffffff


	//   ....[13]....
        /*0070*/ 	.word	0xffffffff


	//   ....[14]....
        /*0074*/ 	.word	0xffffffff


	//   ....[15]....
        /*0078*/ 	.word	0xffffffff


	//----- nvinfo : EIATTR_COOP_GROUP_INSTR_OFFSETS
	.align		4
.L_1262:
        /*007c*/ 	.byte	0x04, 0x28
        /*007e*/ 	.short	(.L_1264 - .L_1263)


	//   ....[0]....
.L_1263:
        /*0080*/ 	.word	0x00016a80


	//   ....[1]....
        /*0084*/ 	.word	0x00016b10


	//   ....[2]....
        /*0088*/ 	.word	0x00016b30


	//   ....[3]....
        /*008c*/ 	.word	0x00016b50


	//   ....[4]....
        /*0090*/ 	.word	0x0001ad00


	//   ....[5]....
        /*0094*/ 	.word	0x0001ad10


	//   ....[6]....
        /*0098*/ 	.word	0x0001ad40


	//   ....[7]....
        /*009c*/ 	.word	0x0001ad50


	//   ....[8]....
        /*00a0*/ 	.word	0x0001f4c0


	//   ....[9]....
        /*00a4*/ 	.word	0x0001f4d0


	//   ....[10]....
        /*00a8*/ 	.word	0x0001f500


	//   ....[11]....
        /*00ac*/ 	.word	0x0001f510


	//   ....[12]....
        /*00b0*/ 	.word	0x00020c30


	//   ....[13]....
        /*00b4*/ 	.word	0x00020c70


	//   ....[14]....
        /*00b8*/ 	.word	0x00020cd0


	//   ....[15]....
        /*00bc*/ 	.word	0x00020ce0


	//----- nvinfo : EIATTR_EXIT_INSTR_OFFSETS
	.align		4
.L_1264:
        /*00c0*/ 	.byte	0x04, 0x1c
        /*00c2*/ 	.short	(.L_1266 - .L_1265)


	//   ....[0]....
.L_1265:
        /*00c4*/ 	.word	0x00000420


	//   ....[1]....
        /*00c8*/ 	.word	0x00000fd0


	//   ....[2]....
        /*00cc*/ 	.word	0x00001000


	//   ....[3]....
        /*00d0*/ 	.word	0x000223b0


	//   ....[4]....
        /*00d4*/ 	.word	0x00022420


	//   ....[5]....
        /*00d8*/ 	.word	0x00022440


	//----- nvinfo : EIATTR_CTAIDZ_USED
	.align		4
.L_1266:
        /*00dc*/ 	.byte	0x01, 0x04
	.zero		2


	//----- nvinfo : EIATTR_CRS_STACK_SIZE
	.align		4
        /*00e0*/ 	.byte	0x04, 0x1e
        /*00e2*/ 	.short	(.L_1268 - .L_1267)
.L_1267:
        /*00e4*/ 	.word	0x00000000
.L_1268:


//--------------------- .nv.info._ZN5flash24flash_fwd_splitkv_kernelI23Flash_fwd_kernel_traitsILi192ELi64ELi64ELi4ELb0ELb0EN7cutlass6half_tE19Flash_kernel_traitsILi192ELi64ELi64ELi4ES3_EELb0ELb1ELb1ELb0ELb0ELb1ELb1ELb1EEEvNS_16Flash_fwd_paramsE --------------------------
	.section	.nv.info._ZN5flash24flash_fwd_splitkv_kernelI23Flash_fwd_kernel_traitsILi192ELi64ELi64ELi4ELb0ELb0EN7cutlass6half_tE19Flash_kernel_traitsILi192ELi64ELi64ELi4ES3_EELb0ELb1ELb1ELb0ELb0ELb1ELb1ELb1EEEvNS_16Flash_fwd_paramsE,"",@"SHT_CUDA_INFO"
	.sectionflags	@""
	.align	4


	//----- nvinfo : EIATTR_CUDA_API_VERSION
	.align		4
        /*0000*/ 	.byte	0x04, 0x37
        /*0002*/ 	.short	(.L_1270 - .L_1269)
.L_1269:
        /*0004*/ 	.word	0x00000082


	//----- nvinfo : EIATTR_SW2861232_WAR
	.align		4
.L_1270:
        /*0008*/ 	.byte	0x01, 0x35
	.zero		2


	//----- nvinfo : EIATTR_PARAM_CBANK
	.align		4
        /*000c*/ 	.byte	0x04, 0x0a
        /*000e*/ 	.short	(.L_1272 - .L_1271)
	.align		4
.L_1271:
        /*0010*/ 	.word	index@(.nv.constant0._ZN5flash24flash_fwd_splitkv_kernelI23Flash_fwd_kernel_traitsILi192ELi64ELi64ELi4ELb0ELb0EN7cutlass6half_tE19Flash_kernel_traitsILi192ELi64ELi64ELi4ES3_EELb0ELb1ELb1ELb0ELb0ELb1ELb1ELb1EEEvNS_16Flash_fwd_paramsE)
        /*0014*/ 	.short	0x0160
        /*0016*/ 	.short	0x01d0


	//----- nvinfo : EIATTR_CBANK_PARAM_SIZE
	.align		4
.L_1272:
        /*0018*/ 	.byte	0x03, 0x19
        /*001a*/ 	.short	0x01d0


	//----- nvinfo : EIATTR_KPARAM_INFO
	.align		4
        /*001c*/ 	.byte	0x04, 0x17
        /*001e*/ 	.short	(.L_1274 - .L_1273)
.L_1273:
        /*0020*/ 	.word	0x00000000
        /*0024*/ 	.short	0x0000
        /*0026*/ 	.short	0x0000
        /*0028*/ 	.byte	0x00, 0xf0, 0x41, 0x07


	//----- nvinfo : EIATTR_MAXREG_COUNT
	.align		4
.L_1274:
        /*002c*/ 	.byte	0x03, 0x1b
        /*002e*/ 	.short	0x00ff


	//----- nvinfo : EIATTR_NUM_BARRIERS
	.align		4
        /*0030*/ 	.byte	0x02, 0x4c
        /*0032*/ 	.byte	0x01
	.zero		1


	//----- nvinfo : EIATTR_MERCURY_ISA_VERSION
	.align		4
        /*0034*/ 	.byte	0x03, 0x5f
        /*0036*/ 	.short	0x0000


	//----- nvinfo : EIATTR_COOP_GROUP_MASK_REGIDS
	.align		4
        /*0038*/ 	.byte	0x04, 0x29
        /*003a*/ 	.short	(.L_1276 - .L_1275)


	//   ....[0]....
.L_1275:
        /*003c*/ 	.word	0xffffffff


	//   ....[1]....
        /*0040*/ 	.word	0xffffffff


	//   ....[2]....
        /*0044*/ 	.word	0xffffffff


	//   ....[3]....
        /*0048*/ 	.word	0xffffffff


	//   ....[4]....
        /*004c*/ 	.word	0xffffffff


	//   ....[5]....
        /*0050*/ 	.word	0xffffffff


	//   ....[6]....
        /*0054*/ 	.word	0xffffffff


	//   ....[7]....
        /*0058*/ 	.word	0xffffffff


	//   ....[8]....
        /*005c*/ 	.word	0xffffffff


	//   ....[9]....
        /*0060*/ 	.word	0xffffffff


	//   ....[10]....
        /*0064*/ 	.word	0xffffffff


	//   ....[11]....
        /*0068*/ 	.word	0xffffffff


	//   ....[12]....
        /*006c*/ 	.word	0xffffffff


	//   ....[13]....
        /*0070*/ 	.word	0xffffffff


	//   ....[14]....
        /*0074*/ 	.word	0xffffffff


	//   ....[15]....
        /*0078*/ 	.word	0xffffffff


	//   ....[16]....
        /*007c*/ 	.word	0xffffffff


	//   ....[17]....
        /*0080*/ 	.word	0xffffffff


	//   ....[18]....
        /*0084*/ 	.word	0xffffffff


	//   ....[19]....
        /*0088*/ 	.word	0xffffffff


	//----- nvinfo : EIATTR_COOP_GROUP_INSTR_OFFSETS
	.align		4
.L_1276:
        /*008c*/ 	.byte	0x04, 0x28
        /*008e*/ 	.short	(.L_1278 - .L_1277)


	//   ....[0]....
.L_1277:
        /*0090*/ 	.word	0x000174e0


	//   ....[1]....
        /*0094*/ 	.word	0x00017500


	//   ....[2]....
        /*0098*/ 	.word	0x00017520


	//   ....[3]....
        /*009c*/ 	.word	0x00017540


	//   ....[4]....
        /*00a0*/ 	.word	0x0001bbc0


	//   ....[5]....
        /*00a4*/ 	.word	0x0001bc10


	//   ....[6]....
        /*00a8*/ 	.word	0x0001bc30


	//   ....[7]....
        /*00ac*/ 	.word	0x0001bc50


	//   ....[8]....
        /*00b0*/ 	.word	0x00020830


	//   ....[9]....
        /*00b4*/ 	.word	0x00020840


	//   ....[10]....
        /*00b8*/ 	.word	0x00020860


	//   ....[11]....
        /*00bc*/ 	.word	0x00020880


	//   ....[12]....
        /*00c0*/ 	.word	0x00022060


	//   ....[13]....
        /*00c4*/ 	.word	0x00022090


	//   ....[14]....
        /*00c8*/ 	.word	0x000220a0


	//   ....[15]....
        /*00cc*/ 	.word	0x000220d0


	//   ....[16]....
        /*00d0*/ 	.word	0x000239a0


	//   ....[17]....
        /*00d4*/ 	.word	0x000239e0


	//   ....[18]....
        /*00d8*/ 	.word	0x00023a30


	//   ....[19]....
        /*00dc*/ 	.word	0x00023a80


	//----- nvinfo : EIATTR_EXIT_INSTR_OFFSETS
	.align		4
.L_1278:
        /*00e0*/ 	.byte	0x04, 0x1c
        /*00e2*/ 	.short	(.L_1280 - .L_1279)


	//   ....[0]....
.L_1279:
        /*00e4*/ 	.word	0x000001f0


	//----- nvinfo : EIATTR_CTAIDZ_USED
	.align		4
.L_1280:
        /*00e8*/ 	.byte	0x01, 0x04
	.zero		2


	//----- nvinfo : EIATTR_CRS_STACK_SIZE
	.align		4
        /*00ec*/ 	.byte	0x04, 0x1e
        /*00ee*/ 	.short	(.L_1282 - .L_1281)
.L_1281:
        /*00f0*/ 	.word	0x00000000
.L_1282:


//--------------------- .nv.callgraph             --------------------------
	.section	.nv.callgraph,"",@"SHT_CUDA_CALLGRAPH"
	.align	4
	.sectionentsize	8
	.align		4
        /*0000*/ 	.word	0x00000000
	.align		4
        /*0004*/ 	.word	0xffffffff
	.align		4
        /*0008*/ 	.word	0x00000000
	.align		4
        /*000c*/ 	.word	0xfffffffe
	.align		4
        /*0010*/ 	.word	0x00000000
	.align		4
        /*0014*/ 	.word	0xfffffffd
	.align		4
        /*0018*/ 	.word	0x00000000
	.align		4
        /*001c*/ 	.word	0xfffffffc


//--------------------- .nv.rel.action            --------------------------
	.section	.nv.rel.action,"",@"SHT_CUDA_RELOCINFO"
	.align	8
	.sectionentsize	8
        /*0000*/ 	.byte	0x73, 0x00, 0x00, 0x00, 0x00, 0x00, 0x00, 0x00, 0x00, 0x00, 0x00, 0x11, 0x25, 0x00, 0x05, 0x36


//--------------------- .nv.constant4             --------------------------
	.section	.nv.constant4,"a",@progbits
	.align	8
	.align		8
.nv.constant4:
        /*0000*/ 	.dword	_ZN72_INTERNAL_35b72431_36_flash_fwd_split_hdim192_fp16_sm80_cu_8761d306_29954cuda3std3__45__cpo5beginE
	.align		8
        /*0008*/ 	.dword	_ZN72_INTERNAL_35b72431_36_flash_fwd_split_hdim192_fp16_sm80_cu_8761d306_29954cuda3std3__45__cpo3endE
	.align		8
        /*0010*/ 	.dword	_ZN72_INTERNAL_35b72431_36_flash_fwd_split_hdim192_fp16_sm80_cu_8761d306_29954cuda3std3__45__cpo6cbeginE
	.align		8
        /*0018*/ 	.dword	_ZN72_INTERNAL_35b72431_36_flash_fwd_split_hdim192_fp16_sm80_cu_8761d306_29954cuda3std3__45__cpo4cendE
	.align		8
        /*0020*/ 	.dword	_ZN72_INTERNAL_35b72431_36_flash_fwd_split_hdim192_fp16_sm80_cu_8761d306_29954cuda3std3__474_GLOBAL__N__35b72431_36_flash_fwd_split_hdim192_fp16_sm80_cu_8761d306_29956ignoreE
	.align		8
        /*0028*/ 	.dword	_ZN72_INTERNAL_35b72431_36_flash_fwd_split_hdim192_fp16_sm80_cu_8761d306_29954cuda3std3__419piecewise_constructE
	.align		8
        /*0030*/ 	.dword	_ZN72_INTERNAL_35b72431_36_flash_fwd_split_hdim192_fp16_sm80_cu_8761d306_29954cuda3std3__48in_placeE
	.align		8
        /*0038*/ 	.dword	_ZN72_INTERNAL_35b72431_36_flash_fwd_split_hdim192_fp16_sm80_cu_8761d306_29954cuda3std6ranges3__45__cpo4swapE
	.align		8
        /*0040*/ 	.dword	_ZN72_INTERNAL_35b72431_36_flash_fwd_split_hdim192_fp16_sm80_cu_8761d306_29954cuda3std6ranges3__45__cpo9iter_moveE
	.align		8
        /*0048*/ 	.dword	_ZN72_INTERNAL_35b72431_36_flash_fwd_split_hdim192_fp16_sm80_cu_8761d306_29954cute7productE
	.align		8
        /*0050*/ 	.dword	_ZN72_INTERNAL_35b72431_36_flash_fwd_split_hdim192_fp16_sm80_cu_8761d306_29954cute1_E


//--------------------- .nv.constant0._ZN5flash32flash_fwd_splitkv_combine_kernelI23Flash_fwd_kernel_traitsILi192ELi64ELi64ELi4ELb0ELb0EN7cutlass6half_tE19Flash_kernel_traitsILi192ELi64ELi64ELi4ES3_EELi8ELi7ELb0EEEvNS_16Flash_fwd_paramsE --------------------------
	.section	.nv.constant0._ZN5flash32flash_fwd_splitkv_combine_kernelI23Flash_fwd_kernel_traitsILi192ELi64ELi64ELi4ELb0ELb0EN7cutlass6half_tE19Flash_kernel_traitsILi192ELi64ELi64ELi4ES3_EELi8ELi7ELb0EEEvNS_16Flash_fwd_paramsE,"a",@progbits
	.sectionflags	@""
	.align	4
.nv.constant0._ZN5flash32flash_fwd_splitkv_combine_kernelI23Flash_fwd_kernel_traitsILi192ELi64ELi64ELi4ELb0ELb0EN7cutlass6half_tE19Flash_kernel_traitsILi192ELi64ELi64ELi4ES3_EELi8ELi7ELb0EEEvNS_16Flash_fwd_paramsE:
	.zero		816


//--------------------- .nv.constant0._ZN5flash32flash_fwd_splitkv_combine_kernelI23Flash_fwd_kernel_traitsILi192ELi64ELi64ELi4ELb0ELb0EN7cutlass6half_tE19Flash_kernel_traitsILi192ELi64ELi64ELi4ES3_EELi8ELi6ELb0EEEvNS_16Flash_fwd_paramsE --------------------------
	.section	.nv.constant0._ZN5flash32flash_fwd_splitkv_combine_kernelI23Flash_fwd_kernel_traitsILi192ELi64ELi64ELi4ELb0ELb0EN7cutlass6half_tE19Flash_kernel_traitsILi192ELi64ELi64ELi4ES3_EELi8ELi6ELb0EEEvNS_16Flash_fwd_paramsE,"a",@progbits
	.sectionflags	@""
	.align	4
.nv.constant0._ZN5flash32flash_fwd_splitkv_combine_kernelI23Flash_fwd_kernel_traitsILi192ELi64ELi64ELi4ELb0ELb0EN7cutlass6half_tE19Flash_kernel_traitsILi192ELi64ELi64ELi4ES3_EELi8ELi6ELb0EEEvNS_16Flash_fwd_paramsE:
	.zero		816


//--------------------- .nv.constant0._ZN5flash32flash_fwd_splitkv_combine_kernelI23Flash_fwd_kernel_traitsILi192ELi64ELi64ELi4ELb0ELb0EN7cutlass6half_tE19Flash_kernel_traitsILi192ELi64ELi64ELi4ES3_EELi8ELi5ELb0EEEvNS_16Flash_fwd_paramsE --------------------------
	.section	.nv.constant0._ZN5flash32flash_fwd_splitkv_combine_kernelI23Flash_fwd_kernel_traitsILi192ELi64ELi64ELi4ELb0ELb0EN7cutlass6half_tE19Flash_kernel_traitsILi192ELi64ELi64ELi4ES3_EELi8ELi5ELb0EEEvNS_16Flash_fwd_paramsE,"a",@progbits
	.sectionflags	@""
	.align	4
.nv.constant0._ZN5flash32flash_fwd_splitkv_combine_kernelI23Flash_fwd_kernel_traitsILi192ELi64ELi64ELi4ELb0ELb0EN7cutlass6half_tE19Flash_kernel_traitsILi192ELi64ELi64ELi4ES3_EELi8ELi5ELb0EEEvNS_16Flash_fwd_paramsE:
	.zero		816


//--------------------- .nv.constant0._ZN5flash32flash_fwd_splitkv_combine_kernelI23Flash_fwd_kernel_traitsILi192ELi64ELi64ELi4ELb0ELb0EN7cutlass6half_tE19Flash_kernel_traitsILi192ELi64ELi64ELi4ES3_EELi8ELi4ELb0EEEvNS_16Flash_fwd_paramsE --------------------------
	.section	.nv.constant0._ZN5flash32flash_fwd_splitkv_combine_kernelI23Flash_fwd_kernel_traitsILi192ELi64ELi64ELi4ELb0ELb0EN7cutlass6half_tE19Flash_kernel_traitsILi192ELi64ELi64ELi4ES3_EELi8ELi4ELb0EEEvNS_16Flash_fwd_paramsE,"a",@progbits
	.sectionflags	@""
	.align	4
.nv.constant0._ZN5flash32flash_fwd_splitkv_combine_kernelI23Flash_fwd_kernel_traitsILi192ELi64ELi64ELi4ELb0ELb0EN7cutlass6half_tE19Flash_kernel_traitsILi192ELi64ELi64ELi4ES3_EELi8ELi4ELb0EEEvNS_16Flash_fwd_paramsE:
	.zero		816


//--------------------- .nv.constant0._ZN5flash32flash_fwd_splitkv_combine_kernelI23Flash_fwd_kernel_traitsILi192ELi64ELi64ELi4ELb0ELb0EN7cutlass6half_tE19Flash_kernel_traitsILi192ELi64ELi64ELi4ES3_EELi8ELi3ELb0EEEvNS_16Flash_fwd_paramsE --------------------------
	.section	.nv.constant0._ZN5flash32flash_fwd_splitkv_combine_kernelI23Flash_fwd_kernel_traitsILi192ELi64ELi64ELi4ELb0ELb0EN7cutlass6half_tE19Flash_kernel_traitsILi192ELi64ELi64ELi4ES3_EELi8ELi3ELb0EEEvNS_16Flash_fwd_paramsE,"a",@progbits
	.sectionflags	@""
	.align	4
.nv.constant0._ZN5flash32flash_fwd_splitkv_combine_kernelI23Flash_fwd_kernel_traitsILi192ELi64ELi64ELi4ELb0ELb0EN7cutlass6half_tE19Flash_kernel_traitsILi192ELi64ELi64ELi4ES3_EELi8ELi3ELb0EEEvNS_16Flash_fwd_paramsE:
	.zero		816


//--------------------- .nv.constant0._ZN5flash32flash_fwd_splitkv_combine_kernelI23Flash_fwd_kernel_traitsILi192ELi64ELi64ELi4ELb0ELb0EN7cutlass6half_tE19Flash_kernel_traitsILi192ELi64ELi64ELi4ES3_EELi8ELi2ELb0EEEvNS_16Flash_fwd_paramsE --------------------------
	.section	.nv.constant0._ZN5flash32flash_fwd_splitkv_combine_kernelI23Flash_fwd_kernel_traitsILi192ELi64ELi64ELi4ELb0ELb0EN7cutlass6half_tE19Flash_kernel_traitsILi192ELi64ELi64ELi4ES3_EELi8ELi2ELb0EEEvNS_16Flash_fwd_paramsE,"a",@progbits
	.sectionflags	@""
	.align	4
.nv.constant0._ZN5flash32flash_fwd_splitkv_combine_kernelI23Flash_fwd_kernel_traitsILi192ELi64ELi64ELi4ELb0ELb0EN7cutlass6half_tE19Flash_kernel_traitsILi192ELi64ELi64ELi4ES3_EELi8ELi2ELb0EEEvNS_16Flash_fwd_paramsE:
	.zero		816


//--------------------- .nv.constant0._ZN5flash32flash_fwd_splitkv_combine_kernelI23Flash_fwd_kernel_traitsILi192ELi64ELi64ELi4ELb0ELb0EN7cutlass6half_tE19Flash_kernel_traitsILi192ELi64ELi64ELi4ES3_EELi8ELi1ELb0EEEvNS_16Flash_fwd_paramsE --------------------------
	.section	.nv.constant0._ZN5flash32flash_fwd_splitkv_combine_kernelI23Flash_fwd_kernel_traitsILi192ELi64ELi64ELi4ELb0ELb0EN7cutlass6half_tE19Flash_kernel_traitsILi192ELi64ELi64ELi4ES3_EELi8ELi1ELb0EEEvNS_16Flash_fwd_paramsE,"a",@progbits
	.sectionflags	@""
	.align	4
.nv.constant0._ZN5flash32flash_fwd_splitkv_combine_kernelI23Flash_fwd_kernel_traitsILi192ELi64ELi64ELi4ELb0ELb0EN7cutlass6half_tE19Flash_kernel_traitsILi192ELi64ELi64ELi4ES3_EELi8ELi1ELb0EEEvNS_16Flash_fwd_paramsE:
	.zero		816


//--------------------- .nv.constant0._ZN5flash32flash_fwd_splitkv_combine_kernelI23Flash_fwd_kernel_traitsILi192ELi64ELi64ELi4ELb0ELb0EN7cutlass6half_tE19Flash_kernel_traitsILi192ELi64ELi64ELi4ES3_EELi8ELi7ELb1EEEvNS_16Flash_fwd_paramsE --------------------------
	.section	.nv.constant0._ZN5flash32flash_fwd_splitkv_combine_kernelI23Flash_fwd_kernel_traitsILi192ELi64ELi64ELi4ELb0ELb0EN7cutlass6half_tE19Flash_kernel_traitsILi192ELi64ELi64ELi4ES3_EELi8ELi7ELb1EEEvNS_16Flash_fwd_paramsE,"a",@progbits
	.sectionflags	@""
	.align	4
.nv.constant0._ZN5flash32flash_fwd_splitkv_combine_kernelI23Flash_fwd_kernel_traitsILi192ELi64ELi64ELi4ELb0ELb0EN7cutlass6half_tE19Flash_kernel_traitsILi192ELi64ELi64ELi4ES3_EELi8ELi7ELb1EEEvNS_16Flash_fwd_paramsE:
	.zero		816


//--------------------- .nv.constant0._ZN5flash32flash_fwd_splitkv_combine_kernelI23Flash_fwd_kernel_traitsILi192ELi64ELi64ELi4ELb0ELb0EN7cutlass6half_tE19Flash_kernel_traitsILi192ELi64ELi64ELi4ES3_EELi8ELi6ELb1EEEvNS_16Flash_fwd_paramsE --------------------------
	.section	.nv.constant0._ZN5flash32flash_fwd_splitkv_combine_kernelI23Flash_fwd_kernel_traitsILi192ELi64ELi64ELi4ELb0ELb0EN7cutlass6half_tE19Flash_kernel_traitsILi192ELi64ELi64ELi4ES3_EELi8ELi6ELb1EEEvNS_16Flash_fwd_paramsE,"a",@progbits
	.sectionflags	@""
	.align	4
.nv.constant0._ZN5flash32flash_fwd_splitkv_combine_kernelI23Flash_fwd_kernel_traitsILi192ELi64ELi64ELi4ELb0ELb0EN7cutlass6half_tE19Flash_kernel_traitsILi192ELi64ELi64ELi4ES3_EELi8ELi6ELb1EEEvNS_16Flash_fwd_paramsE:
	.zero		816


//--------------------- .nv.constant0._ZN5flash32flash_fwd_splitkv_combine_kernelI23Flash_fwd_kernel_traitsILi192ELi64ELi64ELi4ELb0ELb0EN7cutlass6half_tE19Flash_kernel_traitsILi192ELi64ELi64ELi4ES3_EELi8ELi5ELb1EEEvNS_16Flash_fwd_paramsE --------------------------
	.section	.nv.constant0._ZN5flash32flash_fwd_splitkv_combine_kernelI23Flash_fwd_kernel_traitsILi192ELi64ELi64ELi4ELb0ELb0EN7cutlass6half_tE19Flash_kernel_traitsILi192ELi64ELi64ELi4ES3_EELi8ELi5ELb1EEEvNS_16Flash_fwd_paramsE,"a",@progbits
	.sectionflags	@""
	.align	4
.nv.constant0._ZN5flash32flash_fwd_splitkv_combine_kernelI23Flash_fwd_kernel_traitsILi192ELi64ELi64ELi4ELb0ELb0EN7cutlass6half_tE19Flash_kernel_traitsILi192ELi64ELi64ELi4ES3_EELi8ELi5ELb1EEEvNS_16Flash_fwd_paramsE:
	.zero		816


//--------------------- .nv.constant0._ZN5flash32flash_fwd_splitkv_combine_kernelI23Flash_fwd_kernel_traitsILi192ELi64ELi64ELi4ELb0ELb0EN7cutlass6half_tE19Flash_kernel_traitsILi192ELi64ELi64ELi4ES3_EELi8ELi4ELb1EEEvNS_16Flash_fwd_paramsE --------------------------
	.section	.nv.constant0._ZN5flash32flash_fwd_splitkv_combine_kernelI23Flash_fwd_kernel_traitsILi192ELi64ELi64ELi4ELb0ELb0EN7cutlass6half_tE19Flash_kernel_traitsILi192ELi64ELi64ELi4ES3_EELi8ELi4ELb1EEEvNS_16Flash_fwd_paramsE,"a",@progbits
	.sectionflags	@""
	.align	4
.nv.constant0._ZN5flash32flash_fwd_splitkv_combine_kernelI23Flash_fwd_kernel_traitsILi192ELi64ELi64ELi4ELb0ELb0EN7cutlass6half_tE19Flash_kernel_traitsILi192ELi64ELi64ELi4ES3_EELi8ELi4ELb1EEEvNS_16Flash_fwd_paramsE:
	.zero		816


//--------------------- .nv.constant0._ZN5flash32flash_fwd_splitkv_combine_kernelI23Flash_fwd_kernel_traitsILi192ELi64ELi64ELi4ELb0ELb0EN7cutlass6half_tE19Flash_kernel_traitsILi192ELi64ELi64ELi4ES3_EELi8ELi3ELb1EEEvNS_16Flash_fwd_paramsE --------------------------
	.section	.nv.constant0._ZN5flash32flash_fwd_splitkv_combine_kernelI23Flash_fwd_kernel_traitsILi192ELi64ELi64ELi4ELb0ELb0EN7cutlass6half_tE19Flash_kernel_traitsILi192ELi64ELi64ELi4ES3_EELi8ELi3ELb1EEEvNS_16Flash_fwd_paramsE,"a",@progbits
	.sectionflags	@""
	.align	4
.nv.constant0._ZN5flash32flash_fwd_splitkv_combine_kernelI23Flash_fwd_kernel_traitsILi192ELi64ELi64ELi4ELb0ELb0EN7cutlass6half_tE19Flash_kernel_traitsILi192ELi64ELi64ELi4ES3_EELi8ELi3ELb1EEEvNS_16Flash_fwd_paramsE:
	.zero		816


//--------------------- .nv.constant0._ZN5flash32flash_fwd_splitkv_combine_kernelI23Flash_fwd_kernel_traitsILi192ELi64ELi64ELi4ELb0ELb0EN7cutlass6half_tE19Flash_kernel_traitsILi192ELi64ELi64ELi4ES3_EELi8ELi2ELb1EEEvNS_16Flash_fwd_paramsE --------------------------
	.section	.nv.constant0._ZN5flash32flash_fwd_splitkv_combine_kernelI23Flash_fwd_kernel_traitsILi192ELi64ELi64ELi4ELb0ELb0EN7cutlass6half_tE19Flash_kernel_traitsILi192ELi64ELi64ELi4ES3_EELi8ELi2ELb1EEEvNS_16Flash_fwd_paramsE,"a",@progbits
	.sectionflags	@""
	.align	4
.nv.constant0._ZN5flash32flash_fwd_splitkv_combine_kernelI23Flash_fwd_kernel_traitsILi192ELi64ELi64ELi4ELb0ELb0EN7cutlass6half_tE19Flash_kernel_traitsILi192ELi64ELi64ELi4ES3_EELi8ELi2ELb1EEEvNS_16Flash_fwd_paramsE:
	.zero		816


//--------------------- .nv.constant0._ZN5flash32flash_fwd_splitkv_combine_kernelI23Flash_fwd_kernel_traitsILi192ELi64ELi64ELi4ELb0ELb0EN7cutlass6half_tE19Flash_kernel_traitsILi192ELi64ELi64ELi4ES3_EELi8ELi1ELb1EEEvNS_16Flash_fwd_paramsE --------------------------
	.section	.nv.constant0._ZN5flash32flash_fwd_splitkv_combine_kernelI23Flash_fwd_kernel_traitsILi192ELi64ELi64ELi4ELb0ELb0EN7cutlass6half_tE19Flash_kernel_traitsILi192ELi64ELi64ELi4ES3_EELi8ELi1ELb1EEEvNS_16Flash_fwd_paramsE,"a",@progbits
	.sectionflags	@""
	.align	4
.nv.constant0._ZN5flash32flash_fwd_splitkv_combine_kernelI23Flash_fwd_kernel_traitsILi192ELi64ELi64ELi4ELb0ELb0EN7cutlass6half_tE19Flash_kernel_traitsILi192ELi64ELi64ELi4ES3_EELi8ELi1ELb1EEEvNS_16Flash_fwd_paramsE:
	.zero		816


//--------------------- .nv.constant0._ZN5flash24flash_fwd_splitkv_kernelI23Flash_fwd_kernel_traitsILi192ELi64ELi64ELi4ELb0ELb0EN7cutlass6half_tE19Flash_kernel_traitsILi192ELi64ELi64ELi4ES3_EELb0ELb0ELb0ELb0ELb0ELb0ELb0ELb0EEEvNS_16Flash_fwd_paramsE --------------------------
	.section	.nv.constant0._ZN5flash24flash_fwd_splitkv_kernelI23Flash_fwd_kernel_traitsILi192ELi64ELi64ELi4ELb0ELb0EN7cutlass6half_tE19Flash_kernel_traitsILi192ELi64ELi64ELi4ES3_EELb0ELb0ELb0ELb0ELb0ELb0ELb0ELb0EEEvNS_16Flash_fwd_paramsE,"a",@progbits
	.sectionflags	@""
	.align	4
.nv.constant0._ZN5flash24flash_fwd_splitkv_kernelI23Flash_fwd_kernel_traitsILi192ELi64ELi64ELi4ELb0ELb0EN7cutlass6half_tE19Flash_kernel_traitsILi192ELi64ELi64ELi4ES3_EELb0ELb0ELb0ELb0ELb0ELb0ELb0ELb0EEEvNS_16Flash_fwd_paramsE:
	.zero		816


//--------------------- .nv.constant0._ZN5flash24flash_fwd_splitkv_kernelI23Flash_fwd_kernel_traitsILi192ELi64ELi64ELi4ELb0ELb0EN7cutlass6half_tE19Flash_kernel_traitsILi192ELi64ELi64ELi4ES3_EELb0ELb0ELb0ELb0ELb0ELb1ELb0ELb0EEEvNS_16Flash_fwd_paramsE --------------------------
	.section	.nv.constant0._ZN5flash24flash_fwd_splitkv_kernelI23Flash_fwd_kernel_traitsILi192ELi64ELi64ELi4ELb0ELb0EN7cutlass6half_tE19Flash_kernel_traitsILi192ELi64ELi64ELi4ES3_EELb0ELb0ELb0ELb0ELb0ELb1ELb0ELb0EEEvNS_16Flash_fwd_paramsE,"a",@progbits
	.sectionflags	@""
	.align	4
.nv.constant0._ZN5flash24flash_fwd_splitkv_kernelI23Flash_fwd_kernel_traitsILi192ELi64ELi64ELi4ELb0ELb0EN7cutlass6half_tE19Flash_kernel_traitsILi192ELi64ELi64ELi4ES3_EELb0ELb0ELb0ELb0ELb0ELb1ELb0ELb0EEEvNS_16Flash_fwd_paramsE:
	.zero		816


//--------------------- .nv.constant0._ZN5flash24flash_fwd_splitkv_kernelI23Flash_fwd_kernel_traitsILi192ELi64ELi64ELi4ELb0ELb0EN7cutlass6half_tE19Flash_kernel_traitsILi192ELi64ELi64ELi4ES3_EELb0ELb0ELb0ELb0ELb0ELb0ELb0ELb1EEEvNS_16Flash_fwd_paramsE --------------------------
	.section	.nv.constant0._ZN5flash24flash_fwd_splitkv_kernelI23Flash_fwd_kernel_traitsILi192ELi64ELi64ELi4ELb0ELb0EN7cutlass6half_tE19Flash_kernel_traitsILi192ELi64ELi64ELi4ES3_EELb0ELb0ELb0ELb0ELb0ELb0ELb0ELb1EEEvNS_16Flash_fwd_paramsE,"a",@progbits
	.sectionflags	@""
	.align	4
.nv.constant0._ZN5flash24flash_fwd_splitkv_kernelI23Flash_fwd_kernel_traitsILi192ELi64ELi64ELi4ELb0ELb0EN7cutlass6half_tE19Flash_kernel_traitsILi192ELi64ELi64ELi4ES3_EELb0ELb0ELb0ELb0ELb0ELb0ELb0ELb1EEEvNS_16Flash_fwd_paramsE:
	.zero		816


//--------------------- .nv.constant0._ZN5flash24flash_fwd_splitkv_kernelI23Flash_fwd_kernel_traitsILi192ELi64ELi64ELi4ELb0ELb0EN7cutlass6half_tE19Flash_kernel_traitsILi192ELi64ELi64ELi4ES3_EELb0ELb0ELb0ELb0ELb0ELb1ELb0ELb1EEEvNS_16Flash_fwd_paramsE --------------------------
	.section	.nv.constant0._ZN5flash24flash_fwd_splitkv_kernelI23Flash_fwd_kernel_traitsILi192ELi64ELi64ELi4ELb0ELb0EN7cutlass6half_tE19Flash_kernel_traitsILi192ELi64ELi64ELi4ES3_EELb0ELb0ELb0ELb0ELb0ELb1ELb0ELb1EEEvNS_16Flash_fwd_paramsE,"a",@progbits
	.sectionflags	@""
	.align	4
.nv.constant0._ZN5flash24flash_fwd_splitkv_kernelI23Flash_fwd_kernel_traitsILi192ELi64ELi64ELi4ELb0ELb0EN7cutlass6half_tE19Flash_kernel_traitsILi192ELi64ELi64ELi4ES3_EELb0ELb0ELb0ELb0ELb0ELb1ELb0ELb1EEEvNS_16Flash_fwd_paramsE:
	.zero		816


//--------------------- .nv.constant0._ZN5flash24flash_fwd_splitkv_kernelI23Flash_fwd_kernel_traitsILi192ELi64ELi64ELi4ELb0ELb0EN7cutlass6half_tE19Flash_kernel_traitsILi192ELi64ELi64ELi4ES3_EELb0ELb0ELb0ELb0ELb0ELb0ELb1ELb0EEEvNS_16Flash_fwd_paramsE --------------------------
	.section	.nv.constant0._ZN5flash24flash_fwd_splitkv_kernelI23Flash_fwd_kernel_traitsILi192ELi64ELi64ELi4ELb0ELb0EN7cutlass6half_tE19Flash_kernel_traitsILi192ELi64ELi64ELi4ES3_EELb0ELb0ELb0ELb0ELb0ELb0ELb1ELb0EEEvNS_16Flash_fwd_paramsE,"a",@progbits
	.sectionflags	@""
	.align	4
.nv.constant0._ZN5flash24flash_fwd_splitkv_kernelI23Flash_fwd_kernel_traitsILi192ELi64ELi64ELi4ELb0ELb0EN7cutlass6half_tE19Flash_kernel_traitsILi192ELi64ELi64ELi4ES3_EELb0ELb0ELb0ELb0ELb0ELb0ELb1ELb0EEEvNS_16Flash_fwd_paramsE:
	.zero		816


//--------------------- .nv.constant0._ZN5flash24flash_fwd_splitkv_kernelI23Flash_fwd_kernel_traitsILi192ELi64ELi64ELi4ELb0ELb0EN7cutlass6half_tE19Flash_kernel_traitsILi192ELi64ELi64ELi4ES3_EELb0ELb0ELb0ELb0ELb0ELb1ELb1ELb0EEEvNS_16Flash_fwd_paramsE --------------------------
	.section	.nv.constant0._ZN5flash24flash_fwd_splitkv_kernelI23Flash_fwd_kernel_traitsILi192ELi64ELi64ELi4ELb0ELb0EN7cutlass6half_tE19Flash_kernel_traitsILi192ELi64ELi64ELi4ES3_EELb0ELb0ELb0ELb0ELb0ELb1ELb1ELb0EEEvNS_16Flash_fwd_paramsE,"a",@progbits
	.sectionflags	@""
	.align	4
.nv.constant0._ZN5flash24flash_fwd_splitkv_kernelI23Flash_fwd_kernel_traitsILi192ELi64ELi64ELi4ELb0ELb0EN7cutlass6half_tE19Flash_kernel_traitsILi192ELi64ELi64ELi4ES3_EELb0ELb0ELb0ELb0ELb0ELb1ELb1ELb0EEEvNS_16Flash_fwd_paramsE:
	.zero		816


//--------------------- .nv.constant0._ZN5flash24flash_fwd_splitkv_kernelI23Flash_fwd_kernel_traitsILi192ELi64ELi64ELi4ELb0ELb0EN7cutlass6half_tE19Flash_kernel_traitsILi192ELi64ELi64ELi4ES3_EELb0ELb0ELb0ELb0ELb0ELb0ELb1ELb1EEEvNS_16Flash_fwd_paramsE --------------------------
	.section	.nv.constant0._ZN5flash24flash_fwd_splitkv_kernelI23Flash_fwd_kernel_traitsILi192ELi64ELi64ELi4ELb0ELb0EN7cutlass6half_tE19Flash_kernel_traitsILi192ELi64ELi64ELi4ES3_EELb0ELb0ELb0ELb0ELb0ELb0ELb1ELb1EEEvNS_16Flash_fwd_paramsE,"a",@progbits
	.sectionflags	@""
	.align	4
.nv.constant0._ZN5flash24flash_fwd_splitkv_kernelI23Flash_fwd_kernel_traitsILi192ELi64ELi64ELi4ELb0ELb0EN7cutlass6half_tE19Flash_kernel_traitsILi192ELi64ELi64ELi4ES3_EELb0ELb0ELb0ELb0ELb0ELb0ELb1ELb1EEEvNS_16Flash_fwd_paramsE:
	.zero		816


//--------------------- .nv.constant0._ZN5flash24flash_fwd_splitkv_kernelI23Flash_fwd_kernel_traitsILi192ELi64ELi64ELi4ELb0ELb0EN7cutlass6half_tE19Flash_kernel_traitsILi192ELi64ELi64ELi4ES3_EELb0ELb0ELb0ELb0ELb0ELb1ELb1ELb1EEEvNS_16Flash_fwd_paramsE --------------------------
	.section	.nv.constant0._ZN5flash24flash_fwd_splitkv_kernelI23Flash_fwd_kernel_traitsILi192ELi64ELi64ELi4ELb0ELb0EN7cutlass6half_tE19Flash_kernel_traitsILi192ELi64ELi64ELi4ES3_EELb0ELb0ELb0ELb0ELb0ELb1ELb1ELb1EEEvNS_16Flash_fwd_paramsE,"a",@progbits
	.sectionflags	@""
	.align	4
.nv.constant0._ZN5flash24flash_fwd_splitkv_kernelI23Flash_fwd_kernel_traitsILi192ELi64ELi64ELi4ELb0ELb0EN7cutlass6half_tE19Flash_kernel_traitsILi192ELi64ELi64ELi4ES3_EELb0ELb0ELb0ELb0ELb0ELb1ELb1ELb1EEEvNS_16Flash_fwd_paramsE:
	.zero		816


//--------------------- .nv.constant0._ZN5flash24flash_fwd_splitkv_kernelI23Flash_fwd_kernel_traitsILi192ELi64ELi64ELi4ELb0ELb0EN7cutlass6half_tE19Flash_kernel_traitsILi192ELi64ELi64ELi4ES3_EELb0ELb1ELb0ELb0ELb0ELb0ELb0ELb0EEEvNS_16Flash_fwd_paramsE --------------------------
	.section	.nv.constant0._ZN5flash24flash_fwd_splitkv_kernelI23Flash_fwd_kernel_traitsILi192ELi64ELi64ELi4ELb0ELb0EN7cutlass6half_tE19Flash_kernel_traitsILi192ELi64ELi64ELi4ES3_EELb0ELb1ELb0ELb0ELb0ELb0ELb0ELb0EEEvNS_16Flash_fwd_paramsE,"a",@progbits
	.sectionflags	@""
	.align	4
.nv.constant0._ZN5flash24flash_fwd_splitkv_kernelI23Flash_fwd_kernel_traitsILi192ELi64ELi64ELi4ELb0ELb0EN7cutlass6half_tE19Flash_kernel_traitsILi192ELi64ELi64ELi4ES3_EELb0ELb1ELb0ELb0ELb0ELb0ELb0ELb0EEEvNS_16Flash_fwd_paramsE:
	.zero		816


//--------------------- .nv.constant0._ZN5flash24flash_fwd_splitkv_kernelI23Flash_fwd_kernel_traitsILi192ELi64ELi64ELi4ELb0ELb0EN7cutlass6half_tE19Flash_kernel_traitsILi192ELi64ELi64ELi4ES3_EELb0ELb1ELb0ELb0ELb0ELb1ELb0ELb0EEEvNS_16Flash_fwd_paramsE --------------------------
	.section	.nv.constant0._ZN5flash24flash_fwd_splitkv_kernelI23Flash_fwd_kernel_traitsILi192ELi64ELi64ELi4ELb0ELb0EN7cutlass6half_tE19Flash_kernel_traitsILi192ELi64ELi64ELi4ES3_EELb0ELb1ELb0ELb0ELb0ELb1ELb0ELb0EEEvNS_16Flash_fwd_paramsE,"a",@progbits
	.sectionflags	@""
	.align	4
.nv.constant0._ZN5flash24flash_fwd_splitkv_kernelI23Flash_fwd_kernel_traitsILi192ELi64ELi64ELi4ELb0ELb0EN7cutlass6half_tE19Flash_kernel_traitsILi192ELi64ELi64ELi4ES3_EELb0ELb1ELb0ELb0ELb0ELb1ELb0ELb0EEEvNS_16Flash_fwd_paramsE:
	.zero		816


//--------------------- .nv.constant0._ZN5flash24flash_fwd_splitkv_kernelI23Flash_fwd_kernel_traitsILi192ELi64ELi64ELi4ELb0ELb0EN7cutlass6half_tE19Flash_kernel_traitsILi192ELi64ELi64ELi4ES3_EELb0ELb1ELb0ELb0ELb0ELb0ELb0ELb1EEEvNS_16Flash_fwd_paramsE --------------------------
	.section	.nv.constant0._ZN5flash24flash_fwd_splitkv_kernelI23Flash_fwd_kernel_traitsILi192ELi64ELi64ELi4ELb0ELb0EN7cutlass6half_tE19Flash_kernel_traitsILi192ELi64ELi64ELi4ES3_EELb0ELb1ELb0ELb0ELb0ELb0ELb0ELb1EEEvNS_16Flash_fwd_paramsE,"a",@progbits
	.sectionflags	@""
	.align	4
.nv.constant0._ZN5flash24flash_fwd_splitkv_kernelI23Flash_fwd_kernel_traitsILi192ELi64ELi64ELi4ELb0ELb0EN7cutlass6half_tE19Flash_kernel_traitsILi192ELi64ELi64ELi4ES3_EELb0ELb1ELb0ELb0ELb0ELb0ELb0ELb1EEEvNS_16Flash_fwd_paramsE:
	.zero		816


//--------------------- .nv.constant0._ZN5flash24flash_fwd_splitkv_kernelI23Flash_fwd_kernel_traitsILi192ELi64ELi64ELi4ELb0ELb0EN7cutlass6half_tE19Flash_kernel_traitsILi192ELi64ELi64ELi4ES3_EELb0ELb1ELb0ELb0ELb0ELb1ELb0ELb1EEEvNS_16Flash_fwd_paramsE --------------------------
	.section	.nv.constant0._ZN5flash24flash_fwd_splitkv_kernelI23Flash_fwd_kernel_traitsILi192ELi64ELi64ELi4ELb0ELb0EN7cutlass6half_tE19Flash_kernel_traitsILi192ELi64ELi64ELi4ES3_EELb0ELb1ELb0ELb0ELb0ELb1ELb0ELb1EEEvNS_16Flash_fwd_paramsE,"a",@progbits
	.sectionflags	@""
	.align	4
.nv.constant0._ZN5flash24flash_fwd_splitkv_kernelI23Flash_fwd_kernel_traitsILi192ELi64ELi64ELi4ELb0ELb0EN7cutlass6half_tE19Flash_kernel_traitsILi192ELi64ELi64ELi4ES3_EELb0ELb1ELb0ELb0ELb0ELb1ELb0ELb1EEEvNS_16Flash_fwd_paramsE:
	.zero		816


//--------------------- .nv.constant0._ZN5flash24flash_fwd_splitkv_kernelI23Flash_fwd_kernel_traitsILi192ELi64ELi64ELi4ELb0ELb0EN7cutlass6half_tE19Flash_kernel_traitsILi192ELi64ELi64ELi4ES3_EELb0ELb1ELb0ELb0ELb0ELb0ELb1ELb0EEEvNS_16Flash_fwd_paramsE --------------------------
	.section	.nv.constant0._ZN5flash24flash_fwd_splitkv_kernelI23Flash_fwd_kernel_traitsILi192ELi64ELi64ELi4ELb0ELb0EN7cutlass6half_tE19Flash_kernel_traitsILi192ELi64ELi64ELi4ES3_EELb0ELb1ELb0ELb0ELb0ELb0ELb1ELb0EEEvNS_16Flash_fwd_paramsE,"a",@progbits
	.sectionflags	@""
	.align	4
.nv.constant0._ZN5flash24flash_fwd_splitkv_kernelI23Flash_fwd_kernel_traitsILi192ELi64ELi64ELi4ELb0ELb0EN7cutlass6half_tE19Flash_kernel_traitsILi192ELi64ELi64ELi4ES3_EELb0ELb1ELb0ELb0ELb0ELb0ELb1ELb0EEEvNS_16Flash_fwd_paramsE:
	.zero		816


//--------------------- .nv.constant0._ZN5flash24flash_fwd_splitkv_kernelI23Flash_fwd_kernel_traitsILi192ELi64ELi64ELi4ELb0ELb0EN7cutlass6half_tE19Flash_kernel_traitsILi192ELi64ELi64ELi4ES3_EELb0ELb1ELb0ELb0ELb0ELb1ELb1ELb0EEEvNS_16Flash_fwd_paramsE --------------------------
	.section	.nv.constant0._ZN5flash24flash_fwd_splitkv_kernelI23Flash_fwd_kernel_traitsILi192ELi64ELi64ELi4ELb0ELb0EN7cutlass6half_tE19Flash_kernel_traitsILi192ELi64ELi64ELi4ES3_EELb0ELb1ELb0ELb0ELb0ELb1ELb1ELb0EEEvNS_16Flash_fwd_paramsE,"a",@progbits
	.sectionflags	@""
	.align	4
.nv.constant0._ZN5flash24flash_fwd_splitkv_kernelI23Flash_fwd_kernel_traitsILi192ELi64ELi64ELi4ELb0ELb0EN7cutlass6half_tE19Flash_kernel_traitsILi192ELi64ELi64ELi4ES3_EELb0ELb1ELb0ELb0ELb0ELb1ELb1ELb0EEEvNS_16Flash_fwd_paramsE:
	.zero		816


//--------------------- .nv.constant0._ZN5flash24flash_fwd_splitkv_kernelI23Flash_fwd_kernel_traitsILi192ELi64ELi64ELi4ELb0ELb0EN7cutlass6half_tE19Flash_kernel_traitsILi192ELi64ELi64ELi4ES3_EELb0ELb1ELb0ELb0ELb0ELb0ELb1ELb1EEEvNS_16Flash_fwd_paramsE --------------------------
	.section	.nv.constant0._ZN5flash24flash_fwd_splitkv_kernelI23Flash_fwd_kernel_traitsILi192ELi64ELi64ELi4ELb0ELb0EN7cutlass6half_tE19Flash_kernel_traitsILi192ELi64ELi64ELi4ES3_EELb0ELb1ELb0ELb0ELb0ELb0ELb1ELb1EEEvNS_16Flash_fwd_paramsE,"a",@progbits
	.sectionflags	@""
	.align	4
.nv.constant0._ZN5flash24flash_fwd_splitkv_kernelI23Flash_fwd_kernel_traitsILi192ELi64ELi64ELi4ELb0ELb0EN7cutlass6half_tE19Flash_kernel_traitsILi192ELi64ELi64ELi4ES3_EELb0ELb1ELb0ELb0ELb0ELb0ELb1ELb1EEEvNS_16Flash_fwd_paramsE:
	.zero		816


//--------------------- .nv.constant0._ZN5flash24flash_fwd_splitkv_kernelI23Flash_fwd_kernel_traitsILi192ELi64ELi64ELi4ELb0ELb0EN7cutlass6half_tE19Flash_kernel_traitsILi192ELi64ELi64ELi4ES3_EELb0ELb1ELb0ELb0ELb0ELb1ELb1ELb1EEEvNS_16Flash_fwd_paramsE --------------------------
	.section	.nv.constant0._ZN5flash24flash_fwd_splitkv_kernelI23Flash_fwd_kernel_traitsILi192ELi64ELi64ELi4ELb0ELb0EN7cutlass6half_tE19Flash_kernel_traitsILi192ELi64ELi64ELi4ES3_EELb0ELb1ELb0ELb0ELb0ELb1ELb1ELb1EEEvNS_16Flash_fwd_paramsE,"a",@progbits
	.sectionflags	@""
	.align	4
.nv.constant0._ZN5flash24flash_fwd_splitkv_kernelI23Flash_fwd_kernel_traitsILi192ELi64ELi64ELi4ELb0ELb0EN7cutlass6half_tE19Flash_kernel_traitsILi192ELi64ELi64ELi4ES3_EELb0ELb1ELb0ELb0ELb0ELb1ELb1ELb1EEEvNS_16Flash_fwd_paramsE:
	.zero		816


//--------------------- .nv.constant0._ZN5flash24flash_fwd_splitkv_kernelI23Flash_fwd_kernel_traitsILi192ELi64ELi64ELi4ELb0ELb0EN7cutlass6half_tE19Flash_kernel_traitsILi192ELi64ELi64ELi4ES3_EELb0ELb0ELb0ELb0ELb1ELb0ELb0ELb0EEEvNS_16Flash_fwd_paramsE --------------------------
	.section	.nv.constant0._ZN5flash24flash_fwd_splitkv_kernelI23Flash_fwd_kernel_traitsILi192ELi64ELi64ELi4ELb0ELb0EN7cutlass6half_tE19Flash_kernel_traitsILi192ELi64ELi64ELi4ES3_EELb0ELb0ELb0ELb0ELb1ELb0ELb0ELb0EEEvNS_16Flash_fwd_paramsE,"a",@progbits
	.sectionflags	@""
	.align	4
.nv.constant0._ZN5flash24flash_fwd_splitkv_kernelI23Flash_fwd_kernel_traitsILi192ELi64ELi64ELi4ELb0ELb0EN7cutlass6half_tE19Flash_kernel_traitsILi192ELi64ELi64ELi4ES3_EELb0ELb0ELb0ELb0ELb1ELb0ELb0ELb0EEEvNS_16Flash_fwd_paramsE:
	.zero		816


//--------------------- .nv.constant0._ZN5flash24flash_fwd_splitkv_kernelI23Flash_fwd_kernel_traitsILi192ELi64ELi64ELi4ELb0ELb0EN7cutlass6half_tE19Flash_kernel_traitsILi192ELi64ELi64ELi4ES3_EELb0ELb0ELb0ELb0ELb1ELb1ELb0ELb0EEEvNS_16Flash_fwd_paramsE --------------------------
	.section	.nv.constant0._ZN5flash24flash_fwd_splitkv_kernelI23Flash_fwd_kernel_traitsILi192ELi64ELi64ELi4ELb0ELb0EN7cutlass6half_tE19Flash_kernel_traitsILi192ELi64ELi64ELi4ES3_EELb0ELb0ELb0ELb0ELb1ELb1ELb0ELb0EEEvNS_16Flash_fwd_paramsE,"a",@progbits
	.sectionflags	@""
	.align	4
.nv.constant0._ZN5flash24flash_fwd_splitkv_kernelI23Flash_fwd_kernel_traitsILi192ELi64ELi64ELi4ELb0ELb0EN7cutlass6half_tE19Flash_kernel_traitsILi192ELi64ELi64ELi4ES3_EELb0ELb0ELb0ELb0ELb1ELb1ELb0ELb0EEEvNS_16Flash_fwd_paramsE:
	.zero		816


//--------------------- .nv.constant0._ZN5flash24flash_fwd_splitkv_kernelI23Flash_fwd_kernel_traitsILi192ELi64ELi64ELi4ELb0ELb0EN7cutlass6half_tE19Flash_kernel_traitsILi192ELi64ELi64ELi4ES3_EELb0ELb0ELb1ELb0ELb0ELb0ELb0ELb0EEEvNS_16Flash_fwd_paramsE --------------------------
	.section	.nv.constant0._ZN5flash24flash_fwd_splitkv_kernelI23Flash_fwd_kernel_traitsILi192ELi64ELi64ELi4ELb0ELb0EN7cutlass6half_tE19Flash_kernel_traitsILi192ELi64ELi64ELi4ES3_EELb0ELb0ELb1ELb0ELb0ELb0ELb0ELb0EEEvNS_16Flash_fwd_paramsE,"a",@progbits
	.sectionflags	@""
	.align	4
.nv.constant0._ZN5flash24flash_fwd_splitkv_kernelI23Flash_fwd_kernel_traitsILi192ELi64ELi64ELi4ELb0ELb0EN7cutlass6half_tE19Flash_kernel_traitsILi192ELi64ELi64ELi4ES3_EELb0ELb0ELb1ELb0ELb0ELb0ELb0ELb0EEEvNS_16Flash_fwd_paramsE:
	.zero		816


//--------------------- .nv.constant0._ZN5flash24flash_fwd_splitkv_kernelI23Flash_fwd_kernel_traitsILi192ELi64ELi64ELi4ELb0ELb0EN7cutlass6half_tE19Flash_kernel_traitsILi192ELi64ELi64ELi4ES3_EELb0ELb0ELb1ELb0ELb0ELb1ELb0ELb0EEEvNS_16Flash_fwd_paramsE --------------------------
	.section	.nv.constant0._ZN5flash24flash_fwd_splitkv_kernelI23Flash_fwd_kernel_traitsILi192ELi64ELi64ELi4ELb0ELb0EN7cutlass6half_tE19Flash_kernel_traitsILi192ELi64ELi64ELi4ES3_EELb0ELb0ELb1ELb0ELb0ELb1ELb0ELb0EEEvNS_16Flash_fwd_paramsE,"a",@progbits
	.sectionflags	@""
	.align	4
.nv.constant0._ZN5flash24flash_fwd_splitkv_kernelI23Flash_fwd_kernel_traitsILi192ELi64ELi64ELi4ELb0ELb0EN7cutlass6half_tE19Flash_kernel_traitsILi192ELi64ELi64ELi4ES3_EELb0ELb0ELb1ELb0ELb0ELb1ELb0ELb0EEEvNS_16Flash_fwd_paramsE:
	.zero		816


//--------------------- .nv.constant0._ZN5flash24flash_fwd_splitkv_kernelI23Flash_fwd_kernel_traitsILi192ELi64ELi64ELi4ELb0ELb0EN7cutlass6half_tE19Flash_kernel_traitsILi192ELi64ELi64ELi4ES3_EELb0ELb0ELb0ELb0ELb1ELb0ELb0ELb1EEEvNS_16Flash_fwd_paramsE --------------------------
	.section	.nv.constant0._ZN5flash24flash_fwd_splitkv_kernelI23Flash_fwd_kernel_traitsILi192ELi64ELi64ELi4ELb0ELb0EN7cutlass6half_tE19Flash_kernel_traitsILi192ELi64ELi64ELi4ES3_EELb0ELb0ELb0ELb0ELb1ELb0ELb0ELb1EEEvNS_16Flash_fwd_paramsE,"a",@progbits
	.sectionflags	@""
	.align	4
.nv.constant0._ZN5flash24flash_fwd_splitkv_kernelI23Flash_fwd_kernel_traitsILi192ELi64ELi64ELi4ELb0ELb0EN7cutlass6half_tE19Flash_kernel_traitsILi192ELi64ELi64ELi4ES3_EELb0ELb0ELb0ELb0ELb1ELb0ELb0ELb1EEEvNS_16Flash_fwd_paramsE:
	.zero		816


//--------------------- .nv.constant0._ZN5flash24flash_fwd_splitkv_kernelI23Flash_fwd_kernel_traitsILi192ELi64ELi64ELi4ELb0ELb0EN7cutlass6half_tE19Flash_kernel_traitsILi192ELi64ELi64ELi4ES3_EELb0ELb0ELb0ELb0ELb1ELb1ELb0ELb1EEEvNS_16Flash_fwd_paramsE --------------------------
	.section	.nv.constant0._ZN5flash24flash_fwd_splitkv_kernelI23Flash_fwd_kernel_traitsILi192ELi64ELi64ELi4ELb0ELb0EN7cutlass6half_tE19Flash_kernel_traitsILi192ELi64ELi64ELi4ES3_EELb0ELb0ELb0ELb0ELb1ELb1ELb0ELb1EEEvNS_16Flash_fwd_paramsE,"a",@progbits
	.sectionflags	@""
	.align	4
.nv.constant0._ZN5flash24flash_fwd_splitkv_kernelI23Flash_fwd_kernel_traitsILi192ELi64ELi64ELi4ELb0ELb0EN7cutlass6half_tE19Flash_kernel_traitsILi192ELi64ELi64ELi4ES3_EELb0ELb0ELb0ELb0ELb1ELb1ELb0ELb1EEEvNS_16Flash_fwd_paramsE:
	.zero		816


//--------------------- .nv.constant0._ZN5flash24flash_fwd_splitkv_kernelI23Flash_fwd_kernel_traitsILi192ELi64ELi64ELi4ELb0ELb0EN7cutlass6half_tE19Flash_kernel_traitsILi192ELi64ELi64ELi4ES3_EELb0ELb0ELb1ELb0ELb0ELb0ELb0ELb1EEEvNS_16Flash_fwd_paramsE --------------------------
	.section	.nv.constant0._ZN5flash24flash_fwd_splitkv_kernelI23Flash_fwd_kernel_traitsILi192ELi64ELi64ELi4ELb0ELb0EN7cutlass6half_tE19Flash_kernel_traitsILi192ELi64ELi64ELi4ES3_EELb0ELb0ELb1ELb0ELb0ELb0ELb0ELb1EEEvNS_16Flash_fwd_paramsE,"a",@progbits
	.sectionflags	@""
	.align	4
.nv.constant0._ZN5flash24flash_fwd_splitkv_kernelI23Flash_fwd_kernel_traitsILi192ELi64ELi64ELi4ELb0ELb0EN7cutlass6half_tE19Flash_kernel_traitsILi192ELi64ELi64ELi4ES3_EELb0ELb0ELb1ELb0ELb0ELb0ELb0ELb1EEEvNS_16Flash_fwd_paramsE:
	.zero		816


//--------------------- .nv.constant0._ZN5flash24flash_fwd_splitkv_kernelI23Flash_fwd_kernel_traitsILi192ELi64ELi64ELi4ELb0ELb0EN7cutlass6half_tE19Flash_kernel_traitsILi192ELi64ELi64ELi4ES3_EELb0ELb0ELb1ELb0ELb0ELb1ELb0ELb1EEEvNS_16Flash_fwd_paramsE --------------------------
	.section	.nv.constant0._ZN5flash24flash_fwd_splitkv_kernelI23Flash_fwd_kernel_traitsILi192ELi64ELi64ELi4ELb0ELb0EN7cutlass6half_tE19Flash_kernel_traitsILi192ELi64ELi64ELi4ES3_EELb0ELb0ELb1ELb0ELb0ELb1ELb0ELb1EEEvNS_16Flash_fwd_paramsE,"a",@progbits
	.sectionflags	@""
	.align	4
.nv.constant0._ZN5flash24flash_fwd_splitkv_kernelI23Flash_fwd_kernel_traitsILi192ELi64ELi64ELi4ELb0ELb0EN7cutlass6half_tE19Flash_kernel_traitsILi192ELi64ELi64ELi4ES3_EELb0ELb0ELb1ELb0ELb0ELb1ELb0ELb1EEEvNS_16Flash_fwd_paramsE:
	.zero		816


//--------------------- .nv.constant0._ZN5flash24flash_fwd_splitkv_kernelI23Flash_fwd_kernel_traitsILi192ELi64ELi64ELi4ELb0ELb0EN7cutlass6half_tE19Flash_kernel_traitsILi192ELi64ELi64ELi4ES3_EELb0ELb0ELb0ELb0ELb1ELb0ELb1ELb0EEEvNS_16Flash_fwd_paramsE --------------------------
	.section	.nv.constant0._ZN5flash24flash_fwd_splitkv_kernelI23Flash_fwd_kernel_traitsILi192ELi64ELi64ELi4ELb0ELb0EN7cutlass6half_tE19Flash_kernel_traitsILi192ELi64ELi64ELi4ES3_EELb0ELb0ELb0ELb0ELb1ELb0ELb1ELb0EEEvNS_16Flash_fwd_paramsE,"a",@progbits
	.sectionflags	@""
	.align	4
.nv.constant0._ZN5flash24flash_fwd_splitkv_kernelI23Flash_fwd_kernel_traitsILi192ELi64ELi64ELi4ELb0ELb0EN7cutlass6half_tE19Flash_kernel_traitsILi192ELi64ELi64ELi4ES3_EELb0ELb0ELb0ELb0ELb1ELb0ELb1ELb0EEEvNS_16Flash_fwd_paramsE:
	.zero		816


//--------------------- .nv.constant0._ZN5flash24flash_fwd_splitkv_kernelI23Flash_fwd_kernel_traitsILi192ELi64ELi64ELi4ELb0ELb0EN7cutlass6half_tE19Flash_kernel_traitsILi192ELi64ELi64ELi4ES3_EELb0ELb0ELb0ELb0ELb1ELb1ELb1ELb0EEEvNS_16Flash_fwd_paramsE --------------------------
	.section	.nv.constant0._ZN5flash24flash_fwd_splitkv_kernelI23Flash_fwd_kernel_traitsILi192ELi64ELi64ELi4ELb0ELb0EN7cutlass6half_tE19Flash_kernel_traitsILi192ELi64ELi64ELi4ES3_EELb0ELb0ELb0ELb0ELb1ELb1ELb1ELb0EEEvNS_16Flash_fwd_paramsE,"a",@progbits
	.sectionflags	@""
	.align	4
.nv.constant0._ZN5flash24flash_fwd_splitkv_kernelI23Flash_fwd_kernel_traitsILi192ELi64ELi64ELi4ELb0ELb0EN7cutlass6half_tE19Flash_kernel_traitsILi192ELi64ELi64ELi4ES3_EELb0ELb0ELb0ELb0ELb1ELb1ELb1ELb0EEEvNS_16Flash_fwd_paramsE:
	.zero		816


//--------------------- .nv.constant0._ZN5flash24flash_fwd_splitkv_kernelI23Flash_fwd_kernel_traitsILi192ELi64ELi64ELi4ELb0ELb0EN7cutlass6half_tE19Flash_kernel_traitsILi192ELi64ELi64ELi4ES3_EELb0ELb0ELb1ELb0ELb0ELb0ELb1ELb0EEEvNS_16Flash_fwd_paramsE --------------------------
	.section	.nv.constant0._ZN5flash24flash_fwd_splitkv_kernelI23Flash_fwd_kernel_traitsILi192ELi64ELi64ELi4ELb0ELb0EN7cutlass6half_tE19Flash_kernel_traitsILi192ELi64ELi64ELi4ES3_EELb0ELb0ELb1ELb0ELb0ELb0ELb1ELb0EEEvNS_16Flash_fwd_paramsE,"a",@progbits
	.sectionflags	@""
	.align	4
.nv.constant0._ZN5flash24flash_fwd_splitkv_kernelI23Flash_fwd_kernel_traitsILi192ELi64ELi64ELi4ELb0ELb0EN7cutlass6half_tE19Flash_kernel_traitsILi192ELi64ELi64ELi4ES3_EELb0ELb0ELb1ELb0ELb0ELb0ELb1ELb0EEEvNS_16Flash_fwd_paramsE:
	.zero		816


//--------------------- .nv.constant0._ZN5flash24flash_fwd_splitkv_kernelI23Flash_fwd_kernel_traitsILi192ELi64ELi64ELi4ELb0ELb0EN7cutlass6half_tE19Flash_kernel_traitsILi192ELi64ELi64ELi4ES3_EELb0ELb0ELb1ELb0ELb0ELb1ELb1ELb0EEEvNS_16Flash_fwd_paramsE --------------------------
	.section	.nv.constant0._ZN5flash24flash_fwd_splitkv_kernelI23Flash_fwd_kernel_traitsILi192ELi64ELi64ELi4ELb0ELb0EN7cutlass6half_tE19Flash_kernel_traitsILi192ELi64ELi64ELi4ES3_EELb0ELb0ELb1ELb0ELb0ELb1ELb1ELb0EEEvNS_16Flash_fwd_paramsE,"a",@progbits
	.sectionflags	@""
	.align	4
.nv.constant0._ZN5flash24flash_fwd_splitkv_kernelI23Flash_fwd_kernel_traitsILi192ELi64ELi64ELi4ELb0ELb0EN7cutlass6half_tE19Flash_kernel_traitsILi192ELi64ELi64ELi4ES3_EELb0ELb0ELb1ELb0ELb0ELb1ELb1ELb0EEEvNS_16Flash_fwd_paramsE:
	.zero		816


//--------------------- .nv.constant0._ZN5flash24flash_fwd_splitkv_kernelI23Flash_fwd_kernel_traitsILi192ELi64ELi64ELi4ELb0ELb0EN7cutlass6half_tE19Flash_kernel_traitsILi192ELi64ELi64ELi4ES3_EELb0ELb0ELb0ELb0ELb1ELb0ELb1ELb1EEEvNS_16Flash_fwd_paramsE --------------------------
	.section	.nv.constant0._ZN5flash24flash_fwd_splitkv_kernelI23Flash_fwd_kernel_traitsILi192ELi64ELi64ELi4ELb0ELb0EN7cutlass6half_tE19Flash_kernel_traitsILi192ELi64ELi64ELi4ES3_EELb0ELb0ELb0ELb0ELb1ELb0ELb1ELb1EEEvNS_16Flash_fwd_paramsE,"a",@progbits
	.sectionflags	@""
	.align	4
.nv.constant0._ZN5flash24flash_fwd_splitkv_kernelI23Flash_fwd_kernel_traitsILi192ELi64ELi64ELi4ELb0ELb0EN7cutlass6half_tE19Flash_kernel_traitsILi192ELi64ELi64ELi4ES3_EELb0ELb0ELb0ELb0ELb1ELb0ELb1ELb1EEEvNS_16Flash_fwd_paramsE:
	.zero		816


//--------------------- .nv.constant0._ZN5flash24flash_fwd_splitkv_kernelI23Flash_fwd_kernel_traitsILi192ELi64ELi64ELi4ELb0ELb0EN7cutlass6half_tE19Flash_kernel_traitsILi192ELi64ELi64ELi4ES3_EELb0ELb0ELb0ELb0ELb1ELb1ELb1ELb1EEEvNS_16Flash_fwd_paramsE --------------------------
	.section	.nv.constant0._ZN5flash24flash_fwd_splitkv_kernelI23Flash_fwd_kernel_traitsILi192ELi64ELi64ELi4ELb0ELb0EN7cutlass6half_tE19Flash_kernel_traitsILi192ELi64ELi64ELi4ES3_EELb0ELb0ELb0ELb0ELb1ELb1ELb1ELb1EEEvNS_16Flash_fwd_paramsE,"a",@progbits
	.sectionflags	@""
	.align	4
.nv.constant0._ZN5flash24flash_fwd_splitkv_kernelI23Flash_fwd_kernel_traitsILi192ELi64ELi64ELi4ELb0ELb0EN7cutlass6half_tE19Flash_kernel_traitsILi192ELi64ELi64ELi4ES3_EELb0ELb0ELb0ELb0ELb1ELb1ELb1ELb1EEEvNS_16Flash_fwd_paramsE:
	.zero		816


//--------------------- .nv.constant0._ZN5flash24flash_fwd_splitkv_kernelI23Flash_fwd_kernel_traitsILi192ELi64ELi64ELi4ELb0ELb0EN7cutlass6half_tE19Flash_kernel_traitsILi192ELi64ELi64ELi4ES3_EELb0ELb0ELb1ELb0ELb0ELb0ELb1ELb1EEEvNS_16Flash_fwd_paramsE --------------------------
	.section	.nv.constant0._ZN5flash24flash_fwd_splitkv_kernelI23Flash_fwd_kernel_traitsILi192ELi64ELi64ELi4ELb0ELb0EN7cutlass6half_tE19Flash_kernel_traitsILi192ELi64ELi64ELi4ES3_EELb0ELb0ELb1ELb0ELb0ELb0ELb1ELb1EEEvNS_16Flash_fwd_paramsE,"a",@progbits
	.sectionflags	@""
	.align	4
.nv.constant0._ZN5flash24flash_fwd_splitkv_kernelI23Flash_fwd_kernel_traitsILi192ELi64ELi64ELi4ELb0ELb0EN7cutlass6half_tE19Flash_kernel_traitsILi192ELi64ELi64ELi4ES3_EELb0ELb0ELb1ELb0ELb0ELb0ELb1ELb1EEEvNS_16Flash_fwd_paramsE:
	.zero		816


//--------------------- .nv.constant0._ZN5flash24flash_fwd_splitkv_kernelI23Flash_fwd_kernel_traitsILi192ELi64ELi64ELi4ELb0ELb0EN7cutlass6half_tE19Flash_kernel_traitsILi192ELi64ELi64ELi4ES3_EELb0ELb0ELb1ELb0ELb0ELb1ELb1ELb1EEEvNS_16Flash_fwd_paramsE --------------------------
	.section	.nv.constant0._ZN5flash24flash_fwd_splitkv_kernelI23Flash_fwd_kernel_traitsILi192ELi64ELi64ELi4ELb0ELb0EN7cutlass6half_tE19Flash_kernel_traitsILi192ELi64ELi64ELi4ES3_EELb0ELb0ELb1ELb0ELb0ELb1ELb1ELb1EEEvNS_16Flash_fwd_paramsE,"a",@progbits
	.sectionflags	@""
	.align	4
.nv.constant0._ZN5flash24flash_fwd_splitkv_kernelI23Flash_fwd_kernel_traitsILi192ELi64ELi64ELi4ELb0ELb0EN7cutlass6half_tE19Flash_kernel_traitsILi192ELi64ELi64ELi4ES3_EELb0ELb0ELb1ELb0ELb0ELb1ELb1ELb1EEEvNS_16Flash_fwd_paramsE:
	.zero		816


//--------------------- .nv.constant0._ZN5flash24flash_fwd_splitkv_kernelI23Flash_fwd_kernel_traitsILi192ELi64ELi64ELi4ELb0ELb0EN7cutlass6half_tE19Flash_kernel_traitsILi192ELi64ELi64ELi4ES3_EELb0ELb1ELb0ELb0ELb1ELb0ELb0ELb0EEEvNS_16Flash_fwd_paramsE --------------------------
	.section	.nv.constant0._ZN5flash24flash_fwd_splitkv_kernelI23Flash_fwd_kernel_traitsILi192ELi64ELi64ELi4ELb0ELb0EN7cutlass6half_tE19Flash_kernel_traitsILi192ELi64ELi64ELi4ES3_EELb0ELb1ELb0ELb0ELb1ELb0ELb0ELb0EEEvNS_16Flash_fwd_paramsE,"a",@progbits
	.sectionflags	@""
	.align	4
.nv.constant0._ZN5flash24flash_fwd_splitkv_kernelI23Flash_fwd_kernel_traitsILi192ELi64ELi64ELi4ELb0ELb0EN7cutlass6half_tE19Flash_kernel_traitsILi192ELi64ELi64ELi4ES3_EELb0ELb1ELb0ELb0ELb1ELb0ELb0ELb0EEEvNS_16Flash_fwd_paramsE:
	.zero		816


//--------------------- .nv.constant0._ZN5flash24flash_fwd_splitkv_kernelI23Flash_fwd_kernel_traitsILi192ELi64ELi64ELi4ELb0ELb0EN7cutlass6half_tE19Flash_kernel_traitsILi192ELi64ELi64ELi4ES3_EELb0ELb1ELb0ELb0ELb1ELb1ELb0ELb0EEEvNS_16Flash_fwd_paramsE --------------------------
	.section	.nv.constant0._ZN5flash24flash_fwd_splitkv_kernelI23Flash_fwd_kernel_traitsILi192ELi64ELi64ELi4ELb0ELb0EN7cutlass6half_tE19Flash_kernel_traitsILi192ELi64ELi64ELi4ES3_EELb0ELb1ELb0ELb0ELb1ELb1ELb0ELb0EEEvNS_16Flash_fwd_paramsE,"a",@progbits
	.sectionflags	@""
	.align	4
.nv.constant0._ZN5flash24flash_fwd_splitkv_kernelI23Flash_fwd_kernel_traitsILi192ELi64ELi64ELi4ELb0ELb0EN7cutlass6half_tE19Flash_kernel_traitsILi192ELi64ELi64ELi4ES3_EELb0ELb1ELb0ELb0ELb1ELb1ELb0ELb0EEEvNS_16Flash_fwd_paramsE:
	.zero		816


//--------------------- .nv.constant0._ZN5flash24flash_fwd_splitkv_kernelI23Flash_fwd_kernel_traitsILi192ELi64ELi64ELi4ELb0ELb0EN7cutlass6half_tE19Flash_kernel_traitsILi192ELi64ELi64ELi4ES3_EELb0ELb1ELb1ELb0ELb0ELb0ELb0ELb0EEEvNS_16Flash_fwd_paramsE --------------------------
	.section	.nv.constant0._ZN5flash24flash_fwd_splitkv_kernelI23Flash_fwd_kernel_traitsILi192ELi64ELi64ELi4ELb0ELb0EN7cutlass6half_tE19Flash_kernel_traitsILi192ELi64ELi64ELi4ES3_EELb0ELb1ELb1ELb0ELb0ELb0ELb0ELb0EEEvNS_16Flash_fwd_paramsE,"a",@progbits
	.sectionflags	@""
	.align	4
.nv.constant0._ZN5flash24flash_fwd_splitkv_kernelI23Flash_fwd_kernel_traitsILi192ELi64ELi64ELi4ELb0ELb0EN7cutlass6half_tE19Flash_kernel_traitsILi192ELi64ELi64ELi4ES3_EELb0ELb1ELb1ELb0ELb0ELb0ELb0ELb0EEEvNS_16Flash_fwd_paramsE:
	.zero		816


//--------------------- .nv.constant0._ZN5flash24flash_fwd_splitkv_kernelI23Flash_fwd_kernel_traitsILi192ELi64ELi64ELi4ELb0ELb0EN7cutlass6half_tE19Flash_kernel_traitsILi192ELi64ELi64ELi4ES3_EELb0ELb1ELb1ELb0ELb0ELb1ELb0ELb0EEEvNS_16Flash_fwd_paramsE --------------------------
	.section	.nv.constant0._ZN5flash24flash_fwd_splitkv_kernelI23Flash_fwd_kernel_traitsILi192ELi64ELi64ELi4ELb0ELb0EN7cutlass6half_tE19Flash_kernel_traitsILi192ELi64ELi64ELi4ES3_EELb0ELb1ELb1ELb0ELb0ELb1ELb0ELb0EEEvNS_16Flash_fwd_paramsE,"a",@progbits
	.sectionflags	@""
	.align	4
.nv.constant0._ZN5flash24flash_fwd_splitkv_kernelI23Flash_fwd_kernel_traitsILi192ELi64ELi64ELi4ELb0ELb0EN7cutlass6half_tE19Flash_kernel_traitsILi192ELi64ELi64ELi4ES3_EELb0ELb1ELb1ELb0ELb0ELb1ELb0ELb0EEEvNS_16Flash_fwd_paramsE:
	.zero		816


//--------------------- .nv.constant0._ZN5flash24flash_fwd_splitkv_kernelI23Flash_fwd_kernel_traitsILi192ELi64ELi64ELi4ELb0ELb0EN7cutlass6half_tE19Flash_kernel_traitsILi192ELi64ELi64ELi4ES3_EELb0ELb1ELb0ELb0ELb1ELb0ELb0ELb1EEEvNS_16Flash_fwd_paramsE --------------------------
	.section	.nv.constant0._ZN5flash24flash_fwd_splitkv_kernelI23Flash_fwd_kernel_traitsILi192ELi64ELi64ELi4ELb0ELb0EN7cutlass6half_tE19Flash_kernel_traitsILi192ELi64ELi64ELi4ES3_EELb0ELb1ELb0ELb0ELb1ELb0ELb0ELb1EEEvNS_16Flash_fwd_paramsE,"a",@progbits
	.sectionflags	@""
	.align	4
.nv.constant0._ZN5flash24flash_fwd_splitkv_kernelI23Flash_fwd_kernel_traitsILi192ELi64ELi64ELi4ELb0ELb0EN7cutlass6half_tE19Flash_kernel_traitsILi192ELi64ELi64ELi4ES3_EELb0ELb1ELb0ELb0ELb1ELb0ELb0ELb1EEEvNS_16Flash_fwd_paramsE:
	.zero		816


//--------------------- .nv.constant0._ZN5flash24flash_fwd_splitkv_kernelI23Flash_fwd_kernel_traitsILi192ELi64ELi64ELi4ELb0ELb0EN7cutlass6half_tE19Flash_kernel_traitsILi192ELi64ELi64ELi4ES3_EELb0ELb1ELb0ELb0ELb1ELb1ELb0ELb1EEEvNS_16Flash_fwd_paramsE --------------------------
	.section	.nv.constant0._ZN5flash24flash_fwd_splitkv_kernelI23Flash_fwd_kernel_traitsILi192ELi64ELi64ELi4ELb0ELb0EN7cutlass6half_tE19Flash_kernel_traitsILi192ELi64ELi64ELi4ES3_EELb0ELb1ELb0ELb0ELb1ELb1ELb0ELb1EEEvNS_16Flash_fwd_paramsE,"a",@progbits
	.sectionflags	@""
	.align	4
.nv.constant0._ZN5flash24flash_fwd_splitkv_kernelI23Flash_fwd_kernel_traitsILi192ELi64ELi64ELi4ELb0ELb0EN7cutlass6half_tE19Flash_kernel_traitsILi192ELi64ELi64ELi4ES3_EELb0ELb1ELb0ELb0ELb1ELb1ELb0ELb1EEEvNS_16Flash_fwd_paramsE:
	.zero		816


//--------------------- .nv.constant0._ZN5flash24flash_fwd_splitkv_kernelI23Flash_fwd_kernel_traitsILi192ELi64ELi64ELi4ELb0ELb0EN7cutlass6half_tE19Flash_kernel_traitsILi192ELi64ELi64ELi4ES3_EELb0ELb1ELb1ELb0ELb0ELb0ELb0ELb1EEEvNS_16Flash_fwd_paramsE --------------------------
	.section	.nv.constant0._ZN5flash24flash_fwd_splitkv_kernelI23Flash_fwd_kernel_traitsILi192ELi64ELi64ELi4ELb0ELb0EN7cutlass6half_tE19Flash_kernel_traitsILi192ELi64ELi64ELi4ES3_EELb0ELb1ELb1ELb0ELb0ELb0ELb0ELb1EEEvNS_16Flash_fwd_paramsE,"a",@progbits
	.sectionflags	@""
	.align	4
.nv.constant0._ZN5flash24flash_fwd_splitkv_kernelI23Flash_fwd_kernel_traitsILi192ELi64ELi64ELi4ELb0ELb0EN7cutlass6half_tE19Flash_kernel_traitsILi192ELi64ELi64ELi4ES3_EELb0ELb1ELb1ELb0ELb0ELb0ELb0ELb1EEEvNS_16Flash_fwd_paramsE:
	.zero		816


//--------------------- .nv.constant0._ZN5flash24flash_fwd_splitkv_kernelI23Flash_fwd_kernel_traitsILi192ELi64ELi64ELi4ELb0ELb0EN7cutlass6half_tE19Flash_kernel_traitsILi192ELi64ELi64ELi4ES3_EELb0ELb1ELb1ELb0ELb0ELb1ELb0ELb1EEEvNS_16Flash_fwd_paramsE --------------------------
	.section	.nv.constant0._ZN5flash24flash_fwd_splitkv_kernelI23Flash_fwd_kernel_traitsILi192ELi64ELi64ELi4ELb0ELb0EN7cutlass6half_tE19Flash_kernel_traitsILi192ELi64ELi64ELi4ES3_EELb0ELb1ELb1ELb0ELb0ELb1ELb0ELb1EEEvNS_16Flash_fwd_paramsE,"a",@progbits
	.sectionflags	@""
	.align	4
.nv.constant0._ZN5flash24flash_fwd_splitkv_kernelI23Flash_fwd_kernel_traitsILi192ELi64ELi64ELi4ELb0ELb0EN7cutlass6half_tE19Flash_kernel_traitsILi192ELi64ELi64ELi4ES3_EELb0ELb1ELb1ELb0ELb0ELb1ELb0ELb1EEEvNS_16Flash_fwd_paramsE:
	.zero		816


//--------------------- .nv.constant0._ZN5flash24flash_fwd_splitkv_kernelI23Flash_fwd_kernel_traitsILi192ELi64ELi64ELi4ELb0ELb0EN7cutlass6half_tE19Flash_kernel_traitsILi192ELi64ELi64ELi4ES3_EELb0ELb1ELb0ELb0ELb1ELb0ELb1ELb0EEEvNS_16Flash_fwd_paramsE --------------------------
	.section	.nv.constant0._ZN5flash24flash_fwd_splitkv_kernelI23Flash_fwd_kernel_traitsILi192ELi64ELi64ELi4ELb0ELb0EN7cutlass6half_tE19Flash_kernel_traitsILi192ELi64ELi64ELi4ES3_EELb0ELb1ELb0ELb0ELb1ELb0ELb1ELb0EEEvNS_16Flash_fwd_paramsE,"a",@progbits
	.sectionflags	@""
	.align	4
.nv.constant0._ZN5flash24flash_fwd_splitkv_kernelI23Flash_fwd_kernel_traitsILi192ELi64ELi64ELi4ELb0ELb0EN7cutlass6half_tE19Flash_kernel_traitsILi192ELi64ELi64ELi4ES3_EELb0ELb1ELb0ELb0ELb1ELb0ELb1ELb0EEEvNS_16Flash_fwd_paramsE:
	.zero		816


//--------------------- .nv.constant0._ZN5flash24flash_fwd_splitkv_kernelI23Flash_fwd_kernel_traitsILi192ELi64ELi64ELi4ELb0ELb0EN7cutlass6half_tE19Flash_kernel_traitsILi192ELi64ELi64ELi4ES3_EELb0ELb1ELb0ELb0ELb1ELb1ELb1ELb0EEEvNS_16Flash_fwd_paramsE --------------------------
	.section	.nv.constant0._ZN5flash24flash_fwd_splitkv_kernelI23Flash_fwd_kernel_traitsILi192ELi64ELi64ELi4ELb0ELb0EN7cutlass6half_tE19Flash_kernel_traitsILi192ELi64ELi64ELi4ES3_EELb0ELb1ELb0ELb0ELb1ELb1ELb1ELb0EEEvNS_16Flash_fwd_paramsE,"a",@progbits
	.sectionflags	@""
	.align	4
.nv.constant0._ZN5flash24flash_fwd_splitkv_kernelI23Flash_fwd_kernel_traitsILi192ELi64ELi64ELi4ELb0ELb0EN7cutlass6half_tE19Flash_kernel_traitsILi192ELi64ELi64ELi4ES3_EELb0ELb1ELb0ELb0ELb1ELb1ELb1ELb0EEEvNS_16Flash_fwd_paramsE:
	.zero		816


//--------------------- .nv.constant0._ZN5flash24flash_fwd_splitkv_kernelI23Flash_fwd_kernel_traitsILi192ELi64ELi64ELi4ELb0ELb0EN7cutlass6half_tE19Flash_kernel_traitsILi192ELi64ELi64ELi4ES3_EELb0ELb1ELb1ELb0ELb0ELb0ELb1ELb0EEEvNS_16Flash_fwd_paramsE --------------------------
	.section	.nv.constant0._ZN5flash24flash_fwd_splitkv_kernelI23Flash_fwd_kernel_traitsILi192ELi64ELi64ELi4ELb0ELb0EN7cutlass6half_tE19Flash_kernel_traitsILi192ELi64ELi64ELi4ES3_EELb0ELb1ELb1ELb0ELb0ELb0ELb1ELb0EEEvNS_16Flash_fwd_paramsE,"a",@progbits
	.sectionflags	@""
	.align	4
.nv.constant0._ZN5flash24flash_fwd_splitkv_kernelI23Flash_fwd_kernel_traitsILi192ELi64ELi64ELi4ELb0ELb0EN7cutlass6half_tE19Flash_kernel_traitsILi192ELi64ELi64ELi4ES3_EELb0ELb1ELb1ELb0ELb0ELb0ELb1ELb0EEEvNS_16Flash_fwd_paramsE:
	.zero		816


//--------------------- .nv.constant0._ZN5flash24flash_fwd_splitkv_kernelI23Flash_fwd_kernel_traitsILi192ELi64ELi64ELi4ELb0ELb0EN7cutlass6half_tE19Flash_kernel_traitsILi192ELi64ELi64ELi4ES3_EELb0ELb1ELb1ELb0ELb0ELb1ELb1ELb0EEEvNS_16Flash_fwd_paramsE --------------------------
	.section	.nv.constant0._ZN5flash24flash_fwd_splitkv_kernelI23Flash_fwd_kernel_traitsILi192ELi64ELi64ELi4ELb0ELb0EN7cutlass6half_tE19Flash_kernel_traitsILi192ELi64ELi64ELi4ES3_EELb0ELb1ELb1ELb0ELb0ELb1ELb1ELb0EEEvNS_16Flash_fwd_paramsE,"a",@progbits
	.sectionflags	@""
	.align	4
.nv.constant0._ZN5flash24flash_fwd_splitkv_kernelI23Flash_fwd_kernel_traitsILi192ELi64ELi64ELi4ELb0ELb0EN7cutlass6half_tE19Flash_kernel_traitsILi192ELi64ELi64ELi4ES3_EELb0ELb1ELb1ELb0ELb0ELb1ELb1ELb0EEEvNS_16Flash_fwd_paramsE:
	.zero		816


//--------------------- .nv.constant0._ZN5flash24flash_fwd_splitkv_kernelI23Flash_fwd_kernel_traitsILi192ELi64ELi64ELi4ELb0ELb0EN7cutlass6half_tE19Flash_kernel_traitsILi192ELi64ELi64ELi4ES3_EELb0ELb1ELb0ELb0ELb1ELb0ELb1ELb1EEEvNS_16Flash_fwd_paramsE --------------------------
	.section	.nv.constant0._ZN5flash24flash_fwd_splitkv_kernelI23Flash_fwd_kernel_traitsILi192ELi64ELi64ELi4ELb0ELb0EN7cutlass6half_tE19Flash_kernel_traitsILi192ELi64ELi64ELi4ES3_EELb0ELb1ELb0ELb0ELb1ELb0ELb1ELb1EEEvNS_16Flash_fwd_paramsE,"a",@progbits
	.sectionflags	@""
	.align	4
.nv.constant0._ZN5flash24flash_fwd_splitkv_kernelI23Flash_fwd_kernel_traitsILi192ELi64ELi64ELi4ELb0ELb0EN7cutlass6half_tE19Flash_kernel_traitsILi192ELi64ELi64ELi4ES3_EELb0ELb1ELb0ELb0ELb1ELb0ELb1ELb1EEEvNS_16Flash_fwd_paramsE:
	.zero		816


//--------------------- .nv.constant0._ZN5flash24flash_fwd_splitkv_kernelI23Flash_fwd_kernel_traitsILi192ELi64ELi64ELi4ELb0ELb0EN7cutlass6half_tE19Flash_kernel_traitsILi192ELi64ELi64ELi4ES3_EELb0ELb1ELb0ELb0ELb1ELb1ELb1ELb1EEEvNS_16Flash_fwd_paramsE --------------------------
	.section	.nv.constant0._ZN5flash24flash_fwd_splitkv_kernelI23Flash_fwd_kernel_traitsILi192ELi64ELi64ELi4ELb0ELb0EN7cutlass6half_tE19Flash_kernel_traitsILi192ELi64ELi64ELi4ES3_EELb0ELb1ELb0ELb0ELb1ELb1ELb1ELb1EEEvNS_16Flash_fwd_paramsE,"a",@progbits
	.sectionflags	@""
	.align	4
.nv.constant0._ZN5flash24flash_fwd_splitkv_kernelI23Flash_fwd_kernel_traitsILi192ELi64ELi64ELi4ELb0ELb0EN7cutlass6half_tE19Flash_kernel_traitsILi192ELi64ELi64ELi4ES3_EELb0ELb1ELb0ELb0ELb1ELb1ELb1ELb1EEEvNS_16Flash_fwd_paramsE:
	.zero		816


//--------------------- .nv.constant0._ZN5flash24flash_fwd_splitkv_kernelI23Flash_fwd_kernel_traitsILi192ELi64ELi64ELi4ELb0ELb0EN7cutlass6half_tE19Flash_kernel_traitsILi192ELi64ELi64ELi4ES3_EELb0ELb1ELb1ELb0ELb0ELb0ELb1ELb1EEEvNS_16Flash_fwd_paramsE --------------------------
	.section	.nv.constant0._ZN5flash24flash_fwd_splitkv_kernelI23Flash_fwd_kernel_traitsILi192ELi64ELi64ELi4ELb0ELb0EN7cutlass6half_tE19Flash_kernel_traitsILi192ELi64ELi64ELi4ES3_EELb0ELb1ELb1ELb0ELb0ELb0ELb1ELb1EEEvNS_16Flash_fwd_paramsE,"a",@progbits
	.sectionflags	@""
	.align	4
.nv.constant0._ZN5flash24flash_fwd_splitkv_kernelI23Flash_fwd_kernel_traitsILi192ELi64ELi64ELi4ELb0ELb0EN7cutlass6half_tE19Flash_kernel_traitsILi192ELi64ELi64ELi4ES3_EELb0ELb1ELb1ELb0ELb0ELb0ELb1ELb1EEEvNS_16Flash_fwd_paramsE:
	.zero		816


//--------------------- .nv.constant0._ZN5flash24flash_fwd_splitkv_kernelI23Flash_fwd_kernel_traitsILi192ELi64ELi64ELi4ELb0ELb0EN7cutlass6half_tE19Flash_kernel_traitsILi192ELi64ELi64ELi4ES3_EELb0ELb1ELb1ELb0ELb0ELb1ELb1ELb1EEEvNS_16Flash_fwd_paramsE --------------------------
	.section	.nv.constant0._ZN5flash24flash_fwd_splitkv_kernelI23Flash_fwd_kernel_traitsILi192ELi64ELi64ELi4ELb0ELb0EN7cutlass6half_tE19Flash_kernel_traitsILi192ELi64ELi64ELi4ES3_EELb0ELb1ELb1ELb0ELb0ELb1ELb1ELb1EEEvNS_16Flash_fwd_paramsE,"a",@progbits
	.sectionflags	@""
	.align	4
.nv.constant0._ZN5flash24flash_fwd_splitkv_kernelI23Flash_fwd_kernel_traitsILi192ELi64ELi64ELi4ELb0ELb0EN7cutlass6half_tE19Flash_kernel_traitsILi192ELi64ELi64ELi4ES3_EELb0ELb1ELb1ELb0ELb0ELb1ELb1ELb1EEEvNS_16Flash_fwd_paramsE:
	.zero		816


//--------------------- .text._ZN5flash32flash_fwd_splitkv_combine_kernelI23Flash_fwd_kernel_traitsILi192ELi64ELi64ELi4ELb0ELb0EN7cutlass6half_tE19Flash_kernel_traitsILi192ELi64ELi64ELi4ES3_EELi8ELi7ELb0EEEvNS_16Flash_fwd_paramsE --------------------------
	.section	.text._ZN5flash32flash_fwd_splitkv_combine_kernelI23Flash_fwd_kernel_traitsILi192ELi64ELi64ELi4ELb0ELb0EN7cutlass6half_tE19Flash_kernel_traitsILi192ELi64ELi64ELi4ES3_EELi8ELi7ELb0EEEvNS_16Flash_fwd_paramsE,"ax",@progbits
	.sectioninfo	@"SHI_REGISTERS=62"
	.align	128
        .global         _ZN5flash32flash_fwd_splitkv_combine_kernelI23Flash_fwd_kernel_traitsILi192ELi64ELi64ELi4ELb0ELb0EN7cutlass6half_tE19Flash_kernel_traitsILi192ELi64ELi64ELi4ES3_EELi8ELi7ELb0EEEvNS_16Flash_fwd_paramsE
        .type           _ZN5flash32flash_fwd_splitkv_combine_kernelI23Flash_fwd_kernel_traitsILi192ELi64ELi64ELi4ELb0ELb0EN7cutlass6half_tE19Flash_kernel_traitsILi192ELi64ELi64ELi4ES3_EELi8ELi7ELb0EEEvNS_16Flash_fwd_paramsE,@function
        .size           _ZN5flash32flash_fwd_splitkv_combine_kernelI23Flash_fwd_kernel_traitsILi192ELi64ELi64ELi4ELb0ELb0EN7cutlass6half_tE19Flash_kernel_traitsILi192ELi64ELi64ELi4ES3_EELi8ELi7ELb0EEEvNS_16Flash_fwd_paramsE,(.L_x_7322 - _ZN5flash32flash_fwd_splitkv_combine_kernelI23Flash_fwd_kernel_traitsILi192ELi64ELi64ELi4ELb0ELb0EN7cutlass6half_tE19Flash_kernel_traitsILi192ELi64ELi64ELi4ES3_EELi8ELi7ELb0EEEvNS_16Flash_fwd_paramsE)
        .other          _ZN5flash32flash_fwd_splitkv_combine_kernelI23Flash_fwd_kernel_traitsILi192ELi64ELi64ELi4ELb0ELb0EN7cutlass6half_tE19Flash_kernel_traitsILi192ELi64ELi64ELi4ES3_EELi8ELi7ELb0EEEvNS_16Flash_fwd_paramsE,@"STO_CUDA_ENTRY STV_DEFAULT"
_ZN5flash32flash_fwd_splitkv_combine_kernelI23Flash_fwd_kernel_traitsILi192ELi64ELi64ELi4ELb0ELb0EN7cutlass6half_tE19Flash_kernel_traitsILi192ELi64ELi64ELi4ES3_EELi8ELi7ELb0EEEvNS_16Flash_fwd_paramsE:
.text._ZN5flash32flash_fwd_splitkv_combine_kernelI23Flash_fwd_kernel_traitsILi192ELi64ELi64ELi4ELb0ELb0EN7cutlass6half_tE19Flash_kernel_traitsILi192ELi64ELi64ELi4ES3_EELi8ELi7ELb0EEEvNS_16Flash_fwd_paramsE:
[----:B------:R-:W-:Y:S02]  /*0000*/  MOV R1, c[0x0][0x28] ;  /* 0x00000a0000017a02 */ /* 0x000fe40000000f00 */
[----:B------:R-:W-:Y:S01]  /*0010*/  IMAD.MOV.U32 R3, RZ, RZ, c[0x0][0x1c0] ;  /* 0x00007000ff037624 */ /* 0x000fe200078e00ff */
[----:B------:R-:W0:Y:S01]  /*0020*/  S2UR UR7, SR_CTAID.X ;  /* 0x00000000000779c3 */ /* 0x000e220000002500 */
[----:B------:R-:W-:Y:S02]  /*0030*/  IMAD.MOV.U32 R2, RZ, RZ, c[0x0][0x214] ;  /* 0x00008500ff027624 */ /* 0x000fe400078e00ff */
[----:B------:R-:W-:Y:S01]  /*0040*/  IMAD R28, R3, c[0x0][0x210], RZ ;  /* 0x00008400031c7a24 */ /* 0x000fe200078e02ff */
[----:B------:R-:W-:Y:S02]  /*0050*/  SHF.R.S32.HI R3, RZ, 0x1f, R3 ;  /* 0x0000001fff037819 */ /* 0x000fe40000011403 */
[----:B------:R-:W-:Y:S01]  /*0060*/  SHF.R.S32.HI R2, RZ, 0x1f, R2 ;  /* 0x0000001fff027819 */ /* 0x000fe20000011402 */
[----:B------:R-:W-:-:S05]  /*0070*/  IMAD R28, R28, c[0x0][0x214], RZ ;  /* 0x000085001c1c7a24 */ /* 0x000fca00078e02ff */
[----:B------:R-:W-:Y:S02]  /*0080*/  ISETP.LT.U32.AND P0, PT, R28, c[0x0][0x214], PT ;  /* 0x000085001c007a0c */ /* 0x000fe40003f01070 */
[----:B------:R-:W-:-:S04]  /*0090*/  SHF.R.S32.HI R5, RZ, 0x1f, R28 ;  /* 0x0000001fff057819 */ /* 0x000fc8000001141c */
[----:B------:R-:W-:-:S04]  /*00a0*/  ISETP.LT.AND.EX P0, PT, R5, R2, PT, P0 ;  /* 0x000000020500720c */ /* 0x000fc80003f01300 */
[C---:B------:R-:W-:Y:S01]  /*00b0*/  SEL R2, R5.reuse, R2, P0 ;  /* 0x0000000205027207 */ /* 0x040fe20000000000 */
[----:B0-----:R-:W-:Y:S01]  /*00c0*/  USHF.L.U32 UR7, UR7, 0x3, URZ ;  /* 0x0000000307077899 */ /* 0x001fe2000800063f */
[----:B------:R-:W-:Y:S02]  /*00d0*/  SEL R40, R28, c[0x0][0x214], P0 ;  /* 0x000085001c287a07 */ /* 0x000fe40000000000 */
[----:B------:R-:W-:Y:S01]  /*00e0*/  LOP3.LUT R0, R5, R2, RZ, 0xfc, !PT ;  /* 0x0000000205007212 */ /* 0x000fe200078efcff */
[----:B------:R-:W-:-:S03]  /*00f0*/  USHF.R.S32.HI UR6, URZ, 0x1f, UR7 ;  /* 0x0000001f3f067899 */ /* 0x000fc60008011407 */
[----:B------:R-:W-:-:S13]  /*0100*/  ISETP.NE.U32.AND P1, PT, R0, RZ, PT ;  /* 0x000000ff0000720c */ /* 0x000fda0003f25070 */
[----:B------:R-:W-:Y:S05]  /*0110*/  @!P1 BRA `(.L_x_0) ;  /* 0x0000009000009947 */ /* 0x000fea0003800000 */
[----:B------:R-:W-:Y:S01]  /*0120*/  IMAD.MOV.U32 R27, RZ, RZ, R28 ;  /* 0x000000ffff1b7224 */ /* 0x000fe200078e001c */
[----:B------:R-:W-:Y:S01]  /*0130*/  MOV R24, R40 ;  /* 0x0000002800187202 */ /* 0x000fe20000000f00 */
[----:B------:R-:W-:Y:S01]  /*0140*/  IMAD.MOV.U32 R18, RZ, RZ, R5 ;  /* 0x000000ffff127224 */ /* 0x000fe200078e0005 */
[----:B------:R-:W-:Y:S02]  /*0150*/  MOV R23, R2 ;  /* 0x0000000200177202 */ /* 0x000fe40000000f00 */
[----:B------:R-:W-:Y:S02]  /*0160*/  MOV R22, 0x180 ;  /* 0x0000018000167802 */ /* 0x000fe40000000f00 */
[----:B------:R-:W-:Y:S05]  /*0170*/  CALL.REL.NOINC `($__internal_0_$__cuda_sm20_div_s64) ;  /* 0x000050e000007944 */ /* 0x000fea0003c00000 */
[----:B------:R-:W-:Y:S02]  /*0180*/  MOV R8, R0 ;  /* 0x0000000000087202 */ /* 0x000fe40000000f00 */
[----:B------:R-:W-:Y:S01]  /*0190*/  MOV R9, R21 ;  /* 0x0000001500097202 */ /* 0x000fe20000000f00 */
[----:B------:R-:W-:Y:S05]  /*01a0*/  BRA `(.L_x_1) ;  /* 0x0000013000007947 */ /* 0x000fea0003800000 */
.L_x_0:
[----:B------:R-:W0:Y:S01]  /*01b0*/  I2F.U32.RP R6, R40 ;  /* 0x0000002800067306 */ /* 0x000e220000209000 */
[----:B------:R-:W-:Y:S01]  /*01c0*/  ISETP.NE.U32.AND P0, PT, R40, RZ, PT ;  /* 0x000000ff2800720c */ /* 0x000fe20003f05070 */
[----:B------:R-:W-:-:S06]  /*01d0*/  HFMA2.MMA R9, -RZ, RZ, 0, 0 ;  /* 0x00000000ff097435 */ /* 0x000fcc00000001ff */
[----:B0-----:R-:W0:Y:S02]  /*01e0*/  MUFU.RCP R6, R6 ;  /* 0x0000000600067308 */ /* 0x001e240000001000 */
[----:B0-----:R-:W-:-:S06]  /*01f0*/  IADD3 R6, R6, 0xffffffe, RZ ;  /* 0x0ffffffe06067810 */ /* 0x001fcc0007ffe0ff */
[----:B------:R-:W0:Y:S02]  /*0200*/  F2I.FTZ.U32.TRUNC.NTZ R7, R6 ;  /* 0x0000000600077305 */ /* 0x000e24000021f000 */
[----:B0-----:R-:W-:Y:S02]  /*0210*/  IMAD.MOV R0, RZ, RZ, -R7 ;  /* 0x000000ffff007224 */ /* 0x001fe400078e0a07 */
[----:B------:R-:W-:Y:S02]  /*0220*/  IMAD.MOV.U32 R6, RZ, RZ, RZ ;  /* 0x000000ffff067224 */ /* 0x000fe400078e00ff */
[----:B------:R-:W-:-:S04]  /*0230*/  IMAD R0, R0, R40, RZ ;  /* 0x0000002800007224 */ /* 0x000fc800078e02ff */
[----:B------:R-:W-:-:S06]  /*0240*/  IMAD.HI.U32 R0, R7, R0, R6 ;  /* 0x0000000007007227 */ /* 0x000fcc00078e0006 */
[----:B------:R-:W-:-:S05]  /*0250*/  IMAD.HI.U32 R8, R0, R28, RZ ;  /* 0x0000001c00087227 */ /* 0x000fca00078e00ff */
[----:B------:R-:W-:-:S05]  /*0260*/  IADD3 R0, -R8, RZ, RZ ;  /* 0x000000ff08007210 */ /* 0x000fca0007ffe1ff */
[----:B------:R-:W-:-:S05]  /*0270*/  IMAD R0, R40, R0, R28 ;  /* 0x0000000028007224 */ /* 0x000fca00078e021c */
[----:B------:R-:W-:-:S13]  /*0280*/  ISETP.GE.U32.AND P2, PT, R0, R40, PT ;  /* 0x000000280000720c */ /* 0x000fda0003f46070 */
[----:B------:R-:W-:Y:S01]  /*0290*/  @P2 IMAD.IADD R0, R0, 0x1, -R40 ;  /* 0x0000000100002824 */ /* 0x000fe200078e0a28 */
[----:B------:R-:W-:-:S04]  /*02a0*/  @P2 IADD3 R8, R8, 0x1, RZ ;  /* 0x0000000108082810 */ /* 0x000fc80007ffe0ff */
[----:B------:R-:W-:-:S13]  /*02b0*/  ISETP.GE.U32.AND P1, PT, R0, R40, PT ;  /* 0x000000280000720c */ /* 0x000fda0003f26070 */
[----:B------:R-:W-:Y:S02]  /*02c0*/  @P1 IADD3 R8, R8, 0x1, RZ ;  /* 0x0000000108081810 */ /* 0x000fe40007ffe0ff */
[----:B------:R-:W-:-:S04]  /*02d0*/  @!P0 LOP3.LUT R8, RZ, R40, RZ, 0x33, !PT ;  /* 0x00000028ff088212 */ /* 0x000fc800078e33ff */
.L_x_1:
[----:B------:R-:W-:Y:S01]  /*02e0*/  ISETP.LT.U32.AND P0, PT, R8, c[0x0][0x1c0], PT ;  /* 0x0000700008007a0c */ /* 0x000fe20003f01070 */
[----:B------:R-:W-:Y:S03]  /*02f0*/  BSSY B0, `(.L_x_2) ;  /* 0x0000024000007945 */ /* 0x000fe60003800000 */
[----:B------:R-:W-:-:S04]  /*0300*/  ISETP.LT.AND.EX P0, PT, R9, R3, PT, P0 ;  /* 0x000000030900720c */ /* 0x000fc80003f01300 */
[C---:B------:R-:W-:Y:S02]  /*0310*/  SEL R3, R9.reuse, R3, P0 ;  /* 0x0000000309037207 */ /* 0x040fe40000000000 */
[----:B------:R-:W-:Y:S02]  /*0320*/  SEL R6, R8, c[0x0][0x1c0], P0 ;  /* 0x0000700008067a07 */ /* 0x000fe40000000000 */
[----:B------:R-:W-:-:S04]  /*0330*/  LOP3.LUT R0, R9, R3, RZ, 0xfc, !PT ;  /* 0x0000000309007212 */ /* 0x000fc800078efcff */
        /* <DEDUP_REMOVED lines=11> */
.L_x_3:
[----:B------:R-:W0:Y:S01]  /*03f0*/  I2F.U32.RP R10, R6 ;  /* 0x00000006000a7306 */ /* 0x000e220000209000 */
[----:B------:R-:W-:-:S07]  /*0400*/  ISETP.NE.U32.AND P0, PT, R6, RZ, PT ;  /* 0x000000ff0600720c */ /* 0x000fce0003f05070 */
        /* <DEDUP_REMOVED lines=16> */
[----:B------:R-:W-:Y:S01]  /*0510*/  MOV R8, R9 ;  /* 0x0000000900087202 */ /* 0x000fe20000000f00 */
[----:B------:R-:W-:Y:S02]  /*0520*/  IMAD.MOV.U32 R9, RZ, RZ, RZ ;  /* 0x000000ffff097224 */ /* 0x000fe400078e00ff */
.L_x_4:
[----:B------:R-:W-:Y:S05]  /*0530*/  BSYNC B0 ;  /* 0x0000000000007941 */ /* 0x000fea0003800000 */
.L_x_2:
[----:B------:R-:W-:Y:S01]  /*0540*/  IABS R7, c[0x0][0x214] ;  /* 0x0000850000077a13 */ /* 0x000fe20000000000 */
[----:B------:R-:W-:Y:S01]  /*0550*/  ULDC UR4, c[0x0][0x214] ;  /* 0x0000850000047ab9 */ /* 0x000fe20000000800 */
[----:B------:R-:W-:Y:S01]  /*0560*/  BSSY B0, `(.L_x_5) ;  /* 0x000004a000007945 */ /* 0x000fe20003800000 */
[----:B------:R-:W-:Y:S01]  /*0570*/  UIADD3 UR8, UR4, -0x1, URZ ;  /* 0xffffffff04087890 */ /* 0x000fe2000fffe03f */
[----:B------:R-:W0:Y:S01]  /*0580*/  I2F.RP R12, R7 ;  /* 0x00000007000c7306 */ /* 0x000e220000209400 */
[----:B------:R-:W-:Y:S02]  /*0590*/  UISETP.LT.AND UP0, UPT, URZ, UR4, UPT ;  /* 0x000000043f00728c */ /* 0x000fe4000bf01270 */
[----:B------:R-:W-:Y:S02]  /*05a0*/  USHF.R.S32.HI UR5, URZ, 0x1f, UR4 ;  /* 0x0000001f3f057899 */ /* 0x000fe40008011404 */
[----:B------:R-:W-:Y:S01]  /*05b0*/  IADD3 R10, R7, UR8, RZ ;  /* 0x00000008070a7c10 */ /* 0x000fe2000fffe0ff */
[----:B------:R-:W-:-:S03]  /*05c0*/  ULEA.HI.SX32 UR4, UR4, 0x1, 0x1 ;  /* 0x0000000104047891 */ /* 0x000fc6000f8f0a3f */
[----:B------:R-:W-:-:S03]  /*05d0*/  IABS R0, R10 ;  /* 0x0000000a00007213 */ /* 0x000fc60000000000 */
[----:B------:R-:W-:Y:S02]  /*05e0*/  @!UP0 UIADD3 UR4, UR5, URZ, URZ ;  /* 0x0000003f05048290 */ /* 0x000fe4000fffe03f */
[----:B------:R-:W-:Y:S01]  /*05f0*/  IMAD.MOV.U32 R11, RZ, RZ, R0 ;  /* 0x000000ffff0b7224 */ /* 0x000fe200078e0000 */
[----:B0-----:R-:W0:Y:S02]  /*0600*/  MUFU.RCP R12, R12 ;  /* 0x0000000c000c7308 */ /* 0x001e240000001000 */
[----:B0-----:R-:W-:-:S06]  /*0610*/  IADD3 R12, R12, 0xffffffe, RZ ;  /* 0x0ffffffe0c0c7810 */ /* 0x001fcc0007ffe0ff */
[----:B------:R-:W0:Y:S02]  /*0620*/  F2I.FTZ.U32.TRUNC.NTZ R13, R12 ;  /* 0x0000000c000d7305 */ /* 0x000e24000021f000 */
[----:B0-----:R-:W-:Y:S02]  /*0630*/  IMAD.MOV R4, RZ, RZ, -R13 ;  /* 0x000000ffff047224 */ /* 0x001fe400078e0a0d */
[----:B------:R-:W-:Y:S02]  /*0640*/  IMAD.MOV.U32 R12, RZ, RZ, RZ ;  /* 0x000000ffff0c7224 */ /* 0x000fe400078e00ff */
[----:B------:R-:W-:-:S04]  /*0650*/  IMAD R4, R4, R7, RZ ;  /* 0x0000000704047224 */ /* 0x000fc800078e02ff */
[----:B------:R-:W-:-:S06]  /*0660*/  IMAD.HI.U32 R4, R13, R4, R12 ;  /* 0x000000040d047227 */ /* 0x000fcc00078e000c */
[----:B------:R-:W-:-:S04]  /*0670*/  IMAD.HI.U32 R0, R4, R11, RZ ;  /* 0x0000000b04007227 */ /* 0x000fc800078e00ff */
[----:B------:R-:W-:-:S04]  /*0680*/  IMAD.MOV R4, RZ, RZ, -R0 ;  /* 0x000000ffff047224 */ /* 0x000fc800078e0a00 */
[----:B------:R-:W-:-:S05]  /*0690*/  IMAD R4, R7, R4, R11 ;  /* 0x0000000407047224 */ /* 0x000fca00078e020b */
[----:B------:R-:W-:-:S13]  /*06a0*/  ISETP.GT.U32.AND P1, PT, R7, R4, PT ;  /* 0x000000040700720c */ /* 0x000fda0003f24070 */
[----:B------:R-:W-:Y:S01]  /*06b0*/  @!P1 IMAD.IADD R4, R4, 0x1, -R7 ;  /* 0x0000000104049824 */ /* 0x000fe200078e0a07 */
[----:B------:R-:W-:Y:S02]  /*06c0*/  @!P1 IADD3 R0, R0, 0x1, RZ ;  /* 0x0000000100009810 */ /* 0x000fe40007ffe0ff */
[----:B------:R-:W-:Y:S02]  /*06d0*/  ISETP.NE.AND P1, PT, RZ, c[0x0][0x214], PT ;  /* 0x00008500ff007a0c */ /* 0x000fe40003f25270 */
[-C--:B------:R-:W-:Y:S02]  /*06e0*/  ISETP.GE.U32.AND P2, PT, R4, R7.reuse, PT ;  /* 0x000000070400720c */ /* 0x080fe40003f46070 */
[C---:B------:R-:W-:Y:S02]  /*06f0*/  LOP3.LUT R4, R10.reuse, R7, RZ, 0x3c, !PT ;  /* 0x000000070a047212 */ /* 0x040fe400078e3cff */
[----:B------:R-:W-:Y:S02]  /*0700*/  LOP3.LUT R10, R10, c[0x0][0x214], RZ, 0x3c, !PT ;  /* 0x000085000a0a7a12 */ /* 0x000fe400078e3cff */
[----:B------:R-:W-:-:S07]  /*0710*/  ISETP.GE.AND P0, PT, R4, RZ, PT ;  /* 0x000000ff0400720c */ /* 0x000fce0003f06270 */
[----:B------:R-:W-:Y:S02]  /*0720*/  @P2 IADD3 R0, R0, 0x1, RZ ;  /* 0x0000000100002810 */ /* 0x000fe40007ffe0ff */
[----:B------:R-:W-:-:S03]  /*0730*/  ISETP.NE.AND P2, PT, RZ, c[0x0][0x214], PT ;  /* 0x00008500ff007a0c */ /* 0x000fc60003f45270 */
[--C-:B------:R-:W-:Y:S02]  /*0740*/  IMAD.MOV.U32 R17, RZ, RZ, R0.reuse ;  /* 0x000000ffff117224 */ /* 0x100fe400078e0000 */
[----:B------:R-:W-:Y:S02]  /*0750*/  IMAD.MOV.U32 R4, RZ, RZ, R0 ;  /* 0x000000ffff047224 */ /* 0x000fe400078e0000 */
[----:B------:R-:W-:Y:S01]  /*0760*/  @!P0 IMAD.MOV R17, RZ, RZ, -R17 ;  /* 0x000000ffff118224 */ /* 0x000fe200078e0a11 */
[----:B------:R-:W-:Y:S02]  /*0770*/  @!P1 LOP3.LUT R17, RZ, R7, RZ, 0x33, !PT ;  /* 0x00000007ff119212 */ /* 0x000fe400078e33ff */
[----:B------:R-:W-:Y:S02]  /*0780*/  ISETP.GE.AND P1, PT, R10, RZ, PT ;  /* 0x000000ff0a00720c */ /* 0x000fe40003f26270 */
[----:B------:R-:W-:Y:S02]  /*0790*/  ISETP.LT.U32.AND P0, PT, R6, R17, PT ;  /* 0x000000110600720c */ /* 0x000fe40003f01070 */
[----:B------:R-:W-:-:S04]  /*07a0*/  SHF.R.S32.HI R16, RZ, 0x1f, R17 ;  /* 0x0000001fff107819 */ /* 0x000fc80000011411 */
[----:B------:R-:W-:-:S04]  /*07b0*/  ISETP.LT.AND.EX P0, PT, R3, R16, PT, P0 ;  /* 0x000000100300720c */ /* 0x000fc80003f01300 */
[C---:B------:R-:W-:Y:S01]  /*07c0*/  SEL R16, R3.reuse, R16, P0 ;  /* 0x0000001003107207 */ /* 0x040fe20000000000 */
[----:B------:R-:W-:Y:S01]  /*07d0*/  @!P1 IMAD.MOV R4, RZ, RZ, -R4 ;  /* 0x000000ffff049224 */ /* 0x000fe200078e0a04 */
[----:B------:R-:W-:Y:S02]  /*07e0*/  @!P2 LOP3.LUT R4, RZ, c[0x0][0x214], RZ, 0x33, !PT ;  /* 0x00008500ff04aa12 */ /* 0x000fe400078e33ff */
[----:B------:R-:W-:Y:S02]  /*07f0*/  LOP3.LUT R0, R3, R16, RZ, 0xfc, !PT ;  /* 0x0000001003007212 */ /* 0x000fe400078efcff */
[----:B------:R-:W-:Y:S01]  /*0800*/  SEL R17, R6, R17, P0 ;  /* 0x0000001106117207 */ /* 0x000fe20000000000 */
[----:B------:R-:W-:Y:S01]  /*0810*/  IMAD R4, R4, UR4, RZ ;  /* 0x0000000404047c24 */ /* 0x000fe2000f8e02ff */
        /* <DEDUP_REMOVED lines=11> */
.L_x_6:
        /* <DEDUP_REMOVED lines=18> */
[----:B------:R-:W-:Y:S02]  /*09f0*/  @!P0 LOP3.LUT R30, RZ, R17, RZ, 0x33, !PT ;  /* 0x00000011ff1e8212 */ /* 0x000fe400078e33ff */
.L_x_7:
[----:B------:R-:W-:Y:S05]  /*0a00*/  BSYNC B0 ;  /* 0x0000000000007941 */ /* 0x000fea0003800000 */
.L_x_5:
[----:B------:R-:W-:Y:S01]  /*0a10*/  IMAD.MOV.U32 R7, RZ, RZ, c[0x0][0x1c0] ;  /* 0x00007000ff077624 */ /* 0x000fe200078e00ff */
[----:B------:R-:W-:Y:S01]  /*0a20*/  IABS R18, R4 ;  /* 0x0000000400127213 */ /* 0x000fe20000000000 */
[----:B------:R-:W-:Y:S01]  /*0a30*/  IMAD.MOV.U32 R24, RZ, RZ, RZ ;  /* 0x000000ffff187224 */ /* 0x000fe200078e00ff */
[----:B------:R-:W-:Y:S01]  /*0a40*/  IABS R13, c[0x0][0x214] ;  /* 0x00008500000d7a13 */ /* 0x000fe20000000000 */
[C---:B------:R-:W-:Y:S01]  /*0a50*/  IMAD R0, R7.reuse, c[0x0][0x214], RZ ;  /* 0x0000850007007a24 */ /* 0x040fe200078e02ff */
[----:B------:R-:W0:Y:S01]  /*0a60*/  I2F.RP R3, R18 ;  /* 0x0000001200037306 */ /* 0x000e220000209400 */
[----:B------:R-:W-:Y:S01]  /*0a70*/  IADD3 R7, R7, -0x1, RZ ;  /* 0xffffffff07077810 */ /* 0x000fe20007ffe0ff */
[----:B------:R-:W1:Y:S01]  /*0a80*/  S2R R39, SR_TID.X ;  /* 0x0000000000277919 */ /* 0x000e620000002100 */
[----:B------:R-:W-:Y:S01]  /*0a90*/  ISETP.NE.AND P5, PT, R4, RZ, PT ;  /* 0x000000ff0400720c */ /* 0x000fe20003fa5270 */
[----:B------:R-:W-:Y:S01]  /*0aa0*/  BSSY B0, `(.L_x_8) ;  /* 0x0000075000007945 */ /* 0x000fe20003800000 */
[----:B------:R-:W-:Y:S01]  /*0ab0*/  IABS R15, R0 ;  /* 0x00000000000f7213 */ /* 0x000fe20000000000 */
[----:B------:R-:W-:-:S02]  /*0ac0*/  IMAD.IADD R6, R7, 0x1, R18 ;  /* 0x0000000107067824 */ /* 0x000fc400078e0212 */
[----:B------:R-:W-:Y:S01]  /*0ad0*/  I2F.RP R22, R13 ;  /* 0x0000000d00167306 */ /* 0x000fe20000209400 */
[----:B------:R-:W-:Y:S02]  /*0ae0*/  IADD3 R20, R15, UR8, RZ ;  /* 0x000000080f147c10 */ /* 0x000fe4000fffe0ff */
[----:B------:R-:W-:Y:S02]  /*0af0*/  IABS R12, R6 ;  /* 0x00000006000c7213 */ /* 0x000fe40000000000 */
[----:B------:R-:W-:-:S03]  /*0b00*/  IABS R14, R20 ;  /* 0x00000014000e7213 */ /* 0x000fc60000000000 */
[----:B------:R-:W2:Y:S08]  /*0b10*/  I2F.RP R10, R15 ;  /* 0x0000000f000a7306 */ /* 0x000eb00000209400 */
[----:B0-----:R-:W0:Y:S08]  /*0b20*/  MUFU.RCP R3, R3 ;  /* 0x0000000300037308 */ /* 0x001e300000001000 */
[----:B--2---:R-:W2:Y:S08]  /*0b30*/  MUFU.RCP R10, R10 ;  /* 0x0000000a000a7308 */ /* 0x004eb00000001000 */
[----:B------:R-:W3:Y:S01]  /*0b40*/  MUFU.RCP R22, R22 ;  /* 0x0000001600167308 */ /* 0x000ee20000001000 */
[----:B0-----:R-:W-:-:S02]  /*0b50*/  IADD3 R3, R3, 0xffffffe, RZ ;  /* 0x0ffffffe03037810 */ /* 0x001fc40007ffe0ff */
[----:B--2---:R-:W-:-:S05]  /*0b60*/  IADD3 R10, R10, 0xffffffe, RZ ;  /* 0x0ffffffe0a0a7810 */ /* 0x004fca0007ffe0ff */
[----:B------:R-:W0:Y:S01]  /*0b70*/  F2I.FTZ.U32.TRUNC.NTZ R25, R3 ;  /* 0x0000000300197305 */ /* 0x000e22000021f000 */
[----:B---3--:R-:W-:-:S07]  /*0b80*/  IADD3 R22, R22, 0xffffffe, RZ ;  /* 0x0ffffffe16167810 */ /* 0x008fce0007ffe0ff */
[----:B------:R-:W2:Y:S08]  /*0b90*/  F2I.FTZ.U32.TRUNC.NTZ R11, R10 ;  /* 0x0000000a000b7305 */ /* 0x000eb0000021f000 */
[----:B------:R-:W3:Y:S01]  /*0ba0*/  F2I.FTZ.U32.TRUNC.NTZ R23, R22 ;  /* 0x0000001600177305 */ /* 0x000ee2000021f000 */
[----:B0-----:R-:W-:-:S04]  /*0bb0*/  IMAD.MOV R21, RZ, RZ, -R25 ;  /* 0x000000ffff157224 */ /* 0x001fc800078e0a19 */
[----:B------:R-:W-:Y:S02]  /*0bc0*/  IMAD R21, R21, R18, RZ ;  /* 0x0000001215157224 */ /* 0x000fe400078e02ff */
[----:B--2---:R-:W-:Y:S02]  /*0bd0*/  IMAD.MOV R19, RZ, RZ, -R11 ;  /* 0x000000ffff137224 */ /* 0x004fe400078e0a0b */
[----:B------:R-:W-:Y:S02]  /*0be0*/  IMAD.MOV.U32 R10, RZ, RZ, RZ ;  /* 0x000000ffff0a7224 */ /* 0x000fe400078e00ff */
[----:B------:R-:W-:Y:S02]  /*0bf0*/  IMAD R19, R19, R15, RZ ;  /* 0x0000000f13137224 */ /* 0x000fe400078e02ff */
[----:B------:R-:W-:-:S04]  /*0c00*/  IMAD.HI.U32 R21, R25, R21, R24 ;  /* 0x0000001519157227 */ /* 0x000fc800078e0018 */
[----:B------:R-:W-:Y:S01]  /*0c10*/  IMAD.HI.U32 R19, R11, R19, R10 ;  /* 0x000000130b137227 */ /* 0x000fe200078e000a */
[----:B------:R-:W-:Y:S02]  /*0c20*/  IABS R10, R0 ;  /* 0x00000000000a7213 */ /* 0x000fe40000000000 */
[----:B------:R-:W-:Y:S01]  /*0c30*/  IABS R11, R4 ;  /* 0x00000004000b7213 */ /* 0x000fe20000000000 */
[----:B---3--:R-:W-:Y:S02]  /*0c40*/  IMAD.MOV R3, RZ, RZ, -R23 ;  /* 0x000000ffff037224 */ /* 0x008fe400078e0a17 */
[----:B------:R-:W-:Y:S02]  /*0c50*/  IMAD.MOV R10, RZ, RZ, -R10 ;  /* 0x000000ffff0a7224 */ /* 0x000fe400078e0a0a */
[----:B------:R-:W-:-:S04]  /*0c60*/  IMAD.HI.U32 R19, R19, R14, RZ ;  /* 0x0000000e13137227 */ /* 0x000fc800078e00ff */
[----:B------:R-:W-:Y:S02]  /*0c70*/  IMAD R3, R3, R13, RZ ;  /* 0x0000000d03037224 */ /* 0x000fe400078e02ff */
[----:B------:R-:W-:Y:S02]  /*0c80*/  IMAD.MOV.U32 R22, RZ, RZ, RZ ;  /* 0x000000ffff167224 */ /* 0x000fe400078e00ff */
[----:B------:R-:W-:Y:S02]  /*0c90*/  IMAD R10, R19, R10, R14 ;  /* 0x0000000a130a7224 */ /* 0x000fe400078e020e */
[----:B------:R-:W-:Y:S02]  /*0ca0*/  IMAD.MOV R11, RZ, RZ, -R11 ;  /* 0x000000ffff0b7224 */ /* 0x000fe400078e0a0b */
[----:B------:R-:W-:Y:S01]  /*0cb0*/  IMAD.HI.U32 R21, R21, R12, RZ ;  /* 0x0000000c15157227 */ /* 0x000fe200078e00ff */
[----:B------:R-:W-:-:S03]  /*0cc0*/  ISETP.GT.U32.AND P4, PT, R15, R10, PT ;  /* 0x0000000a0f00720c */ /* 0x000fc60003f84070 */
[----:B------:R-:W-:-:S04]  /*0cd0*/  IMAD.HI.U32 R3, R23, R3, R22 ;  /* 0x0000000317037227 */ /* 0x000fc800078e0016 */
[----:B------:R-:W-:Y:S02]  /*0ce0*/  IMAD R12, R21, R11, R12 ;  /* 0x0000000b150c7224 */ /* 0x000fe400078e020c */
[----:B------:R-:W-:-:S03]  /*0cf0*/  IMAD.HI.U32 R3, R3, R14, RZ ;  /* 0x0000000e03037227 */ /* 0x000fc600078e00ff */
[----:B------:R-:W-:Y:S01]  /*0d00*/  ISETP.GT.U32.AND P3, PT, R18, R12, PT ;  /* 0x0000000c1200720c */ /* 0x000fe20003f64070 */
[----:B------:R-:W-:Y:S01]  /*0d10*/  IMAD.MOV R11, RZ, RZ, -R3 ;  /* 0x000000ffff0b7224 */ /* 0x000fe200078e0a03 */
[----:B------:R-:W-:Y:S01]  /*0d20*/  @!P4 IADD3 R19, R19, 0x1, RZ ;  /* 0x000000011313c810 */ /* 0x000fe20007ffe0ff */
[----:B------:R-:W-:Y:S01]  /*0d30*/  @!P4 IMAD.IADD R10, R10, 0x1, -R15 ;  /* 0x000000010a0ac824 */ /* 0x000fe200078e0a0f */
[----:B------:R-:W-:Y:S01]  /*0d40*/  ISETP.NE.AND P4, PT, R0, RZ, PT ;  /* 0x000000ff0000720c */ /* 0x000fe20003f85270 */
[----:B------:R-:W-:-:S03]  /*0d50*/  IMAD R11, R13, R11, R14 ;  /* 0x0000000b0d0b7224 */ /* 0x000fc600078e020e */
[----:B------:R-:W-:Y:S02]  /*0d60*/  ISETP.GE.U32.AND P2, PT, R10, R15, PT ;  /* 0x0000000f0a00720c */ /* 0x000fe40003f46070 */
[----:B------:R-:W-:Y:S02]  /*0d70*/  ISETP.GT.U32.AND P0, PT, R13, R11, PT ;  /* 0x0000000b0d00720c */ /* 0x000fe40003f04070 */
[----:B------:R-:W-:Y:S01]  /*0d80*/  LOP3.LUT R10, R20, R15, RZ, 0x3c, !PT ;  /* 0x0000000f140a7212 */ /* 0x000fe200078e3cff */
[----:B------:R-:W-:Y:S01]  /*0d90*/  @!P3 IMAD.IADD R12, R12, 0x1, -R18 ;  /* 0x000000010c0cb824 */ /* 0x000fe200078e0a12 */
[----:B------:R-:W-:Y:S02]  /*0da0*/  @!P3 IADD3 R21, R21, 0x1, RZ ;  /* 0x000000011515b810 */ /* 0x000fe40007ffe0ff */
[----:B------:R-:W-:Y:S02]  /*0db0*/  ISETP.GE.AND P1, PT, R10, RZ, PT ;  /* 0x000000ff0a00720c */ /* 0x000fe40003f26270 */
[----:B------:R-:W-:-:S02]  /*0dc0*/  ISETP.GE.U32.AND P6, PT, R12, R18, PT ;  /* 0x000000120c00720c */ /* 0x000fc40003fc6070 */
[----:B------:R-:W-:Y:S02]  /*0dd0*/  LOP3.LUT R10, R6, R18, RZ, 0x3c, !PT ;  /* 0x00000012060a7212 */ /* 0x000fe400078e3cff */
[----:B------:R-:W-:Y:S01]  /*0de0*/  @P2 IADD3 R19, R19, 0x1, RZ ;  /* 0x0000000113132810 */ /* 0x000fe20007ffe0ff */
[----:B------:R-:W-:Y:S01]  /*0df0*/  @!P0 IMAD.IADD R11, R11, 0x1, -R13 ;  /* 0x000000010b0b8824 */ /* 0x000fe200078e0a0d */
[----:B------:R-:W-:Y:S02]  /*0e00*/  ISETP.GE.AND P2, PT, R10, RZ, PT ;  /* 0x000000ff0a00720c */ /* 0x000fe40003f46270 */
[----:B------:R-:W-:Y:S01]  /*0e10*/  @!P0 IADD3 R3, R3, 0x1, RZ ;  /* 0x0000000103038810 */ /* 0x000fe20007ffe0ff */
[----:B------:R-:W-:Y:S01]  /*0e20*/  IMAD.MOV.U32 R12, RZ, RZ, R19 ;  /* 0x000000ffff0c7224 */ /* 0x000fe200078e0013 */
[----:B------:R-:W-:Y:S02]  /*0e30*/  ISETP.GE.U32.AND P3, PT, R11, R13, PT ;  /* 0x0000000d0b00720c */ /* 0x000fe40003f66070 */
[----:B------:R-:W-:Y:S01]  /*0e40*/  LOP3.LUT R20, R20, c[0x0][0x214], RZ, 0x3c, !PT ;  /* 0x0000850014147a12 */ /* 0x000fe200078e3cff */
[----:B------:R-:W-:Y:S01]  /*0e50*/  @!P1 IMAD.MOV R12, RZ, RZ, -R12 ;  /* 0x000000ffff0c9224 */ /* 0x000fe200078e0a0c */
[----:B------:R-:W-:-:S02]  /*0e60*/  @P6 IADD3 R21, R21, 0x1, RZ ;  /* 0x0000000115156810 */ /* 0x000fc40007ffe0ff */
[----:B------:R-:W-:Y:S02]  /*0e70*/  @!P4 LOP3.LUT R12, RZ, R15, RZ, 0x33, !PT ;  /* 0x0000000fff0cc212 */ /* 0x000fe400078e33ff */
[----:B------:R-:W-:Y:S01]  /*0e80*/  ISETP.GE.AND P1, PT, R20, RZ, PT ;  /* 0x000000ff1400720c */ /* 0x000fe20003f26270 */
[----:B------:R-:W-:Y:S01]  /*0e90*/  IMAD.MOV.U32 R14, RZ, RZ, R21 ;  /* 0x000000ffff0e7224 */ /* 0x000fe200078e0015 */
[----:B------:R-:W-:Y:S02]  /*0ea0*/  ISETP.LT.U32.AND P0, PT, R8, R12, PT ;  /* 0x0000000c0800720c */ /* 0x000fe40003f01070 */
[----:B------:R-:W-:Y:S01]  /*0eb0*/  SHF.R.S32.HI R11, RZ, 0x1f, R12 ;  /* 0x0000001fff0b7819 */ /* 0x000fe2000001140c */
[----:B------:R-:W-:Y:S01]  /*0ec0*/  @!P2 IMAD.MOV R14, RZ, RZ, -R14 ;  /* 0x000000ffff0ea224 */ /* 0x000fe200078e0a0e */
[----:B------:R-:W-:Y:S02]  /*0ed0*/  ISETP.GT.AND P2, PT, R0, RZ, PT ;  /* 0x000000ff0000720c */ /* 0x000fe40003f44270 */
[----:B------:R-:W-:-:S02]  /*0ee0*/  @P3 IADD3 R3, R3, 0x1, RZ ;  /* 0x0000000103033810 */ /* 0x000fc40007ffe0ff */
[CC--:B------:R-:W-:Y:S02]  /*0ef0*/  ISETP.LT.AND.EX P0, PT, R9.reuse, R11.reuse, PT, P0 ;  /* 0x0000000b0900720c */ /* 0x0c0fe40003f01300 */
[----:B------:R-:W-:Y:S01]  /*0f00*/  LEA.HI.SX32 R15, R0, 0x1, 0x1 ;  /* 0x00000001000f7811 */ /* 0x000fe200078f0aff */
[----:B------:R-:W-:Y:S01]  /*0f10*/  IMAD.MOV.U32 R10, RZ, RZ, R3 ;  /* 0x000000ffff0a7224 */ /* 0x000fe200078e0003 */
[C---:B------:R-:W-:Y:S02]  /*0f20*/  SEL R11, R9.reuse, R11, P0 ;  /* 0x0000000b090b7207 */ /* 0x040fe40000000000 */
[----:B------:R-:W-:Y:S01]  /*0f30*/  SHF.R.S32.HI R3, RZ, 0x1f, R0 ;  /* 0x0000001fff037819 */ /* 0x000fe20000011400 */
[----:B------:R-:W-:Y:S01]  /*0f40*/  @!P1 IMAD.MOV R10, RZ, RZ, -R10 ;  /* 0x000000ffff0a9224 */ /* 0x000fe200078e0a0a */
[----:B------:R-:W-:Y:S02]  /*0f50*/  LOP3.LUT R0, R9, R11, RZ, 0xfc, !PT ;  /* 0x0000000b09007212 */ /* 0x000fe400078efcff */
[----:B------:R-:W-:Y:S01]  /*0f60*/  ISETP.NE.AND P4, PT, RZ, c[0x0][0x214], PT ;  /* 0x00008500ff007a0c */ /* 0x000fe20003f85270 */
[----:B------:R-:W-:Y:S01]  /*0f70*/  @!P2 IMAD.MOV R15, RZ, RZ, R3 ;  /* 0x000000ffff0fa224 */ /* 0x000fe200078e0203 */
[----:B------:R-:W-:-:S02]  /*0f80*/  ISETP.NE.U32.AND P2, PT, R0, RZ, PT ;  /* 0x000000ff0000720c */ /* 0x000fc40003f45070 */
[----:B------:R-:W-:Y:S02]  /*0f90*/  @!P5 LOP3.LUT R14, RZ, R18, RZ, 0x33, !PT ;  /* 0x00000012ff0ed212 */ /* 0x000fe400078e33ff */
[----:B------:R-:W-:Y:S02]  /*0fa0*/  SEL R12, R8, R12, P0 ;  /* 0x0000000c080c7207 */ /* 0x000fe40000000000 */
[----:B------:R-:W-:Y:S02]  /*0fb0*/  ISETP.LT.U32.AND P1, PT, R30, R14, PT ;  /* 0x0000000e1e00720c */ /* 0x000fe40003f21070 */
[----:B------:R-:W-:-:S03]  /*0fc0*/  SHF.R.S32.HI R13, RZ, 0x1f, R14 ;  /* 0x0000001fff0d7819 */ /* 0x000fc6000001140e */
[----:B------:R-:W-:Y:S02]  /*0fd0*/  @!P4 LOP3.LUT R10, RZ, c[0x0][0x214], RZ, 0x33, !PT ;  /* 0x00008500ff0aca12 */ /* 0x000fe400078e33ff */
[----:B------:R-:W-:-:S03]  /*0fe0*/  ISETP.LT.AND.EX P1, PT, R31, R13, PT, P1 ;  /* 0x0000000d1f00720c */ /* 0x000fc60003f21310 */
[----:B------:R-:W-:Y:S01]  /*0ff0*/  IMAD R3, R10, R15, RZ ;  /* 0x0000000f0a037224 */ /* 0x000fe200078e02ff */
[----:B------:R-:W-:Y:S02]  /*1000*/  SEL R14, R30, R14, P1 ;  /* 0x0000000e1e0e7207 */ /* 0x000fe40000800000 */
[----:B------:R-:W-:Y:S01]  /*1010*/  SEL R13, R31, R13, P1 ;  /* 0x0000000d1f0d7207 */ /* 0x000fe20000800000 */
[----:B------:R-:W-:Y:S05]  /*1020*/  @!P2 BRA `(.L_x_9) ;  /* 0x000000900000a947 */ /* 0x000fea0003800000 */
[----:B-1----:R-:W-:Y:S01]  /*1030*/  IMAD.MOV.U32 R27, RZ, RZ, R8 ;  /* 0x000000ffff1b7224 */ /* 0x002fe200078e0008 */
        /* <DEDUP_REMOVED lines=8> */
.L_x_9:
[----:B-1----:R-:W0:Y:S01]  /*10c0*/  I2F.U32.RP R18, R12 ;  /* 0x0000000c00127306 */ /* 0x002e220000209000 */
        /* <DEDUP_REMOVED lines=18> */
.L_x_10:
[----:B------:R-:W-:Y:S05]  /*11f0*/  BSYNC B0 ;  /* 0x0000000000007941 */ /* 0x000fea0003800000 */
.L_x_8:
[----:B------:R-:W-:Y:S01]  /*1200*/  SHF.R.S32.HI R8, RZ, 0x1f, R39 ;  /* 0x0000001fff087819 */ /* 0x000fe20000011427 */
[----:B------:R-:W-:Y:S01]  /*1210*/  IMAD.MOV.U32 R22, RZ, RZ, -0x800000 ;  /* 0xff800000ff167424 */ /* 0x000fe200078e00ff */
[----:B------:R-:W-:Y:S01]  /*1220*/  IADD3 R9, P0, R28, -UR7, RZ ;  /* 0x800000071c097c10 */ /* 0x000fe2000ff1e0ff */
[----:B------:R-:W-:Y:S01]  /*1230*/  ULDC.64 UR8, c[0x0][0x118] ;  /* 0x0000460000087ab9 */ /* 0x000fe20000000a00 */
[----:B------:R-:W-:Y:S02]  /*1240*/  LEA.HI R24, R8, R39, RZ, 0x3 ;  /* 0x0000002708187211 */ /* 0x000fe400078f18ff */
[----:B------:R-:W-:Y:S02]  /*1250*/  IADD3.X R0, R5, ~UR6, RZ, P0, !PT ;  /* 0x8000000605007c10 */ /* 0x000fe400087fe4ff */
[----:B------:R-:W-:-:S02]  /*1260*/  LOP3.LUT R25, R24, 0xfffffff8, RZ, 0xc0, !PT ;  /* 0xfffffff818197812 */ /* 0x000fc400078ec0ff */
[----:B------:R-:W-:-:S03]  /*1270*/  SHF.R.S32.HI R24, RZ, 0x3, R24 ;  /* 0x00000003ff187819 */ /* 0x000fc60000011418 */
[----:B------:R-:W-:Y:S01]  /*1280*/  IMAD.IADD R25, R39, 0x1, -R25 ;  /* 0x0000000127197824 */ /* 0x000fe200078e0a19 */
[C---:B------:R-:W-:Y:S02]  /*1290*/  IADD3 R18, R24.reuse, 0x10, RZ ;  /* 0x0000001018127810 */ /* 0x040fe40007ffe0ff */
[----:B------:R-:W-:Y:S02]  /*12a0*/  IADD3 R15, R24, 0x30, RZ ;  /* 0x00000030180f7810 */ /* 0x000fe40007ffe0ff */
[----:B------:R-:W-:Y:S02]  /*12b0*/  ISETP.GT.U32.AND P2, PT, R9, R25, PT ;  /* 0x000000190900720c */ /* 0x000fe40003f44070 */
[----:B------:R-:W-:Y:S02]  /*12c0*/  SHF.R.S32.HI R10, RZ, 0x1f, R25 ;  /* 0x0000001fff0a7819 */ /* 0x000fe40000011419 */
[----:B------:R-:W-:Y:S02]  /*12d0*/  IADD3 R26, P0, R25, UR7, RZ ;  /* 0x00000007191a7c10 */ /* 0x000fe4000ff1e0ff */
[----:B------:R-:W-:-:S02]  /*12e0*/  ISETP.GT.AND.EX P2, PT, R0, R10, PT, P2 ;  /* 0x0000000a0000720c */ /* 0x000fc40003f44320 */
[----:B------:R-:W-:Y:S02]  /*12f0*/  IADD3.X R27, R10, UR6, RZ, P0, !PT ;  /* 0x000000060a1b7c10 */ /* 0x000fe400087fe4ff */
[----:B------:R-:W-:Y:S02]  /*1300*/  ISETP.GE.OR P4, PT, R18, c[0x0][0x314], !P2 ;  /* 0x0000c50012007a0c */ /* 0x000fe40005786670 */
[C---:B------:R-:W-:Y:S02]  /*1310*/  ISETP.GE.OR P0, PT, R24.reuse, c[0x0][0x314], !P2 ;  /* 0x0000c50018007a0c */ /* 0x040fe40005706670 */
[----:B------:R-:W-:Y:S02]  /*1320*/  IADD3 R9, R24, 0x20, RZ ;  /* 0x0000002018097810 */ /* 0x000fe40007ffe0ff */
[----:B------:R-:W-:Y:S02]  /*1330*/  ISETP.GE.OR P6, PT, R15, c[0x0][0x314], !P2 ;  /* 0x0000c5000f007a0c */ /* 0x000fe400057c6670 */
[----:B------:R-:W-:-:S05]  /*1340*/  ISETP.GE.OR P1, PT, R9, c[0x0][0x314], !P2 ;  /* 0x0000c50009007a0c */ /* 0x000fca0005726670 */
[----:B------:R-:W-:Y:S01]  /*1350*/  @!P4 SHF.R.S32.HI R0, RZ, 0x1f, R18 ;  /* 0x0000001fff00c819 */ /* 0x000fe20000011412 */
[----:B------:R-:W-:-:S04]  /*1360*/  @!P4 IMAD.WIDE.U32 R20, R28, R18, R26 ;  /* 0x000000121c14c225 */ /* 0x000fc800078e001a */
[----:B------:R-:W-:-:S03]  /*1370*/  @!P4 IMAD R0, R0, R28, RZ ;  /* 0x0000001c0000c224 */ /* 0x000fc600078e02ff */
[----:B------:R-:W-:Y:S01]  /*1380*/  @!P1 SHF.R.S32.HI R10, RZ, 0x1f, R9 ;  /* 0x0000001fff0a9819 */ /* 0x000fe20000011409 */
[-C--:B------:R-:W-:Y:S01]  /*1390*/  @!P4 IMAD R0, R18, R5.reuse, R0 ;  /* 0x000000051200c224 */ /* 0x080fe200078e0200 */
[----:B------:R-:W-:Y:S01]  /*13a0*/  @!P4 LEA R18, P3, R20, c[0x0][0x208], 0x2 ;  /* 0x000082001412ca11 */ /* 0x000fe200078610ff */
[----:B------:R-:W-:Y:S02]  /*13b0*/  @!P1 IMAD.MOV.U32 R42, RZ, RZ, R26 ;  /* 0x000000ffff2a9224 */ /* 0x000fe400078e001a */
[----:B------:R-:W-:Y:S01]  /*13c0*/  @!P4 IMAD.IADD R0, R21, 0x1, R0 ;  /* 0x000000011500c824 */ /* 0x000fe200078e0200 */
[----:B------:R-:W-:Y:S01]  /*13d0*/  IADD3 R21, R24, 0x40, RZ ;  /* 0x0000004018157810 */ /* 0x000fe20007ffe0ff */
[----:B------:R-:W-:Y:S02]  /*13e0*/  @!P1 IMAD R10, R10, R28, RZ ;  /* 0x0000001c0a0a9224 */ /* 0x000fe400078e02ff */
[----:B------:R-:W-:Y:S01]  /*13f0*/  @!P1 IMAD.MOV.U32 R43, RZ, RZ, R27 ;  /* 0x000000ffff2b9224 */ /* 0x000fe200078e001b */
[----:B------:R-:W-:Y:S01]  /*1400*/  @!P4 LEA.HI.X R19, R20, c[0x0][0x20c], R0, 0x2, P3 ;  /* 0x000083001413ca11 */ /* 0x000fe200018f1400 */
[----:B------:R-:W-:Y:S01]  /*1410*/  @!P1 IMAD R10, R9, R5, R10 ;  /* 0x00000005090a9224 */ /* 0x000fe200078e020a */
[----:B------:R-:W-:Y:S01]  /*1420*/  @!P0 SHF.R.S32.HI R0, RZ, 0x1f, R24 ;  /* 0x0000001fff008819 */ /* 0x000fe20000011418 */
[----:B------:R-:W-:-:S02]  /*1430*/  @!P1 IMAD.WIDE.U32 R42, R28, R9, R42 ;  /* 0x000000091c2a9225 */ /* 0x000fc400078e002a */
[----:B------:R0:W2:Y:S01]  /*1440*/  @!P4 LDG.E R22, [R18.64] ;  /* 0x000000081216c981 */ /* 0x0000a2000c1e1900 */
[----:B------:R-:W-:Y:S01]  /*1450*/  IADD3 R20, R24, 0x50, RZ ;  /* 0x0000005018147810 */ /* 0x000fe20007ffe0ff */
[----:B------:R-:W-:Y:S01]  /*1460*/  @!P0 IMAD R0, R0, R28, RZ ;  /* 0x0000001c00008224 */ /* 0x000fe200078e02ff */
[----:B------:R-:W-:Y:S01]  /*1470*/  ISETP.GE.OR P5, PT, R21, c[0x0][0x314], !P2 ;  /* 0x0000c50015007a0c */ /* 0x000fe200057a6670 */
[----:B------:R-:W-:Y:S01]  /*1480*/  IMAD.MOV.U32 R23, RZ, RZ, -0x800000 ;  /* 0xff800000ff177424 */ /* 0x000fe200078e00ff */
[----:B------:R-:W-:Y:S01]  /*1490*/  @!P6 SHF.R.S32.HI R9, RZ, 0x1f, R15 ;  /* 0x0000001fff09e819 */ /* 0x000fe2000001140f */
[----:B------:R-:W-:Y:S01]  /*14a0*/  @!P0 IMAD R0, R24, R5, R0 ;  /* 0x0000000518008224 */ /* 0x000fe200078e0200 */
[----:B------:R-:W-:Y:S01]  /*14b0*/  ISETP.GE.OR P4, PT, R20, c[0x0][0x314], !P2 ;  /* 0x0000c50014007a0c */ /* 0x000fe20005786670 */
[----:B------:R-:W-:Y:S02]  /*14c0*/  @!P6 IMAD.MOV.U32 R34, RZ, RZ, R26 ;  /* 0x000000ffff22e224 */ /* 0x000fe400078e001a */
[----:B------:R-:W-:-:S02]  /*14d0*/  @!P6 IMAD.MOV.U32 R35, RZ, RZ, R27 ;  /* 0x000000ffff23e224 */ /* 0x000fc400078e001b */
[----:B------:R-:W-:Y:S02]  /*14e0*/  @!P6 IMAD R9, R9, R28, RZ ;  /* 0x0000001c0909e224 */ /* 0x000fe400078e02ff */
[----:B------:R-:W-:Y:S02]  /*14f0*/  @!P1 IMAD.IADD R10, R43, 0x1, R10 ;  /* 0x000000012b0a9824 */ /* 0x000fe400078e020a */
[----:B------:R-:W-:-:S04]  /*1500*/  @!P6 IMAD.WIDE.U32 R34, R28, R15, R34 ;  /* 0x0000000f1c22e225 */ /* 0x000fc800078e0022 */
[----:B------:R-:W-:Y:S02]  /*1510*/  @!P6 IMAD R9, R15, R5, R9 ;  /* 0x000000050f09e224 */ /* 0x000fe400078e0209 */
[----:B0-----:R-:W-:Y:S02]  /*1520*/  @!P0 IMAD.MOV.U32 R18, RZ, RZ, R26 ;  /* 0x000000ffff128224 */ /* 0x001fe400078e001a */
[----:B------:R-:W-:-:S04]  /*1530*/  @!P0 IMAD.MOV.U32 R19, RZ, RZ, R27 ;  /* 0x000000ffff138224 */ /* 0x000fc800078e001b */
[----:B------:R-:W-:-:S04]  /*1540*/  @!P0 IMAD.WIDE.U32 R18, R28, R24, R18 ;  /* 0x000000181c128225 */ /* 0x000fc800078e0012 */
[----:B------:R-:W-:Y:S01]  /*1550*/  @!P0 IMAD.IADD R0, R19, 0x1, R0 ;  /* 0x0000000113008824 */ /* 0x000fe200078e0200 */
[----:B------:R-:W-:Y:S02]  /*1560*/  @!P0 LEA R32, P3, R18, c[0x0][0x208], 0x2 ;  /* 0x0000820012208a11 */ /* 0x000fe400078610ff */
[----:B------:R-:W-:Y:S02]  /*1570*/  IADD3 R19, R24, 0x60, RZ ;  /* 0x0000006018137810 */ /* 0x000fe40007ffe0ff */
[----:B------:R-:W-:Y:S02]  /*1580*/  @!P0 LEA.HI.X R33, R18, c[0x0][0x20c], R0, 0x2, P3 ;  /* 0x0000830012218a11 */ /* 0x000fe400018f1400 */
[----:B------:R-:W-:Y:S02]  /*1590*/  IADD3 R18, R24, 0x70, RZ ;  /* 0x0000007018127810 */ /* 0x000fe40007ffe0ff */
[----:B------:R-:W-:Y:S01]  /*15a0*/  ISETP.GE.OR P3, PT, R19, c[0x0][0x314], !P2 ;  /* 0x0000c50013007a0c */ /* 0x000fe20005766670 */
[----:B------:R0:W3:Y:S01]  /*15b0*/  @!P0 LDG.E R23, [R32.64] ;  /* 0x0000000820178981 */ /* 0x0000e2000c1e1900 */
[----:B------:R-:W-:-:S02]  /*15c0*/  ISETP.GE.OR P2, PT, R18, c[0x0][0x314], !P2 ;  /* 0x0000c50012007a0c */ /* 0x000fc40005746670 */
[----:B------:R-:W-:Y:S02]  /*15d0*/  @!P5 SHF.R.S32.HI R0, RZ, 0x1f, R21 ;  /* 0x0000001fff00d819 */ /* 0x000fe40000011415 */
[----:B------:R-:W-:Y:S01]  /*15e0*/  @!P1 LEA R36, P0, R42, c[0x0][0x208], 0x2 ;  /* 0x000082002a249a11 */ /* 0x000fe200078010ff */
[----:B------:R-:W-:Y:S01]  /*15f0*/  @!P6 IMAD.IADD R9, R35, 0x1, R9 ;  /* 0x000000012309e824 */ /* 0x000fe200078e0209 */
[----:B------:R-:W-:Y:S01]  /*1600*/  @!P4 SHF.R.S32.HI R15, RZ, 0x1f, R20 ;  /* 0x0000001fff0fc819 */ /* 0x000fe20000011414 */
[-C--:B------:R-:W-:Y:S01]  /*1610*/  @!P5 IMAD R0, R0, R28.reuse, RZ ;  /* 0x0000001c0000d224 */ /* 0x080fe200078e02ff */
[----:B------:R-:W-:Y:S02]  /*1620*/  @!P1 LEA.HI.X R37, R42, c[0x0][0x20c], R10, 0x2, P0 ;  /* 0x000083002a259a11 */ /* 0x000fe400000f140a */
[C---:B------:R-:W-:Y:S01]  /*1630*/  @!P6 LEA R42, P0, R34.reuse, c[0x0][0x208], 0x2 ;  /* 0x00008200222aea11 */ /* 0x040fe200078010ff */
[----:B------:R-:W-:Y:S02]  /*1640*/  @!P5 IMAD R0, R21, R5, R0 ;  /* 0x000000051500d224 */ /* 0x000fe400078e0200 */
[----:B------:R-:W-:Y:S01]  /*1650*/  @!P4 IMAD R15, R15, R28, RZ ;  /* 0x0000001c0f0fc224 */ /* 0x000fe200078e02ff */
[----:B------:R-:W-:Y:S01]  /*1660*/  @!P6 LEA.HI.X R43, R34, c[0x0][0x20c], R9, 0x2, P0 ;  /* 0x00008300222bea11 */ /* 0x000fe200000f1409 */
[----:B------:R-:W-:Y:S01]  /*1670*/  @!P4 IMAD.MOV.U32 R46, RZ, RZ, R26 ;  /* 0x000000ffff2ec224 */ /* 0x000fe200078e001a */
[----:B------:R-:W-:Y:S01]  /*1680*/  @!P2 SHF.R.S32.HI R9, RZ, 0x1f, R18 ;  /* 0x0000001fff09a819 */ /* 0x000fe20000011412 */
[----:B------:R-:W-:-:S02]  /*1690*/  @!P4 IMAD.MOV.U32 R47, RZ, RZ, R27 ;  /* 0x000000ffff2fc224 */ /* 0x000fc400078e001b */
[----:B0-----:R-:W-:Y:S02]  /*16a0*/  @!P5 IMAD.MOV.U32 R32, RZ, RZ, R26 ;  /* 0x000000ffff20d224 */ /* 0x001fe400078e001a */
[----:B------:R-:W-:-:S04]  /*16b0*/  @!P5 IMAD.MOV.U32 R33, RZ, RZ, R27 ;  /* 0x000000ffff21d224 */ /* 0x000fc800078e001b */
[----:B------:R-:W-:-:S04]  /*16c0*/  @!P5 IMAD.WIDE.U32 R32, R28, R21, R32 ;  /* 0x000000151c20d225 */ /* 0x000fc800078e0020 */
[----:B------:R-:W-:-:S04]  /*16d0*/  @!P4 IMAD.WIDE.U32 R46, R28, R20, R46 ;  /* 0x000000141c2ec225 */ /* 0x000fc800078e002e */
[----:B------:R-:W-:Y:S01]  /*16e0*/  @!P4 IMAD R15, R20, R5, R15 ;  /* 0x00000005140fc224 */ /* 0x000fe200078e020f */
[C---:B------:R-:W-:Y:S01]  /*16f0*/  @!P5 LEA R20, P0, R32.reuse, c[0x0][0x208], 0x2 ;  /* 0x000082002014da11 */ /* 0x040fe200078010ff */
[----:B------:R-:W-:Y:S02]  /*1700*/  @!P5 IMAD.IADD R0, R33, 0x1, R0 ;  /* 0x000000012100d824 */ /* 0x000fe400078e0200 */
[----:B------:R-:W-:Y:S01]  /*1710*/  @!P2 IMAD R9, R9, R28, RZ ;  /* 0x0000001c0909a224 */ /* 0x000fe200078e02ff */
[----:B------:R-:W-:Y:S01]  /*1720*/  @!P3 SHF.R.S32.HI R10, RZ, 0x1f, R19 ;  /* 0x0000001fff0ab819 */ /* 0x000fe20000011413 */
[----:B------:R-:W-:Y:S01]  /*1730*/  @!P3 IMAD.MOV.U32 R34, RZ, RZ, R26 ;  /* 0x000000ffff22b224 */ /* 0x000fe200078e001a */
[----:B------:R-:W-:Y:S01]  /*1740*/  @!P5 LEA.HI.X R21, R32, c[0x0][0x20c], R0, 0x2, P0 ;  /* 0x000083002015da11 */ /* 0x000fe200000f1400 */
[----:B------:R-:W-:Y:S01]  /*1750*/  @!P3 IMAD.MOV.U32 R35, RZ, RZ, R27 ;  /* 0x000000ffff23b224 */ /* 0x000fe200078e001b */
[----:B------:R-:W-:Y:S01]  /*1760*/  @!P4 LEA R32, P0, R46, c[0x0][0x208], 0x2 ;  /* 0x000082002e20ca11 */ /* 0x000fe200078010ff */
[----:B------:R-:W-:-:S02]  /*1770*/  @!P4 IMAD.IADD R15, R47, 0x1, R15 ;  /* 0x000000012f0fc824 */ /* 0x000fc400078e020f */
[----:B------:R-:W-:-:S04]  /*1780*/  @!P2 IMAD.WIDE.U32 R26, R28, R18, R26 ;  /* 0x000000121c1aa225 */ /* 0x000fc800078e001a */
[----:B------:R-:W-:Y:S01]  /*1790*/  @!P2 IMAD R9, R18, R5, R9 ;  /* 0x000000051209a224 */ /* 0x000fe200078e0209 */
[----:B------:R-:W-:Y:S01]  /*17a0*/  @!P4 LEA.HI.X R33, R46, c[0x0][0x20c], R15, 0x2, P0 ;  /* 0x000083002e21ca11 */ /* 0x000fe200000f140f */
[----:B------:R-:W-:Y:S01]  /*17b0*/  @!P3 IMAD R10, R10, R28, RZ ;  /* 0x0000001c0a0ab224 */ /* 0x000fe200078e02ff */
[----:B------:R-:W-:Y:S01]  /*17c0*/  @!P2 LEA R18, P0, R26, c[0x0][0x208], 0x2 ;  /* 0x000082001a12aa11 */ /* 0x000fe200078010ff */
[----:B------:R-:W-:Y:S02]  /*17d0*/  @!P2 IMAD.IADD R9, R27, 0x1, R9 ;  /* 0x000000011b09a824 */ /* 0x000fe400078e0209 */
[----:B------:R-:W-:-:S04]  /*17e0*/  @!P3 IMAD.WIDE.U32 R34, R28, R19, R34 ;  /* 0x000000131c22b225 */ /* 0x000fc800078e0022 */
[----:B------:R-:W-:Y:S01]  /*17f0*/  @!P3 IMAD R10, R19, R5, R10 ;  /* 0x00000005130ab224 */ /* 0x000fe200078e020a */
[----:B------:R-:W-:Y:S01]  /*1800*/  @!P2 LEA.HI.X R19, R26, c[0x0][0x20c], R9, 0x2, P0 ;  /* 0x000083001a13aa11 */ /* 0x000fe200000f1409 */
[----:B------:R-:W-:Y:S02]  /*1810*/  IMAD.MOV.U32 R0, RZ, RZ, -0x800000 ;  /* 0xff800000ff007424 */ /* 0x000fe400078e00ff */
[----:B------:R-:W-:Y:S02]  /*1820*/  IMAD.MOV.U32 R9, RZ, RZ, -0x800000 ;  /* 0xff800000ff097424 */ /* 0x000fe400078e00ff */
[----:B------:R-:W-:Y:S02]  /*1830*/  IMAD.MOV.U32 R15, RZ, RZ, -0x800000 ;  /* 0xff800000ff0f7424 */ /* 0x000fe400078e00ff */
[----:B------:R0:W4:Y:S01]  /*1840*/  @!P1 LDG.E R0, [R36.64] ;  /* 0x0000000824009981 */ /* 0x000122000c1e1900 */
[----:B------:R-:W-:-:S03]  /*1850*/  @!P3 IMAD.IADD R10, R35, 0x1, R10 ;  /* 0x00000001230ab824 */ /* 0x000fc600078e020a */
[----:B------:R1:W5:Y:S04]  /*1860*/  @!P5 LDG.E R9, [R20.64] ;  /* 0x000000081409d981 */ /* 0x000368000c1e1900 */
[----:B------:R-:W5:Y:S01]  /*1870*/  @!P6 LDG.E R15, [R42.64] ;  /* 0x000000082a0fe981 */ /* 0x000f62000c1e1900 */
[----:B0-----:R-:W-:Y:S01]  /*1880*/  @!P3 LEA R36, P1, R34, c[0x0][0x208], 0x2 ;  /* 0x000082002224ba11 */ /* 0x001fe200078210ff */
[----:B-1----:R-:W-:-:S03]  /*1890*/  IMAD.MOV.U32 R20, RZ, RZ, -0x800000 ;  /* 0xff800000ff147424 */ /* 0x002fc600078e00ff */
[----:B------:R-:W-:Y:S01]  /*18a0*/  @!P3 LEA.HI.X R37, R34, c[0x0][0x20c], R10, 0x2, P1 ;  /* 0x000083002225ba11 */ /* 0x000fe200008f140a */
[----:B------:R-:W-:Y:S02]  /*18b0*/  IMAD.MOV.U32 R10, RZ, RZ, -0x800000 ;  /* 0xff800000ff0a7424 */ /* 0x000fe400078e00ff */
[----:B------:R-:W-:Y:S01]  /*18c0*/  IMAD.MOV.U32 R21, RZ, RZ, -0x800000 ;  /* 0xff800000ff157424 */ /* 0x000fe200078e00ff */
[----:B------:R0:W5:Y:S04]  /*18d0*/  @!P2 LDG.E R20, [R18.64] ;  /* 0x000000081214a981 */ /* 0x000168000c1e1900 */
[----:B------:R1:W5:Y:S04]  /*18e0*/  @!P4 LDG.E R10, [R32.64] ;  /* 0x00000008200ac981 */ /* 0x000368000c1e1900 */
[----:B------:R-:W5:Y:S01]  /*18f0*/  @!P3 LDG.E R21, [R36.64] ;  /* 0x000000082415b981 */ /* 0x000f62000c1e1900 */
[----:B------:R-:W-:-:S04]  /*1900*/  IABS R26, c[0x0][0x1c0] ;  /* 0x00007000001a7a13 */ /* 0x000fc80000000000 */
[----:B-1----:R-:W1:Y:S08]  /*1910*/  I2F.U32.RP R32, R26 ;  /* 0x0000001a00207306 */ /* 0x002e700000209000 */
[----:B-1----:R-:W1:Y:S02]  /*1920*/  MUFU.RCP R32, R32 ;  /* 0x0000002000207308 */ /* 0x002e640000001000 */
[----:B-1----:R-:W-:-:S06]  /*1930*/  IADD3 R32, R32, 0xffffffe, RZ ;  /* 0x0ffffffe20207810 */ /* 0x002fcc0007ffe0ff */
[----:B------:R-:W1:Y:S01]  /*1940*/  F2I.FTZ.U32.TRUNC.NTZ R33, R32 ;  /* 0x0000002000217305 */ /* 0x000e62000021f000 */
[----:B0-----:R-:W-:Y:S01]  /*1950*/  IABS R19, R6 ;  /* 0x0000000600137213 */ /* 0x001fe20000000000 */
[----:B-1----:R-:W-:Y:S02]  /*1960*/  IMAD.MOV R18, RZ, RZ, -R33 ;  /* 0x000000ffff127224 */ /* 0x002fe400078e0a21 */
[----:B------:R-:W-:Y:S02]  /*1970*/  IMAD.MOV.U32 R32, RZ, RZ, RZ ;  /* 0x000000ffff207224 */ /* 0x000fe400078e00ff */
[----:B------:R-:W-:Y:S01]  /*1980*/  IMAD R27, R18, R26, RZ ;  /* 0x0000001a121b7224 */ /* 0x000fe200078e02ff */
[----:B------:R-:W-:-:S03]  /*1990*/  IABS R18, c[0x0][0x1c0] ;  /* 0x0000700000127a13 */ /* 0x000fc60000000000 */
[----:B------:R-:W-:-:S04]  /*19a0*/  IMAD.HI.U32 R27, R33, R27, R32 ;  /* 0x0000001b211b7227 */ /* 0x000fc800078e0020 */
[----:B------:R-:W-:Y:S02]  /*19b0*/  IMAD.MOV R18, RZ, RZ, -R18 ;  /* 0x000000ffff127224 */ /* 0x000fe400078e0a12 */
[----:B------:R-:W-:Y:S01]  /*19c0*/  IMAD.HI.U32 R27, R27, R19, RZ ;  /* 0x000000131b1b7227 */ /* 0x000fe200078e00ff */
[----:B------:R-:W-:-:S03]  /*19d0*/  ISETP.GT.AND P1, PT, R39, 0x37f, PT ;  /* 0x0000037f2700780c */ /* 0x000fc60003f24270 */
[----:B------:R-:W-:Y:S01]  /*19e0*/  IMAD R18, R27, R18, R19 ;  /* 0x000000121b127224 */ /* 0x000fe200078e0213 */
[C---:B------:R-:W-:Y:S02]  /*19f0*/  ISETP.GT.AND P2, PT, R39.reuse, 0x3ff, PT ;  /* 0x000003ff2700780c */ /* 0x040fe40003f44270 */
[C---:B------:R-:W-:Y:S02]  /*1a00*/  ISETP.GT.AND P0, PT, R39.reuse, 0x2ff, PT ;  /* 0x000002ff2700780c */ /* 0x040fe40003f04270 */
[----:B------:R-:W-:Y:S02]  /*1a10*/  ISETP.GT.U32.AND P4, PT, R26, R18, PT ;  /* 0x000000121a00720c */ /* 0x000fe40003f84070 */
[C---:B------:R-:W-:Y:S01]  /*1a20*/  ISETP.GT.AND P3, PT, R39.reuse, 0x27f, PT ;  /* 0x0000027f2700780c */ /* 0x040fe20003f64270 */
[----:B------:R-:W-:Y:S01]  /*1a30*/  IMAD R24, R24, 0x9, R25 ;  /* 0x0000000918187824 */ /* 0x000fe200078e0219 */
[----:B------:R-:W-:-:S09]  /*1a40*/  ISETP.GT.AND P6, PT, R39, 0x7f, PT ;  /* 0x0000007f2700780c */ /* 0x000fd20003fc4270 */
[----:B------:R-:W-:Y:S01]  /*1a50*/  @!P4 IMAD.IADD R18, R18, 0x1, -R26 ;  /* 0x000000011212c824 */ /* 0x000fe200078e0a1a */
[----:B------:R-:W-:Y:S02]  /*1a60*/  LOP3.LUT R6, R6, c[0x0][0x1c0], RZ, 0x3c, !PT ;  /* 0x0000700006067a12 */ /* 0x000fe400078e3cff */
[----:B------:R-:W-:Y:S01]  /*1a70*/  @!P4 IADD3 R27, R27, 0x1, RZ ;  /* 0x000000011b1bc810 */ /* 0x000fe20007ffe0ff */
[----:B--2---:R-:W-:Y:S01]  /*1a80*/  @!P1 STS [R24.X4+0x240], R22 ;  /* 0x0002401618009388 */ /* 0x004fe20000004800 */
[C---:B------:R-:W-:Y:S01]  /*1a90*/  ISETP.GT.AND P1, PT, R39.reuse, 0x17f, PT ;  /* 0x0000017f2700780c */ /* 0x040fe20003f24270 */
[----:B------:R-:W-:Y:S02]  /*1aa0*/  BSSY B0, `(.L_x_11) ;  /* 0x0000030000007945 */ /* 0x000fe40003800000 */
[----:B---3--:R-:W-:Y:S01]  /*1ab0*/  @!P2 STS [R24.X4], R23 ;  /* 0x000000171800a388 */ /* 0x008fe20000004800 */
[----:B------:R-:W-:-:S03]  /*1ac0*/  ISETP.GT.AND P2, PT, R39, 0x1ff, PT ;  /* 0x000001ff2700780c */ /* 0x000fc60003f44270 */
[----:B----4-:R0:W-:Y:S01]  /*1ad0*/  @!P0 STS [R24.X4+0x480], R0 ;  /* 0x0004800018008388 */ /* 0x0101e20000004800 */
[----:B------:R-:W-:-:S03]  /*1ae0*/  ISETP.GT.AND P0, PT, R39, 0xff, PT ;  /* 0x000000ff2700780c */ /* 0x000fc60003f04270 */
[----:B-----5:R1:W-:Y:S01]  /*1af0*/  @!P3 STS [R24.X4+0x6c0], R15 ;  /* 0x0006c00f1800b388 */ /* 0x0203e20000004800 */
[----:B------:R-:W-:-:S05]  /*1b00*/  ISETP.GE.U32.AND P3, PT, R18, R26, PT ;  /* 0x0000001a1200720c */ /* 0x000fca0003f66070 */
[----:B------:R1:W-:Y:S01]  /*1b10*/  @!P2 STS [R24.X4+0x900], R9 ;  /* 0x000900091800a388 */ /* 0x0003e20000004800 */
[----:B------:R-:W-:Y:S02]  /*1b20*/  ISETP.GE.AND P2, PT, R6, RZ, PT ;  /* 0x000000ff0600720c */ /* 0x000fe40003f46270 */
[----:B0-----:R-:W-:Y:S01]  /*1b30*/  LOP3.LUT R0, R31, R13, RZ, 0xfc, !PT ;  /* 0x0000000d1f007212 */ /* 0x001fe200078efcff */
[----:B------:R1:W-:Y:S04]  /*1b40*/  @!P6 STS [R24.X4+0xfc0], R20 ;  /* 0x000fc0141800e388 */ /* 0x0003e80000004800 */
[----:B------:R1:W-:Y:S01]  /*1b50*/  @!P1 STS [R24.X4+0xb40], R10 ;  /* 0x000b400a18009388 */ /* 0x0003e20000004800 */
[----:B------:R-:W-:-:S03]  /*1b60*/  ISETP.NE.U32.AND P1, PT, R0, RZ, PT ;  /* 0x000000ff0000720c */ /* 0x000fc60003f25070 */
[----:B------:R1:W-:Y:S01]  /*1b70*/  @!P0 STS [R24.X4+0xd80], R21 ;  /* 0x000d801518008388 */ /* 0x0003e20000004800 */
[----:B------:R-:W-:Y:S02]  /*1b80*/  ISETP.NE.AND P0, PT, RZ, c[0x0][0x1c0], PT ;  /* 0x00007000ff007a0c */ /* 0x000fe40003f05270 */
[----:B------:R-:W-:-:S05]  /*1b90*/  @P3 IADD3 R27, R27, 0x1, RZ ;  /* 0x000000011b1b3810 */ /* 0x000fca0007ffe0ff */
[----:B------:R-:W-:-:S04]  /*1ba0*/  IMAD.MOV.U32 R6, RZ, RZ, R27 ;  /* 0x000000ffff067224 */ /* 0x000fc800078e001b */
[----:B------:R-:W-:Y:S02]  /*1bb0*/  @!P2 IMAD.MOV R6, RZ, RZ, -R6 ;  /* 0x000000ffff06a224 */ /* 0x000fe400078e0a06 */
[----:B------:R-:W-:Y:S01]  /*1bc0*/  @!P0 LOP3.LUT R6, RZ, c[0x0][0x1c0], RZ, 0x33, !PT ;  /* 0x00007000ff068a12 */ /* 0x000fe200078e33ff */
[----:B------:R-:W-:Y:S05]  /*1bd0*/  @!P1 BRA `(.L_x_12) ;  /* 0x0000009000009947 */ /* 0x000fea0003800000 */
[----:B------:R-:W-:Y:S01]  /*1be0*/  IMAD.MOV.U32 R27, RZ, RZ, R30 ;  /* 0x000000ffff1b7224 */ /* 0x000fe200078e001e */
[----:B-1----:R-:W-:Y:S01]  /*1bf0*/  MOV R24, R14 ;  /* 0x0000000e00187202 */ /* 0x002fe20000000f00 */
[----:B------:R-:W-:Y:S01]  /*1c00*/  IMAD.MOV.U32 R18, RZ, RZ, R31 ;  /* 0x000000ffff127224 */ /* 0x000fe200078e001f */
[----:B------:R-:W-:Y:S02]  /*1c10*/  MOV R23, R13 ;  /* 0x0000000d00177202 */ /* 0x000fe40000000f00 */
[----:B------:R-:W-:Y:S02]  /*1c20*/  MOV R22, 0x1c40 ;  /* 0x00001c4000167802 */ /* 0x000fe40000000f00 */
[----:B------:R-:W-:Y:S05]  /*1c30*/  CALL.REL.NOINC `($__internal_0_$__cuda_sm20_div_s64) ;  /* 0x0000362000007944 */ /* 0x000fea0003c00000 */
[----:B------:R-:W-:Y:S02]  /*1c40*/  MOV R42, R0 ;  /* 0x00000000002a7202 */ /* 0x000fe40000000f00 */
[----:B------:R-:W-:Y:S01]  /*1c50*/  MOV R43, R21 ;  /* 0x00000015002b7202 */ /* 0x000fe20000000f00 */
[----:B------:R-:W-:Y:S05]  /*1c60*/  BRA `(.L_x_13) ;  /* 0x0000013000007947 */ /* 0x000fea0003800000 */
.L_x_12:
        /* <DEDUP_REMOVED lines=19> */
.L_x_13:
[----:B------:R-:W-:Y:S05]  /*1da0*/  BSYNC B0 ;  /* 0x0000000000007941 */ /* 0x000fea0003800000 */
.L_x_11:
[----:B------:R-:W-:Y:S01]  /*1db0*/  BAR.SYNC.DEFER_BLOCKING 0x0 ;  /* 0x0000000000007b1d */ /* 0x000fe20000010000 */
[----:B------:R-:W-:Y:S01]  /*1dc0*/  LEA.HI R8, R8, R39, RZ, 0x4 ;  /* 0x0000002708087211 */ /* 0x000fe200078f20ff */
[----:B------:R-:W-:Y:S01]  /*1dd0*/  IMAD.MOV.U32 R37, RZ, RZ, -0x800000 ;  /* 0xff800000ff257424 */ /* 0x000fe200078e00ff */
[----:B------:R-:W-:Y:S01]  /*1de0*/  MOV R35, 0xff800000 ;  /* 0xff80000000237802 */ /* 0x000fe20000000f00 */
[----:B------:R-:W-:Y:S01]  /*1df0*/  IMAD.MOV.U32 R38, RZ, RZ, -0x800000 ;  /* 0xff800000ff267424 */ /* 0x000fe200078e00ff */
[----:B------:R-:W-:Y:S01]  /*1e00*/  LOP3.LUT R0, R8, 0xfffffff0, RZ, 0xc0, !PT ;  /* 0xfffffff008007812 */ /* 0x000fe200078ec0ff */
[----:B------:R-:W-:Y:S01]  /*1e10*/  IMAD.MOV.U32 R36, RZ, RZ, -0x800000 ;  /* 0xff800000ff247424 */ /* 0x000fe200078e00ff */
[----:B-1----:R-:W-:Y:S01]  /*1e20*/  SHF.R.S32.HI R15, RZ, 0x4, R8 ;  /* 0x00000004ff0f7819 */ /* 0x002fe20000011408 */
[----:B------:R-:W-:Y:S01]  /*1e30*/  IMAD.MOV.U32 R33, RZ, RZ, -0x800000 ;  /* 0xff800000ff217424 */ /* 0x000fe200078e00ff */
[----:B------:R-:W-:Y:S01]  /*1e40*/  MOV R31, 0xff800000 ;  /* 0xff800000001f7802 */ /* 0x000fe20000000f00 */
[----:B------:R-:W-:Y:S01]  /*1e50*/  IMAD.IADD R39, R39, 0x1, -R0 ;  /* 0x0000000127277824 */ /* 0x000fe200078e0a00 */
[----:B------:R-:W-:Y:S01]  /*1e60*/  ULDC.U8 UR4, c[0x0][0x329] ;  /* 0x0000ca4000047ab9 */ /* 0x000fe20000000000 */
[----:B------:R-:W-:Y:S01]  /*1e70*/  IMAD.MOV.U32 R34, RZ, RZ, -0x800000 ;  /* 0xff800000ff227424 */ /* 0x000fe200078e00ff */
[----:B------:R-:W-:Y:S01]  /*1e80*/  BSSY B1, `(.L_x_14) ;  /* 0x0000261000017945 */ /* 0x000fe20003800000 */
[----:B------:R-:W-:-:S02]  /*1e90*/  IMAD R25, R39, 0x9, R15 ;  /* 0x0000000927197824 */ /* 0x000fc400078e020f */
[----:B------:R-:W-:Y:S02]  /*1ea0*/  IMAD.MOV.U32 R32, RZ, RZ, -0x800000 ;  /* 0xff800000ff207424 */ /* 0x000fe400078e00ff */
[----:B------:R-:W-:Y:S02]  /*1eb0*/  IMAD.MOV.U32 R46, RZ, RZ, RZ ;  /* 0x000000ffff2e7224 */ /* 0x000fe400078e00ff */
[----:B------:R-:W-:Y:S01]  /*1ec0*/  IMAD.MOV.U32 R30, RZ, RZ, 0x7f800000 ;  /* 0x7f800000ff1e7424 */ /* 0x000fe200078e00ff */
[----:B------:R-:W-:Y:S04]  /*1ed0*/  @!P6 LDS R37, [R25.X4] ;  /* 0x000000001925e984 */ /* 0x000fe80000004800 */
[----:B------:R-:W0:Y:S04]  /*1ee0*/  @!P6 LDS R38, [R25.X4+0x240] ;  /* 0x000240001926e984 */ /* 0x000e280000004800 */
[----:B------:R-:W1:Y:S04]  /*1ef0*/  @!P6 LDS R35, [R25.X4+0x480] ;  /* 0x000480001923e984 */ /* 0x000e680000004800 */
[----:B------:R-:W2:Y:S04]  /*1f00*/  @!P6 LDS R36, [R25.X4+0x6c0] ;  /* 0x0006c0001924e984 */ /* 0x000ea80000004800 */
[----:B------:R-:W3:Y:S04]  /*1f10*/  @!P6 LDS R33, [R25.X4+0x900] ;  /* 0x000900001921e984 */ /* 0x000ee80000004800 */
[----:B------:R-:W4:Y:S04]  /*1f20*/  @!P6 LDS R34, [R25.X4+0xb40] ;  /* 0x000b40001922e984 */ /* 0x000f280000004800 */
[----:B------:R-:W5:Y:S04]  /*1f30*/  @!P6 LDS R31, [R25.X4+0xd80] ;  /* 0x000d8000191fe984 */ /* 0x000f680000004800 */
[----:B------:R-:W5:Y:S01]  /*1f40*/  @!P6 LDS R32, [R25.X4+0xfc0] ;  /* 0x000fc0001920e984 */ /* 0x000f620000004800 */
[----:B0-----:R-:W-:-:S04]  /*1f50*/  FMNMX.FTZ R0, R37, R38, !PT ;  /* 0x0000002625007209 */ /* 0x001fc80007810000 */
[----:B-1----:R-:W-:-:S04]  /*1f60*/  FMNMX.FTZ R0, R0, R35, !PT ;  /* 0x0000002300007209 */ /* 0x002fc80007810000 */
[----:B--2---:R-:W-:-:S04]  /*1f70*/  FMNMX.FTZ R0, R0, R36, !PT ;  /* 0x0000002400007209 */ /* 0x004fc80007810000 */
[----:B---3--:R-:W-:-:S04]  /*1f80*/  FMNMX.FTZ R0, R0, R33, !PT ;  /* 0x0000002100007209 */ /* 0x008fc80007810000 */
[----:B----4-:R-:W-:-:S04]  /*1f90*/  FMNMX.FTZ R0, R0, R34, !PT ;  /* 0x0000002200007209 */ /* 0x010fc80007810000 */
[----:B-----5:R-:W-:-:S04]  /*1fa0*/  FMNMX.FTZ R0, R0, R31, !PT ;  /* 0x0000001f00007209 */ /* 0x020fc80007810000 */
[----:B------:R-:W-:-:S05]  /*1fb0*/  FMNMX.FTZ R0, R0, R32, !PT ;  /* 0x0000002000007209 */ /* 0x000fca0007810000 */
[----:B------:R-:W0:Y:S02]  /*1fc0*/  SHFL.BFLY PT, R8, R0, 0x8, 0x1f ;  /* 0x0d001f0000087f89 */ /* 0x000e2400000e0000 */
[----:B0-----:R-:W-:-:S05]  /*1fd0*/  FMNMX.FTZ R8, R0, R8, !PT ;  /* 0x0000000800087209 */ /* 0x001fca0007810000 */
[----:B------:R-:W0:Y:S02]  /*1fe0*/  SHFL.BFLY PT, R0, R8, 0x4, 0x1f ;  /* 0x0c801f0008007f89 */ /* 0x000e2400000e0000 */
[----:B0-----:R-:W-:-:S05]  /*1ff0*/  FMNMX.FTZ R0, R8, R0, !PT ;  /* 0x0000000008007209 */ /* 0x001fca0007810000 */
[----:B------:R-:W0:Y:S02]  /*2000*/  SHFL.BFLY PT, R8, R0, 0x2, 0x1f ;  /* 0x0c401f0000087f89 */ /* 0x000e2400000e0000 */
[----:B0-----:R-:W-:-:S05]  /*2010*/  FMNMX.FTZ R8, R0, R8, !PT ;  /* 0x0000000800087209 */ /* 0x001fca0007810000 */
[----:B------:R-:W0:Y:S02]  /*2020*/  SHFL.BFLY PT, R0, R8, 0x1, 0x1f ;  /* 0x0c201f0008007f89 */ /* 0x000e2400000e0000 */
[----:B0-----:R-:W-:-:S04]  /*2030*/  FMNMX.FTZ R0, R8, R0, !PT ;  /* 0x0000000008007209 */ /* 0x001fc80007810000 */
[----:B------:R-:W-:-:S04]  /*2040*/  FSETP.NEU.FTZ.AND P0, PT, R0, -INF , PT ;  /* 0xff8000000000780b */ /* 0x000fc80003f1d000 */
[----:B------:R-:W-:-:S05]  /*2050*/  FSEL R0, R0, RZ, P0 ;  /* 0x000000ff00007208 */ /* 0x000fca0000000000 */
[C---:B------:R-:W-:Y:S02]  /*2060*/  FADD.FTZ R8, -R0.reuse, R37 ;  /* 0x0000002500087221 */ /* 0x040fe40000010100 */
[----:B------:R-:W-:Y:S02]  /*2070*/  FADD.FTZ R21, -R0, R38 ;  /* 0x0000002600157221 */ /* 0x000fe40000010100 */
[----:B------:R-:W-:Y:S02]  /*2080*/  FMUL.FTZ R8, R8, 1.4426950216293334961 ;  /* 0x3fb8aa3b08087820 */ /* 0x000fe40000410000 */
[----:B------:R-:W-:Y:S02]  /*2090*/  FMUL.FTZ R21, R21, 1.4426950216293334961 ;  /* 0x3fb8aa3b15157820 */ /* 0x000fe40000410000 */
[C---:B------:R-:W-:Y:S02]  /*20a0*/  FADD.FTZ R20, -R0.reuse, R35 ;  /* 0x0000002300147221 */ /* 0x040fe40000010100 */
[----:B------:R-:W-:Y:S01]  /*20b0*/  MUFU.EX2 R8, R8 ;  /* 0x0000000800087308 */ /* 0x000fe20000000800 */
[----:B------:R-:W-:-:S02]  /*20c0*/  FADD.FTZ R19, -R0, R36 ;  /* 0x0000002400137221 */ /* 0x000fc40000010100 */
[----:B------:R-:W-:Y:S02]  /*20d0*/  FMUL.FTZ R20, R20, 1.4426950216293334961 ;  /* 0x3fb8aa3b14147820 */ /* 0x000fe40000410000 */
[----:B------:R-:W-:Y:S02]  /*20e0*/  FMUL.FTZ R19, R19, 1.4426950216293334961 ;  /* 0x3fb8aa3b13137820 */ /* 0x000fe40000410000 */
[C---:B------:R-:W-:Y:S01]  /*20f0*/  FADD.FTZ R18, -R0.reuse, R33 ;  /* 0x0000002100127221 */ /* 0x040fe20000010100 */
[----:B------:R-:W0:Y:S01]  /*2100*/  MUFU.EX2 R21, R21 ;  /* 0x0000001500157308 */ /* 0x000e220000000800 */
[----:B------:R-:W-:Y:S02]  /*2110*/  FADD.FTZ R10, -R0, R34 ;  /* 0x00000022000a7221 */ /* 0x000fe40000010100 */
[----:B------:R-:W-:Y:S02]  /*2120*/  FMUL.FTZ R18, R18, 1.4426950216293334961 ;  /* 0x3fb8aa3b12127820 */ /* 0x000fe40000410000 */
[----:B------:R-:W-:-:S02]  /*2130*/  FMUL.FTZ R10, R10, 1.4426950216293334961 ;  /* 0x3fb8aa3b0a0a7820 */ /* 0x000fc40000410000 */
[----:B------:R-:W-:Y:S01]  /*2140*/  FADD.FTZ R9, -R0, R31 ;  /* 0x0000001f00097221 */ /* 0x000fe20000010100 */
[----:B------:R-:W1:Y:S03]  /*2150*/  MUFU.EX2 R20, R20 ;  /* 0x0000001400147308 */ /* 0x000e660000000800 */
[----:B------:R-:W-:-:S05]  /*2160*/  FMUL.FTZ R9, R9, 1.4426950216293334961 ;  /* 0x3fb8aa3b09097820 */ /* 0x000fca0000410000 */
[----:B------:R-:W2:Y:S01]  /*2170*/  MUFU.EX2 R19, R19 ;  /* 0x0000001300137308 */ /* 0x000ea20000000800 */
[----:B0-----:R-:W-:Y:S02]  /*2180*/  FADD.FTZ R21, R8, R21 ;  /* 0x0000001508157221 */ /* 0x001fe40000010000 */
[----:B------:R-:W-:-:S04]  /*2190*/  FADD.FTZ R8, -R0, R32 ;  /* 0x0000002000087221 */ /* 0x000fc80000010100 */
[----:B------:R-:W-:Y:S01]  /*21a0*/  FMUL.FTZ R8, R8, 1.4426950216293334961 ;  /* 0x3fb8aa3b08087820 */ /* 0x000fe20000410000 */
[----:B------:R-:W0:Y:S01]  /*21b0*/  MUFU.EX2 R18, R18 ;  /* 0x0000001200127308 */ /* 0x000e220000000800 */
[----:B-1----:R-:W-:-:S07]  /*21c0*/  FADD.FTZ R20, R21, R20 ;  /* 0x0000001415147221 */ /* 0x002fce0000010000 */
[----:B------:R-:W1:Y:S01]  /*21d0*/  MUFU.EX2 R10, R10 ;  /* 0x0000000a000a7308 */ /* 0x000e620000000800 */
[----:B--2---:R-:W-:-:S07]  /*21e0*/  FADD.FTZ R19, R20, R19 ;  /* 0x0000001314137221 */ /* 0x004fce0000010000 */
[----:B------:R-:W2:Y:S01]  /*21f0*/  MUFU.EX2 R9, R9 ;  /* 0x0000000900097308 */ /* 0x000ea20000000800 */
[----:B0-----:R-:W-:-:S07]  /*2200*/  FADD.FTZ R18, R19, R18 ;  /* 0x0000001213127221 */ /* 0x001fce0000010000 */
[----:B------:R-:W0:Y:S01]  /*2210*/  MUFU.EX2 R8, R8 ;  /* 0x0000000800087308 */ /* 0x000e220000000800 */
[----:B-1----:R-:W-:Y:S01]  /*2220*/  FADD.FTZ R18, R18, R10 ;  /* 0x0000000a12127221 */ /* 0x002fe20000010000 */
[----:B------:R-:W-:-:S05]  /*2230*/  IABS R10, R3 ;  /* 0x00000003000a7213 */ /* 0x000fca0000000000 */
[----:B------:R-:W-:Y:S01]  /*2240*/  IMAD.IADD R20, R7, 0x1, R10 ;  /* 0x0000000107147824 */ /* 0x000fe200078e020a */
[----:B------:R-:W1:Y:S01]  /*2250*/  I2F.RP R19, R10 ;  /* 0x0000000a00137306 */ /* 0x000e620000209400 */
[----:B--2---:R-:W-:-:S04]  /*2260*/  FADD.FTZ R9, R18, R9 ;  /* 0x0000000912097221 */ /* 0x004fc80000010000 */
[----:B0-----:R-:W-:Y:S01]  /*2270*/  FADD.FTZ R18, R9, R8 ;  /* 0x0000000809127221 */ /* 0x001fe20000010000 */
[----:B------:R-:W-:-:S04]  /*2280*/  IABS R9, c[0x0][0x1c0] ;  /* 0x0000700000097a13 */ /* 0x000fc80000000000 */
[----:B------:R-:W0:Y:S01]  /*2290*/  SHFL.BFLY PT, R8, R18, 0x8, 0x1f ;  /* 0x0d001f0012087f89 */ /* 0x000e2200000e0000 */
[----:B------:R-:W2:Y:S08]  /*22a0*/  I2F.U32.RP R26, R9 ;  /* 0x00000009001a7306 */ /* 0x000eb00000209000 */
[----:B-1----:R-:W1:Y:S08]  /*22b0*/  MUFU.RCP R19, R19 ;  /* 0x0000001300137308 */ /* 0x002e700000001000 */
[----:B--2---:R-:W2:Y:S01]  /*22c0*/  MUFU.RCP R26, R26 ;  /* 0x0000001a001a7308 */ /* 0x004ea20000001000 */
[----:B0-----:R-:W-:Y:S01]  /*22d0*/  FADD.FTZ R8, R18, R8 ;  /* 0x0000000812087221 */ /* 0x001fe20000010000 */
[----:B-1----:R-:W-:-:S04]  /*22e0*/  IADD3 R19, R19, 0xffffffe, RZ ;  /* 0x0ffffffe13137810 */ /* 0x002fc80007ffe0ff */
[----:B------:R-:W0:Y:S02]  /*22f0*/  SHFL.BFLY PT, R18, R8, 0x4, 0x1f ;  /* 0x0c801f0008127f89 */ /* 0x000e2400000e0000 */
[----:B------:R-:W1:Y:S01]  /*2300*/  F2I.FTZ.U32.TRUNC.NTZ R47, R19 ;  /* 0x00000013002f7305 */ /* 0x000e62000021f000 */
[----:B--2---:R-:W-:-:S07]  /*2310*/  IADD3 R26, R26, 0xffffffe, RZ ;  /* 0x0ffffffe1a1a7810 */ /* 0x004fce0007ffe0ff */
[----:B------:R-:W2:Y:S01]  /*2320*/  F2I.FTZ.U32.TRUNC.NTZ R27, R26 ;  /* 0x0000001a001b7305 */ /* 0x000ea2000021f000 */
[----:B-1----:R-:W-:Y:S01]  /*2330*/  IMAD.MOV R21, RZ, RZ, -R47 ;  /* 0x000000ffff157224 */ /* 0x002fe200078e0a2f */
[----:B------:R-:W-:-:S03]  /*2340*/  IABS R19, R20 ;  /* 0x0000001400137213 */ /* 0x000fc60000000000 */
[----:B------:R-:W-:Y:S01]  /*2350*/  IMAD R21, R21, R10, RZ ;  /* 0x0000000a15157224 */ /* 0x000fe200078e02ff */
[----:B------:R-:W-:Y:S01]  /*2360*/  MOV R23, R19 ;  /* 0x0000001300177202 */ /* 0x000fe20000000f00 */
[----:B0-----:R-:W-:Y:S01]  /*2370*/  FADD.FTZ R18, R8, R18 ;  /* 0x0000001208127221 */ /* 0x001fe20000010000 */
[----:B--2---:R-:W-:Y:S01]  /*2380*/  IADD3 R7, RZ, -R27, RZ ;  /* 0x8000001bff077210 */ /* 0x004fe20007ffe0ff */
[----:B------:R-:W-:Y:S01]  /*2390*/  IMAD.HI.U32 R21, R47, R21, R46 ;  /* 0x000000152f157227 */ /* 0x000fe200078e002e */
[----:B------:R-:W-:Y:S02]  /*23a0*/  IABS R8, R3 ;  /* 0x0000000300087213 */ /* 0x000fe40000000000 */
[----:B------:R-:W0:Y:S01]  /*23b0*/  SHFL.BFLY PT, R22, R18, 0x2, 0x1f ;  /* 0x0c401f0012167f89 */ /* 0x000e2200000e0000 */
[----:B------:R-:W-:Y:S01]  /*23c0*/  IMAD R7, R7, R9, RZ ;  /* 0x0000000907077224 */ /* 0x000fe200078e02ff */
[----:B------:R-:W-:Y:S01]  /*23d0*/  IABS R19, c[0x0][0x1c0] ;  /* 0x0000700000137a13 */ /* 0x000fe20000000000 */
[----:B------:R-:W-:-:S02]  /*23e0*/  IMAD.MOV.U32 R26, RZ, RZ, RZ ;  /* 0x000000ffff1a7224 */ /* 0x000fc400078e00ff */
[----:B------:R-:W-:Y:S02]  /*23f0*/  IMAD.MOV R8, RZ, RZ, -R8 ;  /* 0x000000ffff087224 */ /* 0x000fe400078e0a08 */
[----:B------:R-:W-:-:S04]  /*2400*/  IMAD.HI.U32 R21, R21, R23, RZ ;  /* 0x0000001715157227 */ /* 0x000fc800078e00ff */
[----:B------:R-:W-:-:S04]  /*2410*/  IMAD.HI.U32 R7, R27, R7, R26 ;  /* 0x000000071b077227 */ /* 0x000fc800078e001a */
[----:B------:R-:W-:Y:S02]  /*2420*/  IMAD R8, R21, R8, R23 ;  /* 0x0000000815087224 */ /* 0x000fe400078e0217 */
[----:B------:R-:W-:Y:S02]  /*2430*/  IMAD.MOV R19, RZ, RZ, -R19 ;  /* 0x000000ffff137224 */ /* 0x000fe400078e0a13 */
[----:B------:R-:W-:Y:S01]  /*2440*/  IMAD.HI.U32 R7, R7, R23, RZ ;  /* 0x0000001707077227 */ /* 0x000fe200078e00ff */
[----:B------:R-:W-:-:S03]  /*2450*/  ISETP.GT.U32.AND P0, PT, R10, R8, PT ;  /* 0x000000080a00720c */ /* 0x000fc60003f04070 */
[----:B------:R-:W-:Y:S02]  /*2460*/  IMAD R19, R7, R19, R23 ;  /* 0x0000001307137224 */ /* 0x000fe400078e0217 */
[----:B0-----:R-:W-:-:S03]  /*2470*/  FADD.FTZ R22, R18, R22 ;  /* 0x0000001612167221 */ /* 0x001fc60000010000 */
[----:B------:R-:W-:Y:S02]  /*2480*/  ISETP.GT.U32.AND P5, PT, R9, R19, PT ;  /* 0x000000130900720c */ /* 0x000fe40003fa4070 */
[----:B------:R-:W0:Y:S03]  /*2490*/  SHFL.BFLY PT, R18, R22, 0x1, 0x1f ;  /* 0x0c201f0016127f89 */ /* 0x000e2600000e0000 */
[-C--:B------:R-:W-:Y:S02]  /*24a0*/  @!P0 IADD3 R8, R8, -R10.reuse, RZ ;  /* 0x8000000a08088210 */ /* 0x080fe40007ffe0ff */
[----:B------:R-:W-:Y:S02]  /*24b0*/  @!P0 IADD3 R21, R21, 0x1, RZ ;  /* 0x0000000115158810 */ /* 0x000fe40007ffe0ff */
[-C--:B------:R-:W-:Y:S02]  /*24c0*/  ISETP.GE.U32.AND P4, PT, R8, R10.reuse, PT ;  /* 0x0000000a0800720c */ /* 0x080fe40003f86070 */
[----:B------:R-:W-:-:S02]  /*24d0*/  LOP3.LUT R8, R20, R10, RZ, 0x3c, !PT ;  /* 0x0000000a14087212 */ /* 0x000fc400078e3cff */
[----:B------:R-:W-:Y:S01]  /*24e0*/  @!P5 IMAD.IADD R19, R19, 0x1, -R9 ;  /* 0x000000011313d824 */ /* 0x000fe200078e0a09 */
[----:B------:R-:W-:Y:S02]  /*24f0*/  LOP3.LUT R20, R20, c[0x0][0x1c0], RZ, 0x3c, !PT ;  /* 0x0000700014147a12 */ /* 0x000fe400078e3cff */
[----:B------:R-:W-:Y:S02]  /*2500*/  ISETP.GE.AND P3, PT, R8, RZ, PT ;  /* 0x000000ff0800720c */ /* 0x000fe40003f66270 */
[----:B------:R-:W-:Y:S01]  /*2510*/  ISETP.GE.U32.AND P1, PT, R19, R9, PT ;  /* 0x000000091300720c */ /* 0x000fe20003f26070 */
[----:B------:R-:W1:Y:S01]  /*2520*/  S2R R8, SR_TID.X ;  /* 0x0000000000087919 */ /* 0x000e620000002100 */
[----:B------:R-:W-:Y:S02]  /*2530*/  ISETP.GT.AND P0, PT, R3, RZ, PT ;  /* 0x000000ff0300720c */ /* 0x000fe40003f04270 */
[----:B------:R-:W-:Y:S02]  /*2540*/  @!P5 IADD3 R7, R7, 0x1, RZ ;  /* 0x000000010707d810 */ /* 0x000fe40007ffe0ff */
[----:B------:R-:W-:Y:S01]  /*2550*/  ISETP.GE.AND P2, PT, R20, RZ, PT ;  /* 0x000000ff1400720c */ /* 0x000fe20003f46270 */
[----:B0-----:R-:W-:Y:S01]  /*2560*/  FADD.FTZ R18, R22, R18 ;  /* 0x0000001216127221 */ /* 0x001fe20000010000 */
[----:B------:R-:W-:-:S02]  /*2570*/  @P4 IADD3 R21, R21, 0x1, RZ ;  /* 0x0000000115154810 */ /* 0x000fc40007ffe0ff */
[----:B------:R-:W-:-:S03]  /*2580*/  ISETP.GT.AND P4, PT, R4, RZ, PT ;  /* 0x000000ff0400720c */ /* 0x000fc60003f84270 */
[----:B------:R-:W-:Y:S01]  /*2590*/  @P1 IADD3 R7, R7, 0x1, RZ ;  /* 0x0000000107071810 */ /* 0x000fe20007ffe0ff */
[----:B------:R-:W-:Y:S01]  /*25a0*/  @!P3 IMAD.MOV R21, RZ, RZ, -R21 ;  /* 0x000000ffff15b224 */ /* 0x000fe200078e0a15 */
[----:B------:R-:W-:Y:S02]  /*25b0*/  SHF.R.S32.HI R22, RZ, 0x1f, R3 ;  /* 0x0000001fff167819 */ /* 0x000fe40000011403 */
[----:B------:R-:W-:Y:S02]  /*25c0*/  FSETP.NE.FTZ.AND P1, PT, R18, RZ, PT ;  /* 0x000000ff1200720b */ /* 0x000fe40003f35000 */
[C---:B------:R-:W-:Y:S02]  /*25d0*/  ISETP.NE.AND P5, PT, R3.reuse, RZ, PT ;  /* 0x000000ff0300720c */ /* 0x040fe40003fa5270 */
[----:B------:R-:W-:Y:S01]  /*25e0*/  LEA.HI.SX32 R9, R3, 0x1, 0x1 ;  /* 0x0000000103097811 */ /* 0x000fe200078f0aff */
[----:B------:R-:W-:Y:S01]  /*25f0*/  @!P0 IMAD.MOV R9, RZ, RZ, R22 ;  /* 0x000000ffff098224 */ /* 0x000fe200078e0216 */
[----:B------:R-:W-:-:S02]  /*2600*/  ISETP.NE.AND P0, PT, RZ, c[0x0][0x1c0], PT ;  /* 0x00007000ff007a0c */ /* 0x000fc40003f05270 */
[----:B------:R-:W-:Y:S02]  /*2610*/  SHF.R.S32.HI R19, RZ, 0x1f, R4 ;  /* 0x0000001fff137819 */ /* 0x000fe40000011404 */
[----:B------:R-:W-:Y:S02]  /*2620*/  @!P2 IADD3 R7, -R7, RZ, RZ ;  /* 0x000000ff0707a210 */ /* 0x000fe40007ffe1ff */
[----:B-1----:R-:W-:Y:S01]  /*2630*/  LOP3.LUT P2, RZ, R8, 0xf, RZ, 0xc0, !PT ;  /* 0x0000000f08ff7812 */ /* 0x002fe2000784c0ff */
[----:B------:R-:W0:Y:S01]  /*2640*/  @P1 MUFU.LG2 R18, R18 ;  /* 0x0000001200121308 */ /* 0x000e220000000c00 */
[----:B------:R-:W-:Y:S02]  /*2650*/  LEA.HI.SX32 R20, R4, 0x1, 0x1 ;  /* 0x0000000104147811 */ /* 0x000fe400078f0aff */
[----:B------:R-:W-:Y:S01]  /*2660*/  @!P4 IADD3 R20, R19, RZ, RZ ;  /* 0x000000ff1314c210 */ /* 0x000fe20007ffe0ff */
[----:B------:R-:W-:Y:S01]  /*2670*/  IMAD.MOV.U32 R19, RZ, RZ, c[0x0][0x214] ;  /* 0x00008500ff137624 */ /* 0x000fe200078e00ff */
[----:B------:R-:W-:-:S02]  /*2680*/  ISETP.GT.OR P2, PT, R8, 0x7f, P2 ;  /* 0x0000007f0800780c */ /* 0x000fc40001744670 */
[----:B------:R-:W-:Y:S02]  /*2690*/  ISETP.NE.AND P3, PT, RZ, UR4, PT ;  /* 0x00000004ff007c0c */ /* 0x000fe4000bf65270 */
[----:B------:R-:W-:Y:S02]  /*26a0*/  @!P5 LOP3.LUT R21, RZ, R10, RZ, 0x33, !PT ;  /* 0x0000000aff15d212 */ /* 0x000fe400078e33ff */
[----:B------:R-:W-:Y:S02]  /*26b0*/  SEL R10, R19, 0x1, !P3 ;  /* 0x00000001130a7807 */ /* 0x000fe40005800000 */
[----:B------:R-:W-:Y:S02]  /*26c0*/  @!P0 LOP3.LUT R7, RZ, c[0x0][0x1c0], RZ, 0x33, !PT ;  /* 0x00007000ff078a12 */ /* 0x000fe400078e33ff */
[----:B------:R-:W-:Y:S01]  /*26d0*/  ISETP.LT.U32.AND P0, PT, R44, R21, PT ;  /* 0x000000152c00720c */ /* 0x000fe20003f01070 */
[-C--:B------:R-:W-:Y:S01]  /*26e0*/  IMAD R6, R6, R10.reuse, RZ ;  /* 0x0000000a06067224 */ /* 0x080fe200078e02ff */
[----:B------:R-:W-:Y:S01]  /*26f0*/  SHF.R.S32.HI R19, RZ, 0x1f, R21 ;  /* 0x0000001fff137819 */ /* 0x000fe20000011415 */
[----:B------:R-:W-:-:S02]  /*2700*/  IMAD R8, R7, R10, RZ ;  /* 0x0000000a07087224 */ /* 0x000fc400078e02ff */
[----:B------:R-:W-:Y:S01]  /*2710*/  IMAD R7, R6, R20, RZ ;  /* 0x0000001406077224 */ /* 0x000fe200078e02ff */
[----:B------:R-:W-:Y:S01]  /*2720*/  ISETP.LT.AND.EX P0, PT, R45, R19, PT, P0 ;  /* 0x000000132d00720c */ /* 0x000fe20003f01300 */
[----:B------:R-:W-:Y:S02]  /*2730*/  IMAD R8, R9, R8, RZ ;  /* 0x0000000809087224 */ /* 0x000fe400078e02ff */
[----:B0-----:R-:W-:Y:S01]  /*2740*/  @P1 FFMA.FTZ R30, R18, 0.69314718246459960938, R0 ;  /* 0x3f317218121e1823 */ /* 0x001fe20000010000 */
[----:B------:R-:W-:Y:S02]  /*2750*/  SEL R10, R44, R21, P0 ;  /* 0x000000152c0a7207 */ /* 0x000fe40000000000 */
[----:B------:R-:W-:Y:S01]  /*2760*/  SEL R9, R45, R19, P0 ;  /* 0x000000132d097207 */ /* 0x000fe20000000000 */
[----:B------:R-:W-:Y:S05]  /*2770*/  @P2 BRA `(.L_x_15) ;  /* 0x00001d1000002947 */ /* 0x000fea0003800000 */
[----:B------:R-:W-:Y:S01]  /*2780*/  ULDC.U8 UR4, c[0x0][0x328] ;  /* 0x0000ca0000047ab9 */ /* 0x000fe20000000000 */
[----:B------:R-:W-:Y:S02]  /*2790*/  IADD3 R44, P0, R15, UR7, RZ ;  /* 0x000000070f2c7c10 */ /* 0x000fe4000ff1e0ff */
[----:B------:R-:W-:-:S02]  /*27a0*/  ISETP.NE.AND P1, PT, RZ, UR4, PT ;  /* 0x00000004ff007c0c */ /* 0x000fc4000bf25270 */
[----:B------:R-:W-:-:S11]  /*27b0*/  LEA.HI.X.SX32 R45, R15, UR6, 0x1, P0 ;  /* 0x000000060f2d7c11 */ /* 0x000fd600080f0eff */
[----:B------:R-:W-:Y:S05]  /*27c0*/  @!P1 BRA `(.L_x_16) ;  /* 0x00001c9000009947 */ /* 0x000fea0003800000 */
[----:B------:R-:W-:Y:S01]  /*27d0*/  ISETP.GE.U32.AND P1, PT, R44, R28, PT ;  /* 0x0000001c2c00720c */ /* 0x000fe20003f26070 */
[----:B------:R-:W-:-:S03]  /*27e0*/  IMAD.MOV.U32 R6, RZ, RZ, c[0x0][0x1c0] ;  /* 0x00007000ff067624 */ /* 0x000fc600078e00ff */
[----:B------:R-:W-:Y:S02]  /*27f0*/  ISETP.GE.AND.EX P1, PT, R45, R5, PT, P1 ;  /* 0x000000052d00720c */ /* 0x000fe40003f26310 */
[----:B------:R-:W-:Y:S02]  /*2800*/  ISETP.LT.U32.AND P0, PT, R6, 0x1, PT ;  /* 0x000000010600780c */ /* 0x000fe40003f01070 */
[----:B------:R-:W-:-:S04]  /*2810*/  SHF.R.S32.HI R0, RZ, 0x1f, R6 ;  /* 0x0000001fff007819 */ /* 0x000fc80000011406 */
[----:B------:R-:W-:-:S04]  /*2820*/  ISETP.LT.AND.EX P0, PT, R0, RZ, PT, P0 ;  /* 0x000000ff0000720c */ /* 0x000fc80003f01300 */
[----:B------:R-:W-:Y:S02]  /*2830*/  SEL R6, R6, 0x1, P0 ;  /* 0x0000000106067807 */ /* 0x000fe40000000000 */
[----:B------:R-:W-:Y:S01]  /*2840*/  SEL R5, R0, RZ, P0 ;  /* 0x000000ff00057207 */ /* 0x000fe20000000000 */
[----:B------:R-:W-:Y:S05]  /*2850*/  @P1 BRA `(.L_x_15) ;  /* 0x00001c3000001947 */ /* 0x000fea0003800000 */
[----:B------:R-:W-:Y:S01]  /*2860*/  IADD3 R0, P1, R6, 0x1, RZ ;  /* 0x0000000106007810 */ /* 0x000fe20007f3e0ff */
[----:B------:R-:W-:Y:S03]  /*2870*/  BSSY B0, `(.L_x_17) ;  /* 0x0000036000007945 */ /* 0x000fe60003800000 */
[----:B------:R-:W-:Y:S01]  /*2880*/  ISETP.GE.U32.AND P0, PT, R0, 0x3, PT ;  /* 0x000000030000780c */ /* 0x000fe20003f06070 */
[----:B------:R-:W-:-:S05]  /*2890*/  IMAD.X R0, RZ, RZ, R5, P1 ;  /* 0x000000ffff007224 */ /* 0x000fca00008e0605 */
[----:B------:R-:W-:-:S04]  /*28a0*/  ISETP.GE.U32.AND.EX P0, PT, R0, RZ, PT, P0 ;  /* 0x000000ff0000720c */ /* 0x000fc80003f06100 */
[----:B------:R-:W-:Y:S02]  /*28b0*/  SEL R0, R5, RZ, !P0 ;  /* 0x000000ff05007207 */ /* 0x000fe40004000000 */
[----:B------:R-:W-:-:S03]  /*28c0*/  SEL R18, R6, RZ, !P0 ;  /* 0x000000ff06127207 */ /* 0x000fc60004000000 */
[-C--:B------:R-:W-:Y:S02]  /*28d0*/  IMAD R0, R0, R40.reuse, RZ ;  /* 0x0000002800007224 */ /* 0x080fe400078e02ff */
[----:B------:R-:W-:-:S04]  /*28e0*/  IMAD.WIDE.U32 R20, R18, R40, RZ ;  /* 0x0000002812147225 */ /* 0x000fc800078e00ff */
[----:B------:R-:W-:Y:S02]  /*28f0*/  IMAD R0, R18, R2, R0 ;  /* 0x0000000212007224 */ /* 0x000fe400078e0200 */
[----:B------:R-:W-:-:S03]  /*2900*/  IMAD.WIDE.U32 R48, R20, R6, RZ ;  /* 0x0000000614307225 */ /* 0x000fc600078e00ff */
[----:B------:R-:W-:-:S05]  /*2910*/  IADD3 R0, R21, R0, RZ ;  /* 0x0000000015007210 */ /* 0x000fca0007ffe0ff */
[----:B------:R-:W-:-:S04]  /*2920*/  IMAD R19, R0, R6, RZ ;  /* 0x0000000600137224 */ /* 0x000fc800078e02ff */
[----:B------:R-:W-:-:S04]  /*2930*/  IMAD R19, R5, R20, R19 ;  /* 0x0000001405137224 */ /* 0x000fc800078e0213 */
[----:B------:R-:W-:-:S05]  /*2940*/  IMAD.IADD R19, R49, 0x1, R19 ;  /* 0x0000000131137824 */ /* 0x000fca00078e0213 */
        /* <DEDUP_REMOVED lines=9> */
[-C--:B------:R-:W-:Y:S02]  /*29e0*/  IADD3 R20, P0, RZ, -R0.reuse, RZ ;  /* 0x80000000ff147210 */ /* 0x080fe40007f1e0ff */
[----:B------:R-:W-:Y:S02]  /*29f0*/  MOV R50, R0 ;  /* 0x0000000000327202 */ /* 0x000fe40000000f00 */
[-C--:B------:R-:W-:Y:S01]  /*2a00*/  IADD3.X R18, RZ, ~R21.reuse, RZ, P0, !PT ;  /* 0x80000015ff127210 */ /* 0x080fe200007fe4ff */
[----:B------:R-:W-:Y:S01]  /*2a10*/  IMAD.WIDE.U32 R44, R48, R20, R44 ;  /* 0x00000014302c7225 */ /* 0x000fe200078e002c */
[----:B------:R-:W-:-:S03]  /*2a20*/  MOV R51, R21 ;  /* 0x0000001500337202 */ /* 0x000fc60000000f00 */
[----:B------:R-:W-:-:S04]  /*2a30*/  IMAD R18, R18, R48, RZ ;  /* 0x0000003012127224 */ /* 0x000fc800078e02ff */
[----:B------:R-:W-:Y:S01]  /*2a40*/  IMAD R18, R19, R20, R18 ;  /* 0x0000001413127224 */ /* 0x000fe200078e0212 */
[----:B------:R-:W-:-:S04]  /*2a50*/  MOV R19, R44 ;  /* 0x0000002c00137202 */ /* 0x000fc80000000f00 */
[----:B------:R-:W-:Y:S01]  /*2a60*/  IADD3 R18, R45, R18, RZ ;  /* 0x000000122d127210 */ /* 0x000fe20007ffe0ff */
[----:B------:R-:W-:Y:S05]  /*2a70*/  BRA `(.L_x_19) ;  /* 0x0000015000007947 */ /* 0x000fea0003800000 */
.L_x_18:
[----:B------:R-:W0:Y:S01]  /*2a80*/  I2F.U32.RP R18, R48 ;  /* 0x0000003000127306 */ /* 0x000e220000209000 */
[----:B------:R-:W-:Y:S01]  /*2a90*/  ISETP.NE.U32.AND P0, PT, R48, RZ, PT ;  /* 0x000000ff3000720c */ /* 0x000fe20003f05070 */
[----:B------:R-:W-:-:S06]  /*2aa0*/  IMAD.MOV.U32 R51, RZ, RZ, RZ ;  /* 0x000000ffff337224 */ /* 0x000fcc00078e00ff */
        /* <DEDUP_REMOVED lines=16> */
[----:B------:R-:W-:-:S05]  /*2bb0*/  IADD3 R19, -R50, RZ, RZ ;  /* 0x000000ff32137210 */ /* 0x000fca0007ffe1ff */
[----:B------:R-:W-:Y:S02]  /*2bc0*/  IMAD R19, R48, R19, R44 ;  /* 0x0000001330137224 */ /* 0x000fe400078e022c */
.L_x_19:
[----:B------:R-:W-:Y:S05]  /*2bd0*/  BSYNC B0 ;  /* 0x0000000000007941 */ /* 0x000fea0003800000 */
.L_x_17:
[----:B------:R-:W-:Y:S01]  /*2be0*/  LOP3.LUT R0, R18, R2, RZ, 0xfc, !PT ;  /* 0x0000000212007212 */ /* 0x000fe200078efcff */
[----:B------:R-:W-:Y:S03]  /*2bf0*/  BSSY B0, `(.L_x_20) ;  /* 0x000002a000007945 */ /* 0x000fe60003800000 */
[----:B------:R-:W-:-:S13]  /*2c00*/  ISETP.NE.U32.AND P0, PT, R0, RZ, PT ;  /* 0x000000ff0000720c */ /* 0x000fda0003f05070 */
[----:B------:R-:W-:Y:S05]  /*2c10*/  @!P0 BRA `(.L_x_21) ;  /* 0x0000011000008947 */ /* 0x000fea0003800000 */
[----:B------:R-:W-:Y:S01]  /*2c20*/  IMAD.MOV.U32 R27, RZ, RZ, R19 ;  /* 0x000000ffff1b7224 */ /* 0x000fe200078e0013 */
[----:B------:R-:W-:Y:S01]  /*2c30*/  MOV R24, R40 ;  /* 0x0000002800187202 */ /* 0x000fe20000000f00 */
[----:B------:R-:W-:Y:S01]  /*2c40*/  IMAD.MOV.U32 R23, RZ, RZ, R2 ;  /* 0x000000ffff177224 */ /* 0x000fe200078e0002 */
[----:B------:R-:W-:Y:S02]  /*2c50*/  MOV R22, 0x2c70 ;  /* 0x00002c7000167802 */ /* 0x000fe40000000f00 */
[----:B------:R-:W-:Y:S05]  /*2c60*/  CALL.REL.NOINC `($__internal_0_$__cuda_sm20_div_s64) ;  /* 0x000025f000007944 */ /* 0x000fea0003c00000 */
[----:B------:R-:W-:Y:S02]  /*2c70*/  IADD3 R22, P0, RZ, -R0, RZ ;  /* 0x80000000ff167210 */ /* 0x000fe40007f1e0ff */
[----:B------:R-:W-:Y:S02]  /*2c80*/  LOP3.LUT R19, R19, R18, RZ, 0x3c, !PT ;  /* 0x0000001213137212 */ /* 0x000fe400078e3cff */
[----:B------:R-:W-:Y:S01]  /*2c90*/  MOV R44, R0 ;  /* 0x00000000002c7202 */ /* 0x000fe20000000f00 */
[----:B------:R-:W-:Y:S01]  /*2ca0*/  IMAD.X R20, RZ, RZ, ~R21, P0 ;  /* 0x000000ffff147224 */ /* 0x000fe200000e0e15 */
[C---:B------:R-:W-:Y:S02]  /*2cb0*/  LOP3.LUT R18, R19.reuse, R18, RZ, 0x3c, !PT ;  /* 0x0000001213127212 */ /* 0x040fe400078e3cff */
[----:B------:R-:W-:Y:S01]  /*2cc0*/  MOV R45, R21 ;  /* 0x00000015002d7202 */ /* 0x000fe20000000f00 */
[----:B------:R-:W-:Y:S01]  /*2cd0*/  IMAD R20, R20, R40, RZ ;  /* 0x0000002814147224 */ /* 0x000fe200078e02ff */
[----:B------:R-:W-:-:S03]  /*2ce0*/  LOP3.LUT R19, R19, R18, RZ, 0x3c, !PT ;  /* 0x0000001213137212 */ /* 0x000fc600078e3cff */
[-C--:B------:R-:W-:Y:S02]  /*2cf0*/  IMAD R2, R2, R22.reuse, R20 ;  /* 0x0000001602027224 */ /* 0x080fe400078e0214 */
[----:B------:R-:W-:-:S04]  /*2d00*/  IMAD.WIDE.U32 R40, R40, R22, R18 ;  /* 0x0000001628287225 */ /* 0x000fc800078e0012 */
[----:B------:R-:W-:Y:S01]  /*2d10*/  IMAD.IADD R2, R41, 0x1, R2 ;  /* 0x0000000129027824 */ /* 0x000fe200078e0202 */
[----:B------:R-:W-:Y:S05]  /*2d20*/  BRA `(.L_x_22) ;  /* 0x0000016000007947 */ /* 0x000fea0003800000 */
.L_x_21:
[----:B------:R-:W0:Y:S01]  /*2d30*/  I2F.U32.RP R20, R40 ;  /* 0x0000002800147306 */ /* 0x000e220000209000 */
[----:B------:R-:W-:Y:S01]  /*2d40*/  ISETP.NE.U32.AND P0, PT, R40, RZ, PT ;  /* 0x000000ff2800720c */ /* 0x000fe20003f05070 */
[----:B------:R-:W-:Y:S01]  /*2d50*/  IMAD.MOV.U32 R45, RZ, RZ, RZ ;  /* 0x000000ffff2d7224 */ /* 0x000fe200078e00ff */
[----:B------:R-:W-:-:S05]  /*2d60*/  MOV R2, RZ ;  /* 0x000000ff00027202 */ /* 0x000fca0000000f00 */
[----:B0-----:R-:W0:Y:S02]  /*2d70*/  MUFU.RCP R20, R20 ;  /* 0x0000001400147308 */ /* 0x001e240000001000 */
[----:B0-----:R-:W-:-:S06]  /*2d80*/  IADD3 R20, R20, 0xffffffe, RZ ;  /* 0x0ffffffe14147810 */ /* 0x001fcc0007ffe0ff */
[----:B------:R0:W1:Y:S02]  /*2d90*/  F2I.FTZ.U32.TRUNC.NTZ R21, R20 ;  /* 0x0000001400157305 */ /* 0x000064000021f000 */
[----:B0-----:R-:W-:Y:S01]  /*2da0*/  HFMA2.MMA R20, -RZ, RZ, 0, 0 ;  /* 0x00000000ff147435 */ /* 0x001fe200000001ff */
[----:B-1----:R-:W-:-:S04]  /*2db0*/  IMAD.MOV R0, RZ, RZ, -R21 ;  /* 0x000000ffff007224 */ /* 0x002fc800078e0a15 */
[----:B------:R-:W-:-:S05]  /*2dc0*/  IMAD R0, R0, R40, RZ ;  /* 0x0000002800007224 */ /* 0x000fca00078e02ff */
[----:B------:R-:W-:-:S06]  /*2dd0*/  IMAD.HI.U32 R0, R21, R0, R20 ;  /* 0x0000000015007227 */ /* 0x000fcc00078e0014 */
[----:B------:R-:W-:-:S04]  /*2de0*/  IMAD.HI.U32 R44, R0, R19, RZ ;  /* 0x00000013002c7227 */ /* 0x000fc800078e00ff */
[----:B------:R-:W-:-:S04]  /*2df0*/  IMAD.MOV R0, RZ, RZ, -R44 ;  /* 0x000000ffff007224 */ /* 0x000fc800078e0a2c */
[----:B------:R-:W-:-:S05]  /*2e00*/  IMAD R0, R40, R0, R19 ;  /* 0x0000000028007224 */ /* 0x000fca00078e0213 */
[----:B------:R-:W-:-:S13]  /*2e10*/  ISETP.GE.U32.AND P2, PT, R0, R40, PT ;  /* 0x000000280000720c */ /* 0x000fda0003f46070 */
[-C--:B------:R-:W-:Y:S02]  /*2e20*/  @P2 IADD3 R0, R0, -R40.reuse, RZ ;  /* 0x8000002800002210 */ /* 0x080fe40007ffe0ff */
[----:B------:R-:W-:Y:S02]  /*2e30*/  @P2 IADD3 R44, R44, 0x1, RZ ;  /* 0x000000012c2c2810 */ /* 0x000fe40007ffe0ff */
[----:B------:R-:W-:-:S13]  /*2e40*/  ISETP.GE.U32.AND P1, PT, R0, R40, PT ;  /* 0x000000280000720c */ /* 0x000fda0003f26070 */
[----:B------:R-:W-:Y:S02]  /*2e50*/  @P1 IADD3 R44, R44, 0x1, RZ ;  /* 0x000000012c2c1810 */ /* 0x000fe40007ffe0ff */
[----:B------:R-:W-:-:S05]  /*2e60*/  @!P0 LOP3.LUT R44, RZ, R40, RZ, 0x33, !PT ;  /* 0x00000028ff2c8212 */ /* 0x000fca00078e33ff */
[----:B------:R-:W-:-:S04]  /*2e70*/  IMAD.MOV R0, RZ, RZ, -R44 ;  /* 0x000000ffff007224 */ /* 0x000fc800078e0a2c */
[----:B------:R-:W-:Y:S02]  /*2e80*/  IMAD R40, R40, R0, R19 ;  /* 0x0000000028287224 */ /* 0x000fe400078e0213 */
.L_x_22:
[----:B------:R-:W-:Y:S05]  /*2e90*/  BSYNC B0 ;  /* 0x0000000000007941 */ /* 0x000fea0003800000 */
.L_x_20:
[----:B------:R-:W-:Y:S01]  /*2ea0*/  LOP3.LUT R0, R45, R5, RZ, 0xfc, !PT ;  /* 0x000000052d007212 */ /* 0x000fe200078efcff */
[----:B------:R-:W-:Y:S01]  /*2eb0*/  IMAD.MOV.U32 R26, RZ, RZ, c[0x0][0x210] ;  /* 0x00008400ff1a7624 */ /* 0x000fe200078e00ff */
[----:B------:R-:W-:Y:S02]  /*2ec0*/  BSSY B0, `(.L_x_23) ;  /* 0x000002b000007945 */ /* 0x000fe40003800000 */
[----:B------:R-:W-:Y:S02]  /*2ed0*/  ISETP.NE.U32.AND P0, PT, R0, RZ, PT ;  /* 0x000000ff0000720c */ /* 0x000fe40003f05070 */
[----:B------:R-:W-:-:S11]  /*2ee0*/  SEL R26, R26, 0x1, P3 ;  /* 0x000000011a1a7807 */ /* 0x000fd60001800000 */
[----:B------:R-:W-:Y:S05]  /*2ef0*/  @!P0 BRA `(.L_x_24) ;  /* 0x0000011000008947 */ /* 0x000fea0003800000 */
[----:B------:R-:W-:Y:S01]  /*2f00*/  IMAD.MOV.U32 R27, RZ, RZ, R44 ;  /* 0x000000ffff1b7224 */ /* 0x000fe200078e002c */
[----:B------:R-:W-:Y:S01]  /*2f10*/  MOV R24, R6 ;  /* 0x0000000600187202 */ /* 0x000fe20000000f00 */
[----:B------:R-:W-:Y:S01]  /*2f20*/  IMAD.MOV.U32 R18, RZ, RZ, R45 ;  /* 0x000000ffff127224 */ /* 0x000fe200078e002d */
[----:B------:R-:W-:Y:S02]  /*2f30*/  MOV R23, R5 ;  /* 0x0000000500177202 */ /* 0x000fe40000000f00 */
[----:B------:R-:W-:Y:S02]  /*2f40*/  MOV R22, 0x2f60 ;  /* 0x00002f6000167802 */ /* 0x000fe40000000f00 */
[----:B------:R-:W-:Y:S05]  /*2f50*/  CALL.REL.NOINC `($__internal_0_$__cuda_sm20_div_s64) ;  /* 0x0000230000007944 */ /* 0x000fea0003c00000 */
[----:B------:R-:W-:Y:S01]  /*2f60*/  IADD3 R19, P0, RZ, -R0, RZ ;  /* 0x80000000ff137210 */ /* 0x000fe20007f1e0ff */
[----:B------:R-:W-:Y:S01]  /*2f70*/  IMAD.MOV.U32 R20, RZ, RZ, R0 ;  /* 0x000000ffff147224 */ /* 0x000fe200078e0000 */
[----:B------:R-:W-:Y:S02]  /*2f80*/  MOV R22, R44 ;  /* 0x0000002c00167202 */ /* 0x000fe40000000f00 */
[----:B------:R-:W-:Y:S02]  /*2f90*/  IADD3.X R18, RZ, ~R21, RZ, P0, !PT ;  /* 0x80000015ff127210 */ /* 0x000fe400007fe4ff */
[----:B------:R-:W-:-:S03]  /*2fa0*/  MOV R23, R45 ;  /* 0x0000002d00177202 */ /* 0x000fc60000000f00 */
[----:B------:R-:W-:Y:S02]  /*2fb0*/  IMAD R18, R18, R6, RZ ;  /* 0x0000000612127224 */ /* 0x000fe400078e02ff */
[----:B------:R-:W-:-:S04]  /*2fc0*/  IMAD.WIDE.U32 R22, R6, R19, R22 ;  /* 0x0000001306167225 */ /* 0x000fc800078e0016 */
[----:B------:R-:W-:Y:S02]  /*2fd0*/  IMAD R5, R5, R19, R18 ;  /* 0x0000001305057224 */ /* 0x000fe400078e0212 */
[----:B------:R-:W-:-:S03]  /*2fe0*/  IMAD.MOV.U32 R44, RZ, RZ, R22 ;  /* 0x000000ffff2c7224 */ /* 0x000fc600078e0016 */
[----:B------:R-:W-:Y:S01]  /*2ff0*/  IADD3 R5, R23, R5, RZ ;  /* 0x0000000517057210 */ /* 0x000fe20007ffe0ff */
[----:B------:R-:W-:Y:S05]  /*3000*/  BRA `(.L_x_25) ;  /* 0x0000016000007947 */ /* 0x000fea0003800000 */
.L_x_24:
        /* <DEDUP_REMOVED lines=22> */
.L_x_25:
[----:B------:R-:W-:Y:S05]  /*3170*/  BSYNC B0 ;  /* 0x0000000000007941 */ /* 0x000fea0003800000 */
.L_x_23:
[-C--:B------:R-:W-:Y:S01]  /*3180*/  IMAD R0, R43, R17.reuse, RZ ;  /* 0x000000112b007224 */ /* 0x080fe200078e02ff */
[----:B------:R-:W-:Y:S01]  /*3190*/  ULDC.U8 UR10, c[0x0][0x329] ;  /* 0x0000ca40000a7ab9 */ /* 0x000fe20000000000 */
[C---:B------:R-:W-:Y:S01]  /*31a0*/  IMAD.WIDE.U32 R48, R42.reuse, R17, RZ ;  /* 0x000000112a307225 */ /* 0x040fe200078e00ff */
[----:B------:R-:W-:Y:S01]  /*31b0*/  UISETP.NE.AND UP0, UPT, UR10, URZ, UPT ;  /* 0x0000003f0a00728c */ /* 0x000fe2000bf05270 */
[----:B------:R-:W-:Y:S01]  /*31c0*/  BSSY B0, `(.L_x_26) ;  /* 0x0000046000007945 */ /* 0x000fe20003800000 */
[----:B------:R-:W-:Y:S01]  /*31d0*/  ULDC.64 UR4, c[0x0][0x210] ;  /* 0x0000840000047ab9 */ /* 0x000fe20000000a00 */
[----:B------:R-:W-:Y:S01]  /*31e0*/  IMAD R0, R42, R16, R0 ;  /* 0x000000102a007224 */ /* 0x000fe200078e0200 */
[----:B------:R-:W-:Y:S01]  /*31f0*/  UIMAD UR4, UR4, UR5, URZ ;  /* 0x00000005040472a4 */ /* 0x000fe2000f8e023f */
[----:B------:R-:W-:Y:S01]  /*3200*/  IMAD R2, R2, R26, RZ ;  /* 0x0000001a02027224 */ /* 0x000fe200078e02ff */
[----:B------:R-:W-:Y:S02]  /*3210*/  USEL UR5, UR5, 0x1, !UP0 ;  /* 0x0000000105057887 */ /* 0x000fe4000c000000 */
[----:B------:R-:W-:Y:S01]  /*3220*/  IADD3 R0, R49, R0, RZ ;  /* 0x0000000031007210 */ /* 0x000fe20007ffe0ff */
[----:B------:R-:W-:Y:S01]  /*3230*/  USHF.R.S32.HI UR11, URZ, 0x1f, UR4 ;  /* 0x0000001f3f0b7899 */ /* 0x000fe20008011404 */
[----:B------:R-:W-:Y:S01]  /*3240*/  IMAD R6, R5, UR4, RZ ;  /* 0x0000000405067c24 */ /* 0x000fe2000f8e02ff */
[----:B------:R-:W-:Y:S01]  /*3250*/  USHF.R.S32.HI UR10, URZ, 0x1f, UR5 ;  /* 0x0000001f3f0a7899 */ /* 0x000fe20008011405 */
[----:B------:R-:W-:-:S02]  /*3260*/  IMAD R5, R21, UR5, RZ ;  /* 0x0000000515057c24 */ /* 0x000fc4000f8e02ff */
[----:B------:R-:W-:Y:S01]  /*3270*/  IMAD R19, R0, R14, RZ ;  /* 0x0000000e00137224 */ /* 0x000fe200078e02ff */
[----:B------:R-:W-:Y:S01]  /*3280*/  SHF.R.S32.HI R0, RZ, 0x1f, R26 ;  /* 0x0000001fff007819 */ /* 0x000fe2000001141a */
[----:B------:R-:W-:Y:S02]  /*3290*/  IMAD R6, R44, UR11, R6 ;  /* 0x0000000b2c067c24 */ /* 0x000fe4000f8e0206 */
[----:B------:R-:W-:Y:S02]  /*32a0*/  IMAD R19, R13, R48, R19 ;  /* 0x000000300d137224 */ /* 0x000fe400078e0213 */
[----:B------:R-:W-:-:S04]  /*32b0*/  IMAD.WIDE.U32 R48, R48, R14, RZ ;  /* 0x0000000e30307225 */ /* 0x000fc800078e00ff */
[----:B------:R-:W-:Y:S01]  /*32c0*/  IMAD R2, R0, R40, R2 ;  /* 0x0000002800027224 */ /* 0x000fe200078e0202 */
[----:B------:R-:W-:Y:S01]  /*32d0*/  IADD3 R19, R49, R19, RZ ;  /* 0x0000001331137210 */ /* 0x000fe20007ffe0ff */
[----:B------:R-:W-:-:S03]  /*32e0*/  IMAD.WIDE.U32 R40, R40, R26, RZ ;  /* 0x0000001a28287225 */ /* 0x000fc600078e00ff */
[----:B------:R-:W-:Y:S01]  /*32f0*/  LOP3.LUT R0, R51, R19, RZ, 0xfc, !PT ;  /* 0x0000001333007212 */ /* 0x000fe200078efcff */
[----:B------:R-:W-:Y:S01]  /*3300*/  IMAD.WIDE.U32 R44, R44, UR4, RZ ;  /* 0x000000042c2c7c25 */ /* 0x000fe2000f8e00ff */
[----:B------:R-:W-:Y:S02]  /*3310*/  IADD3 R2, R41, R2, RZ ;  /* 0x0000000229027210 */ /* 0x000fe40007ffe0ff */
[----:B------:R-:W-:Y:S01]  /*3320*/  ISETP.NE.U32.AND P0, PT, R0, RZ, PT ;  /* 0x000000ff0000720c */ /* 0x000fe20003f05070 */
[C---:B------:R-:W-:Y:S01]  /*3330*/  IMAD R5, R20.reuse, UR10, R5 ;  /* 0x0000000a14057c24 */ /* 0x040fe2000f8e0205 */
[----:B------:R-:W-:Y:S01]  /*3340*/  IADD3 R6, R45, R6, RZ ;  /* 0x000000062d067210 */ /* 0x000fe20007ffe0ff */
[----:B------:R-:W-:-:S04]  /*3350*/  IMAD.WIDE.U32 R42, R20, UR5, RZ ;  /* 0x00000005142a7c25 */ /* 0x000fc8000f8e00ff */
[----:B------:R-:W-:Y:S01]  /*3360*/  IMAD R4, R4, UR4, RZ ;  /* 0x0000000404047c24 */ /* 0x000fe2000f8e02ff */
[----:B------:R-:W-:Y:S01]  /*3370*/  IADD3 R5, R43, R5, RZ ;  /* 0x000000052b057210 */ /* 0x000fe20007ffe0ff */
[----:B------:R-:W-:-:S04]  /*3380*/  IMAD R3, R3, UR4, RZ ;  /* 0x0000000403037c24 */ /* 0x000fc8000f8e02ff */
        /* <DEDUP_REMOVED lines=10> */
[----:B------:R-:W-:-:S05]  /*3430*/  IADD3.X R18, RZ, ~R21, RZ, P0, !PT ;  /* 0x80000015ff127210 */ /* 0x000fca00007fe4ff */
[-C--:B------:R-:W-:Y:S02]  /*3440*/  IMAD R18, R18, R48.reuse, RZ ;  /* 0x0000003012127224 */ /* 0x080fe400078e02ff */
[----:B------:R-:W-:-:S04]  /*3450*/  IMAD.WIDE.U32 R48, R20, R48, R22 ;  /* 0x0000003014307225 */ /* 0x000fc800078e0016 */
[----:B------:R-:W-:Y:S01]  /*3460*/  IMAD R18, R19, R20, R18 ;  /* 0x0000001413127224 */ /* 0x000fe200078e0212 */
[----:B------:R-:W-:Y:S02]  /*3470*/  MOV R19, R48 ;  /* 0x0000003000137202 */ /* 0x000fe40000000f00 */
[----:B------:R-:W-:Y:S01]  /*3480*/  MOV R48, R0 ;  /* 0x0000000000307202 */ /* 0x000fe20000000f00 */
[----:B------:R-:W-:Y:S01]  /*3490*/  IMAD.IADD R18, R49, 0x1, R18 ;  /* 0x0000000131127824 */ /* 0x000fe200078e0212 */
[----:B------:R-:W-:Y:S01]  /*34a0*/  MOV R49, R21 ;  /* 0x0000001500317202 */ /* 0x000fe20000000f00 */
[----:B------:R-:W-:Y:S05]  /*34b0*/  BRA `(.L_x_28) ;  /* 0x0000016000007947 */ /* 0x000fea0003800000 */
.L_x_27:
[----:B------:R-:W0:Y:S01]  /*34c0*/  I2F.U32.RP R0, R48 ;  /* 0x0000003000007306 */ /* 0x000e220000209000 */
[----:B------:R-:W-:Y:S01]  /*34d0*/  HFMA2.MMA R18, -RZ, RZ, 0, 0 ;  /* 0x00000000ff127435 */ /* 0x000fe200000001ff */
[----:B------:R-:W-:-:S06]  /*34e0*/  ISETP.NE.U32.AND P0, PT, R48, RZ, PT ;  /* 0x000000ff3000720c */ /* 0x000fcc0003f05070 */
[----:B0-----:R-:W0:Y:S02]  /*34f0*/  MUFU.RCP R0, R0 ;  /* 0x0000000000007308 */ /* 0x001e240000001000 */
[----:B0-----:R-:W-:-:S06]  /*3500*/  IADD3 R0, R0, 0xffffffe, RZ ;  /* 0x0ffffffe00007810 */ /* 0x001fcc0007ffe0ff */
[----:B------:R-:W0:Y:S02]  /*3510*/  F2I.FTZ.U32.TRUNC.NTZ R19, R0 ;  /* 0x0000000000137305 */ /* 0x000e24000021f000 */
[----:B0-----:R-:W-:-:S04]  /*3520*/  IMAD.MOV R0, RZ, RZ, -R19 ;  /* 0x000000ffff007224 */ /* 0x001fc800078e0a13 */
[----:B------:R-:W-:-:S04]  /*3530*/  IMAD R0, R0, R48, RZ ;  /* 0x0000003000007224 */ /* 0x000fc800078e02ff */
        /* <DEDUP_REMOVED lines=11> */
[----:B------:R-:W-:Y:S01]  /*35f0*/  IMAD R19, R48, R19, R50 ;  /* 0x0000001330137224 */ /* 0x000fe200078e0232 */
[----:B------:R-:W-:Y:S01]  /*3600*/  MOV R48, R49 ;  /* 0x0000003100307202 */ /* 0x000fe20000000f00 */
[----:B------:R-:W-:Y:S02]  /*3610*/  IMAD.MOV.U32 R49, RZ, RZ, RZ ;  /* 0x000000ffff317224 */ /* 0x000fe400078e00ff */
.L_x_28:
[----:B------:R-:W-:Y:S05]  /*3620*/  BSYNC B0 ;  /* 0x0000000000007941 */ /* 0x000fea0003800000 */
.L_x_26:
        /* <DEDUP_REMOVED lines=9> */
[----:B------:R-:W-:Y:S01]  /*36c0*/  LOP3.LUT R19, R19, R18, RZ, 0x3c, !PT ;  /* 0x0000001213137212 */ /* 0x000fe200078e3cff */
[--C-:B------:R-:W-:Y:S01]  /*36d0*/  IMAD.MOV.U32 R51, RZ, RZ, R21.reuse ;  /* 0x000000ffff337224 */ /* 0x100fe200078e0015 */
[----:B------:R-:W-:Y:S02]  /*36e0*/  IADD3 R22, P0, RZ, -R0, RZ ;  /* 0x80000000ff167210 */ /* 0x000fe40007f1e0ff */
[C---:B------:R-:W-:Y:S02]  /*36f0*/  LOP3.LUT R18, R19.reuse, R18, RZ, 0x3c, !PT ;  /* 0x0000001213127212 */ /* 0x040fe400078e3cff */
[----:B------:R-:W-:Y:S01]  /*3700*/  MOV R50, R0 ;  /* 0x0000000000327202 */ /* 0x000fe20000000f00 */
[----:B------:R-:W-:Y:S01]  /*3710*/  IMAD.X R20, RZ, RZ, ~R21, P0 ;  /* 0x000000ffff147224 */ /* 0x000fe200000e0e15 */
[----:B------:R-:W-:-:S03]  /*3720*/  LOP3.LUT R19, R19, R18, RZ, 0x3c, !PT ;  /* 0x0000001213137212 */ /* 0x000fc600078e3cff */
[----:B------:R-:W-:Y:S02]  /*3730*/  IMAD R20, R20, R17, RZ ;  /* 0x0000001114147224 */ /* 0x000fe400078e02ff */
[----:B------:R-:W-:-:S04]  /*3740*/  IMAD.WIDE.U32 R18, R17, R22, R18 ;  /* 0x0000001611127225 */ /* 0x000fc800078e0012 */
[----:B------:R-:W-:Y:S01]  /*3750*/  IMAD R16, R16, R22, R20 ;  /* 0x0000001610107224 */ /* 0x000fe200078e0214 */
[----:B------:R-:W-:-:S03]  /*3760*/  MOV R17, R18 ;  /* 0x0000001200117202 */ /* 0x000fc60000000f00 */
[----:B------:R-:W-:Y:S01]  /*3770*/  IMAD.IADD R16, R19, 0x1, R16 ;  /* 0x0000000113107824 */ /* 0x000fe200078e0210 */
[----:B------:R-:W-:Y:S05]  /*3780*/  BRA `(.L_x_31) ;  /* 0x0000016000007947 */ /* 0x000fea0003800000 */
.L_x_30:
[----:B------:R-:W0:Y:S01]  /*3790*/  I2F.U32.RP R0, R17 ;  /* 0x0000001100007306 */ /* 0x000e220000209000 */
[----:B------:R-:W-:Y:S01]  /*37a0*/  HFMA2.MMA R50, -RZ, RZ, 0, 0 ;  /* 0x00000000ff327435 */ /* 0x000fe200000001ff */
[----:B------:R-:W-:Y:S02]  /*37b0*/  ISETP.NE.U32.AND P0, PT, R17, RZ, PT ;  /* 0x000000ff1100720c */ /* 0x000fe40003f05070 */
[----:B------:R-:W-:-:S04]  /*37c0*/  MOV R16, RZ ;  /* 0x000000ff00107202 */ /* 0x000fc80000000f00 */
[----:B0-----:R-:W0:Y:S02]  /*37d0*/  MUFU.RCP R0, R0 ;  /* 0x0000000000007308 */ /* 0x001e240000001000 */
[----:B0-----:R-:W-:-:S06]  /*37e0*/  IADD3 R0, R0, 0xffffffe, RZ ;  /* 0x0ffffffe00007810 */ /* 0x001fcc0007ffe0ff */
[----:B------:R-:W0:Y:S02]  /*37f0*/  F2I.FTZ.U32.TRUNC.NTZ R51, R0 ;  /* 0x0000000000337305 */ /* 0x000e24000021f000 */
[----:B0-----:R-:W-:-:S04]  /*3800*/  IMAD.MOV R0, RZ, RZ, -R51 ;  /* 0x000000ffff007224 */ /* 0x001fc800078e0a33 */
[----:B------:R-:W-:-:S04]  /*3810*/  IMAD R0, R0, R17, RZ ;  /* 0x0000001100007224 */ /* 0x000fc800078e02ff */
[----:B------:R-:W-:-:S04]  /*3820*/  IMAD.HI.U32 R50, R51, R0, R50 ;  /* 0x0000000033327227 */ /* 0x000fc800078e0032 */
[----:B------:R-:W-:Y:S02]  /*3830*/  IMAD.MOV.U32 R51, RZ, RZ, RZ ;  /* 0x000000ffff337224 */ /* 0x000fe400078e00ff */
        /* <DEDUP_REMOVED lines=11> */
.L_x_31:
[----:B------:R-:W-:Y:S05]  /*38f0*/  BSYNC B0 ;  /* 0x0000000000007941 */ /* 0x000fea0003800000 */
.L_x_29:
[----:B------:R-:W-:Y:S01]  /*3900*/  LOP3.LUT R0, R51, R13, RZ, 0xfc, !PT ;  /* 0x0000000d33007212 */ /* 0x000fe200078efcff */
[----:B------:R-:W-:Y:S03]  /*3910*/  BSSY B0, `(.L_x_32) ;  /* 0x000002b000007945 */ /* 0x000fe60003800000 */
        /* <DEDUP_REMOVED lines=19> */
.L_x_33:
[----:B------:R-:W0:Y:S01]  /*3a50*/  I2F.U32.RP R0, R14 ;  /* 0x0000000e00007306 */ /* 0x000e220000209000 */
[----:B------:R-:W-:Y:S01]  /*3a60*/  IMAD.MOV.U32 R18, RZ, RZ, RZ ;  /* 0x000000ffff127224 */ /* 0x000fe200078e00ff */
[----:B------:R-:W-:Y:S01]  /*3a70*/  ISETP.NE.U32.AND P0, PT, R14, RZ, PT ;  /* 0x000000ff0e00720c */ /* 0x000fe20003f05070 */
[----:B------:R-:W-:-:S05]  /*3a80*/  IMAD.MOV.U32 R21, RZ, RZ, RZ ;  /* 0x000000ffff157224 */ /* 0x000fca00078e00ff */
[----:B0-----:R-:W0:Y:S02]  /*3a90*/  MUFU.RCP R0, R0 ;  /* 0x0000000000007308 */ /* 0x001e240000001000 */
[----:B0-----:R-:W-:-:S06]  /*3aa0*/  IADD3 R0, R0, 0xffffffe, RZ ;  /* 0x0ffffffe00007810 */ /* 0x001fcc0007ffe0ff */
[----:B------:R-:W0:Y:S02]  /*3ab0*/  F2I.FTZ.U32.TRUNC.NTZ R19, R0 ;  /* 0x0000000000137305 */ /* 0x000e24000021f000 */
[----:B0-----:R-:W-:-:S04]  /*3ac0*/  IMAD.MOV R0, RZ, RZ, -R19 ;  /* 0x000000ffff007224 */ /* 0x001fc800078e0a13 */
        /* <DEDUP_REMOVED lines=8> */
[----:B------:R-:W-:Y:S01]  /*3b50*/  ISETP.GE.U32.AND P1, PT, R13, R14, PT ;  /* 0x0000000e0d00720c */ /* 0x000fe20003f26070 */
[----:B------:R-:W-:-:S12]  /*3b60*/  IMAD.MOV.U32 R13, RZ, RZ, RZ ;  /* 0x000000ffff0d7224 */ /* 0x000fd800078e00ff */
[----:B------:R-:W-:Y:S02]  /*3b70*/  @P1 IADD3 R0, R0, 0x1, RZ ;  /* 0x0000000100001810 */ /* 0x000fe40007ffe0ff */
[----:B------:R-:W-:-:S04]  /*3b80*/  @!P0 LOP3.LUT R0, RZ, R14, RZ, 0x33, !PT ;  /* 0x0000000eff008212 */ /* 0x000fc800078e33ff */
[----:B------:R-:W-:Y:S02]  /*3b90*/  IADD3 R18, -R0, RZ, RZ ;  /* 0x000000ff00127210 */ /* 0x000fe40007ffe1ff */
[----:B------:R-:W-:-:S03]  /*3ba0*/  MOV R20, R0 ;  /* 0x0000000000147202 */ /* 0x000fc60000000f00 */
[----:B------:R-:W-:Y:S02]  /*3bb0*/  IMAD R14, R14, R18, R50 ;  /* 0x000000120e0e7224 */ /* 0x000fe400078e0232 */
.L_x_34:
[----:B------:R-:W-:Y:S05]  /*3bc0*/  BSYNC B0 ;  /* 0x0000000000007941 */ /* 0x000fea0003800000 */
.L_x_32:
[----:B------:R-:W-:Y:S01]  /*3bd0*/  SHF.R.S32.HI R19, RZ, 0x1f, R7 ;  /* 0x0000001fff137819 */ /* 0x000fe20000011407 */
[-C--:B------:R-:W-:Y:S01]  /*3be0*/  IMAD R18, R21, R7.reuse, RZ ;  /* 0x0000000715127224 */ /* 0x080fe200078e02ff */
[----:B------:R-:W-:Y:S01]  /*3bf0*/  BSSY B0, `(.L_x_35) ;  /* 0x000003b000007945 */ /* 0x000fe20003800000 */
[----:B------:R-:W-:-:S04]  /*3c00*/  IMAD.WIDE.U32 R50, R20, R7, RZ ;  /* 0x0000000714327225 */ /* 0x000fc800078e00ff */
[----:B------:R-:W-:Y:S01]  /*3c10*/  IMAD R7, R19, R20, R18 ;  /* 0x0000001413077224 */ /* 0x000fe200078e0212 */
[----:B------:R-:W-:Y:S01]  /*3c20*/  LOP3.LUT R19, R49, R11, RZ, 0xfc, !PT ;  /* 0x0000000b31137212 */ /* 0x000fe200078efcff */
[----:B------:R-:W-:Y:S01]  /*3c30*/  IMAD R0, R26, c[0x0][0x214], RZ ;  /* 0x000085001a007a24 */ /* 0x000fe200078e02ff */
[----:B------:R-:W-:Y:S01]  /*3c40*/  SHF.R.S32.HI R20, RZ, 0x1f, R4 ;  /* 0x0000001fff147819 */ /* 0x000fe20000011404 */
[----:B------:R-:W-:Y:S01]  /*3c50*/  IMAD R13, R13, R4, RZ ;  /* 0x000000040d0d7224 */ /* 0x000fe200078e02ff */
[----:B------:R-:W-:Y:S01]  /*3c60*/  ISETP.NE.U32.AND P0, PT, R19, RZ, PT ;  /* 0x000000ff1300720c */ /* 0x000fe20003f05070 */
[----:B------:R-:W-:Y:S01]  /*3c70*/  IMAD R16, R16, R0, RZ ;  /* 0x0000000010107224 */ /* 0x000fe200078e02ff */
[----:B------:R-:W-:Y:S01]  /*3c80*/  SHF.R.S32.HI R18, RZ, 0x1f, R0 ;  /* 0x0000001fff127819 */ /* 0x000fe20000011400 */
[----:B------:R-:W-:Y:S01]  /*3c90*/  IMAD.WIDE.U32 R52, R14, R4, RZ ;  /* 0x000000040e347225 */ /* 0x000fe200078e00ff */
[----:B------:R-:W-:-:S03]  /*3ca0*/  IADD3 R7, R51, R7, RZ ;  /* 0x0000000733077210 */ /* 0x000fc60007ffe0ff */
[----:B------:R-:W-:Y:S02]  /*3cb0*/  IMAD R4, R18, R17, R16 ;  /* 0x0000001112047224 */ /* 0x000fe400078e0210 */
[----:B------:R-:W-:Y:S02]  /*3cc0*/  IMAD R13, R20, R14, R13 ;  /* 0x0000000e140d7224 */ /* 0x000fe400078e020d */
[----:B------:R-:W-:-:S03]  /*3cd0*/  IMAD.WIDE.U32 R16, R17, R0, RZ ;  /* 0x0000000011107225 */ /* 0x000fc600078e00ff */
[----:B------:R-:W-:Y:S02]  /*3ce0*/  IADD3 R13, R53, R13, RZ ;  /* 0x0000000d350d7210 */ /* 0x000fe40007ffe0ff */
[----:B------:R-:W-:Y:S01]  /*3cf0*/  IADD3 R4, R17, R4, RZ ;  /* 0x0000000411047210 */ /* 0x000fe20007ffe0ff */
        /* <DEDUP_REMOVED lines=9> */
[----:B------:R-:W-:-:S02]  /*3d90*/  MOV R22, R48 ;  /* 0x0000003000167202 */ /* 0x000fc40000000f00 */
[-C--:B------:R-:W-:Y:S02]  /*3da0*/  IADD3.X R14, RZ, ~R21.reuse, RZ, P0, !PT ;  /* 0x80000015ff0e7210 */ /* 0x080fe400007fe4ff */
[----:B------:R-:W-:Y:S01]  /*3db0*/  MOV R48, R0 ;  /* 0x0000000000307202 */ /* 0x000fe20000000f00 */
[----:B------:R-:W-:Y:S01]  /*3dc0*/  IMAD.WIDE.U32 R22, R12, R18, R22 ;  /* 0x000000120c167225 */ /* 0x000fe200078e0016 */
[----:B------:R-:W-:-:S03]  /*3dd0*/  MOV R49, R21 ;  /* 0x0000001500317202 */ /* 0x000fc60000000f00 */
[----:B------:R-:W-:Y:S01]  /*3de0*/  IMAD R14, R14, R12, RZ ;  /* 0x0000000c0e0e7224 */ /* 0x000fe200078e02ff */
[----:B------:R-:W-:-:S03]  /*3df0*/  MOV R12, R22 ;  /* 0x00000016000c7202 */ /* 0x000fc60000000f00 */
[----:B------:R-:W-:-:S04]  /*3e00*/  IMAD R11, R11, R18, R14 ;  /* 0x000000120b0b7224 */ /* 0x000fc800078e020e */
[----:B------:R-:W-:Y:S01]  /*3e10*/  IMAD.IADD R11, R23, 0x1, R11 ;  /* 0x00000001170b7824 */ /* 0x000fe200078e020b */
[----:B------:R-:W-:Y:S05]  /*3e20*/  BRA `(.L_x_37) ;  /* 0x0000017000007947 */ /* 0x000fea0003800000 */
.L_x_36:
        /* <DEDUP_REMOVED lines=20> */
[----:B------:R-:W-:Y:S01]  /*3f70*/  IMAD R12, R12, R0, R48 ;  /* 0x000000000c0c7224 */ /* 0x000fe200078e0230 */
[----:B------:R-:W-:Y:S01]  /*3f80*/  MOV R48, R49 ;  /* 0x0000003100307202 */ /* 0x000fe20000000f00 */
[----:B------:R-:W-:Y:S02]  /*3f90*/  IMAD.MOV.U32 R49, RZ, RZ, RZ ;  /* 0x000000ffff317224 */ /* 0x000fe400078e00ff */
.L_x_37:
[----:B------:R-:W-:Y:S05]  /*3fa0*/  BSYNC B0 ;  /* 0x0000000000007941 */ /* 0x000fea0003800000 */
.L_x_35:
[----:B------:R-:W-:Y:S01]  /*3fb0*/  ULDC UR5, c[0x0][0x1c0] ;  /* 0x0000700000057ab9 */ /* 0x000fe20000000800 */
[----:B------:R-:W-:Y:S01]  /*3fc0*/  LOP3.LUT R14, R49, R9, RZ, 0xfc, !PT ;  /* 0x00000009310e7212 */ /* 0x000fe200078efcff */
[----:B------:R-:W-:Y:S01]  /*3fd0*/  ULDC UR4, c[0x0][0x214] ;  /* 0x0000850000047ab9 */ /* 0x000fe20000000800 */
[----:B------:R-:W-:Y:S01]  /*3fe0*/  BSSY B0, `(.L_x_38) ;  /* 0x0000033000007945 */ /* 0x000fe20003800000 */
[----:B------:R-:W-:Y:S01]  /*3ff0*/  UIMAD UR4, UR5, UR4, URZ ;  /* 0x00000004050472a4 */ /* 0x000fe2000f8e023f */
[----:B------:R-:W-:-:S05]  /*4000*/  ISETP.NE.U32.AND P0, PT, R14, RZ, PT ;  /* 0x000000ff0e00720c */ /* 0x000fca0003f05070 */
[----:B------:R-:W-:-:S04]  /*4010*/  IMAD R26, R26, UR4, RZ ;  /* 0x000000041a1a7c24 */ /* 0x000fc8000f8e02ff */
[-C--:B------:R-:W-:Y:S01]  /*4020*/  IMAD R11, R11, R26.reuse, RZ ;  /* 0x0000001a0b0b7224 */ /* 0x080fe200078e02ff */
[----:B------:R-:W-:Y:S01]  /*4030*/  SHF.R.S32.HI R0, RZ, 0x1f, R26 ;  /* 0x0000001fff007819 */ /* 0x000fe2000001141a */
[----:B------:R-:W-:-:S04]  /*4040*/  IMAD.WIDE.U32 R54, R12, R26, RZ ;  /* 0x0000001a0c367225 */ /* 0x000fc800078e00ff */
[----:B------:R-:W-:-:S05]  /*4050*/  IMAD R11, R0, R12, R11 ;  /* 0x0000000c000b7224 */ /* 0x000fca00078e020b */
        /* <DEDUP_REMOVED lines=11> */
[----:B------:R-:W-:-:S03]  /*4110*/  IADD3.X R12, RZ, ~R21, RZ, P0, !PT ;  /* 0x80000015ff0c7210 */ /* 0x000fc600007fe4ff */
[----:B------:R-:W-:-:S04]  /*4120*/  IMAD.WIDE.U32 R18, R10, R14, R18 ;  /* 0x0000000e0a127225 */ /* 0x000fc800078e0012 */
[----:B------:R-:W-:Y:S01]  /*4130*/  IMAD R12, R12, R10, RZ ;  /* 0x0000000a0c0c7224 */ /* 0x000fe200078e02ff */
[----:B------:R-:W-:Y:S02]  /*4140*/  MOV R10, R18 ;  /* 0x00000012000a7202 */ /* 0x000fe40000000f00 */
[----:B------:R-:W-:Y:S01]  /*4150*/  MOV R18, R0 ;  /* 0x0000000000127202 */ /* 0x000fe20000000f00 */
[----:B------:R-:W-:-:S04]  /*4160*/  IMAD R9, R9, R14, R12 ;  /* 0x0000000e09097224 */ /* 0x000fc800078e020c */
[----:B------:R-:W-:Y:S01]  /*4170*/  IMAD.IADD R9, R19, 0x1, R9 ;  /* 0x0000000113097824 */ /* 0x000fe200078e0209 */
[----:B------:R-:W-:Y:S01]  /*4180*/  MOV R19, R21 ;  /* 0x0000001500137202 */ /* 0x000fe20000000f00 */
[----:B------:R-:W-:Y:S05]  /*4190*/  BRA `(.L_x_40) ;  /* 0x0000017000007947 */ /* 0x000fea0003800000 */
.L_x_39:
        /* <DEDUP_REMOVED lines=9> */
[----:B------:R-:W-:-:S04]  /*4230*/  IMAD.HI.U32 R0, R19, R0, R18 ;  /* 0x0000000013007227 */ /* 0x000fc800078e0012 */
[----:B------:R-:W-:Y:S02]  /*4240*/  IMAD.MOV.U32 R19, RZ, RZ, RZ ;  /* 0x000000ffff137224 */ /* 0x000fe400078e00ff */
        /* <DEDUP_REMOVED lines=9> */
[----:B------:R-:W-:Y:S02]  /*42e0*/  IADD3 R0, -R12, RZ, RZ ;  /* 0x000000ff0c007210 */ /* 0x000fe40007ffe1ff */
[----:B------:R-:W-:-:S03]  /*42f0*/  MOV R18, R12 ;  /* 0x0000000c00127202 */ /* 0x000fc60000000f00 */
[----:B------:R-:W-:Y:S02]  /*4300*/  IMAD R10, R10, R0, R48 ;  /* 0x000000000a0a7224 */ /* 0x000fe400078e0230 */
.L_x_40:
[----:B------:R-:W-:Y:S05]  /*4310*/  BSYNC B0 ;  /* 0x0000000000007941 */ /* 0x000fea0003800000 */
.L_x_38:
[----:B------:R-:W-:Y:S01]  /*4320*/  IADD3 R40, P1, P0, R44, R42, R40 ;  /* 0x0000002a2c287210 */ /* 0x000fe2000783e028 */
[----:B------:R-:W-:Y:S02]  /*4330*/  IMAD R0, R19, R8, RZ ;  /* 0x0000000813007224 */ /* 0x000fe400078e02ff */
[----:B------:R-:W-:Y:S01]  /*4340*/  IMAD R9, R9, R3, RZ ;  /* 0x0000000309097224 */ /* 0x000fe200078e02ff */
[----:B------:R-:W-:Y:S02]  /*4350*/  IADD3 R40, P3, P2, R50, R40, R16 ;  /* 0x0000002832287210 */ /* 0x000fe40007a7e010 */
[----:B------:R-:W-:Y:S02]  /*4360*/  IADD3.X R2, R6, R5, R2, P1, P0 ;  /* 0x0000000506027210 */ /* 0x000fe40000fe0402 */
[----:B------:R-:W-:Y:S02]  /*4370*/  IADD3 R40, P1, P0, R54, R40, R52 ;  /* 0x0000002836287210 */ /* 0x000fe4000783e034 */
[----:B------:R-:W-:-:S02]  /*4380*/  IADD3.X R2, R7, R2, R4, P3, P2 ;  /* 0x0000000207027210 */ /* 0x000fc40001fe4404 */
[----:B------:R-:W-:Y:S02]  /*4390*/  SHF.R.S32.HI R4, RZ, 0x1f, R8 ;  /* 0x0000001fff047819 */ /* 0x000fe40000011408 */
[----:B------:R-:W-:Y:S02]  /*43a0*/  IADD3.X R41, R11, R2, R13, P1, P0 ;  /* 0x000000020b297210 */ /* 0x000fe40000fe040d */
[----:B------:R-:W-:Y:S01]  /*43b0*/  SHF.R.S32.HI R2, RZ, 0x1f, R3 ;  /* 0x0000001fff027819 */ /* 0x000fe20000011403 */
[-C--:B------:R-:W-:Y:S02]  /*43c0*/  IMAD R0, R4, R18.reuse, R0 ;  /* 0x0000001204007224 */ /* 0x080fe400078e0200 */
[----:B------:R-:W-:-:S04]  /*43d0*/  IMAD.WIDE.U32 R40, R8, R18, R40 ;  /* 0x0000001208287225 */ /* 0x000fc800078e0028 */
[----:B------:R-:W-:Y:S02]  /*43e0*/  IMAD.IADD R41, R41, 0x1, R0 ;  /* 0x0000000129297824 */ /* 0x000fe400078e0200 */
[-C--:B------:R-:W-:Y:S02]  /*43f0*/  IMAD R2, R2, R10.reuse, R9 ;  /* 0x0000000a02027224 */ /* 0x080fe400078e0209 */
[----:B------:R-:W-:-:S04]  /*4400*/  IMAD.WIDE.U32 R10, R3, R10, R40 ;  /* 0x0000000a030a7225 */ /* 0x000fc800078e0028 */
[----:B------:R-:W-:Y:S01]  /*4410*/  IMAD.IADD R2, R11, 0x1, R2 ;  /* 0x000000010b027824 */ /* 0x000fe200078e0202 */
[----:B------:R-:W-:-:S04]  /*4420*/  LEA R4, P0, R10, c[0x0][0x200], 0x2 ;  /* 0x000080000a047a11 */ /* 0x000fc800078010ff */
[----:B------:R-:W-:-:S05]  /*4430*/  LEA.HI.X R5, R10, c[0x0][0x204], R2, 0x2, P0 ;  /* 0x000081000a057a11 */ /* 0x000fca00000f1402 */
[----:B------:R0:W-:Y:S01]  /*4440*/  STG.E [R4.64], R30 ;  /* 0x0000001e04007986 */ /* 0x0001e2000c101908 */
[----:B------:R-:W-:Y:S05]  /*4450*/  BRA `(.L_x_15) ;  /* 0x0000003000007947 */ /* 0x000fea0003800000 */
.L_x_16:
[----:B------:R-:W-:-:S04]  /*4460*/  LEA R2, P0, R44, c[0x0][0x200], 0x2 ;  /* 0x000080002c027a11 */ /* 0x000fc800078010ff */
[----:B------:R-:W-:-:S05]  /*4470*/  LEA.HI.X R3, R44, c[0x0][0x204], R45, 0x2, P0 ;  /* 0x000081002c037a11 */ /* 0x000fca00000f142d */
[----:B------:R0:W-:Y:S04]  /*4480*/  STG.E [R2.64], R30 ;  /* 0x0000001e02007986 */ /* 0x0001e8000c101908 */
.L_x_15:
[----:B------:R-:W-:Y:S05]  /*4490*/  BSYNC B1 ;  /* 0x0000000000017941 */ /* 0x000fea0003800000 */
.L_x_14:
[C---:B------:R-:W-:Y:S01]  /*44a0*/  IADD3 R0, R39.reuse, 0x10, RZ ;  /* 0x0000001027007810 */ /* 0x040fe20007ffe0ff */
[----:B------:R-:W-:Y:S01]  /*44b0*/  HFMA2.MMA R12, -RZ, RZ, 0, 0 ;  /* 0x00000000ff0c7435 */ /* 0x000fe200000001ff */
[C---:B------:R-:W-:Y:S01]  /*44c0*/  ISETP.GE.OR P5, PT, R39.reuse, c[0x0][0x314], P6 ;  /* 0x0000c50027007a0c */ /* 0x040fe200037a6670 */
[----:B------:R-:W-:Y:S01]  /*44d0*/  CS2R R10, SRZ ;  /* 0x00000000000a7805 */ /* 0x000fe2000001ff00 */
[----:B------:R-:W-:Y:S01]  /*44e0*/  ISETP.GE.OR P0, PT, R0, c[0x0][0x314], P6 ;  /* 0x0000c50000007a0c */ /* 0x000fe20003706670 */
[----:B------:R-:W-:Y:S01]  /*44f0*/  CS2R R8, SRZ ;  /* 0x0000000000087805 */ /* 0x000fe2000001ff00 */
[----:B------:R-:W-:Y:S01]  /*4500*/  IADD3 R0, R39, 0x20, RZ ;  /* 0x0000002027007810 */ /* 0x000fe20007ffe0ff */
[----:B------:R-:W-:Y:S01]  /*4510*/  CS2R R6, SRZ ;  /* 0x0000000000067805 */ /* 0x000fe2000001ff00 */
[----:B0-----:R-:W-:Y:S02]  /*4520*/  CS2R R4, SRZ ;  /* 0x0000000000047805 */ /* 0x001fe4000001ff00 */
[----:B------:R-:W-:-:S02]  /*4530*/  ISETP.GE.OR P4, PT, R0, c[0x0][0x314], P6 ;  /* 0x0000c50000007a0c */ /* 0x000fc40003786670 */
[----:B------:R-:W-:-:S03]  /*4540*/  IADD3 R0, R39, 0x30, RZ ;  /* 0x0000003027007810 */ /* 0x000fc60007ffe0ff */
[----:B------:R-:W-:Y:S01]  /*4550*/  @!P5 FADD.FTZ R37, -R30, R37 ;  /* 0x000000251e25d221 */ /* 0x000fe20000010100 */
[----:B------:R-:W-:Y:S01]  /*4560*/  ISETP.GE.OR P3, PT, R0, c[0x0][0x314], P6 ;  /* 0x0000c50000007a0c */ /* 0x000fe20003766670 */
[----:B------:R-:W-:Y:S01]  /*4570*/  @!P0 FADD.FTZ R2, -R30, R38 ;  /* 0x000000261e028221 */ /* 0x000fe20000010100 */
[----:B------:R-:W-:Y:S01]  /*4580*/  IADD3 R0, R39, 0x40, RZ ;  /* 0x0000004027007810 */ /* 0x000fe20007ffe0ff */
[----:B------:R-:W-:Y:S02]  /*4590*/  @!P5 FMUL.FTZ R37, R37, 1.4426950216293334961 ;  /* 0x3fb8aa3b2525d820 */ /* 0x000fe40000410000 */
[----:B------:R-:W-:Y:S01]  /*45a0*/  @!P0 FMUL.FTZ R2, R2, 1.4426950216293334961 ;  /* 0x3fb8aa3b02028820 */ /* 0x000fe20000410000 */
[----:B------:R-:W-:Y:S01]  /*45b0*/  ISETP.GE.OR P2, PT, R0, c[0x0][0x314], P6 ;  /* 0x0000c50000007a0c */ /* 0x000fe20003746670 */
[----:B------:R-:W-:Y:S01]  /*45c0*/  @!P4 FADD.FTZ R35, -R30, R35 ;  /* 0x000000231e23c221 */ /* 0x000fe20000010100 */
[----:B------:R-:W-:Y:S01]  /*45d0*/  IADD3 R0, R39, 0x50, RZ ;  /* 0x0000005027007810 */ /* 0x000fe20007ffe0ff */
[----:B------:R-:W0:Y:S02]  /*45e0*/  @!P5 MUFU.EX2 R37, R37 ;  /* 0x000000250025d308 */ /* 0x000e240000000800 */
[----:B------:R-:W-:Y:S01]  /*45f0*/  @!P4 FMUL.FTZ R35, R35, 1.4426950216293334961 ;  /* 0x3fb8aa3b2323c820 */ /* 0x000fe20000410000 */
[----:B------:R-:W-:Y:S01]  /*4600*/  ISETP.GE.OR P1, PT, R0, c[0x0][0x314], P6 ;  /* 0x0000c50000007a0c */ /* 0x000fe20003726670 */
[----:B------:R-:W-:Y:S01]  /*4610*/  @!P3 FADD.FTZ R36, -R30, R36 ;  /* 0x000000241e24b221 */ /* 0x000fe20000010100 */
[----:B------:R-:W-:-:S03]  /*4620*/  IADD3 R0, R39, 0x60, RZ ;  /* 0x0000006027007810 */ /* 0x000fc60007ffe0ff */
[----:B------:R-:W1:Y:S01]  /*4630*/  @!P0 MUFU.EX2 R2, R2 ;  /* 0x0000000200028308 */ /* 0x000e620000000800 */
[----:B------:R-:W-:Y:S02]  /*4640*/  @!P3 FMUL.FTZ R36, R36, 1.4426950216293334961 ;  /* 0x3fb8aa3b2424b820 */ /* 0x000fe40000410000 */
[----:B------:R-:W-:-:S04]  /*4650*/  @!P2 FADD.FTZ R33, -R30, R33 ;  /* 0x000000211e21a221 */ /* 0x000fc80000010100 */
[----:B------:R-:W-:Y:S01]  /*4660*/  @!P2 FMUL.FTZ R33, R33, 1.4426950216293334961 ;  /* 0x3fb8aa3b2121a820 */ /* 0x000fe20000410000 */
[----:B------:R-:W2:Y:S01]  /*4670*/  @!P4 MUFU.EX2 R35, R35 ;  /* 0x000000230023c308 */ /* 0x000ea20000000800 */
[----:B------:R-:W-:Y:S01]  /*4680*/  @!P1 FADD.FTZ R34, -R30, R34 ;  /* 0x000000221e229221 */ /* 0x000fe20000010100 */
[----:B0-----:R-:W-:Y:S03]  /*4690*/  @!P5 STS [R25.X4], R37 ;  /* 0x000000251900d388 */ /* 0x001fe60000004800 */
[----:B------:R-:W-:Y:S01]  /*46a0*/  @!P1 FMUL.FTZ R34, R34, 1.4426950216293334961 ;  /* 0x3fb8aa3b22229820 */ /* 0x000fe20000410000 */
[----:B-1----:R0:W-:Y:S01]  /*46b0*/  @!P0 STS [R25.X4+0x240], R2 ;  /* 0x0002400219008388 */ /* 0x0021e20000004800 */
[----:B------:R-:W-:Y:S01]  /*46c0*/  ISETP.GE.OR P0, PT, R0, c[0x0][0x314], P6 ;  /* 0x0000c50000007a0c */ /* 0x000fe20003706670 */
[----:B------:R-:W1:Y:S01]  /*46d0*/  @!P3 MUFU.EX2 R36, R36 ;  /* 0x000000240024b308 */ /* 0x000e620000000800 */
[C---:B------:R-:W-:Y:S01]  /*46e0*/  IADD3 R0, R39.reuse, 0x70, RZ ;  /* 0x0000007027007810 */ /* 0x040fe20007ffe0ff */
[----:B------:R-:W-:-:S03]  /*46f0*/  IMAD.SHL.U32 R39, R39, 0x4, RZ ;  /* 0x0000000427277824 */ /* 0x000fc600078e00ff */
[----:B------:R-:W-:Y:S01]  /*4700*/  ISETP.GE.OR P6, PT, R0, c[0x0][0x314], P6 ;  /* 0x0000c50000007a0c */ /* 0x000fe200037c6670 */
[----:B--2---:R-:W-:Y:S02]  /*4710*/  @!P4 STS [R25.X4+0x480], R35 ;  /* 0x000480231900c388 */ /* 0x004fe40000004800 */
[----:B------:R-:W2:Y:S04]  /*4720*/  @!P2 MUFU.EX2 R33, R33 ;  /* 0x000000210021a308 */ /* 0x000ea80000000800 */
[----:B------:R-:W-:-:S04]  /*4730*/  @!P0 FADD.FTZ R31, -R30, R31 ;  /* 0x0000001f1e1f8221 */ /* 0x000fc80000010100 */
[----:B------:R-:W-:Y:S01]  /*4740*/  @!P0 FMUL.FTZ R31, R31, 1.4426950216293334961 ;  /* 0x3fb8aa3b1f1f8820 */ /* 0x000fe20000410000 */
[----:B------:R-:W3:Y:S01]  /*4750*/  @!P1 MUFU.EX2 R34, R34 ;  /* 0x0000002200229308 */ /* 0x000ee20000000800 */
[----:B------:R-:W-:Y:S01]  /*4760*/  @!P6 FADD.FTZ R30, -R30, R32 ;  /* 0x000000201e1ee221 */ /* 0x000fe20000010100 */
[----:B-1----:R-:W-:Y:S03]  /*4770*/  @!P3 STS [R25.X4+0x6c0], R36 ;  /* 0x0006c0241900b388 */ /* 0x002fe60000004800 */
[----:B------:R-:W-:Y:S01]  /*4780*/  @!P6 FMUL.FTZ R0, R30, 1.4426950216293334961 ;  /* 0x3fb8aa3b1e00e820 */ /* 0x000fe20000410000 */
[----:B0-----:R-:W-:Y:S01]  /*4790*/  CS2R R2, SRZ ;  /* 0x0000000000027805 */ /* 0x001fe2000001ff00 */
[----:B--2---:R0:W-:Y:S01]  /*47a0*/  @!P2 STS [R25.X4+0x900], R33 ;  /* 0x000900211900a388 */ /* 0x0041e20000004800 */
[----:B------:R-:W1:Y:S08]  /*47b0*/  @!P0 MUFU.EX2 R31, R31 ;  /* 0x0000001f001f8308 */ /* 0x000e700000000800 */
[----:B------:R-:W2:Y:S01]  /*47c0*/  @!P6 MUFU.EX2 R0, R0 ;  /* 0x000000000000e308 */ /* 0x000ea20000000800 */
[----:B---3--:R3:W-:Y:S04]  /*47d0*/  @!P1 STS [R25.X4+0xb40], R34 ;  /* 0x000b402219009388 */ /* 0x0087e80000004800 */
[----:B-1----:R-:W-:Y:S04]  /*47e0*/  @!P0 STS [R25.X4+0xd80], R31 ;  /* 0x000d801f19008388 */ /* 0x002fe80000004800 */
[----:B--2---:R1:W-:Y:S01]  /*47f0*/  @!P6 STS [R25.X4+0xfc0], R0 ;  /* 0x000fc0001900e388 */ /* 0x0043e20000004800 */
[----:B0-----:R-:W-:-:S02]  /*4800*/  IADD3 R33, R39, 0x80, RZ ;  /* 0x0000008027217810 */ /* 0x001fc40007ffe0ff */
[----:B---3--:R-:W-:Y:S01]  /*4810*/  IADD3 R34, R39, 0x40, RZ ;  /* 0x0000004027227810 */ /* 0x008fe20007ffe0ff */
[----:B-1----:R-:W-:Y:S01]  /*4820*/  IMAD.MOV.U32 R0, RZ, RZ, c[0x0][0x314] ;  /* 0x0000c500ff007624 */ /* 0x002fe200078e00ff */
[----:B------:R-:W-:Y:S04]  /*4830*/  BAR.SYNC.DEFER_BLOCKING 0x0 ;  /* 0x0000000000007b1d */ /* 0x000fe80000010000 */
[----:B------:R-:W-:Y:S01]  /*4840*/  ISETP.GE.AND P0, PT, R0, 0x1, PT ;  /* 0x000000010000780c */ /* 0x000fe20003f06270 */
[----:B------:R-:W-:-:S12]  /*4850*/  IMAD.MOV.U32 R0, RZ, RZ, RZ ;  /* 0x000000ffff007224 */ /* 0x000fd800078e00ff */
[----:B------:R-:W-:Y:S05]  /*4860*/  @!P0 BRA `(.L_x_41) ;  /* 0x000003a000008947 */ /* 0x000fea0003800000 */
[----:B------:R-:W-:Y:S01]  /*4870*/  ULDC UR5, c[0x0][0x22c] ;  /* 0x00008b0000057ab9 */ /* 0x000fe20000000800 */
[C---:B------:R-:W-:Y:S01]  /*4880*/  IMAD R29, R15.reuse, 0xc0, R39 ;  /* 0x000000c00f1d7824 */ /* 0x040fe200078e0227 */
[----:B------:R-:W-:Y:S01]  /*4890*/  UIMAD UR5, UR7, UR5, URZ ;  /* 0x00000005070572a4 */ /* 0x000fe2000f8e023f */
[C---:B------:R-:W-:Y:S01]  /*48a0*/  IADD3 R13, R28.reuse, -UR7, RZ ;  /* 0x800000071c0d7c10 */ /* 0x040fe2000fffe0ff */
[----:B------:R-:W-:Y:S01]  /*48b0*/  IMAD R36, R28, c[0x0][0x22c], RZ ;  /* 0x00008b001c247a24 */ /* 0x000fe200078e02ff */
[----:B------:R-:W-:Y:S01]  /*48c0*/  CS2R R16, SRZ ;  /* 0x0000000000107805 */ /* 0x000fe2000001ff00 */
[----:B------:R-:W-:Y:S01]  /*48d0*/  USHF.R.S32.HI UR4, URZ, 0x1f, UR5 ;  /* 0x0000001f3f047899 */ /* 0x000fe20008011405 */
[C---:B------:R-:W-:Y:S01]  /*48e0*/  ISETP.GE.AND P3, PT, R15.reuse, R13, PT ;  /* 0x0000000d0f00720c */ /* 0x040fe20003f66270 */
[----:B------:R-:W-:Y:S01]  /*48f0*/  IMAD.SHL.U32 R14, R15, 0x4, RZ ;  /* 0x000000040f0e7824 */ /* 0x000fe200078e00ff */
[C---:B------:R-:W-:Y:S01]  /*4900*/  IADD3 R12, P0, R29.reuse, UR5, RZ ;  /* 0x000000051d0c7c10 */ /* 0x040fe2000ff1e0ff */
[----:B------:R-:W-:Y:S01]  /*4910*/  IMAD.MOV.U32 R32, RZ, RZ, RZ ;  /* 0x000000ffff207224 */ /* 0x000fe200078e00ff */
[----:B------:R-:W-:Y:S01]  /*4920*/  CS2R R18, SRZ ;  /* 0x0000000000127805 */ /* 0x000fe2000001ff00 */
[----:B------:R-:W-:Y:S01]  /*4930*/  CS2R R20, SRZ ;  /* 0x0000000000147805 */ /* 0x000fe2000001ff00 */
[----:B------:R-:W-:Y:S01]  /*4940*/  LEA.HI.X.SX32 R29, R29, UR4, 0x1, P0 ;  /* 0x000000041d1d7c11 */ /* 0x000fe200080f0eff */
[----:B------:R-:W-:Y:S01]  /*4950*/  CS2R R22, SRZ ;  /* 0x0000000000167805 */ /* 0x000fe2000001ff00 */
[----:B------:R-:W-:Y:S01]  /*4960*/  LEA R30, P0, R12, c[0x0][0x1d8], 0x2 ;  /* 0x000076000c1e7a11 */ /* 0x000fe200078010ff */
[----:B------:R-:W-:Y:S01]  /*4970*/  CS2R R24, SRZ ;  /* 0x0000000000187805 */ /* 0x000fe2000001ff00 */
[----:B------:R-:W-:Y:S01]  /*4980*/  CS2R R26, SRZ ;  /* 0x00000000001a7805 */ /* 0x000fe2000001ff00 */
[----:B------:R-:W-:Y:S01]  /*4990*/  IMAD.WIDE R36, R36, 0x4, RZ ;  /* 0x0000000424247825 */ /* 0x000fe200078e02ff */
[----:B------:R-:W-:-:S02]  /*49a0*/  LEA.HI.X R29, R12, c[0x0][0x1dc], R29, 0x2, P0 ;  /* 0x000077000c1d7a11 */ /* 0x000fc400000f141d */
[----:B------:R-:W-:Y:S01]  /*49b0*/  IADD3 R30, P0, R30, 0x200, RZ ;  /* 0x000002001e1e7810 */ /* 0x000fe20007f1e0ff */
[----:B------:R-:W-:-:S04]  /*49c0*/  IMAD.MOV.U32 R12, RZ, RZ, RZ ;  /* 0x000000ffff0c7224 */ /* 0x000fc800078e00ff */
[----:B------:R-:W-:-:S05]  /*49d0*/  IMAD.X R29, RZ, RZ, R29, P0 ;  /* 0x000000ffff1d7224 */ /* 0x000fca00000e061d */
.L_x_44:
[----:B------:R-:W-:Y:S01]  /*49e0*/  MOV R31, R29 ;  /* 0x0000001d001f7202 */ /* 0x000fe20000000f00 */
[----:B------:R-:W-:Y:S01]  /*49f0*/  BSSY B0, `(.L_x_42) ;  /* 0x000000e000007945 */ /* 0x000fe20003800000 */
[----:B------:R-:W-:-:S05]  /*4a00*/  @P3 BRA `(.L_x_43) ;  /* 0x000000c000003947 */ /* 0x000fca0003800000 */
[----:B------:R-:W-:Y:S01]  /*4a10*/  ISETP.GE.AND P2, PT, R39, c[0x0][0x220], PT ;  /* 0x0000880027007a0c */ /* 0x000fe20003f46270 */
[----:B------:R-:W-:Y:S01]  /*4a20*/  CS2R R16, SRZ ;  /* 0x0000000000107805 */ /* 0x000fe2000001ff00 */
[----:B------:R-:W-:Y:S01]  /*4a30*/  ISETP.GE.AND P1, PT, R34, c[0x0][0x220], PT ;  /* 0x0000880022007a0c */ /* 0x000fe20003f26270 */
[----:B------:R-:W-:Y:S01]  /*4a40*/  CS2R R18, SRZ ;  /* 0x0000000000127805 */ /* 0x000fe2000001ff00 */
[----:B------:R-:W-:Y:S01]  /*4a50*/  ISETP.GE.AND P0, PT, R33, c[0x0][0x220], PT ;  /* 0x0000880021007a0c */ /* 0x000fe20003f06270 */
[----:B------:R-:W-:Y:S01]  /*4a60*/  CS2R R20, SRZ ;  /* 0x0000000000147805 */ /* 0x000fe2000001ff00 */
[----:B------:R-:W-:Y:S01]  /*4a70*/  CS2R R22, SRZ ;  /* 0x0000000000167805 */ /* 0x000fe2000001ff00 */
[----:B------:R-:W-:Y:S01]  /*4a80*/  CS2R R24, SRZ ;  /* 0x0000000000187805 */ /* 0x000fe2000001ff00 */
[----:B------:R-:W-:Y:S05]  /*4a90*/  CS2R R26, SRZ ;  /* 0x00000000001a7805 */ /* 0x000fea000001ff00 */
[----:B------:R0:W5:Y:S04]  /*4aa0*/  @!P2 LDG.E.128 R16, [R30.64+-0x200] ;  /* 0xfffe00081e10a981 */ /* 0x000168000c1e1d00 */
[----:B------:R0:W5:Y:S04]  /*4ab0*/  @!P1 LDG.E.128 R20, [R30.64+-0x100] ;  /* 0xffff00081e149981 */ /* 0x000168000c1e1d00 */
[----:B------:R0:W5:Y:S02]  /*4ac0*/  @!P0 LDG.E.128 R24, [R30.64] ;  /* 0x000000081e188981 */ /* 0x000164000c1e1d00 */
.L_x_43:
[----:B------:R-:W-:Y:S05]  /*4ad0*/  BSYNC B0 ;  /* 0x0000000000007941 */ /* 0x000fea0003800000 */
.L_x_42:
[----:B------:R1:W2:Y:S01]  /*4ae0*/  LDS R13, [R14] ;  /* 0x000000000e0d7984 */ /* 0x0002a20000000800 */
[----:B0-----:R-:W-:Y:S02]  /*4af0*/  IADD3 R30, P0, R36, R30, RZ ;  /* 0x0000001e241e7210 */ /* 0x001fe40007f1e0ff */
[----:B------:R-:W-:Y:S02]  /*4b00*/  IADD3 R32, R32, 0x1, RZ ;  /* 0x0000000120207810 */ /* 0x000fe40007ffe0ff */
[----:B------:R-:W-:Y:S02]  /*4b10*/  IADD3.X R29, R37, R31, RZ, P0, !PT ;  /* 0x0000001f251d7210 */ /* 0x000fe400007fe4ff */
[----:B------:R-:W-:Y:S02]  /*4b20*/  ISETP.GE.AND P0, PT, R32, c[0x0][0x314], PT ;  /* 0x0000c50020007a0c */ /* 0x000fe40003f06270 */
[----:B-1----:R-:W-:Y:S01]  /*4b30*/  IADD3 R14, R14, 0x24, RZ ;  /* 0x000000240e0e7810 */ /* 0x002fe20007ffe0ff */
[C---:B--2--5:R-:W-:Y:S02]  /*4b40*/  FFMA.FTZ R0, R13.reuse, R16, R0 ;  /* 0x000000100d007223 */ /* 0x064fe40000010000 */
[C---:B------:R-:W-:Y:S02]  /*4b50*/  FFMA.FTZ R2, R13.reuse, R17, R2 ;  /* 0x000000110d027223 */ /* 0x040fe40000010002 */
        /* <DEDUP_REMOVED lines=9> */
[----:B------:R-:W-:Y:S01]  /*4bf0*/  FFMA.FTZ R12, R13, R27, R12 ;  /* 0x0000001b0d0c7223 */ /* 0x000fe2000001000c */
[----:B------:R-:W-:-:S05]  /*4c00*/  @!P0 BRA `(.L_x_44) ;  /* 0xfffffdd000008947 */ /* 0x000fca000383ffff */
.L_x_41:
[----:B------:R-:W-:Y:S02]  /*4c10*/  IADD3 R15, R15, UR7, RZ ;  /* 0x000000070f0f7c10 */ /* 0x000fe4000fffe0ff */
[----:B------:R-:W-:-:S02]  /*4c20*/  F2FP.PACK_AB R3, R4, R3 ;  /* 0x000000030403723e */ /* 0x000fc400000000ff */
[----:B------:R-:W-:Y:S02]  /*4c30*/  ISETP.GE.AND P0, PT, R15, R28, PT ;  /* 0x0000001c0f00720c */ /* 0x000fe40003f06270 */
[----:B------:R-:W-:Y:S02]  /*4c40*/  F2FP.PACK_AB R0, R2, R0 ;  /* 0x000000000200723e */ /* 0x000fe400000000ff */
[----:B------:R-:W-:Y:S02]  /*4c50*/  F2FP.PACK_AB R7, R8, R7 ;  /* 0x000000070807723e */ /* 0x000fe400000000ff */
[----:B------:R-:W-:Y:S01]  /*4c60*/  F2FP.PACK_AB R5, R6, R5 ;  /* 0x000000050605723e */ /* 0x000fe200000000ff */
[----:B------:R-:W-:Y:S01]  /*4c70*/  IMAD.MOV.U32 R8, RZ, RZ, R0 ;  /* 0x000000ffff087224 */ /* 0x000fe200078e0000 */
[----:B------:R-:W-:Y:S01]  /*4c80*/  F2FP.PACK_AB R10, R10, R9 ;  /* 0x000000090a0a723e */ /* 0x000fe200000000ff */
[----:B------:R-:W-:Y:S01]  /*4c90*/  IMAD.MOV.U32 R9, RZ, RZ, R3 ;  /* 0x000000ffff097224 */ /* 0x000fe200078e0003 */
[----:B------:R-:W-:Y:S01]  /*4ca0*/  F2FP.PACK_AB R11, R12, R11 ;  /* 0x0000000b0c0b723e */ /* 0x000fe200000000ff */
[----:B------:R-:W-:-:S02]  /*4cb0*/  IMAD.MOV.U32 R16, RZ, RZ, R5 ;  /* 0x000000ffff107224 */ /* 0x000fc400078e0005 */
[----:B------:R-:W-:Y:S01]  /*4cc0*/  IMAD.MOV.U32 R17, RZ, RZ, R7 ;  /* 0x000000ffff117224 */ /* 0x000fe200078e0007 */
[----:B------:R-:W-:Y:S06]  /*4cd0*/  @P0 EXIT ;  /* 0x000000000000094d */ /* 0x000fec0003800000 */
[----:B------:R-:W-:Y:S01]  /*4ce0*/  IMAD.MOV.U32 R4, RZ, RZ, c[0x0][0x1c0] ;  /* 0x00007000ff047624 */ /* 0x000fe200078e00ff */
[----:B------:R-:W-:Y:S02]  /*4cf0*/  IABS R7, R15 ;  /* 0x0000000f00077213 */ /* 0x000fe40000000000 */
[----:B------:R-:W-:Y:S01]  /*4d00*/  IABS R3, c[0x0][0x214] ;  /* 0x0000850000037a13 */ /* 0x000fe20000000000 */
[----:B------:R-:W-:-:S05]  /*4d10*/  IMAD R4, R4, c[0x0][0x214], RZ ;  /* 0x0000850004047a24 */ /* 0x000fca00078e02ff */
[-C--:B------:R-:W-:Y:S02]  /*4d20*/  IABS R6, R4.reuse ;  /* 0x0000000400067213 */ /* 0x080fe40000000000 */
[----:B------:R-:W-:Y:S02]  /*4d30*/  IABS R2, R4 ;  /* 0x0000000400027213 */ /* 0x000fe40000000000 */
[----:B------:R-:W0:Y:S03]  /*4d40*/  I2F.RP R12, R6 ;  /* 0x00000006000c7306 */ /* 0x000e260000209400 */
[----:B------:R-:W-:-:S05]  /*4d50*/  IMAD.MOV R2, RZ, RZ, -R2 ;  /* 0x000000ffff027224 */ /* 0x000fca00078e0a02 */
[----:B0-----:R-:W0:Y:S02]  /*4d60*/  MUFU.RCP R12, R12 ;  /* 0x0000000c000c7308 */ /* 0x001e240000001000 */
[----:B0-----:R-:W-:-:S06]  /*4d70*/  IADD3 R12, R12, 0xffffffe, RZ ;  /* 0x0ffffffe0c0c7810 */ /* 0x001fcc0007ffe0ff */
[----:B------:R-:W0:Y:S02]  /*4d80*/  F2I.FTZ.U32.TRUNC.NTZ R13, R12 ;  /* 0x0000000c000d7305 */ /* 0x000e24000021f000 */
[--C-:B0-----:R-:W-:Y:S02]  /*4d90*/  IMAD.MOV R0, RZ, RZ, -R13.reuse ;  /* 0x000000ffff007224 */ /* 0x101fe400078e0a0d */
[----:B------:R-:W-:Y:S02]  /*4da0*/  IMAD.MOV.U32 R12, RZ, RZ, RZ ;  /* 0x000000ffff0c7224 */ /* 0x000fe400078e00ff */
[----:B------:R-:W-:Y:S02]  /*4db0*/  IMAD R5, R0, R6, RZ ;  /* 0x0000000600057224 */ /* 0x000fe400078e02ff */
[----:B------:R-:W0:Y:S02]  /*4dc0*/  I2F.RP R0, R3 ;  /* 0x0000000300007306 */ /* 0x000e240000209400 */
[----:B------:R-:W-:-:S06]  /*4dd0*/  IMAD.HI.U32 R5, R13, R5, R12 ;  /* 0x000000050d057227 */ /* 0x000fcc00078e000c */
[----:B------:R-:W-:-:S04]  /*4de0*/  IMAD.HI.U32 R5, R5, R7, RZ ;  /* 0x0000000705057227 */ /* 0x000fc800078e00ff */
[----:B------:R-:W-:Y:S01]  /*4df0*/  IMAD R2, R5, R2, R7 ;  /* 0x0000000205027224 */ /* 0x000fe200078e0207 */
[----:B0-----:R-:W0:Y:S04]  /*4e00*/  MUFU.RCP R0, R0 ;  /* 0x0000000000007308 */ /* 0x001e280000001000 */
[----:B------:R-:W-:-:S13]  /*4e10*/  ISETP.GT.U32.AND P1, PT, R6, R2, PT ;  /* 0x000000020600720c */ /* 0x000fda0003f24070 */
[----:B------:R-:W-:Y:S01]  /*4e20*/  @!P1 IMAD.IADD R2, R2, 0x1, -R6 ;  /* 0x0000000102029824 */ /* 0x000fe200078e0a06 */
[----:B------:R-:W-:Y:S02]  /*4e30*/  @!P1 IADD3 R5, R5, 0x1, RZ ;  /* 0x0000000105059810 */ /* 0x000fe40007ffe0ff */
[----:B0-----:R-:W-:Y:S02]  /*4e40*/  IADD3 R0, R0, 0xffffffe, RZ ;  /* 0x0ffffffe00007810 */ /* 0x001fe40007ffe0ff */
[----:B------:R-:W-:Y:S02]  /*4e50*/  ISETP.GE.U32.AND P2, PT, R2, R6, PT ;  /* 0x000000060200720c */ /* 0x000fe40003f46070 */
[----:B------:R-:W-:Y:S01]  /*4e60*/  LOP3.LUT R2, R15, R4, RZ, 0x3c, !PT ;  /* 0x000000040f027212 */ /* 0x000fe200078e3cff */
[----:B------:R-:W0:Y:S01]  /*4e70*/  F2I.FTZ.U32.TRUNC.NTZ R13, R0 ;  /* 0x00000000000d7305 */ /* 0x000e22000021f000 */
[----:B------:R-:W-:Y:S02]  /*4e80*/  ISETP.NE.AND P1, PT, R4, RZ, PT ;  /* 0x000000ff0400720c */ /* 0x000fe40003f25270 */
[----:B------:R-:W-:-:S07]  /*4e90*/  ISETP.GE.AND P0, PT, R2, RZ, PT ;  /* 0x000000ff0200720c */ /* 0x000fce0003f06270 */
[----:B------:R-:W-:-:S06]  /*4ea0*/  @P2 IADD3 R5, R5, 0x1, RZ ;  /* 0x0000000105052810 */ /* 0x000fcc0007ffe0ff */
[----:B------:R-:W-:Y:S01]  /*4eb0*/  @!P0 IMAD.MOV R5, RZ, RZ, -R5 ;  /* 0x000000ffff058224 */ /* 0x000fe200078e0a05 */
[----:B------:R-:W-:Y:S01]  /*4ec0*/  @!P1 LOP3.LUT R5, RZ, R4, RZ, 0x33, !PT ;  /* 0x00000004ff059212 */ /* 0x000fe200078e33ff */
[----:B0-----:R-:W-:-:S04]  /*4ed0*/  IMAD.MOV R2, RZ, RZ, -R13 ;  /* 0x000000ffff027224 */ /* 0x001fc800078e0a0d */
[----:B------:R-:W-:Y:S02]  /*4ee0*/  IMAD R4, R5, R4, RZ ;  /* 0x0000000405047224 */ /* 0x000fe400078e02ff */
[----:B------:R-:W-:Y:S02]  /*4ef0*/  IMAD R2, R2, R3, RZ ;  /* 0x0000000302027224 */ /* 0x000fe400078e02ff */
[----:B------:R-:W-:Y:S02]  /*4f00*/  IMAD.IADD R6, R15, 0x1, -R4 ;  /* 0x000000010f067824 */ /* 0x000fe400078e0a04 */
[----:B------:R-:W-:-:S03]  /*4f10*/  IMAD.HI.U32 R2, R13, R2, R12 ;  /* 0x000000020d027227 */ /* 0x000fc600078e000c */
[----:B------:R-:W-:Y:S01]  /*4f20*/  IABS R0, R6 ;  /* 0x0000000600007213 */ /* 0x000fe20000000000 */
[----:B------:R-:W-:Y:S01]  /*4f30*/  IMAD.WIDE.U32 R12, R5, c[0x0][0x1e0], RZ ;  /* 0x00007800050c7a25 */ /* 0x000fe200078e00ff */
[----:B------:R-:W-:-:S03]  /*4f40*/  LOP3.LUT R6, R6, c[0x0][0x214], RZ, 0x3c, !PT ;  /* 0x0000850006067a12 */ /* 0x000fc600078e3cff */
[----:B------:R-:W-:Y:S01]  /*4f50*/  IMAD.HI.U32 R7, R2, R0, RZ ;  /* 0x0000000002077227 */ /* 0x000fe200078e00ff */
[----:B------:R-:W-:-:S03]  /*4f60*/  ISETP.GE.AND P1, PT, R6, RZ, PT ;  /* 0x000000ff0600720c */ /* 0x000fc60003f26270 */
[----:B------:R-:W-:-:S04]  /*4f70*/  IMAD.MOV R2, RZ, RZ, -R7 ;  /* 0x000000ffff027224 */ /* 0x000fc800078e0a07 */
[----:B------:R-:W-:-:S05]  /*4f80*/  IMAD R0, R3, R2, R0 ;  /* 0x0000000203007224 */ /* 0x000fca00078e0200 */
[----:B------:R-:W-:-:S13]  /*4f90*/  ISETP.GT.U32.AND P0, PT, R3, R0, PT ;  /* 0x000000000300720c */ /* 0x000fda0003f04070 */
[----:B------:R-:W-:Y:S01]  /*4fa0*/  @!P0 IMAD.IADD R0, R0, 0x1, -R3 ;  /* 0x0000000100008824 */ /* 0x000fe200078e0a03 */
[----:B------:R-:W-:Y:S02]  /*4fb0*/  @!P0 IADD3 R7, R7, 0x1, RZ ;  /* 0x0000000107078810 */ /* 0x000fe40007ffe0ff */
[----:B------:R-:W-:Y:S02]  /*4fc0*/  ISETP.NE.AND P0, PT, RZ, c[0x0][0x214], PT ;  /* 0x00008500ff007a0c */ /* 0x000fe40003f05270 */
[----:B------:R-:W-:Y:S02]  /*4fd0*/  ISETP.GE.U32.AND P2, PT, R0, R3, PT ;  /* 0x000000030000720c */ /* 0x000fe40003f46070 */
[----:B------:R-:W-:-:S05]  /*4fe0*/  SHF.R.S32.HI R0, RZ, 0x1f, R5 ;  /* 0x0000001fff007819 */ /* 0x000fca0000011405 */
[----:B------:R-:W-:-:S04]  /*4ff0*/  IMAD R0, R0, c[0x0][0x1e0], RZ ;  /* 0x0000780000007a24 */ /* 0x000fc800078e02ff */
[----:B------:R-:W-:Y:S02]  /*5000*/  IMAD R0, R5, c[0x0][0x1e4], R0 ;  /* 0x0000790005007a24 */ /* 0x000fe400078e0200 */
[----:B------:R-:W-:Y:S02]  /*5010*/  @P2 IADD3 R7, R7, 0x1, RZ ;  /* 0x0000000107072810 */ /* 0x000fe40007ffe0ff */
[----:B------:R-:W-:-:S03]  /*5020*/  IMAD.IADD R13, R13, 0x1, R0 ;  /* 0x000000010d0d7824 */ /* 0x000fc600078e0200 */
[----:B------:R-:W-:Y:S01]  /*5030*/  @!P1 IMAD.MOV R7, RZ, RZ, -R7 ;  /* 0x000000ffff079224 */ /* 0x000fe200078e0a07 */
[----:B------:R-:W-:Y:S02]  /*5040*/  @!P0 LOP3.LUT R7, RZ, c[0x0][0x214], RZ, 0x33, !PT ;  /* 0x00008500ff078a12 */ /* 0x000fe400078e33ff */
[----:B------:R-:W-:Y:S02]  /*5050*/  ISETP.GE.AND P0, PT, R39, c[0x0][0x220], PT ;  /* 0x0000880027007a0c */ /* 0x000fe40003f06270 */
[----:B------:R-:W-:Y:S01]  /*5060*/  SHF.R.S32.HI R2, RZ, 0x1f, R7 ;  /* 0x0000001fff027819 */ /* 0x000fe20000011407 */
[C---:B------:R-:W-:Y:S01]  /*5070*/  IMAD R4, R7.reuse, c[0x0][0x214], R4 ;  /* 0x0000850007047a24 */ /* 0x040fe200078e0204 */
[----:B------:R-:W-:Y:S01]  /*5080*/  ISETP.GE.AND P1, PT, R34, c[0x0][0x220], PT ;  /* 0x0000880022007a0c */ /* 0x000fe20003f26270 */
[----:B------:R-:W-:-:S04]  /*5090*/  IMAD.WIDE.U32 R12, R7, c[0x0][0x1f0], R12 ;  /* 0x00007c00070c7a25 */ /* 0x000fc800078e000c */
[----:B------:R-:W-:Y:S02]  /*50a0*/  IMAD.IADD R4, R15, 0x1, -R4 ;  /* 0x000000010f047824 */ /* 0x000fe400078e0a04 */
[----:B------:R-:W-:-:S03]  /*50b0*/  IMAD R2, R2, c[0x0][0x1f0], RZ ;  /* 0x00007c0002027a24 */ /* 0x000fc600078e02ff */
[----:B------:R-:W-:Y:S01]  /*50c0*/  SHF.R.S32.HI R0, RZ, 0x1f, R4 ;  /* 0x0000001fff007819 */ /* 0x000fe20000011404 */
[----:B------:R-:W-:-:S04]  /*50d0*/  IMAD R2, R7, c[0x0][0x1f4], R2 ;  /* 0x00007d0007027a24 */ /* 0x000fc800078e0202 */
[----:B------:R-:W-:Y:S02]  /*50e0*/  IMAD.IADD R3, R13, 0x1, R2 ;  /* 0x000000010d037824 */ /* 0x000fe400078e0202 */
[----:B------:R-:W-:Y:S02]  /*50f0*/  IMAD R0, R0, c[0x0][0x1e8], RZ ;  /* 0x00007a0000007a24 */ /* 0x000fe400078e02ff */
[----:B------:R-:W-:Y:S02]  /*5100*/  IMAD.MOV.U32 R2, RZ, RZ, R12 ;  /* 0x000000ffff027224 */ /* 0x000fe400078e000c */
[C---:B------:R-:W-:Y:S02]  /*5110*/  IMAD R0, R4.reuse, c[0x0][0x1ec], R0 ;  /* 0x00007b0004007a24 */ /* 0x040fe400078e0200 */
[----:B------:R-:W-:-:S04]  /*5120*/  IMAD.WIDE.U32 R4, R4, c[0x0][0x1e8], R2 ;  /* 0x00007a0004047a25 */ /* 0x000fc800078e0002 */
[----:B------:R-:W-:Y:S01]  /*5130*/  IMAD.IADD R0, R5, 0x1, R0 ;  /* 0x0000000105007824 */ /* 0x000fe200078e0200 */
[CC--:B------:R-:W-:Y:S02]  /*5140*/  @!P0 IADD3 R2, P3, R39.reuse, R4.reuse, RZ ;  /* 0x0000000427028210 */ /* 0x0c0fe40007f7e0ff */
[----:B------:R-:W-:Y:S02]  /*5150*/  @!P1 IADD3 R3, P2, R34, R4, RZ ;  /* 0x0000000422039210 */ /* 0x000fe40007f5e0ff */
[-C--:B------:R-:W-:Y:S02]  /*5160*/  @!P0 LEA.HI.X.SX32 R39, R39, R0.reuse, 0x1, P3 ;  /* 0x0000000027278211 */ /* 0x080fe400018f0eff */
[----:B------:R-:W-:Y:S02]  /*5170*/  @!P0 LEA R12, P3, R2, c[0x0][0x1d0], 0x1 ;  /* 0x00007400020c8a11 */ /* 0x000fe400078608ff */
[----:B------:R-:W-:Y:S02]  /*5180*/  @!P1 LEA.HI.X.SX32 R34, R34, R0, 0x1, P2 ;  /* 0x0000000022229211 */ /* 0x000fe400010f0eff */
[----:B------:R-:W-:-:S02]  /*5190*/  @!P0 LEA.HI.X R13, R2, c[0x0][0x1d4], R39, 0x1, P3 ;  /* 0x00007500020d8a11 */ /* 0x000fc400018f0c27 */
[----:B------:R-:W-:-:S03]  /*51a0*/  @!P1 LEA R6, P2, R3, c[0x0][0x1d0], 0x1 ;  /* 0x0000740003069a11 */ /* 0x000fc600078408ff */
[----:B------:R0:W-:Y:S01]  /*51b0*/  @!P0 STG.E.64 [R12.64], R8 ;  /* 0x000000080c008986 */ /* 0x0001e2000c101b08 */
[----:B------:R-:W-:Y:S02]  /*51c0*/  ISETP.GE.AND P0, PT, R33, c[0x0][0x220], PT ;  /* 0x0000880021007a0c */ /* 0x000fe40003f06270 */
[----:B------:R-:W-:-:S05]  /*51d0*/  @!P1 LEA.HI.X R7, R3, c[0x0][0x1d4], R34, 0x1, P2 ;  /* 0x0000750003079a11 */ /* 0x000fca00010f0c22 */
[----:B------:R0:W-:Y:S06]  /*51e0*/  @!P1 STG.E.64 [R6.64], R16 ;  /* 0x0000001006009986 */ /* 0x0001ec000c101b08 */
[----:B------:R-:W-:Y:S05]  /*51f0*/  @P0 EXIT ;  /* 0x000000000000094d */ /* 0x000fea0003800000 */
[----:B------:R-:W-:-:S04]  /*5200*/  IADD3 R4, P0, R33, R4, RZ ;  /* 0x0000000421047210 */ /* 0x000fc80007f1e0ff */
[----:B------:R-:W-:Y:S02]  /*5210*/  LEA.HI.X.SX32 R0, R33, R0, 0x1, P0 ;  /* 0x0000000021007211 */ /* 0x000fe400000f0eff */
[----:B------:R-:W-:-:S04]  /*5220*/  LEA R2, P0, R4, c[0x0][0x1d0], 0x1 ;  /* 0x0000740004027a11 */ /* 0x000fc800078008ff */
[----:B------:R-:W-:-:S05]  /*5230*/  LEA.HI.X R3, R4, c[0x0][0x1d4], R0, 0x1, P0 ;  /* 0x0000750004037a11 */ /* 0x000fca00000f0c00 */
[----:B------:R-:W-:Y:S01]  /*5240*/  STG.E.64 [R2.64], R10 ;  /* 0x0000000a02007986 */ /* 0x000fe2000c101b08 */
[----:B------:R-:W-:Y:S05]  /*5250*/  EXIT ;  /* 0x000000000000794d */ /* 0x000fea0003800000 */
        .weak           $__internal_0_$__cuda_sm20_div_s64
        .type           $__internal_0_$__cuda_sm20_div_s64,@function
        .size           $__internal_0_$__cuda_sm20_div_s64,(.L_x_7322 - $__internal_0_$__cuda_sm20_div_s64)
$__internal_0_$__cuda_sm20_div_s64:
[----:B------:R-:W-:Y:S02]  /*5260*/  IADD3 R46, P0, RZ, -R24, RZ ;  /* 0x80000018ff2e7210 */ /* 0x000fe40007f1e0ff */
[----:B------:R-:W-:-:S03]  /*5270*/  ISETP.GE.AND P1, PT, R23, RZ, PT ;  /* 0x000000ff1700720c */ /* 0x000fc60003f26270 */
[----:B------:R-:W-:Y:S01]  /*5280*/  IMAD.X R0, RZ, RZ, ~R23, P0 ;  /* 0x000000ffff007224 */ /* 0x000fe200000e0e17 */
[----:B------:R-:W-:-:S04]  /*5290*/  SEL R46, R46, R24, !P1 ;  /* 0x000000182e2e7207 */ /* 0x000fc80004800000 */
[----:B------:R-:W-:-:S04]  /*52a0*/  SEL R47, R0, R23, !P1 ;  /* 0x00000017002f7207 */ /* 0x000fc80004800000 */
[----:B------:R-:W0:Y:S08]  /*52b0*/  I2F.U64.RP R0, R46 ;  /* 0x0000002e00007312 */ /* 0x000e300000309000 */
[----:B0-----:R-:W0:Y:S02]  /*52c0*/  MUFU.RCP R0, R0 ;  /* 0x0000000000007308 */ /* 0x001e240000001000 */
[----:B0-----:R-:W-:-:S06]  /*52d0*/  IADD3 R0, R0, 0x1ffffffe, RZ ;  /* 0x1ffffffe00007810 */ /* 0x001fcc0007ffe0ff */
[----:B------:R-:W0:Y:S02]  /*52e0*/  F2I.U64.TRUNC R56, R0 ;  /* 0x0000000000387311 */ /* 0x000e24000020d800 */
[----:B0-----:R-:W-:-:S04]  /*52f0*/  IMAD.WIDE.U32 R20, R56, R46, RZ ;  /* 0x0000002e38147225 */ /* 0x001fc800078e00ff */
[C---:B------:R-:W-:Y:S01]  /*5300*/  IMAD R0, R56.reuse, R47, R21 ;  /* 0x0000002f38007224 */ /* 0x040fe200078e0215 */
[----:B------:R-:W-:Y:S01]  /*5310*/  IADD3 R20, P0, RZ, -R20, RZ ;  /* 0x80000014ff147210 */ /* 0x000fe20007f1e0ff */
[----:B------:R-:W-:Y:S02]  /*5320*/  IMAD.MOV.U32 R59, RZ, RZ, R56 ;  /* 0x000000ffff3b7224 */ /* 0x000fe400078e0038 */
[----:B------:R-:W-:Y:S02]  /*5330*/  IMAD R0, R57, R46, R0 ;  /* 0x0000002e39007224 */ /* 0x000fe400078e0200 */
[----:B------:R-:W-:-:S04]  /*5340*/  IMAD.HI.U32 R58, R56, R20, RZ ;  /* 0x00000014383a7227 */ /* 0x000fc800078e00ff */
[----:B------:R-:W-:-:S04]  /*5350*/  IMAD.X R0, RZ, RZ, ~R0, P0 ;  /* 0x000000ffff007224 */ /* 0x000fc800000e0e00 */
[----:B------:R-:W-:-:S04]  /*5360*/  IMAD.WIDE.U32 R58, P0, R56, R0, R58 ;  /* 0x00000000383a7225 */ /* 0x000fc8000780003a */
[----:B------:R-:W-:-:S04]  /*5370*/  IMAD.HI.U32 R29, R57, R0, RZ ;  /* 0x00000000391d7227 */ /* 0x000fc800078e00ff */
[----:B------:R-:W-:-:S04]  /*5380*/  IMAD.HI.U32 R20, P1, R57, R20, R58 ;  /* 0x0000001439147227 */ /* 0x000fc8000782003a */
[----:B------:R-:W-:Y:S02]  /*5390*/  IMAD R0, R57, R0, RZ ;  /* 0x0000000039007224 */ /* 0x000fe400078e02ff */
[----:B------:R-:W-:-:S03]  /*53a0*/  IMAD.X R29, R29, 0x1, R57, P0 ;  /* 0x000000011d1d7824 */ /* 0x000fc600000e0639 */
[----:B------:R-:W-:-:S04]  /*53b0*/  IADD3 R57, P0, R0, R20, RZ ;  /* 0x0000001400397210 */ /* 0x000fc80007f1e0ff */
[----:B------:R-:W-:Y:S01]  /*53c0*/  IADD3.X R29, RZ, RZ, R29, P0, P1 ;  /* 0x000000ffff1d7210 */ /* 0x000fe200007e241d */
[----:B------:R-:W-:Y:S01]  /*53d0*/  IMAD.WIDE.U32 R58, R57, R46, RZ ;  /* 0x0000002e393a7225 */ /* 0x000fe200078e00ff */
[----:B------:R-:W-:-:S03]  /*53e0*/  ISETP.GE.AND P1, PT, R18, RZ, PT ;  /* 0x000000ff1200720c */ /* 0x000fc60003f26270 */
[----:B------:R-:W-:Y:S01]  /*53f0*/  IMAD R20, R57, R47, R59 ;  /* 0x0000002f39147224 */ /* 0x000fe200078e023b */
[----:B------:R-:W-:-:S03]  /*5400*/  IADD3 R21, P0, RZ, -R58, RZ ;  /* 0x8000003aff157210 */ /* 0x000fc60007f1e0ff */
[----:B------:R-:W-:Y:S02]  /*5410*/  IMAD R20, R29, R46, R20 ;  /* 0x0000002e1d147224 */ /* 0x000fe400078e0214 */
[----:B------:R-:W-:-:S04]  /*5420*/  IMAD.HI.U32 R56, R57, R21, RZ ;  /* 0x0000001539387227 */ /* 0x000fc800078e00ff */
[----:B------:R-:W-:-:S04]  /*5430*/  IMAD.X R20, RZ, RZ, ~R20, P0 ;  /* 0x000000ffff147224 */ /* 0x000fc800000e0e14 */
[----:B------:R-:W-:-:S04]  /*5440*/  IMAD.WIDE.U32 R56, P0, R57, R20, R56 ;  /* 0x0000001439387225 */ /* 0x000fc80007800038 */
[----:B------:R-:W-:-:S04]  /*5450*/  IMAD.HI.U32 R0, R29, R20, RZ ;  /* 0x000000141d007227 */ /* 0x000fc800078e00ff */
[----:B------:R-:W-:-:S04]  /*5460*/  IMAD.HI.U32 R21, P4, R29, R21, R56 ;  /* 0x000000151d157227 */ /* 0x000fc80007880038 */
[----:B------:R-:W-:Y:S02]  /*5470*/  IMAD R20, R29, R20, RZ ;  /* 0x000000141d147224 */ /* 0x000fe400078e02ff */
[----:B------:R-:W-:Y:S02]  /*5480*/  IMAD.X R0, R0, 0x1, R29, P0 ;  /* 0x0000000100007824 */ /* 0x000fe400000e061d */
[----:B------:R-:W-:Y:S01]  /*5490*/  IMAD.MOV.U32 R57, RZ, RZ, RZ ;  /* 0x000000ffff397224 */ /* 0x000fe200078e00ff */
[----:B------:R-:W-:Y:S02]  /*54a0*/  IADD3 R29, P2, R20, R21, RZ ;  /* 0x00000015141d7210 */ /* 0x000fe40007f5e0ff */
[-C--:B------:R-:W-:Y:S02]  /*54b0*/  IADD3 R21, P0, RZ, -R27.reuse, RZ ;  /* 0x8000001bff157210 */ /* 0x080fe40007f1e0ff */
[----:B------:R-:W-:Y:S02]  /*54c0*/  IADD3.X R0, RZ, RZ, R0, P2, P4 ;  /* 0x000000ffff007210 */ /* 0x000fe400017e8400 */
[----:B------:R-:W-:Y:S01]  /*54d0*/  SEL R21, R21, R27, !P1 ;  /* 0x0000001b15157207 */ /* 0x000fe20004800000 */
[----:B------:R-:W-:-:S04]  /*54e0*/  IMAD.X R20, RZ, RZ, ~R18, P0 ;  /* 0x000000ffff147224 */ /* 0x000fc800000e0e12 */
[----:B------:R-:W-:Y:S01]  /*54f0*/  IMAD.HI.U32 R56, R29, R21, RZ ;  /* 0x000000151d387227 */ /* 0x000fe200078e00ff */
[----:B------:R-:W-:-:S05]  /*5500*/  SEL R20, R20, R18, !P1 ;  /* 0x0000001214147207 */ /* 0x000fca0004800000 */
[----:B------:R-:W-:-:S04]  /*5510*/  IMAD.WIDE.U32 R56, R29, R20, R56 ;  /* 0x000000141d387225 */ /* 0x000fc800078e0038 */
[C---:B------:R-:W-:Y:S02]  /*5520*/  IMAD R29, R0.reuse, R20, RZ ;  /* 0x00000014001d7224 */ /* 0x040fe400078e02ff */
[----:B------:R-:W-:-:S04]  /*5530*/  IMAD.HI.U32 R27, P2, R0, R21, R56 ;  /* 0x00000015001b7227 */ /* 0x000fc80007840038 */
[----:B------:R-:W-:Y:S01]  /*5540*/  IMAD.HI.U32 R0, R0, R20, RZ ;  /* 0x0000001400007227 */ /* 0x000fe200078e00ff */
[----:B------:R-:W-:-:S04]  /*5550*/  IADD3 R29, P1, R29, R27, RZ ;  /* 0x0000001b1d1d7210 */ /* 0x000fc80007f3e0ff */
[----:B------:R-:W-:Y:S01]  /*5560*/  IADD3.X R0, R0, RZ, RZ, P2, !PT ;  /* 0x000000ff00007210 */ /* 0x000fe200017fe4ff */
[----:B------:R-:W-:-:S04]  /*5570*/  IMAD.WIDE.U32 R56, R29, R46, RZ ;  /* 0x0000002e1d387225 */ /* 0x000fc800078e00ff */
[----:B------:R-:W-:Y:S01]  /*5580*/  IMAD R27, R29, R47, R57 ;  /* 0x0000002f1d1b7224 */ /* 0x000fe200078e0239 */
[----:B------:R-:W-:Y:S01]  /*5590*/  IADD3 R21, P0, -R56, R21, RZ ;  /* 0x0000001538157210 */ /* 0x000fe20007f1e1ff */
[----:B------:R-:W-:-:S03]  /*55a0*/  IMAD.X R0, RZ, RZ, R0, P1 ;  /* 0x000000ffff007224 */ /* 0x000fc600008e0600 */
[-C--:B------:R-:W-:Y:S01]  /*55b0*/  ISETP.GE.U32.AND P2, PT, R21, R46.reuse, PT ;  /* 0x0000002e1500720c */ /* 0x080fe20003f46070 */
[----:B------:R-:W-:-:S04]  /*55c0*/  IMAD R27, R0, R46, R27 ;  /* 0x0000002e001b7224 */ /* 0x000fc800078e021b */
[----:B------:R-:W-:Y:S01]  /*55d0*/  IMAD.X R20, R20, 0x1, ~R27, P0 ;  /* 0x0000000114147824 */ /* 0x000fe200000e0e1b */
[----:B------:R-:W-:-:S04]  /*55e0*/  IADD3 R27, P0, R21, -R46, RZ ;  /* 0x8000002e151b7210 */ /* 0x000fc80007f1e0ff */
[----:B------:R-:W-:-:S04]  /*55f0*/  ISETP.GE.U32.AND.EX P2, PT, R20, R47, PT, P2 ;  /* 0x0000002f1400720c */ /* 0x000fc80003f46120 */
[----:B------:R-:W-:Y:S01]  /*5600*/  SEL R27, R27, R21, P2 ;  /* 0x000000151b1b7207 */ /* 0x000fe20001000000 */
[----:B------:R-:W-:-:S03]  /*5610*/  IMAD.X R21, R20, 0x1, ~R47, P0 ;  /* 0x0000000114157824 */ /* 0x000fc600000e0e2f */
[----:B------:R-:W-:Y:S02]  /*5620*/  ISETP.GE.U32.AND P1, PT, R27, R46, PT ;  /* 0x0000002e1b00720c */ /* 0x000fe40003f26070 */
[----:B------:R-:W-:Y:S02]  /*5630*/  SEL R21, R21, R20, P2 ;  /* 0x0000001415157207 */ /* 0x000fe40001000000 */
[----:B------:R-:W-:Y:S02]  /*5640*/  IADD3 R20, P0, R29, 0x1, RZ ;  /* 0x000000011d147810 */ /* 0x000fe40007f1e0ff */
[----:B------:R-:W-:Y:S02]  /*5650*/  ISETP.GE.U32.AND.EX P1, PT, R21, R47, PT, P1 ;  /* 0x0000002f1500720c */ /* 0x000fe40003f26110 */
[----:B------:R-:W-:Y:S01]  /*5660*/  SEL R29, R20, R29, P2 ;  /* 0x0000001d141d7207 */ /* 0x000fe20001000000 */
[----:B------:R-:W-:Y:S01]  /*5670*/  IMAD.X R20, RZ, RZ, R0, P0 ;  /* 0x000000ffff147224 */ /* 0x000fe200000e0600 */
[----:B------:R-:W-:-:S02]  /*5680*/  LOP3.LUT R27, R23, R18, RZ, 0x3c, !PT ;  /* 0x00000012171b7212 */ /* 0x000fc400078e3cff */
[----:B------:R-:W-:Y:S02]  /*5690*/  IADD3 R21, P0, R29, 0x1, RZ ;  /* 0x000000011d157810 */ /* 0x000fe40007f1e0ff */
[----:B------:R-:W-:Y:S02]  /*56a0*/  SEL R20, R20, R0, P2 ;  /* 0x0000000014147207 */ /* 0x000fe40001000000 */
[----:B------:R-:W-:Y:S02]  /*56b0*/  SEL R21, R21, R29, P1 ;  /* 0x0000001d15157207 */ /* 0x000fe40000800000 */
[-C--:B------:R-:W-:Y:S02]  /*56c0*/  IADD3.X R0, RZ, R20.reuse, RZ, P0, !PT ;  /* 0x00000014ff007210 */ /* 0x080fe400007fe4ff */
[----:B------:R-:W-:Y:S02]  /*56d0*/  ISETP.NE.U32.AND P0, PT, R24, RZ, PT ;  /* 0x000000ff1800720c */ /* 0x000fe40003f05070 */
[----:B------:R-:W-:-:S02]  /*56e0*/  SEL R20, R0, R20, P1 ;  /* 0x0000001400147207 */ /* 0x000fc40000800000 */
[-C--:B------:R-:W-:Y:S02]  /*56f0*/  IADD3 R0, P1, RZ, -R21.reuse, RZ ;  /* 0x80000015ff007210 */ /* 0x080fe40007f3e0ff */
[----:B------:R-:W-:Y:S02]  /*5700*/  ISETP.GE.AND P2, PT, R27, RZ, PT ;  /* 0x000000ff1b00720c */ /* 0x000fe40003f46270 */
[----:B------:R-:W-:Y:S01]  /*5710*/  ISETP.NE.AND.EX P0, PT, R23, RZ, PT, P0 ;  /* 0x000000ff1700720c */ /* 0x000fe20003f05300 */
[----:B------:R-:W-:Y:S01]  /*5720*/  IMAD.X R24, RZ, RZ, ~R20, P1 ;  /* 0x000000ffff187224 */ /* 0x000fe200008e0e14 */
[----:B------:R-:W-:Y:S01]  /*5730*/  SEL R0, R0, R21, !P2 ;  /* 0x0000001500007207 */ /* 0x000fe20005000000 */
[----:B------:R-:W-:-:S03]  /*5740*/  IMAD.MOV.U32 R23, RZ, RZ, 0x0 ;  /* 0x00000000ff177424 */ /* 0x000fc600078e00ff */
[----:B------:R-:W-:Y:S02]  /*5750*/  SEL R24, R24, R20, !P2 ;  /* 0x0000001418187207 */ /* 0x000fe40005000000 */
[----:B------:R-:W-:Y:S02]  /*5760*/  SEL R0, R0, 0xffffffff, P0 ;  /* 0xffffffff00007807 */ /* 0x000fe40000000000 */
[----:B------:R-:W-:Y:S01]  /*5770*/  SEL R21, R24, 0xffffffff, P0 ;  /* 0xffffffff18157807 */ /* 0x000fe20000000000 */
[----:B------:R-:W-:Y:S06]  /*5780*/  RET.REL.NODEC R22 `(_ZN5flash32flash_fwd_splitkv_combine_kernelI23Flash_fwd_kernel_traitsILi192ELi64ELi64ELi4ELb0ELb0EN7cutlass6half_tE19Flash_kernel_traitsILi192ELi64ELi64ELi4ES3_EELi8ELi7ELb0EEEvNS_16Flash_fwd_paramsE) ;  /* 0xffffa87016007950 */ /* 0x000fec0003c3ffff */
.L_x_45:
[----:B------:R-:W-:-:S00]  /*5790*/  BRA `(.L_x_45) ;  /* 0xfffffff000007947 */ /* 0x000fc0000383ffff */
[----:B------:R-:W-:-:S00]  /*57a0*/  NOP ;  /* 0x0000000000007918 */ /* 0x000fc00000000000 */
        /* <DEDUP_REMOVED lines=13> */
.L_x_7322:


//--------------------- .text._ZN5flash32flash_fwd_splitkv_combine_kernelI23Flash_fwd_kernel_traitsILi192ELi64ELi64ELi4ELb0ELb0EN7cutlass6half_tE19Flash_kernel_traitsILi192ELi64ELi64ELi4ES3_EELi8ELi6ELb0EEEvNS_16Flash_fwd_paramsE --------------------------
	.section	.text._ZN5flash32flash_fwd_splitkv_combine_kernelI23Flash_fwd_kernel_traitsILi192ELi64ELi64ELi4ELb0ELb0EN7cutlass6half_tE19Flash_kernel_traitsILi192ELi64ELi64ELi4ES3_EELi8ELi6ELb0EEEvNS_16Flash_fwd_paramsE,"ax",@progbits
	.sectioninfo	@"SHI_REGISTERS=64"
	.align	128
        .global         _ZN5flash32flash_fwd_splitkv_combine_kernelI23Flash_fwd_kernel_traitsILi192ELi64ELi64ELi4ELb0ELb0EN7cutlass6half_tE19Flash_kernel_traitsILi192ELi64ELi64ELi4ES3_EELi8ELi6ELb0EEEvNS_16Flash_fwd_paramsE
        .type           _ZN5flash32flash_fwd_splitkv_combine_kernelI23Flash_fwd_kernel_traitsILi192ELi64ELi64ELi4ELb0ELb0EN7cutlass6half_tE19Flash_kernel_traitsILi192ELi64ELi64ELi4ES3_EELi8ELi6ELb0EEEvNS_16Flash_fwd_paramsE,@function
        .size           _ZN5flash32flash_fwd_splitkv_combine_kernelI23Flash_fwd_kernel_traitsILi192ELi64ELi64ELi4ELb0ELb0EN7cutlass6half_tE19Flash_kernel_traitsILi192ELi64ELi64ELi4ES3_EELi8ELi6ELb0EEEvNS_16Flash_fwd_paramsE,(.L_x_7323 - _ZN5flash32flash_fwd_splitkv_combine_kernelI23Flash_fwd_kernel_traitsILi192ELi64ELi64ELi4ELb0ELb0EN7cutlass6half_tE19Flash_kernel_traitsILi192ELi64ELi64ELi4ES3_EELi8ELi6ELb0EEEvNS_16Flash_fwd_paramsE)
        .other          _ZN5flash32flash_fwd_splitkv_combine_kernelI23Flash_fwd_kernel_traitsILi192ELi64ELi64ELi4ELb0ELb0EN7cutlass6half_tE19Flash_kernel_traitsILi192ELi64ELi64ELi4ES3_EELi8ELi6ELb0EEEvNS_16Flash_fwd_paramsE,@"STO_CUDA_ENTRY STV_DEFAULT"
_ZN5flash32flash_fwd_splitkv_combine_kernelI23Flash_fwd_kernel_traitsILi192ELi64ELi64ELi4ELb0ELb0EN7cutlass6half_tE19Flash_kernel_traitsILi192ELi64ELi64ELi4ES3_EELi8ELi6ELb0EEEvNS_16Flash_fwd_paramsE:
.text._ZN5flash32flash_fwd_splitkv_combine_kernelI23Flash_fwd_kernel_traitsILi192ELi64ELi64ELi4ELb0ELb0EN7cutlass6half_tE19Flash_kernel_traitsILi192ELi64ELi64ELi4ES3_EELi8ELi6ELb0EEEvNS_16Flash_fwd_paramsE:
        /* <DEDUP_REMOVED lines=23> */
[----:B------:R-:W-:Y:S05]  /*0170*/  CALL.REL.NOINC `($__internal_1_$__cuda_sm20_div_s64) ;  /* 0x0000488000007944 */ /* 0x000fea0003c00000 */
[----:B------:R-:W-:Y:S05]  /*0180*/  BRA `(.L_x_47) ;  /* 0x0000013000007947 */ /* 0x000fea0003800000 */
.L_x_46:
        /* <DEDUP_REMOVED lines=19> */
.L_x_47:
        /* <DEDUP_REMOVED lines=9> */
[----:B------:R-:W-:Y:S02]  /*0350*/  MOV R17, R21 ;  /* 0x0000001500117202 */ /* 0x000fe40000000f00 */
[----:B------:R-:W-:Y:S02]  /*0360*/  MOV R24, 0x380 ;  /* 0x0000038000187802 */ /* 0x000fe40000000f00 */
[----:B------:R-:W-:Y:S05]  /*0370*/  CALL.REL.NOINC `($__internal_1_$__cuda_sm20_div_s64) ;  /* 0x0000468000007944 */ /* 0x000fea0003c00000 */
[----:B------:R-:W-:Y:S02]  /*0380*/  MOV R32, R20 ;  /* 0x0000001400207202 */ /* 0x000fe40000000f00 */
[----:B------:R-:W-:Y:S01]  /*0390*/  MOV R33, R21 ;  /* 0x0000001500217202 */ /* 0x000fe20000000f00 */
[----:B------:R-:W-:Y:S05]  /*03a0*/  BRA `(.L_x_50) ;  /* 0x0000013000007947 */ /* 0x000fea0003800000 */
.L_x_49:
[----:B------:R-:W0:Y:S01]  /*03b0*/  I2F.U32.RP R6, R26 ;  /* 0x0000001a00067306 */ /* 0x000e220000209000 */
[----:B------:R-:W-:Y:S01]  /*03c0*/  ISETP.NE.U32.AND P0, PT, R26, RZ, PT ;  /* 0x000000ff1a00720c */ /* 0x000fe20003f05070 */
[----:B------:R-:W-:-:S06]  /*03d0*/  HFMA2.MMA R33, -RZ, RZ, 0, 0 ;  /* 0x00000000ff217435 */ /* 0x000fcc00000001ff */
[----:B0-----:R-:W0:Y:S02]  /*03e0*/  MUFU.RCP R4, R6 ;  /* 0x0000000600047308 */ /* 0x001e240000001000 */
[----:B0-----:R-:W-:-:S06]  /*03f0*/  IADD3 R4, R4, 0xffffffe, RZ ;  /* 0x0ffffffe04047810 */ /* 0x001fcc0007ffe0ff */
[----:B------:R-:W0:Y:S02]  /*0400*/  F2I.FTZ.U32.TRUNC.NTZ R3, R4 ;  /* 0x0000000400037305 */ /* 0x000e24000021f000 */
[----:B0-----:R-:W-:-:S04]  /*0410*/  IMAD.MOV R2, RZ, RZ, -R3 ;  /* 0x000000ffff027224 */ /* 0x001fc800078e0a03 */
[----:B------:R-:W-:Y:S02]  /*0420*/  IMAD R7, R2, R26, RZ ;  /* 0x0000001a02077224 */ /* 0x000fe400078e02ff */
[----:B------:R-:W-:-:S04]  /*0430*/  IMAD.MOV.U32 R2, RZ, RZ, RZ ;  /* 0x000000ffff027224 */ /* 0x000fc800078e00ff */
        /* <DEDUP_REMOVED lines=10> */
.L_x_50:
[----:B------:R-:W-:Y:S05]  /*04e0*/  BSYNC B0 ;  /* 0x0000000000007941 */ /* 0x000fea0003800000 */
.L_x_48:
        /* <DEDUP_REMOVED lines=10> */
[----:B------:R-:W-:Y:S01]  /*0590*/  @!UP0 UIADD3 UR4, UR5, URZ, URZ ;  /* 0x0000003f05048290 */ /* 0x000fe2000fffe03f */
[----:B0-----:R-:W0:Y:S02]  /*05a0*/  MUFU.RCP R8, R6 ;  /* 0x0000000600087308 */ /* 0x001e240000001000 */
[----:B0-----:R-:W-:Y:S01]  /*05b0*/  IADD3 R8, R8, 0xffffffe, RZ ;  /* 0x0ffffffe08087810 */ /* 0x001fe20007ffe0ff */
[----:B------:R-:W-:-:S05]  /*05c0*/  IMAD.MOV.U32 R6, RZ, RZ, R2 ;  /* 0x000000ffff067224 */ /* 0x000fca00078e0002 */
        /* <DEDUP_REMOVED lines=40> */
[----:B------:R-:W-:Y:S02]  /*0850*/  MOV R8, R20 ;  /* 0x0000001400087202 */ /* 0x000fe40000000f00 */
[----:B------:R-:W-:Y:S01]  /*0860*/  MOV R9, R21 ;  /* 0x0000001500097202 */ /* 0x000fe20000000f00 */
[----:B------:R-:W-:Y:S05]  /*0870*/  BRA `(.L_x_53) ;  /* 0x0000013000007947 */ /* 0x000fea0003800000 */
.L_x_52:
        /* <DEDUP_REMOVED lines=9> */
[----:B------:R-:W-:Y:S01]  /*0910*/  IMAD.HI.U32 R8, R9, R26, RZ ;  /* 0x0000001a09087227 */ /* 0x000fe200078e00ff */
[----:B------:R-:W-:-:S04]  /*0920*/  HFMA2.MMA R9, -RZ, RZ, 0, 0 ;  /* 0x00000000ff097435 */ /* 0x000fc800000001ff */
        /* <DEDUP_REMOVED lines=8> */
.L_x_53:
[----:B------:R-:W-:Y:S05]  /*09b0*/  BSYNC B0 ;  /* 0x0000000000007941 */ /* 0x000fea0003800000 */
.L_x_51:
[----:B------:R-:W-:Y:S01]  /*09c0*/  IMAD.MOV.U32 R6, RZ, RZ, c[0x0][0x1c0] ;  /* 0x00007000ff067624 */ /* 0x000fe200078e00ff */
[----:B------:R-:W-:Y:S01]  /*09d0*/  IABS R17, R3 ;  /* 0x0000000300117213 */ /* 0x000fe20000000000 */
[----:B------:R-:W0:Y:S01]  /*09e0*/  S2R R34, SR_TID.X ;  /* 0x0000000000227919 */ /* 0x000e220000002100 */
[----:B------:R-:W-:Y:S01]  /*09f0*/  IABS R18, c[0x0][0x214] ;  /* 0x0000850000127a13 */ /* 0x000fe20000000000 */
[C---:B------:R-:W-:Y:S01]  /*0a00*/  IMAD R2, R6.reuse, c[0x0][0x214], RZ ;  /* 0x0000850006027a24 */ /* 0x040fe200078e02ff */
[----:B------:R-:W1:Y:S01]  /*0a10*/  I2F.RP R22, R17 ;  /* 0x0000001100167306 */ /* 0x000e620000209400 */
[----:B------:R-:W-:Y:S01]  /*0a20*/  IADD3 R6, R6, -0x1, RZ ;  /* 0xffffffff06067810 */ /* 0x000fe20007ffe0ff */
[----:B------:R-:W-:Y:S01]  /*0a30*/  BSSY B0, `(.L_x_54) ;  /* 0x0000074000007945 */ /* 0x000fe20003800000 */
[----:B------:R-:W-:-:S02]  /*0a40*/  ISETP.NE.AND P5, PT, R3, RZ, PT ;  /* 0x000000ff0300720c */ /* 0x000fc40003fa5270 */
[----:B------:R-:W-:-:S03]  /*0a50*/  IABS R15, R2 ;  /* 0x00000002000f7213 */ /* 0x000fc60000000000 */
[----:B------:R-:W-:Y:S08]  /*0a60*/  I2F.RP R7, R18 ;  /* 0x0000001200077306 */ /* 0x000ff00000209400 */
[----:B------:R-:W2:Y:S08]  /*0a70*/  I2F.RP R19, R15 ;  /* 0x0000000f00137306 */ /* 0x000eb00000209400 */
[----:B-1----:R-:W1:Y:S08]  /*0a80*/  MUFU.RCP R4, R22 ;  /* 0x0000001600047308 */ /* 0x002e700000001000 */
[----:B--2---:R-:W2:Y:S01]  /*0a90*/  MUFU.RCP R10, R19 ;  /* 0x00000013000a7308 */ /* 0x004ea20000001000 */
[----:B-1----:R-:W-:-:S07]  /*0aa0*/  IADD3 R12, R4, 0xffffffe, RZ ;  /* 0x0ffffffe040c7810 */ /* 0x002fce0007ffe0ff */
[----:B------:R-:W1:Y:S01]  /*0ab0*/  MUFU.RCP R21, R7 ;  /* 0x0000000700157308 */ /* 0x000e620000001000 */
[----:B------:R-:W-:Y:S02]  /*0ac0*/  IADD3 R22, R15, UR8, RZ ;  /* 0x000000080f167c10 */ /* 0x000fe4000fffe0ff */
[----:B--2---:R-:W-:-:S05]  /*0ad0*/  IADD3 R10, R10, 0xffffffe, RZ ;  /* 0x0ffffffe0a0a7810 */ /* 0x004fca0007ffe0ff */
[----:B------:R-:W2:Y:S08]  /*0ae0*/  F2I.FTZ.U32.TRUNC.NTZ R13, R12 ;  /* 0x0000000c000d7305 */ /* 0x000eb0000021f000 */
[----:B------:R-:W3:Y:S01]  /*0af0*/  F2I.FTZ.U32.TRUNC.NTZ R11, R10 ;  /* 0x0000000a000b7305 */ /* 0x000ee2000021f000 */
[----:B-1----:R-:W-:Y:S01]  /*0b00*/  IADD3 R21, R21, 0xffffffe, RZ ;  /* 0x0ffffffe15157810 */ /* 0x002fe20007ffe0ff */
[----:B--2---:R-:W-:-:S06]  /*0b10*/  IMAD.MOV R4, RZ, RZ, -R13 ;  /* 0x000000ffff047224 */ /* 0x004fcc00078e0a0d */
[----:B------:R-:W1:Y:S01]  /*0b20*/  F2I.FTZ.U32.TRUNC.NTZ R21, R21 ;  /* 0x0000001500157305 */ /* 0x000e62000021f000 */
[----:B------:R-:W-:Y:S02]  /*0b30*/  IMAD.MOV.U32 R12, RZ, RZ, RZ ;  /* 0x000000ffff0c7224 */ /* 0x000fe400078e00ff */
[----:B------:R-:W-:Y:S02]  /*0b40*/  IMAD R19, R4, R17, RZ ;  /* 0x0000001104137224 */ /* 0x000fe400078e02ff */
[----:B------:R-:W-:Y:S02]  /*0b50*/  IMAD.IADD R4, R6, 0x1, R17 ;  /* 0x0000000106047824 */ /* 0x000fe400078e0211 */
[----:B---3--:R-:W-:Y:S02]  /*0b60*/  IMAD.MOV R20, RZ, RZ, -R11 ;  /* 0x000000ffff147224 */ /* 0x008fe400078e0a0b */
[----:B------:R-:W-:Y:S02]  /*0b70*/  IMAD.MOV.U32 R10, RZ, RZ, RZ ;  /* 0x000000ffff0a7224 */ /* 0x000fe400078e00ff */
[----:B------:R-:W-:-:S02]  /*0b80*/  IMAD R20, R20, R15, RZ ;  /* 0x0000000f14147224 */ /* 0x000fc400078e02ff */
[----:B------:R-:W-:Y:S01]  /*0b90*/  IMAD.HI.U32 R19, R13, R19, R12 ;  /* 0x000000130d137227 */ /* 0x000fe200078e000c */
[----:B------:R-:W-:Y:S02]  /*0ba0*/  IABS R13, R22 ;  /* 0x00000016000d7213 */ /* 0x000fe40000000000 */
[----:B------:R-:W-:Y:S01]  /*0bb0*/  IABS R12, R4 ;  /* 0x00000004000c7213 */ /* 0x000fe20000000000 */
[----:B------:R-:W-:Y:S01]  /*0bc0*/  IMAD.HI.U32 R20, R11, R20, R10 ;  /* 0x000000140b147227 */ /* 0x000fe200078e000a */
[----:B------:R-:W-:Y:S02]  /*0bd0*/  IABS R10, R2 ;  /* 0x00000002000a7213 */ /* 0x000fe40000000000 */
[----:B------:R-:W-:Y:S01]  /*0be0*/  IABS R11, R3 ;  /* 0x00000003000b7213 */ /* 0x000fe20000000000 */
[----:B-1----:R-:W-:Y:S02]  /*0bf0*/  IMAD.MOV R7, RZ, RZ, -R21 ;  /* 0x000000ffff077224 */ /* 0x002fe400078e0a15 */
[----:B------:R-:W-:-:S02]  /*0c00*/  IMAD.MOV R10, RZ, RZ, -R10 ;  /* 0x000000ffff0a7224 */ /* 0x000fc400078e0a0a */
[----:B------:R-:W-:-:S04]  /*0c10*/  IMAD.HI.U32 R23, R20, R13, RZ ;  /* 0x0000000d14177227 */ /* 0x000fc800078e00ff */
[----:B------:R-:W-:Y:S02]  /*0c20*/  IMAD R10, R23, R10, R13 ;  /* 0x0000000a170a7224 */ /* 0x000fe400078e020d */
[----:B------:R-:W-:Y:S02]  /*0c30*/  IMAD.MOV R11, RZ, RZ, -R11 ;  /* 0x000000ffff0b7224 */ /* 0x000fe400078e0a0b */
[----:B------:R-:W-:Y:S01]  /*0c40*/  IMAD.HI.U32 R19, R19, R12, RZ ;  /* 0x0000000c13137227 */ /* 0x000fe200078e00ff */
[----:B------:R-:W-:-:S03]  /*0c50*/  ISETP.GT.U32.AND P4, PT, R15, R10, PT ;  /* 0x0000000a0f00720c */ /* 0x000fc60003f84070 */
[----:B------:R-:W-:Y:S02]  /*0c60*/  IMAD R7, R7, R18, RZ ;  /* 0x0000001207077224 */ /* 0x000fe400078e02ff */
[----:B------:R-:W-:Y:S02]  /*0c70*/  IMAD.MOV.U32 R20, RZ, RZ, RZ ;  /* 0x000000ffff147224 */ /* 0x000fe400078e00ff */
[----:B------:R-:W-:Y:S01]  /*0c80*/  IMAD R12, R19, R11, R12 ;  /* 0x0000000b130c7224 */ /* 0x000fe200078e020c */
[----:B------:R-:W-:Y:S01]  /*0c90*/  SHF.R.S32.HI R11, RZ, 0x1f, R2 ;  /* 0x0000001fff0b7819 */ /* 0x000fe20000011402 */
[----:B------:R-:W-:-:S03]  /*0ca0*/  IMAD.HI.U32 R20, R21, R7, R20 ;  /* 0x0000000715147227 */ /* 0x000fc600078e0014 */
[----:B------:R-:W-:Y:S01]  /*0cb0*/  ISETP.GT.U32.AND P3, PT, R17, R12, PT ;  /* 0x0000000c1100720c */ /* 0x000fe20003f64070 */
[----:B------:R-:W-:Y:S01]  /*0cc0*/  @!P4 IMAD.IADD R10, R10, 0x1, -R15 ;  /* 0x000000010a0ac824 */ /* 0x000fe200078e0a0f */
[----:B------:R-:W-:Y:S01]  /*0cd0*/  @!P4 IADD3 R23, R23, 0x1, RZ ;  /* 0x000000011717c810 */ /* 0x000fe20007ffe0ff */
[----:B------:R-:W-:Y:S01]  /*0ce0*/  IMAD.HI.U32 R20, R20, R13, RZ ;  /* 0x0000000d14147227 */ /* 0x000fe200078e00ff */
[----:B------:R-:W-:Y:S02]  /*0cf0*/  ISETP.NE.AND P4, PT, R2, RZ, PT ;  /* 0x000000ff0200720c */ /* 0x000fe40003f85270 */
[-C--:B------:R-:W-:Y:S01]  /*0d00*/  ISETP.GE.U32.AND P2, PT, R10, R15.reuse, PT ;  /* 0x0000000f0a00720c */ /* 0x080fe20003f46070 */
[----:B------:R-:W-:Y:S01]  /*0d10*/  IMAD.MOV R7, RZ, RZ, -R20 ;  /* 0x000000ffff077224 */ /* 0x000fe200078e0a14 */
[C---:B------:R-:W-:Y:S02]  /*0d20*/  LOP3.LUT R10, R22.reuse, R15, RZ, 0x3c, !PT ;  /* 0x0000000f160a7212 */ /* 0x040fe400078e3cff */
[----:B------:R-:W-:Y:S01]  /*0d30*/  LOP3.LUT R22, R22, c[0x0][0x214], RZ, 0x3c, !PT ;  /* 0x0000850016167a12 */ /* 0x000fe200078e3cff */
[----:B------:R-:W-:Y:S01]  /*0d40*/  IMAD R7, R18, R7, R13 ;  /* 0x0000000712077224 */ /* 0x000fe200078e020d */
[----:B------:R-:W-:Y:S01]  /*0d50*/  ISETP.GE.AND P1, PT, R10, RZ, PT ;  /* 0x000000ff0a00720c */ /* 0x000fe20003f26270 */
[----:B------:R-:W-:Y:S01]  /*0d60*/  @!P3 IMAD.IADD R12, R12, 0x1, -R17 ;  /* 0x000000010c0cb824 */ /* 0x000fe200078e0a11 */
[----:B------:R-:W-:-:S02]  /*0d70*/  LOP3.LUT R10, R4, R17, RZ, 0x3c, !PT ;  /* 0x00000011040a7212 */ /* 0x000fc400078e3cff */
[----:B------:R-:W-:Y:S02]  /*0d80*/  ISETP.GT.U32.AND P0, PT, R18, R7, PT ;  /* 0x000000071200720c */ /* 0x000fe40003f04070 */
[----:B------:R-:W-:Y:S02]  /*0d90*/  ISETP.GE.U32.AND P6, PT, R12, R17, PT ;  /* 0x000000110c00720c */ /* 0x000fe40003fc6070 */
[----:B------:R-:W-:Y:S02]  /*0da0*/  @P2 IADD3 R23, R23, 0x1, RZ ;  /* 0x0000000117172810 */ /* 0x000fe40007ffe0ff */
[----:B------:R-:W-:Y:S02]  /*0db0*/  ISETP.GE.AND P2, PT, R10, RZ, PT ;  /* 0x000000ff0a00720c */ /* 0x000fe40003f46270 */
[----:B------:R-:W-:Y:S01]  /*0dc0*/  @!P3 IADD3 R19, R19, 0x1, RZ ;  /* 0x000000011313b810 */ /* 0x000fe20007ffe0ff */
[----:B------:R-:W-:Y:S01]  /*0dd0*/  @!P1 IMAD.MOV R23, RZ, RZ, -R23 ;  /* 0x000000ffff179224 */ /* 0x000fe200078e0a17 */
[----:B------:R-:W-:-:S02]  /*0de0*/  @!P4 LOP3.LUT R23, RZ, R15, RZ, 0x33, !PT ;  /* 0x0000000fff17c212 */ /* 0x000fc400078e33ff */
[----:B------:R-:W-:Y:S01]  /*0df0*/  ISETP.GE.AND P1, PT, R22, RZ, PT ;  /* 0x000000ff1600720c */ /* 0x000fe20003f26270 */
[----:B------:R-:W-:Y:S01]  /*0e00*/  @!P0 IMAD.IADD R7, R7, 0x1, -R18 ;  /* 0x0000000107078824 */ /* 0x000fe200078e0a12 */
[----:B------:R-:W-:Y:S02]  /*0e10*/  @!P0 IADD3 R20, R20, 0x1, RZ ;  /* 0x0000000114148810 */ /* 0x000fe40007ffe0ff */
[----:B------:R-:W-:Y:S02]  /*0e20*/  @P6 IADD3 R19, R19, 0x1, RZ ;  /* 0x0000000113136810 */ /* 0x000fe40007ffe0ff */
[----:B------:R-:W-:Y:S02]  /*0e30*/  ISETP.GE.U32.AND P3, PT, R7, R18, PT ;  /* 0x000000120700720c */ /* 0x000fe40003f66070 */
[----:B------:R-:W-:Y:S01]  /*0e40*/  ISETP.LT.U32.AND P0, PT, R32, R23, PT ;  /* 0x000000172000720c */ /* 0x000fe20003f01070 */
[----:B------:R-:W-:Y:S01]  /*0e50*/  @!P2 IMAD.MOV R19, RZ, RZ, -R19 ;  /* 0x000000ffff13a224 */ /* 0x000fe200078e0a13 */
[----:B------:R-:W-:-:S02]  /*0e60*/  SHF.R.S32.HI R7, RZ, 0x1f, R23 ;  /* 0x0000001fff077819 */ /* 0x000fc40000011417 */
[C---:B------:R-:W-:Y:S02]  /*0e70*/  ISETP.GT.AND P2, PT, R2.reuse, RZ, PT ;  /* 0x000000ff0200720c */ /* 0x040fe40003f44270 */
[CC--:B------:R-:W-:Y:S02]  /*0e80*/  ISETP.LT.AND.EX P0, PT, R33.reuse, R7.reuse, PT, P0 ;  /* 0x000000072100720c */ /* 0x0c0fe40003f01300 */
[----:B------:R-:W-:Y:S02]  /*0e90*/  LEA.HI.SX32 R13, R2, 0x1, 0x1 ;  /* 0x00000001020d7811 */ /* 0x000fe400078f0aff */
[C---:B------:R-:W-:Y:S02]  /*0ea0*/  SEL R10, R33.reuse, R7, P0 ;  /* 0x00000007210a7207 */ /* 0x040fe40000000000 */
[----:B------:R-:W-:Y:S02]  /*0eb0*/  ISETP.NE.AND P4, PT, RZ, c[0x0][0x214], PT ;  /* 0x00008500ff007a0c */ /* 0x000fe40003f85270 */
[----:B------:R-:W-:-:S02]  /*0ec0*/  LOP3.LUT R2, R33, R10, RZ, 0xfc, !PT ;  /* 0x0000000a21027212 */ /* 0x000fc400078efcff */
[----:B------:R-:W-:Y:S01]  /*0ed0*/  @P3 IADD3 R20, R20, 0x1, RZ ;  /* 0x0000000114143810 */ /* 0x000fe20007ffe0ff */
[----:B------:R-:W-:Y:S01]  /*0ee0*/  @!P2 IMAD.MOV R13, RZ, RZ, R11 ;  /* 0x000000ffff0da224 */ /* 0x000fe200078e020b */
[----:B------:R-:W-:Y:S02]  /*0ef0*/  ISETP.NE.U32.AND P2, PT, R2, RZ, PT ;  /* 0x000000ff0200720c */ /* 0x000fe40003f45070 */
[----:B------:R-:W-:Y:S01]  /*0f00*/  @!P5 LOP3.LUT R19, RZ, R17, RZ, 0x33, !PT ;  /* 0x00000011ff13d212 */ /* 0x000fe200078e33ff */
[----:B------:R-:W-:Y:S01]  /*0f10*/  @!P1 IMAD.MOV R20, RZ, RZ, -R20 ;  /* 0x000000ffff149224 */ /* 0x000fe200078e0a14 */
[----:B------:R-:W-:Y:S02]  /*0f20*/  SEL R11, R32, R23, P0 ;  /* 0x00000017200b7207 */ /* 0x000fe40000000000 */
[----:B------:R-:W-:Y:S02]  /*0f30*/  ISETP.LT.U32.AND P1, PT, R8, R19, PT ;  /* 0x000000130800720c */ /* 0x000fe40003f21070 */
[----:B------:R-:W-:-:S02]  /*0f40*/  SHF.R.S32.HI R7, RZ, 0x1f, R19 ;  /* 0x0000001fff077819 */ /* 0x000fc40000011413 */
[----:B------:R-:W-:Y:S02]  /*0f50*/  @!P4 LOP3.LUT R20, RZ, c[0x0][0x214], RZ, 0x33, !PT ;  /* 0x00008500ff14ca12 */ /* 0x000fe400078e33ff */
[----:B------:R-:W-:-:S03]  /*0f60*/  ISETP.LT.AND.EX P1, PT, R9, R7, PT, P1 ;  /* 0x000000070900720c */ /* 0x000fc60003f21310 */
[----:B------:R-:W-:Y:S01]  /*0f70*/  IMAD R2, R20, R13, RZ ;  /* 0x0000000d14027224 */ /* 0x000fe200078e02ff */
[----:B------:R-:W-:Y:S02]  /*0f80*/  SEL R13, R8, R19, P1 ;  /* 0x00000013080d7207 */ /* 0x000fe40000800000 */
[----:B------:R-:W-:Y:S01]  /*0f90*/  SEL R12, R9, R7, P1 ;  /* 0x00000007090c7207 */ /* 0x000fe20000800000 */
[----:B------:R-:W-:Y:S05]  /*0fa0*/  @!P2 BRA `(.L_x_55) ;  /* 0x000000900000a947 */ /* 0x000fea0003800000 */
[----:B0-----:R-:W-:Y:S01]  /*0fb0*/  IMAD.MOV.U32 R18, RZ, RZ, R32 ;  /* 0x000000ffff127224 */ /* 0x001fe200078e0020 */
        /* <DEDUP_REMOVED lines=8> */
.L_x_55:
[----:B0-----:R-:W0:Y:S01]  /*1040*/  I2F.U32.RP R15, R11 ;  /* 0x0000000b000f7306 */ /* 0x001e220000209000 */
        /* <DEDUP_REMOVED lines=18> */
.L_x_56:
[----:B------:R-:W-:Y:S05]  /*1170*/  BSYNC B0 ;  /* 0x0000000000007941 */ /* 0x000fea0003800000 */
.L_x_54:
[----:B------:R-:W-:Y:S01]  /*1180*/  SHF.R.S32.HI R7, RZ, 0x1f, R34 ;  /* 0x0000001fff077819 */ /* 0x000fe20000011422 */
[----:B------:R-:W-:Y:S01]  /*1190*/  ULDC.64 UR8, c[0x0][0x118] ;  /* 0x0000460000087ab9 */ /* 0x000fe20000000a00 */
[----:B------:R-:W-:Y:S02]  /*11a0*/  IADD3 R17, P0, R28, -UR7, RZ ;  /* 0x800000071c117c10 */ /* 0x000fe4000ff1e0ff */
[----:B------:R-:W-:-:S04]  /*11b0*/  LEA.HI R21, R7, R34, RZ, 0x3 ;  /* 0x0000002207157211 */ /* 0x000fc800078f18ff */
[----:B------:R-:W-:Y:S02]  /*11c0*/  LOP3.LUT R15, R21, 0xfffffff8, RZ, 0xc0, !PT ;  /* 0xfffffff8150f7812 */ /* 0x000fe400078ec0ff */
[----:B------:R-:W-:-:S03]  /*11d0*/  SHF.R.S32.HI R21, RZ, 0x3, R21 ;  /* 0x00000003ff157819 */ /* 0x000fc60000011415 */
[----:B------:R-:W-:Y:S01]  /*11e0*/  IMAD.IADD R22, R34, 0x1, -R15 ;  /* 0x0000000122167824 */ /* 0x000fe200078e0a0f */
[----:B------:R-:W-:Y:S02]  /*11f0*/  IADD3.X R15, R5, ~UR6, RZ, P0, !PT ;  /* 0x80000006050f7c10 */ /* 0x000fe400087fe4ff */
[----:B------:R-:W-:Y:S02]  /*1200*/  IADD3 R19, R21, 0x30, RZ ;  /* 0x0000003015137810 */ /* 0x000fe40007ffe0ff */
[----:B------:R-:W-:Y:S02]  /*1210*/  ISETP.GT.U32.AND P3, PT, R17, R22, PT ;  /* 0x000000161100720c */ /* 0x000fe40003f64070 */
[----:B------:R-:W-:Y:S02]  /*1220*/  SHF.R.S32.HI R18, RZ, 0x1f, R22 ;  /* 0x0000001fff127819 */ /* 0x000fe40000011416 */
[----:B------:R-:W-:Y:S02]  /*1230*/  IADD3 R17, R21, 0x10, RZ ;  /* 0x0000001015117810 */ /* 0x000fe40007ffe0ff */
[----:B------:R-:W-:-:S02]  /*1240*/  ISETP.GT.AND.EX P3, PT, R15, R18, PT, P3 ;  /* 0x000000120f00720c */ /* 0x000fc40003f64330 */
[----:B------:R-:W-:Y:S02]  /*1250*/  IADD3 R15, R21, 0x20, RZ ;  /* 0x00000020150f7810 */ /* 0x000fe40007ffe0ff */
[----:B------:R-:W-:Y:S02]  /*1260*/  ISETP.GE.OR P5, PT, R17, c[0x0][0x314], !P3 ;  /* 0x0000c50011007a0c */ /* 0x000fe40005fa6670 */
[----:B------:R-:W-:Y:S02]  /*1270*/  ISETP.GE.OR P4, PT, R15, c[0x0][0x314], !P3 ;  /* 0x0000c5000f007a0c */ /* 0x000fe40005f86670 */
[----:B------:R-:W-:Y:S02]  /*1280*/  ISETP.GE.OR P6, PT, R21, c[0x0][0x314], !P3 ;  /* 0x0000c50015007a0c */ /* 0x000fe40005fc6670 */
[----:B------:R-:W-:Y:S02]  /*1290*/  ISETP.GE.OR P3, PT, R19, c[0x0][0x314], !P3 ;  /* 0x0000c50013007a0c */ /* 0x000fe40005f66670 */
[----:B------:R-:W-:-:S04]  /*12a0*/  IADD3 R40, P0, R22, UR7, RZ ;  /* 0x0000000716287c10 */ /* 0x000fc8000ff1e0ff */
[----:B------:R-:W-:Y:S02]  /*12b0*/  IADD3.X R41, R18, UR6, RZ, P0, !PT ;  /* 0x0000000612297c10 */ /* 0x000fe400087fe4ff */
[----:B------:R-:W-:Y:S01]  /*12c0*/  @!P5 SHF.R.S32.HI R25, RZ, 0x1f, R17 ;  /* 0x0000001fff19d819 */ /* 0x000fe20000011411 */
[--C-:B------:R-:W-:Y:S01]  /*12d0*/  @!P4 IMAD.MOV.U32 R24, RZ, RZ, R40.reuse ;  /* 0x000000ffff18c224 */ /* 0x100fe200078e0028 */
[----:B------:R-:W-:Y:S01]  /*12e0*/  @!P4 SHF.R.S32.HI R23, RZ, 0x1f, R15 ;  /* 0x0000001fff17c819 */ /* 0x000fe2000001140f */
[----:B------:R-:W-:Y:S01]  /*12f0*/  @!P5 IMAD.WIDE.U32 R32, R28, R17, R40 ;  /* 0x000000111c20d225 */ /* 0x000fe200078e0028 */
[----:B------:R-:W-:-:S03]  /*1300*/  @!P6 SHF.R.S32.HI R29, RZ, 0x1f, R21 ;  /* 0x0000001fff1de819 */ /* 0x000fc60000011415 */
[-C--:B------:R-:W-:Y:S01]  /*1310*/  @!P5 IMAD R18, R25, R28.reuse, RZ ;  /* 0x0000001c1912d224 */ /* 0x080fe200078e02ff */
[----:B------:R-:W-:Y:S01]  /*1320*/  @!P5 LEA R30, P0, R32, c[0x0][0x208], 0x2 ;  /* 0x00008200201eda11 */ /* 0x000fe200078010ff */
[----:B------:R-:W-:Y:S02]  /*1330*/  @!P4 IMAD.MOV.U32 R25, RZ, RZ, R41 ;  /* 0x000000ffff19c224 */ /* 0x000fe400078e0029 */
[----:B------:R-:W-:Y:S02]  /*1340*/  @!P5 IMAD R17, R17, R5, R18 ;  /* 0x000000051111d224 */ /* 0x000fe400078e0212 */
[----:B------:R-:W-:Y:S01]  /*1350*/  @!P4 IMAD R18, R23, R28, RZ ;  /* 0x0000001c1712c224 */ /* 0x000fe200078e02ff */
[----:B------:R-:W-:Y:S01]  /*1360*/  @!P3 SHF.R.S32.HI R23, RZ, 0x1f, R19 ;  /* 0x0000001fff17b819 */ /* 0x000fe20000011413 */
[----:B------:R-:W-:-:S04]  /*1370*/  @!P4 IMAD.WIDE.U32 R24, R28, R15, R24 ;  /* 0x0000000f1c18c225 */ /* 0x000fc800078e0018 */
[----:B------:R-:W-:Y:S02]  /*1380*/  @!P4 IMAD R15, R15, R5, R18 ;  /* 0x000000050f0fc224 */ /* 0x000fe400078e0212 */
[-C--:B------:R-:W-:Y:S02]  /*1390*/  @!P3 IMAD R18, R23, R28.reuse, RZ ;  /* 0x0000001c1712b224 */ /* 0x080fe400078e02ff */
[----:B------:R-:W-:Y:S02]  /*13a0*/  @!P6 IMAD.MOV.U32 R36, RZ, RZ, R40 ;  /* 0x000000ffff24e224 */ /* 0x000fe400078e0028 */
[----:B------:R-:W-:Y:S02]  /*13b0*/  @!P6 IMAD.MOV.U32 R37, RZ, RZ, R41 ;  /* 0x000000ffff25e224 */ /* 0x000fe400078e0029 */
[----:B------:R-:W-:Y:S02]  /*13c0*/  @!P6 IMAD R20, R29, R28, RZ ;  /* 0x0000001c1d14e224 */ /* 0x000fe400078e02ff */
[----:B------:R-:W-:-:S02]  /*13d0*/  @!P5 IMAD.IADD R17, R33, 0x1, R17 ;  /* 0x000000012111d824 */ /* 0x000fc400078e0211 */
[----:B------:R-:W-:-:S03]  /*13e0*/  @!P3 IMAD.WIDE.U32 R40, R28, R19, R40 ;  /* 0x000000131c28b225 */ /* 0x000fc600078e0028 */
[----:B------:R-:W-:Y:S01]  /*13f0*/  @!P5 LEA.HI.X R31, R32, c[0x0][0x20c], R17, 0x2, P0 ;  /* 0x00008300201fda11 */ /* 0x000fe200000f1411 */
[----:B------:R-:W-:Y:S01]  /*1400*/  @!P3 IMAD R18, R19, R5, R18 ;  /* 0x000000051312b224 */ /* 0x000fe200078e0212 */
[----:B------:R-:W-:Y:S01]  /*1410*/  @!P3 LEA R44, P0, R40, c[0x0][0x208], 0x2 ;  /* 0x00008200282cba11 */ /* 0x000fe200078010ff */
[----:B------:R-:W-:Y:S01]  /*1420*/  @!P6 IMAD.WIDE.U32 R36, R28, R21, R36 ;  /* 0x000000151c24e225 */ /* 0x000fe200078e0024 */
[----:B------:R-:W-:-:S03]  /*1430*/  @!P4 LEA R32, P1, R24, c[0x0][0x208], 0x2 ;  /* 0x000082001820ca11 */ /* 0x000fc600078210ff */
[----:B------:R-:W-:Y:S01]  /*1440*/  @!P6 IMAD R20, R21, R5, R20 ;  /* 0x000000051514e224 */ /* 0x000fe200078e0214 */
[----:B------:R-:W-:Y:S01]  /*1450*/  @!P6 LEA R42, P2, R36, c[0x0][0x208], 0x2 ;  /* 0x00008200242aea11 */ /* 0x000fe200078410ff */
[----:B------:R-:W-:Y:S02]  /*1460*/  @!P3 IMAD.IADD R19, R41, 0x1, R18 ;  /* 0x000000012913b824 */ /* 0x000fe400078e0212 */
[----:B------:R-:W-:Y:S02]  /*1470*/  @!P6 IMAD.IADD R17, R37, 0x1, R20 ;  /* 0x000000012511e824 */ /* 0x000fe400078e0214 */
[----:B------:R-:W-:Y:S01]  /*1480*/  @!P4 IMAD.IADD R15, R25, 0x1, R15 ;  /* 0x00000001190fc824 */ /* 0x000fe200078e020f */
[----:B------:R-:W-:Y:S01]  /*1490*/  @!P3 LEA.HI.X R45, R40, c[0x0][0x20c], R19, 0x2, P0 ;  /* 0x00008300282dba11 */ /* 0x000fe200000f1413 */
[----:B------:R-:W-:Y:S01]  /*14a0*/  IMAD.MOV.U32 R18, RZ, RZ, -0x800000 ;  /* 0xff800000ff127424 */ /* 0x000fe200078e00ff */
[----:B------:R-:W-:Y:S01]  /*14b0*/  @!P6 LEA.HI.X R43, R36, c[0x0][0x20c], R17, 0x2, P2 ;  /* 0x00008300242bea11 */ /* 0x000fe200010f1411 */
[----:B------:R-:W-:Y:S01]  /*14c0*/  IMAD.MOV.U32 R17, RZ, RZ, -0x800000 ;  /* 0xff800000ff117424 */ /* 0x000fe200078e00ff */
[----:B------:R-:W-:Y:S01]  /*14d0*/  @!P4 LEA.HI.X R33, R24, c[0x0][0x20c], R15, 0x2, P1 ;  /* 0x000083001821ca11 */ /* 0x000fe200008f140f */
[----:B------:R-:W-:-:S02]  /*14e0*/  IMAD.MOV.U32 R15, RZ, RZ, -0x800000 ;  /* 0xff800000ff0f7424 */ /* 0x000fc400078e00ff */
[----:B------:R-:W-:Y:S01]  /*14f0*/  IMAD.MOV.U32 R19, RZ, RZ, -0x800000 ;  /* 0xff800000ff137424 */ /* 0x000fe200078e00ff */
[----:B------:R-:W2:Y:S04]  /*1500*/  @!P3 LDG.E R18, [R44.64] ;  /* 0x000000082c12b981 */ /* 0x000ea8000c1e1900 */
[----:B------:R-:W3:Y:S04]  /*1510*/  @!P6 LDG.E R17, [R42.64] ;  /* 0x000000082a11e981 */ /* 0x000ee8000c1e1900 */
[----:B------:R0:W4:Y:S04]  /*1520*/  @!P5 LDG.E R15, [R30.64] ;  /* 0x000000081e0fd981 */ /* 0x000128000c1e1900 */
[----:B------:R-:W5:Y:S01]  /*1530*/  @!P4 LDG.E R19, [R32.64] ;  /* 0x000000082013c981 */ /* 0x000f62000c1e1900 */
[----:B------:R-:W-:-:S04]  /*1540*/  IABS R24, c[0x0][0x1c0] ;  /* 0x0000700000187a13 */ /* 0x000fc80000000000 */
[----:B------:R-:W1:Y:S08]  /*1550*/  I2F.U32.RP R29, R24 ;  /* 0x00000018001d7306 */ /* 0x000e700000209000 */
[----:B-1----:R-:W1:Y:S02]  /*1560*/  MUFU.RCP R25, R29 ;  /* 0x0000001d00197308 */ /* 0x002e640000001000 */
[----:B-1----:R-:W-:-:S06]  /*1570*/  IADD3 R25, R25, 0xffffffe, RZ ;  /* 0x0ffffffe19197810 */ /* 0x002fcc0007ffe0ff */
[----:B0-----:R-:W0:Y:S01]  /*1580*/  F2I.FTZ.U32.TRUNC.NTZ R31, R25 ;  /* 0x00000019001f7305 */ /* 0x001e22000021f000 */
[----:B------:R-:W-:Y:S01]  /*1590*/  IMAD.MOV.U32 R30, RZ, RZ, RZ ;  /* 0x000000ffff1e7224 */ /* 0x000fe200078e00ff */
[----:B------:R-:W-:Y:S01]  /*15a0*/  IABS R23, R4 ;  /* 0x0000000400177213 */ /* 0x000fe20000000000 */
[----:B0-----:R-:W-:-:S04]  /*15b0*/  IMAD.MOV R20, RZ, RZ, -R31 ;  /* 0x000000ffff147224 */ /* 0x001fc800078e0a1f */
[----:B------:R-:W-:Y:S01]  /*15c0*/  IMAD R26, R20, R24, RZ ;  /* 0x00000018141a7224 */ /* 0x000fe200078e02ff */
[----:B------:R-:W-:-:S03]  /*15d0*/  IABS R20, c[0x0][0x1c0] ;  /* 0x0000700000147a13 */ /* 0x000fc60000000000 */
[----:B------:R-:W-:-:S04]  /*15e0*/  IMAD.HI.U32 R26, R31, R26, R30 ;  /* 0x0000001a1f1a7227 */ /* 0x000fc800078e001e */
[----:B------:R-:W-:Y:S02]  /*15f0*/  IMAD.MOV R20, RZ, RZ, -R20 ;  /* 0x000000ffff147224 */ /* 0x000fe400078e0a14 */
[----:B------:R-:W-:-:S04]  /*1600*/  IMAD.HI.U32 R26, R26, R23, RZ ;  /* 0x000000171a1a7227 */ /* 0x000fc800078e00ff */
[----:B------:R-:W-:-:S05]  /*1610*/  IMAD R23, R26, R20, R23 ;  /* 0x000000141a177224 */ /* 0x000fca00078e0217 */
[----:B------:R-:W-:Y:S02]  /*1620*/  ISETP.GT.U32.AND P3, PT, R24, R23, PT ;  /* 0x000000171800720c */ /* 0x000fe40003f64070 */
[C---:B------:R-:W-:Y:S02]  /*1630*/  ISETP.GT.AND P6, PT, R34.reuse, 0x7f, PT ;  /* 0x0000007f2200780c */ /* 0x040fe40003fc4270 */
[C---:B------:R-:W-:Y:S02]  /*1640*/  ISETP.GT.AND P2, PT, R34.reuse, 0x1ff, PT ;  /* 0x000001ff2200780c */ /* 0x040fe40003f44270 */
[C---:B------:R-:W-:Y:S02]  /*1650*/  ISETP.GT.AND P1, PT, R34.reuse, 0x17f, PT ;  /* 0x0000017f2200780c */ /* 0x040fe40003f24270 */
[----:B------:R-:W-:Y:S01]  /*1660*/  ISETP.GT.AND P0, PT, R34, 0xff, PT ;  /* 0x000000ff2200780c */ /* 0x000fe20003f04270 */
[----:B------:R-:W-:-:S04]  /*1670*/  IMAD R22, R21, 0x9, R22 ;  /* 0x0000000915167824 */ /* 0x000fc800078e0216 */
[----:B------:R-:W-:Y:S01]  /*1680*/  @!P3 IMAD.IADD R23, R23, 0x1, -R24 ;  /* 0x000000011717b824 */ /* 0x000fe200078e0a18 */
[----:B------:R-:W-:-:S04]  /*1690*/  LOP3.LUT R20, R9, R12, RZ, 0xfc, !PT ;  /* 0x0000000c09147212 */ /* 0x000fc800078efcff */
[----:B------:R-:W-:Y:S02]  /*16a0*/  ISETP.GE.U32.AND P4, PT, R23, R24, PT ;  /* 0x000000181700720c */ /* 0x000fe40003f86070 */
[----:B------:R-:W-:Y:S02]  /*16b0*/  LOP3.LUT R4, R4, c[0x0][0x1c0], RZ, 0x3c, !PT ;  /* 0x0000700004047a12 */ /* 0x000fe400078e3cff */
[----:B------:R-:W-:Y:S01]  /*16c0*/  @!P3 IADD3 R26, R26, 0x1, RZ ;  /* 0x000000011a1ab810 */ /* 0x000fe20007ffe0ff */
[----:B------:R-:W-:Y:S08]  /*16d0*/  BSSY B0, `(.L_x_57) ;  /* 0x0000029000007945 */ /* 0x000ff00003800000 */
[----:B------:R-:W-:Y:S01]  /*16e0*/  @P4 IADD3 R26, R26, 0x1, RZ ;  /* 0x000000011a1a4810 */ /* 0x000fe20007ffe0ff */
[----:B--2---:R0:W-:Y:S04]  /*16f0*/  @!P6 STS [R22.X4+0x6c0], R18 ;  /* 0x0006c0121600e388 */ /* 0x0041e80000004800 */
[----:B---3--:R0:W-:Y:S01]  /*1700*/  @!P2 STS [R22.X4], R17 ;  /* 0x000000111600a388 */ /* 0x0081e20000004800 */
[----:B------:R-:W-:-:S03]  /*1710*/  ISETP.NE.U32.AND P2, PT, R20, RZ, PT ;  /* 0x000000ff1400720c */ /* 0x000fc60003f45070 */
[----:B----4-:R0:W-:Y:S01]  /*1720*/  @!P1 STS [R22.X4+0x240], R15 ;  /* 0x0002400f16009388 */ /* 0x0101e20000004800 */
[----:B------:R-:W-:-:S03]  /*1730*/  ISETP.GE.AND P1, PT, R4, RZ, PT ;  /* 0x000000ff0400720c */ /* 0x000fc60003f26270 */
[----:B-----5:R0:W-:Y:S01]  /*1740*/  @!P0 STS [R22.X4+0x480], R19 ;  /* 0x0004801316008388 */ /* 0x0201e20000004800 */
[----:B------:R-:W-:Y:S01]  /*1750*/  ISETP.NE.AND P0, PT, RZ, c[0x0][0x1c0], PT ;  /* 0x00007000ff007a0c */ /* 0x000fe20003f05270 */
[----:B------:R-:W-:-:S08]  /*1760*/  IMAD.MOV.U32 R4, RZ, RZ, R26 ;  /* 0x000000ffff047224 */ /* 0x000fd000078e001a */
[----:B------:R-:W-:-:S04]  /*1770*/  @!P1 IMAD.MOV R4, RZ, RZ, -R4 ;  /* 0x000000ffff049224 */ /* 0x000fc800078e0a04 */
[----:B------:R-:W-:Y:S01]  /*1780*/  @!P0 LOP3.LUT R4, RZ, c[0x0][0x1c0], RZ, 0x33, !PT ;  /* 0x00007000ff048a12 */ /* 0x000fe200078e33ff */
        /* <DEDUP_REMOVED lines=10> */
.L_x_58:
        /* <DEDUP_REMOVED lines=19> */
.L_x_59:
[----:B------:R-:W-:Y:S05]  /*1960*/  BSYNC B0 ;  /* 0x0000000000007941 */ /* 0x000fea0003800000 */
.L_x_57:
[----:B------:R-:W-:Y:S01]  /*1970*/  BAR.SYNC.DEFER_BLOCKING 0x0 ;  /* 0x0000000000007b1d */ /* 0x000fe20000010000 */
[----:B------:R-:W-:Y:S01]  /*1980*/  LEA.HI R15, R7, R34, RZ, 0x4 ;  /* 0x00000022070f7211 */ /* 0x000fe200078f20ff */
[----:B------:R-:W-:Y:S02]  /*1990*/  IMAD.MOV.U32 R37, RZ, RZ, -0x800000 ;  /* 0xff800000ff257424 */ /* 0x000fe400078e00ff */
[----:B------:R-:W-:Y:S01]  /*19a0*/  IMAD.MOV.U32 R32, RZ, RZ, -0x800000 ;  /* 0xff800000ff207424 */ /* 0x000fe200078e00ff */
[----:B------:R-:W-:Y:S01]  /*19b0*/  LOP3.LUT R7, R15, 0xfffffff0, RZ, 0xc0, !PT ;  /* 0xfffffff00f077812 */ /* 0x000fe200078ec0ff */
[----:B------:R-:W-:Y:S01]  /*19c0*/  IMAD.MOV.U32 R33, RZ, RZ, -0x800000 ;  /* 0xff800000ff217424 */ /* 0x000fe200078e00ff */
[----:B------:R-:W-:Y:S01]  /*19d0*/  SHF.R.S32.HI R15, RZ, 0x4, R15 ;  /* 0x00000004ff0f7819 */ /* 0x000fe2000001140f */
[----:B------:R-:W-:Y:S01]  /*19e0*/  IMAD.MOV.U32 R35, RZ, RZ, -0x800000 ;  /* 0xff800000ff237424 */ /* 0x000fe200078e00ff */
[----:B------:R-:W-:Y:S01]  /*19f0*/  ULDC.U8 UR4, c[0x0][0x329] ;  /* 0x0000ca4000047ab9 */ /* 0x000fe20000000000 */
[----:B------:R-:W-:Y:S01]  /*1a00*/  IMAD.IADD R34, R34, 0x1, -R7 ;  /* 0x0000000122227824 */ /* 0x000fe200078e0a07 */
[----:B------:R-:W-:Y:S03]  /*1a10*/  BSSY B1, `(.L_x_60) ;  /* 0x000023b000017945 */ /* 0x000fe60003800000 */
[----:B------:R-:W-:-:S05]  /*1a20*/  IMAD R25, R34, 0x9, R15 ;  /* 0x0000000922197824 */ /* 0x000fca00078e020f */
[----:B------:R-:W-:Y:S04]  /*1a30*/  @!P6 LDS R37, [R25.X4] ;  /* 0x000000001925e984 */ /* 0x000fe80000004800 */
[----:B------:R-:W0:Y:S04]  /*1a40*/  @!P6 LDS R32, [R25.X4+0x240] ;  /* 0x000240001920e984 */ /* 0x000e280000004800 */
[----:B------:R-:W1:Y:S04]  /*1a50*/  @!P6 LDS R33, [R25.X4+0x480] ;  /* 0x000480001921e984 */ /* 0x000e680000004800 */
[----:B------:R-:W2:Y:S01]  /*1a60*/  @!P6 LDS R35, [R25.X4+0x6c0] ;  /* 0x0006c0001923e984 */ /* 0x000ea20000004800 */
[----:B0-----:R-:W-:-:S04]  /*1a70*/  FMNMX.FTZ R8, R37, R32, !PT ;  /* 0x0000002025087209 */ /* 0x001fc80007810000 */
[----:B-1----:R-:W-:-:S04]  /*1a80*/  FMNMX.FTZ R8, R8, R33, !PT ;  /* 0x0000002108087209 */ /* 0x002fc80007810000 */
[----:B--2---:R-:W-:-:S05]  /*1a90*/  FMNMX.FTZ R9, R8, R35, !PT ;  /* 0x0000002308097209 */ /* 0x004fca0007810000 */
        /* <DEDUP_REMOVED lines=14> */
[C---:B------:R-:W-:Y:S01]  /*1b80*/  FADD.FTZ R20, -R18.reuse, R33 ;  /* 0x0000002112147221 */ /* 0x040fe20000010100 */
[----:B------:R-:W-:Y:S01]  /*1b90*/  MUFU.EX2 R9, R22 ;  /* 0x0000001600097308 */ /* 0x000fe20000000800 */
[----:B------:R-:W-:-:S02]  /*1ba0*/  FADD.FTZ R17, -R18, R35 ;  /* 0x0000002312117221 */ /* 0x000fc40000010100 */
[----:B------:R-:W-:Y:S02]  /*1bb0*/  FMUL.FTZ R20, R20, 1.4426950216293334961 ;  /* 0x3fb8aa3b14147820 */ /* 0x000fe40000410000 */
[----:B------:R-:W-:-:S03]  /*1bc0*/  FMUL.FTZ R17, R17, 1.4426950216293334961 ;  /* 0x3fb8aa3b11117820 */ /* 0x000fc60000410000 */
[----:B------:R-:W0:Y:S08]  /*1bd0*/  MUFU.EX2 R8, R21 ;  /* 0x0000001500087308 */ /* 0x000e300000000800 */
[----:B------:R-:W1:Y:S08]  /*1be0*/  MUFU.EX2 R7, R20 ;  /* 0x0000001400077308 */ /* 0x000e700000000800 */
[----:B------:R-:W2:Y:S01]  /*1bf0*/  MUFU.EX2 R19, R17 ;  /* 0x0000001100137308 */ /* 0x000ea20000000800 */
[----:B0-----:R-:W-:Y:S01]  /*1c00*/  FADD.FTZ R8, R9, R8 ;  /* 0x0000000809087221 */ /* 0x001fe20000010000 */
[----:B------:R-:W-:-:S03]  /*1c10*/  IABS R9, R2 ;  /* 0x0000000200097213 */ /* 0x000fc60000000000 */
[----:B-1----:R-:W-:-:S03]  /*1c20*/  FADD.FTZ R8, R8, R7 ;  /* 0x0000000708087221 */ /* 0x002fc60000010000 */
[----:B------:R-:W0:Y:S01]  /*1c30*/  I2F.RP R7, R9 ;  /* 0x0000000900077306 */ /* 0x000e220000209400 */
[----:B--2---:R-:W-:Y:S01]  /*1c40*/  FADD.FTZ R19, R8, R19 ;  /* 0x0000001308137221 */ /* 0x004fe20000010000 */
[----:B------:R-:W-:-:S04]  /*1c50*/  IABS R8, c[0x0][0x1c0] ;  /* 0x0000700000087a13 */ /* 0x000fc80000000000 */
[----:B------:R-:W1:Y:S02]  /*1c60*/  SHFL.BFLY PT, R22, R19, 0x8, 0x1f ;  /* 0x0d001f0013167f89 */ /* 0x000e6400000e0000 */
[----:B------:R-:W2:Y:S08]  /*1c70*/  I2F.U32.RP R20, R8 ;  /* 0x0000000800147306 */ /* 0x000eb00000209000 */
[----:B0-----:R-:W0:Y:S08]  /*1c80*/  MUFU.RCP R7, R7 ;  /* 0x0000000700077308 */ /* 0x001e300000001000 */
[----:B--2---:R-:W2:Y:S01]  /*1c90*/  MUFU.RCP R30, R20 ;  /* 0x00000014001e7308 */ /* 0x004ea20000001000 */
[----:B-1----:R-:W-:Y:S01]  /*1ca0*/  FADD.FTZ R22, R19, R22 ;  /* 0x0000001613167221 */ /* 0x002fe20000010000 */
[----:B0-----:R-:W-:-:S02]  /*1cb0*/  IADD3 R42, R7, 0xffffffe, RZ ;  /* 0x0ffffffe072a7810 */ /* 0x001fc40007ffe0ff */
[----:B------:R-:W-:Y:S02]  /*1cc0*/  IABS R7, R2 ;  /* 0x0000000200077213 */ /* 0x000fe40000000000 */
[----:B------:R-:W0:Y:S02]  /*1cd0*/  SHFL.BFLY PT, R17, R22, 0x4, 0x1f ;  /* 0x0c801f0016117f89 */ /* 0x000e2400000e0000 */
[----:B------:R-:W1:Y:S01]  /*1ce0*/  F2I.FTZ.U32.TRUNC.NTZ R43, R42 ;  /* 0x0000002a002b7305 */ /* 0x000e62000021f000 */
[----:B------:R-:W-:Y:S01]  /*1cf0*/  IMAD.MOV R7, RZ, RZ, -R7 ;  /* 0x000000ffff077224 */ /* 0x000fe200078e0a07 */
[----:B--2---:R-:W-:Y:S01]  /*1d00*/  IADD3 R30, R30, 0xffffffe, RZ ;  /* 0x0ffffffe1e1e7810 */ /* 0x004fe20007ffe0ff */
[----:B------:R-:W-:-:S05]  /*1d10*/  IMAD.IADD R20, R6, 0x1, R9 ;  /* 0x0000000106147824 */ /* 0x000fca00078e0209 */
[----:B------:R-:W2:Y:S01]  /*1d20*/  F2I.FTZ.U32.TRUNC.NTZ R31, R30 ;  /* 0x0000001e001f7305 */ /* 0x000ea2000021f000 */
[----:B------:R-:W-:Y:S01]  /*1d30*/  IABS R19, R20 ;  /* 0x0000001400137213 */ /* 0x000fe20000000000 */
[----:B-1----:R-:W-:Y:S02]  /*1d40*/  IMAD.MOV R24, RZ, RZ, -R43 ;  /* 0x000000ffff187224 */ /* 0x002fe400078e0a2b */
[----:B------:R-:W-:Y:S02]  /*1d50*/  IMAD.MOV.U32 R42, RZ, RZ, RZ ;  /* 0x000000ffff2a7224 */ /* 0x000fe400078e00ff */
[----:B------:R-:W-:Y:S02]  /*1d60*/  IMAD R21, R24, R9, RZ ;  /* 0x0000000918157224 */ /* 0x000fe400078e02ff */
[----:B------:R-:W-:Y:S01]  /*1d70*/  IMAD.MOV.U32 R24, RZ, RZ, R19 ;  /* 0x000000ffff187224 */ /* 0x000fe200078e0013 */
[----:B------:R-:W-:Y:S01]  /*1d80*/  IABS R19, c[0x0][0x1c0] ;  /* 0x0000700000137a13 */ /* 0x000fe20000000000 */
[----:B0-----:R-:W-:-:S02]  /*1d90*/  FADD.FTZ R17, R22, R17 ;  /* 0x0000001116117221 */ /* 0x001fc40000010000 */
[----:B--2---:R-:W-:Y:S02]  /*1da0*/  IMAD.MOV R6, RZ, RZ, -R31 ;  /* 0x000000ffff067224 */ /* 0x004fe400078e0a1f */
[----:B------:R-:W-:Y:S01]  /*1db0*/  IMAD.HI.U32 R21, R43, R21, R42 ;  /* 0x000000152b157227 */ /* 0x000fe200078e002a */
[----:B------:R-:W0:Y:S03]  /*1dc0*/  SHFL.BFLY PT, R22, R17, 0x2, 0x1f ;  /* 0x0c401f0011167f89 */ /* 0x000e2600000e0000 */
[----:B------:R-:W-:Y:S02]  /*1dd0*/  IMAD R23, R6, R8, RZ ;  /* 0x0000000806177224 */ /* 0x000fe400078e02ff */
[----:B------:R-:W-:Y:S02]  /*1de0*/  IMAD.MOV.U32 R30, RZ, RZ, RZ ;  /* 0x000000ffff1e7224 */ /* 0x000fe400078e00ff */
[----:B------:R-:W-:-:S04]  /*1df0*/  IMAD.HI.U32 R21, R21, R24, RZ ;  /* 0x0000001815157227 */ /* 0x000fc800078e00ff */
[----:B------:R-:W-:-:S04]  /*1e00*/  IMAD.HI.U32 R23, R31, R23, R30 ;  /* 0x000000171f177227 */ /* 0x000fc800078e001e */
[----:B------:R-:W-:Y:S02]  /*1e10*/  IMAD R6, R21, R7, R24 ;  /* 0x0000000715067224 */ /* 0x000fe400078e0218 */
[----:B------:R-:W-:Y:S02]  /*1e20*/  IMAD.MOV R19, RZ, RZ, -R19 ;  /* 0x000000ffff137224 */ /* 0x000fe400078e0a13 */
[----:B------:R-:W-:Y:S01]  /*1e30*/  IMAD.HI.U32 R23, R23, R24, RZ ;  /* 0x0000001817177227 */ /* 0x000fe200078e00ff */
[----:B------:R-:W-:-:S03]  /*1e40*/  ISETP.GT.U32.AND P0, PT, R9, R6, PT ;  /* 0x000000060900720c */ /* 0x000fc60003f04070 */
[----:B------:R-:W-:Y:S02]  /*1e50*/  IMAD R19, R23, R19, R24 ;  /* 0x0000001317137224 */ /* 0x000fe400078e0218 */
[----:B0-----:R-:W-:Y:S02]  /*1e60*/  FADD.FTZ R22, R17, R22 ;  /* 0x0000001611167221 */ /* 0x001fe40000010000 */
[----:B------:R-:W-:Y:S01]  /*1e70*/  IMAD.MOV.U32 R30, RZ, RZ, 0x7f800000 ;  /* 0x7f800000ff1e7424 */ /* 0x000fe200078e00ff */
[----:B------:R-:W-:Y:S02]  /*1e80*/  ISETP.GT.U32.AND P5, PT, R8, R19, PT ;  /* 0x000000130800720c */ /* 0x000fe40003fa4070 */
[----:B------:R-:W0:Y:S03]  /*1e90*/  SHFL.BFLY PT, R7, R22, 0x1, 0x1f ;  /* 0x0c201f0016077f89 */ /* 0x000e2600000e0000 */
[----:B------:R-:W-:Y:S01]  /*1ea0*/  @!P0 IMAD.IADD R6, R6, 0x1, -R9 ;  /* 0x0000000106068824 */ /* 0x000fe200078e0a09 */
[----:B------:R-:W-:-:S02]  /*1eb0*/  @!P0 IADD3 R21, R21, 0x1, RZ ;  /* 0x0000000115158810 */ /* 0x000fc40007ffe0ff */
[----:B------:R-:W-:Y:S02]  /*1ec0*/  ISETP.GT.AND P0, PT, R2, RZ, PT ;  /* 0x000000ff0200720c */ /* 0x000fe40003f04270 */
[-C--:B------:R-:W-:Y:S02]  /*1ed0*/  ISETP.GE.U32.AND P4, PT, R6, R9.reuse, PT ;  /* 0x000000090600720c */ /* 0x080fe40003f86070 */
[C---:B------:R-:W-:Y:S01]  /*1ee0*/  LOP3.LUT R6, R20.reuse, R9, RZ, 0x3c, !PT ;  /* 0x0000000914067212 */ /* 0x040fe200078e3cff */
[----:B------:R-:W-:Y:S01]  /*1ef0*/  @!P5 IMAD.IADD R19, R19, 0x1, -R8 ;  /* 0x000000011313d824 */ /* 0x000fe200078e0a08 */
[----:B------:R-:W-:Y:S02]  /*1f00*/  LOP3.LUT R20, R20, c[0x0][0x1c0], RZ, 0x3c, !PT ;  /* 0x0000700014147a12 */ /* 0x000fe400078e3cff */
[----:B------:R-:W-:Y:S02]  /*1f10*/  ISETP.GE.AND P3, PT, R6, RZ, PT ;  /* 0x000000ff0600720c */ /* 0x000fe40003f66270 */
[----:B------:R-:W-:Y:S01]  /*1f20*/  ISETP.GE.U32.AND P1, PT, R19, R8, PT ;  /* 0x000000081300720c */ /* 0x000fe20003f26070 */
[----:B------:R-:W1:Y:S01]  /*1f30*/  S2R R6, SR_TID.X ;  /* 0x0000000000067919 */ /* 0x000e620000002100 */
[----:B------:R-:W-:-:S02]  /*1f40*/  @!P5 IADD3 R23, R23, 0x1, RZ ;  /* 0x000000011717d810 */ /* 0x000fc40007ffe0ff */
[----:B------:R-:W-:Y:S02]  /*1f50*/  ISETP.GE.AND P2, PT, R20, RZ, PT ;  /* 0x000000ff1400720c */ /* 0x000fe40003f46270 */
[----:B------:R-:W-:Y:S01]  /*1f60*/  @P4 IADD3 R21, R21, 0x1, RZ ;  /* 0x0000000115154810 */ /* 0x000fe20007ffe0ff */
[----:B0-----:R-:W-:Y:S01]  /*1f70*/  FADD.FTZ R17, R22, R7 ;  /* 0x0000000716117221 */ /* 0x001fe20000010000 */
[----:B------:R-:W-:Y:S02]  /*1f80*/  ISETP.GT.AND P4, PT, R3, RZ, PT ;  /* 0x000000ff0300720c */ /* 0x000fe40003f84270 */
[----:B------:R-:W-:Y:S01]  /*1f90*/  SHF.R.S32.HI R20, RZ, 0x1f, R2 ;  /* 0x0000001fff147819 */ /* 0x000fe20000011402 */
[----:B------:R-:W-:Y:S02]  /*1fa0*/  @!P3 IMAD.MOV R21, RZ, RZ, -R21 ;  /* 0x000000ffff15b224 */ /* 0x000fe400078e0a15 */
[----:B------:R-:W-:Y:S02]  /*1fb0*/  @P1 IADD3 R23, R23, 0x1, RZ ;  /* 0x0000000117171810 */ /* 0x000fe40007ffe0ff */
[----:B------:R-:W-:-:S02]  /*1fc0*/  FSETP.NE.FTZ.AND P1, PT, R17, RZ, PT ;  /* 0x000000ff1100720b */ /* 0x000fc40003f35000 */
[C---:B------:R-:W-:Y:S01]  /*1fd0*/  ISETP.NE.AND P5, PT, R2.reuse, RZ, PT ;  /* 0x000000ff0200720c */ /* 0x040fe20003fa5270 */
[----:B------:R-:W-:Y:S01]  /*1fe0*/  @!P2 IMAD.MOV R23, RZ, RZ, -R23 ;  /* 0x000000ffff17a224 */ /* 0x000fe200078e0a17 */
[----:B------:R-:W-:Y:S01]  /*1ff0*/  LEA.HI.SX32 R7, R2, 0x1, 0x1 ;  /* 0x0000000102077811 */ /* 0x000fe200078f0aff */
[----:B------:R-:W-:Y:S01]  /*2000*/  @!P0 IMAD.MOV R7, RZ, RZ, R20 ;  /* 0x000000ffff078224 */ /* 0x000fe200078e0214 */
[----:B------:R-:W-:Y:S02]  /*2010*/  ISETP.NE.AND P0, PT, RZ, c[0x0][0x1c0], PT ;  /* 0x00007000ff007a0c */ /* 0x000fe40003f05270 */
[----:B------:R-:W-:Y:S02]  /*2020*/  SHF.R.S32.HI R19, RZ, 0x1f, R3 ;  /* 0x0000001fff137819 */ /* 0x000fe40000011403 */
[C---:B-1----:R-:W-:Y:S02]  /*2030*/  LOP3.LUT P2, RZ, R6.reuse, 0xf, RZ, 0xc0, !PT ;  /* 0x0000000f06ff7812 */ /* 0x042fe4000784c0ff */
[----:B------:R-:W-:Y:S01]  /*2040*/  LEA.HI.SX32 R8, R3, 0x1, 0x1 ;  /* 0x0000000103087811 */ /* 0x000fe200078f0aff */
[----:B------:R-:W-:Y:S01]  /*2050*/  @!P4 IMAD.MOV R8, RZ, RZ, R19 ;  /* 0x000000ffff08c224 */ /* 0x000fe200078e0213 */
[----:B------:R-:W0:Y:S01]  /*2060*/  @P1 MUFU.LG2 R17, R17 ;  /* 0x0000001100111308 */ /* 0x000e220000000c00 */
        /* <DEDUP_REMOVED lines=52> */
[----:B------:R-:W-:Y:S02]  /*23b0*/  MOV R24, 0x23d0 ;  /* 0x000023d000187802 */ /* 0x000fe40000000f00 */
[----:B------:R-:W-:Y:S05]  /*23c0*/  CALL.REL.NOINC `($__internal_1_$__cuda_sm20_div_s64) ;  /* 0x0000263000007944 */ /* 0x000fea0003c00000 */
[-C--:B------:R-:W-:Y:S02]  /*23d0*/  IADD3 R19, P0, RZ, -R20.reuse, RZ ;  /* 0x80000014ff137210 */ /* 0x080fe40007f1e0ff */
[----:B------:R-:W-:Y:S02]  /*23e0*/  MOV R48, R20 ;  /* 0x0000001400307202 */ /* 0x000fe40000000f00 */
[----:B------:R-:W-:Y:S01]  /*23f0*/  IADD3.X R17, RZ, ~R21, RZ, P0, !PT ;  /* 0x80000015ff117210 */ /* 0x000fe200007fe4ff */
[----:B------:R-:W-:Y:S01]  /*2400*/  IMAD.WIDE.U32 R38, R42, R19, R38 ;  /* 0x000000132a267225 */ /* 0x000fe200078e0026 */
[----:B------:R-:W-:-:S03]  /*2410*/  MOV R49, R21 ;  /* 0x0000001500317202 */ /* 0x000fc60000000f00 */
[----:B------:R-:W-:-:S04]  /*2420*/  IMAD R18, R17, R42, RZ ;  /* 0x0000002a11127224 */ /* 0x000fc800078e02ff */
[----:B------:R-:W-:Y:S01]  /*2430*/  IMAD R17, R23, R19, R18 ;  /* 0x0000001317117224 */ /* 0x000fe200078e0212 */
[----:B------:R-:W-:-:S04]  /*2440*/  MOV R18, R38 ;  /* 0x0000002600127202 */ /* 0x000fc80000000f00 */
[----:B------:R-:W-:Y:S01]  /*2450*/  IADD3 R17, R39, R17, RZ ;  /* 0x0000001127117210 */ /* 0x000fe20007ffe0ff */
[----:B------:R-:W-:Y:S05]  /*2460*/  BRA `(.L_x_65) ;  /* 0x0000016000007947 */ /* 0x000fea0003800000 */
.L_x_64:
[----:B------:R-:W0:Y:S01]  /*2470*/  I2F.U32.RP R20, R42 ;  /* 0x0000002a00147306 */ /* 0x000e220000209000 */
[----:B------:R-:W-:Y:S01]  /*2480*/  ISETP.NE.U32.AND P0, PT, R42, RZ, PT ;  /* 0x000000ff2a00720c */ /* 0x000fe20003f05070 */
[----:B------:R-:W-:-:S06]  /*2490*/  IMAD.MOV.U32 R49, RZ, RZ, RZ ;  /* 0x000000ffff317224 */ /* 0x000fcc00078e00ff */
        /* <DEDUP_REMOVED lines=13> */
[----:B------:R-:W-:Y:S02]  /*2570*/  ISETP.GE.U32.AND P1, PT, R17, R42, PT ;  /* 0x0000002a1100720c */ /* 0x000fe40003f26070 */
[----:B------:R-:W-:-:S11]  /*2580*/  MOV R17, RZ ;  /* 0x000000ff00117202 */ /* 0x000fd60000000f00 */
[----:B------:R-:W-:Y:S02]  /*2590*/  @P1 IADD3 R48, R48, 0x1, RZ ;  /* 0x0000000130301810 */ /* 0x000fe40007ffe0ff */
[----:B------:R-:W-:-:S05]  /*25a0*/  @!P0 LOP3.LUT R48, RZ, R42, RZ, 0x33, !PT ;  /* 0x0000002aff308212 */ /* 0x000fca00078e33ff */
[----:B------:R-:W-:-:S04]  /*25b0*/  IMAD.MOV R19, RZ, RZ, -R48 ;  /* 0x000000ffff137224 */ /* 0x000fc800078e0a30 */
[----:B------:R-:W-:Y:S02]  /*25c0*/  IMAD R18, R42, R19, R38 ;  /* 0x000000132a127224 */ /* 0x000fe400078e0226 */
.L_x_65:
[----:B------:R-:W-:Y:S05]  /*25d0*/  BSYNC B0 ;  /* 0x0000000000007941 */ /* 0x000fea0003800000 */
.L_x_63:
[----:B------:R-:W-:Y:S01]  /*25e0*/  LOP3.LUT R19, R17, R0, RZ, 0xfc, !PT ;  /* 0x0000000011137212 */ /* 0x000fe200078efcff */
[----:B------:R-:W-:Y:S03]  /*25f0*/  BSSY B0, `(.L_x_66) ;  /* 0x0000028000007945 */ /* 0x000fe60003800000 */
[----:B------:R-:W-:-:S13]  /*2600*/  ISETP.NE.U32.AND P0, PT, R19, RZ, PT ;  /* 0x000000ff1300720c */ /* 0x000fda0003f05070 */
[----:B------:R-:W-:Y:S05]  /*2610*/  @!P0 BRA `(.L_x_67) ;  /* 0x000000f000008947 */ /* 0x000fea0003800000 */
[----:B------:R-:W-:Y:S01]  /*2620*/  IMAD.MOV.U32 R26, RZ, RZ, R27 ;  /* 0x000000ffff1a7224 */ /* 0x000fe200078e001b */
[----:B------:R-:W-:Y:S02]  /*2630*/  MOV R23, R0 ;  /* 0x0000000000177202 */ /* 0x000fe40000000f00 */
[----:B------:R-:W-:Y:S02]  /*2640*/  MOV R24, 0x2660 ;  /* 0x0000266000187802 */ /* 0x000fe40000000f00 */
[----:B------:R-:W-:Y:S05]  /*2650*/  CALL.REL.NOINC `($__internal_1_$__cuda_sm20_div_s64) ;  /* 0x000023a000007944 */ /* 0x000fea0003c00000 */
[----:B------:R-:W-:Y:S01]  /*2660*/  IADD3 R19, P0, RZ, -R20, RZ ;  /* 0x80000014ff137210 */ /* 0x000fe20007f1e0ff */
[----:B------:R-:W-:Y:S01]  /*2670*/  IMAD.MOV.U32 R43, RZ, RZ, R21 ;  /* 0x000000ffff2b7224 */ /* 0x000fe200078e0015 */
[----:B------:R-:W-:Y:S02]  /*2680*/  MOV R38, R18 ;  /* 0x0000001200267202 */ /* 0x000fe40000000f00 */
[----:B------:R-:W-:Y:S02]  /*2690*/  IADD3.X R22, RZ, ~R21, RZ, P0, !PT ;  /* 0x80000015ff167210 */ /* 0x000fe400007fe4ff */
[----:B------:R-:W-:Y:S02]  /*26a0*/  MOV R39, R17 ;  /* 0x0000001100277202 */ /* 0x000fe40000000f00 */
[----:B------:R-:W-:Y:S01]  /*26b0*/  MOV R42, R20 ;  /* 0x00000014002a7202 */ /* 0x000fe20000000f00 */
[----:B------:R-:W-:-:S02]  /*26c0*/  IMAD R22, R22, R27, RZ ;  /* 0x0000001b16167224 */ /* 0x000fc400078e02ff */
[----:B------:R-:W-:-:S04]  /*26d0*/  IMAD.WIDE.U32 R38, R27, R19, R38 ;  /* 0x000000131b267225 */ /* 0x000fc800078e0026 */
[----:B------:R-:W-:-:S04]  /*26e0*/  IMAD R0, R0, R19, R22 ;  /* 0x0000001300007224 */ /* 0x000fc800078e0216 */
[----:B------:R-:W-:Y:S01]  /*26f0*/  IMAD.IADD R0, R39, 0x1, R0 ;  /* 0x0000000127007824 */ /* 0x000fe200078e0200 */
[----:B------:R-:W-:Y:S05]  /*2700*/  BRA `(.L_x_68) ;  /* 0x0000016000007947 */ /* 0x000fea0003800000 */
.L_x_67:
        /* <DEDUP_REMOVED lines=22> */
.L_x_68:
[----:B------:R-:W-:Y:S05]  /*2870*/  BSYNC B0 ;  /* 0x0000000000007941 */ /* 0x000fea0003800000 */
.L_x_66:
        /* <DEDUP_REMOVED lines=11> */
[----:B------:R-:W-:Y:S05]  /*2930*/  CALL.REL.NOINC `($__internal_1_$__cuda_sm20_div_s64) ;  /* 0x000020c000007944 */ /* 0x000fea0003c00000 */
[----:B------:R-:W-:-:S04]  /*2940*/  IADD3 R17, P0, RZ, -R20, RZ ;  /* 0x80000014ff117210 */ /* 0x000fc80007f1e0ff */
[----:B------:R-:W-:Y:S01]  /*2950*/  IADD3.X R18, RZ, ~R21, RZ, P0, !PT ;  /* 0x80000015ff127210 */ /* 0x000fe200007fe4ff */
[----:B------:R-:W-:-:S04]  /*2960*/  IMAD.WIDE.U32 R42, R5, R17, R42 ;  /* 0x00000011052a7225 */ /* 0x000fc800078e002a */
[----:B------:R-:W-:-:S04]  /*2970*/  IMAD R18, R18, R5, RZ ;  /* 0x0000000512127224 */ /* 0x000fc800078e02ff */
[----:B------:R-:W-:-:S05]  /*2980*/  IMAD R4, R4, R17, R18 ;  /* 0x0000001104047224 */ /* 0x000fca00078e0212 */
[----:B------:R-:W-:Y:S01]  /*2990*/  IADD3 R4, R43, R4, RZ ;  /* 0x000000042b047210 */ /* 0x000fe20007ffe0ff */
[----:B------:R-:W-:Y:S05]  /*29a0*/  BRA `(.L_x_71) ;  /* 0x0000016000007947 */ /* 0x000fea0003800000 */
.L_x_70:
        /* <DEDUP_REMOVED lines=22> */
.L_x_71:
[----:B------:R-:W-:Y:S05]  /*2b10*/  BSYNC B0 ;  /* 0x0000000000007941 */ /* 0x000fea0003800000 */
.L_x_69:
[-C--:B------:R-:W-:Y:S01]  /*2b20*/  IMAD R5, R41, R16.reuse, RZ ;  /* 0x0000001029057224 */ /* 0x080fe200078e02ff */
[----:B------:R-:W-:Y:S01]  /*2b30*/  SHF.R.S32.HI R17, RZ, 0x1f, R27 ;  /* 0x0000001fff117819 */ /* 0x000fe2000001141b */
[C---:B------:R-:W-:Y:S01]  /*2b40*/  IMAD.WIDE.U32 R46, R40.reuse, R16, RZ ;  /* 0x00000010282e7225 */ /* 0x040fe200078e00ff */
[----:B------:R-:W-:Y:S01]  /*2b50*/  ULDC.U8 UR10, c[0x0][0x329] ;  /* 0x0000ca40000a7ab9 */ /* 0x000fe20000000000 */
[----:B------:R-:W-:Y:S01]  /*2b60*/  BSSY B0, `(.L_x_72) ;  /* 0x0000046000007945 */ /* 0x000fe20003800000 */
[----:B------:R-:W-:Y:S01]  /*2b70*/  UISETP.NE.AND UP0, UPT, UR10, URZ, UPT ;  /* 0x0000003f0a00728c */ /* 0x000fe2000bf05270 */
[----:B------:R-:W-:Y:S01]  /*2b80*/  IMAD R5, R40, R14, R5 ;  /* 0x0000000e28057224 */ /* 0x000fe200078e0205 */
[----:B------:R-:W-:Y:S01]  /*2b90*/  ULDC.64 UR4, c[0x0][0x210] ;  /* 0x0000840000047ab9 */ /* 0x000fe20000000a00 */
[----:B------:R-:W-:Y:S01]  /*2ba0*/  IMAD R0, R0, R27, RZ ;  /* 0x0000001b00007224 */ /* 0x000fe200078e02ff */
[----:B------:R-:W-:Y:S02]  /*2bb0*/  UIMAD UR4, UR4, UR5, URZ ;  /* 0x00000005040472a4 */ /* 0x000fe4000f8e023f */
[----:B------:R-:W-:Y:S01]  /*2bc0*/  IADD3 R18, R47, R5, RZ ;  /* 0x000000052f127210 */ /* 0x000fe20007ffe0ff */
[----:B------:R-:W-:Y:S01]  /*2bd0*/  IMAD R17, R17, R38, R0 ;  /* 0x0000002611117224 */ /* 0x000fe200078e0200 */
[----:B------:R-:W-:Y:S01]  /*2be0*/  USEL UR5, UR5, 0x1, !UP0 ;  /* 0x0000000105057887 */ /* 0x000fe2000c000000 */
[----:B------:R-:W-:Y:S01]  /*2bf0*/  IMAD.WIDE.U32 R38, R38, R27, RZ ;  /* 0x0000001b26267225 */ /* 0x000fe200078e00ff */
[----:B------:R-:W-:-:S02]  /*2c00*/  USHF.R.S32.HI UR11, URZ, 0x1f, UR4 ;  /* 0x0000001f3f0b7899 */ /* 0x000fc40008011404 */
[----:B------:R-:W-:Y:S01]  /*2c10*/  USHF.R.S32.HI UR10, URZ, 0x1f, UR5 ;  /* 0x0000001f3f0a7899 */ /* 0x000fe20008011405 */
[-C--:B------:R-:W-:Y:S02]  /*2c20*/  IMAD R23, R18, R13.reuse, RZ ;  /* 0x0000000d12177224 */ /* 0x080fe400078e02ff */
[----:B------:R-:W-:Y:S02]  /*2c30*/  IMAD R19, R4, UR4, RZ ;  /* 0x0000000404137c24 */ /* 0x000fe4000f8e02ff */
[----:B------:R-:W-:Y:S02]  /*2c40*/  IMAD R23, R12, R46, R23 ;  /* 0x0000002e0c177224 */ /* 0x000fe400078e0217 */
[----:B------:R-:W-:-:S04]  /*2c50*/  IMAD.WIDE.U32 R46, R46, R13, RZ ;  /* 0x0000000d2e2e7225 */ /* 0x000fc800078e00ff */
[----:B------:R-:W-:Y:S01]  /*2c60*/  IMAD R5, R21, UR5, RZ ;  /* 0x0000000515057c24 */ /* 0x000fe2000f8e02ff */
[----:B------:R-:W-:Y:S01]  /*2c70*/  IADD3 R23, R47, R23, RZ ;  /* 0x000000172f177210 */ /* 0x000fe20007ffe0ff */
[C---:B------:R-:W-:Y:S02]  /*2c80*/  IMAD R19, R42.reuse, UR11, R19 ;  /* 0x0000000b2a137c24 */ /* 0x040fe4000f8e0213 */
[----:B------:R-:W-:Y:S01]  /*2c90*/  IMAD.WIDE.U32 R42, R42, UR4, RZ ;  /* 0x000000042a2a7c25 */ /* 0x000fe2000f8e00ff */
[----:B------:R-:W-:-:S03]  /*2ca0*/  LOP3.LUT R0, R49, R23, RZ, 0xfc, !PT ;  /* 0x0000001731007212 */ /* 0x000fc600078efcff */
[----:B------:R-:W-:Y:S01]  /*2cb0*/  IMAD R5, R20, UR10, R5 ;  /* 0x0000000a14057c24 */ /* 0x000fe2000f8e0205 */
[----:B------:R-:W-:Y:S01]  /*2cc0*/  ISETP.NE.U32.AND P0, PT, R0, RZ, PT ;  /* 0x000000ff0000720c */ /* 0x000fe20003f05070 */
[----:B------:R-:W-:Y:S01]  /*2cd0*/  IMAD.WIDE.U32 R40, R20, UR5, RZ ;  /* 0x0000000514287c25 */ /* 0x000fe2000f8e00ff */
[----:B------:R-:W-:Y:S02]  /*2ce0*/  IADD3 R0, R39, R17, RZ ;  /* 0x0000001127007210 */ /* 0x000fe40007ffe0ff */
[----:B------:R-:W-:Y:S01]  /*2cf0*/  IADD3 R4, R43, R19, RZ ;  /* 0x000000132b047210 */ /* 0x000fe20007ffe0ff */
[----:B------:R-:W-:Y:S01]  /*2d00*/  IMAD R3, R3, UR4, RZ ;  /* 0x0000000403037c24 */ /* 0x000fe2000f8e02ff */
[----:B------:R-:W-:Y:S01]  /*2d10*/  IADD3 R5, R41, R5, RZ ;  /* 0x0000000529057210 */ /* 0x000fe20007ffe0ff */
[----:B------:R-:W-:-:S06]  /*2d20*/  IMAD R2, R2, UR4, RZ ;  /* 0x0000000402027c24 */ /* 0x000fcc000f8e02ff */
[----:B------:R-:W-:Y:S05]  /*2d30*/  @!P0 BRA `(.L_x_73) ;  /* 0x0000011000008947 */ /* 0x000fea0003800000 */
[----:B------:R-:W-:Y:S01]  /*2d40*/  IMAD.MOV.U32 R18, RZ, RZ, R48 ;  /* 0x000000ffff127224 */ /* 0x000fe200078e0030 */
[----:B------:R-:W-:Y:S01]  /*2d50*/  MOV R17, R49 ;  /* 0x0000003100117202 */ /* 0x000fe20000000f00 */
[----:B------:R-:W-:Y:S01]  /*2d60*/  IMAD.MOV.U32 R26, RZ, RZ, R46 ;  /* 0x000000ffff1a7224 */ /* 0x000fe200078e002e */
[----:B------:R-:W-:Y:S02]  /*2d70*/  MOV R24, 0x2d90 ;  /* 0x00002d9000187802 */ /* 0x000fe40000000f00 */
[----:B------:R-:W-:Y:S05]  /*2d80*/  CALL.REL.NOINC `($__internal_1_$__cuda_sm20_div_s64) ;  /* 0x00001c7000007944 */ /* 0x000fea0003c00000 */
        /* <DEDUP_REMOVED lines=12> */
.L_x_73:
        /* <DEDUP_REMOVED lines=20> */
[----:B------:R-:W-:-:S05]  /*2f90*/  IADD3 R21, -R19, RZ, RZ ;  /* 0x000000ff13157210 */ /* 0x000fca0007ffe1ff */
[----:B------:R-:W-:Y:S01]  /*2fa0*/  IMAD R18, R46, R21, R48 ;  /* 0x000000152e127224 */ /* 0x000fe200078e0230 */
[----:B------:R-:W-:Y:S02]  /*2fb0*/  MOV R46, R19 ;  /* 0x00000013002e7202 */ /* 0x000fe40000000f00 */
.L_x_74:
[----:B------:R-:W-:Y:S05]  /*2fc0*/  BSYNC B0 ;  /* 0x0000000000007941 */ /* 0x000fea0003800000 */
.L_x_72:
        /* <DEDUP_REMOVED lines=19> */
.L_x_76:
[----:B------:R-:W0:Y:S01]  /*3100*/  I2F.U32.RP R20, R16 ;  /* 0x0000001000147306 */ /* 0x000e220000209000 */
[----:B------:R-:W-:Y:S01]  /*3110*/  HFMA2.MMA R22, -RZ, RZ, 0, 0 ;  /* 0x00000000ff167435 */ /* 0x000fe200000001ff */
[----:B------:R-:W-:Y:S01]  /*3120*/  ISETP.NE.U32.AND P0, PT, R16, RZ, PT ;  /* 0x000000ff1000720c */ /* 0x000fe20003f05070 */
[----:B------:R-:W-:-:S05]  /*3130*/  IMAD.MOV.U32 R49, RZ, RZ, RZ ;  /* 0x000000ffff317224 */ /* 0x000fca00078e00ff */
[----:B0-----:R-:W0:Y:S02]  /*3140*/  MUFU.RCP R19, R20 ;  /* 0x0000001400137308 */ /* 0x001e240000001000 */
[----:B0-----:R-:W-:-:S06]  /*3150*/  IADD3 R19, R19, 0xffffffe, RZ ;  /* 0x0ffffffe13137810 */ /* 0x001fcc0007ffe0ff */
[----:B------:R-:W0:Y:S02]  /*3160*/  F2I.FTZ.U32.TRUNC.NTZ R23, R19 ;  /* 0x0000001300177305 */ /* 0x000e24000021f000 */
[----:B0-----:R-:W-:-:S04]  /*3170*/  IMAD.MOV R14, RZ, RZ, -R23 ;  /* 0x000000ffff0e7224 */ /* 0x001fc800078e0a17 */
[----:B------:R-:W-:-:S04]  /*3180*/  IMAD R14, R14, R16, RZ ;  /* 0x000000100e0e7224 */ /* 0x000fc800078e02ff */
[----:B------:R-:W-:Y:S01]  /*3190*/  IMAD.HI.U32 R17, R23, R14, R22 ;  /* 0x0000000e17117227 */ /* 0x000fe200078e0016 */
[----:B------:R-:W-:-:S05]  /*31a0*/  MOV R14, RZ ;  /* 0x000000ff000e7202 */ /* 0x000fca0000000f00 */
        /* <DEDUP_REMOVED lines=11> */
.L_x_77:
[----:B------:R-:W-:Y:S05]  /*3260*/  BSYNC B0 ;  /* 0x0000000000007941 */ /* 0x000fea0003800000 */
.L_x_75:
        /* <DEDUP_REMOVED lines=10> */
[----:B------:R-:W-:Y:S02]  /*3310*/  IADD3 R17, P0, RZ, -R20, RZ ;  /* 0x80000014ff117210 */ /* 0x000fe40007f1e0ff */
[----:B------:R-:W-:Y:S02]  /*3320*/  MOV R52, R48 ;  /* 0x0000003000347202 */ /* 0x000fe40000000f00 */
[----:B------:R-:W-:Y:S02]  /*3330*/  IADD3.X R18, RZ, ~R21, RZ, P0, !PT ;  /* 0x80000015ff127210 */ /* 0x000fe400007fe4ff */
[----:B------:R-:W-:-:S03]  /*3340*/  MOV R53, R49 ;  /* 0x0000003100357202 */ /* 0x000fc60000000f00 */
[----:B------:R-:W-:Y:S02]  /*3350*/  IMAD R18, R18, R13, RZ ;  /* 0x0000000d12127224 */ /* 0x000fe400078e02ff */
[----:B------:R-:W-:-:S04]  /*3360*/  IMAD.WIDE.U32 R52, R13, R17, R52 ;  /* 0x000000110d347225 */ /* 0x000fc800078e0034 */
[----:B------:R-:W-:-:S05]  /*3370*/  IMAD R12, R12, R17, R18 ;  /* 0x000000110c0c7224 */ /* 0x000fca00078e0212 */
[----:B------:R-:W-:Y:S01]  /*3380*/  IADD3 R12, R53, R12, RZ ;  /* 0x0000000c350c7210 */ /* 0x000fe20007ffe0ff */
[----:B------:R-:W-:Y:S05]  /*3390*/  BRA `(.L_x_80) ;  /* 0x0000017000007947 */ /* 0x000fea0003800000 */
.L_x_79:
        /* <DEDUP_REMOVED lines=23> */
.L_x_80:
[----:B------:R-:W-:Y:S05]  /*3510*/  BSYNC B0 ;  /* 0x0000000000007941 */ /* 0x000fea0003800000 */
.L_x_78:
[----:B------:R-:W-:Y:S01]  /*3520*/  SHF.R.S32.HI R18, RZ, 0x1f, R6 ;  /* 0x0000001fff127819 */ /* 0x000fe20000011406 */
[-C--:B------:R-:W-:Y:S01]  /*3530*/  IMAD R13, R21, R6.reuse, RZ ;  /* 0x00000006150d7224 */ /* 0x080fe200078e02ff */
[----:B------:R-:W-:Y:S01]  /*3540*/  SHF.R.S32.HI R17, RZ, 0x1f, R3 ;  /* 0x0000001fff117819 */ /* 0x000fe20000011403 */
[----:B------:R-:W-:Y:S01]  /*3550*/  IMAD.WIDE.U32 R48, R20, R6, RZ ;  /* 0x0000000614307225 */ /* 0x000fe200078e00ff */
[----:B------:R-:W-:Y:S01]  /*3560*/  LOP3.LUT R6, R47, R10, RZ, 0xfc, !PT ;  /* 0x0000000a2f067212 */ /* 0x000fe200078efcff */
[----:B------:R-:W-:Y:S02]  /*3570*/  BSSY B0, `(.L_x_81) ;  /* 0x0000038000007945 */ /* 0x000fe40003800000 */
[----:B------:R-:W-:Y:S01]  /*3580*/  IMAD R55, R27, c[0x0][0x214], RZ ;  /* 0x000085001b377a24 */ /* 0x000fe200078e02ff */
[----:B------:R-:W-:Y:S01]  /*3590*/  ISETP.NE.U32.AND P0, PT, R6, RZ, PT ;  /* 0x000000ff0600720c */ /* 0x000fe20003f05070 */
[----:B------:R-:W-:Y:S02]  /*35a0*/  IMAD R12, R12, R3, RZ ;  /* 0x000000030c0c7224 */ /* 0x000fe400078e02ff */
[----:B------:R-:W-:Y:S01]  /*35b0*/  IMAD R14, R14, R55, RZ ;  /* 0x000000370e0e7224 */ /* 0x000fe200078e02ff */
[----:B------:R-:W-:Y:S01]  /*35c0*/  SHF.R.S32.HI R19, RZ, 0x1f, R55 ;  /* 0x0000001fff137819 */ /* 0x000fe20000011437 */
[----:B------:R-:W-:-:S02]  /*35d0*/  IMAD R17, R17, R52, R12 ;  /* 0x0000003411117224 */ /* 0x000fc400078e020c */
[----:B------:R-:W-:-:S04]  /*35e0*/  IMAD.WIDE.U32 R52, R52, R3, RZ ;  /* 0x0000000334347225 */ /* 0x000fc800078e00ff */
[----:B------:R-:W-:Y:S01]  /*35f0*/  IMAD R13, R18, R20, R13 ;  /* 0x00000014120d7224 */ /* 0x000fe200078e020d */
[----:B------:R-:W-:Y:S01]  /*3600*/  IADD3 R12, R53, R17, RZ ;  /* 0x00000011350c7210 */ /* 0x000fe20007ffe0ff */
[----:B------:R-:W-:Y:S02]  /*3610*/  IMAD R3, R19, R16, R14 ;  /* 0x0000001013037224 */ /* 0x000fe400078e020e */
[----:B------:R-:W-:Y:S01]  /*3620*/  IMAD.WIDE.U32 R54, R16, R55, RZ ;  /* 0x0000003710367225 */ /* 0x000fe200078e00ff */
[----:B------:R-:W-:-:S04]  /*3630*/  IADD3 R6, R49, R13, RZ ;  /* 0x0000000d31067210 */ /* 0x000fc80007ffe0ff */
[----:B------:R-:W-:Y:S01]  /*3640*/  IADD3 R3, R55, R3, RZ ;  /* 0x0000000337037210 */ /* 0x000fe20007ffe0ff */
[----:B------:R-:W-:Y:S05]  /*3650*/  @!P0 BRA `(.L_x_82) ;  /* 0x0000012000008947 */ /* 0x000fea0003800000 */
[----:B------:R-:W-:Y:S01]  /*3660*/  IMAD.MOV.U32 R18, RZ, RZ, R46 ;  /* 0x000000ffff127224 */ /* 0x000fe200078e002e */
[----:B------:R-:W-:Y:S01]  /*3670*/  MOV R26, R11 ;  /* 0x0000000b001a7202 */ /* 0x000fe20000000f00 */
[----:B------:R-:W-:Y:S01]  /*3680*/  IMAD.MOV.U32 R17, RZ, RZ, R47 ;  /* 0x000000ffff117224 */ /* 0x000fe200078e002f */
[----:B------:R-:W-:Y:S02]  /*3690*/  MOV R23, R10 ;  /* 0x0000000a00177202 */ /* 0x000fe40000000f00 */
[----:B------:R-:W-:Y:S02]  /*36a0*/  MOV R24, 0x36c0 ;  /* 0x000036c000187802 */ /* 0x000fe40000000f00 */
[----:B------:R-:W-:Y:S05]  /*36b0*/  CALL.REL.NOINC `($__internal_1_$__cuda_sm20_div_s64) ;  /* 0x0000134000007944 */ /* 0x000fea0003c00000 */
[----:B------:R-:W-:Y:S01]  /*36c0*/  IADD3 R13, P0, RZ, -R20, RZ ;  /* 0x80000014ff0d7210 */ /* 0x000fe20007f1e0ff */
[----:B------:R-:W-:Y:S01]  /*36d0*/  IMAD.MOV.U32 R17, RZ, RZ, R47 ;  /* 0x000000ffff117224 */ /* 0x000fe200078e002f */
[----:B------:R-:W-:Y:S02]  /*36e0*/  MOV R16, R46 ;  /* 0x0000002e00107202 */ /* 0x000fe40000000f00 */
[----:B------:R-:W-:-:S02]  /*36f0*/  IADD3.X R14, RZ, ~R21, RZ, P0, !PT ;  /* 0x80000015ff0e7210 */ /* 0x000fc400007fe4ff */
[----:B------:R-:W-:Y:S01]  /*3700*/  MOV R46, R20 ;  /* 0x00000014002e7202 */ /* 0x000fe20000000f00 */
[----:B------:R-:W-:Y:S01]  /*3710*/  IMAD.WIDE.U32 R16, R11, R13, R16 ;  /* 0x0000000d0b107225 */ /* 0x000fe200078e0010 */
[----:B------:R-:W-:-:S03]  /*3720*/  MOV R47, R21 ;  /* 0x00000015002f7202 */ /* 0x000fc60000000f00 */
[----:B------:R-:W-:-:S04]  /*3730*/  IMAD R14, R14, R11, RZ ;  /* 0x0000000b0e0e7224 */ /* 0x000fc800078e02ff */
[----:B------:R-:W-:Y:S01]  /*3740*/  IMAD R10, R10, R13, R14 ;  /* 0x0000000d0a0a7224 */ /* 0x000fe200078e020e */
[----:B------:R-:W-:-:S03]  /*3750*/  MOV R14, R16 ;  /* 0x00000010000e7202 */ /* 0x000fc60000000f00 */
[----:B------:R-:W-:Y:S01]  /*3760*/  IMAD.IADD R10, R17, 0x1, R10 ;  /* 0x00000001110a7824 */ /* 0x000fe200078e020a */
[----:B------:R-:W-:Y:S05]  /*3770*/  BRA `(.L_x_83) ;  /* 0x0000017000007947 */ /* 0x000fea0003800000 */
.L_x_82:
        /* <DEDUP_REMOVED lines=23> */
.L_x_83:
[----:B------:R-:W-:Y:S05]  /*38f0*/  BSYNC B0 ;  /* 0x0000000000007941 */ /* 0x000fea0003800000 */
.L_x_81:
        /* <DEDUP_REMOVED lines=21> */
[----:B------:R-:W-:-:S02]  /*3a50*/  IADD3.X R10, RZ, ~R21, RZ, P0, !PT ;  /* 0x80000015ff0a7210 */ /* 0x000fc400007fe4ff */
[----:B------:R-:W-:-:S03]  /*3a60*/  MOV R17, R47 ;  /* 0x0000002f00117202 */ /* 0x000fc60000000f00 */
[----:B------:R-:W-:Y:S02]  /*3a70*/  IMAD R10, R10, R9, RZ ;  /* 0x000000090a0a7224 */ /* 0x000fe400078e02ff */
[----:B------:R-:W-:-:S04]  /*3a80*/  IMAD.WIDE.U32 R16, R9, R13, R16 ;  /* 0x0000000d09107225 */ /* 0x000fc800078e0010 */
[----:B------:R-:W-:Y:S01]  /*3a90*/  IMAD R10, R8, R13, R10 ;  /* 0x0000000d080a7224 */ /* 0x000fe200078e020a */
[----:B------:R-:W-:-:S04]  /*3aa0*/  MOV R8, R16 ;  /* 0x0000001000087202 */ /* 0x000fc80000000f00 */
[----:B------:R-:W-:Y:S01]  /*3ab0*/  IADD3 R13, R17, R10, RZ ;  /* 0x0000000a110d7210 */ /* 0x000fe20007ffe0ff */
[----:B------:R-:W-:Y:S05]  /*3ac0*/  BRA `(.L_x_86) ;  /* 0x0000017000007947 */ /* 0x000fea0003800000 */
.L_x_85:
        /* <DEDUP_REMOVED lines=10> */
[----:B------:R-:W-:-:S04]  /*3b70*/  IMAD.HI.U32 R10, R13, R46, RZ ;  /* 0x0000002e0d0a7227 */ /* 0x000fc800078e00ff */
[----:B------:R-:W-:Y:S01]  /*3b80*/  IMAD.MOV.U32 R13, RZ, RZ, RZ ;  /* 0x000000ffff0d7224 */ /* 0x000fe200078e00ff */
        /* <DEDUP_REMOVED lines=11> */
.L_x_86:
[----:B------:R-:W-:Y:S05]  /*3c40*/  BSYNC B0 ;  /* 0x0000000000007941 */ /* 0x000fea0003800000 */
.L_x_84:
[----:B------:R-:W-:Y:S01]  /*3c50*/  IADD3 R39, P1, P0, R42, R40, R38 ;  /* 0x000000282a277210 */ /* 0x000fe2000783e026 */
[----:B------:R-:W-:-:S03]  /*3c60*/  IMAD R13, R13, R2, RZ ;  /* 0x000000020d0d7224 */ /* 0x000fc600078e02ff */
[----:B------:R-:W-:Y:S02]  /*3c70*/  IADD3 R39, P3, P2, R48, R39, R54 ;  /* 0x0000002730277210 */ /* 0x000fe40007a7e036 */
[----:B------:R-:W-:Y:S02]  /*3c80*/  IADD3.X R0, R4, R5, R0, P1, P0 ;  /* 0x0000000504007210 */ /* 0x000fe40000fe0400 */
[----:B------:R-:W-:Y:S02]  /*3c90*/  IADD3 R52, P1, P0, R56, R39, R52 ;  /* 0x0000002738347210 */ /* 0x000fe4000783e034 */
[----:B------:R-:W-:Y:S01]  /*3ca0*/  IADD3.X R0, R6, R0, R3, P3, P2 ;  /* 0x0000000006007210 */ /* 0x000fe20001fe4403 */
[----:B------:R-:W-:Y:S01]  /*3cb0*/  IMAD R3, R21, R7, RZ ;  /* 0x0000000715037224 */ /* 0x000fe200078e02ff */
[----:B------:R-:W-:Y:S02]  /*3cc0*/  SHF.R.S32.HI R4, RZ, 0x1f, R7 ;  /* 0x0000001fff047819 */ /* 0x000fe40000011407 */
[----:B------:R-:W-:-:S02]  /*3cd0*/  IADD3.X R53, R11, R0, R12, P1, P0 ;  /* 0x000000000b357210 */ /* 0x000fc40000fe040c */
        /* <DEDUP_REMOVED lines=11> */
.L_x_62:
[----:B------:R-:W-:-:S04]  /*3d90*/  LEA R2, P0, R38, c[0x0][0x200], 0x2 ;  /* 0x0000800026027a11 */ /* 0x000fc800078010ff */
[----:B------:R-:W-:-:S05]  /*3da0*/  LEA.HI.X R3, R38, c[0x0][0x204], R39, 0x2, P0 ;  /* 0x0000810026037a11 */ /* 0x000fca00000f1427 */
[----:B------:R0:W-:Y:S04]  /*3db0*/  STG.E [R2.64], R30 ;  /* 0x0000001e02007986 */ /* 0x0001e8000c101908 */
.L_x_61:
[----:B------:R-:W-:Y:S05]  /*3dc0*/  BSYNC B1 ;  /* 0x0000000000017941 */ /* 0x000fea0003800000 */
.L_x_60:
[C---:B------:R-:W-:Y:S01]  /*3dd0*/  IADD3 R0, R34.reuse, 0x10, RZ ;  /* 0x0000001022007810 */ /* 0x040fe20007ffe0ff */
[----:B0-----:R-:W-:Y:S01]  /*3de0*/  IMAD.MOV.U32 R3, RZ, RZ, c[0x0][0x314] ;  /* 0x0000c500ff037624 */ /* 0x001fe200078e00ff */
[C---:B------:R-:W-:Y:S01]  /*3df0*/  ISETP.GE.OR P2, PT, R34.reuse, c[0x0][0x314], P6 ;  /* 0x0000c50022007a0c */ /* 0x040fe20003746670 */
[----:B------:R-:W-:Y:S01]  /*3e00*/  IMAD.SHL.U32 R36, R34, 0x4, RZ ;  /* 0x0000000422247824 */ /* 0x000fe200078e00ff */
[----:B------:R-:W-:Y:S01]  /*3e10*/  ISETP.GE.OR P1, PT, R0, c[0x0][0x314], P6 ;  /* 0x0000c50000007a0c */ /* 0x000fe20003726670 */
[----:B------:R-:W-:Y:S01]  /*3e20*/  HFMA2.MMA R13, -RZ, RZ, 0, 0 ;  /* 0x00000000ff0d7435 */ /* 0x000fe200000001ff */
[----:B------:R-:W-:Y:S01]  /*3e30*/  IADD3 R0, R34, 0x20, RZ ;  /* 0x0000002022007810 */ /* 0x000fe20007ffe0ff */
[----:B------:R-:W-:Y:S01]  /*3e40*/  CS2R R10, SRZ ;  /* 0x00000000000a7805 */ /* 0x000fe2000001ff00 */
[----:B------:R-:W-:Y:S01]  /*3e50*/  CS2R R8, SRZ ;  /* 0x0000000000087805 */ /* 0x000fe2000001ff00 */
[----:B------:R-:W-:Y:S01]  /*3e60*/  CS2R R6, SRZ ;  /* 0x0000000000067805 */ /* 0x000fe2000001ff00 */
[----:B------:R-:W-:-:S02]  /*3e70*/  ISETP.GE.OR P0, PT, R0, c[0x0][0x314], P6 ;  /* 0x0000c50000007a0c */ /* 0x000fc40003706670 */
[----:B------:R-:W-:Y:S02]  /*3e80*/  IADD3 R0, R34, 0x30, RZ ;  /* 0x0000003022007810 */ /* 0x000fe40007ffe0ff */
[----:B------:R-:W-:Y:S01]  /*3e90*/  IADD3 R34, R36, 0x40, RZ ;  /* 0x0000004024227810 */ /* 0x000fe20007ffe0ff */
[----:B------:R-:W-:Y:S01]  /*3ea0*/  @!P2 FADD.FTZ R37, -R30, R37 ;  /* 0x000000251e25a221 */ /* 0x000fe20000010100 */
[----:B------:R-:W-:Y:S01]  /*3eb0*/  ISETP.GE.OR P6, PT, R0, c[0x0][0x314], P6 ;  /* 0x0000c50000007a0c */ /* 0x000fe200037c6670 */
[----:B------:R-:W-:Y:S02]  /*3ec0*/  @!P1 FADD.FTZ R32, -R30, R32 ;  /* 0x000000201e209221 */ /* 0x000fe40000010100 */
[----:B------:R-:W-:Y:S02]  /*3ed0*/  @!P2 FMUL.FTZ R37, R37, 1.4426950216293334961 ;  /* 0x3fb8aa3b2525a820 */ /* 0x000fe40000410000 */
[----:B------:R-:W-:Y:S02]  /*3ee0*/  @!P1 FMUL.FTZ R32, R32, 1.4426950216293334961 ;  /* 0x3fb8aa3b20209820 */ /* 0x000fe40000410000 */
[----:B------:R-:W-:Y:S01]  /*3ef0*/  @!P0 FADD.FTZ R33, -R30, R33 ;  /* 0x000000211e218221 */ /* 0x000fe20000010100 */
[----:B------:R-:W0:Y:S03]  /*3f00*/  @!P2 MUFU.EX2 R0, R37 ;  /* 0x000000250000a308 */ /* 0x000e260000000800 */
[----:B------:R-:W-:-:S02]  /*3f10*/  @!P0 FMUL.FTZ R33, R33, 1.4426950216293334961 ;  /* 0x3fb8aa3b21218820 */ /* 0x000fc40000410000 */
[----:B------:R-:W-:-:S03]  /*3f20*/  @!P6 FADD.FTZ R30, -R30, R35 ;  /* 0x000000231e1ee221 */ /* 0x000fc60000010100 */
[----:B------:R-:W1:Y:S01]  /*3f30*/  @!P0 MUFU.EX2 R2, R33 ;  /* 0x0000002100028308 */ /* 0x000e620000000800 */
[----:B------:R-:W-:-:S07]  /*3f40*/  @!P6 FMUL.FTZ R4, R30, 1.4426950216293334961 ;  /* 0x3fb8aa3b1e04e820 */ /* 0x000fce0000410000 */
[----:B------:R-:W2:Y:S01]  /*3f50*/  @!P1 MUFU.EX2 R32, R32 ;  /* 0x0000002000209308 */ /* 0x000ea20000000800 */
[----:B0-----:R0:W-:Y:S07]  /*3f60*/  @!P2 STS [R25.X4], R0 ;  /* 0x000000001900a388 */ /* 0x0011ee0000004800 */
[----:B------:R-:W3:Y:S01]  /*3f70*/  @!P6 MUFU.EX2 R4, R4 ;  /* 0x000000040004e308 */ /* 0x000ee20000000800 */
[----:B-1----:R1:W-:Y:S01]  /*3f80*/  @!P0 STS [R25.X4+0x480], R2 ;  /* 0x0004800219008388 */ /* 0x0023e20000004800 */
[----:B------:R-:W-:-:S02]  /*3f90*/  ISETP.GE.AND P0, PT, R3, 0x1, PT ;  /* 0x000000010300780c */ /* 0x000fc40003f06270 */
[----:B------:R-:W-:Y:S01]  /*3fa0*/  IADD3 R33, R36, 0x80, RZ ;  /* 0x0000008024217810 */ /* 0x000fe20007ffe0ff */
[----:B--2---:R-:W-:Y:S04]  /*3fb0*/  @!P1 STS [R25.X4+0x240], R32 ;  /* 0x0002402019009388 */ /* 0x004fe80000004800 */
[----:B---3--:R2:W-:Y:S01]  /*3fc0*/  @!P6 STS [R25.X4+0x6c0], R4 ;  /* 0x0006c0041900e388 */ /* 0x0085e20000004800 */
[----:B0-----:R-:W-:Y:S01]  /*3fd0*/  IMAD.MOV.U32 R0, RZ, RZ, RZ ;  /* 0x000000ffff007224 */ /* 0x001fe200078e00ff */
[----:B-1----:R-:W-:Y:S01]  /*3fe0*/  CS2R R2, SRZ ;  /* 0x0000000000027805 */ /* 0x002fe2000001ff00 */
[----:B--2---:R-:W-:Y:S01]  /*3ff0*/  CS2R R4, SRZ ;  /* 0x0000000000047805 */ /* 0x004fe2000001ff00 */
[----:B------:R-:W-:Y:S06]  /*4000*/  BAR.SYNC.DEFER_BLOCKING 0x0 ;  /* 0x0000000000007b1d */ /* 0x000fec0000010000 */
        /* <DEDUP_REMOVED lines=13> */
[----:B------:R-:W-:Y:S01]  /*40e0*/  IMAD.MOV.U32 R13, RZ, RZ, RZ ;  /* 0x000000ffff0d7224 */ /* 0x000fe200078e00ff */
[----:B------:R-:W-:Y:S01]  /*40f0*/  LEA.HI.X.SX32 R29, R29, UR4, 0x1, P0 ;  /* 0x000000041d1d7c11 */ /* 0x000fe200080f0eff */
[----:B------:R-:W-:Y:S01]  /*4100*/  CS2R R20, SRZ ;  /* 0x0000000000147805 */ /* 0x000fe2000001ff00 */
[C---:B------:R-:W-:Y:S01]  /*4110*/  LEA R30, P0, R12.reuse, c[0x0][0x1d8], 0x2 ;  /* 0x000076000c1e7a11 */ /* 0x040fe200078010ff */
[----:B------:R-:W-:Y:S01]  /*4120*/  CS2R R22, SRZ ;  /* 0x0000000000167805 */ /* 0x000fe2000001ff00 */
[----:B------:R-:W-:Y:S01]  /*4130*/  CS2R R24, SRZ ;  /* 0x0000000000187805 */ /* 0x000fe2000001ff00 */
[----:B------:R-:W-:Y:S01]  /*4140*/  CS2R R26, SRZ ;  /* 0x00000000001a7805 */ /* 0x000fe2000001ff00 */
[----:B------:R-:W-:Y:S01]  /*4150*/  LEA.HI.X R29, R12, c[0x0][0x1dc], R29, 0x2, P0 ;  /* 0x000077000c1d7a11 */ /* 0x000fe200000f141d */
[----:B------:R-:W-:Y:S01]  /*4160*/  IMAD.WIDE R38, R38, 0x4, RZ ;  /* 0x0000000426267825 */ /* 0x000fe200078e02ff */
[----:B------:R-:W-:-:S05]  /*4170*/  IADD3 R30, P0, R30, 0x200, RZ ;  /* 0x000002001e1e7810 */ /* 0x000fca0007f1e0ff */
[----:B------:R-:W-:-:S05]  /*4180*/  IMAD.X R29, RZ, RZ, R29, P0 ;  /* 0x000000ffff1d7224 */ /* 0x000fca00000e061d */
.L_x_90:
        /* <DEDUP_REMOVED lines=15> */
.L_x_89:
[----:B------:R-:W-:Y:S05]  /*4280*/  BSYNC B0 ;  /* 0x0000000000007941 */ /* 0x000fea0003800000 */
.L_x_88:
        /* <DEDUP_REMOVED lines=19> */
.L_x_87:
[----:B------:R-:W-:Y:S02]  /*43c0*/  IADD3 R15, R15, UR7, RZ ;  /* 0x000000070f0f7c10 */ /* 0x000fe4000fffe0ff */
[----:B------:R-:W-:-:S02]  /*43d0*/  F2FP.PACK_AB R0, R3, R0 ;  /* 0x000000000300723e */ /* 0x000fc400000000ff */
[----:B------:R-:W-:Y:S02]  /*43e0*/  ISETP.GE.AND P0, PT, R15, R28, PT ;  /* 0x0000001c0f00720c */ /* 0x000fe40003f06270 */
[----:B------:R-:W-:Y:S02]  /*43f0*/  F2FP.PACK_AB R5, R5, R2 ;  /* 0x000000020505723e */ /* 0x000fe400000000ff */
[----:B------:R-:W-:Y:S01]  /*4400*/  F2FP.PACK_AB R3, R9, R6 ;  /* 0x000000060903723e */ /* 0x000fe200000000ff */
[----:B------:R-:W-:Y:S01]  /*4410*/  IMAD.MOV.U32 R6, RZ, RZ, R0 ;  /* 0x000000ffff067224 */ /* 0x000fe200078e0000 */
[----:B------:R-:W-:Y:S01]  /*4420*/  F2FP.PACK_AB R16, R7, R4 ;  /* 0x000000040710723e */ /* 0x000fe200000000ff */
[----:B------:R-:W-:Y:S01]  /*4430*/  IMAD.MOV.U32 R7, RZ, RZ, R5 ;  /* 0x000000ffff077224 */ /* 0x000fe200078e0005 */
[----:B------:R-:W-:Y:S01]  /*4440*/  F2FP.PACK_AB R8, R11, R8 ;  /* 0x000000080b08723e */ /* 0x000fe200000000ff */
[----:B------:R-:W-:Y:S01]  /*4450*/  IMAD.MOV.U32 R17, RZ, RZ, R3 ;  /* 0x000000ffff117224 */ /* 0x000fe200078e0003 */
[----:B------:R-:W-:-:S03]  /*4460*/  F2FP.PACK_AB R9, R13, R10 ;  /* 0x0000000a0d09723e */ /* 0x000fc600000000ff */
[----:B------:R-:W-:Y:S05]  /*4470*/  @P0 EXIT ;  /* 0x000000000000094d */ /* 0x000fea0003800000 */
        /* <DEDUP_REMOVED lines=11> */
[----:B0-----:R-:W-:Y:S02]  /*4530*/  IMAD.MOV R0, RZ, RZ, -R13 ;  /* 0x000000ffff007224 */ /* 0x001fe400078e0a0d */
[----:B------:R-:W-:Y:S02]  /*4540*/  IMAD.MOV.U32 R12, RZ, RZ, RZ ;  /* 0x000000ffff0c7224 */ /* 0x000fe400078e00ff */
[----:B------:R-:W-:-:S04]  /*4550*/  IMAD R0, R0, R10, RZ ;  /* 0x0000000a00007224 */ /* 0x000fc800078e02ff */
[----:B------:R-:W-:-:S06]  /*4560*/  IMAD.HI.U32 R0, R13, R0, R12 ;  /* 0x000000000d007227 */ /* 0x000fcc00078e000c */
[----:B------:R-:W-:Y:S02]  /*4570*/  IMAD.HI.U32 R5, R0, R11, RZ ;  /* 0x0000000b00057227 */ /* 0x000fe400078e00ff */
[----:B------:R-:W0:Y:S02]  /*4580*/  I2F.RP R0, R3 ;  /* 0x0000000300007306 */ /* 0x000e240000209400 */
[----:B------:R-:W-:Y:S01]  /*4590*/  IMAD R11, R5, R2, R11 ;  /* 0x00000002050b7224 */ /* 0x000fe200078e020b */
[----:B------:R-:W-:-:S04]  /*45a0*/  LOP3.LUT R2, R15, R4, RZ, 0x3c, !PT ;  /* 0x000000040f027212 */ /* 0x000fc800078e3cff */
[----:B------:R-:W-:Y:S02]  /*45b0*/  ISETP.GT.U32.AND P1, PT, R10, R11, PT ;  /* 0x0000000b0a00720c */ /* 0x000fe40003f24070 */
[----:B------:R-:W-:Y:S01]  /*45c0*/  ISETP.GE.AND P0, PT, R2, RZ, PT ;  /* 0x000000ff0200720c */ /* 0x000fe20003f06270 */
[----:B0-----:R-:W0:Y:S10]  /*45d0*/  MUFU.RCP R0, R0 ;  /* 0x0000000000007308 */ /* 0x001e340000001000 */
[----:B------:R-:W-:Y:S01]  /*45e0*/  @!P1 IMAD.IADD R11, R11, 0x1, -R10 ;  /* 0x000000010b0b9824 */ /* 0x000fe200078e0a0a */
[----:B------:R-:W-:-:S02]  /*45f0*/  @!P1 IADD3 R5, R5, 0x1, RZ ;  /* 0x0000000105059810 */ /* 0x000fc40007ffe0ff */
[----:B------:R-:W-:Y:S02]  /*4600*/  ISETP.NE.AND P1, PT, R4, RZ, PT ;  /* 0x000000ff0400720c */ /* 0x000fe40003f25270 */
[----:B------:R-:W-:Y:S02]  /*4610*/  ISETP.GE.U32.AND P2, PT, R11, R10, PT ;  /* 0x0000000a0b00720c */ /* 0x000fe40003f46070 */
[----:B0-----:R-:W-:-:S04]  /*4620*/  IADD3 R12, R0, 0xffffffe, RZ ;  /* 0x0ffffffe000c7810 */ /* 0x001fc80007ffe0ff */
[----:B------:R-:W0:Y:S07]  /*4630*/  F2I.FTZ.U32.TRUNC.NTZ R13, R12 ;  /* 0x0000000c000d7305 */ /* 0x000e2e000021f000 */
[----:B------:R-:W-:-:S05]  /*4640*/  @P2 IADD3 R5, R5, 0x1, RZ ;  /* 0x0000000105052810 */ /* 0x000fca0007ffe0ff */
[----:B------:R-:W-:Y:S01]  /*4650*/  @!P0 IMAD.MOV R5, RZ, RZ, -R5 ;  /* 0x000000ffff058224 */ /* 0x000fe200078e0a05 */
[----:B------:R-:W-:-:S05]  /*4660*/  @!P1 LOP3.LUT R5, RZ, R4, RZ, 0x33, !PT ;  /* 0x00000004ff059212 */ /* 0x000fca00078e33ff */
[----:B------:R-:W-:Y:S02]  /*4670*/  IMAD R4, R5, R4, RZ ;  /* 0x0000000405047224 */ /* 0x000fe400078e02ff */
[--C-:B0-----:R-:W-:Y:S02]  /*4680*/  IMAD.MOV R2, RZ, RZ, -R13.reuse ;  /* 0x000000ffff027224 */ /* 0x101fe400078e0a0d */
[----:B------:R-:W-:Y:S02]  /*4690*/  IMAD.IADD R10, R15, 0x1, -R4 ;  /* 0x000000010f0a7824 */ /* 0x000fe400078e0a04 */
[----:B------:R-:W-:Y:S02]  /*46a0*/  IMAD R2, R2, R3, RZ ;  /* 0x0000000302027224 */ /* 0x000fe400078e02ff */
[----:B------:R-:W-:Y:S01]  /*46b0*/  IMAD.MOV.U32 R12, RZ, RZ, RZ ;  /* 0x000000ffff0c7224 */ /* 0x000fe200078e00ff */
[----:B------:R-:W-:Y:S02]  /*46c0*/  IABS R0, R10 ;  /* 0x0000000a00007213 */ /* 0x000fe40000000000 */
[----:B------:R-:W-:Y:S01]  /*46d0*/  LOP3.LUT R10, R10, c[0x0][0x214], RZ, 0x3c, !PT ;  /* 0x000085000a0a7a12 */ /* 0x000fe200078e3cff */
[----:B------:R-:W-:-:S03]  /*46e0*/  IMAD.HI.U32 R2, R13, R2, R12 ;  /* 0x000000020d027227 */ /* 0x000fc600078e000c */
[----:B------:R-:W-:Y:S01]  /*46f0*/  ISETP.GE.AND P1, PT, R10, RZ, PT ;  /* 0x000000ff0a00720c */ /* 0x000fe20003f26270 */
[----:B------:R-:W-:-:S04]  /*4700*/  IMAD.WIDE.U32 R12, R5, c[0x0][0x1e0], RZ ;  /* 0x00007800050c7a25 */ /* 0x000fc800078e00ff */
[----:B------:R-:W-:-:S04]  /*4710*/  IMAD.HI.U32 R11, R2, R0, RZ ;  /* 0x00000000020b7227 */ /* 0x000fc800078e00ff */
        /* <DEDUP_REMOVED lines=25> */
[----:B------:R-:W-:-:S04]  /*48b0*/  IMAD.WIDE.U32 R12, R4, c[0x0][0x1e8], R12 ;  /* 0x00007a00040c7a25 */ /* 0x000fc800078e000c */
[----:B------:R-:W-:Y:S01]  /*48c0*/  IMAD R3, R4, c[0x0][0x1ec], R3 ;  /* 0x00007b0004037a24 */ /* 0x000fe200078e0203 */
[-C--:B------:R-:W-:Y:S02]  /*48d0*/  @!P0 IADD3 R0, P3, R36, R12.reuse, RZ ;  /* 0x0000000c24008210 */ /* 0x080fe40007f7e0ff */
[----:B------:R-:W-:Y:S01]  /*48e0*/  @!P1 IADD3 R2, P2, R34, R12, RZ ;  /* 0x0000000c22029210 */ /* 0x000fe20007f5e0ff */
[----:B------:R-:W-:-:S05]  /*48f0*/  IMAD.IADD R3, R13, 0x1, R3 ;  /* 0x000000010d037824 */ /* 0x000fca00078e0203 */
[-C--:B------:R-:W-:Y:S02]  /*4900*/  @!P0 LEA.HI.X.SX32 R5, R36, R3.reuse, 0x1, P3 ;  /* 0x0000000324058211 */ /* 0x080fe400018f0eff */
[----:B------:R-:W-:Y:S02]  /*4910*/  @!P0 LEA R14, P3, R0, c[0x0][0x1d0], 0x1 ;  /* 0x00007400000e8a11 */ /* 0x000fe400078608ff */
[----:B------:R-:W-:Y:S02]  /*4920*/  @!P1 LEA.HI.X.SX32 R11, R34, R3, 0x1, P2 ;  /* 0x00000003220b9211 */ /* 0x000fe400010f0eff */
[----:B------:R-:W-:Y:S02]  /*4930*/  @!P0 LEA.HI.X R15, R0, c[0x0][0x1d4], R5, 0x1, P3 ;  /* 0x00007500000f8a11 */ /* 0x000fe400018f0c05 */
        /* <DEDUP_REMOVED lines=12> */
        .weak           $__internal_1_$__cuda_sm20_div_s64
        .type           $__internal_1_$__cuda_sm20_div_s64,@function
        .size           $__internal_1_$__cuda_sm20_div_s64,(.L_x_7323 - $__internal_1_$__cuda_sm20_div_s64)
$__internal_1_$__cuda_sm20_div_s64:
        /* <DEDUP_REMOVED lines=17> */
[C---:B------:R-:W-:Y:S02]  /*4b10*/  IMAD R19, R51.reuse, R20, RZ ;  /* 0x0000001433137224 */ /* 0x040fe400078e02ff */
[----:B------:R-:W-:-:S04]  /*4b20*/  IMAD.HI.U32 R22, P1, R51, R22, R58 ;  /* 0x0000001633167227 */ /* 0x000fc8000782003a */
[----:B------:R-:W-:Y:S01]  /*4b30*/  IMAD.HI.U32 R20, R51, R20, RZ ;  /* 0x0000001433147227 */ /* 0x000fe200078e00ff */
[----:B------:R-:W-:-:S03]  /*4b40*/  IADD3 R59, P0, R19, R22, RZ ;  /* 0x00000016133b7210 */ /* 0x000fc60007f1e0ff */
[----:B------:R-:W-:Y:S02]  /*4b50*/  IMAD.X R20, R20, 0x1, R51, P2 ;  /* 0x0000000114147824 */ /* 0x000fe400010e0633 */
[----:B------:R-:W-:-:S03]  /*4b60*/  IMAD.WIDE.U32 R60, R59, R44, RZ ;  /* 0x0000002c3b3c7225 */ /* 0x000fc600078e00ff */
[----:B------:R-:W-:Y:S01]  /*4b70*/  IADD3.X R29, RZ, RZ, R20, P0, P1 ;  /* 0x000000ffff1d7210 */ /* 0x000fe200007e2414 */
[----:B------:R-:W-:Y:S01]  /*4b80*/  IMAD R50, R59, R45, R61 ;  /* 0x0000002d3b327224 */ /* 0x000fe200078e023d */
[----:B------:R-:W-:Y:S01]  /*4b90*/  IADD3 R20, P0, RZ, -R60, RZ ;  /* 0x8000003cff147210 */ /* 0x000fe20007f1e0ff */
[----:B------:R-:W-:Y:S01]  /*4ba0*/  IMAD.MOV.U32 R51, RZ, RZ, RZ ;  /* 0x000000ffff337224 */ /* 0x000fe200078e00ff */
[----:B------:R-:W-:Y:S01]  /*4bb0*/  ISETP.GE.AND P1, PT, R17, RZ, PT ;  /* 0x000000ff1100720c */ /* 0x000fe20003f26270 */
[----:B------:R-:W-:Y:S02]  /*4bc0*/  IMAD R50, R29, R44, R50 ;  /* 0x0000002c1d327224 */ /* 0x000fe400078e0232 */
[----:B------:R-:W-:-:S04]  /*4bd0*/  IMAD.HI.U32 R58, R59, R20, RZ ;  /* 0x000000143b3a7227 */ /* 0x000fc800078e00ff */
[----:B------:R-:W-:-:S04]  /*4be0*/  IMAD.X R50, RZ, RZ, ~R50, P0 ;  /* 0x000000ffff327224 */ /* 0x000fc800000e0e32 */
[----:B------:R-:W-:-:S04]  /*4bf0*/  IMAD.WIDE.U32 R58, P5, R59, R50, R58 ;  /* 0x000000323b3a7225 */ /* 0x000fc800078a003a */
[C---:B------:R-:W-:Y:S02]  /*4c00*/  IMAD R22, R29.reuse, R50, RZ ;  /* 0x000000321d167224 */ /* 0x040fe400078e02ff */
[----:B------:R-:W-:Y:S01]  /*4c10*/  IMAD.HI.U32 R19, P4, R29, R20, R58 ;  /* 0x000000141d137227 */ /* 0x000fe2000788003a */
[----:B------:R-:W-:-:S03]  /*4c20*/  IADD3 R20, P0, RZ, -R18, RZ ;  /* 0x80000012ff147210 */ /* 0x000fc60007f1e0ff */
[----:B------:R-:W-:Y:S01]  /*4c30*/  IMAD.HI.U32 R21, R29, R50, RZ ;  /* 0x000000321d157227 */ /* 0x000fe200078e00ff */
[----:B------:R-:W-:Y:S02]  /*4c40*/  SEL R20, R20, R18, !P1 ;  /* 0x0000001214147207 */ /* 0x000fe40004800000 */
[----:B------:R-:W-:Y:S01]  /*4c50*/  IADD3 R22, P2, R22, R19, RZ ;  /* 0x0000001316167210 */ /* 0x000fe20007f5e0ff */
[----:B------:R-:W-:Y:S02]  /*4c60*/  IMAD.X R36, RZ, RZ, ~R17, P0 ;  /* 0x000000ffff247224 */ /* 0x000fe400000e0e11 */
[----:B------:R-:W-:Y:S02]  /*4c70*/  IMAD.X R21, R21, 0x1, R29, P5 ;  /* 0x0000000115157824 */ /* 0x000fe400028e061d */
[----:B------:R-:W-:Y:S01]  /*4c80*/  IMAD.HI.U32 R50, R22, R20, RZ ;  /* 0x0000001416327227 */ /* 0x000fe200078e00ff */
[----:B------:R-:W-:Y:S02]  /*4c90*/  SEL R19, R36, R17, !P1 ;  /* 0x0000001124137207 */ /* 0x000fe40004800000 */
[----:B------:R-:W-:-:S03]  /*4ca0*/  IADD3.X R36, RZ, RZ, R21, P2, P4 ;  /* 0x000000ffff247210 */ /* 0x000fc600017e8415 */
[----:B------:R-:W-:-:S04]  /*4cb0*/  IMAD.WIDE.U32 R50, R22, R19, R50 ;  /* 0x0000001316327225 */ /* 0x000fc800078e0032 */
[C---:B------:R-:W-:Y:S02]  /*4cc0*/  IMAD R31, R36.reuse, R19, RZ ;  /* 0x00000013241f7224 */ /* 0x040fe400078e02ff */
[----:B------:R-:W-:-:S04]  /*4cd0*/  IMAD.HI.U32 R22, P1, R36, R20, R50 ;  /* 0x0000001424167227 */ /* 0x000fc80007820032 */
[----:B------:R-:W-:Y:S01]  /*4ce0*/  IMAD.HI.U32 R21, R36, R19, RZ ;  /* 0x0000001324157227 */ /* 0x000fe200078e00ff */
[----:B------:R-:W-:-:S04]  /*4cf0*/  IADD3 R31, P0, R31, R22, RZ ;  /* 0x000000161f1f7210 */ /* 0x000fc80007f1e0ff */
[----:B------:R-:W-:Y:S01]  /*4d00*/  IADD3.X R21, R21, RZ, RZ, P1, !PT ;  /* 0x000000ff15157210 */ /* 0x000fe20000ffe4ff */
[----:B------:R-:W-:-:S04]  /*4d10*/  IMAD.WIDE.U32 R50, R31, R44, RZ ;  /* 0x0000002c1f327225 */ /* 0x000fc800078e00ff */
[----:B------:R-:W-:Y:S01]  /*4d20*/  IMAD.X R29, RZ, RZ, R21, P0 ;  /* 0x000000ffff1d7224 */ /* 0x000fe200000e0615 */
[----:B------:R-:W-:Y:S01]  /*4d30*/  IADD3 R20, P0, -R50, R20, RZ ;  /* 0x0000001432147210 */ /* 0x000fe20007f1e1ff */
[----:B------:R-:W-:-:S03]  /*4d40*/  IMAD R21, R31, R45, R51 ;  /* 0x0000002d1f157224 */ /* 0x000fc600078e0233 */
[CC--:B------:R-:W-:Y:S01]  /*4d50*/  ISETP.GE.U32.AND P2, PT, R20.reuse, R44.reuse, PT ;  /* 0x0000002c1400720c */ /* 0x0c0fe20003f46070 */
[-C--:B------:R-:W-:Y:S01]  /*4d60*/  IMAD R22, R29, R44.reuse, R21 ;  /* 0x0000002c1d167224 */ /* 0x080fe200078e0215 */
[----:B------:R-:W-:-:S03]  /*4d70*/  IADD3 R21, P1, R20, -R44, RZ ;  /* 0x8000002c14157210 */ /* 0x000fc60007f3e0ff */
[----:B------:R-:W-:Y:S01]  /*4d80*/  IMAD.X R19, R19, 0x1, ~R22, P0 ;  /* 0x0000000113137824 */ /* 0x000fe200000e0e16 */
[----:B------:R-:W-:-:S04]  /*4d90*/  IADD3 R22, P0, R31, 0x1, RZ ;  /* 0x000000011f167810 */ /* 0x000fc80007f1e0ff */
[----:B------:R-:W-:-:S04]  /*4da0*/  ISETP.GE.U32.AND.EX P2, PT, R19, R45, PT, P2 ;  /* 0x0000002d1300720c */ /* 0x000fc80003f46120 */
[----:B------:R-:W-:Y:S01]  /*4db0*/  SEL R21, R21, R20, P2 ;  /* 0x0000001415157207 */ /* 0x000fe20001000000 */
[----:B------:R-:W-:Y:S01]  /*4dc0*/  IMAD.X R20, R19, 0x1, ~R45, P1 ;  /* 0x0000000113147824 */ /* 0x000fe200008e0e2d */
[----:B------:R-:W-:Y:S01]  /*4dd0*/  SEL R31, R22, R31, P2 ;  /* 0x0000001f161f7207 */ /* 0x000fe20001000000 */
[----:B------:R-:W-:Y:S01]  /*4de0*/  IMAD.X R22, RZ, RZ, R29, P0 ;  /* 0x000000ffff167224 */ /* 0x000fe200000e061d */
[----:B------:R-:W-:Y:S01]  /*4df0*/  ISETP.GE.U32.AND P0, PT, R21, R44, PT ;  /* 0x0000002c1500720c */ /* 0x000fe20003f06070 */
[----:B------:R-:W-:Y:S01]  /*4e00*/  IMAD.MOV.U32 R44, RZ, RZ, R24 ;  /* 0x000000ffff2c7224 */ /* 0x000fe200078e0018 */
[----:B------:R-:W-:Y:S02]  /*4e10*/  SEL R19, R20, R19, P2 ;  /* 0x0000001314137207 */ /* 0x000fe40001000000 */
[----:B------:R-:W-:Y:S02]  /*4e20*/  SEL R22, R22, R29, P2 ;  /* 0x0000001d16167207 */ /* 0x000fe40001000000 */
[----:B------:R-:W-:-:S02]  /*4e30*/  IADD3 R20, P1, R31, 0x1, RZ ;  /* 0x000000011f147810 */ /* 0x000fc40007f3e0ff */
[----:B------:R-:W-:Y:S01]  /*4e40*/  ISETP.GE.U32.AND.EX P0, PT, R19, R45, PT, P0 ;  /* 0x0000002d1300720c */ /* 0x000fe20003f06100 */
[----:B------:R-:W-:Y:S01]  /*4e50*/  IMAD.MOV.U32 R45, RZ, RZ, 0x0 ;  /* 0x00000000ff2d7424 */ /* 0x000fe200078e00ff */
[-C--:B------:R-:W-:Y:S02]  /*4e60*/  IADD3.X R19, RZ, R22.reuse, RZ, P1, !PT ;  /* 0x00000016ff137210 */ /* 0x080fe40000ffe4ff */
[----:B------:R-:W-:Y:S02]  /*4e70*/  SEL R20, R20, R31, P0 ;  /* 0x0000001f14147207 */ /* 0x000fe40000000000 */
[----:B------:R-:W-:Y:S02]  /*4e80*/  SEL R22, R19, R22, P0 ;  /* 0x0000001613167207 */ /* 0x000fe40000000000 */
[----:B------:R-:W-:Y:S02]  /*4e90*/  LOP3.LUT R21, R23, R17, RZ, 0x3c, !PT ;  /* 0x0000001117157212 */ /* 0x000fe400078e3cff */
[----:B------:R-:W-:-:S02]  /*4ea0*/  IADD3 R19, P1, RZ, -R20, RZ ;  /* 0x80000014ff137210 */ /* 0x000fc40007f3e0ff */
[----:B------:R-:W-:Y:S02]  /*4eb0*/  ISETP.GE.AND P2, PT, R21, RZ, PT ;  /* 0x000000ff1500720c */ /* 0x000fe40003f46270 */
[----:B------:R-:W-:Y:S01]  /*4ec0*/  ISETP.NE.U32.AND P0, PT, R26, RZ, PT ;  /* 0x000000ff1a00720c */ /* 0x000fe20003f05070 */
[----:B------:R-:W-:Y:S01]  /*4ed0*/  IMAD.X R21, RZ, RZ, ~R22, P1 ;  /* 0x000000ffff157224 */ /* 0x000fe200008e0e16 */
[----:B------:R-:W-:Y:S02]  /*4ee0*/  SEL R19, R19, R20, !P2 ;  /* 0x0000001413137207 */ /* 0x000fe40005000000 */
[----:B------:R-:W-:Y:S02]  /*4ef0*/  ISETP.NE.AND.EX P0, PT, R23, RZ, PT, P0 ;  /* 0x000000ff1700720c */ /* 0x000fe40003f05300 */
[----:B------:R-:W-:Y:S02]  /*4f00*/  SEL R21, R21, R22, !P2 ;  /* 0x0000001615157207 */ /* 0x000fe40005000000 */
[----:B------:R-:W-:-:S02]  /*4f10*/  SEL R20, R19, 0xffffffff, P0 ;  /* 0xffffffff13147807 */ /* 0x000fc40000000000 */
[----:B------:R-:W-:Y:S01]  /*4f20*/  SEL R21, R21, 0xffffffff, P0 ;  /* 0xffffffff15157807 */ /* 0x000fe20000000000 */
[----:B------:R-:W-:Y:S06]  /*4f30*/  RET.REL.NODEC R44 `(_ZN5flash32flash_fwd_splitkv_combine_kernelI23Flash_fwd_kernel_traitsILi192ELi64ELi64ELi4ELb0ELb0EN7cutlass6half_tE19Flash_kernel_traitsILi192ELi64ELi64ELi4ES3_EELi8ELi6ELb0EEEvNS_16Flash_fwd_paramsE) ;  /* 0xffffb0c02c007950 */ /* 0x000fec0003c3ffff */
.L_x_91:
        /* <DEDUP_REMOVED lines=12> */
.L_x_7323:


//--------------------- .text._ZN5flash32flash_fwd_splitkv_combine_kernelI23Flash_fwd_kernel_traitsILi192ELi64ELi64ELi4ELb0ELb0EN7cutlass6half_tE19Flash_kernel_traitsILi192ELi64ELi64ELi4ES3_EELi8ELi5ELb0EEEvNS_16Flash_fwd_paramsE --------------------------
	.section	.text._ZN5flash32flash_fwd_splitkv_combine_kernelI23Flash_fwd_kernel_traitsILi192ELi64ELi64ELi4ELb0ELb0EN7cutlass6half_tE19Flash_kernel_traitsILi192ELi64ELi64ELi4ES3_EELi8ELi5ELb0EEEvNS_16Flash_fwd_paramsE,"ax",@progbits
	.sectioninfo	@"SHI_REGISTERS=62"
	.align	128
        .global         _ZN5flash32flash_fwd_splitkv_combine_kernelI23Flash_fwd_kernel_traitsILi192ELi64ELi64ELi4ELb0ELb0EN7cutlass6half_tE19Flash_kernel_traitsILi192ELi64ELi64ELi4ES3_EELi8ELi5ELb0EEEvNS_16Flash_fwd_paramsE
        .type           _ZN5flash32flash_fwd_splitkv_combine_kernelI23Flash_fwd_kernel_traitsILi192ELi64ELi64ELi4ELb0ELb0EN7cutlass6half_tE19Flash_kernel_traitsILi192ELi64ELi64ELi4ES3_EELi8ELi5ELb0EEEvNS_16Flash_fwd_paramsE,@function
        .size           _ZN5flash32flash_fwd_splitkv_combine_kernelI23Flash_fwd_kernel_traitsILi192ELi64ELi64ELi4ELb0ELb0EN7cutlass6half_tE19Flash_kernel_traitsILi192ELi64ELi64ELi4ES3_EELi8ELi5ELb0EEEvNS_16Flash_fwd_paramsE,(.L_x_7324 - _ZN5flash32flash_fwd_splitkv_combine_kernelI23Flash_fwd_kernel_traitsILi192ELi64ELi64ELi4ELb0ELb0EN7cutlass6half_tE19Flash_kernel_traitsILi192ELi64ELi64ELi4ES3_EELi8ELi5ELb0EEEvNS_16Flash_fwd_paramsE)
        .other          _ZN5flash32flash_fwd_splitkv_combine_kernelI23Flash_fwd_kernel_traitsILi192ELi64ELi64ELi4ELb0ELb0EN7cutlass6half_tE19Flash_kernel_traitsILi192ELi64ELi64ELi4ES3_EELi8ELi5ELb0EEEvNS_16Flash_fwd_paramsE,@"STO_CUDA_ENTRY STV_DEFAULT"
_ZN5flash32flash_fwd_splitkv_combine_kernelI23Flash_fwd_kernel_traitsILi192ELi64ELi64ELi4ELb0ELb0EN7cutlass6half_tE19Flash_kernel_traitsILi192ELi64ELi64ELi4ES3_EELi8ELi5ELb0EEEvNS_16Flash_fwd_paramsE:
.text._ZN5flash32flash_fwd_splitkv_combine_kernelI23Flash_fwd_kernel_traitsILi192ELi64ELi64ELi4ELb0ELb0EN7cutlass6half_tE19Flash_kernel_traitsILi192ELi64ELi64ELi4ES3_EELi8ELi5ELb0EEEvNS_16Flash_fwd_paramsE:
        /* <DEDUP_REMOVED lines=23> */
[----:B------:R-:W-:Y:S05]  /*0170*/  CALL.REL.NOINC `($__internal_2_$__cuda_sm20_div_s64) ;  /* 0x0000453000007944 */ /* 0x000fea0003c00000 */
[----:B------:R-:W-:Y:S05]  /*0180*/  BRA `(.L_x_93) ;  /* 0x0000013000007947 */ /* 0x000fea0003800000 */
.L_x_92:
        /* <DEDUP_REMOVED lines=19> */
.L_x_93:
        /* <DEDUP_REMOVED lines=11> */
[----:B------:R-:W-:Y:S05]  /*0370*/  CALL.REL.NOINC `($__internal_2_$__cuda_sm20_div_s64) ;  /* 0x0000433000007944 */ /* 0x000fea0003c00000 */
[----:B------:R-:W-:Y:S02]  /*0380*/  MOV R8, R20 ;  /* 0x0000001400087202 */ /* 0x000fe40000000f00 */
[----:B------:R-:W-:Y:S01]  /*0390*/  MOV R9, R21 ;  /* 0x0000001500097202 */ /* 0x000fe20000000f00 */
[----:B------:R-:W-:Y:S05]  /*03a0*/  BRA `(.L_x_96) ;  /* 0x0000013000007947 */ /* 0x000fea0003800000 */
.L_x_95:
        /* <DEDUP_REMOVED lines=19> */
.L_x_96:
[----:B------:R-:W-:Y:S05]  /*04e0*/  BSYNC B0 ;  /* 0x0000000000007941 */ /* 0x000fea0003800000 */
.L_x_94:
[----:B------:R-:W-:Y:S01]  /*04f0*/  IABS R7, c[0x0][0x214] ;  /* 0x0000850000077a13 */ /* 0x000fe20000000000 */
[----:B------:R-:W-:Y:S01]  /*0500*/  ULDC UR6, c[0x0][0x214] ;  /* 0x0000850000067ab9 */ /* 0x000fe20000000800 */
[----:B------:R-:W-:Y:S01]  /*0510*/  BSSY B0, `(.L_x_97) ;  /* 0x000003b000007945 */ /* 0x000fe20003800000 */
[----:B------:R-:W-:Y:S01]  /*0520*/  UIADD3 UR6, UR6, -0x1, URZ ;  /* 0xffffffff06067890 */ /* 0x000fe2000fffe03f */
[----:B------:R-:W0:Y:S05]  /*0530*/  I2F.RP R6, R7 ;  /* 0x0000000700067306 */ /* 0x000e2a0000209400 */
[----:B------:R-:W-:-:S04]  /*0540*/  IADD3 R2, R7, UR6, RZ ;  /* 0x0000000607027c10 */ /* 0x000fc8000fffe0ff */
[----:B------:R-:W-:Y:S01]  /*0550*/  IABS R3, R2 ;  /* 0x0000000200037213 */ /* 0x000fe20000000000 */
        /* <DEDUP_REMOVED lines=9> */
[----:B------:R-:W-:Y:S01]  /*05f0*/  IMAD R4, R7, R4, R3 ;  /* 0x0000000407047224 */ /* 0x000fe200078e0203 */
[----:B------:R-:W-:-:S04]  /*0600*/  LOP3.LUT R3, R2, R7, RZ, 0x3c, !PT ;  /* 0x0000000702037212 */ /* 0x000fc800078e3cff */
[----:B------:R-:W-:Y:S02]  /*0610*/  ISETP.GT.U32.AND P1, PT, R7, R4, PT ;  /* 0x000000040700720c */ /* 0x000fe40003f24070 */
[----:B------:R-:W-:-:S11]  /*0620*/  ISETP.GE.AND P0, PT, R3, RZ, PT ;  /* 0x000000ff0300720c */ /* 0x000fd60003f06270 */
[----:B------:R-:W-:Y:S01]  /*0630*/  @!P1 IMAD.IADD R4, R4, 0x1, -R7 ;  /* 0x0000000104049824 */ /* 0x000fe200078e0a07 */
[----:B------:R-:W-:Y:S02]  /*0640*/  @!P1 IADD3 R6, R6, 0x1, RZ ;  /* 0x0000000106069810 */ /* 0x000fe40007ffe0ff */
[----:B------:R-:W-:Y:S02]  /*0650*/  ISETP.NE.AND P1, PT, RZ, c[0x0][0x214], PT ;  /* 0x00008500ff007a0c */ /* 0x000fe40003f25270 */
[----:B------:R-:W-:-:S13]  /*0660*/  ISETP.GE.U32.AND P2, PT, R4, R7, PT ;  /* 0x000000070400720c */ /* 0x000fda0003f46070 */
[----:B------:R-:W-:-:S05]  /*0670*/  @P2 IADD3 R6, R6, 0x1, RZ ;  /* 0x0000000106062810 */ /* 0x000fca0007ffe0ff */
[----:B------:R-:W-:Y:S01]  /*0680*/  @!P0 IMAD.MOV R6, RZ, RZ, -R6 ;  /* 0x000000ffff068224 */ /* 0x000fe200078e0a06 */
[----:B------:R-:W-:-:S04]  /*0690*/  @!P1 LOP3.LUT R6, RZ, R7, RZ, 0x33, !PT ;  /* 0x00000007ff069212 */ /* 0x000fc800078e33ff */
[----:B------:R-:W-:Y:S02]  /*06a0*/  ISETP.LT.U32.AND P0, PT, R26, R6, PT ;  /* 0x000000061a00720c */ /* 0x000fe40003f01070 */
[----:B------:R-:W-:-:S04]  /*06b0*/  SHF.R.S32.HI R14, RZ, 0x1f, R6 ;  /* 0x0000001fff0e7819 */ /* 0x000fc80000011406 */
[----:B------:R-:W-:-:S04]  /*06c0*/  ISETP.LT.AND.EX P0, PT, R25, R14, PT, P0 ;  /* 0x0000000e1900720c */ /* 0x000fc80003f01300 */
[C---:B------:R-:W-:Y:S02]  /*06d0*/  SEL R14, R25.reuse, R14, P0 ;  /* 0x0000000e190e7207 */ /* 0x040fe40000000000 */
[----:B------:R-:W-:Y:S02]  /*06e0*/  SEL R16, R26, R6, P0 ;  /* 0x000000061a107207 */ /* 0x000fe40000000000 */
        /* <DEDUP_REMOVED lines=10> */
.L_x_98:
        /* <DEDUP_REMOVED lines=19> */
.L_x_99:
[----:B------:R-:W-:Y:S05]  /*08c0*/  BSYNC B0 ;  /* 0x0000000000007941 */ /* 0x000fea0003800000 */
.L_x_97:
[----:B------:R-:W-:Y:S01]  /*08d0*/  IABS R6, c[0x0][0x214] ;  /* 0x0000850000067a13 */ /* 0x000fe20000000000 */
[----:B------:R-:W-:Y:S01]  /*08e0*/  ULDC UR4, c[0x0][0x214] ;  /* 0x0000850000047ab9 */ /* 0x000fe20000000800 */
[----:B------:R-:W-:Y:S01]  /*08f0*/  BSSY B0, `(.L_x_100) ;  /* 0x000005e000007945 */ /* 0x000fe20003800000 */
[----:B------:R-:W-:Y:S01]  /*0900*/  UISETP.LT.AND UP0, UPT, URZ, UR4, UPT ;  /* 0x000000043f00728c */ /* 0x000fe2000bf01270 */
[----:B------:R-:W0:Y:S01]  /*0910*/  I2F.RP R12, R6 ;  /* 0x00000006000c7306 */ /* 0x000e220000209400 */
[----:B------:R-:W-:Y:S02]  /*0920*/  USHF.R.S32.HI UR5, URZ, 0x1f, UR4 ;  /* 0x0000001f3f057899 */ /* 0x000fe40008011404 */
[----:B------:R-:W-:-:S07]  /*0930*/  ULEA.HI.SX32 UR4, UR4, 0x1, 0x1 ;  /* 0x0000000104047891 */ /* 0x000fce000f8f0a3f */
[----:B------:R-:W-:Y:S01]  /*0940*/  @!UP0 UIADD3 UR4, UR5, URZ, URZ ;  /* 0x0000003f05048290 */ /* 0x000fe2000fffe03f */
[----:B0-----:R-:W0:Y:S02]  /*0950*/  MUFU.RCP R10, R12 ;  /* 0x0000000c000a7308 */ /* 0x001e240000001000 */
[----:B0-----:R-:W-:-:S06]  /*0960*/  IADD3 R10, R10, 0xffffffe, RZ ;  /* 0x0ffffffe0a0a7810 */ /* 0x001fcc0007ffe0ff */
[----:B------:R-:W0:Y:S02]  /*0970*/  F2I.FTZ.U32.TRUNC.NTZ R11, R10 ;  /* 0x0000000a000b7305 */ /* 0x000e24000021f000 */
[--C-:B0-----:R-:W-:Y:S02]  /*0980*/  IMAD.MOV R3, RZ, RZ, -R11.reuse ;  /* 0x000000ffff037224 */ /* 0x101fe400078e0a0b */
[----:B------:R-:W-:Y:S02]  /*0990*/  IMAD.MOV.U32 R10, RZ, RZ, RZ ;  /* 0x000000ffff0a7224 */ /* 0x000fe400078e00ff */
[----:B------:R-:W-:Y:S01]  /*09a0*/  IMAD R4, R3, R6, RZ ;  /* 0x0000000603047224 */ /* 0x000fe200078e02ff */
[----:B------:R-:W-:Y:S02]  /*09b0*/  IABS R3, R2 ;  /* 0x0000000200037213 */ /* 0x000fe40000000000 */
[----:B------:R-:W-:Y:S01]  /*09c0*/  LOP3.LUT R2, R2, c[0x0][0x214], RZ, 0x3c, !PT ;  /* 0x0000850002027a12 */ /* 0x000fe200078e3cff */
[----:B------:R-:W-:-:S03]  /*09d0*/  IMAD.HI.U32 R4, R11, R4, R10 ;  /* 0x000000040b047227 */ /* 0x000fc600078e000a */
[----:B------:R-:W-:Y:S01]  /*09e0*/  ISETP.GE.AND P2, PT, R2, RZ, PT ;  /* 0x000000ff0200720c */ /* 0x000fe20003f46270 */
[----:B------:R-:W-:Y:S02]  /*09f0*/  IMAD.MOV.U32 R7, RZ, RZ, R3 ;  /* 0x000000ffff077224 */ /* 0x000fe400078e0003 */
[----:B------:R-:W-:Y:S02]  /*0a00*/  IMAD.MOV.U32 R2, RZ, RZ, c[0x0][0x1c0] ;  /* 0x00007000ff027624 */ /* 0x000fe400078e00ff */
        /* <DEDUP_REMOVED lines=8> */
[C---:B------:R-:W-:Y:S01]  /*0a90*/  IADD3 R6, R2.reuse, -0x1, RZ ;  /* 0xffffffff02067810 */ /* 0x040fe20007ffe0ff */
[----:B------:R-:W-:-:S10]  /*0aa0*/  IMAD R2, R2, c[0x0][0x214], RZ ;  /* 0x0000850002027a24 */ /* 0x000fd400078e02ff */
[----:B------:R-:W-:-:S05]  /*0ab0*/  @P0 IADD3 R4, R4, 0x1, RZ ;  /* 0x0000000104040810 */ /* 0x000fca0007ffe0ff */
[----:B------:R-:W-:Y:S01]  /*0ac0*/  @!P2 IMAD.MOV R4, RZ, RZ, -R4 ;  /* 0x000000ffff04a224 */ /* 0x000fe200078e0a04 */
[----:B------:R-:W-:-:S05]  /*0ad0*/  @!P1 LOP3.LUT R4, RZ, c[0x0][0x214], RZ, 0x33, !PT ;  /* 0x00008500ff049a12 */ /* 0x000fca00078e33ff */
[----:B------:R-:W-:-:S05]  /*0ae0*/  IMAD R3, R4, UR4, RZ ;  /* 0x0000000404037c24 */ /* 0x000fca000f8e02ff */
[-C--:B------:R-:W-:Y:S02]  /*0af0*/  IABS R13, R3.reuse ;  /* 0x00000003000d7213 */ /* 0x080fe40000000000 */
[----:B------:R-:W-:Y:S02]  /*0b00*/  IABS R7, R3 ;  /* 0x0000000300077213 */ /* 0x000fe40000000000 */
[----:B------:R-:W0:Y:S01]  /*0b10*/  I2F.RP R12, R13 ;  /* 0x0000000d000c7306 */ /* 0x000e220000209400 */
[----:B------:R-:W-:Y:S02]  /*0b20*/  IMAD.IADD R4, R6, 0x1, R13 ;  /* 0x0000000106047824 */ /* 0x000fe400078e020d */
[----:B------:R-:W-:-:S05]  /*0b30*/  IMAD.MOV R7, RZ, RZ, -R7 ;  /* 0x000000ffff077224 */ /* 0x000fca00078e0a07 */
[----:B0-----:R-:W0:Y:S02]  /*0b40*/  MUFU.RCP R18, R12 ;  /* 0x0000000c00127308 */ /* 0x001e240000001000 */
[----:B0-----:R-:W-:-:S06]  /*0b50*/  IADD3 R18, R18, 0xffffffe, RZ ;  /* 0x0ffffffe12127810 */ /* 0x001fcc0007ffe0ff */
[----:B------:R-:W0:Y:S02]  /*0b60*/  F2I.FTZ.U32.TRUNC.NTZ R19, R18 ;  /* 0x0000001200137305 */ /* 0x000e24000021f000 */
[----:B0-----:R-:W-:Y:S02]  /*0b70*/  IMAD.MOV R10, RZ, RZ, -R19 ;  /* 0x000000ffff0a7224 */ /* 0x001fe400078e0a13 */
[----:B------:R-:W-:Y:S02]  /*0b80*/  IMAD.MOV.U32 R18, RZ, RZ, RZ ;  /* 0x000000ffff127224 */ /* 0x000fe400078e00ff */
[----:B------:R-:W-:Y:S01]  /*0b90*/  IMAD R11, R10, R13, RZ ;  /* 0x0000000d0a0b7224 */ /* 0x000fe200078e02ff */
[----:B------:R-:W-:-:S03]  /*0ba0*/  IABS R10, R4 ;  /* 0x00000004000a7213 */ /* 0x000fc60000000000 */
[----:B------:R-:W-:-:S06]  /*0bb0*/  IMAD.HI.U32 R11, R19, R11, R18 ;  /* 0x0000000b130b7227 */ /* 0x000fcc00078e0012 */
[----:B------:R-:W-:-:S04]  /*0bc0*/  IMAD.HI.U32 R11, R11, R10, RZ ;  /* 0x0000000a0b0b7227 */ /* 0x000fc800078e00ff */
[----:B------:R-:W-:Y:S01]  /*0bd0*/  IMAD R10, R11, R7, R10 ;  /* 0x000000070b0a7224 */ /* 0x000fe200078e020a */
[----:B------:R-:W-:-:S04]  /*0be0*/  LOP3.LUT R7, R4, R13, RZ, 0x3c, !PT ;  /* 0x0000000d04077212 */ /* 0x000fc800078e3cff */
[----:B------:R-:W-:Y:S02]  /*0bf0*/  ISETP.GT.U32.AND P1, PT, R13, R10, PT ;  /* 0x0000000a0d00720c */ /* 0x000fe40003f24070 */
[----:B------:R-:W-:-:S11]  /*0c00*/  ISETP.GE.AND P0, PT, R7, RZ, PT ;  /* 0x000000ff0700720c */ /* 0x000fd60003f06270 */
[----:B------:R-:W-:Y:S01]  /*0c10*/  @!P1 IMAD.IADD R10, R10, 0x1, -R13 ;  /* 0x000000010a0a9824 */ /* 0x000fe200078e0a0d */
[----:B------:R-:W-:Y:S02]  /*0c20*/  @!P1 IADD3 R11, R11, 0x1, RZ ;  /* 0x000000010b0b9810 */ /* 0x000fe40007ffe0ff */
[----:B------:R-:W-:Y:S02]  /*0c30*/  ISETP.NE.AND P1, PT, R3, RZ, PT ;  /* 0x000000ff0300720c */ /* 0x000fe40003f25270 */
[----:B------:R-:W-:-:S13]  /*0c40*/  ISETP.GE.U32.AND P2, PT, R10, R13, PT ;  /* 0x0000000d0a00720c */ /* 0x000fda0003f46070 */
[----:B------:R-:W-:-:S05]  /*0c50*/  @P2 IADD3 R11, R11, 0x1, RZ ;  /* 0x000000010b0b2810 */ /* 0x000fca0007ffe0ff */
[----:B------:R-:W-:-:S04]  /*0c60*/  IMAD.MOV.U32 R7, RZ, RZ, R11 ;  /* 0x000000ffff077224 */ /* 0x000fc800078e000b */
        /* <DEDUP_REMOVED lines=16> */
[----:B------:R-:W-:Y:S02]  /*0d70*/  MOV R40, R20 ;  /* 0x0000001400287202 */ /* 0x000fe40000000f00 */
[----:B------:R-:W-:Y:S01]  /*0d80*/  MOV R41, R21 ;  /* 0x0000001500297202 */ /* 0x000fe20000000f00 */
[----:B------:R-:W-:Y:S05]  /*0d90*/  BRA `(.L_x_102) ;  /* 0x0000013000007947 */ /* 0x000fea0003800000 */
.L_x_101:
        /* <DEDUP_REMOVED lines=19> */
.L_x_102:
[----:B------:R-:W-:Y:S05]  /*0ed0*/  BSYNC B0 ;  /* 0x0000000000007941 */ /* 0x000fea0003800000 */
.L_x_100:
[-C--:B------:R-:W-:Y:S01]  /*0ee0*/  IABS R18, R2.reuse ;  /* 0x0000000200127213 */ /* 0x080fe20000000000 */
[----:B------:R-:W-:Y:S01]  /*0ef0*/  BSSY B0, `(.L_x_103) ;  /* 0x000003b000007945 */ /* 0x000fe20003800000 */
[----:B------:R-:W-:Y:S02]  /*0f00*/  IABS R10, R2 ;  /* 0x00000002000a7213 */ /* 0x000fe40000000000 */
[----:B------:R-:W0:Y:S01]  /*0f10*/  I2F.RP R17, R18 ;  /* 0x0000001200117306 */ /* 0x000e220000209400 */
[----:B------:R-:W-:Y:S02]  /*0f20*/  IADD3 R7, R18, UR6, RZ ;  /* 0x0000000612077c10 */ /* 0x000fe4000fffe0ff */
[----:B------:R-:W-:Y:S02]  /*0f30*/  IMAD.MOV R10, RZ, RZ, -R10 ;  /* 0x000000ffff0a7224 */ /* 0x000fe400078e0a0a */
[----:B------:R-:W-:-:S03]  /*0f40*/  IABS R11, R7 ;  /* 0x00000007000b7213 */ /* 0x000fc60000000000 */
        /* <DEDUP_REMOVED lines=17> */
[----:B------:R-:W-:Y:S01]  /*1060*/  @!P0 IMAD.MOV R15, RZ, RZ, -R15 ;  /* 0x000000ffff0f8224 */ /* 0x000fe200078e0a0f */
[----:B------:R-:W-:-:S04]  /*1070*/  @!P1 LOP3.LUT R15, RZ, R18, RZ, 0x33, !PT ;  /* 0x00000012ff0f9212 */ /* 0x000fc800078e33ff */
[----:B------:R-:W-:Y:S02]  /*1080*/  ISETP.LT.U32.AND P0, PT, R8, R15, PT ;  /* 0x0000000f0800720c */ /* 0x000fe40003f01070 */
[----:B------:R-:W-:-:S04]  /*1090*/  SHF.R.S32.HI R11, RZ, 0x1f, R15 ;  /* 0x0000001fff0b7819 */ /* 0x000fc8000001140f */
[----:B------:R-:W-:-:S04]  /*10a0*/  ISETP.LT.AND.EX P0, PT, R9, R11, PT, P0 ;  /* 0x0000000b0900720c */ /* 0x000fc80003f01300 */
[----:B------:R-:W-:-:S04]  /*10b0*/  SEL R10, R9, R11, P0 ;  /* 0x0000000b090a7207 */ /* 0x000fc80000000000 */
[----:B------:R-:W-:-:S04]  /*10c0*/  LOP3.LUT R11, R9, R10, RZ, 0xfc, !PT ;  /* 0x0000000a090b7212 */ /* 0x000fc800078efcff */
[----:B------:R-:W-:Y:S02]  /*10d0*/  ISETP.NE.U32.AND P1, PT, R11, RZ, PT ;  /* 0x000000ff0b00720c */ /* 0x000fe40003f25070 */
[----:B------:R-:W-:-:S11]  /*10e0*/  SEL R11, R8, R15, P0 ;  /* 0x0000000f080b7207 */ /* 0x000fd60000000000 */
        /* <DEDUP_REMOVED lines=8> */
.L_x_104:
        /* <DEDUP_REMOVED lines=19> */
.L_x_105:
[----:B------:R-:W-:Y:S05]  /*12a0*/  BSYNC B0 ;  /* 0x0000000000007941 */ /* 0x000fea0003800000 */
.L_x_103:
[----:B------:R-:W0:Y:S01]  /*12b0*/  S2R R8, SR_TID.X ;  /* 0x0000000000087919 */ /* 0x000e220000002100 */
[----:B------:R-:W-:Y:S01]  /*12c0*/  IADD3 R24, P0, R28, -UR8, RZ ;  /* 0x800000081c187c10 */ /* 0x000fe2000ff1e0ff */
[----:B------:R-:W-:-:S03]  /*12d0*/  ULDC.64 UR10, c[0x0][0x118] ;  /* 0x00004600000a7ab9 */ /* 0x000fc60000000a00 */
[----:B------:R-:W-:Y:S02]  /*12e0*/  IADD3.X R22, R5, ~UR7, RZ, P0, !PT ;  /* 0x8000000705167c10 */ /* 0x000fe400087fe4ff */
[----:B0-----:R-:W-:-:S04]  /*12f0*/  SHF.R.S32.HI R15, RZ, 0x1f, R8 ;  /* 0x0000001fff0f7819 */ /* 0x001fc80000011408 */
[----:B------:R-:W-:-:S04]  /*1300*/  LEA.HI R18, R15, R8, RZ, 0x3 ;  /* 0x000000080f127211 */ /* 0x000fc800078f18ff */
[----:B------:R-:W-:Y:S02]  /*1310*/  LOP3.LUT R19, R18, 0xfffffff8, RZ, 0xc0, !PT ;  /* 0xfffffff812137812 */ /* 0x000fe400078ec0ff */
[----:B------:R-:W-:-:S03]  /*1320*/  SHF.R.S32.HI R18, RZ, 0x3, R18 ;  /* 0x00000003ff127819 */ /* 0x000fc60000011412 */
[----:B------:R-:W-:Y:S01]  /*1330*/  IMAD.IADD R19, R8, 0x1, -R19 ;  /* 0x0000000108137824 */ /* 0x000fe200078e0a13 */
[----:B------:R-:W-:-:S04]  /*1340*/  IADD3 R9, R18, 0x10, RZ ;  /* 0x0000001012097810 */ /* 0x000fc80007ffe0ff */
[----:B------:R-:W-:Y:S02]  /*1350*/  ISETP.GT.U32.AND P2, PT, R24, R19, PT ;  /* 0x000000131800720c */ /* 0x000fe40003f44070 */
[----:B------:R-:W-:Y:S02]  /*1360*/  SHF.R.S32.HI R17, RZ, 0x1f, R19 ;  /* 0x0000001fff117819 */ /* 0x000fe40000011413 */
[----:B------:R-:W-:Y:S02]  /*1370*/  IADD3 R30, P0, R19, UR8, RZ ;  /* 0x00000008131e7c10 */ /* 0x000fe4000ff1e0ff */
[----:B------:R-:W-:Y:S02]  /*1380*/  ISETP.GT.AND.EX P2, PT, R22, R17, PT, P2 ;  /* 0x000000111600720c */ /* 0x000fe40003f44320 */
[----:B------:R-:W-:Y:S02]  /*1390*/  IADD3.X R31, R17, UR7, RZ, P0, !PT ;  /* 0x00000007111f7c10 */ /* 0x000fe400087fe4ff */
[----:B------:R-:W-:-:S02]  /*13a0*/  ISETP.GE.OR P3, PT, R18, c[0x0][0x314], !P2 ;  /* 0x0000c50012007a0c */ /* 0x000fc40005766670 */
[----:B------:R-:W-:-:S11]  /*13b0*/  ISETP.GE.OR P2, PT, R9, c[0x0][0x314], !P2 ;  /* 0x0000c50009007a0c */ /* 0x000fd60005746670 */
[----:B------:R-:W-:Y:S02]  /*13c0*/  @!P3 SHF.R.S32.HI R17, RZ, 0x1f, R18 ;  /* 0x0000001fff11b819 */ /* 0x000fe40000011412 */
[----:B------:R-:W-:Y:S01]  /*13d0*/  @!P2 SHF.R.S32.HI R23, RZ, 0x1f, R9 ;  /* 0x0000001fff17a819 */ /* 0x000fe20000011409 */
[----:B------:R-:W-:Y:S02]  /*13e0*/  @!P2 IMAD.MOV.U32 R26, RZ, RZ, R30 ;  /* 0x000000ffff1aa224 */ /* 0x000fe400078e001e */
[----:B------:R-:W-:Y:S02]  /*13f0*/  @!P2 IMAD.MOV.U32 R27, RZ, RZ, R31 ;  /* 0x000000ffff1ba224 */ /* 0x000fe400078e001f */
[-C--:B------:R-:W-:Y:S02]  /*1400*/  @!P3 IMAD R17, R17, R28.reuse, RZ ;  /* 0x0000001c1111b224 */ /* 0x080fe400078e02ff */
[----:B------:R-:W-:Y:S02]  /*1410*/  @!P2 IMAD R22, R23, R28, RZ ;  /* 0x0000001c1716a224 */ /* 0x000fe400078e02ff */
[----:B------:R-:W-:-:S04]  /*1420*/  @!P2 IMAD.WIDE.U32 R26, R28, R9, R26 ;  /* 0x000000091c1aa225 */ /* 0x000fc800078e001a */
[----:B------:R-:W-:-:S04]  /*1430*/  @!P3 IMAD.WIDE.U32 R30, R28, R18, R30 ;  /* 0x000000121c1eb225 */ /* 0x000fc800078e001e */
[-C--:B------:R-:W-:Y:S01]  /*1440*/  @!P3 IMAD R17, R18, R5.reuse, R17 ;  /* 0x000000051211b224 */ /* 0x080fe200078e0211 */
[----:B------:R-:W-:Y:S01]  /*1450*/  @!P3 LEA R24, P1, R30, c[0x0][0x208], 0x2 ;  /* 0x000082001e18ba11 */ /* 0x000fe200078210ff */
[----:B------:R-:W-:Y:S01]  /*1460*/  @!P2 IMAD R9, R9, R5, R22 ;  /* 0x000000050909a224 */ /* 0x000fe200078e0216 */
[----:B------:R-:W-:Y:S01]  /*1470*/  @!P2 LEA R22, P0, R26, c[0x0][0x208], 0x2 ;  /* 0x000082001a16aa11 */ /* 0x000fe200078010ff */
[----:B------:R-:W-:Y:S02]  /*1480*/  @!P3 IMAD.IADD R17, R31, 0x1, R17 ;  /* 0x000000011f11b824 */ /* 0x000fe400078e0211 */
[----:B------:R-:W-:-:S03]  /*1490*/  @!P2 IMAD.IADD R9, R27, 0x1, R9 ;  /* 0x000000011b09a824 */ /* 0x000fc600078e0209 */
[----:B------:R-:W-:Y:S01]  /*14a0*/  @!P3 LEA.HI.X R25, R30, c[0x0][0x20c], R17, 0x2, P1 ;  /* 0x000083001e19ba11 */ /* 0x000fe200008f1411 */
[----:B------:R-:W-:Y:S01]  /*14b0*/  IMAD.MOV.U32 R17, RZ, RZ, -0x800000 ;  /* 0xff800000ff117424 */ /* 0x000fe200078e00ff */
[----:B------:R-:W-:Y:S01]  /*14c0*/  @!P2 LEA.HI.X R23, R26, c[0x0][0x20c], R9, 0x2, P0 ;  /* 0x000083001a17aa11 */ /* 0x000fe200000f1409 */
[----:B------:R-:W-:-:S04]  /*14d0*/  IMAD.MOV.U32 R9, RZ, RZ, -0x800000 ;  /* 0xff800000ff097424 */ /* 0x000fc800078e00ff */
[----:B------:R0:W2:Y:S04]  /*14e0*/  @!P3 LDG.E R17, [R24.64] ;  /* 0x0000000a1811b981 */ /* 0x0000a8000c1e1900 */
[----:B------:R-:W3:Y:S01]  /*14f0*/  @!P2 LDG.E R9, [R22.64] ;  /* 0x0000000a1609a981 */ /* 0x000ee2000c1e1900 */
[----:B------:R-:W-:Y:S01]  /*1500*/  ISETP.GT.AND P0, PT, R8, 0xff, PT ;  /* 0x000000ff0800780c */ /* 0x000fe20003f04270 */
[----:B------:R-:W-:Y:S01]  /*1510*/  IMAD R30, R18, 0x9, R19 ;  /* 0x00000009121e7824 */ /* 0x000fe200078e0213 */
[----:B------:R-:W-:Y:S01]  /*1520*/  ISETP.GT.AND P2, PT, R8, 0x7f, PT ;  /* 0x0000007f0800780c */ /* 0x000fe20003f44270 */
[----:B------:R-:W-:Y:S01]  /*1530*/  IMAD.MOV.U32 R34, RZ, RZ, -0x800000 ;  /* 0xff800000ff227424 */ /* 0x000fe200078e00ff */
[----:B------:R-:W-:Y:S01]  /*1540*/  LEA.HI R15, R15, R8, RZ, 0x4 ;  /* 0x000000080f0f7211 */ /* 0x000fe200078f20ff */
[----:B------:R-:W-:Y:S01]  /*1550*/  IMAD.MOV.U32 R33, RZ, RZ, -0x800000 ;  /* 0xff800000ff217424 */ /* 0x000fe200078e00ff */
[----:B------:R-:W-:Y:S01]  /*1560*/  IABS R18, c[0x0][0x214] ;  /* 0x0000850000127a13 */ /* 0x000fe20000000000 */
[----:B------:R-:W-:Y:S01]  /*1570*/  ULDC.U8 UR4, c[0x0][0x329] ;  /* 0x0000ca4000047ab9 */ /* 0x000fe20000000000 */
[----:B------:R-:W-:Y:S01]  /*1580*/  LOP3.LUT R27, R15, 0xfffffff0, RZ, 0xc0, !PT ;  /* 0xfffffff00f1b7812 */ /* 0x000fe200078ec0ff */
[----:B------:R-:W-:Y:S01]  /*1590*/  BSSY B1, `(.L_x_106) ;  /* 0x000025a000017945 */ /* 0x000fe20003800000 */
[----:B------:R-:W-:Y:S01]  /*15a0*/  SHF.R.S32.HI R15, RZ, 0x4, R15 ;  /* 0x00000004ff0f7819 */ /* 0x000fe2000001140f */
[----:B------:R-:W0:Y:S01]  /*15b0*/  I2F.RP R19, R18 ;  /* 0x0000001200137306 */ /* 0x000e220000209400 */
[----:B------:R-:W-:Y:S01]  /*15c0*/  ISETP.GT.AND P4, PT, R2, RZ, PT ;  /* 0x000000ff0200720c */ /* 0x000fe20003f84270 */
[----:B------:R-:W-:-:S04]  /*15d0*/  IMAD.IADD R36, R8, 0x1, -R27 ;  /* 0x0000000108247824 */ /* 0x000fc800078e0a1b */
[----:B------:R-:W-:Y:S02]  /*15e0*/  IMAD R27, R36, 0x9, R15 ;  /* 0x00000009241b7824 */ /* 0x000fe400078e020f */
[----:B0-----:R-:W0:Y:S02]  /*15f0*/  MUFU.RCP R24, R19 ;  /* 0x0000001300187308 */ /* 0x001e240000001000 */
[----:B0-----:R-:W-:-:S06]  /*1600*/  IADD3 R24, R24, 0xffffffe, RZ ;  /* 0x0ffffffe18187810 */ /* 0x001fcc0007ffe0ff */
[----:B------:R0:W1:Y:S02]  /*1610*/  F2I.FTZ.U32.TRUNC.NTZ R25, R24 ;  /* 0x0000001800197305 */ /* 0x000064000021f000 */
[----:B0-----:R-:W-:Y:S01]  /*1620*/  IMAD.MOV.U32 R24, RZ, RZ, RZ ;  /* 0x000000ffff187224 */ /* 0x001fe200078e00ff */
[----:B--2---:R1:W-:Y:S04]  /*1630*/  @!P0 STS [R30.X4], R17 ;  /* 0x000000111e008388 */ /* 0x0043e80000004800 */
[----:B---3--:R0:W-:Y:S04]  /*1640*/  @!P2 STS [R30.X4+0x240], R9 ;  /* 0x000240091e00a388 */ /* 0x0081e80000004800 */
[----:B------:R-:W-:Y:S01]  /*1650*/  BAR.SYNC.DEFER_BLOCKING 0x0 ;  /* 0x0000000000007b1d */ /* 0x000fe20000010000 */
[----:B-1----:R-:W-:-:S04]  /*1660*/  IMAD.MOV R17, RZ, RZ, -R25 ;  /* 0x000000ffff117224 */ /* 0x002fc800078e0a19 */
[----:B------:R-:W-:Y:S01]  /*1670*/  IMAD R17, R17, R18, RZ ;  /* 0x0000001211117224 */ /* 0x000fe200078e02ff */
[----:B0-----:R-:W-:Y:S01]  /*1680*/  IABS R9, R7 ;  /* 0x0000000700097213 */ /* 0x001fe20000000000 */
[----:B------:R-:W-:Y:S02]  /*1690*/  @!P2 LDS R34, [R27.X4] ;  /* 0x000000001b22a984 */ /* 0x000fe40000004800 */
[----:B------:R-:W-:Y:S01]  /*16a0*/  IMAD.HI.U32 R17, R25, R17, R24 ;  /* 0x0000001119117227 */ /* 0x000fe200078e0018 */
[----:B------:R-:W-:Y:S01]  /*16b0*/  LOP3.LUT R7, R7, c[0x0][0x214], RZ, 0x3c, !PT ;  /* 0x0000850007077a12 */ /* 0x000fe200078e3cff */
[----:B------:R-:W0:Y:S03]  /*16c0*/  @!P2 LDS R33, [R27.X4+0x240] ;  /* 0x000240001b21a984 */ /* 0x000e260000004800 */
[----:B------:R-:W-:Y:S02]  /*16d0*/  ISETP.GE.AND P3, PT, R7, RZ, PT ;  /* 0x000000ff0700720c */ /* 0x000fe40003f66270 */
[----:B------:R-:W-:-:S02]  /*16e0*/  SHF.R.S32.HI R7, RZ, 0x1f, R2 ;  /* 0x0000001fff077819 */ /* 0x000fc40000011402 */
[----:B------:R-:W-:-:S03]  /*16f0*/  LEA.HI.SX32 R2, R2, 0x1, 0x1 ;  /* 0x0000000102027811 */ /* 0x000fc600078f0aff */
[----:B------:R-:W-:Y:S01]  /*1700*/  @!P4 IMAD.MOV R2, RZ, RZ, R7 ;  /* 0x000000ffff02c224 */ /* 0x000fe200078e0207 */
[----:B0-----:R-:W-:-:S05]  /*1710*/  FMNMX.FTZ R26, R34, R33, !PT ;  /* 0x00000021221a7209 */ /* 0x001fca0007810000 */
[----:B------:R-:W0:Y:S02]  /*1720*/  SHFL.BFLY PT, R23, R26, 0x8, 0x1f ;  /* 0x0d001f001a177f89 */ /* 0x000e2400000e0000 */
[----:B0-----:R-:W-:-:S05]  /*1730*/  FMNMX.FTZ R23, R26, R23, !PT ;  /* 0x000000171a177209 */ /* 0x001fca0007810000 */
[----:B------:R-:W0:Y:S02]  /*1740*/  SHFL.BFLY PT, R22, R23, 0x4, 0x1f ;  /* 0x0c801f0017167f89 */ /* 0x000e2400000e0000 */
[----:B0-----:R-:W-:Y:S01]  /*1750*/  FMNMX.FTZ R22, R23, R22, !PT ;  /* 0x0000001617167209 */ /* 0x001fe20007810000 */
[----:B------:R-:W-:-:S04]  /*1760*/  IMAD.HI.U32 R23, R17, R9, RZ ;  /* 0x0000000911177227 */ /* 0x000fc800078e00ff */
[----:B------:R-:W0:Y:S01]  /*1770*/  SHFL.BFLY PT, R19, R22, 0x2, 0x1f ;  /* 0x0c401f0016137f89 */ /* 0x000e2200000e0000 */
[----:B------:R-:W-:-:S04]  /*1780*/  IMAD.MOV R17, RZ, RZ, -R23 ;  /* 0x000000ffff117224 */ /* 0x000fc800078e0a17 */
[----:B------:R-:W-:-:S05]  /*1790*/  IMAD R9, R18, R17, R9 ;  /* 0x0000001112097224 */ /* 0x000fca00078e0209 */
[----:B------:R-:W-:-:S13]  /*17a0*/  ISETP.GT.U32.AND P0, PT, R18, R9, PT ;  /* 0x000000091200720c */ /* 0x000fda0003f04070 */
[----:B------:R-:W-:Y:S01]  /*17b0*/  @!P0 IMAD.IADD R9, R9, 0x1, -R18 ;  /* 0x0000000109098824 */ /* 0x000fe200078e0a12 */
[----:B0-----:R-:W-:Y:S02]  /*17c0*/  FMNMX.FTZ R24, R22, R19, !PT ;  /* 0x0000001316187209 */ /* 0x001fe40007810000 */
[----:B------:R-:W-:Y:S02]  /*17d0*/  @!P0 IADD3 R23, R23, 0x1, RZ ;  /* 0x0000000117178810 */ /* 0x000fe40007ffe0ff */
[----:B------:R-:W-:Y:S01]  /*17e0*/  ISETP.GE.U32.AND P1, PT, R9, R18, PT ;  /* 0x000000120900720c */ /* 0x000fe20003f26070 */
[----:B------:R-:W0:Y:S01]  /*17f0*/  SHFL.BFLY PT, R17, R24, 0x1, 0x1f ;  /* 0x0c201f0018117f89 */ /* 0x000e2200000e0000 */
[----:B------:R-:W-:-:S11]  /*1800*/  ISETP.NE.AND P0, PT, RZ, c[0x0][0x214], PT ;  /* 0x00008500ff007a0c */ /* 0x000fd60003f05270 */
[----:B------:R-:W-:-:S05]  /*1810*/  @P1 IADD3 R23, R23, 0x1, RZ ;  /* 0x0000000117171810 */ /* 0x000fca0007ffe0ff */
[----:B------:R-:W-:Y:S01]  /*1820*/  @!P3 IMAD.MOV R23, RZ, RZ, -R23 ;  /* 0x000000ffff17b224 */ /* 0x000fe200078e0a17 */
[----:B------:R-:W-:-:S05]  /*1830*/  @!P0 LOP3.LUT R23, RZ, c[0x0][0x214], RZ, 0x33, !PT ;  /* 0x00008500ff178a12 */ /* 0x000fca00078e33ff */
[----:B------:R-:W-:Y:S01]  /*1840*/  IMAD R2, R2, R23, RZ ;  /* 0x0000001702027224 */ /* 0x000fe200078e02ff */
[----:B0-----:R-:W-:-:S04]  /*1850*/  FMNMX.FTZ R17, R24, R17, !PT ;  /* 0x0000001118117209 */ /* 0x001fc80007810000 */
[C---:B------:R-:W-:Y:S02]  /*1860*/  FSETP.NEU.FTZ.AND P1, PT, R17.reuse, -INF , PT ;  /* 0xff8000001100780b */ /* 0x040fe40003f3d000 */
[-C--:B------:R-:W-:Y:S02]  /*1870*/  IABS R9, R2.reuse ;  /* 0x0000000200097213 */ /* 0x080fe40000000000 */
[----:B------:R-:W-:Y:S02]  /*1880*/  FSEL R17, R17, RZ, P1 ;  /* 0x000000ff11117208 */ /* 0x000fe40000800000 */
[----:B------:R-:W0:Y:S01]  /*1890*/  I2F.RP R22, R9 ;  /* 0x0000000900167306 */ /* 0x000e220000209400 */
[----:B------:R-:W-:Y:S02]  /*18a0*/  IABS R26, R2 ;  /* 0x00000002001a7213 */ /* 0x000fe40000000000 */
[C---:B------:R-:W-:Y:S01]  /*18b0*/  FADD.FTZ R7, -R17.reuse, R34 ;  /* 0x0000002211077221 */ /* 0x040fe20000010100 */
[----:B------:R-:W-:Y:S01]  /*18c0*/  ISETP.NE.AND P6, PT, R2, RZ, PT ;  /* 0x000000ff0200720c */ /* 0x000fe20003fc5270 */
[----:B------:R-:W-:-:S02]  /*18d0*/  FADD.FTZ R24, -R17, R33 ;  /* 0x0000002111187221 */ /* 0x000fc40000010100 */
[----:B------:R-:W-:Y:S01]  /*18e0*/  FMUL.FTZ R18, R7, 1.4426950216293334961 ;  /* 0x3fb8aa3b07127820 */ /* 0x000fe20000410000 */
[----:B------:R-:W-:Y:S01]  /*18f0*/  IABS R7, c[0x0][0x1c0] ;  /* 0x0000700000077a13 */ /* 0x000fe20000000000 */
[----:B------:R-:W-:Y:S02]  /*1900*/  FMUL.FTZ R24, R24, 1.4426950216293334961 ;  /* 0x3fb8aa3b18187820 */ /* 0x000fe40000410000 */
[----:B------:R-:W-:Y:S01]  /*1910*/  IMAD.MOV R26, RZ, RZ, -R26 ;  /* 0x000000ffff1a7224 */ /* 0x000fe200078e0a1a */
[----:B------:R-:W-:Y:S08]  /*1920*/  I2F.U32.RP R23, R7 ;  /* 0x0000000700177306 */ /* 0x000ff00000209000 */
[----:B------:R-:W-:Y:S08]  /*1930*/  MUFU.EX2 R18, R18 ;  /* 0x0000001200127308 */ /* 0x000ff00000000800 */
[----:B------:R-:W1:Y:S08]  /*1940*/  MUFU.EX2 R19, R24 ;  /* 0x0000001800137308 */ /* 0x000e700000000800 */
[----:B0-----:R-:W0:Y:S01]  /*1950*/  MUFU.RCP R22, R22 ;  /* 0x0000001600167308 */ /* 0x001e220000001000 */
[----:B-1----:R-:W-:-:S07]  /*1960*/  FADD.FTZ R19, R18, R19 ;  /* 0x0000001312137221 */ /* 0x002fce0000010000 */
[----:B------:R-:W1:Y:S01]  /*1970*/  MUFU.RCP R38, R23 ;  /* 0x0000001700267308 */ /* 0x000e620000001000 */
[----:B------:R-:W2:Y:S01]  /*1980*/  SHFL.BFLY PT, R18, R19, 0x8, 0x1f ;  /* 0x0d001f0013127f89 */ /* 0x000ea200000e0000 */
[----:B0-----:R-:W-:Y:S01]  /*1990*/  IADD3 R42, R22, 0xffffffe, RZ ;  /* 0x0ffffffe162a7810 */ /* 0x001fe20007ffe0ff */
[----:B------:R-:W-:-:S05]  /*19a0*/  IMAD.IADD R22, R6, 0x1, R9 ;  /* 0x0000000106167824 */ /* 0x000fca00078e0209 */
[----:B------:R-:W0:Y:S01]  /*19b0*/  F2I.FTZ.U32.TRUNC.NTZ R43, R42 ;  /* 0x0000002a002b7305 */ /* 0x000e22000021f000 */
[----:B-1----:R-:W-:Y:S02]  /*19c0*/  IADD3 R38, R38, 0xffffffe, RZ ;  /* 0x0ffffffe26267810 */ /* 0x002fe40007ffe0ff */
[----:B------:R-:W-:-:S05]  /*19d0*/  IABS R23, R22 ;  /* 0x0000001600177213 */ /* 0x000fca0000000000 */
[----:B------:R-:W1:Y:S01]  /*19e0*/  F2I.FTZ.U32.TRUNC.NTZ R39, R38 ;  /* 0x0000002600277305 */ /* 0x000e62000021f000 */
[----:B0-----:R-:W-:Y:S02]  /*19f0*/  IMAD.MOV R30, RZ, RZ, -R43 ;  /* 0x000000ffff1e7224 */ /* 0x001fe400078e0a2b */
[----:B--2---:R-:W-:Y:S02]  /*1a00*/  FADD.FTZ R18, R19, R18 ;  /* 0x0000001213127221 */ /* 0x004fe40000010000 */
[----:B------:R-:W-:Y:S02]  /*1a10*/  IMAD R30, R30, R9, RZ ;  /* 0x000000091e1e7224 */ /* 0x000fe400078e02ff */
[----:B------:R-:W-:Y:S01]  /*1a20*/  IMAD.MOV.U32 R42, RZ, RZ, RZ ;  /* 0x000000ffff2a7224 */ /* 0x000fe200078e00ff */
[----:B------:R-:W0:Y:S01]  /*1a30*/  SHFL.BFLY PT, R25, R18, 0x4, 0x1f ;  /* 0x0c801f0012197f89 */ /* 0x000e2200000e0000 */
[----:B-1----:R-:W-:Y:S02]  /*1a40*/  IMAD.MOV R6, RZ, RZ, -R39 ;  /* 0x000000ffff067224 */ /* 0x002fe400078e0a27 */
[----:B------:R-:W-:-:S04]  /*1a50*/  IMAD.HI.U32 R30, R43, R30, R42 ;  /* 0x0000001e2b1e7227 */ /* 0x000fc800078e002a */
[----:B------:R-:W-:Y:S01]  /*1a60*/  IMAD R19, R6, R7, RZ ;  /* 0x0000000706137224 */ /* 0x000fe200078e02ff */
[----:B------:R-:W-:Y:S01]  /*1a70*/  IABS R6, R4 ;  /* 0x0000000400067213 */ /* 0x000fe20000000000 */
[----:B------:R-:W-:Y:S01]  /*1a80*/  IMAD.HI.U32 R30, R30, R23, RZ ;  /* 0x000000171e1e7227 */ /* 0x000fe200078e00ff */
[----:B------:R-:W-:-:S03]  /*1a90*/  LOP3.LUT R4, R4, c[0x0][0x1c0], RZ, 0x3c, !PT ;  /* 0x0000700004047a12 */ /* 0x000fc600078e3cff */
[----:B------:R-:W-:Y:S02]  /*1aa0*/  IMAD R26, R30, R26, R23 ;  /* 0x0000001a1e1a7224 */ /* 0x000fe400078e0217 */
[----:B------:R-:W-:-:S03]  /*1ab0*/  IMAD.MOV.U32 R38, RZ, RZ, RZ ;  /* 0x000000ffff267224 */ /* 0x000fc600078e00ff */
[----:B------:R-:W-:Y:S01]  /*1ac0*/  ISETP.GT.U32.AND P3, PT, R9, R26, PT ;  /* 0x0000001a0900720c */ /* 0x000fe20003f64070 */
[----:B------:R-:W-:-:S04]  /*1ad0*/  IMAD.HI.U32 R38, R39, R19, R38 ;  /* 0x0000001327267227 */ /* 0x000fc800078e0026 */
[----:B0-----:R-:W-:Y:S01]  /*1ae0*/  FADD.FTZ R25, R18, R25 ;  /* 0x0000001912197221 */ /* 0x001fe20000010000 */
[----:B------:R-:W-:Y:S01]  /*1af0*/  IABS R18, c[0x0][0x1c0] ;  /* 0x0000700000127a13 */ /* 0x000fe20000000000 */
[----:B------:R-:W-:-:S03]  /*1b00*/  IMAD.HI.U32 R19, R38, R6, RZ ;  /* 0x0000000626137227 */ /* 0x000fc600078e00ff */
[----:B------:R-:W0:Y:S01]  /*1b10*/  SHFL.BFLY PT, R24, R25, 0x2, 0x1f ;  /* 0x0c401f0019187f89 */ /* 0x000e2200000e0000 */
[----:B------:R-:W-:Y:S02]  /*1b20*/  IMAD.MOV R18, RZ, RZ, -R18 ;  /* 0x000000ffff127224 */ /* 0x000fe400078e0a12 */
[----:B------:R-:W-:Y:S01]  /*1b30*/  IMAD.HI.U32 R38, R38, R23, RZ ;  /* 0x0000001726267227 */ /* 0x000fe200078e00ff */
[----:B------:R-:W-:-:S03]  /*1b40*/  @!P3 IADD3 R30, R30, 0x1, RZ ;  /* 0x000000011e1eb810 */ /* 0x000fc60007ffe0ff */
[-C--:B------:R-:W-:Y:S02]  /*1b50*/  IMAD R6, R19, R18.reuse, R6 ;  /* 0x0000001213067224 */ /* 0x080fe400078e0206 */
[----:B------:R-:W-:Y:S01]  /*1b60*/  IMAD R18, R38, R18, R23 ;  /* 0x0000001226127224 */ /* 0x000fe200078e0217 */
[-C--:B------:R-:W-:Y:S01]  /*1b70*/  LOP3.LUT R23, R22, R9.reuse, RZ, 0x3c, !PT ;  /* 0x0000000916177212 */ /* 0x080fe200078e3cff */
[----:B------:R-:W-:Y:S01]  /*1b80*/  @!P3 IMAD.IADD R26, R26, 0x1, -R9 ;  /* 0x000000011a1ab824 */ /* 0x000fe200078e0a09 */
[----:B------:R-:W-:Y:S02]  /*1b90*/  ISETP.GT.U32.AND P0, PT, R7, R6, PT ;  /* 0x000000060700720c */ /* 0x000fe40003f04070 */
[----:B------:R-:W-:Y:S02]  /*1ba0*/  ISETP.GE.AND P5, PT, R23, RZ, PT ;  /* 0x000000ff1700720c */ /* 0x000fe40003fa6270 */
[----:B------:R-:W-:Y:S02]  /*1bb0*/  ISETP.GE.U32.AND P4, PT, R26, R9, PT ;  /* 0x000000091a00720c */ /* 0x000fe40003f86070 */
[----:B------:R-:W-:-:S02]  /*1bc0*/  ISETP.GT.U32.AND P1, PT, R7, R18, PT ;  /* 0x000000120700720c */ /* 0x000fc40003f24070 */
[----:B------:R-:W-:Y:S01]  /*1bd0*/  LOP3.LUT R22, R22, c[0x0][0x1c0], RZ, 0x3c, !PT ;  /* 0x0000700016167a12 */ /* 0x000fe200078e3cff */
[----:B0-----:R-:W-:-:S04]  /*1be0*/  FADD.FTZ R24, R25, R24 ;  /* 0x0000001819187221 */ /* 0x001fc80000010000 */
[----:B------:R-:W-:Y:S01]  /*1bf0*/  @!P0 IADD3 R19, R19, 0x1, RZ ;  /* 0x0000000113138810 */ /* 0x000fe20007ffe0ff */
[--C-:B------:R-:W-:Y:S01]  /*1c00*/  @!P0 IMAD.IADD R6, R6, 0x1, -R7.reuse ;  /* 0x0000000106068824 */ /* 0x100fe200078e0a07 */
[----:B------:R-:W-:Y:S01]  /*1c10*/  ISETP.GE.AND P0, PT, R4, RZ, PT ;  /* 0x000000ff0400720c */ /* 0x000fe20003f06270 */
[----:B------:R-:W-:Y:S01]  /*1c20*/  IMAD.MOV.U32 R4, RZ, RZ, c[0x0][0x214] ;  /* 0x00008500ff047624 */ /* 0x000fe200078e00ff */
[----:B------:R-:W0:Y:S01]  /*1c30*/  SHFL.BFLY PT, R23, R24, 0x1, 0x1f ;  /* 0x0c201f0018177f89 */ /* 0x000e2200000e0000 */
[----:B------:R-:W-:Y:S01]  /*1c40*/  @P4 IADD3 R30, R30, 0x1, RZ ;  /* 0x000000011e1e4810 */ /* 0x000fe20007ffe0ff */
[----:B------:R-:W-:Y:S01]  /*1c50*/  @!P1 IMAD.IADD R18, R18, 0x1, -R7 ;  /* 0x0000000112129824 */ /* 0x000fe200078e0a07 */
[----:B------:R-:W-:Y:S02]  /*1c60*/  ISETP.GT.AND P4, PT, R3, RZ, PT ;  /* 0x000000ff0300720c */ /* 0x000fe40003f84270 */
[-C--:B------:R-:W-:Y:S01]  /*1c70*/  ISETP.GE.U32.AND P3, PT, R6, R7.reuse, PT ;  /* 0x000000070600720c */ /* 0x080fe20003f66070 */
[----:B------:R-:W-:Y:S01]  /*1c80*/  @!P5 IMAD.MOV R30, RZ, RZ, -R30 ;  /* 0x000000ffff1ed224 */ /* 0x000fe200078e0a1e */
[----:B------:R-:W-:-:S02]  /*1c90*/  ISETP.GE.U32.AND P5, PT, R18, R7, PT ;  /* 0x000000071200720c */ /* 0x000fc40003fa6070 */
[----:B------:R-:W-:Y:S02]  /*1ca0*/  SHF.R.S32.HI R6, RZ, 0x1f, R3 ;  /* 0x0000001fff067819 */ /* 0x000fe40000011403 */
[----:B------:R-:W-:Y:S02]  /*1cb0*/  LEA.HI.SX32 R7, R3, 0x1, 0x1 ;  /* 0x0000000103077811 */ /* 0x000fe400078f0aff */
[----:B------:R-:W-:Y:S02]  /*1cc0*/  @!P1 IADD3 R38, R38, 0x1, RZ ;  /* 0x0000000126269810 */ /* 0x000fe40007ffe0ff */
[----:B------:R-:W-:Y:S01]  /*1cd0*/  ISETP.GE.AND P1, PT, R22, RZ, PT ;  /* 0x000000ff1600720c */ /* 0x000fe20003f26270 */
[----:B------:R-:W-:Y:S01]  /*1ce0*/  @!P4 IMAD.MOV R7, RZ, RZ, R6 ;  /* 0x000000ffff07c224 */ /* 0x000fe200078e0206 */
[----:B------:R-:W-:Y:S02]  /*1cf0*/  LOP3.LUT R6, RZ, c[0x0][0x1c0], RZ, 0x33, !PT ;  /* 0x00007000ff067a12 */ /* 0x000fe400078e33ff */
[----:B------:R-:W-:-:S02]  /*1d00*/  @P3 IADD3 R19, R19, 0x1, RZ ;  /* 0x0000000113133810 */ /* 0x000fc40007ffe0ff */
[----:B------:R-:W-:Y:S02]  /*1d10*/  @P5 IADD3 R38, R38, 0x1, RZ ;  /* 0x0000000126265810 */ /* 0x000fe40007ffe0ff */
[----:B------:R-:W-:Y:S01]  /*1d20*/  LOP3.LUT P5, RZ, R8, 0xf, RZ, 0xc0, !PT ;  /* 0x0000000f08ff7812 */ /* 0x000fe200078ac0ff */
[----:B0-----:R-:W-:Y:S01]  /*1d30*/  FADD.FTZ R23, R24, R23 ;  /* 0x0000001718177221 */ /* 0x001fe20000010000 */
[----:B------:R-:W-:Y:S01]  /*1d40*/  ISETP.NE.AND P3, PT, RZ, UR4, PT ;  /* 0x00000004ff007c0c */ /* 0x000fe2000bf65270 */
[----:B------:R-:W-:Y:S01]  /*1d50*/  @!P0 IMAD.MOV R19, RZ, RZ, -R19 ;  /* 0x000000ffff138224 */ /* 0x000fe200078e0a13 */
[----:B------:R-:W-:Y:S01]  /*1d60*/  ISETP.GT.AND P0, PT, R2, RZ, PT ;  /* 0x000000ff0200720c */ /* 0x000fe20003f04270 */
[----:B------:R-:W-:Y:S01]  /*1d70*/  @!P1 IMAD.MOV R38, RZ, RZ, -R38 ;  /* 0x000000ffff269224 */ /* 0x000fe200078e0a26 */
[----:B------:R-:W-:Y:S02]  /*1d80*/  FSETP.NE.FTZ.AND P4, PT, R23, RZ, PT ;  /* 0x000000ff1700720b */ /* 0x000fe40003f95000 */
[----:B------:R-:W-:-:S02]  /*1d90*/  ISETP.GT.OR P5, PT, R8, 0x7f, P5 ;  /* 0x0000007f0800780c */ /* 0x000fc40002fa4670 */
[----:B------:R-:W-:Y:S02]  /*1da0*/  SEL R8, R4, 0x1, !P3 ;  /* 0x0000000104087807 */ /* 0x000fe40005800000 */
[----:B------:R-:W-:Y:S02]  /*1db0*/  ISETP.NE.AND P1, PT, RZ, c[0x0][0x1c0], PT ;  /* 0x00007000ff007a0c */ /* 0x000fe40003f25270 */
[----:B------:R-:W-:Y:S02]  /*1dc0*/  @!P6 LOP3.LUT R30, RZ, R9, RZ, 0x33, !PT ;  /* 0x00000009ff1ee212 */ /* 0x000fe400078e33ff */
[C---:B------:R-:W-:Y:S02]  /*1dd0*/  SEL R25, R6.reuse, R19, !P1 ;  /* 0x0000001306197207 */ /* 0x040fe40004800000 */
[----:B------:R-:W-:Y:S01]  /*1de0*/  SHF.R.S32.HI R18, RZ, 0x1f, R2 ;  /* 0x0000001fff127819 */ /* 0x000fe20000011402 */
[----:B------:R-:W0:Y:S01]  /*1df0*/  @P4 MUFU.LG2 R4, R23 ;  /* 0x0000001700044308 */ /* 0x000e220000000c00 */
[----:B------:R-:W-:Y:S01]  /*1e00*/  SEL R31, R6, R38, !P1 ;  /* 0x00000026061f7207 */ /* 0x000fe20004800000 */
[----:B------:R-:W-:Y:S01]  /*1e10*/  IMAD R6, R25, R8, RZ ;  /* 0x0000000819067224 */ /* 0x000fe200078e02ff */
[----:B------:R-:W-:-:S02]  /*1e20*/  ISETP.LT.U32.AND P1, PT, R20, R30, PT ;  /* 0x0000001e1400720c */ /* 0x000fc40003f21070 */
[----:B------:R-:W-:Y:S01]  /*1e30*/  SHF.R.S32.HI R19, RZ, 0x1f, R30 ;  /* 0x0000001fff137819 */ /* 0x000fe2000001141e */
[----:B------:R-:W-:Y:S01]  /*1e40*/  IMAD R8, R31, R8, RZ ;  /* 0x000000081f087224 */ /* 0x000fe200078e02ff */
[----:B------:R-:W-:Y:S01]  /*1e50*/  LEA.HI.SX32 R9, R2, 0x1, 0x1 ;  /* 0x0000000102097811 */ /* 0x000fe200078f0aff */
[----:B------:R-:W-:Y:S01]  /*1e60*/  @!P0 IMAD.MOV R9, RZ, RZ, R18 ;  /* 0x000000ffff098224 */ /* 0x000fe200078e0212 */
[----:B------:R-:W-:Y:S01]  /*1e70*/  ISETP.LT.AND.EX P1, PT, R21, R19, PT, P1 ;  /* 0x000000131500720c */ /* 0x000fe20003f21310 */
[----:B------:R-:W-:Y:S02]  /*1e80*/  IMAD R7, R7, R6, RZ ;  /* 0x0000000607077224 */ /* 0x000fe400078e02ff */
[----:B------:R-:W-:Y:S02]  /*1e90*/  IMAD.MOV.U32 R31, RZ, RZ, 0x7f800000 ;  /* 0x7f800000ff1f7424 */ /* 0x000fe400078e00ff */
[----:B------:R-:W-:Y:S01]  /*1ea0*/  IMAD R6, R8, R9, RZ ;  /* 0x0000000908067224 */ /* 0x000fe200078e02ff */
[----:B------:R-:W-:Y:S01]  /*1eb0*/  SEL R9, R20, R30, P1 ;  /* 0x0000001e14097207 */ /* 0x000fe20000800000 */
[----:B0-----:R-:W-:Y:S01]  /*1ec0*/  @P4 FFMA.FTZ R31, R4, 0.69314718246459960938, R17 ;  /* 0x3f317218041f4823 */ /* 0x001fe20000010011 */
[----:B------:R-:W-:Y:S01]  /*1ed0*/  SEL R8, R21, R19, P1 ;  /* 0x0000001315087207 */ /* 0x000fe20000800000 */
[----:B------:R-:W-:Y:S05]  /*1ee0*/  @P5 BRA `(.L_x_107) ;  /* 0x00001c4000005947 */ /* 0x000fea0003800000 */
[----:B------:R-:W-:Y:S01]  /*1ef0*/  ULDC.U8 UR4, c[0x0][0x328] ;  /* 0x0000ca0000047ab9 */ /* 0x000fe20000000000 */
[----:B------:R-:W-:-:S02]  /*1f00*/  IADD3 R38, P0, R15, UR8, RZ ;  /* 0x000000080f267c10 */ /* 0x000fc4000ff1e0ff */
[----:B------:R-:W-:Y:S02]  /*1f10*/  ISETP.NE.AND P1, PT, RZ, UR4, PT ;  /* 0x00000004ff007c0c */ /* 0x000fe4000bf25270 */
        /* <DEDUP_REMOVED lines=33> */
[----:B------:R-:W-:Y:S05]  /*2130*/  CALL.REL.NOINC `($__internal_2_$__cuda_sm20_div_s64) ;  /* 0x0000257000007944 */ /* 0x000fea0003c00000 */
        /* <DEDUP_REMOVED lines=10> */
.L_x_110:
        /* <DEDUP_REMOVED lines=22> */
.L_x_111:
[----:B------:R-:W-:Y:S05]  /*2340*/  BSYNC B0 ;  /* 0x0000000000007941 */ /* 0x000fea0003800000 */
.L_x_109:
[----:B------:R-:W-:Y:S01]  /*2350*/  LOP3.LUT R19, R17, R0, RZ, 0xfc, !PT ;  /* 0x0000000011137212 */ /* 0x000fe200078efcff */
[----:B------:R-:W-:Y:S03]  /*2360*/  BSSY B0, `(.L_x_112) ;  /* 0x0000028000007945 */ /* 0x000fe60003800000 */
[----:B------:R-:W-:-:S13]  /*2370*/  ISETP.NE.U32.AND P0, PT, R19, RZ, PT ;  /* 0x000000ff1300720c */ /* 0x000fda0003f05070 */
[----:B------:R-:W-:Y:S05]  /*2380*/  @!P0 BRA `(.L_x_113) ;  /* 0x000000f000008947 */ /* 0x000fea0003800000 */
[----:B------:R-:W-:Y:S01]  /*2390*/  IMAD.MOV.U32 R26, RZ, RZ, R29 ;  /* 0x000000ffff1a7224 */ /* 0x000fe200078e001d */
[----:B------:R-:W-:Y:S02]  /*23a0*/  MOV R25, R0 ;  /* 0x0000000000197202 */ /* 0x000fe40000000f00 */
[----:B------:R-:W-:Y:S02]  /*23b0*/  MOV R24, 0x23d0 ;  /* 0x000023d000187802 */ /* 0x000fe40000000f00 */
[----:B------:R-:W-:Y:S05]  /*23c0*/  CALL.REL.NOINC `($__internal_2_$__cuda_sm20_div_s64) ;  /* 0x000022e000007944 */ /* 0x000fea0003c00000 */
        /* <DEDUP_REMOVED lines=11> */
.L_x_113:
        /* <DEDUP_REMOVED lines=22> */
.L_x_114:
[----:B------:R-:W-:Y:S05]  /*25e0*/  BSYNC B0 ;  /* 0x0000000000007941 */ /* 0x000fea0003800000 */
.L_x_112:
        /* <DEDUP_REMOVED lines=11> */
[----:B------:R-:W-:Y:S05]  /*26a0*/  CALL.REL.NOINC `($__internal_2_$__cuda_sm20_div_s64) ;  /* 0x0000200000007944 */ /* 0x000fea0003c00000 */
[----:B------:R-:W-:-:S04]  /*26b0*/  IADD3 R17, P0, RZ, -R20, RZ ;  /* 0x80000014ff117210 */ /* 0x000fc80007f1e0ff */
[----:B------:R-:W-:Y:S01]  /*26c0*/  IADD3.X R18, RZ, ~R21, RZ, P0, !PT ;  /* 0x80000015ff127210 */ /* 0x000fe200007fe4ff */
[----:B------:R-:W-:-:S04]  /*26d0*/  IMAD.WIDE.U32 R42, R5, R17, R42 ;  /* 0x00000011052a7225 */ /* 0x000fc800078e002a */
[----:B------:R-:W-:-:S04]  /*26e0*/  IMAD R18, R18, R5, RZ ;  /* 0x0000000512127224 */ /* 0x000fc800078e02ff */
[----:B------:R-:W-:-:S05]  /*26f0*/  IMAD R4, R4, R17, R18 ;  /* 0x0000001104047224 */ /* 0x000fca00078e0212 */
[----:B------:R-:W-:Y:S01]  /*2700*/  IADD3 R4, R43, R4, RZ ;  /* 0x000000042b047210 */ /* 0x000fe20007ffe0ff */
[----:B------:R-:W-:Y:S05]  /*2710*/  BRA `(.L_x_117) ;  /* 0x0000016000007947 */ /* 0x000fea0003800000 */
.L_x_116:
        /* <DEDUP_REMOVED lines=22> */
.L_x_117:
[----:B------:R-:W-:Y:S05]  /*2880*/  BSYNC B0 ;  /* 0x0000000000007941 */ /* 0x000fea0003800000 */
.L_x_115:
        /* <DEDUP_REMOVED lines=38> */
[----:B------:R-:W-:Y:S05]  /*2af0*/  CALL.REL.NOINC `($__internal_2_$__cuda_sm20_div_s64) ;  /* 0x00001bb000007944 */ /* 0x000fea0003c00000 */
        /* <DEDUP_REMOVED lines=12> */
.L_x_119:
        /* <DEDUP_REMOVED lines=23> */
.L_x_120:
[----:B------:R-:W-:Y:S05]  /*2d30*/  BSYNC B0 ;  /* 0x0000000000007941 */ /* 0x000fea0003800000 */
.L_x_118:
        /* <DEDUP_REMOVED lines=19> */
.L_x_122:
        /* <DEDUP_REMOVED lines=22> */
.L_x_123:
[----:B------:R-:W-:Y:S05]  /*2fd0*/  BSYNC B0 ;  /* 0x0000000000007941 */ /* 0x000fea0003800000 */
.L_x_121:
        /* <DEDUP_REMOVED lines=19> */
.L_x_125:
        /* <DEDUP_REMOVED lines=23> */
.L_x_126:
[----:B------:R-:W-:Y:S05]  /*3280*/  BSYNC B0 ;  /* 0x0000000000007941 */ /* 0x000fea0003800000 */
.L_x_124:
[----:B------:R-:W-:Y:S01]  /*3290*/  SHF.R.S32.HI R18, RZ, 0x1f, R7 ;  /* 0x0000001fff127819 */ /* 0x000fe20000011407 */
[----:B------:R-:W-:Y:S01]  /*32a0*/  IMAD R13, R21, R7, RZ ;  /* 0x00000007150d7224 */ /* 0x000fe200078e02ff */
[----:B------:R-:W-:Y:S01]  /*32b0*/  BSSY B0, `(.L_x_127) ;  /* 0x000003b000007945 */ /* 0x000fe20003800000 */
[----:B------:R-:W-:Y:S02]  /*32c0*/  IMAD R53, R29, c[0x0][0x214], RZ ;  /* 0x000085001d357a24 */ /* 0x000fe400078e02ff */
[----:B------:R-:W-:Y:S02]  /*32d0*/  IMAD R13, R18, R20, R13 ;  /* 0x00000014120d7224 */ /* 0x000fe400078e020d */
[----:B------:R-:W-:Y:S01]  /*32e0*/  IMAD R18, R12, R3, RZ ;  /* 0x000000030c127224 */ /* 0x000fe200078e02ff */
[----:B------:R-:W-:Y:S01]  /*32f0*/  LOP3.LUT R12, R47, R10, RZ, 0xfc, !PT ;  /* 0x0000000a2f0c7212 */ /* 0x000fe200078efcff */
[----:B------:R-:W-:Y:S01]  /*3300*/  IMAD.WIDE.U32 R48, R20, R7, RZ ;  /* 0x0000000714307225 */ /* 0x000fe200078e00ff */
[----:B------:R-:W-:-:S02]  /*3310*/  SHF.R.S32.HI R7, RZ, 0x1f, R3 ;  /* 0x0000001fff077819 */ /* 0x000fc40000011403 */
[----:B------:R-:W-:Y:S01]  /*3320*/  ISETP.NE.U32.AND P0, PT, R12, RZ, PT ;  /* 0x000000ff0c00720c */ /* 0x000fe20003f05070 */
[----:B------:R-:W-:Y:S01]  /*3330*/  IMAD R14, R14, R53, RZ ;  /* 0x000000350e0e7224 */ /* 0x000fe200078e02ff */
[----:B------:R-:W-:Y:S01]  /*3340*/  SHF.R.S32.HI R17, RZ, 0x1f, R53 ;  /* 0x0000001fff117819 */ /* 0x000fe20000011435 */
[----:B------:R-:W-:Y:S01]  /*3350*/  IMAD R7, R7, R50, R18 ;  /* 0x0000003207077224 */ /* 0x000fe200078e0212 */
[----:B------:R-:W-:Y:S01]  /*3360*/  IADD3 R12, R49, R13, RZ ;  /* 0x0000000d310c7210 */ /* 0x000fe20007ffe0ff */
[----:B------:R-:W-:-:S04]  /*3370*/  IMAD.WIDE.U32 R50, R50, R3, RZ ;  /* 0x0000000332327225 */ /* 0x000fc800078e00ff */
[----:B------:R-:W-:Y:S01]  /*3380*/  IMAD R3, R17, R16, R14 ;  /* 0x0000001011037224 */ /* 0x000fe200078e020e */
[----:B------:R-:W-:Y:S01]  /*3390*/  IADD3 R7, R51, R7, RZ ;  /* 0x0000000733077210 */ /* 0x000fe20007ffe0ff */
[----:B------:R-:W-:-:S05]  /*33a0*/  IMAD.WIDE.U32 R52, R16, R53, RZ ;  /* 0x0000003510347225 */ /* 0x000fca00078e00ff */
[----:B------:R-:W-:Y:S01]  /*33b0*/  IADD3 R3, R53, R3, RZ ;  /* 0x0000000335037210 */ /* 0x000fe20007ffe0ff */
[----:B------:R-:W-:Y:S05]  /*33c0*/  @!P0 BRA `(.L_x_128) ;  /* 0x0000012000008947 */ /* 0x000fea0003800000 */
[----:B------:R-:W-:Y:S01]  /*33d0*/  IMAD.MOV.U32 R18, RZ, RZ, R46 ;  /* 0x000000ffff127224 */ /* 0x000fe200078e002e */
[----:B------:R-:W-:Y:S01]  /*33e0*/  MOV R26, R11 ;  /* 0x0000000b001a7202 */ /* 0x000fe20000000f00 */
[----:B------:R-:W-:Y:S01]  /*33f0*/  IMAD.MOV.U32 R17, RZ, RZ, R47 ;  /* 0x000000ffff117224 */ /* 0x000fe200078e002f */
[----:B------:R-:W-:Y:S02]  /*3400*/  MOV R25, R10 ;  /* 0x0000000a00197202 */ /* 0x000fe40000000f00 */
[----:B------:R-:W-:Y:S02]  /*3410*/  MOV R24, 0x3430 ;  /* 0x0000343000187802 */ /* 0x000fe40000000f00 */
[----:B------:R-:W-:Y:S05]  /*3420*/  CALL.REL.NOINC `($__internal_2_$__cuda_sm20_div_s64) ;  /* 0x0000128000007944 */ /* 0x000fea0003c00000 */
        /* <DEDUP_REMOVED lines=12> */
.L_x_128:
        /* <DEDUP_REMOVED lines=23> */
.L_x_129:
[----:B------:R-:W-:Y:S05]  /*3660*/  BSYNC B0 ;  /* 0x0000000000007941 */ /* 0x000fea0003800000 */
.L_x_127:
        /* <DEDUP_REMOVED lines=29> */
.L_x_131:
        /* <DEDUP_REMOVED lines=23> */
.L_x_132:
[----:B------:R-:W-:Y:S05]  /*39b0*/  BSYNC B0 ;  /* 0x0000000000007941 */ /* 0x000fea0003800000 */
.L_x_130:
        /* <DEDUP_REMOVED lines=20> */
.L_x_108:
[----:B------:R-:W-:-:S04]  /*3b00*/  LEA R2, P0, R38, c[0x0][0x200], 0x2 ;  /* 0x0000800026027a11 */ /* 0x000fc800078010ff */
[----:B------:R-:W-:-:S05]  /*3b10*/  LEA.HI.X R3, R38, c[0x0][0x204], R39, 0x2, P0 ;  /* 0x0000810026037a11 */ /* 0x000fca00000f1427 */
[----:B------:R0:W-:Y:S04]  /*3b20*/  STG.E [R2.64], R31 ;  /* 0x0000001f02007986 */ /* 0x0001e8000c10190a */
.L_x_107:
[----:B------:R-:W-:Y:S05]  /*3b30*/  BSYNC B1 ;  /* 0x0000000000017941 */ /* 0x000fea0003800000 */
.L_x_106:
[C---:B------:R-:W-:Y:S01]  /*3b40*/  ISETP.GE.OR P0, PT, R36.reuse, c[0x0][0x314], P2 ;  /* 0x0000c50024007a0c */ /* 0x040fe20001706670 */
[----:B------:R-:W-:Y:S01]  /*3b50*/  HFMA2.MMA R13, -RZ, RZ, 0, 0 ;  /* 0x00000000ff0d7435 */ /* 0x000fe200000001ff */
[C---:B------:R-:W-:Y:S01]  /*3b60*/  IADD3 R0, R36.reuse, 0x10, RZ ;  /* 0x0000001024007810 */ /* 0x040fe20007ffe0ff */
[----:B------:R-:W-:Y:S01]  /*3b70*/  IMAD.SHL.U32 R36, R36, 0x4, RZ ;  /* 0x0000000424247824 */ /* 0x000fe200078e00ff */
[----:B------:R-:W-:Y:S01]  /*3b80*/  CS2R R10, SRZ ;  /* 0x00000000000a7805 */ /* 0x000fe2000001ff00 */
[----:B------:R-:W-:Y:S01]  /*3b90*/  CS2R R8, SRZ ;  /* 0x0000000000087805 */ /* 0x000fe2000001ff00 */
[----:B------:R-:W-:Y:S01]  /*3ba0*/  ISETP.GE.OR P2, PT, R0, c[0x0][0x314], P2 ;  /* 0x0000c50000007a0c */ /* 0x000fe20001746670 */
[----:B------:R-:W-:Y:S01]  /*3bb0*/  IMAD.MOV.U32 R0, RZ, RZ, c[0x0][0x314] ;  /* 0x0000c500ff007624 */ /* 0x000fe200078e00ff */
[----:B------:R-:W-:-:S05]  /*3bc0*/  CS2R R6, SRZ ;  /* 0x0000000000067805 */ /* 0x000fca000001ff00 */
[----:B0-----:R-:W-:Y:S01]  /*3bd0*/  @!P0 FADD.FTZ R4, -R31, R34 ;  /* 0x000000221f048221 */ /* 0x001fe20000010100 */
[----:B------:R-:W-:-:S03]  /*3be0*/  IADD3 R34, R36, 0x40, RZ ;  /* 0x0000004024227810 */ /* 0x000fc60007ffe0ff */
[----:B------:R-:W-:Y:S02]  /*3bf0*/  @!P0 FMUL.FTZ R4, R4, 1.4426950216293334961 ;  /* 0x3fb8aa3b04048820 */ /* 0x000fe40000410000 */
[----:B------:R-:W-:Y:S01]  /*3c00*/  @!P2 FADD.FTZ R31, -R31, R33 ;  /* 0x000000211f1fa221 */ /* 0x000fe20000010100 */
[----:B------:R-:W-:-:S03]  /*3c10*/  IADD3 R33, R36, 0x80, RZ ;  /* 0x0000008024217810 */ /* 0x000fc60007ffe0ff */
[----:B------:R-:W0:Y:S01]  /*3c20*/  @!P0 MUFU.EX2 R4, R4 ;  /* 0x0000000400048308 */ /* 0x000e220000000800 */
[----:B------:R-:W-:-:S07]  /*3c30*/  @!P2 FMUL.FTZ R2, R31, 1.4426950216293334961 ;  /* 0x3fb8aa3b1f02a820 */ /* 0x000fce0000410000 */
[----:B------:R-:W1:Y:S01]  /*3c40*/  @!P2 MUFU.EX2 R2, R2 ;  /* 0x000000020002a308 */ /* 0x000e620000000800 */
[----:B0-----:R0:W-:Y:S01]  /*3c50*/  @!P0 STS [R27.X4], R4 ;  /* 0x000000041b008388 */ /* 0x0011e20000004800 */
[----:B------:R-:W-:Y:S01]  /*3c60*/  ISETP.GE.AND P0, PT, R0, 0x1, PT ;  /* 0x000000010000780c */ /* 0x000fe20003f06270 */
[----:B------:R-:W-:Y:S02]  /*3c70*/  IMAD.MOV.U32 R0, RZ, RZ, RZ ;  /* 0x000000ffff007224 */ /* 0x000fe400078e00ff */
[----:B-1----:R1:W-:Y:S01]  /*3c80*/  @!P2 STS [R27.X4+0x240], R2 ;  /* 0x000240021b00a388 */ /* 0x0023e20000004800 */
[----:B0-----:R-:W-:Y:S01]  /*3c90*/  CS2R R4, SRZ ;  /* 0x0000000000047805 */ /* 0x001fe2000001ff00 */
[----:B-1----:R-:W-:Y:S02]  /*3ca0*/  CS2R R2, SRZ ;  /* 0x0000000000027805 */ /* 0x002fe4000001ff00 */
        /* <DEDUP_REMOVED lines=25> */
.L_x_136:
        /* <DEDUP_REMOVED lines=15> */
.L_x_135:
[----:B------:R-:W-:Y:S05]  /*3f30*/  BSYNC B0 ;  /* 0x0000000000007941 */ /* 0x000fea0003800000 */
.L_x_134:
        /* <DEDUP_REMOVED lines=19> */
.L_x_133:
        /* <DEDUP_REMOVED lines=100> */
        .weak           $__internal_2_$__cuda_sm20_div_s64
        .type           $__internal_2_$__cuda_sm20_div_s64,@function
        .size           $__internal_2_$__cuda_sm20_div_s64,(.L_x_7324 - $__internal_2_$__cuda_sm20_div_s64)
$__internal_2_$__cuda_sm20_div_s64:
        /* <DEDUP_REMOVED lines=25> */
[----:B------:R-:W-:Y:S02]  /*4840*/  IADD3 R21, P0, RZ, -R58, RZ ;  /* 0x8000003aff157210 */ /* 0x000fe40007f1e0ff */
[----:B------:R-:W-:Y:S01]  /*4850*/  ISETP.GE.AND P1, PT, R17, RZ, PT ;  /* 0x000000ff1100720c */ /* 0x000fe20003f26270 */
[----:B------:R-:W-:Y:S02]  /*4860*/  IMAD R19, R22, R44, R19 ;  /* 0x0000002c16137224 */ /* 0x000fe400078e0213 */
[----:B------:R-:W-:-:S04]  /*4870*/  IMAD.HI.U32 R56, R57, R21, RZ ;  /* 0x0000001539387227 */ /* 0x000fc800078e00ff */
[----:B------:R-:W-:Y:S01]  /*4880*/  IMAD.X R19, RZ, RZ, ~R19, P0 ;  /* 0x000000ffff137224 */ /* 0x000fe200000e0e13 */
[----:B------:R-:W-:-:S03]  /*4890*/  IADD3 R20, P0, RZ, -R18, RZ ;  /* 0x80000012ff147210 */ /* 0x000fc60007f1e0ff */
[----:B------:R-:W-:Y:S01]  /*48a0*/  IMAD.WIDE.U32 R56, P6, R57, R19, R56 ;  /* 0x0000001339387225 */ /* 0x000fe200078c0038 */
[----:B------:R-:W-:-:S05]  /*48b0*/  SEL R20, R20, R18, !P1 ;  /* 0x0000001214147207 */ /* 0x000fca0004800000 */
[----:B------:R-:W-:-:S04]  /*48c0*/  IMAD.HI.U32 R30, P5, R22, R21, R56 ;  /* 0x00000015161e7227 */ /* 0x000fc800078a0038 */
[CC--:B------:R-:W-:Y:S02]  /*48d0*/  IMAD R21, R22.reuse, R19.reuse, RZ ;  /* 0x0000001316157224 */ /* 0x0c0fe400078e02ff */
[----:B------:R-:W-:-:S03]  /*48e0*/  IMAD.HI.U32 R19, R22, R19, RZ ;  /* 0x0000001316137227 */ /* 0x000fc600078e00ff */
[----:B------:R-:W-:Y:S01]  /*48f0*/  IADD3 R21, P4, R21, R30, RZ ;  /* 0x0000001e15157210 */ /* 0x000fe20007f9e0ff */
[----:B------:R-:W-:Y:S02]  /*4900*/  IMAD.X R30, RZ, RZ, ~R17, P0 ;  /* 0x000000ffff1e7224 */ /* 0x000fe400000e0e11 */
[----:B------:R-:W-:Y:S02]  /*4910*/  IMAD.X R22, R19, 0x1, R22, P6 ;  /* 0x0000000113167824 */ /* 0x000fe400030e0616 */
[----:B------:R-:W-:Y:S01]  /*4920*/  IMAD.HI.U32 R56, R21, R20, RZ ;  /* 0x0000001415387227 */ /* 0x000fe200078e00ff */
[----:B------:R-:W-:Y:S02]  /*4930*/  SEL R19, R30, R17, !P1 ;  /* 0x000000111e137207 */ /* 0x000fe40004800000 */
[----:B------:R-:W-:Y:S01]  /*4940*/  IADD3.X R22, RZ, RZ, R22, P4, P5 ;  /* 0x000000ffff167210 */ /* 0x000fe200027ea416 */
[----:B------:R-:W-:-:S04]  /*4950*/  IMAD.MOV.U32 R57, RZ, RZ, RZ ;  /* 0x000000ffff397224 */ /* 0x000fc800078e00ff */
        /* <DEDUP_REMOVED lines=10> */
[-C--:B------:R-:W-:Y:S01]  /*4a00*/  ISETP.GE.U32.AND P4, PT, R20, R44.reuse, PT ;  /* 0x0000002c1400720c */ /* 0x080fe20003f86070 */
[-C--:B------:R-:W-:Y:S01]  /*4a10*/  IMAD R22, R30, R44.reuse, R21 ;  /* 0x0000002c1e167224 */ /* 0x080fe200078e0215 */
[----:B------:R-:W-:-:S03]  /*4a20*/  IADD3 R21, P1, R20, -R44, RZ ;  /* 0x8000002c14157210 */ /* 0x000fc60007f3e0ff */
[----:B------:R-:W-:Y:S01]  /*4a30*/  IMAD.X R19, R19, 0x1, ~R22, P0 ;  /* 0x0000000113137824 */ /* 0x000fe200000e0e16 */
[----:B------:R-:W-:-:S03]  /*4a40*/  IADD3 R23, P0, R32, 0x1, RZ ;  /* 0x0000000120177810 */ /* 0x000fc60007f1e0ff */
[C---:B------:R-:W-:Y:S01]  /*4a50*/  IMAD.X R22, R19.reuse, 0x1, ~R45, P1 ;  /* 0x0000000113167824 */ /* 0x040fe200008e0e2d */
[----:B------:R-:W-:Y:S01]  /*4a60*/  ISETP.GE.U32.AND.EX P4, PT, R19, R45, PT, P4 ;  /* 0x0000002d1300720c */ /* 0x000fe20003f86140 */
[----:B------:R-:W-:-:S03]  /*4a70*/  IMAD.X R35, RZ, RZ, R30, P0 ;  /* 0x000000ffff237224 */ /* 0x000fc600000e061e */
[----:B------:R-:W-:Y:S02]  /*4a80*/  SEL R21, R21, R20, P4 ;  /* 0x0000001415157207 */ /* 0x000fe40002000000 */
[----:B------:R-:W-:Y:S02]  /*4a90*/  SEL R19, R22, R19, P4 ;  /* 0x0000001316137207 */ /* 0x000fe40002000000 */
[----:B------:R-:W-:Y:S02]  /*4aa0*/  SEL R23, R23, R32, P4 ;  /* 0x0000002017177207 */ /* 0x000fe40002000000 */
[----:B------:R-:W-:Y:S02]  /*4ab0*/  ISETP.GE.U32.AND P0, PT, R21, R44, PT ;  /* 0x0000002c1500720c */ /* 0x000fe40003f06070 */
[----:B------:R-:W-:Y:S02]  /*4ac0*/  SEL R35, R35, R30, P4 ;  /* 0x0000001e23237207 */ /* 0x000fe40002000000 */
[----:B------:R-:W-:-:S02]  /*4ad0*/  IADD3 R20, P1, R23, 0x1, RZ ;  /* 0x0000000117147810 */ /* 0x000fc40007f3e0ff */
[----:B------:R-:W-:Y:S02]  /*4ae0*/  ISETP.GE.U32.AND.EX P0, PT, R19, R45, PT, P0 ;  /* 0x0000002d1300720c */ /* 0x000fe40003f06100 */
[----:B------:R-:W-:Y:S02]  /*4af0*/  IADD3.X R22, RZ, R35, RZ, P1, !PT ;  /* 0x00000023ff167210 */ /* 0x000fe40000ffe4ff */
[----:B------:R-:W-:Y:S01]  /*4b00*/  SEL R20, R20, R23, P0 ;  /* 0x0000001714147207 */ /* 0x000fe20000000000 */
[----:B------:R-:W-:Y:S01]  /*4b10*/  IMAD.MOV.U32 R23, RZ, RZ, 0x0 ;  /* 0x00000000ff177424 */ /* 0x000fe200078e00ff */
[----:B------:R-:W-:Y:S02]  /*4b20*/  LOP3.LUT R19, R25, R17, RZ, 0x3c, !PT ;  /* 0x0000001119137212 */ /* 0x000fe400078e3cff */
[----:B------:R-:W-:Y:S02]  /*4b30*/  SEL R22, R22, R35, P0 ;  /* 0x0000002316167207 */ /* 0x000fe40000000000 */
[----:B------:R-:W-:-:S02]  /*4b40*/  IADD3 R21, P1, RZ, -R20, RZ ;  /* 0x80000014ff157210 */ /* 0x000fc40007f3e0ff */
[----:B------:R-:W-:Y:S02]  /*4b50*/  ISETP.GE.AND P4, PT, R19, RZ, PT ;  /* 0x000000ff1300720c */ /* 0x000fe40003f86270 */
[----:B------:R-:W-:Y:S01]  /*4b60*/  ISETP.NE.U32.AND P0, PT, R26, RZ, PT ;  /* 0x000000ff1a00720c */ /* 0x000fe20003f05070 */
[----:B------:R-:W-:Y:S01]  /*4b70*/  IMAD.X R19, RZ, RZ, ~R22, P1 ;  /* 0x000000ffff137224 */ /* 0x000fe200008e0e16 */
[----:B------:R-:W-:Y:S02]  /*4b80*/  SEL R21, R21, R20, !P4 ;  /* 0x0000001415157207 */ /* 0x000fe40006000000 */
[----:B------:R-:W-:Y:S02]  /*4b90*/  ISETP.NE.AND.EX P0, PT, R25, RZ, PT, P0 ;  /* 0x000000ff1900720c */ /* 0x000fe40003f05300 */
[----:B------:R-:W-:Y:S01]  /*4ba0*/  SEL R19, R19, R22, !P4 ;  /* 0x0000001613137207 */ /* 0x000fe20006000000 */
[----:B------:R-:W-:Y:S01]  /*4bb0*/  IMAD.MOV.U32 R22, RZ, RZ, R24 ;  /* 0x000000ffff167224 */ /* 0x000fe200078e0018 */
[----:B------:R-:W-:-:S02]  /*4bc0*/  SEL R20, R21, 0xffffffff, P0 ;  /* 0xffffffff15147807 */ /* 0x000fc40000000000 */
[----:B------:R-:W-:Y:S01]  /*4bd0*/  SEL R21, R19, 0xffffffff, P0 ;  /* 0xffffffff13157807 */ /* 0x000fe20000000000 */
[----:B------:R-:W-:Y:S06]  /*4be0*/  RET.REL.NODEC R22 `(_ZN5flash32flash_fwd_splitkv_combine_kernelI23Flash_fwd_kernel_traitsILi192ELi64ELi64ELi4ELb0ELb0EN7cutlass6half_tE19Flash_kernel_traitsILi192ELi64ELi64ELi4ES3_EELi8ELi5ELb0EEEvNS_16Flash_fwd_paramsE) ;  /* 0xffffb41016007950 */ /* 0x000fec0003c3ffff */
.L_x_137:
        /* <DEDUP_REMOVED lines=9> */
.L_x_7324:


//--------------------- .text._ZN5flash32flash_fwd_splitkv_combine_kernelI23Flash_fwd_kernel_traitsILi192ELi64ELi64ELi4ELb0ELb0EN7cutlass6half_tE19Flash_kernel_traitsILi192ELi64ELi64ELi4ES3_EELi8ELi4ELb0EEEvNS_16Flash_fwd_paramsE --------------------------
	.section	.text._ZN5flash32flash_fwd_splitkv_combine_kernelI23Flash_fwd_kernel_traitsILi192ELi64ELi64ELi4ELb0ELb0EN7cutlass6half_tE19Flash_kernel_traitsILi192ELi64ELi64ELi4ES3_EELi8ELi4ELb0EEEvNS_16Flash_fwd_paramsE,"ax",@progbits
	.sectioninfo	@"SHI_REGISTERS=54"
	.align	128
        .global         _ZN5flash32flash_fwd_splitkv_combine_kernelI23Flash_fwd_kernel_traitsILi192ELi64ELi64ELi4ELb0ELb0EN7cutlass6half_tE19Flash_kernel_traitsILi192ELi64ELi64ELi4ES3_EELi8ELi4ELb0EEEvNS_16Flash_fwd_paramsE
        .type           _ZN5flash32flash_fwd_splitkv_combine_kernelI23Flash_fwd_kernel_traitsILi192ELi64ELi64ELi4ELb0ELb0EN7cutlass6half_tE19Flash_kernel_traitsILi192ELi64ELi64ELi4ES3_EELi8ELi4ELb0EEEvNS_16Flash_fwd_paramsE,@function
        .size           _ZN5flash32flash_fwd_splitkv_combine_kernelI23Flash_fwd_kernel_traitsILi192ELi64ELi64ELi4ELb0ELb0EN7cutlass6half_tE19Flash_kernel_traitsILi192ELi64ELi64ELi4ES3_EELi8ELi4ELb0EEEvNS_16Flash_fwd_paramsE,(.L_x_7325 - _ZN5flash32flash_fwd_splitkv_combine_kernelI23Flash_fwd_kernel_traitsILi192ELi64ELi64ELi4ELb0ELb0EN7cutlass6half_tE19Flash_kernel_traitsILi192ELi64ELi64ELi4ES3_EELi8ELi4ELb0EEEvNS_16Flash_fwd_paramsE)
        .other          _ZN5flash32flash_fwd_splitkv_combine_kernelI23Flash_fwd_kernel_traitsILi192ELi64ELi64ELi4ELb0ELb0EN7cutlass6half_tE19Flash_kernel_traitsILi192ELi64ELi64ELi4ES3_EELi8ELi4ELb0EEEvNS_16Flash_fwd_paramsE,@"STO_CUDA_ENTRY STV_DEFAULT"
_ZN5flash32flash_fwd_splitkv_combine_kernelI23Flash_fwd_kernel_traitsILi192ELi64ELi64ELi4ELb0ELb0EN7cutlass6half_tE19Flash_kernel_traitsILi192ELi64ELi64ELi4ES3_EELi8ELi4ELb0EEEvNS_16Flash_fwd_paramsE:
.text._ZN5flash32flash_fwd_splitkv_combine_kernelI23Flash_fwd_kernel_traitsILi192ELi64ELi64ELi4ELb0ELb0EN7cutlass6half_tE19Flash_kernel_traitsILi192ELi64ELi64ELi4ES3_EELi8ELi4ELb0EEEvNS_16Flash_fwd_paramsE:
        /* <DEDUP_REMOVED lines=11> */
[----:B------:R-:W-:Y:S01]  /*00b0*/  SEL R0, R5, R0, P0 ;  /* 0x0000000005007207 */ /* 0x000fe20000000000 */
        /* <DEDUP_REMOVED lines=11> */
[----:B------:R-:W-:Y:S05]  /*0170*/  CALL.REL.NOINC `($__internal_3_$__cuda_sm20_div_s64) ;  /* 0x0000448000007944 */ /* 0x000fea0003c00000 */
[----:B------:R-:W-:Y:S05]  /*0180*/  BRA `(.L_x_139) ;  /* 0x0000013000007947 */ /* 0x000fea0003800000 */
.L_x_138:
[----:B------:R-:W0:Y:S01]  /*0190*/  I2F.U32.RP R4, R30 ;  /* 0x0000001e00047306 */ /* 0x000e220000209000 */
[----:B------:R-:W-:Y:S01]  /*01a0*/  IMAD.MOV.U32 R6, RZ, RZ, RZ ;  /* 0x000000ffff067224 */ /* 0x000fe200078e00ff */
[----:B------:R-:W-:Y:S01]  /*01b0*/  ISETP.NE.U32.AND P0, PT, R30, RZ, PT ;  /* 0x000000ff1e00720c */ /* 0x000fe20003f05070 */
[----:B------:R-:W-:-:S05]  /*01c0*/  HFMA2.MMA R21, -RZ, RZ, 0, 0 ;  /* 0x00000000ff157435 */ /* 0x000fca00000001ff */
        /* <DEDUP_REMOVED lines=15> */
.L_x_139:
        /* <DEDUP_REMOVED lines=11> */
[----:B------:R-:W-:Y:S02]  /*0370*/  MOV R22, 0x390 ;  /* 0x0000039000167802 */ /* 0x000fe40000000f00 */
[----:B------:R-:W-:Y:S05]  /*0380*/  CALL.REL.NOINC `($__internal_3_$__cuda_sm20_div_s64) ;  /* 0x0000427000007944 */ /* 0x000fea0003c00000 */
[----:B------:R-:W-:Y:S02]  /*0390*/  MOV R8, R20 ;  /* 0x0000001400087202 */ /* 0x000fe40000000f00 */
[----:B------:R-:W-:Y:S01]  /*03a0*/  MOV R9, R21 ;  /* 0x0000001500097202 */ /* 0x000fe20000000f00 */
[----:B------:R-:W-:Y:S05]  /*03b0*/  BRA `(.L_x_142) ;  /* 0x0000013000007947 */ /* 0x000fea0003800000 */
.L_x_141:
        /* <DEDUP_REMOVED lines=19> */
.L_x_142:
[----:B------:R-:W-:Y:S05]  /*04f0*/  BSYNC B0 ;  /* 0x0000000000007941 */ /* 0x000fea0003800000 */
.L_x_140:
        /* <DEDUP_REMOVED lines=13> */
[----:B------:R-:W-:-:S04]  /*05d0*/  IMAD.HI.U32 R11, R11, R6, R10 ;  /* 0x000000060b0b7227 */ /* 0x000fc800078e000a */
[----:B------:R-:W-:-:S04]  /*05e0*/  IMAD.MOV.U32 R6, RZ, RZ, R4 ;  /* 0x000000ffff067224 */ /* 0x000fc800078e0004 */
        /* <DEDUP_REMOVED lines=8> */
[----:B------:R-:W-:-:S04]  /*0670*/  LOP3.LUT R4, R2, R7, RZ, 0x3c, !PT ;  /* 0x0000000702047212 */ /* 0x000fc800078e3cff */
[----:B------:R-:W-:-:S07]  /*0680*/  ISETP.GE.AND P0, PT, R4, RZ, PT ;  /* 0x000000ff0400720c */ /* 0x000fce0003f06270 */
[----:B------:R-:W-:-:S06]  /*0690*/  @P2 IADD3 R10, R10, 0x1, RZ ;  /* 0x000000010a0a2810 */ /* 0x000fcc0007ffe0ff */
[----:B------:R-:W-:Y:S01]  /*06a0*/  @!P0 IMAD.MOV R10, RZ, RZ, -R10 ;  /* 0x000000ffff0a8224 */ /* 0x000fe200078e0a0a */
[----:B------:R-:W-:-:S04]  /*06b0*/  @!P1 LOP3.LUT R10, RZ, R7, RZ, 0x33, !PT ;  /* 0x00000007ff0a9212 */ /* 0x000fc800078e33ff */
[----:B------:R-:W-:Y:S02]  /*06c0*/  ISETP.LT.U32.AND P0, PT, R3, R10, PT ;  /* 0x0000000a0300720c */ /* 0x000fe40003f01070 */
[----:B------:R-:W-:-:S04]  /*06d0*/  SHF.R.S32.HI R14, RZ, 0x1f, R10 ;  /* 0x0000001fff0e7819 */ /* 0x000fc8000001140a */
[----:B------:R-:W-:-:S04]  /*06e0*/  ISETP.LT.AND.EX P0, PT, R23, R14, PT, P0 ;  /* 0x0000000e1700720c */ /* 0x000fc80003f01300 */
[----:B------:R-:W-:Y:S02]  /*06f0*/  SEL R14, R23, R14, P0 ;  /* 0x0000000e170e7207 */ /* 0x000fe40000000000 */
        /* <DEDUP_REMOVED lines=11> */
.L_x_144:
        /* <DEDUP_REMOVED lines=19> */
.L_x_145:
[----:B------:R-:W-:Y:S05]  /*08e0*/  BSYNC B0 ;  /* 0x0000000000007941 */ /* 0x000fea0003800000 */
.L_x_143:
        /* <DEDUP_REMOVED lines=26> */
[----:B------:R-:W-:Y:S01]  /*0a90*/  ISETP.GE.U32.AND P0, PT, R3, R6, PT ;  /* 0x000000060300720c */ /* 0x000fe20003f06070 */
[----:B------:R-:W-:-:S05]  /*0aa0*/  IMAD.MOV.U32 R3, RZ, RZ, c[0x0][0x1c0] ;  /* 0x00007000ff037624 */ /* 0x000fca00078e00ff */
[C---:B------:R-:W-:Y:S01]  /*0ab0*/  IADD3 R6, R3.reuse, -0x1, RZ ;  /* 0xffffffff03067810 */ /* 0x040fe20007ffe0ff */
[----:B------:R-:W-:-:S06]  /*0ac0*/  IMAD R3, R3, c[0x0][0x214], RZ ;  /* 0x0000850003037a24 */ /* 0x000fcc00078e02ff */
        /* <DEDUP_REMOVED lines=44> */
[----:B------:R-:W-:Y:S02]  /*0d90*/  MOV R32, R20 ;  /* 0x0000001400207202 */ /* 0x000fe40000000f00 */
[----:B------:R-:W-:Y:S01]  /*0da0*/  MOV R33, R21 ;  /* 0x0000001500217202 */ /* 0x000fe20000000f00 */
[----:B------:R-:W-:Y:S05]  /*0db0*/  BRA `(.L_x_148) ;  /* 0x0000013000007947 */ /* 0x000fea0003800000 */
.L_x_147:
        /* <DEDUP_REMOVED lines=19> */
.L_x_148:
[----:B------:R-:W-:Y:S05]  /*0ef0*/  BSYNC B0 ;  /* 0x0000000000007941 */ /* 0x000fea0003800000 */
.L_x_146:
        /* <DEDUP_REMOVED lines=41> */
.L_x_150:
        /* <DEDUP_REMOVED lines=19> */
.L_x_151:
[----:B------:R-:W-:Y:S05]  /*12c0*/  BSYNC B0 ;  /* 0x0000000000007941 */ /* 0x000fea0003800000 */
.L_x_149:
[----:B------:R-:W-:Y:S01]  /*12d0*/  IABS R17, c[0x0][0x214] ;  /* 0x0000850000117a13 */ /* 0x000fe20000000000 */
[----:B------:R-:W-:Y:S01]  /*12e0*/  IMAD.MOV.U32 R18, RZ, RZ, RZ ;  /* 0x000000ffff127224 */ /* 0x000fe200078e00ff */
[----:B------:R-:W-:Y:S01]  /*12f0*/  ISETP.GT.AND P3, PT, R3, RZ, PT ;  /* 0x000000ff0300720c */ /* 0x000fe20003f64270 */
[----:B------:R-:W-:Y:S01]  /*1300*/  ULDC.U8 UR4, c[0x0][0x329] ;  /* 0x0000ca4000047ab9 */ /* 0x000fe20000000000 */
[----:B------:R-:W0:Y:S01]  /*1310*/  I2F.RP R22, R17 ;  /* 0x0000001100167306 */ /* 0x000e220000209400 */
[----:B------:R-:W-:Y:S01]  /*1320*/  IABS R26, R4 ;  /* 0x00000004001a7213 */ /* 0x000fe20000000000 */
[----:B------:R-:W-:Y:S01]  /*1330*/  ULDC.64 UR10, c[0x0][0x118] ;  /* 0x00004600000a7ab9 */ /* 0x000fe20000000a00 */
[----:B------:R-:W-:Y:S01]  /*1340*/  LOP3.LUT R4, R4, c[0x0][0x1c0], RZ, 0x3c, !PT ;  /* 0x0000700004047a12 */ /* 0x000fe200078e3cff */
[----:B------:R-:W-:Y:S04]  /*1350*/  BSSY B0, `(.L_x_152) ;  /* 0x000007b000007945 */ /* 0x000fe80003800000 */
[----:B0-----:R-:W0:Y:S02]  /*1360*/  MUFU.RCP R19, R22 ;  /* 0x0000001600137308 */ /* 0x001e240000001000 */
[----:B0-----:R-:W-:-:S06]  /*1370*/  IADD3 R19, R19, 0xffffffe, RZ ;  /* 0x0ffffffe13137810 */ /* 0x001fcc0007ffe0ff */
[----:B------:R-:W0:Y:S02]  /*1380*/  F2I.FTZ.U32.TRUNC.NTZ R19, R19 ;  /* 0x0000001300137305 */ /* 0x000e24000021f000 */
[----:B0-----:R-:W-:-:S04]  /*1390*/  IMAD.MOV R8, RZ, RZ, -R19 ;  /* 0x000000ffff087224 */ /* 0x001fc800078e0a13 */
[----:B------:R-:W-:Y:S01]  /*13a0*/  IMAD R9, R8, R17, RZ ;  /* 0x0000001108097224 */ /* 0x000fe200078e02ff */
[----:B------:R-:W-:Y:S02]  /*13b0*/  IABS R8, R7 ;  /* 0x0000000700087213 */ /* 0x000fe40000000000 */
[----:B------:R-:W-:Y:S01]  /*13c0*/  LOP3.LUT R7, R7, c[0x0][0x214], RZ, 0x3c, !PT ;  /* 0x0000850007077a12 */ /* 0x000fe200078e3cff */
[----:B------:R-:W-:-:S03]  /*13d0*/  IMAD.HI.U32 R9, R19, R9, R18 ;  /* 0x0000000913097227 */ /* 0x000fc600078e0012 */
[----:B------:R-:W-:Y:S02]  /*13e0*/  ISETP.GE.AND P1, PT, R7, RZ, PT ;  /* 0x000000ff0700720c */ /* 0x000fe40003f26270 */
[----:B------:R-:W-:Y:S01]  /*13f0*/  SHF.R.S32.HI R7, RZ, 0x1f, R3 ;  /* 0x0000001fff077819 */ /* 0x000fe20000011403 */
[----:B------:R-:W-:Y:S01]  /*1400*/  IMAD.HI.U32 R18, R9, R8, RZ ;  /* 0x0000000809127227 */ /* 0x000fe200078e00ff */
[----:B------:R-:W-:-:S03]  /*1410*/  LEA.HI.SX32 R3, R3, 0x1, 0x1 ;  /* 0x0000000103037811 */ /* 0x000fc600078f0aff */
[----:B------:R-:W-:Y:S02]  /*1420*/  IMAD.MOV R9, RZ, RZ, -R18 ;  /* 0x000000ffff097224 */ /* 0x000fe400078e0a12 */
[----:B------:R-:W-:Y:S02]  /*1430*/  @!P3 IMAD.MOV R3, RZ, RZ, R7 ;  /* 0x000000ffff03b224 */ /* 0x000fe400078e0207 */
[----:B------:R-:W-:-:S05]  /*1440*/  IMAD R8, R17, R9, R8 ;  /* 0x0000000911087224 */ /* 0x000fca00078e0208 */
[----:B------:R-:W-:-:S13]  /*1450*/  ISETP.GT.U32.AND P0, PT, R17, R8, PT ;  /* 0x000000081100720c */ /* 0x000fda0003f04070 */
[----:B------:R-:W-:Y:S01]  /*1460*/  @!P0 IMAD.IADD R8, R8, 0x1, -R17 ;  /* 0x0000000108088824 */ /* 0x000fe200078e0a11 */
[----:B------:R-:W-:Y:S02]  /*1470*/  @!P0 IADD3 R18, R18, 0x1, RZ ;  /* 0x0000000112128810 */ /* 0x000fe40007ffe0ff */
[----:B------:R-:W-:Y:S02]  /*1480*/  ISETP.NE.AND P0, PT, RZ, c[0x0][0x214], PT ;  /* 0x00008500ff007a0c */ /* 0x000fe40003f05270 */
[----:B------:R-:W-:Y:S02]  /*1490*/  ISETP.GE.U32.AND P2, PT, R8, R17, PT ;  /* 0x000000110800720c */ /* 0x000fe40003f46070 */
[----:B------:R-:W-:-:S04]  /*14a0*/  IABS R8, c[0x0][0x1c0] ;  /* 0x0000700000087a13 */ /* 0x000fc80000000000 */
[----:B------:R-:W0:Y:S07]  /*14b0*/  I2F.U32.RP R17, R8 ;  /* 0x0000000800117306 */ /* 0x000e2e0000209000 */
[----:B------:R-:W-:-:S05]  /*14c0*/  @P2 IADD3 R18, R18, 0x1, RZ ;  /* 0x0000000112122810 */ /* 0x000fca0007ffe0ff */
[----:B------:R-:W-:Y:S01]  /*14d0*/  @!P1 IMAD.MOV R18, RZ, RZ, -R18 ;  /* 0x000000ffff129224 */ /* 0x000fe200078e0a12 */
[----:B------:R-:W-:Y:S01]  /*14e0*/  @!P0 LOP3.LUT R18, RZ, c[0x0][0x214], RZ, 0x33, !PT ;  /* 0x00008500ff128a12 */ /* 0x000fe200078e33ff */
[----:B0-----:R-:W0:Y:S04]  /*14f0*/  MUFU.RCP R19, R17 ;  /* 0x0000001100137308 */ /* 0x001e280000001000 */
[----:B------:R-:W-:-:S05]  /*1500*/  IMAD R3, R3, R18, RZ ;  /* 0x0000001203037224 */ /* 0x000fca00078e02ff */
[----:B------:R-:W-:-:S04]  /*1510*/  IABS R7, R3 ;  /* 0x0000000300077213 */ /* 0x000fc80000000000 */
[----:B------:R-:W1:Y:S01]  /*1520*/  I2F.RP R24, R7 ;  /* 0x0000000700187306 */ /* 0x000e620000209400 */
[----:B------:R-:W-:Y:S01]  /*1530*/  IMAD.IADD R6, R6, 0x1, R7 ;  /* 0x0000000106067824 */ /* 0x000fe200078e0207 */
[----:B0-----:R-:W-:-:S06]  /*1540*/  IADD3 R19, R19, 0xffffffe, RZ ;  /* 0x0ffffffe13137810 */ /* 0x001fcc0007ffe0ff */
[----:B------:R-:W0:Y:S08]  /*1550*/  F2I.FTZ.U32.TRUNC.NTZ R19, R19 ;  /* 0x0000001300137305 */ /* 0x000e30000021f000 */
[----:B-1----:R-:W1:Y:S01]  /*1560*/  MUFU.RCP R9, R24 ;  /* 0x0000001800097308 */ /* 0x002e620000001000 */
[----:B0-----:R-:W-:-:S04]  /*1570*/  IMAD.MOV R25, RZ, RZ, -R19 ;  /* 0x000000ffff197224 */ /* 0x001fc800078e0a13 */
[----:B------:R-:W-:Y:S01]  /*1580*/  IMAD R25, R25, R8, RZ ;  /* 0x0000000819197224 */ /* 0x000fe200078e02ff */
[----:B-1----:R-:W-:Y:S02]  /*1590*/  IADD3 R22, R9, 0xffffffe, RZ ;  /* 0x0ffffffe09167810 */ /* 0x002fe40007ffe0ff */
[----:B------:R-:W-:Y:S02]  /*15a0*/  IABS R24, R6 ;  /* 0x0000000600187213 */ /* 0x000fe40000000000 */
[----:B------:R-:W0:Y:S02]  /*15b0*/  F2I.FTZ.U32.TRUNC.NTZ R23, R22 ;  /* 0x0000001600177305 */ /* 0x000e24000021f000 */
[----:B0-----:R-:W-:Y:S02]  /*15c0*/  IMAD.MOV R18, RZ, RZ, -R23 ;  /* 0x000000ffff127224 */ /* 0x001fe400078e0a17 */
[----:B------:R-:W-:Y:S02]  /*15d0*/  IMAD.MOV.U32 R22, RZ, RZ, RZ ;  /* 0x000000ffff167224 */ /* 0x000fe400078e00ff */
[----:B------:R-:W-:-:S02]  /*15e0*/  IMAD R9, R18, R7, RZ ;  /* 0x0000000712097224 */ /* 0x000fc400078e02ff */
[----:B------:R-:W-:Y:S02]  /*15f0*/  IMAD.MOV.U32 R18, RZ, RZ, RZ ;  /* 0x000000ffff127224 */ /* 0x000fe400078e00ff */
[----:B------:R-:W-:Y:S01]  /*1600*/  IMAD.HI.U32 R9, R23, R9, R22 ;  /* 0x0000000917097227 */ /* 0x000fe200078e0016 */
[----:B------:R-:W-:-:S03]  /*1610*/  IABS R22, R3 ;  /* 0x0000000300167213 */ /* 0x000fc60000000000 */
[----:B------:R-:W-:Y:S01]  /*1620*/  IMAD.HI.U32 R25, R19, R25, R18 ;  /* 0x0000001913197227 */ /* 0x000fe200078e0012 */
[----:B------:R-:W-:-:S03]  /*1630*/  IABS R19, c[0x0][0x1c0] ;  /* 0x0000700000137a13 */ /* 0x000fc60000000000 */
[----:B------:R-:W-:Y:S02]  /*1640*/  IMAD.MOV R22, RZ, RZ, -R22 ;  /* 0x000000ffff167224 */ /* 0x000fe400078e0a16 */
[----:B------:R-:W-:Y:S02]  /*1650*/  IMAD.MOV R19, RZ, RZ, -R19 ;  /* 0x000000ffff137224 */ /* 0x000fe400078e0a13 */
[----:B------:R-:W-:-:S04]  /*1660*/  IMAD.HI.U32 R18, R25, R26, RZ ;  /* 0x0000001a19127227 */ /* 0x000fc800078e00ff */
[----:B------:R-:W-:-:S04]  /*1670*/  IMAD.HI.U32 R9, R9, R24, RZ ;  /* 0x0000001809097227 */ /* 0x000fc800078e00ff */
[----:B------:R-:W-:Y:S02]  /*1680*/  IMAD R17, R18, R19, R26 ;  /* 0x0000001312117224 */ /* 0x000fe400078e021a */
[--C-:B------:R-:W-:Y:S02]  /*1690*/  IMAD R22, R9, R22, R24.reuse ;  /* 0x0000001609167224 */ /* 0x100fe400078e0218 */
[----:B------:R-:W-:Y:S01]  /*16a0*/  IMAD.HI.U32 R25, R25, R24, RZ ;  /* 0x0000001819197227 */ /* 0x000fe200078e00ff */
[----:B------:R-:W-:Y:S02]  /*16b0*/  ISETP.GT.U32.AND P3, PT, R8, R17, PT ;  /* 0x000000110800720c */ /* 0x000fe40003f64070 */
[----:B------:R-:W-:Y:S01]  /*16c0*/  ISETP.GT.U32.AND P0, PT, R7, R22, PT ;  /* 0x000000160700720c */ /* 0x000fe20003f04070 */
[----:B------:R-:W-:-:S05]  /*16d0*/  IMAD R19, R25, R19, R24 ;  /* 0x0000001319137224 */ /* 0x000fca00078e0218 */
[----:B------:R-:W-:-:S05]  /*16e0*/  ISETP.GT.U32.AND P1, PT, R8, R19, PT ;  /* 0x000000130800720c */ /* 0x000fca0003f24070 */
[--C-:B------:R-:W-:Y:S01]  /*16f0*/  @!P3 IMAD.IADD R17, R17, 0x1, -R8.reuse ;  /* 0x000000011111b824 */ /* 0x100fe200078e0a08 */
[----:B------:R-:W-:Y:S01]  /*1700*/  @!P3 IADD3 R18, R18, 0x1, RZ ;  /* 0x000000011212b810 */ /* 0x000fe20007ffe0ff */
[----:B------:R-:W-:Y:S01]  /*1710*/  @!P0 IMAD.IADD R22, R22, 0x1, -R7 ;  /* 0x0000000116168824 */ /* 0x000fe200078e0a07 */
[----:B------:R-:W-:Y:S02]  /*1720*/  @!P0 IADD3 R9, R9, 0x1, RZ ;  /* 0x0000000109098810 */ /* 0x000fe40007ffe0ff */
[----:B------:R-:W-:Y:S02]  /*1730*/  ISETP.GE.U32.AND P6, PT, R17, R8, PT ;  /* 0x000000081100720c */ /* 0x000fe40003fc6070 */
[----:B------:R-:W0:Y:S01]  /*1740*/  S2R R17, SR_TID.X ;  /* 0x0000000000117919 */ /* 0x000e220000002100 */
[-C--:B------:R-:W-:Y:S01]  /*1750*/  ISETP.GE.U32.AND P2, PT, R22, R7.reuse, PT ;  /* 0x000000071600720c */ /* 0x080fe20003f46070 */
[----:B------:R-:W-:Y:S01]  /*1760*/  @!P1 IMAD.IADD R19, R19, 0x1, -R8 ;  /* 0x0000000113139824 */ /* 0x000fe200078e0a08 */
[----:B------:R-:W-:-:S02]  /*1770*/  LOP3.LUT R22, R6, R7, RZ, 0x3c, !PT ;  /* 0x0000000706167212 */ /* 0x000fc400078e3cff */
[----:B------:R-:W-:Y:S02]  /*1780*/  ISETP.GE.AND P0, PT, R4, RZ, PT ;  /* 0x000000ff0400720c */ /* 0x000fe40003f06270 */
[----:B------:R-:W-:Y:S02]  /*1790*/  ISETP.GE.AND P4, PT, R22, RZ, PT ;  /* 0x000000ff1600720c */ /* 0x000fe40003f86270 */
[----:B------:R-:W-:Y:S02]  /*17a0*/  ISETP.GT.AND P3, PT, R2, RZ, PT ;  /* 0x000000ff0200720c */ /* 0x000fe40003f64270 */
[----:B------:R-:W-:Y:S02]  /*17b0*/  @P6 IADD3 R18, R18, 0x1, RZ ;  /* 0x0000000112126810 */ /* 0x000fe40007ffe0ff */
[----:B------:R-:W-:Y:S02]  /*17c0*/  ISETP.NE.AND P6, PT, R3, RZ, PT ;  /* 0x000000ff0300720c */ /* 0x000fe40003fc5270 */
[----:B------:R-:W-:-:S02]  /*17d0*/  @P2 IADD3 R9, R9, 0x1, RZ ;  /* 0x0000000109092810 */ /* 0x000fc40007ffe0ff */
[----:B------:R-:W-:Y:S01]  /*17e0*/  ISETP.GE.U32.AND P5, PT, R19, R8, PT ;  /* 0x000000081300720c */ /* 0x000fe20003fa6070 */
[----:B------:R-:W-:Y:S01]  /*17f0*/  IMAD.MOV.U32 R19, RZ, RZ, c[0x0][0x214] ;  /* 0x00008500ff137624 */ /* 0x000fe200078e00ff */
[----:B------:R-:W-:Y:S01]  /*1800*/  LOP3.LUT R6, R6, c[0x0][0x1c0], RZ, 0x3c, !PT ;  /* 0x0000700006067a12 */ /* 0x000fe200078e3cff */
[----:B------:R-:W-:Y:S01]  /*1810*/  @!P4 IMAD.MOV R9, RZ, RZ, -R9 ;  /* 0x000000ffff09c224 */ /* 0x000fe200078e0a09 */
[----:B------:R-:W-:Y:S01]  /*1820*/  @!P1 IADD3 R25, R25, 0x1, RZ ;  /* 0x0000000119199810 */ /* 0x000fe20007ffe0ff */
[----:B------:R-:W-:Y:S01]  /*1830*/  @!P0 IMAD.MOV R18, RZ, RZ, -R18 ;  /* 0x000000ffff128224 */ /* 0x000fe200078e0a12 */
[----:B------:R-:W-:Y:S02]  /*1840*/  ISETP.GE.AND P2, PT, R6, RZ, PT ;  /* 0x000000ff0600720c */ /* 0x000fe40003f46270 */
[----:B------:R-:W-:Y:S02]  /*1850*/  ISETP.NE.AND P4, PT, RZ, c[0x0][0x1c0], PT ;  /* 0x00007000ff007a0c */ /* 0x000fe40003f85270 */
[----:B------:R-:W-:-:S02]  /*1860*/  LOP3.LUT R6, RZ, c[0x0][0x1c0], RZ, 0x33, !PT ;  /* 0x00007000ff067a12 */ /* 0x000fc400078e33ff */
[----:B------:R-:W-:Y:S02]  /*1870*/  SHF.R.S32.HI R8, RZ, 0x1f, R2 ;  /* 0x0000001fff087819 */ /* 0x000fe40000011402 */
[----:B------:R-:W-:Y:S02]  /*1880*/  ISETP.NE.AND P1, PT, RZ, UR4, PT ;  /* 0x00000004ff007c0c */ /* 0x000fe4000bf25270 */
[----:B0-----:R-:W-:Y:S02]  /*1890*/  SHF.R.S32.HI R4, RZ, 0x1f, R17 ;  /* 0x0000001fff047819 */ /* 0x001fe40000011411 */
[----:B------:R-:W-:Y:S01]  /*18a0*/  LEA.HI.SX32 R22, R2, 0x1, 0x1 ;  /* 0x0000000102167811 */ /* 0x000fe200078f0aff */
[----:B------:R-:W-:Y:S01]  /*18b0*/  @!P3 IMAD.MOV R22, RZ, RZ, R8 ;  /* 0x000000ffff16b224 */ /* 0x000fe200078e0208 */
[----:B------:R-:W-:Y:S02]  /*18c0*/  SEL R19, R19, 0x1, !P1 ;  /* 0x0000000113137807 */ /* 0x000fe40004800000 */
[----:B------:R-:W-:-:S02]  /*18d0*/  SEL R18, R6, R18, !P4 ;  /* 0x0000001206127207 */ /* 0x000fc40006000000 */
[----:B------:R-:W-:Y:S02]  /*18e0*/  @!P6 LOP3.LUT R9, RZ, R7, RZ, 0x33, !PT ;  /* 0x00000007ff09e212 */ /* 0x000fe400078e33ff */
[----:B------:R-:W-:Y:S01]  /*18f0*/  LEA.HI R8, R4, R17, RZ, 0x3 ;  /* 0x0000001104087211 */ /* 0x000fe200078f18ff */
[----:B------:R-:W-:Y:S01]  /*1900*/  IMAD R7, R18, R19, RZ ;  /* 0x0000001312077224 */ /* 0x000fe200078e02ff */
[----:B------:R-:W-:Y:S02]  /*1910*/  @P5 IADD3 R25, R25, 0x1, RZ ;  /* 0x0000000119195810 */ /* 0x000fe40007ffe0ff */
[----:B------:R-:W-:Y:S01]  /*1920*/  ISETP.LT.U32.AND P0, PT, R20, R9, PT ;  /* 0x000000091400720c */ /* 0x000fe20003f01070 */
[----:B------:R-:W-:Y:S01]  /*1930*/  IMAD R7, R22, R7, RZ ;  /* 0x0000000716077224 */ /* 0x000fe200078e02ff */
[----:B------:R-:W-:Y:S01]  /*1940*/  SHF.R.S32.HI R23, RZ, 0x1f, R9 ;  /* 0x0000001fff177819 */ /* 0x000fe20000011409 */
[----:B------:R-:W-:Y:S01]  /*1950*/  @!P2 IMAD.MOV R25, RZ, RZ, -R25 ;  /* 0x000000ffff19a224 */ /* 0x000fe200078e0a19 */
[----:B------:R-:W-:-:S02]  /*1960*/  SHF.R.S32.HI R18, RZ, 0x3, R8 ;  /* 0x00000003ff127819 */ /* 0x000fc40000011408 */
[C---:B------:R-:W-:Y:S02]  /*1970*/  ISETP.LT.AND.EX P2, PT, R21.reuse, R23, PT, P0 ;  /* 0x000000171500720c */ /* 0x040fe40003f41300 */
[----:B------:R-:W-:Y:S02]  /*1980*/  ISETP.GE.AND P0, PT, R18, c[0x0][0x314], PT ;  /* 0x0000c50012007a0c */ /* 0x000fe40003f06270 */
[----:B------:R-:W-:Y:S02]  /*1990*/  LOP3.LUT R22, R8, 0xfffffff8, RZ, 0xc0, !PT ;  /* 0xfffffff808167812 */ /* 0x000fe400078ec0ff */
[----:B------:R-:W-:Y:S01]  /*19a0*/  SEL R9, R20, R9, P2 ;  /* 0x0000000914097207 */ /* 0x000fe20001000000 */
[----:B------:R-:W-:Y:S01]  /*19b0*/  IMAD.MOV.U32 R20, RZ, RZ, -0x800000 ;  /* 0xff800000ff147424 */ /* 0x000fe200078e00ff */
[----:B------:R-:W-:Y:S01]  /*19c0*/  SEL R8, R21, R23, P2 ;  /* 0x0000001715087207 */ /* 0x000fe20001000000 */
[----:B------:R-:W-:Y:S01]  /*19d0*/  IMAD.IADD R23, R17, 0x1, -R22 ;  /* 0x0000000111177824 */ /* 0x000fe200078e0a16 */
[----:B------:R-:W-:-:S05]  /*19e0*/  SEL R6, R6, R25, !P4 ;  /* 0x0000001906067207 */ /* 0x000fca0006000000 */
[----:B------:R-:W-:Y:S05]  /*19f0*/  @P0 BRA `(.L_x_153) ;  /* 0x0000010000000947 */ /* 0x000fea0003800000 */
[----:B------:R-:W-:Y:S02]  /*1a00*/  IADD3 R22, P2, R15, -UR8, RZ ;  /* 0x800000080f167c10 */ /* 0x000fe4000ff5e0ff */
[----:B------:R-:W-:Y:S02]  /*1a10*/  SHF.R.S32.HI R21, RZ, 0x1f, R23 ;  /* 0x0000001fff157819 */ /* 0x000fe40000011417 */
[----:B------:R-:W-:Y:S02]  /*1a20*/  ISETP.GT.U32.AND P0, PT, R22, R23, PT ;  /* 0x000000171600720c */ /* 0x000fe40003f04070 */
[----:B------:R-:W-:-:S04]  /*1a30*/  IADD3.X R22, R5, ~UR7, RZ, P2, !PT ;  /* 0x8000000705167c10 */ /* 0x000fc800097fe4ff */
[----:B------:R-:W-:-:S13]  /*1a40*/  ISETP.GT.AND.EX P0, PT, R22, R21, PT, P0 ;  /* 0x000000151600720c */ /* 0x000fda0003f04300 */
[----:B------:R-:W-:Y:S05]  /*1a50*/  @!P0 BRA `(.L_x_153) ;  /* 0x000000a000008947 */ /* 0x000fea0003800000 */
[----:B------:R-:W-:Y:S01]  /*1a60*/  IADD3 R24, P0, R23, UR8, RZ ;  /* 0x0000000817187c10 */ /* 0x000fe2000ff1e0ff */
[----:B------:R-:W-:Y:S01]  /*1a70*/  IMAD R20, R5, R18, RZ ;  /* 0x0000001205147224 */ /* 0x000fe200078e02ff */
[----:B------:R-:W-:Y:S02]  /*1a80*/  SHF.R.S32.HI R22, RZ, 0x1f, R18 ;  /* 0x0000001fff167819 */ /* 0x000fe40000011412 */
[----:B------:R-:W-:-:S03]  /*1a90*/  IADD3.X R25, R21, UR7, RZ, P0, !PT ;  /* 0x0000000715197c10 */ /* 0x000fc600087fe4ff */
[C---:B------:R-:W-:Y:S02]  /*1aa0*/  IMAD R20, R15.reuse, R22, R20 ;  /* 0x000000160f147224 */ /* 0x040fe400078e0214 */
[----:B------:R-:W-:-:S04]  /*1ab0*/  IMAD.WIDE.U32 R24, R15, R18, R24 ;  /* 0x000000120f187225 */ /* 0x000fc800078e0018 */
[----:B------:R-:W-:Y:S01]  /*1ac0*/  IMAD.IADD R20, R25, 0x1, R20 ;  /* 0x0000000119147824 */ /* 0x000fe200078e0214 */
[----:B------:R-:W-:-:S04]  /*1ad0*/  LEA R26, P0, R24, c[0x0][0x208], 0x2 ;  /* 0x00008200181a7a11 */ /* 0x000fc800078010ff */
[----:B------:R-:W-:-:S05]  /*1ae0*/  LEA.HI.X R27, R24, c[0x0][0x20c], R20, 0x2, P0 ;  /* 0x00008300181b7a11 */ /* 0x000fca00000f1414 */
[----:B------:R0:W5:Y:S04]  /*1af0*/  LDG.E R20, [R26.64] ;  /* 0x0000000a1a147981 */ /* 0x000168000c1e1900 */
.L_x_153:
[----:B------:R-:W-:Y:S05]  /*1b00*/  BSYNC B0 ;  /* 0x0000000000007941 */ /* 0x000fea0003800000 */
.L_x_152:
[C---:B------:R-:W-:Y:S01]  /*1b10*/  ISETP.GT.AND P0, PT, R17.reuse, 0x7f, PT ;  /* 0x0000007f1100780c */ /* 0x040fe20003f04270 */
[----:B------:R-:W-:Y:S01]  /*1b20*/  IMAD.MOV.U32 R29, RZ, RZ, -0x800000 ;  /* 0xff800000ff1d7424 */ /* 0x000fe200078e00ff */
[----:B------:R-:W-:Y:S01]  /*1b30*/  LOP3.LUT P2, RZ, R17, 0xf, RZ, 0xc0, !PT ;  /* 0x0000000f11ff7812 */ /* 0x000fe2000784c0ff */
[----:B------:R-:W-:Y:S01]  /*1b40*/  IMAD R19, R6, R19, RZ ;  /* 0x0000001306137224 */ /* 0x000fe200078e02ff */
[----:B------:R-:W-:Y:S01]  /*1b50*/  ISETP.GT.AND P3, PT, R3, RZ, PT ;  /* 0x000000ff0300720c */ /* 0x000fe20003f64270 */
[----:B------:R-:W-:Y:S01]  /*1b60*/  BSSY B1, `(.L_x_154) ;  /* 0x00001f0000017945 */ /* 0x000fe20003800000 */
[----:B------:R-:W-:Y:S01]  /*1b70*/  ISETP.GT.OR P2, PT, R17, 0x7f, P2 ;  /* 0x0000007f1100780c */ /* 0x000fe20001744670 */
[----:B------:R-:W-:-:S06]  /*1b80*/  IMAD.MOV.U32 R28, RZ, RZ, 0x7f800000 ;  /* 0x7f800000ff1c7424 */ /* 0x000fcc00078e00ff */
[----:B------:R-:W-:Y:S01]  /*1b90*/  @!P0 IMAD R23, R18, 0x9, R23 ;  /* 0x0000000912178824 */ /* 0x000fe200078e0217 */
[----:B------:R-:W-:-:S04]  /*1ba0*/  @!P0 LEA.HI R21, R4, R17, RZ, 0x4 ;  /* 0x0000001104158211 */ /* 0x000fc800078f20ff */
[----:B-----5:R-:W-:Y:S01]  /*1bb0*/  @!P0 STS [R23.X4], R20 ;  /* 0x0000001417008388 */ /* 0x020fe20000004800 */
[----:B------:R-:W-:Y:S02]  /*1bc0*/  @!P0 LOP3.LUT R22, R21, 0xfffffff0, RZ, 0xc0, !PT ;  /* 0xfffffff015168812 */ /* 0x000fe400078ec0ff */
[----:B------:R-:W-:-:S03]  /*1bd0*/  @!P0 SHF.R.S32.HI R21, RZ, 0x4, R21 ;  /* 0x00000004ff158819 */ /* 0x000fc60000011415 */
[----:B------:R-:W-:-:S04]  /*1be0*/  @!P0 IMAD.IADD R22, R17, 0x1, -R22 ;  /* 0x0000000111168824 */ /* 0x000fc800078e0a16 */
[----:B------:R-:W-:Y:S01]  /*1bf0*/  @!P0 IMAD R21, R22, 0x9, R21 ;  /* 0x0000000916158824 */ /* 0x000fe200078e0215 */
[----:B------:R-:W-:Y:S06]  /*1c00*/  BAR.SYNC.DEFER_BLOCKING 0x0 ;  /* 0x0000000000007b1d */ /* 0x000fec0000010000 */
[----:B------:R-:W1:Y:S04]  /*1c10*/  @!P0 LDS R29, [R21.X4] ;  /* 0x00000000151d8984 */ /* 0x000e680000004800 */
[----:B-1----:R-:W1:Y:S02]  /*1c20*/  SHFL.BFLY PT, R18, R29, 0x8, 0x1f ;  /* 0x0d001f001d127f89 */ /* 0x002e6400000e0000 */
[----:B-1----:R-:W-:-:S05]  /*1c30*/  FMNMX.FTZ R25, R18, R29, !PT ;  /* 0x0000001d12197209 */ /* 0x002fca0007810000 */
[----:B------:R-:W1:Y:S02]  /*1c40*/  SHFL.BFLY PT, R24, R25, 0x4, 0x1f ;  /* 0x0c801f0019187f89 */ /* 0x000e6400000e0000 */
[----:B-1----:R-:W-:-:S05]  /*1c50*/  FMNMX.FTZ R24, R25, R24, !PT ;  /* 0x0000001819187209 */ /* 0x002fca0007810000 */
[----:B0-----:R-:W0:Y:S02]  /*1c60*/  SHFL.BFLY PT, R27, R24, 0x2, 0x1f ;  /* 0x0c401f00181b7f89 */ /* 0x001e2400000e0000 */
[----:B0-----:R-:W-:-:S05]  /*1c70*/  FMNMX.FTZ R27, R24, R27, !PT ;  /* 0x0000001b181b7209 */ /* 0x001fca0007810000 */
[----:B------:R-:W0:Y:S02]  /*1c80*/  SHFL.BFLY PT, R18, R27, 0x1, 0x1f ;  /* 0x0c201f001b127f89 */ /* 0x000e2400000e0000 */
[----:B0-----:R-:W-:-:S04]  /*1c90*/  FMNMX.FTZ R18, R27, R18, !PT ;  /* 0x000000121b127209 */ /* 0x001fc80007810000 */
[----:B------:R-:W-:-:S04]  /*1ca0*/  FSETP.NEU.FTZ.AND P0, PT, R18, -INF , PT ;  /* 0xff8000001200780b */ /* 0x000fc80003f1d000 */
[----:B------:R-:W-:-:S05]  /*1cb0*/  FSEL R18, R18, RZ, P0 ;  /* 0x000000ff12127208 */ /* 0x000fca0000000000 */
[----:B------:R-:W-:-:S04]  /*1cc0*/  FADD.FTZ R22, -R18, R29 ;  /* 0x0000001d12167221 */ /* 0x000fc80000010100 */
[----:B------:R-:W-:-:S06]  /*1cd0*/  FMUL.FTZ R22, R22, 1.4426950216293334961 ;  /* 0x3fb8aa3b16167820 */ /* 0x000fcc0000410000 */
[----:B------:R-:W0:Y:S02]  /*1ce0*/  MUFU.EX2 R22, R22 ;  /* 0x0000001600167308 */ /* 0x000e240000000800 */
[----:B0-----:R-:W0:Y:S02]  /*1cf0*/  SHFL.BFLY PT, R25, R22, 0x8, 0x1f ;  /* 0x0d001f0016197f89 */ /* 0x001e2400000e0000 */
[----:B0-----:R-:W-:Y:S01]  /*1d00*/  FADD.FTZ R25, R22, R25 ;  /* 0x0000001916197221 */ /* 0x001fe20000010000 */
[----:B------:R-:W-:-:S04]  /*1d10*/  SHF.R.S32.HI R22, RZ, 0x1f, R3 ;  /* 0x0000001fff167819 */ /* 0x000fc80000011403 */
[----:B------:R-:W0:Y:S02]  /*1d20*/  SHFL.BFLY PT, R24, R25, 0x4, 0x1f ;  /* 0x0c801f0019187f89 */ /* 0x000e2400000e0000 */
[----:B0-----:R-:W-:-:S05]  /*1d30*/  FADD.FTZ R24, R25, R24 ;  /* 0x0000001819187221 */ /* 0x001fca0000010000 */
[----:B------:R-:W0:Y:S02]  /*1d40*/  SHFL.BFLY PT, R23, R24, 0x2, 0x1f ;  /* 0x0c401f0018177f89 */ /* 0x000e2400000e0000 */
[----:B0-----:R-:W-:-:S05]  /*1d50*/  FADD.FTZ R23, R24, R23 ;  /* 0x0000001718177221 */ /* 0x001fca0000010000 */
[----:B------:R-:W0:Y:S02]  /*1d60*/  SHFL.BFLY PT, R20, R23, 0x1, 0x1f ;  /* 0x0c201f0017147f89 */ /* 0x000e2400000e0000 */
[----:B0-----:R-:W-:Y:S01]  /*1d70*/  FADD.FTZ R21, R23, R20 ;  /* 0x0000001417157221 */ /* 0x001fe20000010000 */
[----:B------:R-:W-:Y:S01]  /*1d80*/  LEA.HI.SX32 R20, R3, 0x1, 0x1 ;  /* 0x0000000103147811 */ /* 0x000fe200078f0aff */
[----:B------:R-:W-:-:S03]  /*1d90*/  @!P3 IMAD.MOV R20, RZ, RZ, R22 ;  /* 0x000000ffff14b224 */ /* 0x000fc600078e0216 */
[----:B------:R-:W-:Y:S01]  /*1da0*/  FSETP.NE.FTZ.AND P0, PT, R21, RZ, PT ;  /* 0x000000ff1500720b */ /* 0x000fe20003f15000 */
[----:B------:R-:W-:-:S12]  /*1db0*/  IMAD R6, R19, R20, RZ ;  /* 0x0000001413067224 */ /* 0x000fd800078e02ff */
[----:B------:R-:W0:Y:S02]  /*1dc0*/  @P0 MUFU.LG2 R21, R21 ;  /* 0x0000001500150308 */ /* 0x000e240000000c00 */
[----:B0-----:R-:W-:Y:S01]  /*1dd0*/  @P0 FFMA.FTZ R28, R21, 0.69314718246459960938, R18 ;  /* 0x3f317218151c0823 */ /* 0x001fe20000010012 */
[----:B------:R-:W-:Y:S05]  /*1de0*/  @P2 BRA `(.L_x_155) ;  /* 0x00001c7000002947 */ /* 0x000fea0003800000 */
[----:B------:R-:W-:Y:S01]  /*1df0*/  ULDC.U8 UR4, c[0x0][0x328] ;  /* 0x0000ca0000047ab9 */ /* 0x000fe20000000000 */
[----:B------:R-:W-:Y:S02]  /*1e00*/  LEA.HI R4, R4, R17, RZ, 0x4 ;  /* 0x0000001104047211 */ /* 0x000fe400078f20ff */
[----:B------:R-:W-:Y:S02]  /*1e10*/  ISETP.NE.AND P2, PT, RZ, UR4, PT ;  /* 0x00000004ff007c0c */ /* 0x000fe4000bf45270 */
[----:B------:R-:W-:-:S04]  /*1e20*/  SHF.R.S32.HI R4, RZ, 0x4, R4 ;  /* 0x00000004ff047819 */ /* 0x000fc80000011404 */
[----:B------:R-:W-:-:S04]  /*1e30*/  IADD3 R36, P0, R4, UR8, RZ ;  /* 0x0000000804247c10 */ /* 0x000fc8000ff1e0ff */
[----:B------:R-:W-:-:S03]  /*1e40*/  LEA.HI.X.SX32 R37, R4, UR7, 0x1, P0 ;  /* 0x0000000704257c11 */ /* 0x000fc600080f0eff */
        /* <DEDUP_REMOVED lines=43> */
.L_x_158:
        /* <DEDUP_REMOVED lines=22> */
.L_x_159:
[----:B------:R-:W-:Y:S05]  /*2260*/  BSYNC B0 ;  /* 0x0000000000007941 */ /* 0x000fea0003800000 */
.L_x_157:
[----:B------:R-:W-:Y:S01]  /*2270*/  LOP3.LUT R19, R17, R0, RZ, 0xfc, !PT ;  /* 0x0000000011137212 */ /* 0x000fe200078efcff */
[----:B------:R-:W-:Y:S03]  /*2280*/  BSSY B0, `(.L_x_160) ;  /* 0x0000028000007945 */ /* 0x000fe60003800000 */
[----:B------:R-:W-:-:S13]  /*2290*/  ISETP.NE.U32.AND P0, PT, R19, RZ, PT ;  /* 0x000000ff1300720c */ /* 0x000fda0003f05070 */
[----:B------:R-:W-:Y:S05]  /*22a0*/  @!P0 BRA `(.L_x_161) ;  /* 0x000000f000008947 */ /* 0x000fea0003800000 */
[----:B------:R-:W-:Y:S01]  /*22b0*/  IMAD.MOV.U32 R24, RZ, RZ, R30 ;  /* 0x000000ffff187224 */ /* 0x000fe200078e001e */
[----:B------:R-:W-:Y:S02]  /*22c0*/  MOV R23, R0 ;  /* 0x0000000000177202 */ /* 0x000fe40000000f00 */
[----:B------:R-:W-:Y:S02]  /*22d0*/  MOV R22, 0x22f0 ;  /* 0x000022f000167802 */ /* 0x000fe40000000f00 */
[----:B------:R-:W-:Y:S05]  /*22e0*/  CALL.REL.NOINC `($__internal_3_$__cuda_sm20_div_s64) ;  /* 0x0000231000007944 */ /* 0x000fea0003c00000 */
        /* <DEDUP_REMOVED lines=11> */
.L_x_161:
        /* <DEDUP_REMOVED lines=22> */
.L_x_162:
[----:B------:R-:W-:Y:S05]  /*2500*/  BSYNC B0 ;  /* 0x0000000000007941 */ /* 0x000fea0003800000 */
.L_x_160:
        /* <DEDUP_REMOVED lines=11> */
[----:B------:R-:W-:Y:S05]  /*25c0*/  CALL.REL.NOINC `($__internal_3_$__cuda_sm20_div_s64) ;  /* 0x0000203000007944 */ /* 0x000fea0003c00000 */
[----:B------:R-:W-:-:S04]  /*25d0*/  IADD3 R17, P0, RZ, -R20, RZ ;  /* 0x80000014ff117210 */ /* 0x000fc80007f1e0ff */
[----:B------:R-:W-:Y:S01]  /*25e0*/  IADD3.X R18, RZ, ~R21, RZ, P0, !PT ;  /* 0x80000015ff127210 */ /* 0x000fe200007fe4ff */
[----:B------:R-:W-:-:S04]  /*25f0*/  IMAD.WIDE.U32 R36, R5, R17, R36 ;  /* 0x0000001105247225 */ /* 0x000fc800078e0024 */
[----:B------:R-:W-:-:S04]  /*2600*/  IMAD R18, R18, R5, RZ ;  /* 0x0000000512127224 */ /* 0x000fc800078e02ff */
[----:B------:R-:W-:-:S05]  /*2610*/  IMAD R4, R4, R17, R18 ;  /* 0x0000001104047224 */ /* 0x000fca00078e0212 */
[----:B------:R-:W-:Y:S01]  /*2620*/  IADD3 R4, R37, R4, RZ ;  /* 0x0000000425047210 */ /* 0x000fe20007ffe0ff */
[----:B------:R-:W-:Y:S05]  /*2630*/  BRA `(.L_x_165) ;  /* 0x0000016000007947 */ /* 0x000fea0003800000 */
.L_x_164:
        /* <DEDUP_REMOVED lines=22> */
.L_x_165:
[----:B------:R-:W-:Y:S05]  /*27a0*/  BSYNC B0 ;  /* 0x0000000000007941 */ /* 0x000fea0003800000 */
.L_x_163:
        /* <DEDUP_REMOVED lines=38> */
[----:B------:R-:W-:Y:S05]  /*2a10*/  CALL.REL.NOINC `($__internal_3_$__cuda_sm20_div_s64) ;  /* 0x00001be000007944 */ /* 0x000fea0003c00000 */
        /* <DEDUP_REMOVED lines=12> */
.L_x_167:
        /* <DEDUP_REMOVED lines=23> */
.L_x_168:
[----:B------:R-:W-:Y:S05]  /*2c50*/  BSYNC B0 ;  /* 0x0000000000007941 */ /* 0x000fea0003800000 */
.L_x_166:
        /* <DEDUP_REMOVED lines=19> */
.L_x_170:
        /* <DEDUP_REMOVED lines=22> */
.L_x_171:
[----:B------:R-:W-:Y:S05]  /*2ef0*/  BSYNC B0 ;  /* 0x0000000000007941 */ /* 0x000fea0003800000 */
.L_x_169:
        /* <DEDUP_REMOVED lines=10> */
[----:B------:R-:W-:Y:S02]  /*2fa0*/  IADD3 R17, P0, RZ, -R20, RZ ;  /* 0x80000014ff117210 */ /* 0x000fe40007f1e0ff */
[----:B------:R-:W-:Y:S02]  /*2fb0*/  MOV R22, R42 ;  /* 0x0000002a00167202 */ /* 0x000fe40000000f00 */
[----:B------:R-:W-:Y:S02]  /*2fc0*/  IADD3.X R18, RZ, ~R21, RZ, P0, !PT ;  /* 0x80000015ff127210 */ /* 0x000fe400007fe4ff */
[----:B------:R-:W-:-:S03]  /*2fd0*/  MOV R23, R43 ;  /* 0x0000002b00177202 */ /* 0x000fc60000000f00 */
[----:B------:R-:W-:Y:S02]  /*2fe0*/  IMAD R18, R18, R13, RZ ;  /* 0x0000000d12127224 */ /* 0x000fe400078e02ff */
[----:B------:R-:W-:-:S04]  /*2ff0*/  IMAD.WIDE.U32 R22, R13, R17, R22 ;  /* 0x000000110d167225 */ /* 0x000fc800078e0016 */
[----:B------:R-:W-:Y:S01]  /*3000*/  IMAD R17, R12, R17, R18 ;  /* 0x000000110c117224 */ /* 0x000fe200078e0212 */
[----:B------:R-:W-:-:S04]  /*3010*/  MOV R13, R22 ;  /* 0x00000016000d7202 */ /* 0x000fc80000000f00 */
[----:B------:R-:W-:Y:S01]  /*3020*/  IADD3 R17, R23, R17, RZ ;  /* 0x0000001117117210 */ /* 0x000fe20007ffe0ff */
[----:B------:R-:W-:Y:S05]  /*3030*/  BRA `(.L_x_174) ;  /* 0x0000017000007947 */ /* 0x000fea0003800000 */
.L_x_173:
        /* <DEDUP_REMOVED lines=12> */
[----:B------:R-:W-:Y:S02]  /*3100*/  IMAD R18, R13, R17, R42 ;  /* 0x000000110d127224 */ /* 0x000fe400078e022a */
[----:B------:R-:W-:-:S03]  /*3110*/  IMAD.MOV.U32 R17, RZ, RZ, RZ ;  /* 0x000000ffff117224 */ /* 0x000fc600078e00ff */
        /* <DEDUP_REMOVED lines=9> */
.L_x_174:
[----:B------:R-:W-:Y:S05]  /*31b0*/  BSYNC B0 ;  /* 0x0000000000007941 */ /* 0x000fea0003800000 */
.L_x_172:
[----:B------:R-:W-:Y:S01]  /*31c0*/  SHF.R.S32.HI R19, RZ, 0x1f, R7 ;  /* 0x0000001fff137819 */ /* 0x000fe20000011407 */
[-C--:B------:R-:W-:Y:S01]  /*31d0*/  IMAD R12, R21, R7.reuse, RZ ;  /* 0x00000007150c7224 */ /* 0x080fe200078e02ff */
[----:B------:R-:W-:Y:S01]  /*31e0*/  SHF.R.S32.HI R18, RZ, 0x1f, R2 ;  /* 0x0000001fff127819 */ /* 0x000fe20000011402 */
[----:B------:R-:W-:Y:S01]  /*31f0*/  IMAD.WIDE.U32 R42, R20, R7, RZ ;  /* 0x00000007142a7225 */ /* 0x000fe200078e00ff */
[----:B------:R-:W-:Y:S03]  /*3200*/  BSSY B0, `(.L_x_175) ;  /* 0x0000039000007945 */ /* 0x000fe60003800000 */
[----:B------:R-:W-:Y:S01]  /*3210*/  IMAD R7, R19, R20, R12 ;  /* 0x0000001413077224 */ /* 0x000fe200078e020c */
[----:B------:R-:W-:Y:S01]  /*3220*/  LOP3.LUT R12, R41, R10, RZ, 0xfc, !PT ;  /* 0x0000000a290c7212 */ /* 0x000fe200078efcff */
[----:B------:R-:W-:Y:S02]  /*3230*/  IMAD R47, R25, c[0x0][0x214], RZ ;  /* 0x00008500192f7a24 */ /* 0x000fe400078e02ff */
[-C--:B------:R-:W-:Y:S01]  /*3240*/  IMAD R17, R17, R2.reuse, RZ ;  /* 0x0000000211117224 */ /* 0x080fe200078e02ff */
        /* <DEDUP_REMOVED lines=16> */
[----:B------:R-:W-:Y:S05]  /*3350*/  CALL.REL.NOINC `($__internal_3_$__cuda_sm20_div_s64) ;  /* 0x000012a000007944 */ /* 0x000fea0003c00000 */
        /* <DEDUP_REMOVED lines=12> */
.L_x_176:
        /* <DEDUP_REMOVED lines=23> */
.L_x_177:
[----:B------:R-:W-:Y:S05]  /*3590*/  BSYNC B0 ;  /* 0x0000000000007941 */ /* 0x000fea0003800000 */
.L_x_175:
        /* <DEDUP_REMOVED lines=29> */
.L_x_179:
        /* <DEDUP_REMOVED lines=23> */
.L_x_180:
[----:B------:R-:W-:Y:S05]  /*38e0*/  BSYNC B0 ;  /* 0x0000000000007941 */ /* 0x000fea0003800000 */
.L_x_178:
[----:B------:R-:W-:-:S04]  /*38f0*/  IADD3 R31, P1, P0, R36, R32, R30 ;  /* 0x00000020241f7210 */ /* 0x000fc8000783e01e */
[----:B------:R-:W-:Y:S02]  /*3900*/  IADD3 R31, P3, P2, R42, R31, R46 ;  /* 0x0000001f2a1f7210 */ /* 0x000fe40007a7e02e */
[----:B------:R-:W-:Y:S01]  /*3910*/  IADD3.X R0, R4, R5, R0, P1, P0 ;  /* 0x0000000504007210 */ /* 0x000fe20000fe0400 */
[----:B------:R-:W-:Y:S01]  /*3920*/  IMAD R5, R21, R6, RZ ;  /* 0x0000000615057224 */ /* 0x000fe200078e02ff */
[----:B------:R-:W-:Y:S02]  /*3930*/  IADD3 R44, P1, P0, R48, R31, R44 ;  /* 0x0000001f302c7210 */ /* 0x000fe4000783e02c */
[----:B------:R-:W-:Y:S02]  /*3940*/  IADD3.X R0, R7, R0, R2, P3, P2 ;  /* 0x0000000007007210 */ /* 0x000fe40001fe4402 */
[----:B------:R-:W-:Y:S02]  /*3950*/  SHF.R.S32.HI R2, RZ, 0x1f, R6 ;  /* 0x0000001fff027819 */ /* 0x000fe40000011406 */
[----:B------:R-:W-:-:S02]  /*3960*/  IADD3.X R45, R11, R0, R12, P1, P0 ;  /* 0x000000000b2d7210 */ /* 0x000fc40000fe040c */
[----:B------:R-:W-:Y:S01]  /*3970*/  SHF.R.S32.HI R0, RZ, 0x1f, R3 ;  /* 0x0000001fff007819 */ /* 0x000fe20000011403 */
[-C--:B------:R-:W-:Y:S02]  /*3980*/  IMAD R2, R2, R20.reuse, R5 ;  /* 0x0000001402027224 */ /* 0x080fe400078e0205 */
[----:B------:R-:W-:-:S04]  /*3990*/  IMAD.WIDE.U32 R44, R6, R20, R44 ;  /* 0x00000014062c7225 */ /* 0x000fc800078e002c */
[----:B------:R-:W-:Y:S02]  /*39a0*/  IMAD R5, R8, R3, RZ ;  /* 0x0000000308057224 */ /* 0x000fe400078e02ff */
        /* <DEDUP_REMOVED lines=8> */
.L_x_156:
[----:B------:R-:W-:-:S04]  /*3a30*/  LEA R2, P0, R36, c[0x0][0x200], 0x2 ;  /* 0x0000800024027a11 */ /* 0x000fc800078010ff */
[----:B------:R-:W-:-:S05]  /*3a40*/  LEA.HI.X R3, R36, c[0x0][0x204], R37, 0x2, P0 ;  /* 0x0000810024037a11 */ /* 0x000fca00000f1425 */
[----:B------:R0:W-:Y:S04]  /*3a50*/  STG.E [R2.64], R28 ;  /* 0x0000001c02007986 */ /* 0x0001e8000c10190a */
.L_x_155:
[----:B------:R-:W-:Y:S05]  /*3a60*/  BSYNC B1 ;  /* 0x0000000000017941 */ /* 0x000fea0003800000 */
.L_x_154:
[----:B0-----:R-:W0:Y:S01]  /*3a70*/  S2R R2, SR_TID.X ;  /* 0x0000000000027919 */ /* 0x001e220000002100 */
[----:B------:R-:W-:Y:S01]  /*3a80*/  IMAD.MOV.U32 R13, RZ, RZ, RZ ;  /* 0x000000ffff0d7224 */ /* 0x000fe200078e00ff */
[----:B------:R-:W-:Y:S01]  /*3a90*/  CS2R R10, SRZ ;  /* 0x00000000000a7805 */ /* 0x000fe2000001ff00 */
[----:B------:R-:W-:Y:S01]  /*3aa0*/  CS2R R8, SRZ ;  /* 0x0000000000087805 */ /* 0x000fe2000001ff00 */
[----:B------:R-:W-:Y:S01]  /*3ab0*/  CS2R R6, SRZ ;  /* 0x0000000000067805 */ /* 0x000fe2000001ff00 */
[----:B------:R-:W-:Y:S01]  /*3ac0*/  CS2R R4, SRZ ;  /* 0x0000000000047805 */ /* 0x000fe2000001ff00 */
[----:B0-----:R-:W-:-:S04]  /*3ad0*/  SHF.R.S32.HI R3, RZ, 0x1f, R2 ;  /* 0x0000001fff037819 */ /* 0x001fc80000011402 */
[----:B------:R-:W-:-:S04]  /*3ae0*/  LEA.HI R0, R3, R2, RZ, 0x4 ;  /* 0x0000000203007211 */ /* 0x000fc800078f20ff */
[----:B------:R-:W-:-:S05]  /*3af0*/  LOP3.LUT R35, R0, 0xfffffff0, RZ, 0xc0, !PT ;  /* 0xfffffff000237812 */ /* 0x000fca00078ec0ff */
[----:B------:R-:W-:-:S05]  /*3b00*/  IMAD.IADD R35, R2, 0x1, -R35 ;  /* 0x0000000102237824 */ /* 0x000fca00078e0a23 */
[----:B------:R-:W-:-:S04]  /*3b10*/  ISETP.GE.AND P0, PT, R35, c[0x0][0x314], PT ;  /* 0x0000c50023007a0c */ /* 0x000fc80003f06270 */
[----:B------:R-:W-:-:S13]  /*3b20*/  ISETP.LT.AND P0, PT, R2, 0x80, !P0 ;  /* 0x000000800200780c */ /* 0x000fda0004701270 */
[----:B------:R-:W-:Y:S01]  /*3b30*/  @P0 FADD.FTZ R3, -R28, R29 ;  /* 0x0000001d1c030221 */ /* 0x000fe20000010100 */
[----:B------:R-:W-:Y:S01]  /*3b40*/  SHF.R.S32.HI R28, RZ, 0x4, R0 ;  /* 0x00000004ff1c7819 */ /* 0x000fe20000011400 */
[----:B------:R-:W-:Y:S02]  /*3b50*/  IMAD.MOV.U32 R0, RZ, RZ, c[0x0][0x314] ;  /* 0x0000c500ff007624 */ /* 0x000fe400078e00ff */
[----:B------:R-:W-:Y:S02]  /*3b60*/  @P0 FMUL.FTZ R3, R3, 1.4426950216293334961 ;  /* 0x3fb8aa3b03030820 */ /* 0x000fe40000410000 */
[C---:B------:R-:W-:Y:S02]  /*3b70*/  @P0 IMAD R2, R35.reuse, 0x9, R28 ;  /* 0x0000000923020824 */ /* 0x040fe400078e021c */
[----:B------:R-:W-:Y:S02]  /*3b80*/  IMAD.SHL.U32 R35, R35, 0x4, RZ ;  /* 0x0000000423237824 */ /* 0x000fe400078e00ff */
[----:B------:R-:W0:Y:S03]  /*3b90*/  @P0 MUFU.EX2 R3, R3 ;  /* 0x0000000300030308 */ /* 0x000e260000000800 */
[----:B------:R-:W-:-:S02]  /*3ba0*/  IADD3 R34, R35, 0x40, RZ ;  /* 0x0000004023227810 */ /* 0x000fc40007ffe0ff */
[----:B------:R-:W-:Y:S01]  /*3bb0*/  IADD3 R33, R35, 0x80, RZ ;  /* 0x0000008023217810 */ /* 0x000fe20007ffe0ff */
[----:B0-----:R0:W-:Y:S04]  /*3bc0*/  @P0 STS [R2.X4], R3 ;  /* 0x0000000302000388 */ /* 0x0011e80000004800 */
[----:B------:R-:W-:Y:S01]  /*3bd0*/  BAR.SYNC.DEFER_BLOCKING 0x0 ;  /* 0x0000000000007b1d */ /* 0x000fe20000010000 */
[----:B------:R-:W-:Y:S01]  /*3be0*/  ISETP.GE.AND P0, PT, R0, 0x1, PT ;  /* 0x000000010000780c */ /* 0x000fe20003f06270 */
[----:B------:R-:W-:Y:S01]  /*3bf0*/  IMAD.MOV.U32 R0, RZ, RZ, RZ ;  /* 0x000000ffff007224 */ /* 0x000fe200078e00ff */
[----:B0-----:R-:W-:-:S11]  /*3c00*/  CS2R R2, SRZ ;  /* 0x0000000000027805 */ /* 0x001fd6000001ff00 */
        /* <DEDUP_REMOVED lines=24> */
.L_x_184:
        /* <DEDUP_REMOVED lines=15> */
.L_x_183:
[----:B------:R-:W-:Y:S05]  /*3e80*/  BSYNC B0 ;  /* 0x0000000000007941 */ /* 0x000fea0003800000 */
.L_x_182:
        /* <DEDUP_REMOVED lines=19> */
.L_x_181:
        /* <DEDUP_REMOVED lines=42> */
[-C--:B------:R-:W-:Y:S01]  /*4260*/  @!P1 LOP3.LUT R4, RZ, R5.reuse, RZ, 0x33, !PT ;  /* 0x00000005ff049212 */ /* 0x080fe200078e33ff */
[----:B0-----:R-:W-:Y:S02]  /*4270*/  IMAD.MOV R2, RZ, RZ, -R13 ;  /* 0x000000ffff027224 */ /* 0x001fe400078e0a0d */
[----:B------:R-:W-:Y:S02]  /*4280*/  IMAD.MOV.U32 R12, RZ, RZ, RZ ;  /* 0x000000ffff0c7224 */ /* 0x000fe400078e00ff */
[----:B------:R-:W-:Y:S02]  /*4290*/  IMAD R5, R4, R5, RZ ;  /* 0x0000000504057224 */ /* 0x000fe400078e02ff */
[----:B------:R-:W-:Y:S02]  /*42a0*/  IMAD R2, R2, R3, RZ ;  /* 0x0000000302027224 */ /* 0x000fe400078e02ff */
[----:B------:R-:W-:-:S02]  /*42b0*/  IMAD.IADD R10, R28, 0x1, -R5 ;  /* 0x000000011c0a7824 */ /* 0x000fc400078e0a05 */
        /* <DEDUP_REMOVED lines=29> */
[----:B------:R-:W-:Y:S02]  /*4490*/  IMAD R0, R0, c[0x0][0x1e8], RZ ;  /* 0x00007a0000007a24 */ /* 0x000fe400078e02ff */
[----:B------:R-:W-:Y:S02]  /*44a0*/  IMAD.IADD R13, R13, 0x1, R2 ;  /* 0x000000010d0d7824 */ /* 0x000fe400078e0202 */
        /* <DEDUP_REMOVED lines=21> */
        .weak           $__internal_3_$__cuda_sm20_div_s64
        .type           $__internal_3_$__cuda_sm20_div_s64,@function
        .size           $__internal_3_$__cuda_sm20_div_s64,(.L_x_7325 - $__internal_3_$__cuda_sm20_div_s64)
$__internal_3_$__cuda_sm20_div_s64:
        /* <DEDUP_REMOVED lines=29> */
[----:B------:R-:W-:-:S04]  /*47d0*/  IMAD.X R26, RZ, RZ, ~R26, P0 ;  /* 0x000000ffff1a7224 */ /* 0x000fc800000e0e1a */
[----:B------:R-:W-:-:S04]  /*47e0*/  IMAD.WIDE.U32 R34, P5, R35, R26, R34 ;  /* 0x0000001a23227225 */ /* 0x000fc800078a0022 */
[C---:B------:R-:W-:Y:S02]  /*47f0*/  IMAD R21, R27.reuse, R26, RZ ;  /* 0x0000001a1b157224 */ /* 0x040fe400078e02ff */
[----:B------:R-:W-:-:S04]  /*4800*/  IMAD.HI.U32 R20, P4, R27, R20, R34 ;  /* 0x000000141b147227 */ /* 0x000fc80007880022 */
[----:B------:R-:W-:Y:S01]  /*4810*/  IMAD.HI.U32 R19, R27, R26, RZ ;  /* 0x0000001a1b137227 */ /* 0x000fe200078e00ff */
[----:B------:R-:W-:Y:S02]  /*4820*/  IADD3 R21, P3, R21, R20, RZ ;  /* 0x0000001415157210 */ /* 0x000fe40007f7e0ff */
[-C--:B------:R-:W-:Y:S01]  /*4830*/  IADD3 R20, P0, RZ, -R18.reuse, RZ ;  /* 0x80000012ff147210 */ /* 0x080fe20007f1e0ff */
[----:B------:R-:W-:Y:S02]  /*4840*/  IMAD.X R27, R19, 0x1, R27, P5 ;  /* 0x00000001131b7824 */ /* 0x000fe400028e061b */
[----:B------:R-:W-:Y:S01]  /*4850*/  IMAD.MOV.U32 R35, RZ, RZ, RZ ;  /* 0x000000ffff237224 */ /* 0x000fe200078e00ff */
[----:B------:R-:W-:Y:S01]  /*4860*/  SEL R20, R20, R18, !P2 ;  /* 0x0000001214147207 */ /* 0x000fe20005000000 */
[----:B------:R-:W-:-:S04]  /*4870*/  IMAD.X R26, RZ, RZ, ~R17, P0 ;  /* 0x000000ffff1a7224 */ /* 0x000fc800000e0e11 */
        /* <DEDUP_REMOVED lines=14> */
[-C--:B------:R-:W-:Y:S01]  /*4960*/  IMAD R34, R26, R38.reuse, R21 ;  /* 0x000000261a227224 */ /* 0x080fe200078e0215 */
[----:B------:R-:W-:-:S03]  /*4970*/  IADD3 R21, P3, R20, -R38, RZ ;  /* 0x8000002614157210 */ /* 0x000fc60007f7e0ff */
[----:B------:R-:W-:Y:S01]  /*4980*/  IMAD.X R19, R19, 0x1, ~R34, P0 ;  /* 0x0000000113137824 */ /* 0x000fe200000e0e22 */
[----:B------:R-:W-:-:S04]  /*4990*/  IADD3 R34, P2, R27, 0x1, RZ ;  /* 0x000000011b227810 */ /* 0x000fc80007f5e0ff */
[----:B------:R-:W-:-:S04]  /*49a0*/  ISETP.GE.U32.AND.EX P4, PT, R19, R39, PT, P4 ;  /* 0x000000271300720c */ /* 0x000fc80003f86140 */
[----:B------:R-:W-:Y:S01]  /*49b0*/  SEL R21, R21, R20, P4 ;  /* 0x0000001415157207 */ /* 0x000fe20002000000 */
[----:B------:R-:W-:Y:S01]  /*49c0*/  IMAD.X R20, R19, 0x1, ~R39, P3 ;  /* 0x0000000113147824 */ /* 0x000fe200018e0e27 */
[----:B------:R-:W-:Y:S02]  /*49d0*/  SEL R34, R34, R27, P4 ;  /* 0x0000001b22227207 */ /* 0x000fe40002000000 */
[----:B------:R-:W-:Y:S01]  /*49e0*/  ISETP.GE.U32.AND P0, PT, R21, R38, PT ;  /* 0x000000261500720c */ /* 0x000fe20003f06070 */
[----:B------:R-:W-:Y:S01]  /*49f0*/  IMAD.X R21, RZ, RZ, R26, P2 ;  /* 0x000000ffff157224 */ /* 0x000fe200010e061a */
[----:B------:R-:W-:Y:S02]  /*4a00*/  SEL R19, R20, R19, P4 ;  /* 0x0000001314137207 */ /* 0x000fe40002000000 */
[----:B------:R-:W-:Y:S02]  /*4a10*/  IADD3 R27, P2, R34, 0x1, RZ ;  /* 0x00000001221b7810 */ /* 0x000fe40007f5e0ff */
[----:B------:R-:W-:Y:S01]  /*4a20*/  SEL R21, R21, R26, P4 ;  /* 0x0000001a15157207 */ /* 0x000fe20002000000 */
[----:B------:R-:W-:Y:S01]  /*4a30*/  IMAD.MOV.U32 R26, RZ, RZ, R22 ;  /* 0x000000ffff1a7224 */ /* 0x000fe200078e0016 */
[----:B------:R-:W-:-:S02]  /*4a40*/  ISETP.GE.U32.AND.EX P0, PT, R19, R39, PT, P0 ;  /* 0x000000271300720c */ /* 0x000fc40003f06100 */
[----:B------:R-:W-:Y:S02]  /*4a50*/  IADD3.X R20, RZ, R21, RZ, P2, !PT ;  /* 0x00000015ff147210 */ /* 0x000fe400017fe4ff */
[----:B------:R-:W-:Y:S02]  /*4a60*/  SEL R27, R27, R34, P0 ;  /* 0x000000221b1b7207 */ /* 0x000fe40000000000 */
[----:B------:R-:W-:Y:S02]  /*4a70*/  LOP3.LUT R19, R23, R17, RZ, 0x3c, !PT ;  /* 0x0000001117137212 */ /* 0x000fe400078e3cff */
[----:B------:R-:W-:Y:S02]  /*4a80*/  SEL R21, R20, R21, P0 ;  /* 0x0000001514157207 */ /* 0x000fe40000000000 */
[----:B------:R-:W-:Y:S02]  /*4a90*/  IADD3 R20, P2, RZ, -R27, RZ ;  /* 0x8000001bff147210 */ /* 0x000fe40007f5e0ff */
[----:B------:R-:W-:-:S02]  /*4aa0*/  ISETP.GE.AND P3, PT, R19, RZ, PT ;  /* 0x000000ff1300720c */ /* 0x000fc40003f66270 */
[----:B------:R-:W-:Y:S01]  /*4ab0*/  ISETP.NE.U32.AND P0, PT, R24, RZ, PT ;  /* 0x000000ff1800720c */ /* 0x000fe20003f05070 */
[----:B------:R-:W-:Y:S01]  /*4ac0*/  IMAD.X R24, RZ, RZ, ~R21, P2 ;  /* 0x000000ffff187224 */ /* 0x000fe200010e0e15 */
[----:B------:R-:W-:Y:S01]  /*4ad0*/  SEL R20, R20, R27, !P3 ;  /* 0x0000001b14147207 */ /* 0x000fe20005800000 */
[----:B------:R-:W-:Y:S01]  /*4ae0*/  IMAD.MOV.U32 R27, RZ, RZ, 0x0 ;  /* 0x00000000ff1b7424 */ /* 0x000fe200078e00ff */
[----:B------:R-:W-:Y:S02]  /*4af0*/  ISETP.NE.AND.EX P0, PT, R23, RZ, PT, P0 ;  /* 0x000000ff1700720c */ /* 0x000fe40003f05300 */
[----:B------:R-:W-:Y:S02]  /*4b00*/  SEL R24, R24, R21, !P3 ;  /* 0x0000001518187207 */ /* 0x000fe40005800000 */
[----:B------:R-:W-:Y:S02]  /*4b10*/  SEL R20, R20, 0xffffffff, P0 ;  /* 0xffffffff14147807 */ /* 0x000fe40000000000 */
[----:B------:R-:W-:Y:S01]  /*4b20*/  SEL R21, R24, 0xffffffff, P0 ;  /* 0xffffffff18157807 */ /* 0x000fe20000000000 */
[----:B------:R-:W-:Y:S06]  /*4b30*/  RET.REL.NODEC R26 `(_ZN5flash32flash_fwd_splitkv_combine_kernelI23Flash_fwd_kernel_traitsILi192ELi64ELi64ELi4ELb0ELb0EN7cutlass6half_tE19Flash_kernel_traitsILi192ELi64ELi64ELi4ES3_EELi8ELi4ELb0EEEvNS_16Flash_fwd_paramsE) ;  /* 0xffffb4c01a007950 */ /* 0x000fec0003c3ffff */
.L_x_185:
        /* <DEDUP_REMOVED lines=12> */
.L_x_7325:


//--------------------- .text._ZN5flash32flash_fwd_splitkv_combine_kernelI23Flash_fwd_kernel_traitsILi192ELi64ELi64ELi4ELb0ELb0EN7cutlass6half_tE19Flash_kernel_traitsILi192ELi64ELi64ELi4ES3_EELi8ELi3ELb0EEEvNS_16Flash_fwd_paramsE --------------------------
	.section	.text._ZN5flash32flash_fwd_splitkv_combine_kernelI23Flash_fwd_kernel_traitsILi192ELi64ELi64ELi4ELb0ELb0EN7cutlass6half_tE19Flash_kernel_traitsILi192ELi64ELi64ELi4ES3_EELi8ELi3ELb0EEEvNS_16Flash_fwd_paramsE,"ax",@progbits
	.sectioninfo	@"SHI_REGISTERS=54"
	.align	128
        .global         _ZN5flash32flash_fwd_splitkv_combine_kernelI23Flash_fwd_kernel_traitsILi192ELi64ELi64ELi4ELb0ELb0EN7cutlass6half_tE19Flash_kernel_traitsILi192ELi64ELi64ELi4ES3_EELi8ELi3ELb0EEEvNS_16Flash_fwd_paramsE
        .type           _ZN5flash32flash_fwd_splitkv_combine_kernelI23Flash_fwd_kernel_traitsILi192ELi64ELi64ELi4ELb0ELb0EN7cutlass6half_tE19Flash_kernel_traitsILi192ELi64ELi64ELi4ES3_EELi8ELi3ELb0EEEvNS_16Flash_fwd_paramsE,@function
        .size           _ZN5flash32flash_fwd_splitkv_combine_kernelI23Flash_fwd_kernel_traitsILi192ELi64ELi64ELi4ELb0ELb0EN7cutlass6half_tE19Flash_kernel_traitsILi192ELi64ELi64ELi4ES3_EELi8ELi3ELb0EEEvNS_16Flash_fwd_paramsE,(.L_x_7326 - _ZN5flash32flash_fwd_splitkv_combine_kernelI23Flash_fwd_kernel_traitsILi192ELi64ELi64ELi4ELb0ELb0EN7cutlass6half_tE19Flash_kernel_traitsILi192ELi64ELi64ELi4ES3_EELi8ELi3ELb0EEEvNS_16Flash_fwd_paramsE)
        .other          _ZN5flash32flash_fwd_splitkv_combine_kernelI23Flash_fwd_kernel_traitsILi192ELi64ELi64ELi4ELb0ELb0EN7cutlass6half_tE19Flash_kernel_traitsILi192ELi64ELi64ELi4ES3_EELi8ELi3ELb0EEEvNS_16Flash_fwd_paramsE,@"STO_CUDA_ENTRY STV_DEFAULT"
_ZN5flash32flash_fwd_splitkv_combine_kernelI23Flash_fwd_kernel_traitsILi192ELi64ELi64ELi4ELb0ELb0EN7cutlass6half_tE19Flash_kernel_traitsILi192ELi64ELi64ELi4ES3_EELi8ELi3ELb0EEEvNS_16Flash_fwd_paramsE:
.text._ZN5flash32flash_fwd_splitkv_combine_kernelI23Flash_fwd_kernel_traitsILi192ELi64ELi64ELi4ELb0ELb0EN7cutlass6half_tE19Flash_kernel_traitsILi192ELi64ELi64ELi4ES3_EELi8ELi3ELb0EEEvNS_16Flash_fwd_paramsE:
        /* <DEDUP_REMOVED lines=23> */
[----:B------:R-:W-:Y:S05]  /*0170*/  CALL.REL.NOINC `($__internal_4_$__cuda_sm20_div_s64) ;  /* 0x0000444000007944 */ /* 0x000fea0003c00000 */
[----:B------:R-:W-:Y:S01]  /*0180*/  MOV R24, R0 ;  /* 0x0000000000187202 */ /* 0x000fe20000000f00 */
[----:B------:R-:W-:Y:S05]  /*0190*/  BRA `(.L_x_187) ;  /* 0x0000013000007947 */ /* 0x000fea0003800000 */
.L_x_186:
        /* <DEDUP_REMOVED lines=19> */
.L_x_187:
        /* <DEDUP_REMOVED lines=8> */
[----:B------:R-:W-:Y:S02]  /*0350*/  MOV R21, R25 ;  /* 0x0000001900157202 */ /* 0x000fe40000000f00 */
[----:B------:R-:W-:Y:S02]  /*0360*/  MOV R20, 0x380 ;  /* 0x0000038000147802 */ /* 0x000fe40000000f00 */
[----:B------:R-:W-:Y:S05]  /*0370*/  CALL.REL.NOINC `($__internal_4_$__cuda_sm20_div_s64) ;  /* 0x0000424000007944 */ /* 0x000fea0003c00000 */
[----:B------:R-:W-:Y:S02]  /*0380*/  MOV R28, R0 ;  /* 0x00000000001c7202 */ /* 0x000fe40000000f00 */
[----:B------:R-:W-:Y:S01]  /*0390*/  MOV R29, R25 ;  /* 0x00000019001d7202 */ /* 0x000fe20000000f00 */
[----:B------:R-:W-:Y:S05]  /*03a0*/  BRA `(.L_x_190) ;  /* 0x0000013000007947 */ /* 0x000fea0003800000 */
.L_x_189:
        /* <DEDUP_REMOVED lines=19> */
.L_x_190:
[----:B------:R-:W-:Y:S05]  /*04e0*/  BSYNC B0 ;  /* 0x0000000000007941 */ /* 0x000fea0003800000 */
.L_x_188:
        /* <DEDUP_REMOVED lines=44> */
.L_x_192:
        /* <DEDUP_REMOVED lines=19> */
.L_x_193:
[----:B------:R-:W-:Y:S05]  /*08e0*/  BSYNC B0 ;  /* 0x0000000000007941 */ /* 0x000fea0003800000 */
.L_x_191:
        /* <DEDUP_REMOVED lines=38> */
[----:B------:R-:W-:-:S03]  /*0b50*/  IMAD.MOV R0, RZ, RZ, -R0 ;  /* 0x000000ffff007224 */ /* 0x000fc600078e0a00 */
[----:B------:R-:W-:Y:S02]  /*0b60*/  IABS R2, R8 ;  /* 0x0000000800027213 */ /* 0x000fe40000000000 */
        /* <DEDUP_REMOVED lines=30> */
[----:B------:R-:W-:Y:S02]  /*0d50*/  MOV R20, 0xd70 ;  /* 0x00000d7000147802 */ /* 0x000fe40000000f00 */
[----:B------:R-:W-:Y:S05]  /*0d60*/  CALL.REL.NOINC `($__internal_4_$__cuda_sm20_div_s64) ;  /* 0x0000385000007944 */ /* 0x000fea0003c00000 */
[----:B------:R-:W-:Y:S02]  /*0d70*/  MOV R32, R0 ;  /* 0x0000000000207202 */ /* 0x000fe40000000f00 */
[----:B------:R-:W-:Y:S01]  /*0d80*/  MOV R33, R25 ;  /* 0x0000001900217202 */ /* 0x000fe20000000f00 */
[----:B------:R-:W-:Y:S05]  /*0d90*/  BRA `(.L_x_196) ;  /* 0x0000013000007947 */ /* 0x000fea0003800000 */
.L_x_195:
        /* <DEDUP_REMOVED lines=19> */
.L_x_196:
[----:B------:R-:W-:Y:S05]  /*0ed0*/  BSYNC B0 ;  /* 0x0000000000007941 */ /* 0x000fea0003800000 */
.L_x_194:
        /* <DEDUP_REMOVED lines=15> */
[----:B------:R-:W-:-:S05]  /*0fd0*/  IMAD R0, R13, R0, R2 ;  /* 0x000000000d007224 */ /* 0x000fca00078e0202 */
[----:B------:R-:W-:-:S13]  /*0fe0*/  ISETP.GT.U32.AND P1, PT, R11, R0, PT ;  /* 0x000000000b00720c */ /* 0x000fda0003f24070 */
[----:B------:R-:W-:Y:S01]  /*0ff0*/  @!P1 IMAD.IADD R0, R0, 0x1, -R11 ;  /* 0x0000000100009824 */ /* 0x000fe200078e0a0b */
[----:B------:R-:W-:Y:S02]  /*1000*/  @!P1 IADD3 R13, R13, 0x1, RZ ;  /* 0x000000010d0d9810 */ /* 0x000fe40007ffe0ff */
[----:B------:R-:W-:Y:S02]  /*1010*/  ISETP.NE.AND P1, PT, R5, RZ, PT ;  /* 0x000000ff0500720c */ /* 0x000fe40003f25270 */
[-C--:B------:R-:W-:Y:S02]  /*1020*/  ISETP.GE.U32.AND P2, PT, R0, R11.reuse, PT ;  /* 0x0000000b0000720c */ /* 0x080fe40003f46070 */
[----:B------:R-:W-:-:S04]  /*1030*/  LOP3.LUT R0, R10, R11, RZ, 0x3c, !PT ;  /* 0x0000000b0a007212 */ /* 0x000fc800078e3cff */
[----:B------:R-:W-:-:S07]  /*1040*/  ISETP.GE.AND P0, PT, R0, RZ, PT ;  /* 0x000000ff0000720c */ /* 0x000fce0003f06270 */
        /* <DEDUP_REMOVED lines=20> */
.L_x_198:
        /* <DEDUP_REMOVED lines=19> */
.L_x_199:
[----:B------:R-:W-:Y:S05]  /*12c0*/  BSYNC B0 ;  /* 0x0000000000007941 */ /* 0x000fea0003800000 */
.L_x_197:
[----:B------:R-:W-:Y:S01]  /*12d0*/  IABS R6, c[0x0][0x214] ;  /* 0x0000850000067a13 */ /* 0x000fe20000000000 */
[----:B------:R-:W-:Y:S01]  /*12e0*/  IMAD.MOV.U32 R26, RZ, RZ, RZ ;  /* 0x000000ffff1a7224 */ /* 0x000fe200078e00ff */
[----:B------:R-:W-:Y:S01]  /*12f0*/  ISETP.GT.AND P3, PT, R5, RZ, PT ;  /* 0x000000ff0500720c */ /* 0x000fe20003f64270 */
[----:B------:R-:W-:Y:S01]  /*1300*/  ULDC.U8 UR4, c[0x0][0x329] ;  /* 0x0000ca4000047ab9 */ /* 0x000fe20000000000 */
[----:B------:R-:W0:Y:S01]  /*1310*/  I2F.RP R11, R6 ;  /* 0x00000006000b7306 */ /* 0x000e220000209400 */
[----:B------:R-:W-:Y:S01]  /*1320*/  ULDC.64 UR10, c[0x0][0x118] ;  /* 0x00004600000a7ab9 */ /* 0x000fe20000000a00 */
[----:B------:R-:W-:Y:S06]  /*1330*/  BSSY B0, `(.L_x_200) ;  /* 0x000007f000007945 */ /* 0x000fec0003800000 */
        /* <DEDUP_REMOVED lines=9> */
[----:B------:R-:W-:-:S03]  /*13d0*/  ISETP.GE.AND P1, PT, R10, RZ, PT ;  /* 0x000000ff0a00720c */ /* 0x000fc60003f26270 */
[----:B------:R-:W-:-:S04]  /*13e0*/  IMAD.HI.U32 R2, R2, R0, RZ ;  /* 0x0000000002027227 */ /* 0x000fc800078e00ff */
[----:B------:R-:W-:-:S04]  /*13f0*/  IMAD.MOV R11, RZ, RZ, -R2 ;  /* 0x000000ffff0b7224 */ /* 0x000fc800078e0a02 */
[C---:B------:R-:W-:Y:S01]  /*1400*/  IMAD R11, R6.reuse, R11, R0 ;  /* 0x0000000b060b7224 */ /* 0x040fe200078e0200 */
[----:B------:R-:W-:Y:S02]  /*1410*/  SHF.R.S32.HI R0, RZ, 0x1f, R5 ;  /* 0x0000001fff007819 */ /* 0x000fe40000011405 */
[----:B------:R-:W-:Y:S02]  /*1420*/  LEA.HI.SX32 R5, R5, 0x1, 0x1 ;  /* 0x0000000105057811 */ /* 0x000fe400078f0aff */
[----:B------:R-:W-:Y:S01]  /*1430*/  ISETP.GT.U32.AND P0, PT, R6, R11, PT ;  /* 0x0000000b0600720c */ /* 0x000fe20003f04070 */
[----:B------:R-:W-:-:S12]  /*1440*/  @!P3 IMAD.MOV R5, RZ, RZ, R0 ;  /* 0x000000ffff05b224 */ /* 0x000fd800078e0200 */
[----:B------:R-:W-:Y:S01]  /*1450*/  @!P0 IMAD.IADD R11, R11, 0x1, -R6 ;  /* 0x000000010b0b8824 */ /* 0x000fe200078e0a06 */
[----:B------:R-:W-:Y:S02]  /*1460*/  @!P0 IADD3 R2, R2, 0x1, RZ ;  /* 0x0000000102028810 */ /* 0x000fe40007ffe0ff */
[----:B------:R-:W-:Y:S02]  /*1470*/  ISETP.NE.AND P0, PT, RZ, c[0x0][0x214], PT ;  /* 0x00008500ff007a0c */ /* 0x000fe40003f05270 */
[----:B------:R-:W-:-:S13]  /*1480*/  ISETP.GE.U32.AND P2, PT, R11, R6, PT ;  /* 0x000000060b00720c */ /* 0x000fda0003f46070 */
[----:B------:R-:W-:-:S05]  /*1490*/  @P2 IADD3 R2, R2, 0x1, RZ ;  /* 0x0000000102022810 */ /* 0x000fca0007ffe0ff */
[----:B------:R-:W-:Y:S01]  /*14a0*/  @!P1 IMAD.MOV R2, RZ, RZ, -R2 ;  /* 0x000000ffff029224 */ /* 0x000fe200078e0a02 */
[----:B------:R-:W-:-:S05]  /*14b0*/  @!P0 LOP3.LUT R2, RZ, c[0x0][0x214], RZ, 0x33, !PT ;  /* 0x00008500ff028a12 */ /* 0x000fca00078e33ff */
[----:B------:R-:W-:Y:S01]  /*14c0*/  IMAD R5, R5, R2, RZ ;  /* 0x0000000205057224 */ /* 0x000fe200078e02ff */
[----:B------:R-:W-:-:S04]  /*14d0*/  IABS R2, c[0x0][0x1c0] ;  /* 0x0000700000027a13 */ /* 0x000fc80000000000 */
[----:B------:R-:W0:Y:S01]  /*14e0*/  I2F.U32.RP R10, R2 ;  /* 0x00000002000a7306 */ /* 0x000e220000209000 */
[----:B------:R-:W-:-:S05]  /*14f0*/  IABS R6, R5 ;  /* 0x0000000500067213 */ /* 0x000fca0000000000 */
[----:B------:R-:W-:Y:S02]  /*1500*/  IMAD.IADD R9, R9, 0x1, R6 ;  /* 0x0000000109097824 */ /* 0x000fe400078e0206 */
[----:B------:R-:W1:Y:S08]  /*1510*/  I2F.RP R20, R6 ;  /* 0x0000000600147306 */ /* 0x000e700000209400 */
[----:B0-----:R-:W0:Y:S08]  /*1520*/  MUFU.RCP R22, R10 ;  /* 0x0000000a00167308 */ /* 0x001e300000001000 */
[----:B-1----:R-:W1:Y:S01]  /*1530*/  MUFU.RCP R0, R20 ;  /* 0x0000001400007308 */ /* 0x002e620000001000 */
[----:B0-----:R-:W-:-:S07]  /*1540*/  IADD3 R22, R22, 0xffffffe, RZ ;  /* 0x0ffffffe16167810 */ /* 0x001fce0007ffe0ff */
[----:B------:R-:W0:Y:S01]  /*1550*/  F2I.FTZ.U32.TRUNC.NTZ R23, R22 ;  /* 0x0000001600177305 */ /* 0x000e22000021f000 */
[----:B-1----:R-:W-:-:S07]  /*1560*/  IADD3 R0, R0, 0xffffffe, RZ ;  /* 0x0ffffffe00007810 */ /* 0x002fce0007ffe0ff */
[----:B------:R-:W1:Y:S01]  /*1570*/  F2I.FTZ.U32.TRUNC.NTZ R27, R0 ;  /* 0x00000000001b7305 */ /* 0x000e62000021f000 */
[----:B0-----:R-:W-:Y:S02]  /*1580*/  IMAD.MOV R11, RZ, RZ, -R23 ;  /* 0x000000ffff0b7224 */ /* 0x001fe400078e0a17 */
[----:B------:R-:W-:Y:S02]  /*1590*/  IMAD.MOV.U32 R22, RZ, RZ, RZ ;  /* 0x000000ffff167224 */ /* 0x000fe400078e00ff */
[----:B------:R-:W-:Y:S02]  /*15a0*/  IMAD R20, R11, R2, RZ ;  /* 0x000000020b147224 */ /* 0x000fe400078e02ff */
[----:B-1----:R-:W-:Y:S01]  /*15b0*/  IMAD.MOV R21, RZ, RZ, -R27 ;  /* 0x000000ffff157224 */ /* 0x002fe200078e0a1b */
[----:B------:R-:W-:Y:S01]  /*15c0*/  IABS R0, c[0x0][0x1c0] ;  /* 0x0000700000007a13 */ /* 0x000fe20000000000 */
[----:B------:R-:W-:Y:S01]  /*15d0*/  IMAD.HI.U32 R20, R23, R20, R22 ;  /* 0x0000001417147227 */ /* 0x000fe200078e0016 */
[----:B------:R-:W-:-:S02]  /*15e0*/  IABS R23, R8 ;  /* 0x0000000800177213 */ /* 0x000fc40000000000 */
[----:B------:R-:W-:Y:S01]  /*15f0*/  LOP3.LUT R8, R8, c[0x0][0x1c0], RZ, 0x3c, !PT ;  /* 0x0000700008087a12 */ /* 0x000fe200078e3cff */
[----:B------:R-:W-:Y:S01]  /*1600*/  IMAD R12, R21, R6, RZ ;  /* 0x00000006150c7224 */ /* 0x000fe200078e02ff */
[----:B------:R-:W-:Y:S01]  /*1610*/  IABS R21, R9 ;  /* 0x0000000900157213 */ /* 0x000fe20000000000 */
[----:B------:R-:W-:Y:S02]  /*1620*/  IMAD.MOV R0, RZ, RZ, -R0 ;  /* 0x000000ffff007224 */ /* 0x000fe400078e0a00 */
[----:B------:R-:W-:Y:S01]  /*1630*/  IMAD.HI.U32 R12, R27, R12, R26 ;  /* 0x0000000c1b0c7227 */ /* 0x000fe200078e001a */
[----:B------:R-:W-:-:S03]  /*1640*/  IABS R27, R5 ;  /* 0x00000005001b7213 */ /* 0x000fc60000000000 */
[----:B------:R-:W-:-:S04]  /*1650*/  IMAD.HI.U32 R10, R20, R23, RZ ;  /* 0x00000017140a7227 */ /* 0x000fc800078e00ff */
[----:B------:R-:W-:Y:S02]  /*1660*/  IMAD R23, R10, R0, R23 ;  /* 0x000000000a177224 */ /* 0x000fe400078e0217 */
[----:B------:R-:W-:Y:S02]  /*1670*/  IMAD.MOV R27, RZ, RZ, -R27 ;  /* 0x000000ffff1b7224 */ /* 0x000fe400078e0a1b */
[----:B------:R-:W-:Y:S01]  /*1680*/  IMAD.HI.U32 R12, R12, R21, RZ ;  /* 0x000000150c0c7227 */ /* 0x000fe200078e00ff */
[----:B------:R-:W-:-:S03]  /*1690*/  ISETP.GT.U32.AND P3, PT, R2, R23, PT ;  /* 0x000000170200720c */ /* 0x000fc60003f64070 */
[----:B------:R-:W-:Y:S02]  /*16a0*/  IMAD R27, R12, R27, R21 ;  /* 0x0000001b0c1b7224 */ /* 0x000fe400078e0215 */
[----:B------:R-:W-:-:S03]  /*16b0*/  IMAD.HI.U32 R11, R20, R21, RZ ;  /* 0x00000015140b7227 */ /* 0x000fc600078e00ff */
[----:B------:R-:W-:Y:S01]  /*16c0*/  ISETP.GT.U32.AND P0, PT, R6, R27, PT ;  /* 0x0000001b0600720c */ /* 0x000fe20003f04070 */
[----:B------:R-:W-:Y:S01]  /*16d0*/  IMAD R21, R11, R0, R21 ;  /* 0x000000000b157224 */ /* 0x000fe200078e0215 */
[C---:B------:R-:W-:Y:S02]  /*16e0*/  LOP3.LUT R0, R9.reuse, R6, RZ, 0x3c, !PT ;  /* 0x0000000609007212 */ /* 0x040fe400078e3cff */
[----:B------:R-:W-:Y:S01]  /*16f0*/  LOP3.LUT R9, R9, c[0x0][0x1c0], RZ, 0x3c, !PT ;  /* 0x0000700009097a12 */ /* 0x000fe200078e3cff */
[----:B------:R-:W-:Y:S01]  /*1700*/  @!P3 IMAD.IADD R23, R23, 0x1, -R2 ;  /* 0x000000011717b824 */ /* 0x000fe200078e0a02 */
[----:B------:R-:W-:Y:S02]  /*1710*/  ISETP.GT.U32.AND P1, PT, R2, R21, PT ;  /* 0x000000150200720c */ /* 0x000fe40003f24070 */
[----:B------:R-:W-:Y:S02]  /*1720*/  ISETP.GE.AND P4, PT, R0, RZ, PT ;  /* 0x000000ff0000720c */ /* 0x000fe40003f86270 */
[----:B------:R-:W-:Y:S01]  /*1730*/  ISETP.GE.U32.AND P6, PT, R23, R2, PT ;  /* 0x000000021700720c */ /* 0x000fe20003fc6070 */
[----:B------:R-:W0:Y:S01]  /*1740*/  S2R R0, SR_TID.X ;  /* 0x0000000000007919 */ /* 0x000e220000002100 */
[----:B------:R-:W-:Y:S01]  /*1750*/  @!P3 IADD3 R10, R10, 0x1, RZ ;  /* 0x000000010a0ab810 */ /* 0x000fe20007ffe0ff */
[----:B------:R-:W-:Y:S01]  /*1760*/  @!P0 IMAD.IADD R27, R27, 0x1, -R6 ;  /* 0x000000011b1b8824 */ /* 0x000fe200078e0a06 */
[----:B------:R-:W-:-:S02]  /*1770*/  @!P0 IADD3 R12, R12, 0x1, RZ ;  /* 0x000000010c0c8810 */ /* 0x000fc40007ffe0ff */
[----:B------:R-:W-:Y:S01]  /*1780*/  ISETP.GE.AND P0, PT, R8, RZ, PT ;  /* 0x000000ff0800720c */ /* 0x000fe20003f06270 */
[----:B------:R-:W-:Y:S01]  /*1790*/  IMAD.MOV.U32 R8, RZ, RZ, c[0x0][0x214] ;  /* 0x00008500ff087624 */ /* 0x000fe200078e00ff */
[----:B------:R-:W-:Y:S01]  /*17a0*/  ISETP.GE.U32.AND P2, PT, R27, R6, PT ;  /* 0x000000061b00720c */ /* 0x000fe20003f46070 */
[----:B------:R-:W-:Y:S01]  /*17b0*/  @!P1 IMAD.IADD R21, R21, 0x1, -R2 ;  /* 0x0000000115159824 */ /* 0x000fe200078e0a02 */
[----:B------:R-:W-:Y:S02]  /*17c0*/  ISETP.GT.AND P3, PT, R4, RZ, PT ;  /* 0x000000ff0400720c */ /* 0x000fe40003f64270 */
[----:B------:R-:W-:Y:S02]  /*17d0*/  @!P1 IADD3 R11, R11, 0x1, RZ ;  /* 0x000000010b0b9810 */ /* 0x000fe40007ffe0ff */
[----:B------:R-:W-:Y:S02]  /*17e0*/  ISETP.GE.U32.AND P5, PT, R21, R2, PT ;  /* 0x000000021500720c */ /* 0x000fe40003fa6070 */
[----:B------:R-:W-:-:S02]  /*17f0*/  @P6 IADD3 R10, R10, 0x1, RZ ;  /* 0x000000010a0a6810 */ /* 0x000fc40007ffe0ff */
[----:B------:R-:W-:Y:S02]  /*1800*/  ISETP.NE.AND P6, PT, R5, RZ, PT ;  /* 0x000000ff0500720c */ /* 0x000fe40003fc5270 */
[----:B------:R-:W-:Y:S01]  /*1810*/  SHF.R.S32.HI R2, RZ, 0x1f, R4 ;  /* 0x0000001fff027819 */ /* 0x000fe20000011404 */
[----:B------:R-:W-:Y:S01]  /*1820*/  IMAD.MOV.U32 R20, RZ, RZ, R10 ;  /* 0x000000ffff147224 */ /* 0x000fe200078e000a */
[----:B------:R-:W-:Y:S02]  /*1830*/  @P2 IADD3 R12, R12, 0x1, RZ ;  /* 0x000000010c0c2810 */ /* 0x000fe40007ffe0ff */
[----:B------:R-:W-:Y:S01]  /*1840*/  ISETP.GE.AND P2, PT, R9, RZ, PT ;  /* 0x000000ff0900720c */ /* 0x000fe20003f46270 */
[----:B------:R-:W-:Y:S01]  /*1850*/  @!P0 IMAD.MOV R20, RZ, RZ, -R20 ;  /* 0x000000ffff148224 */ /* 0x000fe200078e0a14 */
[----:B0-----:R-:W-:Y:S01]  /*1860*/  SHF.R.S32.HI R23, RZ, 0x1f, R0 ;  /* 0x0000001fff177819 */ /* 0x001fe20000011400 */
[----:B------:R-:W-:Y:S01]  /*1870*/  @!P4 IMAD.MOV R12, RZ, RZ, -R12 ;  /* 0x000000ffff0cc224 */ /* 0x000fe200078e0a0c */
[----:B------:R-:W-:-:S02]  /*1880*/  ISETP.NE.AND P4, PT, RZ, c[0x0][0x1c0], PT ;  /* 0x00007000ff007a0c */ /* 0x000fc40003f85270 */
[----:B------:R-:W-:Y:S02]  /*1890*/  LOP3.LUT R9, RZ, c[0x0][0x1c0], RZ, 0x33, !PT ;  /* 0x00007000ff097a12 */ /* 0x000fe400078e33ff */
[----:B------:R-:W-:Y:S02]  /*18a0*/  @P5 IADD3 R11, R11, 0x1, RZ ;  /* 0x000000010b0b5810 */ /* 0x000fe40007ffe0ff */
[----:B------:R-:W-:Y:S02]  /*18b0*/  @!P6 LOP3.LUT R12, RZ, R6, RZ, 0x33, !PT ;  /* 0x00000006ff0ce212 */ /* 0x000fe400078e33ff */
[----:B------:R-:W-:Y:S02]  /*18c0*/  LEA.HI R6, R23, R0, RZ, 0x3 ;  /* 0x0000000017067211 */ /* 0x000fe400078f18ff */
[----:B------:R-:W-:Y:S01]  /*18d0*/  SEL R21, R9, R20, !P4 ;  /* 0x0000001409157207 */ /* 0x000fe20006000000 */
[----:B------:R-:W-:Y:S01]  /*18e0*/  IMAD.MOV.U32 R20, RZ, RZ, R11 ;  /* 0x000000ffff147224 */ /* 0x000fe200078e000b */
[----:B------:R-:W-:Y:S01]  /*18f0*/  LEA.HI.SX32 R10, R4, 0x1, 0x1 ;  /* 0x00000001040a7811 */ /* 0x000fe200078f0aff */
[----:B------:R-:W-:Y:S01]  /*1900*/  @!P3 IMAD.MOV R10, RZ, RZ, R2 ;  /* 0x000000ffff0ab224 */ /* 0x000fe200078e0202 */
[----:B------:R-:W-:Y:S01]  /*1910*/  ISETP.LT.U32.AND P0, PT, R24, R12, PT ;  /* 0x0000000c1800720c */ /* 0x000fe20003f01070 */
[----:B------:R-:W-:Y:S01]  /*1920*/  @!P2 IMAD.MOV R20, RZ, RZ, -R20 ;  /* 0x000000ffff14a224 */ /* 0x000fe200078e0a14 */
[----:B------:R-:W-:-:S02]  /*1930*/  SHF.R.S32.HI R11, RZ, 0x1f, R12 ;  /* 0x0000001fff0b7819 */ /* 0x000fc4000001140c */
[----:B------:R-:W-:Y:S02]  /*1940*/  ISETP.NE.AND P1, PT, RZ, UR4, PT ;  /* 0x00000004ff007c0c */ /* 0x000fe4000bf25270 */
[----:B------:R-:W-:Y:S02]  /*1950*/  SHF.R.S32.HI R2, RZ, 0x3, R6 ;  /* 0x00000003ff027819 */ /* 0x000fe40000011406 */
[-C--:B------:R-:W-:Y:S02]  /*1960*/  ISETP.LT.AND.EX P2, PT, R25, R11.reuse, PT, P0 ;  /* 0x0000000b1900720c */ /* 0x080fe40003f41300 */
[----:B------:R-:W-:Y:S02]  /*1970*/  SEL R8, R8, 0x1, !P1 ;  /* 0x0000000108087807 */ /* 0x000fe40004800000 */
[----:B------:R-:W-:Y:S02]  /*1980*/  ISETP.GE.AND P0, PT, R2, c[0x0][0x314], PT ;  /* 0x0000c50002007a0c */ /* 0x000fe40003f06270 */
[----:B------:R-:W-:Y:S01]  /*1990*/  SEL R9, R9, R20, !P4 ;  /* 0x0000001409097207 */ /* 0x000fe20006000000 */
[----:B------:R-:W-:Y:S01]  /*19a0*/  IMAD R21, R21, R8, RZ ;  /* 0x0000000815157224 */ /* 0x000fe200078e02ff */
[----:B------:R-:W-:Y:S01]  /*19b0*/  SEL R12, R24, R12, P2 ;  /* 0x0000000c180c7207 */ /* 0x000fe20001000000 */
[----:B------:R-:W-:Y:S01]  /*19c0*/  IMAD.MOV.U32 R20, RZ, RZ, -0x800000 ;  /* 0xff800000ff147424 */ /* 0x000fe200078e00ff */
[----:B------:R-:W-:Y:S01]  /*19d0*/  SEL R11, R25, R11, P2 ;  /* 0x0000000b190b7207 */ /* 0x000fe20001000000 */
[----:B------:R-:W-:Y:S01]  /*19e0*/  IMAD R10, R10, R21, RZ ;  /* 0x000000150a0a7224 */ /* 0x000fe200078e02ff */
[----:B------:R-:W-:-:S05]  /*19f0*/  LOP3.LUT R21, R6, 0xfffffff8, RZ, 0xc0, !PT ;  /* 0xfffffff806157812 */ /* 0x000fca00078ec0ff */
[----:B------:R-:W-:Y:S01]  /*1a00*/  IMAD.IADD R23, R0, 0x1, -R21 ;  /* 0x0000000100177824 */ /* 0x000fe200078e0a15 */
        /* <DEDUP_REMOVED lines=17> */
.L_x_201:
[----:B------:R-:W-:Y:S05]  /*1b20*/  BSYNC B0 ;  /* 0x0000000000007941 */ /* 0x000fea0003800000 */
.L_x_200:
[C---:B------:R-:W-:Y:S01]  /*1b30*/  ISETP.GT.AND P0, PT, R0.reuse, 0x3f, PT ;  /* 0x0000003f0000780c */ /* 0x040fe20003f04270 */
[----:B------:R-:W-:Y:S01]  /*1b40*/  IMAD.MOV.U32 R29, RZ, RZ, -0x800000 ;  /* 0xff800000ff1d7424 */ /* 0x000fe200078e00ff */
[C---:B------:R-:W-:Y:S01]  /*1b50*/  LOP3.LUT P2, RZ, R0.reuse, 0x7, RZ, 0xc0, !PT ;  /* 0x0000000700ff7812 */ /* 0x040fe2000784c0ff */
[----:B------:R-:W-:Y:S01]  /*1b60*/  IMAD R9, R9, R8, RZ ;  /* 0x0000000809097224 */ /* 0x000fe200078e02ff */
[----:B------:R-:W-:Y:S01]  /*1b70*/  ISETP.GT.AND P3, PT, R5, RZ, PT ;  /* 0x000000ff0500720c */ /* 0x000fe20003f64270 */
[----:B------:R-:W-:Y:S01]  /*1b80*/  BSSY B1, `(.L_x_202) ;  /* 0x00001e9000017945 */ /* 0x000fe20003800000 */
[----:B------:R-:W-:Y:S01]  /*1b90*/  ISETP.GT.OR P2, PT, R0, 0x3f, P2 ;  /* 0x0000003f0000780c */ /* 0x000fe20001744670 */
[----:B------:R-:W-:-:S06]  /*1ba0*/  IMAD.MOV.U32 R28, RZ, RZ, 0x7f800000 ;  /* 0x7f800000ff1c7424 */ /* 0x000fcc00078e00ff */
[----:B------:R-:W-:Y:S02]  /*1bb0*/  @!P0 IMAD R21, R2, 0x9, R23 ;  /* 0x0000000902158824 */ /* 0x000fe400078e0217 */
[----:B------:R-:W-:-:S03]  /*1bc0*/  IMAD R23, R23, 0x9, R2 ;  /* 0x0000000917177824 */ /* 0x000fc600078e0202 */
[----:B-----5:R-:W-:Y:S04]  /*1bd0*/  @!P0 STS [R21.X4], R20 ;  /* 0x0000001415008388 */ /* 0x020fe80000004800 */
[----:B------:R-:W-:Y:S06]  /*1be0*/  BAR.SYNC.DEFER_BLOCKING 0x0 ;  /* 0x0000000000007b1d */ /* 0x000fec0000010000 */
[----:B------:R-:W1:Y:S04]  /*1bf0*/  @!P0 LDS R29, [R23.X4] ;  /* 0x00000000171d8984 */ /* 0x000e680000004800 */
[----:B-1----:R-:W1:Y:S02]  /*1c00*/  SHFL.BFLY PT, R22, R29, 0x4, 0x1f ;  /* 0x0c801f001d167f89 */ /* 0x002e6400000e0000 */
[----:B-1----:R-:W-:-:S05]  /*1c10*/  FMNMX.FTZ R22, R22, R29, !PT ;  /* 0x0000001d16167209 */ /* 0x002fca0007810000 */
[----:B------:R-:W1:Y:S02]  /*1c20*/  SHFL.BFLY PT, R31, R22, 0x2, 0x1f ;  /* 0x0c401f00161f7f89 */ /* 0x000e6400000e0000 */
[----:B-1----:R-:W-:Y:S02]  /*1c30*/  FMNMX.FTZ R31, R22, R31, !PT ;  /* 0x0000001f161f7209 */ /* 0x002fe40007810000 */
[----:B------:R-:W-:-:S03]  /*1c40*/  SHF.R.S32.HI R22, RZ, 0x1f, R5 ;  /* 0x0000001fff167819 */ /* 0x000fc60000011405 */
[----:B------:R-:W1:Y:S02]  /*1c50*/  SHFL.BFLY PT, R6, R31, 0x1, 0x1f ;  /* 0x0c201f001f067f89 */ /* 0x000e6400000e0000 */
[----:B-1----:R-:W-:-:S04]  /*1c60*/  FMNMX.FTZ R6, R31, R6, !PT ;  /* 0x000000061f067209 */ /* 0x002fc80007810000 */
[----:B------:R-:W-:-:S04]  /*1c70*/  FSETP.NEU.FTZ.AND P0, PT, R6, -INF , PT ;  /* 0xff8000000600780b */ /* 0x000fc80003f1d000 */
[----:B------:R-:W-:-:S05]  /*1c80*/  FSEL R6, R6, RZ, P0 ;  /* 0x000000ff06067208 */ /* 0x000fca0000000000 */
[----:B0-----:R-:W-:-:S04]  /*1c90*/  FADD.FTZ R27, -R6, R29 ;  /* 0x0000001d061b7221 */ /* 0x001fc80000010100 */
[----:B------:R-:W-:-:S06]  /*1ca0*/  FMUL.FTZ R27, R27, 1.4426950216293334961 ;  /* 0x3fb8aa3b1b1b7820 */ /* 0x000fcc0000410000 */
[----:B------:R-:W0:Y:S02]  /*1cb0*/  MUFU.EX2 R27, R27 ;  /* 0x0000001b001b7308 */ /* 0x000e240000000800 */
[----:B0-----:R-:W0:Y:S02]  /*1cc0*/  SHFL.BFLY PT, R24, R27, 0x4, 0x1f ;  /* 0x0c801f001b187f89 */ /* 0x001e2400000e0000 */
[----:B0-----:R-:W-:-:S05]  /*1cd0*/  FADD.FTZ R24, R27, R24 ;  /* 0x000000181b187221 */ /* 0x001fca0000010000 */
[----:B------:R-:W0:Y:S02]  /*1ce0*/  SHFL.BFLY PT, R25, R24, 0x2, 0x1f ;  /* 0x0c401f0018197f89 */ /* 0x000e2400000e0000 */
[----:B0-----:R-:W-:-:S05]  /*1cf0*/  FADD.FTZ R25, R24, R25 ;  /* 0x0000001918197221 */ /* 0x001fca0000010000 */
[----:B------:R-:W0:Y:S02]  /*1d00*/  SHFL.BFLY PT, R20, R25, 0x1, 0x1f ;  /* 0x0c201f0019147f89 */ /* 0x000e2400000e0000 */
[----:B0-----:R-:W-:Y:S01]  /*1d10*/  FADD.FTZ R21, R25, R20 ;  /* 0x0000001419157221 */ /* 0x001fe20000010000 */
[----:B------:R-:W-:Y:S02]  /*1d20*/  LEA.HI.SX32 R20, R5, 0x1, 0x1 ;  /* 0x0000000105147811 */ /* 0x000fe400078f0aff */
[----:B------:R-:W-:Y:S02]  /*1d30*/  @!P3 IADD3 R20, R22, RZ, RZ ;  /* 0x000000ff1614b210 */ /* 0x000fe40007ffe0ff */
[----:B------:R-:W-:-:S03]  /*1d40*/  FSETP.NE.FTZ.AND P0, PT, R21, RZ, PT ;  /* 0x000000ff1500720b */ /* 0x000fc60003f15000 */
[----:B------:R-:W-:-:S10]  /*1d50*/  IMAD R9, R9, R20, RZ ;  /* 0x0000001409097224 */ /* 0x000fd400078e02ff */
[----:B------:R-:W0:Y:S02]  /*1d60*/  @P0 MUFU.LG2 R21, R21 ;  /* 0x0000001500150308 */ /* 0x000e240000000c00 */
[----:B0-----:R-:W-:Y:S01]  /*1d70*/  @P0 FFMA.FTZ R28, R21, 0.69314718246459960938, R6 ;  /* 0x3f317218151c0823 */ /* 0x001fe20000010006 */
[----:B------:R-:W-:Y:S05]  /*1d80*/  @P2 BRA `(.L_x_203) ;  /* 0x00001c8000002947 */ /* 0x000fea0003800000 */
[----:B------:R-:W-:Y:S01]  /*1d90*/  ULDC.U8 UR4, c[0x0][0x328] ;  /* 0x0000ca0000047ab9 */ /* 0x000fe20000000000 */
[C---:B------:R-:W-:Y:S02]  /*1da0*/  IADD3 R34, P0, R2.reuse, UR8, RZ ;  /* 0x0000000802227c10 */ /* 0x040fe4000ff1e0ff */
        /* <DEDUP_REMOVED lines=35> */
[-C--:B------:R-:W-:Y:S02]  /*1fe0*/  IADD3 R27, P0, RZ, -R0.reuse, RZ ;  /* 0x80000000ff1b7210 */ /* 0x080fe40007f1e0ff */
[----:B------:R-:W-:Y:S02]  /*1ff0*/  MOV R40, R0 ;  /* 0x0000000000287202 */ /* 0x000fe40000000f00 */
[----:B------:R-:W-:Y:S01]  /*2000*/  IADD3.X R21, RZ, ~R25, RZ, P0, !PT ;  /* 0x80000019ff157210 */ /* 0x000fe200007fe4ff */
[----:B------:R-:W-:Y:S01]  /*2010*/  IMAD.WIDE.U32 R34, R36, R27, R34 ;  /* 0x0000001b24227225 */ /* 0x000fe200078e0022 */
[----:B------:R-:W-:-:S03]  /*2020*/  MOV R41, R25 ;  /* 0x0000001900297202 */ /* 0x000fc60000000f00 */
[----:B------:R-:W-:Y:S01]  /*2030*/  IMAD R21, R21, R36, RZ ;  /* 0x0000002415157224 */ /* 0x000fe200078e02ff */
[----:B------:R-:W-:-:S03]  /*2040*/  MOV R26, R34 ;  /* 0x00000022001a7202 */ /* 0x000fc60000000f00 */
[----:B------:R-:W-:-:S05]  /*2050*/  IMAD R21, R6, R27, R21 ;  /* 0x0000001b06157224 */ /* 0x000fca00078e0215 */
[----:B------:R-:W-:Y:S01]  /*2060*/  IADD3 R21, R35, R21, RZ ;  /* 0x0000001523157210 */ /* 0x000fe20007ffe0ff */
[----:B------:R-:W-:Y:S05]  /*2070*/  BRA `(.L_x_207) ;  /* 0x0000016000007947 */ /* 0x000fea0003800000 */
.L_x_206:
        /* <DEDUP_REMOVED lines=22> */
.L_x_207:
[----:B------:R-:W-:Y:S05]  /*21e0*/  BSYNC B0 ;  /* 0x0000000000007941 */ /* 0x000fea0003800000 */
.L_x_205:
        /* <DEDUP_REMOVED lines=8> */
[----:B------:R-:W-:Y:S05]  /*2270*/  CALL.REL.NOINC `($__internal_4_$__cuda_sm20_div_s64) ;  /* 0x0000234000007944 */ /* 0x000fea0003c00000 */
[----:B------:R-:W-:Y:S02]  /*2280*/  IADD3 R2, P0, RZ, -R0, RZ ;  /* 0x80000000ff027210 */ /* 0x000fe40007f1e0ff */
[----:B------:R-:W-:Y:S02]  /*2290*/  MOV R20, R26 ;  /* 0x0000001a00147202 */ /* 0x000fe40000000f00 */
[-C--:B------:R-:W-:Y:S02]  /*22a0*/  IADD3.X R27, RZ, ~R25.reuse, RZ, P0, !PT ;  /* 0x80000019ff1b7210 */ /* 0x080fe400007fe4ff */
[----:B------:R-:W-:Y:S02]  /*22b0*/  MOV R34, R0 ;  /* 0x0000000000227202 */ /* 0x000fe40000000f00 */
[----:B------:R-:W-:Y:S01]  /*22c0*/  MOV R35, R25 ;  /* 0x0000001900237202 */ /* 0x000fe20000000f00 */
[----:B------:R-:W-:-:S02]  /*22d0*/  IMAD R27, R27, R30, RZ ;  /* 0x0000001e1b1b7224 */ /* 0x000fc400078e02ff */
[----:B------:R-:W-:-:S04]  /*22e0*/  IMAD.WIDE.U32 R30, R30, R2, R20 ;  /* 0x000000021e1e7225 */ /* 0x000fc800078e0014 */
[----:B------:R-:W-:-:S05]  /*22f0*/  IMAD R3, R3, R2, R27 ;  /* 0x0000000203037224 */ /* 0x000fca00078e021b */
[----:B------:R-:W-:Y:S01]  /*2300*/  IADD3 R3, R31, R3, RZ ;  /* 0x000000031f037210 */ /* 0x000fe20007ffe0ff */
[----:B------:R-:W-:Y:S05]  /*2310*/  BRA `(.L_x_210) ;  /* 0x0000016000007947 */ /* 0x000fea0003800000 */
.L_x_209:
        /* <DEDUP_REMOVED lines=22> */
.L_x_210:
[----:B------:R-:W-:Y:S05]  /*2480*/  BSYNC B0 ;  /* 0x0000000000007941 */ /* 0x000fea0003800000 */
.L_x_208:
        /* <DEDUP_REMOVED lines=11> */
[----:B------:R-:W-:Y:S05]  /*2540*/  CALL.REL.NOINC `($__internal_4_$__cuda_sm20_div_s64) ;  /* 0x0000207000007944 */ /* 0x000fea0003c00000 */
[-C--:B------:R-:W-:Y:S02]  /*2550*/  IADD3 R2, P0, RZ, -R0.reuse, RZ ;  /* 0x80000000ff027210 */ /* 0x080fe40007f1e0ff */
[----:B------:R-:W-:Y:S02]  /*2560*/  MOV R24, R0 ;  /* 0x0000000000187202 */ /* 0x000fe40000000f00 */
[----:B------:R-:W-:Y:S01]  /*2570*/  IADD3.X R21, RZ, ~R25, RZ, P0, !PT ;  /* 0x80000019ff157210 */ /* 0x000fe200007fe4ff */
[----:B------:R-:W-:-:S04]  /*2580*/  IMAD.WIDE.U32 R34, R8, R2, R34 ;  /* 0x0000000208227225 */ /* 0x000fc800078e0022 */
[----:B------:R-:W-:Y:S01]  /*2590*/  IMAD R21, R21, R8, RZ ;  /* 0x0000000815157224 */ /* 0x000fe200078e02ff */
[----:B------:R-:W-:-:S03]  /*25a0*/  MOV R8, R34 ;  /* 0x0000002200087202 */ /* 0x000fc60000000f00 */
[----:B------:R-:W-:-:S05]  /*25b0*/  IMAD R2, R7, R2, R21 ;  /* 0x0000000207027224 */ /* 0x000fca00078e0215 */
[----:B------:R-:W-:Y:S01]  /*25c0*/  IADD3 R2, R35, R2, RZ ;  /* 0x0000000223027210 */ /* 0x000fe20007ffe0ff */
[----:B------:R-:W-:Y:S05]  /*25d0*/  BRA `(.L_x_213) ;  /* 0x0000016000007947 */ /* 0x000fea0003800000 */
.L_x_212:
[----:B------:R-:W0:Y:S01]  /*25e0*/  I2F.U32.RP R2, R8 ;  /* 0x0000000800027306 */ /* 0x000e220000209000 */
[----:B------:R-:W-:Y:S01]  /*25f0*/  ISETP.NE.U32.AND P0, PT, R8, RZ, PT ;  /* 0x000000ff0800720c */ /* 0x000fe20003f05070 */
[----:B------:R-:W-:-:S06]  /*2600*/  IMAD.MOV.U32 R25, RZ, RZ, RZ ;  /* 0x000000ffff197224 */ /* 0x000fcc00078e00ff */
[----:B0-----:R-:W0:Y:S02]  /*2610*/  MUFU.RCP R6, R2 ;  /* 0x0000000200067308 */ /* 0x001e240000001000 */
[----:B0-----:R-:W-:Y:S02]  /*2620*/  IADD3 R6, R6, 0xffffffe, RZ ;  /* 0x0ffffffe06067810 */ /* 0x001fe40007ffe0ff */
[----:B------:R-:W-:-:S04]  /*2630*/  MOV R2, RZ ;  /* 0x000000ff00027202 */ /* 0x000fc80000000f00 */
        /* <DEDUP_REMOVED lines=16> */
.L_x_213:
[----:B------:R-:W-:Y:S05]  /*2740*/  BSYNC B0 ;  /* 0x0000000000007941 */ /* 0x000fea0003800000 */
.L_x_211:
        /* <DEDUP_REMOVED lines=8> */
[----:B------:R-:W-:Y:S01]  /*27d0*/  IMAD.WIDE.U32 R32, R20, R17, RZ ;  /* 0x0000001114207225 */ /* 0x000fe200078e00ff */
[----:B------:R-:W-:Y:S02]  /*27e0*/  USEL UR5, UR5, 0x1, !UP0 ;  /* 0x0000000105057887 */ /* 0x000fe4000c000000 */
[----:B------:R-:W-:Y:S01]  /*27f0*/  IADD3 R0, R21, R7, RZ ;  /* 0x0000000715007210 */ /* 0x000fe20007ffe0ff */
[----:B------:R-:W-:Y:S01]  /*2800*/  IMAD R3, R3, R26, RZ ;  /* 0x0000001a03037224 */ /* 0x000fe200078e02ff */
[----:B------:R-:W-:Y:S01]  /*2810*/  SHF.R.S32.HI R7, RZ, 0x1f, R26 ;  /* 0x0000001fff077819 */ /* 0x000fe2000001141a */
[----:B------:R-:W-:Y:S01]  /*2820*/  USHF.R.S32.HI UR9, URZ, 0x1f, UR4 ;  /* 0x0000001f3f097899 */ /* 0x000fe20008011404 */
[----:B------:R-:W-:Y:S01]  /*2830*/  IMAD.WIDE.U32 R36, R8, UR4, RZ ;  /* 0x0000000408247c25 */ /* 0x000fe2000f8e00ff */
[----:B------:R-:W-:-:S03]  /*2840*/  USHF.R.S32.HI UR6, URZ, 0x1f, UR5 ;  /* 0x0000001f3f067899 */ /* 0x000fc60008011405 */
[----:B------:R-:W-:Y:S02]  /*2850*/  IMAD R21, R0, R17, RZ ;  /* 0x0000001100157224 */ /* 0x000fe400078e02ff */
[----:B------:R-:W-:Y:S02]  /*2860*/  IMAD R3, R7, R30, R3 ;  /* 0x0000001e07037224 */ /* 0x000fe400078e0203 */
[----:B------:R-:W-:Y:S02]  /*2870*/  IMAD R21, R16, R20, R21 ;  /* 0x0000001410157224 */ /* 0x000fe400078e0215 */
[----:B------:R-:W-:Y:S02]  /*2880*/  IMAD R7, R2, UR4, RZ ;  /* 0x0000000402077c24 */ /* 0x000fe4000f8e02ff */
[----:B------:R-:W-:Y:S01]  /*2890*/  IMAD.WIDE.U32 R30, R30, R26, RZ ;  /* 0x0000001a1e1e7225 */ /* 0x000fe200078e00ff */
[----:B------:R-:W-:-:S03]  /*28a0*/  IADD3 R6, R33, R21, RZ ;  /* 0x0000001521067210 */ /* 0x000fc60007ffe0ff */
[----:B------:R-:W-:Y:S01]  /*28b0*/  IMAD R21, R25, UR5, RZ ;  /* 0x0000000519157c24 */ /* 0x000fe2000f8e02ff */
[----:B------:R-:W-:Y:S01]  /*28c0*/  LOP3.LUT R0, R41, R6, RZ, 0xfc, !PT ;  /* 0x0000000629007212 */ /* 0x000fe200078efcff */
[----:B------:R-:W-:Y:S01]  /*28d0*/  IMAD R7, R8, UR9, R7 ;  /* 0x0000000908077c24 */ /* 0x000fe2000f8e0207 */
[----:B------:R-:W-:Y:S01]  /*28e0*/  IADD3 R3, R31, R3, RZ ;  /* 0x000000031f037210 */ /* 0x000fe20007ffe0ff */
[----:B------:R-:W-:Y:S01]  /*28f0*/  IMAD R21, R24, UR6, R21 ;  /* 0x0000000618157c24 */ /* 0x000fe2000f8e0215 */
[----:B------:R-:W-:Y:S01]  /*2900*/  ISETP.NE.U32.AND P0, PT, R0, RZ, PT ;  /* 0x000000ff0000720c */ /* 0x000fe20003f05070 */
[----:B------:R-:W-:Y:S01]  /*2910*/  IMAD.WIDE.U32 R34, R24, UR5, RZ ;  /* 0x0000000518227c25 */ /* 0x000fe2000f8e00ff */
[----:B------:R-:W-:-:S03]  /*2920*/  IADD3 R7, R37, R7, RZ ;  /* 0x0000000725077210 */ /* 0x000fc60007ffe0ff */
        /* <DEDUP_REMOVED lines=11> */
[----:B------:R-:W-:Y:S02]  /*29e0*/  IADD3.X R21, RZ, ~R25, RZ, P0, !PT ;  /* 0x80000019ff157210 */ /* 0x000fe400007fe4ff */
[----:B------:R-:W-:Y:S01]  /*29f0*/  MOV R39, R41 ;  /* 0x0000002900277202 */ /* 0x000fe20000000f00 */
[----:B------:R-:W-:Y:S01]  /*2a00*/  IMAD.MOV.U32 R41, RZ, RZ, R25 ;  /* 0x000000ffff297224 */ /* 0x000fe200078e0019 */
[----:B------:R-:W-:Y:S01]  /*2a10*/  MOV R40, R0 ;  /* 0x0000000000287202 */ /* 0x000fe20000000f00 */
[----:B------:R-:W-:-:S02]  /*2a20*/  IMAD R21, R21, R32, RZ ;  /* 0x0000002015157224 */ /* 0x000fc400078e02ff */
[----:B------:R-:W-:-:S04]  /*2a30*/  IMAD.WIDE.U32 R32, R27, R32, R38 ;  /* 0x000000201b207225 */ /* 0x000fc800078e0026 */
[----:B------:R-:W-:-:S04]  /*2a40*/  IMAD R21, R6, R27, R21 ;  /* 0x0000001b06157224 */ /* 0x000fc800078e0215 */
[----:B------:R-:W-:Y:S01]  /*2a50*/  IMAD.IADD R21, R33, 0x1, R21 ;  /* 0x0000000121157824 */ /* 0x000fe200078e0215 */
[----:B------:R-:W-:Y:S05]  /*2a60*/  BRA `(.L_x_216) ;  /* 0x0000017000007947 */ /* 0x000fea0003800000 */
.L_x_215:
        /* <DEDUP_REMOVED lines=23> */
.L_x_216:
[----:B------:R-:W-:Y:S05]  /*2be0*/  BSYNC B0 ;  /* 0x0000000000007941 */ /* 0x000fea0003800000 */
.L_x_214:
        /* <DEDUP_REMOVED lines=11> */
[-C--:B------:R-:W-:Y:S02]  /*2ca0*/  IADD3.X R2, RZ, ~R25.reuse, RZ, P0, !PT ;  /* 0x80000019ff027210 */ /* 0x080fe400007fe4ff */
[----:B------:R-:W-:Y:S01]  /*2cb0*/  MOV R44, R0 ;  /* 0x00000000002c7202 */ /* 0x000fe20000000f00 */
[----:B------:R-:W-:Y:S01]  /*2cc0*/  IMAD.WIDE.U32 R32, R19, R6, R32 ;  /* 0x0000000613207225 */ /* 0x000fe200078e0020 */
[----:B------:R-:W-:-:S03]  /*2cd0*/  MOV R45, R25 ;  /* 0x00000019002d7202 */ /* 0x000fc60000000f00 */
[----:B------:R-:W-:-:S04]  /*2ce0*/  IMAD R27, R2, R19, RZ ;  /* 0x00000013021b7224 */ /* 0x000fc800078e02ff */
[----:B------:R-:W-:-:S05]  /*2cf0*/  IMAD R18, R18, R6, R27 ;  /* 0x0000000612127224 */ /* 0x000fca00078e021b */
[----:B------:R-:W-:Y:S01]  /*2d00*/  IADD3 R18, R33, R18, RZ ;  /* 0x0000001221127210 */ /* 0x000fe20007ffe0ff */
[----:B------:R-:W-:Y:S05]  /*2d10*/  BRA `(.L_x_219) ;  /* 0x0000016000007947 */ /* 0x000fea0003800000 */
.L_x_218:
[----:B------:R-:W0:Y:S01]  /*2d20*/  I2F.U32.RP R6, R19 ;  /* 0x0000001300067306 */ /* 0x000e220000209000 */
[----:B------:R-:W-:Y:S01]  /*2d30*/  HFMA2.MMA R20, -RZ, RZ, 0, 0 ;  /* 0x00000000ff147435 */ /* 0x000fe200000001ff */
[----:B------:R-:W-:Y:S01]  /*2d40*/  ISETP.NE.U32.AND P0, PT, R19, RZ, PT ;  /* 0x000000ff1300720c */ /* 0x000fe20003f05070 */
[----:B------:R-:W-:Y:S01]  /*2d50*/  IMAD.MOV.U32 R45, RZ, RZ, RZ ;  /* 0x000000ffff2d7224 */ /* 0x000fe200078e00ff */
[----:B------:R-:W-:-:S04]  /*2d60*/  MOV R18, RZ ;  /* 0x000000ff00127202 */ /* 0x000fc80000000f00 */
        /* <DEDUP_REMOVED lines=17> */
.L_x_219:
[----:B------:R-:W-:Y:S05]  /*2e80*/  BSYNC B0 ;  /* 0x0000000000007941 */ /* 0x000fea0003800000 */
.L_x_217:
        /* <DEDUP_REMOVED lines=21> */
.L_x_221:
        /* <DEDUP_REMOVED lines=23> */
.L_x_222:
[----:B------:R-:W-:Y:S05]  /*3150*/  BSYNC B0 ;  /* 0x0000000000007941 */ /* 0x000fea0003800000 */
.L_x_220:
[----:B------:R-:W-:Y:S01]  /*3160*/  LOP3.LUT R6, R41, R13, RZ, 0xfc, !PT ;  /* 0x0000000d29067212 */ /* 0x000fe200078efcff */
[----:B------:R-:W-:Y:S01]  /*3170*/  IMAD R33, R26, c[0x0][0x214], RZ ;  /* 0x000085001a217a24 */ /* 0x000fe200078e02ff */
[----:B------:R-:W-:Y:S01]  /*3180*/  SHF.R.S32.HI R0, RZ, 0x1f, R10 ;  /* 0x0000001fff007819 */ /* 0x000fe2000001140a */
[----:B------:R-:W-:Y:S01]  /*3190*/  IMAD R17, R25, R10, RZ ;  /* 0x0000000a19117224 */ /* 0x000fe200078e02ff */
[----:B------:R-:W-:Y:S01]  /*31a0*/  ISETP.NE.U32.AND P0, PT, R6, RZ, PT ;  /* 0x000000ff0600720c */ /* 0x000fe20003f05070 */
[----:B------:R-:W-:Y:S01]  /*31b0*/  IMAD R19, R19, R4, RZ ;  /* 0x0000000413137224 */ /* 0x000fe200078e02ff */
[----:B------:R-:W-:Y:S01]  /*31c0*/  SHF.R.S32.HI R25, RZ, 0x1f, R4 ;  /* 0x0000001fff197819 */ /* 0x000fe20000011404 */
[----:B------:R-:W-:Y:S01]  /*31d0*/  IMAD R17, R0, R24, R17 ;  /* 0x0000001800117224 */ /* 0x000fe200078e0211 */
[----:B------:R-:W-:Y:S01]  /*31e0*/  SHF.R.S32.HI R21, RZ, 0x1f, R33 ;  /* 0x0000001fff157819 */ /* 0x000fe20000011421 */
[----:B------:R-:W-:Y:S01]  /*31f0*/  IMAD R0, R18, R33, RZ ;  /* 0x0000002112007224 */ /* 0x000fe200078e02ff */
[----:B------:R-:W-:Y:S01]  /*3200*/  BSSY B0, `(.L_x_223) ;  /* 0x0000033000007945 */ /* 0x000fe20003800000 */
[----:B------:R-:W-:-:S02]  /*3210*/  IMAD R25, R25, R2, R19 ;  /* 0x0000000219197224 */ /* 0x000fc400078e0213 */
[----:B------:R-:W-:Y:S02]  /*3220*/  IMAD R21, R21, R32, R0 ;  /* 0x0000002015157224 */ /* 0x000fe400078e0200 */
[----:B------:R-:W-:-:S04]  /*3230*/  IMAD.WIDE.U32 R44, R24, R10, RZ ;  /* 0x0000000a182c7225 */ /* 0x000fc800078e00ff */
[----:B------:R-:W-:Y:S01]  /*3240*/  IMAD.WIDE.U32 R18, R2, R4, RZ ;  /* 0x0000000402127225 */ /* 0x000fe200078e00ff */
[----:B------:R-:W-:-:S03]  /*3250*/  IADD3 R17, R45, R17, RZ ;  /* 0x000000112d117210 */ /* 0x000fc60007ffe0ff */
        /* <DEDUP_REMOVED lines=13> */
[----:B------:R-:W-:-:S02]  /*3330*/  IADD3.X R21, RZ, ~R25, RZ, P0, !PT ;  /* 0x80000019ff157210 */ /* 0x000fc400007fe4ff */
        /* <DEDUP_REMOVED lines=8> */
.L_x_224:
[----:B------:R-:W0:Y:S01]  /*33c0*/  I2F.U32.RP R6, R14 ;  /* 0x0000000e00067306 */ /* 0x000e220000209000 */
[----:B------:R-:W-:Y:S01]  /*33d0*/  IMAD.MOV.U32 R20, RZ, RZ, RZ ;  /* 0x000000ffff147224 */ /* 0x000fe200078e00ff */
[----:B------:R-:W-:Y:S01]  /*33e0*/  ISETP.NE.U32.AND P0, PT, R14, RZ, PT ;  /* 0x000000ff0e00720c */ /* 0x000fe20003f05070 */
[----:B------:R-:W-:-:S05]  /*33f0*/  IMAD.MOV.U32 R41, RZ, RZ, RZ ;  /* 0x000000ffff297224 */ /* 0x000fca00078e00ff */
        /* <DEDUP_REMOVED lines=18> */
[----:B------:R-:W-:Y:S02]  /*3520*/  MOV R40, R0 ;  /* 0x0000000000287202 */ /* 0x000fe40000000f00 */
.L_x_225:
[----:B------:R-:W-:Y:S05]  /*3530*/  BSYNC B0 ;  /* 0x0000000000007941 */ /* 0x000fea0003800000 */
.L_x_223:
        /* <DEDUP_REMOVED lines=23> */
[----:B------:R-:W-:-:S03]  /*36b0*/  MOV R27, R41 ;  /* 0x00000029001b7202 */ /* 0x000fc60000000f00 */
[----:B------:R-:W-:Y:S02]  /*36c0*/  IMAD R21, R21, R12, RZ ;  /* 0x0000000c15157224 */ /* 0x000fe400078e02ff */
[----:B------:R-:W-:-:S04]  /*36d0*/  IMAD.WIDE.U32 R26, R12, R2, R26 ;  /* 0x000000020c1a7225 */ /* 0x000fc800078e001a */
[----:B------:R-:W-:Y:S02]  /*36e0*/  IMAD R2, R11, R2, R21 ;  /* 0x000000020b027224 */ /* 0x000fe400078e0215 */
[----:B------:R-:W-:-:S03]  /*36f0*/  IMAD.MOV.U32 R12, RZ, RZ, R26 ;  /* 0x000000ffff0c7224 */ /* 0x000fc600078e001a */
[----:B------:R-:W-:Y:S01]  /*3700*/  IADD3 R2, R27, R2, RZ ;  /* 0x000000021b027210 */ /* 0x000fe20007ffe0ff */
[----:B------:R-:W-:Y:S05]  /*3710*/  BRA `(.L_x_228) ;  /* 0x0000017000007947 */ /* 0x000fea0003800000 */
.L_x_227:
        /* <DEDUP_REMOVED lines=23> */
.L_x_228:
[----:B------:R-:W-:Y:S05]  /*3890*/  BSYNC B0 ;  /* 0x0000000000007941 */ /* 0x000fea0003800000 */
.L_x_226:
[----:B------:R-:W-:Y:S02]  /*38a0*/  IADD3 R31, P1, P0, R36, R34, R30 ;  /* 0x00000022241f7210 */ /* 0x000fe4000783e01e */
[----:B------:R-:W-:Y:S02]  /*38b0*/  SHF.R.S32.HI R0, RZ, 0x1f, R9 ;  /* 0x0000001fff007819 */ /* 0x000fe40000011409 */
[----:B------:R-:W-:Y:S02]  /*38c0*/  IADD3 R31, P3, P2, R44, R31, R32 ;  /* 0x0000001f2c1f7210 */ /* 0x000fe40007a7e020 */
[----:B------:R-:W-:Y:S02]  /*38d0*/  IADD3.X R3, R7, R8, R3, P1, P0 ;  /* 0x0000000807037210 */ /* 0x000fe40000fe0403 */
[----:B------:R-:W-:Y:S02]  /*38e0*/  IADD3 R18, P1, P0, R46, R31, R18 ;  /* 0x0000001f2e127210 */ /* 0x000fe4000783e012 */
[----:B------:R-:W-:Y:S01]  /*38f0*/  IADD3.X R4, R17, R3, R4, P3, P2 ;  /* 0x0000000311047210 */ /* 0x000fe20001fe4404 */
[----:B------:R-:W-:-:S03]  /*3900*/  IMAD R3, R25, R9, RZ ;  /* 0x0000000919037224 */ /* 0x000fc600078e02ff */
[----:B------:R-:W-:Y:S01]  /*3910*/  IADD3.X R19, R13, R4, R10, P1, P0 ;  /* 0x000000040d137210 */ /* 0x000fe20000fe040a */
[-C--:B------:R-:W-:Y:S02]  /*3920*/  IMAD R0, R0, R24.reuse, R3 ;  /* 0x0000001800007224 */ /* 0x080fe400078e0203 */
[----:B------:R-:W-:Y:S01]  /*3930*/  IMAD R3, R2, R5, RZ ;  /* 0x0000000502037224 */ /* 0x000fe200078e02ff */
[----:B------:R-:W-:Y:S01]  /*3940*/  SHF.R.S32.HI R2, RZ, 0x1f, R5 ;  /* 0x0000001fff027819 */ /* 0x000fe20000011405 */
        /* <DEDUP_REMOVED lines=9> */
.L_x_204:
[----:B------:R-:W-:-:S04]  /*39e0*/  LEA R2, P0, R34, c[0x0][0x200], 0x2 ;  /* 0x0000800022027a11 */ /* 0x000fc800078010ff */
[----:B------:R-:W-:-:S05]  /*39f0*/  LEA.HI.X R3, R34, c[0x0][0x204], R35, 0x2, P0 ;  /* 0x0000810022037a11 */ /* 0x000fca00000f1423 */
[----:B------:R0:W-:Y:S04]  /*3a00*/  STG.E [R2.64], R28 ;  /* 0x0000001c02007986 */ /* 0x0001e8000c10190a */
.L_x_203:
[----:B------:R-:W-:Y:S05]  /*3a10*/  BSYNC B1 ;  /* 0x0000000000017941 */ /* 0x000fea0003800000 */
.L_x_202:
[----:B------:R-:W1:Y:S01]  /*3a20*/  S2R R34, SR_TID.X ;  /* 0x0000000000227919 */ /* 0x000e620000002100 */
[----:B0-----:R-:W-:Y:S01]  /*3a30*/  IMAD.MOV.U32 R2, RZ, RZ, c[0x0][0x314] ;  /* 0x0000c500ff027624 */ /* 0x001fe200078e00ff */
[----:B------:R-:W-:Y:S01]  /*3a40*/  CS2R R10, SRZ ;  /* 0x00000000000a7805 */ /* 0x000fe2000001ff00 */
[----:B------:R-:W-:Y:S01]  /*3a50*/  IMAD.MOV.U32 R13, RZ, RZ, RZ ;  /* 0x000000ffff0d7224 */ /* 0x000fe200078e00ff */
[----:B------:R-:W-:Y:S01]  /*3a60*/  CS2R R8, SRZ ;  /* 0x0000000000087805 */ /* 0x000fe2000001ff00 */
[----:B------:R-:W-:Y:S01]  /*3a70*/  CS2R R6, SRZ ;  /* 0x0000000000067805 */ /* 0x000fe2000001ff00 */
[----:B------:R-:W-:Y:S01]  /*3a80*/  ISETP.GE.AND P0, PT, R2, 0x1, PT ;  /* 0x000000010200780c */ /* 0x000fe20003f06270 */
[----:B------:R-:W-:Y:S01]  /*3a90*/  CS2R R4, SRZ ;  /* 0x0000000000047805 */ /* 0x000fe2000001ff00 */
[----:B-1----:R-:W-:-:S04]  /*3aa0*/  SHF.R.S32.HI R33, RZ, 0x1f, R34 ;  /* 0x0000001fff217819 */ /* 0x002fc80000011422 */
[CC--:B------:R-:W-:Y:S02]  /*3ab0*/  LEA.HI R3, R33.reuse, R34.reuse, RZ, 0x3 ;  /* 0x0000002221037211 */ /* 0x0c0fe400078f18ff */
[----:B------:R-:W-:Y:S02]  /*3ac0*/  LEA.HI R33, R33, R34, RZ, 0x4 ;  /* 0x0000002221217211 */ /* 0x000fe400078f20ff */
[----:B------:R-:W-:-:S05]  /*3ad0*/  LOP3.LUT R3, R3, 0xfffffff8, RZ, 0xc0, !PT ;  /* 0xfffffff803037812 */ /* 0x000fca00078ec0ff */
[----:B------:R-:W-:Y:S01]  /*3ae0*/  IMAD.IADD R0, R34, 0x1, -R3 ;  /* 0x0000000122007824 */ /* 0x000fe200078e0a03 */
[----:B------:R-:W-:Y:S02]  /*3af0*/  LOP3.LUT R3, R33, 0x3ffffff0, RZ, 0xc0, !PT ;  /* 0x3ffffff021037812 */ /* 0x000fe400078ec0ff */
[----:B------:R-:W-:Y:S02]  /*3b00*/  SHF.R.S32.HI R33, RZ, 0x4, R33 ;  /* 0x00000004ff217819 */ /* 0x000fe40000011421 */
[----:B------:R-:W-:-:S04]  /*3b10*/  ISETP.GE.AND P1, PT, R0, c[0x0][0x314], PT ;  /* 0x0000c50000007a0c */ /* 0x000fc80003f26270 */
[C---:B------:R-:W-:Y:S01]  /*3b20*/  ISETP.GT.OR P1, PT, R34.reuse, 0x3f, P1 ;  /* 0x0000003f2200780c */ /* 0x040fe20000f24670 */
[----:B------:R-:W-:Y:S02]  /*3b30*/  IMAD.IADD R34, R34, 0x1, -R3 ;  /* 0x0000000122227824 */ /* 0x000fe400078e0a03 */
[----:B------:R-:W-:Y:S02]  /*3b40*/  CS2R R2, SRZ ;  /* 0x0000000000027805 */ /* 0x000fe4000001ff00 */
[----:B------:R-:W-:-:S05]  /*3b50*/  IMAD.SHL.U32 R34, R34, 0x4, RZ ;  /* 0x0000000422227824 */ /* 0x000fca00078e00ff */
[C---:B------:R-:W-:Y:S02]  /*3b60*/  IADD3 R32, R34.reuse, 0x40, RZ ;  /* 0x0000004022207810 */ /* 0x040fe40007ffe0ff */
[----:B------:R-:W-:Y:S01]  /*3b70*/  IADD3 R31, R34, 0x80, RZ ;  /* 0x00000080221f7810 */ /* 0x000fe20007ffe0ff */
[----:B------:R-:W-:-:S04]  /*3b80*/  @!P1 FADD.FTZ R0, -R28, R29 ;  /* 0x0000001d1c009221 */ /* 0x000fc80000010100 */
[----:B------:R-:W-:-:S06]  /*3b90*/  @!P1 FMUL.FTZ R0, R0, 1.4426950216293334961 ;  /* 0x3fb8aa3b00009820 */ /* 0x000fcc0000410000 */
[----:B------:R-:W0:Y:S02]  /*3ba0*/  @!P1 MUFU.EX2 R0, R0 ;  /* 0x0000000000009308 */ /* 0x000e240000000800 */
[----:B0-----:R0:W-:Y:S02]  /*3bb0*/  @!P1 STS [R23.X4], R0 ;  /* 0x0000000017009388 */ /* 0x0011e40000004800 */
[----:B0-----:R-:W-:Y:S02]  /*3bc0*/  IMAD.MOV.U32 R0, RZ, RZ, RZ ;  /* 0x000000ffff007224 */ /* 0x001fe400078e00ff */
[----:B------:R-:W-:Y:S06]  /*3bd0*/  BAR.SYNC.DEFER_BLOCKING 0x0 ;  /* 0x0000000000007b1d */ /* 0x000fec0000010000 */
[----:B------:R-:W-:Y:S05]  /*3be0*/  @!P0 BRA `(.L_x_229) ;  /* 0x0000039000008947 */ /* 0x000fea0003800000 */
[----:B------:R-:W-:Y:S01]  /*3bf0*/  ULDC UR5, c[0x0][0x22c] ;  /* 0x00008b0000057ab9 */ /* 0x000fe20000000800 */
[----:B------:R-:W-:Y:S01]  /*3c00*/  IMAD R29, R33, 0xc0, R34 ;  /* 0x000000c0211d7824 */ /* 0x000fe200078e0222 */
        /* <DEDUP_REMOVED lines=20> */
[----:B------:R-:W-:Y:S02]  /*3d50*/  IMAD.X R29, RZ, RZ, R29, P0 ;  /* 0x000000ffff1d7224 */ /* 0x000fe400000e061d */
.L_x_232:
        /* <DEDUP_REMOVED lines=14> */
.L_x_231:
[----:B------:R-:W-:Y:S05]  /*3e40*/  BSYNC B0 ;  /* 0x0000000000007941 */ /* 0x000fea0003800000 */
.L_x_230:
        /* <DEDUP_REMOVED lines=19> */
.L_x_229:
        /* <DEDUP_REMOVED lines=100> */
        .weak           $__internal_4_$__cuda_sm20_div_s64
        .type           $__internal_4_$__cuda_sm20_div_s64,@function
        .size           $__internal_4_$__cuda_sm20_div_s64,(.L_x_7326 - $__internal_4_$__cuda_sm20_div_s64)
$__internal_4_$__cuda_sm20_div_s64:
        /* <DEDUP_REMOVED lines=30> */
[----:B------:R-:W-:-:S06]  /*47a0*/  IMAD.WIDE.U32 R42, P0, R43, R0, R42 ;  /* 0x000000002b2a7225 */ /* 0x000fcc000780002a */
[----:B------:R-:W-:-:S04]  /*47b0*/  IMAD.HI.U32 R25, P4, R27, R2, R42 ;  /* 0x000000021b197227 */ /* 0x000fc8000788002a */
[----:B------:R-:W-:-:S04]  /*47c0*/  IMAD.HI.U32 R2, R27, R0, RZ ;  /* 0x000000001b027227 */ /* 0x000fc800078e00ff */
[----:B------:R-:W-:Y:S02]  /*47d0*/  IMAD R0, R27, R0, RZ ;  /* 0x000000001b007224 */ /* 0x000fe400078e02ff */
[----:B------:R-:W-:Y:S01]  /*47e0*/  IMAD.X R2, R2, 0x1, R27, P0 ;  /* 0x0000000102027824 */ /* 0x000fe200000e061b */
[-C--:B------:R-:W-:Y:S01]  /*47f0*/  IADD3 R27, P0, RZ, -R24.reuse, RZ ;  /* 0x80000018ff1b7210 */ /* 0x080fe20007f1e0ff */
[----:B------:R-:W-:Y:S01]  /*4800*/  IMAD.MOV.U32 R43, RZ, RZ, RZ ;  /* 0x000000ffff2b7224 */ /* 0x000fe200078e00ff */
[----:B------:R-:W-:Y:S02]  /*4810*/  IADD3 R25, P3, R0, R25, RZ ;  /* 0x0000001900197210 */ /* 0x000fe40007f7e0ff */
[----:B------:R-:W-:Y:S01]  /*4820*/  SEL R24, R27, R24, !P2 ;  /* 0x000000181b187207 */ /* 0x000fe20005000000 */
[----:B------:R-:W-:Y:S01]  /*4830*/  IMAD.X R0, RZ, RZ, ~R21, P0 ;  /* 0x000000ffff007224 */ /* 0x000fe200000e0e15 */
[----:B------:R-:W-:-:S03]  /*4840*/  IADD3.X R27, RZ, RZ, R2, P3, P4 ;  /* 0x000000ffff1b7210 */ /* 0x000fc60001fe8402 */
[----:B------:R-:W-:Y:S01]  /*4850*/  IMAD.HI.U32 R42, R25, R24, RZ ;  /* 0x00000018192a7227 */ /* 0x000fe200078e00ff */
[----:B------:R-:W-:-:S05]  /*4860*/  SEL R0, R0, R21, !P2 ;  /* 0x0000001500007207 */ /* 0x000fca0005000000 */
[----:B------:R-:W-:-:S04]  /*4870*/  IMAD.WIDE.U32 R42, R25, R0, R42 ;  /* 0x00000000192a7225 */ /* 0x000fc800078e002a */
[C---:B------:R-:W-:Y:S02]  /*4880*/  IMAD R25, R27.reuse, R0, RZ ;  /* 0x000000001b197224 */ /* 0x040fe400078e02ff */
[----:B------:R-:W-:-:S05]  /*4890*/  IMAD.HI.U32 R2, P0, R27, R24, R42 ;  /* 0x000000181b027227 */ /* 0x000fca000780002a */
[----:B------:R-:W-:Y:S01]  /*48a0*/  IADD3 R25, P2, R25, R2, RZ ;  /* 0x0000000219197210 */ /* 0x000fe20007f5e0ff */
[----:B------:R-:W-:-:S04]  /*48b0*/  IMAD.HI.U32 R2, R27, R0, RZ ;  /* 0x000000001b027227 */ /* 0x000fc800078e00ff */
[----:B------:R-:W-:Y:S01]  /*48c0*/  IMAD.WIDE.U32 R42, R25, R38, RZ ;  /* 0x00000026192a7225 */ /* 0x000fe200078e00ff */
[----:B------:R-:W-:-:S03]  /*48d0*/  IADD3.X R2, R2, RZ, RZ, P0, !PT ;  /* 0x000000ff02027210 */ /* 0x000fc600007fe4ff */
[C---:B------:R-:W-:Y:S01]  /*48e0*/  IMAD R43, R25.reuse, R39, R43 ;  /* 0x00000027192b7224 */ /* 0x040fe200078e022b */
[----:B------:R-:W-:Y:S01]  /*48f0*/  IADD3 R27, P0, -R42, R24, RZ ;  /* 0x000000182a1b7210 */ /* 0x000fe20007f1e1ff */
[----:B------:R-:W-:Y:S01]  /*4900*/  IMAD.X R2, RZ, RZ, R2, P2 ;  /* 0x000000ffff027224 */ /* 0x000fe200010e0602 */
[----:B------:R-:W-:Y:S02]  /*4910*/  IADD3 R24, P2, R25, 0x1, RZ ;  /* 0x0000000119187810 */ /* 0x000fe40007f5e0ff */
[-C--:B------:R-:W-:Y:S01]  /*4920*/  ISETP.GE.U32.AND P4, PT, R27, R38.reuse, PT ;  /* 0x000000261b00720c */ /* 0x080fe20003f86070 */
[----:B------:R-:W-:-:S04]  /*4930*/  IMAD R43, R2, R38, R43 ;  /* 0x00000026022b7224 */ /* 0x000fc800078e022b */
[----:B------:R-:W-:Y:S01]  /*4940*/  IMAD.X R43, R0, 0x1, ~R43, P0 ;  /* 0x00000001002b7824 */ /* 0x000fe200000e0e2b */
[----:B------:R-:W-:-:S04]  /*4950*/  IADD3 R0, P3, R27, -R38, RZ ;  /* 0x800000261b007210 */ /* 0x000fc80007f7e0ff */
        /* <DEDUP_REMOVED lines=25> */
[----:B------:R-:W-:Y:S06]  /*4af0*/  RET.REL.NODEC R38 `(_ZN5flash32flash_fwd_splitkv_combine_kernelI23Flash_fwd_kernel_traitsILi192ELi64ELi64ELi4ELb0ELb0EN7cutlass6half_tE19Flash_kernel_traitsILi192ELi64ELi64ELi4ES3_EELi8ELi3ELb0EEEvNS_16Flash_fwd_paramsE) ;  /* 0xffffb50026007950 */ /* 0x000fec0003c3ffff */
.L_x_233:
        /* <DEDUP_REMOVED lines=16> */
.L_x_7326:


//--------------------- .text._ZN5flash32flash_fwd_splitkv_combine_kernelI23Flash_fwd_kernel_traitsILi192ELi64ELi64ELi4ELb0ELb0EN7cutlass6half_tE19Flash_kernel_traitsILi192ELi64ELi64ELi4ES3_EELi8ELi2ELb0EEEvNS_16Flash_fwd_paramsE --------------------------
	.section	.text._ZN5flash32flash_fwd_splitkv_combine_kernelI23Flash_fwd_kernel_traitsILi192ELi64ELi64ELi4ELb0ELb0EN7cutlass6half_tE19Flash_kernel_traitsILi192ELi64ELi64ELi4ES3_EELi8ELi2ELb0EEEvNS_16Flash_fwd_paramsE,"ax",@progbits
	.sectioninfo	@"SHI_REGISTERS=54"
	.align	128
        .global         _ZN5flash32flash_fwd_splitkv_combine_kernelI23Flash_fwd_kernel_traitsILi192ELi64ELi64ELi4ELb0ELb0EN7cutlass6half_tE19Flash_kernel_traitsILi192ELi64ELi64ELi4ES3_EELi8ELi2ELb0EEEvNS_16Flash_fwd_paramsE
        .type           _ZN5flash32flash_fwd_splitkv_combine_kernelI23Flash_fwd_kernel_traitsILi192ELi64ELi64ELi4ELb0ELb0EN7cutlass6half_tE19Flash_kernel_traitsILi192ELi64ELi64ELi4ES3_EELi8ELi2ELb0EEEvNS_16Flash_fwd_paramsE,@function
        .size           _ZN5flash32flash_fwd_splitkv_combine_kernelI23Flash_fwd_kernel_traitsILi192ELi64ELi64ELi4ELb0ELb0EN7cutlass6half_tE19Flash_kernel_traitsILi192ELi64ELi64ELi4ES3_EELi8ELi2ELb0EEEvNS_16Flash_fwd_paramsE,(.L_x_7327 - _ZN5flash32flash_fwd_splitkv_combine_kernelI23Flash_fwd_kernel_traitsILi192ELi64ELi64ELi4ELb0ELb0EN7cutlass6half_tE19Flash_kernel_traitsILi192ELi64ELi64ELi4ES3_EELi8ELi2ELb0EEEvNS_16Flash_fwd_paramsE)
        .other          _ZN5flash32flash_fwd_splitkv_combine_kernelI23Flash_fwd_kernel_traitsILi192ELi64ELi64ELi4ELb0ELb0EN7cutlass6half_tE19Flash_kernel_traitsILi192ELi64ELi64ELi4ES3_EELi8ELi2ELb0EEEvNS_16Flash_fwd_paramsE,@"STO_CUDA_ENTRY STV_DEFAULT"
_ZN5flash32flash_fwd_splitkv_combine_kernelI23Flash_fwd_kernel_traitsILi192ELi64ELi64ELi4ELb0ELb0EN7cutlass6half_tE19Flash_kernel_traitsILi192ELi64ELi64ELi4ES3_EELi8ELi2ELb0EEEvNS_16Flash_fwd_paramsE:
.text._ZN5flash32flash_fwd_splitkv_combine_kernelI23Flash_fwd_kernel_traitsILi192ELi64ELi64ELi4ELb0ELb0EN7cutlass6half_tE19Flash_kernel_traitsILi192ELi64ELi64ELi4ES3_EELi8ELi2ELb0EEEvNS_16Flash_fwd_paramsE:
        /* <DEDUP_REMOVED lines=23> */
[----:B------:R-:W-:Y:S05]  /*0170*/  CALL.REL.NOINC `($__internal_5_$__cuda_sm20_div_s64) ;  /* 0x0000441000007944 */ /* 0x000fea0003c00000 */
[----:B------:R-:W-:Y:S05]  /*0180*/  BRA `(.L_x_235) ;  /* 0x0000013000007947 */ /* 0x000fea0003800000 */
.L_x_234:
        /* <DEDUP_REMOVED lines=19> */
.L_x_235:
        /* <DEDUP_REMOVED lines=12> */
[----:B------:R-:W-:Y:S05]  /*0380*/  CALL.REL.NOINC `($__internal_5_$__cuda_sm20_div_s64) ;  /* 0x0000420000007944 */ /* 0x000fea0003c00000 */
[----:B------:R-:W-:Y:S02]  /*0390*/  MOV R8, R20 ;  /* 0x0000001400087202 */ /* 0x000fe40000000f00 */
[----:B------:R-:W-:Y:S01]  /*03a0*/  MOV R9, R21 ;  /* 0x0000001500097202 */ /* 0x000fe20000000f00 */
[----:B------:R-:W-:Y:S05]  /*03b0*/  BRA `(.L_x_238) ;  /* 0x0000013000007947 */ /* 0x000fea0003800000 */
.L_x_237:
        /* <DEDUP_REMOVED lines=19> */
.L_x_238:
[----:B------:R-:W-:Y:S05]  /*04f0*/  BSYNC B0 ;  /* 0x0000000000007941 */ /* 0x000fea0003800000 */
.L_x_236:
[----:B------:R-:W-:Y:S01]  /*0500*/  IABS R7, c[0x0][0x214] ;  /* 0x0000850000077a13 */ /* 0x000fe20000000000 */
[----:B------:R-:W-:Y:S01]  /*0510*/  IMAD.MOV.U32 R2, RZ, RZ, c[0x0][0x214] ;  /* 0x00008500ff027624 */ /* 0x000fe200078e00ff */
[----:B------:R-:W-:Y:S01]  /*0520*/  BSSY B0, `(.L_x_239) ;  /* 0x000003b000007945 */ /* 0x000fe20003800000 */
[----:B------:R-:W-:Y:S01]  /*0530*/  IMAD.MOV.U32 R10, RZ, RZ, RZ ;  /* 0x000000ffff0a7224 */ /* 0x000fe200078e00ff */
[----:B------:R-:W0:Y:S02]  /*0540*/  I2F.RP R13, R7 ;  /* 0x00000007000d7306 */ /* 0x000e240000209400 */
[----:B------:R-:W-:-:S04]  /*0550*/  IADD3 R2, R7, -0x1, R2 ;  /* 0xffffffff07027810 */ /* 0x000fc80007ffe002 */
[----:B------:R-:W-:Y:S02]  /*0560*/  IABS R4, R2 ;  /* 0x0000000200047213 */ /* 0x000fe40000000000 */
[----:B0-----:R-:W0:Y:S02]  /*0570*/  MUFU.RCP R12, R13 ;  /* 0x0000000d000c7308 */ /* 0x001e240000001000 */
[----:B0-----:R-:W-:-:S06]  /*0580*/  IADD3 R12, R12, 0xffffffe, RZ ;  /* 0x0ffffffe0c0c7810 */ /* 0x001fcc0007ffe0ff */
[----:B------:R-:W0:Y:S02]  /*0590*/  F2I.FTZ.U32.TRUNC.NTZ R11, R12 ;  /* 0x0000000c000b7305 */ /* 0x000e24000021f000 */
[----:B0-----:R-:W-:-:S04]  /*05a0*/  IMAD.MOV R6, RZ, RZ, -R11 ;  /* 0x000000ffff067224 */ /* 0x001fc800078e0a0b */
        /* <DEDUP_REMOVED lines=31> */
.L_x_240:
        /* <DEDUP_REMOVED lines=19> */
.L_x_241:
[----:B------:R-:W-:Y:S05]  /*08d0*/  BSYNC B0 ;  /* 0x0000000000007941 */ /* 0x000fea0003800000 */
.L_x_239:
        /* <DEDUP_REMOVED lines=74> */
[----:B------:R-:W-:Y:S02]  /*0d80*/  MOV R32, R20 ;  /* 0x0000001400207202 */ /* 0x000fe40000000f00 */
[----:B------:R-:W-:Y:S01]  /*0d90*/  MOV R33, R21 ;  /* 0x0000001500217202 */ /* 0x000fe20000000f00 */
[----:B------:R-:W-:Y:S05]  /*0da0*/  BRA `(.L_x_244) ;  /* 0x0000013000007947 */ /* 0x000fea0003800000 */
.L_x_243:
        /* <DEDUP_REMOVED lines=19> */
.L_x_244:
[----:B------:R-:W-:Y:S05]  /*0ee0*/  BSYNC B0 ;  /* 0x0000000000007941 */ /* 0x000fea0003800000 */
.L_x_242:
[-C--:B------:R-:W-:Y:S01]  /*0ef0*/  IABS R18, R3.reuse ;  /* 0x0000000300127213 */ /* 0x080fe20000000000 */
[----:B------:R-:W-:Y:S01]  /*0f00*/  IMAD.MOV.U32 R7, RZ, RZ, 0x1 ;  /* 0x00000001ff077424 */ /* 0x000fe200078e00ff */
[----:B------:R-:W-:Y:S01]  /*0f10*/  IABS R10, R3 ;  /* 0x00000003000a7213 */ /* 0x000fe20000000000 */
[----:B------:R-:W-:Y:S01]  /*0f20*/  BSSY B0, `(.L_x_245) ;  /* 0x000003a000007945 */ /* 0x000fe20003800000 */
[----:B------:R-:W0:Y:S02]  /*0f30*/  I2F.RP R19, R18 ;  /* 0x0000001200137306 */ /* 0x000e240000209400 */
[----:B------:R-:W-:Y:S01]  /*0f40*/  IADD3 R7, R18, c[0x0][0x214], -R7 ;  /* 0x0000850012077a10 */ /* 0x000fe20007ffe807 */
        /* <DEDUP_REMOVED lines=36> */
.L_x_246:
        /* <DEDUP_REMOVED lines=19> */
.L_x_247:
[----:B------:R-:W-:Y:S05]  /*12c0*/  BSYNC B0 ;  /* 0x0000000000007941 */ /* 0x000fea0003800000 */
.L_x_245:
        /* <DEDUP_REMOVED lines=131> */
.L_x_249:
[----:B------:R-:W-:Y:S05]  /*1b00*/  BSYNC B0 ;  /* 0x0000000000007941 */ /* 0x000fea0003800000 */
.L_x_248:
        /* <DEDUP_REMOVED lines=11> */
[----:B------:R-:W-:-:S05]  /*1bc0*/  @!P0 LOP3.LUT R22, R22, 0xfffffffc, RZ, 0xc0, !PT ;  /* 0xfffffffc16168812 */ /* 0x000fca00078ec0ff */
[----:B------:R-:W-:-:S04]  /*1bd0*/  @!P0 IMAD.IADD R21, R17, 0x1, -R22 ;  /* 0x0000000111158824 */ /* 0x000fc800078e0a16 */
[----:B------:R-:W-:Y:S01]  /*1be0*/  @!P0 IMAD R21, R21, 0x24, R22 ;  /* 0x0000002415158824 */ /* 0x000fe200078e0216 */
[----:B------:R-:W-:Y:S01]  /*1bf0*/  BAR.SYNC.DEFER_BLOCKING 0x0 ;  /* 0x0000000000007b1d */ /* 0x000fe20000010000 */
[----:B------:R-:W-:-:S05]  /*1c00*/  SHF.R.S32.HI R22, RZ, 0x1f, R3 ;  /* 0x0000001fff167819 */ /* 0x000fca0000011403 */
[----:B------:R-:W1:Y:S04]  /*1c10*/  @!P0 LDS R29, [R21] ;  /* 0x00000000151d8984 */ /* 0x000e680000000800 */
[----:B-1----:R-:W1:Y:S02]  /*1c20*/  SHFL.BFLY PT, R18, R29, 0x2, 0x1f ;  /* 0x0c401f001d127f89 */ /* 0x002e6400000e0000 */
[----:B-1----:R-:W-:-:S05]  /*1c30*/  FMNMX.FTZ R25, R18, R29, !PT ;  /* 0x0000001d12197209 */ /* 0x002fca0007810000 */
[----:B------:R-:W1:Y:S02]  /*1c40*/  SHFL.BFLY PT, R18, R25, 0x1, 0x1f ;  /* 0x0c201f0019127f89 */ /* 0x000e6400000e0000 */
[----:B-1----:R-:W-:-:S04]  /*1c50*/  FMNMX.FTZ R18, R25, R18, !PT ;  /* 0x0000001219127209 */ /* 0x002fc80007810000 */
[----:B------:R-:W-:-:S04]  /*1c60*/  FSETP.NEU.FTZ.AND P0, PT, R18, -INF , PT ;  /* 0xff8000001200780b */ /* 0x000fc80003f1d000 */
[----:B------:R-:W-:-:S05]  /*1c70*/  FSEL R18, R18, RZ, P0 ;  /* 0x000000ff12127208 */ /* 0x000fca0000000000 */
[----:B------:R-:W-:-:S04]  /*1c80*/  FADD.FTZ R24, -R18, R29 ;  /* 0x0000001d12187221 */ /* 0x000fc80000010100 */
[----:B------:R-:W-:-:S06]  /*1c90*/  FMUL.FTZ R24, R24, 1.4426950216293334961 ;  /* 0x3fb8aa3b18187820 */ /* 0x000fcc0000410000 */
[----:B------:R-:W1:Y:S02]  /*1ca0*/  MUFU.EX2 R24, R24 ;  /* 0x0000001800187308 */ /* 0x000e640000000800 */
[----:B-1----:R-:W1:Y:S02]  /*1cb0*/  SHFL.BFLY PT, R23, R24, 0x2, 0x1f ;  /* 0x0c401f0018177f89 */ /* 0x002e6400000e0000 */
[----:B-1----:R-:W-:-:S05]  /*1cc0*/  FADD.FTZ R23, R24, R23 ;  /* 0x0000001718177221 */ /* 0x002fca0000010000 */
[----:B------:R-:W1:Y:S02]  /*1cd0*/  SHFL.BFLY PT, R20, R23, 0x1, 0x1f ;  /* 0x0c201f0017147f89 */ /* 0x000e6400000e0000 */
[----:B-1----:R-:W-:Y:S01]  /*1ce0*/  FADD.FTZ R21, R23, R20 ;  /* 0x0000001417157221 */ /* 0x002fe20000010000 */
[----:B------:R-:W-:Y:S01]  /*1cf0*/  LEA.HI.SX32 R20, R3, 0x1, 0x1 ;  /* 0x0000000103147811 */ /* 0x000fe200078f0aff */
[----:B------:R-:W-:-:S03]  /*1d00*/  @!P3 IMAD.MOV R20, RZ, RZ, R22 ;  /* 0x000000ffff14b224 */ /* 0x000fc600078e0216 */
[----:B------:R-:W-:Y:S01]  /*1d10*/  FSETP.NE.FTZ.AND P0, PT, R21, RZ, PT ;  /* 0x000000ff1500720b */ /* 0x000fe20003f15000 */
[----:B------:R-:W-:-:S12]  /*1d20*/  IMAD R6, R19, R20, RZ ;  /* 0x0000001413067224 */ /* 0x000fd800078e02ff */
[----:B------:R-:W1:Y:S02]  /*1d30*/  @P0 MUFU.LG2 R21, R21 ;  /* 0x0000001500150308 */ /* 0x000e640000000c00 */
[----:B-1----:R-:W-:Y:S01]  /*1d40*/  @P0 FFMA.FTZ R28, R21, 0.69314718246459960938, R18 ;  /* 0x3f317218151c0823 */ /* 0x002fe20000010012 */
        /* <DEDUP_REMOVED lines=39> */
[----:B0-----:R-:W-:Y:S05]  /*1fc0*/  CALL.REL.NOINC `($__internal_5_$__cuda_sm20_div_s64) ;  /* 0x000025c000007944 */ /* 0x001fea0003c00000 */
        /* <DEDUP_REMOVED lines=10> */
.L_x_254:
[----:B------:R-:W1:Y:S01]  /*2070*/  I2F.U32.RP R20, R40 ;  /* 0x0000002800147306 */ /* 0x000e620000209000 */
[----:B------:R-:W-:Y:S01]  /*2080*/  ISETP.NE.U32.AND P0, PT, R40, RZ, PT ;  /* 0x000000ff2800720c */ /* 0x000fe20003f05070 */
[----:B------:R-:W-:-:S06]  /*2090*/  IMAD.MOV.U32 R43, RZ, RZ, RZ ;  /* 0x000000ffff2b7224 */ /* 0x000fcc00078e00ff */
[----:B-1----:R-:W1:Y:S02]  /*20a0*/  MUFU.RCP R18, R20 ;  /* 0x0000001400127308 */ /* 0x002e640000001000 */
[----:B-1----:R-:W-:-:S06]  /*20b0*/  IADD3 R18, R18, 0xffffffe, RZ ;  /* 0x0ffffffe12127810 */ /* 0x002fcc0007ffe0ff */
[----:B------:R1:W2:Y:S02]  /*20c0*/  F2I.FTZ.U32.TRUNC.NTZ R19, R18 ;  /* 0x0000001200137305 */ /* 0x0002a4000021f000 */
[----:B-1----:R-:W-:Y:S01]  /*20d0*/  HFMA2.MMA R18, -RZ, RZ, 0, 0 ;  /* 0x00000000ff127435 */ /* 0x002fe200000001ff */
[----:B--2---:R-:W-:-:S04]  /*20e0*/  IMAD.MOV R17, RZ, RZ, -R19 ;  /* 0x000000ffff117224 */ /* 0x004fc800078e0a13 */
        /* <DEDUP_REMOVED lines=14> */
.L_x_255:
[----:B------:R-:W-:Y:S05]  /*21d0*/  BSYNC B0 ;  /* 0x0000000000007941 */ /* 0x000fea0003800000 */
.L_x_253:
[----:B------:R-:W-:Y:S01]  /*21e0*/  LOP3.LUT R19, R17, R0, RZ, 0xfc, !PT ;  /* 0x0000000011137212 */ /* 0x000fe200078efcff */
[----:B------:R-:W-:Y:S03]  /*21f0*/  BSSY B0, `(.L_x_256) ;  /* 0x0000028000007945 */ /* 0x000fe60003800000 */
[----:B------:R-:W-:-:S13]  /*2200*/  ISETP.NE.U32.AND P0, PT, R19, RZ, PT ;  /* 0x000000ff1300720c */ /* 0x000fda0003f05070 */
[----:B------:R-:W-:Y:S05]  /*2210*/  @!P0 BRA `(.L_x_257) ;  /* 0x000000f000008947 */ /* 0x000fea0003800000 */
[----:B------:R-:W-:Y:S01]  /*2220*/  IMAD.MOV.U32 R24, RZ, RZ, R30 ;  /* 0x000000ffff187224 */ /* 0x000fe200078e001e */
[----:B------:R-:W-:Y:S02]  /*2230*/  MOV R23, R0 ;  /* 0x0000000000177202 */ /* 0x000fe40000000f00 */
[----:B------:R-:W-:Y:S02]  /*2240*/  MOV R22, 0x2260 ;  /* 0x0000226000167802 */ /* 0x000fe40000000f00 */
[----:B0-----:R-:W-:Y:S05]  /*2250*/  CALL.REL.NOINC `($__internal_5_$__cuda_sm20_div_s64) ;  /* 0x0000233000007944 */ /* 0x001fea0003c00000 */
        /* <DEDUP_REMOVED lines=11> */
.L_x_257:
        /* <DEDUP_REMOVED lines=22> */
.L_x_258:
[----:B------:R-:W-:Y:S05]  /*2470*/  BSYNC B0 ;  /* 0x0000000000007941 */ /* 0x000fea0003800000 */
.L_x_256:
        /* <DEDUP_REMOVED lines=11> */
[----:B0-----:R-:W-:Y:S05]  /*2530*/  CALL.REL.NOINC `($__internal_5_$__cuda_sm20_div_s64) ;  /* 0x0000205000007944 */ /* 0x001fea0003c00000 */
[----:B------:R-:W-:-:S04]  /*2540*/  IADD3 R17, P0, RZ, -R20, RZ ;  /* 0x80000014ff117210 */ /* 0x000fc80007f1e0ff */
[----:B------:R-:W-:Y:S01]  /*2550*/  IADD3.X R18, RZ, ~R21, RZ, P0, !PT ;  /* 0x80000015ff127210 */ /* 0x000fe200007fe4ff */
[----:B------:R-:W-:-:S04]  /*2560*/  IMAD.WIDE.U32 R36, R5, R17, R36 ;  /* 0x0000001105247225 */ /* 0x000fc800078e0024 */
[----:B------:R-:W-:-:S04]  /*2570*/  IMAD R18, R18, R5, RZ ;  /* 0x0000000512127224 */ /* 0x000fc800078e02ff */
[----:B------:R-:W-:-:S05]  /*2580*/  IMAD R4, R4, R17, R18 ;  /* 0x0000001104047224 */ /* 0x000fca00078e0212 */
[----:B------:R-:W-:Y:S01]  /*2590*/  IADD3 R4, R37, R4, RZ ;  /* 0x0000000425047210 */ /* 0x000fe20007ffe0ff */
[----:B------:R-:W-:Y:S05]  /*25a0*/  BRA `(.L_x_261) ;  /* 0x0000016000007947 */ /* 0x000fea0003800000 */
.L_x_260:
        /* <DEDUP_REMOVED lines=22> */
.L_x_261:
[----:B------:R-:W-:Y:S05]  /*2710*/  BSYNC B0 ;  /* 0x0000000000007941 */ /* 0x000fea0003800000 */
.L_x_259:
        /* <DEDUP_REMOVED lines=38> */
[----:B0-----:R-:W-:Y:S05]  /*2980*/  CALL.REL.NOINC `($__internal_5_$__cuda_sm20_div_s64) ;  /* 0x00001c0000007944 */ /* 0x001fea0003c00000 */
        /* <DEDUP_REMOVED lines=12> */
.L_x_263:
[----:B------:R-:W1:Y:S01]  /*2a50*/  I2F.U32.RP R20, R40 ;  /* 0x0000002800147306 */ /* 0x000e620000209000 */
[----:B------:R-:W-:Y:S01]  /*2a60*/  ISETP.NE.U32.AND P0, PT, R40, RZ, PT ;  /* 0x000000ff2800720c */ /* 0x000fe20003f05070 */
[----:B------:R-:W-:-:S06]  /*2a70*/  IMAD.MOV.U32 R41, RZ, RZ, RZ ;  /* 0x000000ffff297224 */ /* 0x000fcc00078e00ff */
[----:B-1----:R-:W1:Y:S02]  /*2a80*/  MUFU.RCP R18, R20 ;  /* 0x0000001400127308 */ /* 0x002e640000001000 */
[----:B-1----:R-:W-:-:S06]  /*2a90*/  IADD3 R18, R18, 0xffffffe, RZ ;  /* 0x0ffffffe12127810 */ /* 0x002fcc0007ffe0ff */
[----:B------:R-:W1:Y:S02]  /*2aa0*/  F2I.FTZ.U32.TRUNC.NTZ R19, R18 ;  /* 0x0000001200137305 */ /* 0x000e64000021f000 */
[----:B-1----:R-:W-:Y:S02]  /*2ab0*/  IMAD.MOV R17, RZ, RZ, -R19 ;  /* 0x000000ffff117224 */ /* 0x002fe400078e0a13 */
        /* <DEDUP_REMOVED lines=16> */
.L_x_264:
[----:B------:R-:W-:Y:S05]  /*2bc0*/  BSYNC B0 ;  /* 0x0000000000007941 */ /* 0x000fea0003800000 */
.L_x_262:
        /* <DEDUP_REMOVED lines=19> */
.L_x_266:
[----:B------:R-:W1:Y:S01]  /*2d00*/  I2F.U32.RP R20, R16 ;  /* 0x0000001000147306 */ /* 0x000e620000209000 */
[----:B------:R-:W-:Y:S01]  /*2d10*/  HFMA2.MMA R22, -RZ, RZ, 0, 0 ;  /* 0x00000000ff167435 */ /* 0x000fe200000001ff */
[----:B------:R-:W-:Y:S01]  /*2d20*/  ISETP.NE.U32.AND P0, PT, R16, RZ, PT ;  /* 0x000000ff1000720c */ /* 0x000fe20003f05070 */
[----:B------:R-:W-:-:S05]  /*2d30*/  IMAD.MOV.U32 R43, RZ, RZ, RZ ;  /* 0x000000ffff2b7224 */ /* 0x000fca00078e00ff */
[----:B-1----:R-:W1:Y:S02]  /*2d40*/  MUFU.RCP R19, R20 ;  /* 0x0000001400137308 */ /* 0x002e640000001000 */
[----:B-1----:R-:W-:-:S06]  /*2d50*/  IADD3 R19, R19, 0xffffffe, RZ ;  /* 0x0ffffffe13137810 */ /* 0x002fcc0007ffe0ff */
[----:B------:R-:W1:Y:S02]  /*2d60*/  F2I.FTZ.U32.TRUNC.NTZ R23, R19 ;  /* 0x0000001300177305 */ /* 0x000e64000021f000 */
[----:B-1----:R-:W-:-:S04]  /*2d70*/  IMAD.MOV R14, RZ, RZ, -R23 ;  /* 0x000000ffff0e7224 */ /* 0x002fc800078e0a17 */
        /* <DEDUP_REMOVED lines=14> */
.L_x_267:
[----:B------:R-:W-:Y:S05]  /*2e60*/  BSYNC B0 ;  /* 0x0000000000007941 */ /* 0x000fea0003800000 */
.L_x_265:
        /* <DEDUP_REMOVED lines=9> */
[----:B0-----:R-:W-:Y:S05]  /*2f00*/  CALL.REL.NOINC `($__internal_5_$__cuda_sm20_div_s64) ;  /* 0x0000168000007944 */ /* 0x001fea0003c00000 */
        /* <DEDUP_REMOVED lines=10> */
.L_x_269:
[----:B------:R-:W1:Y:S01]  /*2fb0*/  I2F.U32.RP R20, R13 ;  /* 0x0000000d00147306 */ /* 0x000e620000209000 */
[----:B------:R-:W-:Y:S01]  /*2fc0*/  IMAD.MOV.U32 R18, RZ, RZ, RZ ;  /* 0x000000ffff127224 */ /* 0x000fe200078e00ff */
[----:B------:R-:W-:Y:S01]  /*2fd0*/  ISETP.NE.U32.AND P0, PT, R13, RZ, PT ;  /* 0x000000ff0d00720c */ /* 0x000fe20003f05070 */
[----:B------:R-:W-:-:S05]  /*2fe0*/  IMAD.MOV.U32 R21, RZ, RZ, RZ ;  /* 0x000000ffff157224 */ /* 0x000fca00078e00ff */
[----:B-1----:R-:W1:Y:S02]  /*2ff0*/  MUFU.RCP R19, R20 ;  /* 0x0000001400137308 */ /* 0x002e640000001000 */
[----:B-1----:R-:W-:-:S06]  /*3000*/  IADD3 R19, R19, 0xffffffe, RZ ;  /* 0x0ffffffe13137810 */ /* 0x002fcc0007ffe0ff */
[----:B------:R-:W1:Y:S02]  /*3010*/  F2I.FTZ.U32.TRUNC.NTZ R19, R19 ;  /* 0x0000001300137305 */ /* 0x000e64000021f000 */
[----:B-1----:R-:W-:-:S04]  /*3020*/  IMAD.MOV R12, RZ, RZ, -R19 ;  /* 0x000000ffff0c7224 */ /* 0x002fc800078e0a13 */
        /* <DEDUP_REMOVED lines=15> */
.L_x_270:
[----:B------:R-:W-:Y:S05]  /*3120*/  BSYNC B0 ;  /* 0x0000000000007941 */ /* 0x000fea0003800000 */
.L_x_268:
        /* <DEDUP_REMOVED lines=25> */
[----:B0-----:R-:W-:Y:S05]  /*32c0*/  CALL.REL.NOINC `($__internal_5_$__cuda_sm20_div_s64) ;  /* 0x000012c000007944 */ /* 0x001fea0003c00000 */
        /* <DEDUP_REMOVED lines=12> */
.L_x_272:
        /* <DEDUP_REMOVED lines=23> */
.L_x_273:
[----:B------:R-:W-:Y:S05]  /*3500*/  BSYNC B0 ;  /* 0x0000000000007941 */ /* 0x000fea0003800000 */
.L_x_271:
        /* <DEDUP_REMOVED lines=29> */
.L_x_275:
        /* <DEDUP_REMOVED lines=23> */
.L_x_276:
[----:B------:R-:W-:Y:S05]  /*3850*/  BSYNC B0 ;  /* 0x0000000000007941 */ /* 0x000fea0003800000 */
.L_x_274:
        /* <DEDUP_REMOVED lines=20> */
.L_x_252:
[----:B------:R-:W-:-:S04]  /*39a0*/  LEA R2, P0, R36, c[0x0][0x200], 0x2 ;  /* 0x0000800024027a11 */ /* 0x000fc800078010ff */
[----:B------:R-:W-:-:S05]  /*39b0*/  LEA.HI.X R3, R36, c[0x0][0x204], R37, 0x2, P0 ;  /* 0x0000810024037a11 */ /* 0x000fca00000f1425 */
[----:B------:R1:W-:Y:S04]  /*39c0*/  STG.E [R2.64], R28 ;  /* 0x0000001c02007986 */ /* 0x0003e8000c10190a */
.L_x_251:
[----:B------:R-:W-:Y:S05]  /*39d0*/  BSYNC B1 ;  /* 0x0000000000017941 */ /* 0x000fea0003800000 */
.L_x_250:
[----:B------:R-:W2:Y:S01]  /*39e0*/  S2R R34, SR_TID.X ;  /* 0x0000000000227919 */ /* 0x000ea20000002100 */
[----:B------:R-:W-:Y:S01]  /*39f0*/  IMAD.MOV.U32 R13, RZ, RZ, RZ ;  /* 0x000000ffff0d7224 */ /* 0x000fe200078e00ff */
[----:B------:R-:W-:Y:S01]  /*3a00*/  CS2R R10, SRZ ;  /* 0x00000000000a7805 */ /* 0x000fe2000001ff00 */
[----:B------:R-:W-:Y:S01]  /*3a10*/  CS2R R8, SRZ ;  /* 0x0000000000087805 */ /* 0x000fe2000001ff00 */
[----:B------:R-:W-:Y:S01]  /*3a20*/  CS2R R6, SRZ ;  /* 0x0000000000067805 */ /* 0x000fe2000001ff00 */
[----:B--2---:R-:W-:-:S04]  /*3a30*/  SHF.R.S32.HI R33, RZ, 0x1f, R34 ;  /* 0x0000001fff217819 */ /* 0x004fc80000011422 */
[CC--:B-1----:R-:W-:Y:S02]  /*3a40*/  LEA.HI R3, R33.reuse, R34.reuse, RZ, 0x2 ;  /* 0x0000002221037211 */ /* 0x0c2fe400078f10ff */
[----:B------:R-:W-:Y:S02]  /*3a50*/  LEA.HI R33, R33, R34, RZ, 0x4 ;  /* 0x0000002221217211 */ /* 0x000fe400078f20ff */
[----:B------:R-:W-:Y:S02]  /*3a60*/  LOP3.LUT R3, R3, 0xfffffffc, RZ, 0xc0, !PT ;  /* 0xfffffffc03037812 */ /* 0x000fe400078ec0ff */
[----:B------:R-:W-:Y:S02]  /*3a70*/  LOP3.LUT R5, R33, 0x3ffffff0, RZ, 0xc0, !PT ;  /* 0x3ffffff021057812 */ /* 0x000fe400078ec0ff */
[----:B------:R-:W-:Y:S01]  /*3a80*/  SHF.R.S32.HI R33, RZ, 0x4, R33 ;  /* 0x00000004ff217819 */ /* 0x000fe20000011421 */
[----:B------:R-:W-:-:S05]  /*3a90*/  IMAD.IADD R0, R34, 0x1, -R3 ;  /* 0x0000000122007824 */ /* 0x000fca00078e0a03 */
[----:B------:R-:W-:-:S04]  /*3aa0*/  ISETP.GE.AND P1, PT, R0, c[0x0][0x314], PT ;  /* 0x0000c50000007a0c */ /* 0x000fc80003f26270 */
[C---:B------:R-:W-:Y:S01]  /*3ab0*/  ISETP.GT.OR P1, PT, R34.reuse, 0x1f, P1 ;  /* 0x0000001f2200780c */ /* 0x040fe20000f24670 */
[----:B------:R-:W-:Y:S02]  /*3ac0*/  IMAD.IADD R34, R34, 0x1, -R5 ;  /* 0x0000000122227824 */ /* 0x000fe400078e0a05 */
[----:B------:R-:W-:Y:S02]  /*3ad0*/  CS2R R4, SRZ ;  /* 0x0000000000047805 */ /* 0x000fe4000001ff00 */
[----:B------:R-:W-:-:S05]  /*3ae0*/  IMAD.SHL.U32 R34, R34, 0x4, RZ ;  /* 0x0000000422227824 */ /* 0x000fca00078e00ff */
[C---:B------:R-:W-:Y:S02]  /*3af0*/  IADD3 R32, R34.reuse, 0x40, RZ ;  /* 0x0000004022207810 */ /* 0x040fe40007ffe0ff */
[----:B------:R-:W-:Y:S01]  /*3b00*/  IADD3 R31, R34, 0x80, RZ ;  /* 0x00000080221f7810 */ /* 0x000fe20007ffe0ff */
[----:B------:R-:W-:Y:S02]  /*3b10*/  @!P1 FADD.FTZ R2, -R28, R29 ;  /* 0x0000001d1c029221 */ /* 0x000fe40000010100 */
[----:B------:R-:W-:Y:S02]  /*3b20*/  @!P1 IMAD R3, R0, 0x24, R3 ;  /* 0x0000002400039824 */ /* 0x000fe400078e0203 */
[----:B------:R-:W-:Y:S02]  /*3b30*/  @!P1 FMUL.FTZ R2, R2, 1.4426950216293334961 ;  /* 0x3fb8aa3b02029820 */ /* 0x000fe40000410000 */
[----:B------:R-:W-:-:S04]  /*3b40*/  IMAD.MOV.U32 R0, RZ, RZ, c[0x0][0x314] ;  /* 0x0000c500ff007624 */ /* 0x000fc800078e00ff */
[----:B------:R-:W1:Y:S01]  /*3b50*/  @!P1 MUFU.EX2 R2, R2 ;  /* 0x0000000200029308 */ /* 0x000e620000000800 */
[----:B------:R-:W-:Y:S01]  /*3b60*/  ISETP.GE.AND P0, PT, R0, 0x1, PT ;  /* 0x000000010000780c */ /* 0x000fe20003f06270 */
[----:B------:R-:W-:Y:S01]  /*3b70*/  IMAD.MOV.U32 R0, RZ, RZ, RZ ;  /* 0x000000ffff007224 */ /* 0x000fe200078e00ff */
[----:B-1----:R1:W-:Y:S02]  /*3b80*/  @!P1 STS [R3], R2 ;  /* 0x0000000203009388 */ /* 0x0023e40000000800 */
[----:B-1----:R-:W-:Y:S02]  /*3b90*/  CS2R R2, SRZ ;  /* 0x0000000000027805 */ /* 0x002fe4000001ff00 */
[----:B------:R-:W-:Y:S07]  /*3ba0*/  BAR.SYNC.DEFER_BLOCKING 0x0 ;  /* 0x0000000000007b1d */ /* 0x000fee0000010000 */
        /* <DEDUP_REMOVED lines=19> */
[----:B0-----:R-:W-:Y:S01]  /*3ce0*/  CS2R R26, SRZ ;  /* 0x00000000001a7805 */ /* 0x001fe2000001ff00 */
[----:B------:R-:W-:Y:S01]  /*3cf0*/  LEA.HI.X R29, R12, c[0x0][0x1dc], R29, 0x2, P0 ;  /* 0x000077000c1d7a11 */ /* 0x000fe200000f141d */
[----:B------:R-:W-:Y:S01]  /*3d00*/  IMAD.WIDE R36, R36, 0x4, RZ ;  /* 0x0000000424247825 */ /* 0x000fe200078e02ff */
[----:B------:R-:W-:-:S05]  /*3d10*/  IADD3 R28, P0, R28, 0x200, RZ ;  /* 0x000002001c1c7810 */ /* 0x000fca0007f1e0ff */
[----:B------:R-:W-:Y:S02]  /*3d20*/  IMAD.X R29, RZ, RZ, R29, P0 ;  /* 0x000000ffff1d7224 */ /* 0x000fe400000e061d */
.L_x_280:
        /* <DEDUP_REMOVED lines=14> */
.L_x_279:
[----:B------:R-:W-:Y:S05]  /*3e10*/  BSYNC B0 ;  /* 0x0000000000007941 */ /* 0x000fea0003800000 */
.L_x_278:
        /* <DEDUP_REMOVED lines=19> */
.L_x_277:
        /* <DEDUP_REMOVED lines=18> */
[----:B------:R-:W1:Y:S03]  /*4070*/  I2F.RP R4, R2 ;  /* 0x0000000200047306 */ /* 0x000e660000209400 */
[----:B------:R-:W-:-:S05]  /*4080*/  IMAD.MOV R11, RZ, RZ, -R11 ;  /* 0x000000ffff0b7224 */ /* 0x000fca00078e0a0b */
[----:B-1----:R-:W1:Y:S02]  /*4090*/  MUFU.RCP R14, R4 ;  /* 0x00000004000e7308 */ /* 0x002e640000001000 */
[----:B-1----:R-:W-:-:S06]  /*40a0*/  IADD3 R14, R14, 0xffffffe, RZ ;  /* 0x0ffffffe0e0e7810 */ /* 0x002fcc0007ffe0ff */
[----:B------:R-:W1:Y:S02]  /*40b0*/  F2I.FTZ.U32.TRUNC.NTZ R15, R14 ;  /* 0x0000000e000f7305 */ /* 0x000e64000021f000 */
[--C-:B-1----:R-:W-:Y:S02]  /*40c0*/  IMAD.MOV R0, RZ, RZ, -R15.reuse ;  /* 0x000000ffff007224 */ /* 0x102fe400078e0a0f */
[----:B------:R-:W-:Y:S02]  /*40d0*/  IMAD.MOV.U32 R14, RZ, RZ, RZ ;  /* 0x000000ffff0e7224 */ /* 0x000fe400078e00ff */
[----:B------:R-:W-:Y:S02]  /*40e0*/  IMAD R13, R0, R2, RZ ;  /* 0x00000002000d7224 */ /* 0x000fe400078e02ff */
[----:B------:R-:W1:Y:S02]  /*40f0*/  I2F.RP R0, R3 ;  /* 0x0000000300007306 */ /* 0x000e640000209400 */
[----:B------:R-:W-:-:S06]  /*4100*/  IMAD.HI.U32 R13, R15, R13, R14 ;  /* 0x0000000d0f0d7227 */ /* 0x000fcc00078e000e */
[----:B------:R-:W-:-:S04]  /*4110*/  IMAD.HI.U32 R4, R13, R10, RZ ;  /* 0x0000000a0d047227 */ /* 0x000fc800078e00ff */
[----:B------:R-:W-:Y:S01]  /*4120*/  IMAD R11, R4, R11, R10 ;  /* 0x0000000b040b7224 */ /* 0x000fe200078e020a */
[----:B-1----:R-:W1:Y:S04]  /*4130*/  MUFU.RCP R0, R0 ;  /* 0x0000000000007308 */ /* 0x002e680000001000 */
[----:B------:R-:W-:-:S13]  /*4140*/  ISETP.GT.U32.AND P1, PT, R2, R11, PT ;  /* 0x0000000b0200720c */ /* 0x000fda0003f24070 */
[----:B------:R-:W-:Y:S01]  /*4150*/  @!P1 IMAD.IADD R11, R11, 0x1, -R2 ;  /* 0x000000010b0b9824 */ /* 0x000fe200078e0a02 */
[----:B------:R-:W-:Y:S02]  /*4160*/  @!P1 IADD3 R4, R4, 0x1, RZ ;  /* 0x0000000104049810 */ /* 0x000fe40007ffe0ff */
[----:B-1----:R-:W-:Y:S02]  /*4170*/  IADD3 R14, R0, 0xffffffe, RZ ;  /* 0x0ffffffe000e7810 */ /* 0x002fe40007ffe0ff */
[----:B------:R-:W-:Y:S02]  /*4180*/  ISETP.GE.U32.AND P2, PT, R11, R2, PT ;  /* 0x000000020b00720c */ /* 0x000fe40003f46070 */
[----:B------:R-:W-:Y:S01]  /*4190*/  LOP3.LUT R2, R12, R5, RZ, 0x3c, !PT ;  /* 0x000000050c027212 */ /* 0x000fe200078e3cff */
[----:B------:R-:W1:Y:S01]  /*41a0*/  F2I.FTZ.U32.TRUNC.NTZ R15, R14 ;  /* 0x0000000e000f7305 */ /* 0x000e62000021f000 */
[----:B------:R-:W-:Y:S02]  /*41b0*/  ISETP.NE.AND P1, PT, R5, RZ, PT ;  /* 0x000000ff0500720c */ /* 0x000fe40003f25270 */
[----:B------:R-:W-:-:S07]  /*41c0*/  ISETP.GE.AND P0, PT, R2, RZ, PT ;  /* 0x000000ff0200720c */ /* 0x000fce0003f06270 */
[----:B------:R-:W-:-:S06]  /*41d0*/  @P2 IADD3 R4, R4, 0x1, RZ ;  /* 0x0000000104042810 */ /* 0x000fcc0007ffe0ff */
[----:B------:R-:W-:Y:S01]  /*41e0*/  @!P0 IMAD.MOV R4, RZ, RZ, -R4 ;  /* 0x000000ffff048224 */ /* 0x000fe200078e0a04 */
[-C--:B------:R-:W-:Y:S01]  /*41f0*/  @!P1 LOP3.LUT R4, RZ, R5.reuse, RZ, 0x33, !PT ;  /* 0x00000005ff049212 */ /* 0x080fe200078e33ff */
[----:B-1----:R-:W-:Y:S02]  /*4200*/  IMAD.MOV R2, RZ, RZ, -R15 ;  /* 0x000000ffff027224 */ /* 0x002fe400078e0a0f */
        /* <DEDUP_REMOVED lines=56> */
        .weak           $__internal_5_$__cuda_sm20_div_s64
        .type           $__internal_5_$__cuda_sm20_div_s64,@function
        .size           $__internal_5_$__cuda_sm20_div_s64,(.L_x_7327 - $__internal_5_$__cuda_sm20_div_s64)
$__internal_5_$__cuda_sm20_div_s64:
        /* <DEDUP_REMOVED lines=83> */
[----:B------:R-:W-:Y:S06]  /*4ac0*/  RET.REL.NODEC R26 `(_ZN5flash32flash_fwd_splitkv_combine_kernelI23Flash_fwd_kernel_traitsILi192ELi64ELi64ELi4ELb0ELb0EN7cutlass6half_tE19Flash_kernel_traitsILi192ELi64ELi64ELi4ES3_EELi8ELi2ELb0EEEvNS_16Flash_fwd_paramsE) ;  /* 0xffffb5301a007950 */ /* 0x000fec0003c3ffff */
.L_x_281:
        /* <DEDUP_REMOVED lines=11> */
.L_x_7327:


//--------------------- .text._ZN5flash32flash_fwd_splitkv_combine_kernelI23Flash_fwd_kernel_traitsILi192ELi64ELi64ELi4ELb0ELb0EN7cutlass6half_tE19Flash_kernel_traitsILi192ELi64ELi64ELi4ES3_EELi8ELi1ELb0EEEvNS_16Flash_fwd_paramsE --------------------------
	.section	.text._ZN5flash32flash_fwd_splitkv_combine_kernelI23Flash_fwd_kernel_traitsILi192ELi64ELi64ELi4ELb0ELb0EN7cutlass6half_tE19Flash_kernel_traitsILi192ELi64ELi64ELi4ES3_EELi8ELi1ELb0EEEvNS_16Flash_fwd_paramsE,"ax",@progbits
	.sectioninfo	@"SHI_REGISTERS=54"
	.align	128
        .global         _ZN5flash32flash_fwd_splitkv_combine_kernelI23Flash_fwd_kernel_traitsILi192ELi64ELi64ELi4ELb0ELb0EN7cutlass6half_tE19Flash_kernel_traitsILi192ELi64ELi64ELi4ES3_EELi8ELi1ELb0EEEvNS_16Flash_fwd_paramsE
        .type           _ZN5flash32flash_fwd_splitkv_combine_kernelI23Flash_fwd_kernel_traitsILi192ELi64ELi64ELi4ELb0ELb0EN7cutlass6half_tE19Flash_kernel_traitsILi192ELi64ELi64ELi4ES3_EELi8ELi1ELb0EEEvNS_16Flash_fwd_paramsE,@function
        .size           _ZN5flash32flash_fwd_splitkv_combine_kernelI23Flash_fwd_kernel_traitsILi192ELi64ELi64ELi4ELb0ELb0EN7cutlass6half_tE19Flash_kernel_traitsILi192ELi64ELi64ELi4ES3_EELi8ELi1ELb0EEEvNS_16Flash_fwd_paramsE,(.L_x_7328 - _ZN5flash32flash_fwd_splitkv_combine_kernelI23Flash_fwd_kernel_traitsILi192ELi64ELi64ELi4ELb0ELb0EN7cutlass6half_tE19Flash_kernel_traitsILi192ELi64ELi64ELi4ES3_EELi8ELi1ELb0EEEvNS_16Flash_fwd_paramsE)
        .other          _ZN5flash32flash_fwd_splitkv_combine_kernelI23Flash_fwd_kernel_traitsILi192ELi64ELi64ELi4ELb0ELb0EN7cutlass6half_tE19Flash_kernel_traitsILi192ELi64ELi64ELi4ES3_EELi8ELi1ELb0EEEvNS_16Flash_fwd_paramsE,@"STO_CUDA_ENTRY STV_DEFAULT"
_ZN5flash32flash_fwd_splitkv_combine_kernelI23Flash_fwd_kernel_traitsILi192ELi64ELi64ELi4ELb0ELb0EN7cutlass6half_tE19Flash_kernel_traitsILi192ELi64ELi64ELi4ES3_EELi8ELi1ELb0EEEvNS_16Flash_fwd_paramsE:
.text._ZN5flash32flash_fwd_splitkv_combine_kernelI23Flash_fwd_kernel_traitsILi192ELi64ELi64ELi4ELb0ELb0EN7cutlass6half_tE19Flash_kernel_traitsILi192ELi64ELi64ELi4ES3_EELi8ELi1ELb0EEEvNS_16Flash_fwd_paramsE:
        /* <DEDUP_REMOVED lines=23> */
[----:B------:R-:W-:Y:S05]  /*0170*/  CALL.REL.NOINC `($__internal_6_$__cuda_sm20_div_s64) ;  /* 0x0000443000007944 */ /* 0x000fea0003c00000 */
[----:B------:R-:W-:Y:S05]  /*0180*/  BRA `(.L_x_283) ;  /* 0x0000013000007947 */ /* 0x000fea0003800000 */
.L_x_282:
        /* <DEDUP_REMOVED lines=19> */
.L_x_283:
        /* <DEDUP_REMOVED lines=12> */
[----:B------:R-:W-:Y:S05]  /*0380*/  CALL.REL.NOINC `($__internal_6_$__cuda_sm20_div_s64) ;  /* 0x0000422000007944 */ /* 0x000fea0003c00000 */
[----:B------:R-:W-:Y:S02]  /*0390*/  MOV R8, R20 ;  /* 0x0000001400087202 */ /* 0x000fe40000000f00 */
[----:B------:R-:W-:Y:S01]  /*03a0*/  MOV R9, R21 ;  /* 0x0000001500097202 */ /* 0x000fe20000000f00 */
[----:B------:R-:W-:Y:S05]  /*03b0*/  BRA `(.L_x_286) ;  /* 0x0000013000007947 */ /* 0x000fea0003800000 */
.L_x_285:
        /* <DEDUP_REMOVED lines=19> */
.L_x_286:
[----:B------:R-:W-:Y:S05]  /*04f0*/  BSYNC B0 ;  /* 0x0000000000007941 */ /* 0x000fea0003800000 */
.L_x_284:
        /* <DEDUP_REMOVED lines=42> */
.L_x_288:
        /* <DEDUP_REMOVED lines=19> */
.L_x_289:
[----:B------:R-:W-:Y:S05]  /*08d0*/  BSYNC B0 ;  /* 0x0000000000007941 */ /* 0x000fea0003800000 */
.L_x_287:
        /* <DEDUP_REMOVED lines=74> */
[----:B------:R-:W-:Y:S02]  /*0d80*/  MOV R32, R20 ;  /* 0x0000001400207202 */ /* 0x000fe40000000f00 */
[----:B------:R-:W-:Y:S01]  /*0d90*/  MOV R33, R21 ;  /* 0x0000001500217202 */ /* 0x000fe20000000f00 */
[----:B------:R-:W-:Y:S05]  /*0da0*/  BRA `(.L_x_292) ;  /* 0x0000013000007947 */ /* 0x000fea0003800000 */
.L_x_291:
        /* <DEDUP_REMOVED lines=19> */
.L_x_292:
[----:B------:R-:W-:Y:S05]  /*0ee0*/  BSYNC B0 ;  /* 0x0000000000007941 */ /* 0x000fea0003800000 */
.L_x_290:
        /* <DEDUP_REMOVED lines=42> */
.L_x_294:
        /* <DEDUP_REMOVED lines=19> */
.L_x_295:
[----:B------:R-:W-:Y:S05]  /*12c0*/  BSYNC B0 ;  /* 0x0000000000007941 */ /* 0x000fea0003800000 */
.L_x_293:
        /* <DEDUP_REMOVED lines=20> */
[----:B------:R-:W-:Y:S01]  /*1410*/  @!P3 IMAD.MOV R3, RZ, RZ, R7 ;  /* 0x000000ffff03b224 */ /* 0x000fe200078e0207 */
[----:B------:R-:W-:Y:S01]  /*1420*/  IABS R7, c[0x0][0x1c0] ;  /* 0x0000700000077a13 */ /* 0x000fe20000000000 */
[----:B------:R-:W-:-:S05]  /*1430*/  IMAD R8, R17, R9, R8 ;  /* 0x0000000911087224 */ /* 0x000fca00078e0208 */
[----:B------:R-:W-:-:S13]  /*1440*/  ISETP.GT.U32.AND P0, PT, R17, R8, PT ;  /* 0x000000081100720c */ /* 0x000fda0003f04070 */
[----:B------:R-:W-:Y:S01]  /*1450*/  @!P0 IMAD.IADD R8, R8, 0x1, -R17 ;  /* 0x0000000108088824 */ /* 0x000fe200078e0a11 */
[----:B------:R-:W-:Y:S02]  /*1460*/  @!P0 IADD3 R18, R18, 0x1, RZ ;  /* 0x0000000112128810 */ /* 0x000fe40007ffe0ff */
[----:B------:R-:W-:Y:S02]  /*1470*/  ISETP.NE.AND P0, PT, RZ, c[0x0][0x214], PT ;  /* 0x00008500ff007a0c */ /* 0x000fe40003f05270 */
[----:B------:R-:W-:Y:S02]  /*1480*/  ISETP.GE.U32.AND P2, PT, R8, R17, PT ;  /* 0x000000110800720c */ /* 0x000fe40003f46070 */
[----:B------:R-:W0:Y:S11]  /*1490*/  I2F.U32.RP R17, R7 ;  /* 0x0000000700117306 */ /* 0x000e360000209000 */
        /* <DEDUP_REMOVED lines=8> */
[----:B0-----:R-:W-:Y:S02]  /*1520*/  IADD3 R24, R24, 0xffffffe, RZ ;  /* 0x0ffffffe18187810 */ /* 0x001fe40007ffe0ff */
[----:B------:R-:W-:-:S04]  /*1530*/  IABS R17, c[0x0][0x1c0] ;  /* 0x0000700000117a13 */ /* 0x000fc80000000000 */
[----:B------:R0:W-:Y:S01]  /*1540*/  F2I.FTZ.U32.TRUNC.NTZ R25, R24 ;  /* 0x0000001800197305 */ /* 0x0001e2000021f000 */
[----:B------:R-:W-:-:S07]  /*1550*/  IMAD.MOV R17, RZ, RZ, -R17 ;  /* 0x000000ffff117224 */ /* 0x000fce00078e0a11 */
[----:B-1----:R-:W1:Y:S01]  /*1560*/  MUFU.RCP R8, R26 ;  /* 0x0000001a00087308 */ /* 0x002e620000001000 */
[----:B0-----:R-:W-:Y:S01]  /*1570*/  IMAD.MOV.U32 R24, RZ, RZ, RZ ;  /* 0x000000ffff187224 */ /* 0x001fe200078e00ff */
[----:B-1----:R-:W-:Y:S01]  /*1580*/  IADD3 R22, R8, 0xffffffe, RZ ;  /* 0x0ffffffe08167810 */ /* 0x002fe20007ffe0ff */
[----:B------:R-:W-:Y:S01]  /*1590*/  IMAD.MOV R8, RZ, RZ, -R25 ;  /* 0x000000ffff087224 */ /* 0x000fe200078e0a19 */
[----:B------:R-:W-:-:S04]  /*15a0*/  IABS R26, R3 ;  /* 0x00000003001a7213 */ /* 0x000fc80000000000 */
[----:B------:R-:W0:Y:S01]  /*15b0*/  F2I.FTZ.U32.TRUNC.NTZ R23, R22 ;  /* 0x0000001600177305 */ /* 0x000e22000021f000 */
[----:B------:R-:W-:Y:S02]  /*15c0*/  IMAD.MOV R26, RZ, RZ, -R26 ;  /* 0x000000ffff1a7224 */ /* 0x000fe400078e0a1a */
[----:B0-----:R-:W-:Y:S02]  /*15d0*/  IMAD.MOV R18, RZ, RZ, -R23 ;  /* 0x000000ffff127224 */ /* 0x001fe400078e0a17 */
[----:B------:R-:W-:Y:S02]  /*15e0*/  IMAD.MOV.U32 R22, RZ, RZ, RZ ;  /* 0x000000ffff167224 */ /* 0x000fe400078e00ff */
[----:B------:R-:W-:-:S04]  /*15f0*/  IMAD R19, R18, R9, RZ ;  /* 0x0000000912137224 */ /* 0x000fc800078e02ff */
[----:B------:R-:W-:Y:S01]  /*1600*/  IMAD.HI.U32 R19, R23, R19, R22 ;  /* 0x0000001317137227 */ /* 0x000fe200078e0016 */
[----:B------:R-:W-:-:S03]  /*1610*/  IABS R22, R6 ;  /* 0x0000000600167213 */ /* 0x000fc60000000000 */
[----:B------:R-:W-:Y:S02]  /*1620*/  IMAD R23, R8, R7, RZ ;  /* 0x0000000708177224 */ /* 0x000fe400078e02ff */
[----:B------:R-:W-:-:S04]  /*1630*/  IMAD.HI.U32 R19, R19, R22, RZ ;  /* 0x0000001613137227 */ /* 0x000fc800078e00ff */
[----:B------:R-:W-:Y:S01]  /*1640*/  IMAD.HI.U32 R23, R25, R23, R24 ;  /* 0x0000001719177227 */ /* 0x000fe200078e0018 */
[----:B------:R-:W-:Y:S02]  /*1650*/  IABS R24, R4 ;  /* 0x0000000400187213 */ /* 0x000fe40000000000 */
[----:B------:R-:W-:Y:S01]  /*1660*/  LOP3.LUT R4, R4, c[0x0][0x1c0], RZ, 0x3c, !PT ;  /* 0x0000700004047a12 */ /* 0x000fe200078e3cff */
[----:B------:R-:W-:Y:S02]  /*1670*/  IMAD R26, R19, R26, R22 ;  /* 0x0000001a131a7224 */ /* 0x000fe400078e0216 */
[----:B------:R-:W-:-:S03]  /*1680*/  IMAD.HI.U32 R8, R23, R24, RZ ;  /* 0x0000001817087227 */ /* 0x000fc600078e00ff */
[----:B------:R-:W-:Y:S01]  /*1690*/  ISETP.GT.U32.AND P0, PT, R9, R26, PT ;  /* 0x0000001a0900720c */ /* 0x000fe20003f04070 */
[-C--:B------:R-:W-:Y:S02]  /*16a0*/  IMAD R24, R8, R17.reuse, R24 ;  /* 0x0000001108187224 */ /* 0x080fe400078e0218 */
[----:B------:R-:W-:Y:S01]  /*16b0*/  IMAD.HI.U32 R18, R23, R22, RZ ;  /* 0x0000001617127227 */ /* 0x000fe200078e00ff */
[----:B------:R-:W-:Y:S02]  /*16c0*/  LOP3.LUT R23, RZ, c[0x0][0x1c0], RZ, 0x33, !PT ;  /* 0x00007000ff177a12 */ /* 0x000fe400078e33ff */
[----:B------:R-:W-:Y:S01]  /*16d0*/  ISETP.GT.U32.AND P3, PT, R7, R24, PT ;  /* 0x000000180700720c */ /* 0x000fe20003f64070 */
[----:B------:R-:W-:Y:S01]  /*16e0*/  IMAD R22, R18, R17, R22 ;  /* 0x0000001112167224 */ /* 0x000fe200078e0216 */
[C---:B------:R-:W-:Y:S02]  /*16f0*/  LOP3.LUT R17, R6.reuse, R9, RZ, 0x3c, !PT ;  /* 0x0000000906117212 */ /* 0x040fe400078e3cff */
[----:B------:R-:W-:-:S02]  /*1700*/  LOP3.LUT R6, R6, c[0x0][0x1c0], RZ, 0x3c, !PT ;  /* 0x0000700006067a12 */ /* 0x000fc400078e3cff */
[----:B------:R-:W-:Y:S01]  /*1710*/  ISETP.GT.U32.AND P1, PT, R7, R22, PT ;  /* 0x000000160700720c */ /* 0x000fe20003f24070 */
[----:B------:R-:W-:Y:S01]  /*1720*/  @!P0 IMAD.IADD R26, R26, 0x1, -R9 ;  /* 0x000000011a1a8824 */ /* 0x000fe200078e0a09 */
[----:B------:R-:W-:Y:S02]  /*1730*/  ISETP.GE.AND P4, PT, R17, RZ, PT ;  /* 0x000000ff1100720c */ /* 0x000fe40003f86270 */
[----:B------:R-:W0:Y:S01]  /*1740*/  S2R R17, SR_TID.X ;  /* 0x0000000000117919 */ /* 0x000e220000002100 */
[----:B------:R-:W-:Y:S02]  /*1750*/  @!P0 IADD3 R19, R19, 0x1, RZ ;  /* 0x0000000113138810 */ /* 0x000fe40007ffe0ff */
[--C-:B------:R-:W-:Y:S01]  /*1760*/  @!P3 IMAD.IADD R24, R24, 0x1, -R7.reuse ;  /* 0x000000011818b824 */ /* 0x100fe200078e0a07 */
[----:B------:R-:W-:Y:S02]  /*1770*/  ISETP.GE.U32.AND P2, PT, R26, R9, PT ;  /* 0x000000091a00720c */ /* 0x000fe40003f46070 */
[----:B------:R-:W-:Y:S01]  /*1780*/  ISETP.GE.AND P0, PT, R4, RZ, PT ;  /* 0x000000ff0400720c */ /* 0x000fe20003f06270 */
[----:B------:R-:W-:Y:S01]  /*1790*/  IMAD.MOV.U32 R4, RZ, RZ, c[0x0][0x214] ;  /* 0x00008500ff047624 */ /* 0x000fe200078e00ff */
[----:B------:R-:W-:Y:S01]  /*17a0*/  ISETP.GE.U32.AND P6, PT, R24, R7, PT ;  /* 0x000000071800720c */ /* 0x000fe20003fc6070 */
[----:B------:R-:W-:Y:S01]  /*17b0*/  @!P1 IMAD.IADD R22, R22, 0x1, -R7 ;  /* 0x0000000116169824 */ /* 0x000fe200078e0a07 */
[----:B------:R-:W-:-:S02]  /*17c0*/  @!P3 IADD3 R8, R8, 0x1, RZ ;  /* 0x000000010808b810 */ /* 0x000fc40007ffe0ff */
[----:B------:R-:W-:Y:S02]  /*17d0*/  ISETP.GT.AND P3, PT, R2, RZ, PT ;  /* 0x000000ff0200720c */ /* 0x000fe40003f64270 */
[----:B------:R-:W-:Y:S02]  /*17e0*/  ISETP.GE.U32.AND P5, PT, R22, R7, PT ;  /* 0x000000071600720c */ /* 0x000fe40003fa6070 */
[----:B------:R-:W-:Y:S02]  /*17f0*/  @!P1 IADD3 R18, R18, 0x1, RZ ;  /* 0x0000000112129810 */ /* 0x000fe40007ffe0ff */
[----:B------:R-:W-:Y:S02]  /*1800*/  @P2 IADD3 R19, R19, 0x1, RZ ;  /* 0x0000000113132810 */ /* 0x000fe40007ffe0ff */
[----:B------:R-:W-:Y:S02]  /*1810*/  ISETP.GE.AND P2, PT, R6, RZ, PT ;  /* 0x000000ff0600720c */ /* 0x000fe40003f46270 */
[----:B------:R-:W-:Y:S01]  /*1820*/  @P6 IADD3 R8, R8, 0x1, RZ ;  /* 0x0000000108086810 */ /* 0x000fe20007ffe0ff */
[----:B------:R-:W-:Y:S01]  /*1830*/  @!P4 IMAD.MOV R19, RZ, RZ, -R19 ;  /* 0x000000ffff13c224 */ /* 0x000fe200078e0a13 */
[----:B------:R-:W-:-:S02]  /*1840*/  ISETP.NE.AND P6, PT, R3, RZ, PT ;  /* 0x000000ff0300720c */ /* 0x000fc40003fc5270 */
[----:B------:R-:W-:Y:S01]  /*1850*/  ISETP.NE.AND P4, PT, RZ, c[0x0][0x1c0], PT ;  /* 0x00007000ff007a0c */ /* 0x000fe20003f85270 */
[----:B------:R-:W-:Y:S01]  /*1860*/  IMAD.MOV.U32 R22, RZ, RZ, R8 ;  /* 0x000000ffff167224 */ /* 0x000fe200078e0008 */
[----:B------:R-:W-:Y:S02]  /*1870*/  ISETP.NE.AND P1, PT, RZ, UR4, PT ;  /* 0x00000004ff007c0c */ /* 0x000fe4000bf25270 */
[----:B0-----:R-:W-:Y:S01]  /*1880*/  SHF.R.S32.HI R8, RZ, 0x1f, R17 ;  /* 0x0000001fff087819 */ /* 0x001fe20000011411 */
[----:B------:R-:W-:Y:S01]  /*1890*/  @!P0 IMAD.MOV R22, RZ, RZ, -R22 ;  /* 0x000000ffff168224 */ /* 0x000fe200078e0a16 */
[----:B------:R-:W-:Y:S02]  /*18a0*/  SEL R4, R4, 0x1, !P1 ;  /* 0x0000000104047807 */ /* 0x000fe40004800000 */
[----:B------:R-:W-:Y:S02]  /*18b0*/  SHF.R.S32.HI R6, RZ, 0x1f, R2 ;  /* 0x0000001fff067819 */ /* 0x000fe40000011402 */
[----:B------:R-:W-:-:S02]  /*18c0*/  SEL R25, R23, R22, !P4 ;  /* 0x0000001617197207 */ /* 0x000fc40006000000 */
[----:B------:R-:W-:Y:S02]  /*18d0*/  @!P6 LOP3.LUT R19, RZ, R9, RZ, 0x33, !PT ;  /* 0x00000009ff13e212 */ /* 0x000fe400078e33ff */
[----:B------:R-:W-:Y:S01]  /*18e0*/  LEA.HI R8, R8, R17, RZ, 0x3 ;  /* 0x0000001108087211 */ /* 0x000fe200078f18ff */
[----:B------:R-:W-:Y:S01]  /*18f0*/  IMAD R22, R25, R4, RZ ;  /* 0x0000000419167224 */ /* 0x000fe200078e02ff */
[----:B------:R-:W-:Y:S02]  /*1900*/  @P5 IADD3 R18, R18, 0x1, RZ ;  /* 0x0000000112125810 */ /* 0x000fe40007ffe0ff */
[----:B------:R-:W-:Y:S01]  /*1910*/  LEA.HI.SX32 R7, R2, 0x1, 0x1 ;  /* 0x0000000102077811 */ /* 0x000fe200078f0aff */
[----:B------:R-:W-:Y:S01]  /*1920*/  @!P3 IMAD.MOV R7, RZ, RZ, R6 ;  /* 0x000000ffff07b224 */ /* 0x000fe200078e0206 */
[----:B------:R-:W-:Y:S01]  /*1930*/  ISETP.LT.U32.AND P0, PT, R20, R19, PT ;  /* 0x000000131400720c */ /* 0x000fe20003f01070 */
[----:B------:R-:W-:Y:S01]  /*1940*/  @!P2 IMAD.MOV R18, RZ, RZ, -R18 ;  /* 0x000000ffff12a224 */ /* 0x000fe200078e0a12 */
[----:B------:R-:W-:Y:S01]  /*1950*/  SHF.R.S32.HI R25, RZ, 0x1f, R19 ;  /* 0x0000001fff197819 */ /* 0x000fe20000011413 */
[----:B------:R-:W-:Y:S01]  /*1960*/  IMAD R7, R7, R22, RZ ;  /* 0x0000001607077224 */ /* 0x000fe200078e02ff */
[----:B------:R-:W-:-:S02]  /*1970*/  SHF.R.S32.HI R6, RZ, 0x3, R8 ;  /* 0x00000003ff067819 */ /* 0x000fc40000011408 */
[----:B------:R-:W-:Y:S02]  /*1980*/  ISETP.LT.AND.EX P2, PT, R21, R25, PT, P0 ;  /* 0x000000191500720c */ /* 0x000fe40003f41300 */
[----:B------:R-:W-:Y:S02]  /*1990*/  ISETP.GE.AND P0, PT, R6, c[0x0][0x314], PT ;  /* 0x0000c50006007a0c */ /* 0x000fe40003f06270 */
[----:B------:R-:W-:Y:S02]  /*19a0*/  SEL R23, R23, R18, !P4 ;  /* 0x0000001217177207 */ /* 0x000fe40006000000 */
[----:B------:R-:W-:Y:S02]  /*19b0*/  LOP3.LUT R18, R8, 0xfffffff8, RZ, 0xc0, !PT ;  /* 0xfffffff808127812 */ /* 0x000fe400078ec0ff */
[----:B------:R-:W-:Y:S01]  /*19c0*/  SEL R9, R20, R19, P2 ;  /* 0x0000001314097207 */ /* 0x000fe20001000000 */
[----:B------:R-:W-:Y:S01]  /*19d0*/  IMAD.MOV.U32 R19, RZ, RZ, -0x800000 ;  /* 0xff800000ff137424 */ /* 0x000fe200078e00ff */
[----:B------:R-:W-:Y:S01]  /*19e0*/  SEL R8, R21, R25, P2 ;  /* 0x0000001915087207 */ /* 0x000fe20001000000 */
[----:B------:R-:W-:-:S04]  /*19f0*/  IMAD.IADD R25, R17, 0x1, -R18 ;  /* 0x0000000111197824 */ /* 0x000fc800078e0a12 */
        /* <DEDUP_REMOVED lines=15> */
[----:B------:R-:W-:-:S06]  /*1af0*/  LEA.HI.X R19, R26, c[0x0][0x20c], R19, 0x2, P0 ;  /* 0x000083001a137a11 */ /* 0x000fcc00000f1413 */
[----:B------:R0:W5:Y:S03]  /*1b00*/  LDG.E R19, [R18.64] ;  /* 0x0000000a12137981 */ /* 0x000166000c1e1900 */
.L_x_297:
[----:B------:R-:W-:Y:S05]  /*1b10*/  BSYNC B0 ;  /* 0x0000000000007941 */ /* 0x000fea0003800000 */
.L_x_296:
[----:B------:R-:W-:Y:S01]  /*1b20*/  ISETP.GT.AND P0, PT, R17, 0xf, PT ;  /* 0x0000000f1100780c */ /* 0x000fe20003f04270 */
[----:B------:R-:W-:Y:S01]  /*1b30*/  IMAD.MOV.U32 R29, RZ, RZ, -0x800000 ;  /* 0xff800000ff1d7424 */ /* 0x000fe200078e00ff */
[----:B------:R-:W-:Y:S01]  /*1b40*/  ISETP.GT.AND P3, PT, R3, RZ, PT ;  /* 0x000000ff0300720c */ /* 0x000fe20003f64270 */
[----:B------:R-:W-:Y:S01]  /*1b50*/  IMAD R23, R23, R4, RZ ;  /* 0x0000000417177224 */ /* 0x000fe200078e02ff */
[----:B------:R-:W-:Y:S01]  /*1b60*/  BSSY B1, `(.L_x_298) ;  /* 0x00001e7000017945 */ /* 0x000fe20003800000 */
[----:B------:R-:W-:-:S08]  /*1b70*/  IMAD.MOV.U32 R28, RZ, RZ, 0x7f800000 ;  /* 0x7f800000ff1c7424 */ /* 0x000fd000078e00ff */
[----:B------:R-:W-:Y:S01]  /*1b80*/  @!P0 IMAD R6, R6, 0x9, R25 ;  /* 0x0000000906068824 */ /* 0x000fe200078e0219 */
[----:B0-----:R-:W-:-:S04]  /*1b90*/  @!P0 LEA.HI R18, R17, R17, RZ, 0x1 ;  /* 0x0000001111128211 */ /* 0x001fc800078f08ff */
[----:B-----5:R0:W-:Y:S01]  /*1ba0*/  @!P0 STS [R6.X4], R19 ;  /* 0x0000001306008388 */ /* 0x0201e20000004800 */
[C---:B------:R-:W-:Y:S01]  /*1bb0*/  @!P0 LOP3.LUT R20, R18.reuse, 0xfffffffe, RZ, 0xc0, !PT ;  /* 0xfffffffe12148812 */ /* 0x040fe200078ec0ff */
[----:B------:R-:W-:-:S04]  /*1bc0*/  @!P0 IMAD.SHL.U32 R18, R18, 0x2, RZ ;  /* 0x0000000212128824 */ /* 0x000fc800078e00ff */
[----:B------:R-:W-:Y:S01]  /*1bd0*/  @!P0 IMAD.IADD R21, R17, 0x1, -R20 ;  /* 0x0000000111158824 */ /* 0x000fe200078e0a14 */
[----:B------:R-:W-:-:S05]  /*1be0*/  @!P0 LOP3.LUT R18, R18, 0xfffffffc, RZ, 0xc0, !PT ;  /* 0xfffffffc12128812 */ /* 0x000fca00078ec0ff */
[----:B------:R-:W-:Y:S01]  /*1bf0*/  @!P0 IMAD R21, R21, 0x24, R18 ;  /* 0x0000002415158824 */ /* 0x000fe200078e0212 */
[----:B------:R-:W-:Y:S01]  /*1c00*/  BAR.SYNC.DEFER_BLOCKING 0x0 ;  /* 0x0000000000007b1d */ /* 0x000fe20000010000 */
[----:B0-----:R-:W-:-:S05]  /*1c10*/  LEA.HI.SX32 R6, R3, 0x1, 0x1 ;  /* 0x0000000103067811 */ /* 0x001fca00078f0aff */
[----:B------:R0:W1:Y:S02]  /*1c20*/  @!P0 LDS R29, [R21] ;  /* 0x00000000151d8984 */ /* 0x0000640000000800 */
[----:B0-----:R-:W-:-:S05]  /*1c30*/  SHF.R.S32.HI R21, RZ, 0x1f, R3 ;  /* 0x0000001fff157819 */ /* 0x001fca0000011403 */
[----:B------:R-:W-:-:S04]  /*1c40*/  @!P3 IMAD.MOV R6, RZ, RZ, R21 ;  /* 0x000000ffff06b224 */ /* 0x000fc800078e0215 */
[----:B------:R-:W-:Y:S01]  /*1c50*/  IMAD R6, R23, R6, RZ ;  /* 0x0000000617067224 */ /* 0x000fe200078e02ff */
[----:B-1----:R-:W0:Y:S02]  /*1c60*/  SHFL.BFLY PT, R18, R29, 0x1, 0x1f ;  /* 0x0c201f001d127f89 */ /* 0x002e2400000e0000 */
        /* <DEDUP_REMOVED lines=8> */
[----:B------:R-:W-:-:S04]  /*1cf0*/  LOP3.LUT R20, R17, 0x1, RZ, 0xc0, !PT ;  /* 0x0000000111147812 */ /* 0x000fc800078ec0ff */
[----:B------:R-:W-:Y:S02]  /*1d00*/  FSETP.NE.FTZ.AND P2, PT, R19, RZ, PT ;  /* 0x000000ff1300720b */ /* 0x000fe40003f55000 */
[----:B------:R-:W-:-:S04]  /*1d10*/  ISETP.NE.U32.AND P0, PT, R20, 0x1, PT ;  /* 0x000000011400780c */ /* 0x000fc80003f05070 */
[----:B------:R-:W-:-:S07]  /*1d20*/  ISETP.GT.OR P0, PT, R17, 0xf, !P0 ;  /* 0x0000000f1100780c */ /* 0x000fce0004704670 */
[----:B------:R-:W0:Y:S02]  /*1d30*/  @P2 MUFU.LG2 R19, R19 ;  /* 0x0000001300132308 */ /* 0x000e240000000c00 */
[----:B0-----:R-:W-:-:S04]  /*1d40*/  @P2 FFMA.FTZ R28, R19, 0.69314718246459960938, R18 ;  /* 0x3f317218131c2823 */ /* 0x001fc80000010012 */
        /* <DEDUP_REMOVED lines=50> */
.L_x_302:
        /* <DEDUP_REMOVED lines=22> */
.L_x_303:
[----:B------:R-:W-:Y:S05]  /*21d0*/  BSYNC B0 ;  /* 0x0000000000007941 */ /* 0x000fea0003800000 */
.L_x_301:
[----:B------:R-:W-:Y:S01]  /*21e0*/  LOP3.LUT R19, R17, R0, RZ, 0xfc, !PT ;  /* 0x0000000011137212 */ /* 0x000fe200078efcff */
[----:B------:R-:W-:Y:S03]  /*21f0*/  BSSY B0, `(.L_x_304) ;  /* 0x0000028000007945 */ /* 0x000fe60003800000 */
[----:B------:R-:W-:-:S13]  /*2200*/  ISETP.NE.U32.AND P0, PT, R19, RZ, PT ;  /* 0x000000ff1300720c */ /* 0x000fda0003f05070 */
[----:B------:R-:W-:Y:S05]  /*2210*/  @!P0 BRA `(.L_x_305) ;  /* 0x000000f000008947 */ /* 0x000fea0003800000 */
[----:B------:R-:W-:Y:S01]  /*2220*/  IMAD.MOV.U32 R24, RZ, RZ, R30 ;  /* 0x000000ffff187224 */ /* 0x000fe200078e001e */
[----:B------:R-:W-:Y:S02]  /*2230*/  MOV R23, R0 ;  /* 0x0000000000177202 */ /* 0x000fe40000000f00 */
[----:B------:R-:W-:Y:S02]  /*2240*/  MOV R22, 0x2260 ;  /* 0x0000226000167802 */ /* 0x000fe40000000f00 */
[----:B------:R-:W-:Y:S05]  /*2250*/  CALL.REL.NOINC `($__internal_6_$__cuda_sm20_div_s64) ;  /* 0x0000235000007944 */ /* 0x000fea0003c00000 */
        /* <DEDUP_REMOVED lines=11> */
.L_x_305:
        /* <DEDUP_REMOVED lines=22> */
.L_x_306:
[----:B------:R-:W-:Y:S05]  /*2470*/  BSYNC B0 ;  /* 0x0000000000007941 */ /* 0x000fea0003800000 */
.L_x_304:
        /* <DEDUP_REMOVED lines=11> */
[----:B------:R-:W-:Y:S05]  /*2530*/  CALL.REL.NOINC `($__internal_6_$__cuda_sm20_div_s64) ;  /* 0x0000207000007944 */ /* 0x000fea0003c00000 */
[----:B------:R-:W-:-:S04]  /*2540*/  IADD3 R17, P0, RZ, -R20, RZ ;  /* 0x80000014ff117210 */ /* 0x000fc80007f1e0ff */
[----:B------:R-:W-:Y:S01]  /*2550*/  IADD3.X R18, RZ, ~R21, RZ, P0, !PT ;  /* 0x80000015ff127210 */ /* 0x000fe200007fe4ff */
[----:B------:R-:W-:-:S04]  /*2560*/  IMAD.WIDE.U32 R36, R5, R17, R36 ;  /* 0x0000001105247225 */ /* 0x000fc800078e0024 */
[----:B------:R-:W-:-:S04]  /*2570*/  IMAD R18, R18, R5, RZ ;  /* 0x0000000512127224 */ /* 0x000fc800078e02ff */
[----:B------:R-:W-:-:S05]  /*2580*/  IMAD R4, R4, R17, R18 ;  /* 0x0000001104047224 */ /* 0x000fca00078e0212 */
[----:B------:R-:W-:Y:S01]  /*2590*/  IADD3 R4, R37, R4, RZ ;  /* 0x0000000425047210 */ /* 0x000fe20007ffe0ff */
[----:B------:R-:W-:Y:S05]  /*25a0*/  BRA `(.L_x_309) ;  /* 0x0000016000007947 */ /* 0x000fea0003800000 */
.L_x_308:
        /* <DEDUP_REMOVED lines=22> */
.L_x_309:
[----:B------:R-:W-:Y:S05]  /*2710*/  BSYNC B0 ;  /* 0x0000000000007941 */ /* 0x000fea0003800000 */
.L_x_307:
        /* <DEDUP_REMOVED lines=38> */
[----:B------:R-:W-:Y:S05]  /*2980*/  CALL.REL.NOINC `($__internal_6_$__cuda_sm20_div_s64) ;  /* 0x00001c2000007944 */ /* 0x000fea0003c00000 */
        /* <DEDUP_REMOVED lines=12> */
.L_x_311:
        /* <DEDUP_REMOVED lines=23> */
.L_x_312:
[----:B------:R-:W-:Y:S05]  /*2bc0*/  BSYNC B0 ;  /* 0x0000000000007941 */ /* 0x000fea0003800000 */
.L_x_310:
        /* <DEDUP_REMOVED lines=19> */
.L_x_314:
        /* <DEDUP_REMOVED lines=22> */
.L_x_315:
[----:B------:R-:W-:Y:S05]  /*2e60*/  BSYNC B0 ;  /* 0x0000000000007941 */ /* 0x000fea0003800000 */
.L_x_313:
        /* <DEDUP_REMOVED lines=20> */
.L_x_317:
        /* <DEDUP_REMOVED lines=23> */
.L_x_318:
[----:B------:R-:W-:Y:S05]  /*3120*/  BSYNC B0 ;  /* 0x0000000000007941 */ /* 0x000fea0003800000 */
.L_x_316:
        /* <DEDUP_REMOVED lines=25> */
[----:B------:R-:W-:Y:S05]  /*32c0*/  CALL.REL.NOINC `($__internal_6_$__cuda_sm20_div_s64) ;  /* 0x000012e000007944 */ /* 0x000fea0003c00000 */
        /* <DEDUP_REMOVED lines=12> */
.L_x_320:
        /* <DEDUP_REMOVED lines=23> */
.L_x_321:
[----:B------:R-:W-:Y:S05]  /*3500*/  BSYNC B0 ;  /* 0x0000000000007941 */ /* 0x000fea0003800000 */
.L_x_319:
        /* <DEDUP_REMOVED lines=29> */
.L_x_323:
        /* <DEDUP_REMOVED lines=23> */
.L_x_324:
[----:B------:R-:W-:Y:S05]  /*3850*/  BSYNC B0 ;  /* 0x0000000000007941 */ /* 0x000fea0003800000 */
.L_x_322:
        /* <DEDUP_REMOVED lines=20> */
.L_x_300:
[----:B------:R-:W-:-:S04]  /*39a0*/  LEA R2, P0, R36, c[0x0][0x200], 0x2 ;  /* 0x0000800024027a11 */ /* 0x000fc800078010ff */
[----:B------:R-:W-:-:S05]  /*39b0*/  LEA.HI.X R3, R36, c[0x0][0x204], R37, 0x2, P0 ;  /* 0x0000810024037a11 */ /* 0x000fca00000f1425 */
[----:B------:R0:W-:Y:S04]  /*39c0*/  STG.E [R2.64], R28 ;  /* 0x0000001c02007986 */ /* 0x0001e8000c10190a */
.L_x_299:
[----:B------:R-:W-:Y:S05]  /*39d0*/  BSYNC B1 ;  /* 0x0000000000017941 */ /* 0x000fea0003800000 */
.L_x_298:
[----:B------:R-:W1:Y:S01]  /*39e0*/  S2R R34, SR_TID.X ;  /* 0x0000000000227919 */ /* 0x000e620000002100 */
[----:B------:R-:W-:Y:S01]  /*39f0*/  IMAD.MOV.U32 R13, RZ, RZ, RZ ;  /* 0x000000ffff0d7224 */ /* 0x000fe200078e00ff */
[----:B------:R-:W-:Y:S01]  /*3a00*/  CS2R R10, SRZ ;  /* 0x00000000000a7805 */ /* 0x000fe2000001ff00 */
[----:B------:R-:W-:Y:S01]  /*3a10*/  CS2R R8, SRZ ;  /* 0x0000000000087805 */ /* 0x000fe2000001ff00 */
[----:B------:R-:W-:Y:S01]  /*3a20*/  CS2R R6, SRZ ;  /* 0x0000000000067805 */ /* 0x000fe2000001ff00 */
[-C--:B01----:R-:W-:Y:S02]  /*3a30*/  LEA.HI R2, R34, R34.reuse, RZ, 0x1 ;  /* 0x0000002222027211 */ /* 0x083fe400078f08ff */
[----:B------:R-:W-:Y:S02]  /*3a40*/  SHF.R.S32.HI R33, RZ, 0x1f, R34 ;  /* 0x0000001fff217819 */ /* 0x000fe40000011422 */
[----:B------:R-:W-:Y:S02]  /*3a50*/  LOP3.LUT R3, R2, 0xfffffffe, RZ, 0xc0, !PT ;  /* 0xfffffffe02037812 */ /* 0x000fe400078ec0ff */
[----:B------:R-:W-:-:S03]  /*3a60*/  LEA.HI R33, R33, R34, RZ, 0x4 ;  /* 0x0000002221217211 */ /* 0x000fc600078f20ff */
[----:B------:R-:W-:-:S05]  /*3a70*/  IMAD.IADD R0, R34, 0x1, -R3 ;  /* 0x0000000122007824 */ /* 0x000fca00078e0a03 */
[----:B------:R-:W-:-:S04]  /*3a80*/  ISETP.GE.AND P1, PT, R0, c[0x0][0x314], PT ;  /* 0x0000c50000007a0c */ /* 0x000fc80003f26270 */
[----:B------:R-:W-:-:S13]  /*3a90*/  ISETP.GT.OR P1, PT, R34, 0xf, P1 ;  /* 0x0000000f2200780c */ /* 0x000fda0000f24670 */
[----:B------:R-:W-:Y:S02]  /*3aa0*/  @!P1 FADD.FTZ R3, -R28, R29 ;  /* 0x0000001d1c039221 */ /* 0x000fe40000010100 */
[----:B------:R-:W-:Y:S02]  /*3ab0*/  @!P1 IMAD.SHL.U32 R5, R2, 0x2, RZ ;  /* 0x0000000202059824 */ /* 0x000fe400078e00ff */
[----:B------:R-:W-:Y:S02]  /*3ac0*/  @!P1 FMUL.FTZ R3, R3, 1.4426950216293334961 ;  /* 0x3fb8aa3b03039820 */ /* 0x000fe40000410000 */
[----:B------:R-:W-:Y:S01]  /*3ad0*/  IMAD.MOV.U32 R2, RZ, RZ, c[0x0][0x314] ;  /* 0x0000c500ff027624 */ /* 0x000fe200078e00ff */
[----:B------:R-:W-:-:S03]  /*3ae0*/  @!P1 LOP3.LUT R5, R5, 0xfffffffc, RZ, 0xc0, !PT ;  /* 0xfffffffc05059812 */ /* 0x000fc600078ec0ff */
[----:B------:R-:W0:Y:S01]  /*3af0*/  @!P1 MUFU.EX2 R3, R3 ;  /* 0x0000000300039308 */ /* 0x000e220000000800 */
[----:B------:R-:W-:Y:S01]  /*3b00*/  ISETP.GE.AND P0, PT, R2, 0x1, PT ;  /* 0x000000010200780c */ /* 0x000fe20003f06270 */
[----:B------:R-:W-:Y:S01]  /*3b10*/  @!P1 IMAD R0, R0, 0x24, R5 ;  /* 0x0000002400009824 */ /* 0x000fe200078e0205 */
[----:B------:R-:W-:Y:S02]  /*3b20*/  LOP3.LUT R5, R33, 0x3ffffff0, RZ, 0xc0, !PT ;  /* 0x3ffffff021057812 */ /* 0x000fe400078ec0ff */
[----:B------:R-:W-:-:S03]  /*3b30*/  SHF.R.S32.HI R33, RZ, 0x4, R33 ;  /* 0x00000004ff217819 */ /* 0x000fc60000011421 */
[----:B------:R-:W-:Y:S02]  /*3b40*/  IMAD.IADD R34, R34, 0x1, -R5 ;  /* 0x0000000122227824 */ /* 0x000fe400078e0a05 */
[----:B------:R-:W-:Y:S02]  /*3b50*/  CS2R R4, SRZ ;  /* 0x0000000000047805 */ /* 0x000fe4000001ff00 */
[----:B------:R-:W-:Y:S01]  /*3b60*/  IMAD.SHL.U32 R34, R34, 0x4, RZ ;  /* 0x0000000422227824 */ /* 0x000fe200078e00ff */
[----:B0-----:R0:W-:Y:S04]  /*3b70*/  @!P1 STS [R0], R3 ;  /* 0x0000000300009388 */ /* 0x0011e80000000800 */
[C---:B------:R-:W-:Y:S02]  /*3b80*/  IADD3 R32, R34.reuse, 0x40, RZ ;  /* 0x0000004022207810 */ /* 0x040fe40007ffe0ff */
[----:B------:R-:W-:Y:S01]  /*3b90*/  IADD3 R31, R34, 0x80, RZ ;  /* 0x00000080221f7810 */ /* 0x000fe20007ffe0ff */
[----:B0-----:R-:W-:Y:S01]  /*3ba0*/  CS2R R2, SRZ ;  /* 0x0000000000027805 */ /* 0x001fe2000001ff00 */
[----:B------:R-:W-:Y:S01]  /*3bb0*/  IMAD.MOV.U32 R0, RZ, RZ, RZ ;  /* 0x000000ffff007224 */ /* 0x000fe200078e00ff */
        /* <DEDUP_REMOVED lines=25> */
.L_x_328:
        /* <DEDUP_REMOVED lines=14> */
.L_x_327:
[----:B------:R-:W-:Y:S05]  /*3e30*/  BSYNC B0 ;  /* 0x0000000000007941 */ /* 0x000fea0003800000 */
.L_x_326:
        /* <DEDUP_REMOVED lines=19> */
.L_x_325:
        /* <DEDUP_REMOVED lines=100> */
        .weak           $__internal_6_$__cuda_sm20_div_s64
        .type           $__internal_6_$__cuda_sm20_div_s64,@function
        .size           $__internal_6_$__cuda_sm20_div_s64,(.L_x_7328 - $__internal_6_$__cuda_sm20_div_s64)
$__internal_6_$__cuda_sm20_div_s64:
        /* <DEDUP_REMOVED lines=83> */
[----:B------:R-:W-:Y:S06]  /*4ae0*/  RET.REL.NODEC R26 `(_ZN5flash32flash_fwd_splitkv_combine_kernelI23Flash_fwd_kernel_traitsILi192ELi64ELi64ELi4ELb0ELb0EN7cutlass6half_tE19Flash_kernel_traitsILi192ELi64ELi64ELi4ES3_EELi8ELi1ELb0EEEvNS_16Flash_fwd_paramsE) ;  /* 0xffffb5101a007950 */ /* 0x000fec0003c3ffff */
.L_x_329:
        /* <DEDUP_REMOVED lines=9> */
.L_x_7328:


//--------------------- .text._ZN5flash32flash_fwd_splitkv_combine_kernelI23Flash_fwd_kernel_traitsILi192ELi64ELi64ELi4ELb0ELb0EN7cutlass6half_tE19Flash_kernel_traitsILi192ELi64ELi64ELi4ES3_EELi8ELi7ELb1EEEvNS_16Flash_fwd_paramsE --------------------------
	.section	.text._ZN5flash32flash_fwd_splitkv_combine_kernelI23Flash_fwd_kernel_traitsILi192ELi64ELi64ELi4ELb0ELb0EN7cutlass6half_tE19Flash_kernel_traitsILi192ELi64ELi64ELi4ES3_EELi8ELi7ELb1EEEvNS_16Flash_fwd_paramsE,"ax",@progbits
	.sectioninfo	@"SHI_REGISTERS=62"
	.align	128
        .global         _ZN5flash32flash_fwd_splitkv_combine_kernelI23Flash_fwd_kernel_traitsILi192ELi64ELi64ELi4ELb0ELb0EN7cutlass6half_tE19Flash_kernel_traitsILi192ELi64ELi64ELi4ES3_EELi8ELi7ELb1EEEvNS_16Flash_fwd_paramsE
        .type           _ZN5flash32flash_fwd_splitkv_combine_kernelI23Flash_fwd_kernel_traitsILi192ELi64ELi64ELi4ELb0ELb0EN7cutlass6half_tE19Flash_kernel_traitsILi192ELi64ELi64ELi4ES3_EELi8ELi7ELb1EEEvNS_16Flash_fwd_paramsE,@function
        .size           _ZN5flash32flash_fwd_splitkv_combine_kernelI23Flash_fwd_kernel_traitsILi192ELi64ELi64ELi4ELb0ELb0EN7cutlass6half_tE19Flash_kernel_traitsILi192ELi64ELi64ELi4ES3_EELi8ELi7ELb1EEEvNS_16Flash_fwd_paramsE,(.L_x_7329 - _ZN5flash32flash_fwd_splitkv_combine_kernelI23Flash_fwd_kernel_traitsILi192ELi64ELi64ELi4ELb0ELb0EN7cutlass6half_tE19Flash_kernel_traitsILi192ELi64ELi64ELi4ES3_EELi8ELi7ELb1EEEvNS_16Flash_fwd_paramsE)
        .other          _ZN5flash32flash_fwd_splitkv_combine_kernelI23Flash_fwd_kernel_traitsILi192ELi64ELi64ELi4ELb0ELb0EN7cutlass6half_tE19Flash_kernel_traitsILi192ELi64ELi64ELi4ES3_EELi8ELi7ELb1EEEvNS_16Flash_fwd_paramsE,@"STO_CUDA_ENTRY STV_DEFAULT"
_ZN5flash32flash_fwd_splitkv_combine_kernelI23Flash_fwd_kernel_traitsILi192ELi64ELi64ELi4ELb0ELb0EN7cutlass6half_tE19Flash_kernel_traitsILi192ELi64ELi64ELi4ES3_EELi8ELi7ELb1EEEvNS_16Flash_fwd_paramsE:
.text._ZN5flash32flash_fwd_splitkv_combine_kernelI23Flash_fwd_kernel_traitsILi192ELi64ELi64ELi4ELb0ELb0EN7cutlass6half_tE19Flash_kernel_traitsILi192ELi64ELi64ELi4ES3_EELi8ELi7ELb1EEEvNS_16Flash_fwd_paramsE:
        /* <DEDUP_REMOVED lines=23> */
[----:B------:R-:W-:Y:S05]  /*0170*/  CALL.REL.NOINC `($__internal_7_$__cuda_sm20_div_s64) ;  /* 0x0000579000007944 */ /* 0x000fea0003c00000 */
[----:B------:R-:W-:Y:S02]  /*0180*/  MOV R8, R0 ;  /* 0x0000000000087202 */ /* 0x000fe40000000f00 */
[----:B------:R-:W-:Y:S01]  /*0190*/  MOV R9, R21 ;  /* 0x0000001500097202 */ /* 0x000fe20000000f00 */
[----:B------:R-:W-:Y:S05]  /*01a0*/  BRA `(.L_x_331) ;  /* 0x0000013000007947 */ /* 0x000fea0003800000 */
.L_x_330:
        /* <DEDUP_REMOVED lines=19> */
.L_x_331:
        /* <DEDUP_REMOVED lines=17> */
.L_x_333:
        /* <DEDUP_REMOVED lines=20> */
.L_x_334:
[----:B------:R-:W-:Y:S05]  /*0530*/  BSYNC B0 ;  /* 0x0000000000007941 */ /* 0x000fea0003800000 */
.L_x_332:
        /* <DEDUP_REMOVED lines=57> */
.L_x_336:
        /* <DEDUP_REMOVED lines=19> */
.L_x_337:
[----:B------:R-:W-:Y:S05]  /*0a00*/  BSYNC B0 ;  /* 0x0000000000007941 */ /* 0x000fea0003800000 */
.L_x_335:
        /* <DEDUP_REMOVED lines=107> */
.L_x_339:
        /* <DEDUP_REMOVED lines=19> */
.L_x_340:
[----:B------:R-:W-:Y:S05]  /*11f0*/  BSYNC B0 ;  /* 0x0000000000007941 */ /* 0x000fea0003800000 */
.L_x_338:
        /* <DEDUP_REMOVED lines=163> */
[----:B------:R-:W-:Y:S05]  /*1c30*/  CALL.REL.NOINC `($__internal_7_$__cuda_sm20_div_s64) ;  /* 0x00003cd000007944 */ /* 0x000fea0003c00000 */
[----:B------:R-:W-:Y:S02]  /*1c40*/  MOV R42, R0 ;  /* 0x00000000002a7202 */ /* 0x000fe40000000f00 */
[----:B------:R-:W-:Y:S01]  /*1c50*/  MOV R43, R21 ;  /* 0x00000015002b7202 */ /* 0x000fe20000000f00 */
[----:B------:R-:W-:Y:S05]  /*1c60*/  BRA `(.L_x_343) ;  /* 0x0000013000007947 */ /* 0x000fea0003800000 */
.L_x_342:
        /* <DEDUP_REMOVED lines=19> */
.L_x_343:
[----:B------:R-:W-:Y:S05]  /*1da0*/  BSYNC B0 ;  /* 0x0000000000007941 */ /* 0x000fea0003800000 */
.L_x_341:
        /* <DEDUP_REMOVED lines=205> */
.L_x_348:
        /* <DEDUP_REMOVED lines=21> */
.L_x_349:
[----:B------:R-:W-:Y:S05]  /*2bd0*/  BSYNC B0 ;  /* 0x0000000000007941 */ /* 0x000fea0003800000 */
.L_x_347:
        /* <DEDUP_REMOVED lines=8> */
[----:B------:R-:W-:Y:S05]  /*2c60*/  CALL.REL.NOINC `($__internal_7_$__cuda_sm20_div_s64) ;  /* 0x00002ca000007944 */ /* 0x000fea0003c00000 */
        /* <DEDUP_REMOVED lines=12> */
.L_x_351:
        /* <DEDUP_REMOVED lines=22> */
.L_x_352:
[----:B------:R-:W-:Y:S05]  /*2e90*/  BSYNC B0 ;  /* 0x0000000000007941 */ /* 0x000fea0003800000 */
.L_x_350:
        /* <DEDUP_REMOVED lines=11> */
[----:B------:R-:W-:Y:S05]  /*2f50*/  CALL.REL.NOINC `($__internal_7_$__cuda_sm20_div_s64) ;  /* 0x000029b000007944 */ /* 0x000fea0003c00000 */
        /* <DEDUP_REMOVED lines=11> */
.L_x_354:
        /* <DEDUP_REMOVED lines=22> */
.L_x_355:
[----:B------:R-:W-:Y:S05]  /*3170*/  BSYNC B0 ;  /* 0x0000000000007941 */ /* 0x000fea0003800000 */
.L_x_353:
        /* <DEDUP_REMOVED lines=52> */
.L_x_357:
        /* <DEDUP_REMOVED lines=22> */
.L_x_358:
[----:B------:R-:W-:Y:S05]  /*3620*/  BSYNC B0 ;  /* 0x0000000000007941 */ /* 0x000fea0003800000 */
.L_x_356:
        /* <DEDUP_REMOVED lines=22> */
.L_x_360:
        /* <DEDUP_REMOVED lines=22> */
.L_x_361:
[----:B------:R-:W-:Y:S05]  /*38f0*/  BSYNC B0 ;  /* 0x0000000000007941 */ /* 0x000fea0003800000 */
.L_x_359:
        /* <DEDUP_REMOVED lines=21> */
.L_x_363:
        /* <DEDUP_REMOVED lines=23> */
.L_x_364:
[----:B------:R-:W-:Y:S05]  /*3bc0*/  BSYNC B0 ;  /* 0x0000000000007941 */ /* 0x000fea0003800000 */
.L_x_362:
        /* <DEDUP_REMOVED lines=38> */
.L_x_366:
        /* <DEDUP_REMOVED lines=23> */
.L_x_367:
[----:B------:R-:W-:Y:S05]  /*3fa0*/  BSYNC B0 ;  /* 0x0000000000007941 */ /* 0x000fea0003800000 */
.L_x_365:
        /* <DEDUP_REMOVED lines=31> */
.L_x_369:
        /* <DEDUP_REMOVED lines=23> */
.L_x_370:
[----:B------:R-:W-:Y:S05]  /*4310*/  BSYNC B0 ;  /* 0x0000000000007941 */ /* 0x000fea0003800000 */
.L_x_368:
        /* <DEDUP_REMOVED lines=20> */
.L_x_346:
[----:B------:R-:W-:-:S04]  /*4460*/  LEA R2, P0, R44, c[0x0][0x200], 0x2 ;  /* 0x000080002c027a11 */ /* 0x000fc800078010ff */
[----:B------:R-:W-:-:S05]  /*4470*/  LEA.HI.X R3, R44, c[0x0][0x204], R45, 0x2, P0 ;  /* 0x000081002c037a11 */ /* 0x000fca00000f142d */
[----:B------:R0:W-:Y:S04]  /*4480*/  STG.E [R2.64], R30 ;  /* 0x0000001e02007986 */ /* 0x0001e8000c101908 */
.L_x_345:
[----:B------:R-:W-:Y:S05]  /*4490*/  BSYNC B1 ;  /* 0x0000000000017941 */ /* 0x000fea0003800000 */
.L_x_344:
[C---:B------:R-:W-:Y:S01]  /*44a0*/  IADD3 R0, R39.reuse, 0x10, RZ ;  /* 0x0000001027007810 */ /* 0x040fe20007ffe0ff */
[----:B------:R-:W-:Y:S01]  /*44b0*/  IMAD.MOV.U32 R29, RZ, RZ, c[0x0][0x314] ;  /* 0x0000c500ff1d7624 */ /* 0x000fe200078e00ff */
[C---:B------:R-:W-:Y:S01]  /*44c0*/  ISETP.GE.OR P5, PT, R39.reuse, c[0x0][0x314], P6 ;  /* 0x0000c50027007a0c */ /* 0x040fe200037a6670 */
[----:B0-----:R-:W-:Y:S01]  /*44d0*/  CS2R R4, SRZ ;  /* 0x0000000000047805 */ /* 0x001fe2000001ff00 */
[----:B------:R-:W-:Y:S01]  /*44e0*/  ISETP.GE.OR P0, PT, R0, c[0x0][0x314], P6 ;  /* 0x0000c50000007a0c */ /* 0x000fe20003706670 */
[----:B------:R-:W-:Y:S01]  /*44f0*/  CS2R R6, SRZ ;  /* 0x0000000000067805 */ /* 0x000fe2000001ff00 */
[----:B------:R-:W-:Y:S01]  /*4500*/  IADD3 R0, R39, 0x20, RZ ;  /* 0x0000002027007810 */ /* 0x000fe20007ffe0ff */
[----:B------:R-:W-:Y:S01]  /*4510*/  CS2R R8, SRZ ;  /* 0x0000000000087805 */ /* 0x000fe2000001ff00 */
[----:B------:R-:W-:Y:S01]  /*4520*/  CS2R R10, SRZ ;  /* 0x00000000000a7805 */ /* 0x000fe2000001ff00 */
[----:B------:R-:W-:Y:S02]  /*4530*/  MOV R12, RZ ;  /* 0x000000ff000c7202 */ /* 0x000fe40000000f00 */
[----:B------:R-:W-:-:S02]  /*4540*/  ISETP.GE.OR P4, PT, R0, c[0x0][0x314], P6 ;  /* 0x0000c50000007a0c */ /* 0x000fc40003786670 */
[----:B------:R-:W-:Y:S02]  /*4550*/  IADD3 R0, R39, 0x30, RZ ;  /* 0x0000003027007810 */ /* 0x000fe40007ffe0ff */
[C---:B------:R-:W-:Y:S02]  /*4560*/  @!P5 FADD.FTZ R37, -R30.reuse, R37 ;  /* 0x000000251e25d221 */ /* 0x040fe40000010100 */
[----:B------:R-:W-:Y:S01]  /*4570*/  @!P0 FADD.FTZ R2, -R30, R38 ;  /* 0x000000261e028221 */ /* 0x000fe20000010100 */
[----:B------:R-:W-:Y:S01]  /*4580*/  ISETP.GE.OR P3, PT, R0, c[0x0][0x314], P6 ;  /* 0x0000c50000007a0c */ /* 0x000fe20003766670 */
[----:B------:R-:W-:Y:S01]  /*4590*/  @!P5 FMUL.FTZ R37, R37, 1.4426950216293334961 ;  /* 0x3fb8aa3b2525d820 */ /* 0x000fe20000410000 */
[----:B------:R-:W-:Y:S01]  /*45a0*/  IADD3 R0, R39, 0x40, RZ ;  /* 0x0000004027007810 */ /* 0x000fe20007ffe0ff */
[----:B------:R-:W-:-:S03]  /*45b0*/  @!P0 FMUL.FTZ R2, R2, 1.4426950216293334961 ;  /* 0x3fb8aa3b02028820 */ /* 0x000fc60000410000 */
        /* <DEDUP_REMOVED lines=8> */
[----:B------:R-:W-:Y:S01]  /*4640*/  @!P3 FMUL.FTZ R36, R36, 1.4426950216293334961 ;  /* 0x3fb8aa3b2424b820 */ /* 0x000fe20000410000 */
[----:B------:R-:W1:Y:S01]  /*4650*/  @!P5 MUFU.EX2 R37, R37 ;  /* 0x000000250025d308 */ /* 0x000e620000000800 */
[----:B------:R-:W-:-:S04]  /*4660*/  @!P2 FADD.FTZ R33, -R30, R33 ;  /* 0x000000211e21a221 */ /* 0x000fc80000010100 */
[----:B------:R-:W-:Y:S01]  /*4670*/  @!P2 FMUL.FTZ R33, R33, 1.4426950216293334961 ;  /* 0x3fb8aa3b2121a820 */ /* 0x000fe20000410000 */
[----:B0-----:R0:W-:Y:S01]  /*4680*/  @!P0 STS [R25.X4+0x240], R2 ;  /* 0x0002400219008388 */ /* 0x0011e20000004800 */
[----:B------:R-:W-:Y:S01]  /*4690*/  ISETP.GE.OR P0, PT, R0, c[0x0][0x314], P6 ;  /* 0x0000c50000007a0c */ /* 0x000fe20003706670 */
[----:B------:R-:W-:Y:S01]  /*46a0*/  @!P1 FADD.FTZ R34, -R30, R34 ;  /* 0x000000221e229221 */ /* 0x000fe20000010100 */
[C---:B------:R-:W-:Y:S01]  /*46b0*/  IADD3 R0, R39.reuse, 0x70, RZ ;  /* 0x0000007027007810 */ /* 0x040fe20007ffe0ff */
[----:B------:R-:W2:Y:S01]  /*46c0*/  @!P4 MUFU.EX2 R35, R35 ;  /* 0x000000230023c308 */ /* 0x000ea20000000800 */
[----:B------:R-:W-:Y:S02]  /*46d0*/  IMAD.SHL.U32 R39, R39, 0x4, RZ ;  /* 0x0000000427277824 */ /* 0x000fe400078e00ff */
[----:B------:R-:W-:Y:S01]  /*46e0*/  ISETP.GE.OR P6, PT, R0, c[0x0][0x314], P6 ;  /* 0x0000c50000007a0c */ /* 0x000fe200037c6670 */
[----:B------:R-:W-:Y:S01]  /*46f0*/  @!P1 FMUL.FTZ R34, R34, 1.4426950216293334961 ;  /* 0x3fb8aa3b22229820 */ /* 0x000fe20000410000 */
[----:B-1----:R-:W-:Y:S03]  /*4700*/  @!P5 STS [R25.X4], R37 ;  /* 0x000000251900d388 */ /* 0x002fe60000004800 */
[----:B------:R-:W1:Y:S02]  /*4710*/  @!P3 MUFU.EX2 R36, R36 ;  /* 0x000000240024b308 */ /* 0x000e640000000800 */
[----:B------:R-:W-:-:S04]  /*4720*/  @!P0 FADD.FTZ R31, -R30, R31 ;  /* 0x0000001f1e1f8221 */ /* 0x000fc80000010100 */
[----:B------:R-:W-:Y:S02]  /*4730*/  @!P0 FMUL.FTZ R31, R31, 1.4426950216293334961 ;  /* 0x3fb8aa3b1f1f8820 */ /* 0x000fe40000410000 */
[----:B------:R-:W-:Y:S01]  /*4740*/  @!P6 FADD.FTZ R30, -R30, R32 ;  /* 0x000000201e1ee221 */ /* 0x000fe20000010100 */
[----:B------:R-:W3:Y:S01]  /*4750*/  @!P2 MUFU.EX2 R33, R33 ;  /* 0x000000210021a308 */ /* 0x000ee20000000800 */
[----:B--2---:R-:W-:Y:S02]  /*4760*/  @!P4 STS [R25.X4+0x480], R35 ;  /* 0x000480231900c388 */ /* 0x004fe40000004800 */
[----:B------:R-:W-:Y:S01]  /*4770*/  @!P6 FMUL.FTZ R0, R30, 1.4426950216293334961 ;  /* 0x3fb8aa3b1e00e820 */ /* 0x000fe20000410000 */
[----:B0-----:R-:W-:Y:S01]  /*4780*/  CS2R R2, SRZ ;  /* 0x0000000000027805 */ /* 0x001fe2000001ff00 */
[----:B-1----:R-:W-:Y:S03]  /*4790*/  @!P3 STS [R25.X4+0x6c0], R36 ;  /* 0x0006c0241900b388 */ /* 0x002fe60000004800 */
[----:B------:R-:W0:Y:S08]  /*47a0*/  @!P0 MUFU.EX2 R31, R31 ;  /* 0x0000001f001f8308 */ /* 0x000e300000000800 */
[----:B------:R-:W1:Y:S01]  /*47b0*/  @!P1 MUFU.EX2 R34, R34 ;  /* 0x0000002200229308 */ /* 0x000e620000000800 */
[----:B---3--:R-:W-:Y:S07]  /*47c0*/  @!P2 STS [R25.X4+0x900], R33 ;  /* 0x000900211900a388 */ /* 0x008fee0000004800 */
[----:B------:R-:W2:Y:S01]  /*47d0*/  @!P6 MUFU.EX2 R0, R0 ;  /* 0x000000000000e308 */ /* 0x000ea20000000800 */
[----:B0-----:R-:W-:Y:S01]  /*47e0*/  @!P0 STS [R25.X4+0xd80], R31 ;  /* 0x000d801f19008388 */ /* 0x001fe20000004800 */
[----:B------:R-:W-:-:S03]  /*47f0*/  ISETP.GE.AND P0, PT, R29, 0x1, PT ;  /* 0x000000011d00780c */ /* 0x000fc60003f06270 */
[----:B-1----:R-:W-:Y:S04]  /*4800*/  @!P1 STS [R25.X4+0xb40], R34 ;  /* 0x000b402219009388 */ /* 0x002fe80000004800 */
[----:B--2---:R0:W-:Y:S02]  /*4810*/  @!P6 STS [R25.X4+0xfc0], R0 ;  /* 0x000fc0001900e388 */ /* 0x0041e40000004800 */
[----:B0-----:R-:W-:Y:S02]  /*4820*/  HFMA2.MMA R0, -RZ, RZ, 0, 0 ;  /* 0x00000000ff007435 */ /* 0x001fe400000001ff */
[----:B------:R-:W-:Y:S06]  /*4830*/  BAR.SYNC.DEFER_BLOCKING 0x0 ;  /* 0x0000000000007b1d */ /* 0x000fec0000010000 */
[----:B------:R-:W-:Y:S05]  /*4840*/  @!P0 BRA `(.L_x_371) ;  /* 0x00000ad000008947 */ /* 0x000fea0003800000 */
[----:B------:R-:W-:Y:S01]  /*4850*/  ULDC UR5, c[0x0][0x22c] ;  /* 0x00008b0000057ab9 */ /* 0x000fe20000000800 */
[----:B------:R-:W-:Y:S01]  /*4860*/  IMAD R35, R15, 0xc0, R39 ;  /* 0x000000c00f237824 */ /* 0x000fe200078e0227 */
[----:B------:R-:W-:Y:S01]  /*4870*/  UIMAD UR5, UR7, UR5, URZ ;  /* 0x00000005070572a4 */ /* 0x000fe2000f8e023f */
[----:B------:R-:W-:Y:S01]  /*4880*/  ISETP.GT.AND P1, PT, R29, 0x3, PT ;  /* 0x000000031d00780c */ /* 0x000fe20003f24270 */
[C---:B------:R-:W-:Y:S01]  /*4890*/  IMAD R32, R28.reuse, c[0x0][0x22c], RZ ;  /* 0x00008b001c207a24 */ /* 0x040fe200078e02ff */
[----:B------:R-:W-:Y:S01]  /*48a0*/  PLOP3.LUT P4, PT, PT, PT, PT, 0x80, 0x0 ;  /* 0x000000000000781c */ /* 0x000fe20003f8f070 */
[----:B------:R-:W-:Y:S01]  /*48b0*/  USHF.R.S32.HI UR4, URZ, 0x1f, UR5 ;  /* 0x0000001f3f047899 */ /* 0x000fe20008011405 */
[----:B------:R-:W-:Y:S01]  /*48c0*/  IMAD.SHL.U32 R14, R15, 0x4, RZ ;  /* 0x000000040f0e7824 */ /* 0x000fe200078e00ff */
[C---:B------:R-:W-:Y:S01]  /*48d0*/  IADD3 R0, P0, R35.reuse, UR5, RZ ;  /* 0x0000000523007c10 */ /* 0x040fe2000ff1e0ff */
[----:B------:R-:W-:Y:S01]  /*48e0*/  IMAD.MOV.U32 R30, RZ, RZ, RZ ;  /* 0x000000ffff1e7224 */ /* 0x000fe200078e00ff */
[----:B------:R-:W-:Y:S01]  /*48f0*/  IADD3 R31, R28, -UR7, RZ ;  /* 0x800000071c1f7c10 */ /* 0x000fe2000fffe0ff */
[----:B------:R-:W-:Y:S01]  /*4900*/  CS2R R16, SRZ ;  /* 0x0000000000107805 */ /* 0x000fe2000001ff00 */
[----:B------:R-:W-:Y:S01]  /*4910*/  LEA.HI.X.SX32 R35, R35, UR4, 0x1, P0 ;  /* 0x0000000423237c11 */ /* 0x000fe200080f0eff */
[----:B------:R-:W-:Y:S01]  /*4920*/  CS2R R18, SRZ ;  /* 0x0000000000127805 */ /* 0x000fe2000001ff00 */
[C---:B------:R-:W-:Y:S01]  /*4930*/  LEA R34, P0, R0.reuse, c[0x0][0x1d8], 0x2 ;  /* 0x0000760000227a11 */ /* 0x040fe200078010ff */
[----:B------:R-:W-:Y:S01]  /*4940*/  CS2R R20, SRZ ;  /* 0x0000000000147805 */ /* 0x000fe2000001ff00 */
[----:B------:R-:W-:Y:S01]  /*4950*/  CS2R R22, SRZ ;  /* 0x0000000000167805 */ /* 0x000fe2000001ff00 */
[----:B------:R-:W-:Y:S01]  /*4960*/  CS2R R24, SRZ ;  /* 0x0000000000187805 */ /* 0x000fe2000001ff00 */
[----:B------:R-:W-:Y:S01]  /*4970*/  LEA.HI.X R35, R0, c[0x0][0x1dc], R35, 0x2, P0 ;  /* 0x0000770000237a11 */ /* 0x000fe200000f1423 */
[----:B------:R-:W-:Y:S01]  /*4980*/  IMAD.MOV.U32 R0, RZ, RZ, RZ ;  /* 0x000000ffff007224 */ /* 0x000fe200078e00ff */
[----:B------:R-:W-:Y:S01]  /*4990*/  IADD3 R34, P0, R34, 0x200, RZ ;  /* 0x0000020022227810 */ /* 0x000fe20007f1e0ff */
[----:B------:R-:W-:Y:S01]  /*49a0*/  CS2R R26, SRZ ;  /* 0x00000000001a7805 */ /* 0x000fe2000001ff00 */
[----:B------:R-:W-:-:S04]  /*49b0*/  IMAD.WIDE R32, R32, 0x4, RZ ;  /* 0x0000000420207825 */ /* 0x000fc800078e02ff */
[----:B------:R-:W-:Y:S01]  /*49c0*/  IMAD.X R35, RZ, RZ, R35, P0 ;  /* 0x000000ffff237224 */ /* 0x000fe200000e0623 */
[----:B------:R-:W-:Y:S05]  /*49d0*/  @!P1 BRA `(.L_x_372) ;  /* 0x0000051000009947 */ /* 0x000fea0003800000 */
[----:B------:R-:W-:Y:S02]  /*49e0*/  PLOP3.LUT P4, PT, PT, PT, PT, 0x8, 0x0 ;  /* 0x000000000000781c */ /* 0x000fe40003f8e170 */
[CC--:B------:R-:W-:Y:S02]  /*49f0*/  ISETP.GE.AND P3, PT, R15.reuse, R31.reuse, PT ;  /* 0x0000001f0f00720c */ /* 0x0c0fe40003f66270 */
[----:B------:R-:W-:Y:S02]  /*4a00*/  ISETP.GE.AND P0, PT, R15, R31, PT ;  /* 0x0000001f0f00720c */ /* 0x000fe40003f06270 */
[----:B------:R-:W-:-:S09]  /*4a10*/  IADD3 R29, R29, -0x3, RZ ;  /* 0xfffffffd1d1d7810 */ /* 0x000fd20007ffe0ff */
.L_x_373:
[----:B------:R0:W2:Y:S01]  /*4a20*/  @!P3 LDG.E.128 R16, [R34.64+-0x200] ;  /* 0xfffe00082210b981 */ /* 0x0000a2000c1e1d00 */
[----:B------:R-:W-:Y:S02]  /*4a30*/  IADD3 R36, P1, R32, R34, RZ ;  /* 0x0000002220247210 */ /* 0x000fe40007f3e0ff */
[----:B------:R-:W-:Y:S01]  /*4a40*/  IADD3 R30, R30, 0x4, RZ ;  /* 0x000000041e1e7810 */ /* 0x000fe20007ffe0ff */
[----:B------:R0:W3:Y:S01]  /*4a50*/  @!P3 LDG.E.128 R20, [R34.64+-0x100] ;  /* 0xffff00082214b981 */ /* 0x0000e2000c1e1d00 */
[C---:B------:R-:W-:Y:S02]  /*4a60*/  IADD3.X R37, R33.reuse, R35, RZ, P1, !PT ;  /* 0x0000002321257210 */ /* 0x040fe40000ffe4ff */
[----:B------:R-:W-:Y:S01]  /*4a70*/  ISETP.GE.AND P2, PT, R30, R29, PT ;  /* 0x0000001d1e00720c */ /* 0x000fe20003f46270 */
[----:B------:R0:W4:Y:S01]  /*4a80*/  @!P3 LDG.E.128 R24, [R34.64] ;  /* 0x000000082218b981 */ /* 0x000122000c1e1d00 */
[----:B------:R-:W-:Y:S03]  /*4a90*/  PLOP3.LUT P3, PT, P0, PT, PT, 0x80, 0x0 ;  /* 0x000000000000781c */ /* 0x000fe6000076f070 */
[----:B------:R-:W2:Y:S01]  /*4aa0*/  LDS R13, [R14] ;  /* 0x000000000e0d7984 */ /* 0x000ea20000000800 */
[C---:B0-----:R-:W-:Y:S04]  /*4ab0*/  IADD3 R34, P1, R32.reuse, R36, RZ ;  /* 0x0000002420227210 */ /* 0x041fe80007f3e0ff */
[----:B------:R-:W-:Y:S01]  /*4ac0*/  IADD3.X R35, R33, R37, RZ, P1, !PT ;  /* 0x0000002521237210 */ /* 0x000fe20000ffe4ff */
[C---:B--2---:R-:W-:Y:S02]  /*4ad0*/  FFMA.FTZ R12, R13.reuse, R16, R12 ;  /* 0x000000100d0c7223 */ /* 0x044fe4000001000c */
[C---:B------:R-:W-:Y:S02]  /*4ae0*/  FFMA.FTZ R11, R13.reuse, R17, R11 ;  /* 0x000000110d0b7223 */ /* 0x040fe4000001000b */
[C---:B------:R-:W-:Y:S02]  /*4af0*/  FFMA.FTZ R10, R13.reuse, R18, R10 ;  /* 0x000000120d0a7223 */ /* 0x040fe4000001000a */
[C---:B------:R-:W-:Y:S02]  /*4b00*/  FFMA.FTZ R9, R13.reuse, R19, R9 ;  /* 0x000000130d097223 */ /* 0x040fe40000010009 */
[C---:B---3--:R-:W-:Y:S01]  /*4b10*/  FFMA.FTZ R8, R13.reuse, R20, R8 ;  /* 0x000000140d087223 */ /* 0x048fe20000010008 */
[----:B------:R-:W2:Y:S01]  /*4b20*/  @!P3 LDG.E.128 R16, [R36.64+-0x200] ;  /* 0xfffe00082410b981 */ /* 0x000ea2000c1e1d00 */
[C---:B------:R-:W-:Y:S02]  /*4b30*/  FFMA.FTZ R7, R13.reuse, R21, R7 ;  /* 0x000000150d077223 */ /* 0x040fe40000010007 */
[C---:B------:R-:W-:Y:S02]  /*4b40*/  FFMA.FTZ R6, R13.reuse, R22, R6 ;  /* 0x000000160d067223 */ /* 0x040fe40000010006 */
[C---:B------:R-:W-:Y:S02]  /*4b50*/  FFMA.FTZ R5, R13.reuse, R23, R5 ;  /* 0x000000170d057223 */ /* 0x040fe40000010005 */
[C---:B----4-:R-:W-:Y:S01]  /*4b60*/  FFMA.FTZ R4, R13.reuse, R24, R4 ;  /* 0x000000180d047223 */ /* 0x050fe20000010004 */
[----:B------:R-:W3:Y:S01]  /*4b70*/  @!P3 LDG.E.128 R20, [R36.64+-0x100] ;  /* 0xffff00082414b981 */ /* 0x000ee2000c1e1d00 */
[C---:B------:R-:W-:Y:S02]  /*4b80*/  FFMA.FTZ R3, R13.reuse, R25, R3 ;  /* 0x000000190d037223 */ /* 0x040fe40000010003 */
[C---:B------:R-:W-:Y:S02]  /*4b90*/  FFMA.FTZ R2, R13.reuse, R26, R2 ;  /* 0x0000001a0d027223 */ /* 0x040fe40000010002 */
[----:B------:R-:W-:Y:S02]  /*4ba0*/  FFMA.FTZ R0, R13, R27, R0 ;  /* 0x0000001b0d007223 */ /* 0x000fe40000010000 */
[----:B------:R-:W4:Y:S04]  /*4bb0*/  @!P3 LDG.E.128 R24, [R36.64] ;  /* 0x000000082418b981 */ /* 0x000f28000c1e1d00 */
[----:B------:R-:W2:Y:S02]  /*4bc0*/  LDS R13, [R14+0x24] ;  /* 0x000024000e0d7984 */ /* 0x000ea40000000800 */
[C---:B--2---:R-:W-:Y:S02]  /*4bd0*/  FFMA.FTZ R12, R13.reuse, R16, R12 ;  /* 0x000000100d0c7223 */ /* 0x044fe4000001000c */
[C---:B------:R-:W-:Y:S02]  /*4be0*/  FFMA.FTZ R11, R13.reuse, R17, R11 ;  /* 0x000000110d0b7223 */ /* 0x040fe4000001000b */
[C---:B------:R-:W-:Y:S02]  /*4bf0*/  FFMA.FTZ R10, R13.reuse, R18, R10 ;  /* 0x000000120d0a7223 */ /* 0x040fe4000001000a */
[C---:B------:R-:W-:Y:S02]  /*4c00*/  FFMA.FTZ R9, R13.reuse, R19, R9 ;  /* 0x000000130d097223 */ /* 0x040fe40000010009 */
[C---:B---3--:R-:W-:Y:S01]  /*4c10*/  FFMA.FTZ R8, R13.reuse, R20, R8 ;  /* 0x000000140d087223 */ /* 0x048fe20000010008 */
[----:B------:R0:W2:Y:S01]  /*4c20*/  @!P3 LDG.E.128 R16, [R34.64+-0x200] ;  /* 0xfffe00082210b981 */ /* 0x0000a2000c1e1d00 */
[C---:B------:R-:W-:Y:S02]  /*4c30*/  FFMA.FTZ R7, R13.reuse, R21, R7 ;  /* 0x000000150d077223 */ /* 0x040fe40000010007 */
[C---:B------:R-:W-:Y:S02]  /*4c40*/  FFMA.FTZ R6, R13.reuse, R22, R6 ;  /* 0x000000160d067223 */ /* 0x040fe40000010006 */
[C---:B------:R-:W-:Y:S02]  /*4c50*/  FFMA.FTZ R5, R13.reuse, R23, R5 ;  /* 0x000000170d057223 */ /* 0x040fe40000010005 */
[C---:B----4-:R-:W-:Y:S01]  /*4c60*/  FFMA.FTZ R4, R13.reuse, R24, R4 ;  /* 0x000000180d047223 */ /* 0x050fe20000010004 */
[----:B------:R0:W3:Y:S01]  /*4c70*/  @!P3 LDG.E.128 R20, [R34.64+-0x100] ;  /* 0xffff00082214b981 */ /* 0x0000e2000c1e1d00 */
[C---:B------:R-:W-:Y:S02]  /*4c80*/  FFMA.FTZ R3, R13.reuse, R25, R3 ;  /* 0x000000190d037223 */ /* 0x040fe40000010003 */
[C---:B------:R-:W-:Y:S02]  /*4c90*/  FFMA.FTZ R2, R13.reuse, R26, R2 ;  /* 0x0000001a0d027223 */ /* 0x040fe40000010002 */
[----:B------:R-:W-:Y:S02]  /*4ca0*/  FFMA.FTZ R0, R13, R27, R0 ;  /* 0x0000001b0d007223 */ /* 0x000fe40000010000 */
[----:B------:R0:W4:Y:S04]  /*4cb0*/  @!P3 LDG.E.128 R24, [R34.64] ;  /* 0x000000082218b981 */ /* 0x000128000c1e1d00 */
[----:B------:R-:W2:Y:S01]  /*4cc0*/  LDS R13, [R14+0x48] ;  /* 0x000048000e0d7984 */ /* 0x000ea20000000800 */
[C---:B0-----:R-:W-:Y:S04]  /*4cd0*/  IADD3 R34, P1, R32.reuse, R34, RZ ;  /* 0x0000002220227210 */ /* 0x041fe80007f3e0ff */
[----:B------:R-:W-:Y:S01]  /*4ce0*/  IADD3.X R35, R33, R35, RZ, P1, !PT ;  /* 0x0000002321237210 */ /* 0x000fe20000ffe4ff */
        /* <DEDUP_REMOVED lines=15> */
[----:B------:R1:W2:Y:S01]  /*4de0*/  LDS R13, [R14+0x6c] ;  /* 0x00006c000e0d7984 */ /* 0x0002a20000000800 */
[----:B0-----:R-:W-:Y:S02]  /*4df0*/  IADD3 R34, P1, R32, R34, RZ ;  /* 0x0000002220227210 */ /* 0x001fe40007f3e0ff */
[----:B-1----:R-:W-:Y:S02]  /*4e00*/  IADD3 R14, R14, 0x90, RZ ;  /* 0x000000900e0e7810 */ /* 0x002fe40007ffe0ff */
[----:B------:R-:W-:Y:S01]  /*4e10*/  IADD3.X R35, R33, R35, RZ, P1, !PT ;  /* 0x0000002321237210 */ /* 0x000fe20000ffe4ff */
[C---:B--2---:R-:W-:Y:S02]  /*4e20*/  FFMA.FTZ R12, R13.reuse, R16, R12 ;  /* 0x000000100d0c7223 */ /* 0x044fe4000001000c */
[C---:B------:R-:W-:Y:S02]  /*4e30*/  FFMA.FTZ R11, R13.reuse, R17, R11 ;  /* 0x000000110d0b7223 */ /* 0x040fe4000001000b */
[C---:B------:R-:W-:Y:S02]  /*4e40*/  FFMA.FTZ R10, R13.reuse, R18, R10 ;  /* 0x000000120d0a7223 */ /* 0x040fe4000001000a */
[C---:B------:R-:W-:Y:S02]  /*4e50*/  FFMA.FTZ R9, R13.reuse, R19, R9 ;  /* 0x000000130d097223 */ /* 0x040fe40000010009 */
[C---:B---3--:R-:W-:Y:S02]  /*4e60*/  FFMA.FTZ R8, R13.reuse, R20, R8 ;  /* 0x000000140d087223 */ /* 0x048fe40000010008 */
[C---:B------:R-:W-:Y:S02]  /*4e70*/  FFMA.FTZ R7, R13.reuse, R21, R7 ;  /* 0x000000150d077223 */ /* 0x040fe40000010007 */
[C---:B------:R-:W-:Y:S02]  /*4e80*/  FFMA.FTZ R6, R13.reuse, R22, R6 ;  /* 0x000000160d067223 */ /* 0x040fe40000010006 */
[C---:B------:R-:W-:Y:S02]  /*4e90*/  FFMA.FTZ R5, R13.reuse, R23, R5 ;  /* 0x000000170d057223 */ /* 0x040fe40000010005 */
[C---:B----4-:R-:W-:Y:S02]  /*4ea0*/  FFMA.FTZ R4, R13.reuse, R24, R4 ;  /* 0x000000180d047223 */ /* 0x050fe40000010004 */
[C---:B------:R-:W-:Y:S02]  /*4eb0*/  FFMA.FTZ R3, R13.reuse, R25, R3 ;  /* 0x000000190d037223 */ /* 0x040fe40000010003 */
[C---:B------:R-:W-:Y:S02]  /*4ec0*/  FFMA.FTZ R2, R13.reuse, R26, R2 ;  /* 0x0000001a0d027223 */ /* 0x040fe40000010002 */
[----:B------:R-:W-:Y:S01]  /*4ed0*/  FFMA.FTZ R0, R13, R27, R0 ;  /* 0x0000001b0d007223 */ /* 0x000fe20000010000 */
[----:B------:R-:W-:-:S05]  /*4ee0*/  @!P2 BRA `(.L_x_373) ;  /* 0xfffffb300000a947 */ /* 0x000fca000383ffff */
.L_x_372:
[----:B------:R-:W-:-:S04]  /*4ef0*/  IADD3 R13, -R30, c[0x0][0x314], RZ ;  /* 0x0000c5001e0d7a10 */ /* 0x000fc80007ffe1ff */
[----:B------:R-:W-:-:S13]  /*4f00*/  ISETP.GT.AND P0, PT, R13, 0x1, PT ;  /* 0x000000010d00780c */ /* 0x000fda0003f04270 */
[----:B------:R-:W-:Y:S05]  /*4f10*/  @!P0 BRA `(.L_x_374) ;  /* 0x000002a000008947 */ /* 0x000fea0003800000 */
[----:B------:R-:W-:Y:S01]  /*4f20*/  ISETP.GE.AND P0, PT, R15, R31, PT ;  /* 0x0000001f0f00720c */ /* 0x000fe20003f06270 */
[----:B------:R-:W0:-:S12]  /*4f30*/  LDS R13, [R14] ;  /* 0x000000000e0d7984 */ /* 0x000e180000000800 */
[----:B------:R1:W0:Y:S04]  /*4f40*/  @!P0 LDG.E.128 R16, [R34.64+-0x200] ;  /* 0xfffe000822108981 */ /* 0x000228000c1e1d00 */
[----:B------:R1:W2:Y:S04]  /*4f50*/  @!P0 LDG.E.128 R20, [R34.64+-0x100] ;  /* 0xffff000822148981 */ /* 0x0002a8000c1e1d00 */
[----:B------:R1:W3:Y:S02]  /*4f60*/  @!P0 LDG.E.128 R24, [R34.64] ;  /* 0x0000000822188981 */ /* 0x0002e4000c1e1d00 */
[----:B-1----:R-:W-:-:S04]  /*4f70*/  IADD3 R34, P1, R32, R34, RZ ;  /* 0x0000002220227210 */ /* 0x002fc80007f3e0ff */
[----:B------:R-:W-:Y:S01]  /*4f80*/  IADD3.X R35, R33, R35, RZ, P1, !PT ;  /* 0x0000002321237210 */ /* 0x000fe20000ffe4ff */
[-C--:B0-----:R-:W-:Y:S02]  /*4f90*/  FFMA.FTZ R12, R16, R13.reuse, R12 ;  /* 0x0000000d100c7223 */ /* 0x081fe4000001000c */
[-C--:B------:R-:W-:Y:S02]  /*4fa0*/  FFMA.FTZ R11, R17, R13.reuse, R11 ;  /* 0x0000000d110b7223 */ /* 0x080fe4000001000b */
[-C--:B------:R-:W-:Y:S02]  /*4fb0*/  FFMA.FTZ R10, R18, R13.reuse, R10 ;  /* 0x0000000d120a7223 */ /* 0x080fe4000001000a */
[-C--:B------:R-:W-:Y:S02]  /*4fc0*/  FFMA.FTZ R9, R19, R13.reuse, R9 ;  /* 0x0000000d13097223 */ /* 0x080fe40000010009 */
[-C--:B--2---:R-:W-:Y:S01]  /*4fd0*/  FFMA.FTZ R8, R20, R13.reuse, R8 ;  /* 0x0000000d14087223 */ /* 0x084fe20000010008 */
[----:B------:R0:W2:Y:S01]  /*4fe0*/  @!P0 LDG.E.128 R16, [R34.64+-0x200] ;  /* 0xfffe000822108981 */ /* 0x0000a2000c1e1d00 */
[----:B------:R-:W-:-:S02]  /*4ff0*/  FFMA.FTZ R7, R21, R13, R7 ;  /* 0x0000000d15077223 */ /* 0x000fc40000010007 */
[-C--:B------:R-:W-:Y:S02]  /*5000*/  FFMA.FTZ R6, R22, R13.reuse, R6 ;  /* 0x0000000d16067223 */ /* 0x080fe40000010006 */
[-C--:B------:R-:W-:Y:S02]  /*5010*/  FFMA.FTZ R5, R23, R13.reuse, R5 ;  /* 0x0000000d17057223 */ /* 0x080fe40000010005 */
[-C--:B---3--:R-:W-:Y:S01]  /*5020*/  FFMA.FTZ R4, R24, R13.reuse, R4 ;  /* 0x0000000d18047223 */ /* 0x088fe20000010004 */
[----:B------:R0:W3:Y:S01]  /*5030*/  @!P0 LDG.E.128 R20, [R34.64+-0x100] ;  /* 0xffff000822148981 */ /* 0x0000e2000c1e1d00 */
[-C--:B------:R-:W-:Y:S02]  /*5040*/  FFMA.FTZ R3, R25, R13.reuse, R3 ;  /* 0x0000000d19037223 */ /* 0x080fe40000010003 */
[-C--:B------:R-:W-:Y:S02]  /*5050*/  FFMA.FTZ R2, R26, R13.reuse, R2 ;  /* 0x0000000d1a027223 */ /* 0x080fe40000010002 */
[----:B------:R-:W-:-:S02]  /*5060*/  FFMA.FTZ R0, R27, R13, R0 ;  /* 0x0000000d1b007223 */ /* 0x000fc40000010000 */
[----:B------:R0:W4:Y:S04]  /*5070*/  @!P0 LDG.E.128 R24, [R34.64] ;  /* 0x0000000822188981 */ /* 0x000128000c1e1d00 */
[----:B------:R1:W2:Y:S01]  /*5080*/  LDS R13, [R14+0x24] ;  /* 0x000024000e0d7984 */ /* 0x0002a20000000800 */
[----:B------:R-:W-:Y:S02]  /*5090*/  IADD3 R30, R30, 0x1, RZ ;  /* 0x000000011e1e7810 */ /* 0x000fe40007ffe0ff */
[----:B------:R-:W-:Y:S02]  /*50a0*/  PLOP3.LUT P4, PT, PT, PT, PT, 0x8, 0x0 ;  /* 0x000000000000781c */ /* 0x000fe40003f8e170 */
[----:B------:R-:W-:Y:S02]  /*50b0*/  IADD3 R30, R30, 0x1, RZ ;  /* 0x000000011e1e7810 */ /* 0x000fe40007ffe0ff */
[----:B0-----:R-:W-:-:S02]  /*50c0*/  IADD3 R34, P0, R32, R34, RZ ;  /* 0x0000002220227210 */ /* 0x001fc40007f1e0ff */
[----:B-1----:R-:W-:Y:S02]  /*50d0*/  IADD3 R14, R14, 0x24, RZ ;  /* 0x000000240e0e7810 */ /* 0x002fe40007ffe0ff */
[----:B------:R-:W-:Y:S02]  /*50e0*/  IADD3.X R35, R33, R35, RZ, P0, !PT ;  /* 0x0000002321237210 */ /* 0x000fe400007fe4ff */
[----:B------:R-:W-:Y:S01]  /*50f0*/  IADD3 R14, R14, 0x24, RZ ;  /* 0x000000240e0e7810 */ /* 0x000fe20007ffe0ff */
[-C--:B--2---:R-:W-:Y:S02]  /*5100*/  FFMA.FTZ R12, R16, R13.reuse, R12 ;  /* 0x0000000d100c7223 */ /* 0x084fe4000001000c */
[-C--:B------:R-:W-:Y:S02]  /*5110*/  FFMA.FTZ R11, R17, R13.reuse, R11 ;  /* 0x0000000d110b7223 */ /* 0x080fe4000001000b */
[-C--:B------:R-:W-:Y:S02]  /*5120*/  FFMA.FTZ R10, R18, R13.reuse, R10 ;  /* 0x0000000d120a7223 */ /* 0x080fe4000001000a */
[----:B------:R-:W-:-:S02]  /*5130*/  FFMA.FTZ R9, R19, R13, R9 ;  /* 0x0000000d13097223 */ /* 0x000fc40000010009 */
[-C--:B---3--:R-:W-:Y:S02]  /*5140*/  FFMA.FTZ R8, R20, R13.reuse, R8 ;  /* 0x0000000d14087223 */ /* 0x088fe40000010008 */
[-C--:B------:R-:W-:Y:S02]  /*5150*/  FFMA.FTZ R7, R21, R13.reuse, R7 ;  /* 0x0000000d15077223 */ /* 0x080fe40000010007 */
[-C--:B------:R-:W-:Y:S02]  /*5160*/  FFMA.FTZ R6, R22, R13.reuse, R6 ;  /* 0x0000000d16067223 */ /* 0x080fe40000010006 */
[-C--:B------:R-:W-:Y:S02]  /*5170*/  FFMA.FTZ R5, R23, R13.reuse, R5 ;  /* 0x0000000d17057223 */ /* 0x080fe40000010005 */
[-C--:B----4-:R-:W-:Y:S02]  /*5180*/  FFMA.FTZ R4, R24, R13.reuse, R4 ;  /* 0x0000000d18047223 */ /* 0x090fe40000010004 */
[----:B------:R-:W-:-:S02]  /*5190*/  FFMA.FTZ R3, R25, R13, R3 ;  /* 0x0000000d19037223 */ /* 0x000fc40000010003 */
[-C--:B------:R-:W-:Y:S02]  /*51a0*/  FFMA.FTZ R2, R26, R13.reuse, R2 ;  /* 0x0000000d1a027223 */ /* 0x080fe40000010002 */
[----:B------:R-:W-:Y:S02]  /*51b0*/  FFMA.FTZ R0, R27, R13, R0 ;  /* 0x0000000d1b007223 */ /* 0x000fe40000010000 */
.L_x_374:
[----:B------:R-:W-:-:S13]  /*51c0*/  ISETP.LT.OR P4, PT, R30, c[0x0][0x314], P4 ;  /* 0x0000c5001e007a0c */ /* 0x000fda0002781670 */
[----:B------:R-:W-:Y:S05]  /*51d0*/  @!P4 BRA `(.L_x_371) ;  /* 0x000001400000c947 */ /* 0x000fea0003800000 */
[----:B------:R-:W-:Y:S01]  /*51e0*/  ISETP.GE.AND P0, PT, R15, R31, PT ;  /* 0x0000001f0f00720c */ /* 0x000fe20003f06270 */
[----:B------:R-:W-:-:S12]  /*51f0*/  BSSY B0, `(.L_x_375) ;  /* 0x0000005000007945 */ /* 0x000fd80003800000 */
[----:B------:R-:W-:Y:S05]  /*5200*/  @P0 BRA `(.L_x_376) ;  /* 0x0000003000000947 */ /* 0x000fea0003800000 */
[----:B------:R0:W5:Y:S04]  /*5210*/  LDG.E.128 R16, [R34.64+-0x200] ;  /* 0xfffe000822107981 */ /* 0x000168000c1e1d00 */
[----:B------:R0:W5:Y:S04]  /*5220*/  LDG.E.128 R20, [R34.64+-0x100] ;  /* 0xffff000822147981 */ /* 0x000168000c1e1d00 */
[----:B------:R0:W5:Y:S02]  /*5230*/  LDG.E.128 R24, [R34.64] ;  /* 0x0000000822187981 */ /* 0x000164000c1e1d00 */
.L_x_376:
[----:B------:R-:W-:Y:S05]  /*5240*/  BSYNC B0 ;  /* 0x0000000000007941 */ /* 0x000fea0003800000 */
.L_x_375:
[----:B------:R-:W1:Y:S02]  /*5250*/  LDS R14, [R14] ;  /* 0x000000000e0e7984 */ /* 0x000e640000000800 */
[----:B-1---5:R-:W-:-:S02]  /*5260*/  FFMA.FTZ R12, R14, R16, R12 ;  /* 0x000000100e0c7223 */ /* 0x022fc4000001000c */
[C---:B------:R-:W-:Y:S02]  /*5270*/  FFMA.FTZ R11, R14.reuse, R17, R11 ;  /* 0x000000110e0b7223 */ /* 0x040fe4000001000b */
[C---:B------:R-:W-:Y:S02]  /*5280*/  FFMA.FTZ R10, R14.reuse, R18, R10 ;  /* 0x000000120e0a7223 */ /* 0x040fe4000001000a */
[C---:B------:R-:W-:Y:S02]  /*5290*/  FFMA.FTZ R9, R14.reuse, R19, R9 ;  /* 0x000000130e097223 */ /* 0x040fe40000010009 */
[C---:B------:R-:W-:Y:S02]  /*52a0*/  FFMA.FTZ R8, R14.reuse, R20, R8 ;  /* 0x000000140e087223 */ /* 0x040fe40000010008 */
[C---:B------:R-:W-:Y:S02]  /*52b0*/  FFMA.FTZ R7, R14.reuse, R21, R7 ;  /* 0x000000150e077223 */ /* 0x040fe40000010007 */
[----:B------:R-:W-:-:S02]  /*52c0*/  FFMA.FTZ R6, R14, R22, R6 ;  /* 0x000000160e067223 */ /* 0x000fc40000010006 */
[C---:B------:R-:W-:Y:S02]  /*52d0*/  FFMA.FTZ R5, R14.reuse, R23, R5 ;  /* 0x000000170e057223 */ /* 0x040fe40000010005 */
[C---:B------:R-:W-:Y:S02]  /*52e0*/  FFMA.FTZ R4, R14.reuse, R24, R4 ;  /* 0x000000180e047223 */ /* 0x040fe40000010004 */
[C---:B------:R-:W-:Y:S02]  /*52f0*/  FFMA.FTZ R3, R14.reuse, R25, R3 ;  /* 0x000000190e037223 */ /* 0x040fe40000010003 */
[C---:B------:R-:W-:Y:S02]  /*5300*/  FFMA.FTZ R2, R14.reuse, R26, R2 ;  /* 0x0000001a0e027223 */ /* 0x040fe40000010002 */
[----:B------:R-:W-:Y:S02]  /*5310*/  FFMA.FTZ R0, R14, R27, R0 ;  /* 0x0000001b0e007223 */ /* 0x000fe40000010000 */
.L_x_371:
[----:B------:R-:W-:Y:S02]  /*5320*/  IADD3 R15, R15, UR7, RZ ;  /* 0x000000070f0f7c10 */ /* 0x000fe4000fffe0ff */
[----:B------:R-:W-:-:S02]  /*5330*/  F2FP.PACK_AB R13, R9, R10 ;  /* 0x0000000a090d723e */ /* 0x000fc400000000ff */
[----:B------:R-:W-:Y:S02]  /*5340*/  ISETP.GE.AND P0, PT, R15, R28, PT ;  /* 0x0000001c0f00720c */ /* 0x000fe40003f06270 */
[----:B------:R-:W-:Y:S02]  /*5350*/  F2FP.PACK_AB R9, R5, R6 ;  /* 0x000000060509723e */ /* 0x000fe400000000ff */
[----:B------:R-:W-:Y:S02]  /*5360*/  F2FP.PACK_AB R12, R11, R12 ;  /* 0x0000000c0b0c723e */ /* 0x000fe400000000ff */
[----:B------:R-:W-:Y:S02]  /*5370*/  F2FP.PACK_AB R8, R7, R8 ;  /* 0x000000080708723e */ /* 0x000fe400000000ff */
[----:B------:R-:W-:Y:S02]  /*5380*/  F2FP.PACK_AB R4, R3, R4 ;  /* 0x000000040304723e */ /* 0x000fe400000000ff */
        /* <DEDUP_REMOVED lines=32> */
[----:B------:R-:W-:Y:S01]  /*5590*/  @!P1 LOP3.LUT R7, RZ, R6, RZ, 0x33, !PT ;  /* 0x00000006ff079212 */ /* 0x000fe200078e33ff */
[----:B-1----:R-:W-:-:S04]  /*55a0*/  IMAD.MOV R2, RZ, RZ, -R17 ;  /* 0x000000ffff027224 */ /* 0x002fc800078e0a11 */
        /* <DEDUP_REMOVED lines=8> */
[----:B------:R-:W-:Y:S02]  /*5630*/  ISETP.GE.AND P1, PT, R10, RZ, PT ;  /* 0x000000ff0a00720c */ /* 0x000fe40003f26270 */
[----:B------:R-:W-:Y:S01]  /*5640*/  IADD3 R10, R39, 0x80, RZ ;  /* 0x00000080270a7810 */ /* 0x000fe20007ffe0ff */
        /* <DEDUP_REMOVED lines=13> */
[----:B------:R-:W-:-:S04]  /*5720*/  @!P0 LOP3.LUT R11, RZ, c[0x0][0x214], RZ, 0x33, !PT ;  /* 0x00008500ff0b8a12 */ /* 0x000fc800078e33ff */
[----:B------:R-:W-:Y:S01]  /*5730*/  SHF.R.S32.HI R2, RZ, 0x1f, R11 ;  /* 0x0000001fff027819 */ /* 0x000fe2000001140b */
[C---:B------:R-:W-:Y:S02]  /*5740*/  IMAD R6, R11.reuse, c[0x0][0x214], R6 ;  /* 0x000085000b067a24 */ /* 0x040fe400078e0206 */
[----:B------:R-:W-:-:S04]  /*5750*/  IMAD.WIDE.U32 R16, R11, c[0x0][0x1f0], R16 ;  /* 0x00007c000b107a25 */ /* 0x000fc800078e0010 */
[----:B------:R-:W-:Y:S02]  /*5760*/  IMAD.IADD R6, R15, 0x1, -R6 ;  /* 0x000000010f067824 */ /* 0x000fe400078e0a06 */
[----:B------:R-:W-:Y:S02]  /*5770*/  IMAD R2, R2, c[0x0][0x1f0], RZ ;  /* 0x00007c0002027a24 */ /* 0x000fe400078e02ff */
[----:B------:R-:W-:Y:S01]  /*5780*/  IMAD.MOV.U32 R14, RZ, RZ, R16 ;  /* 0x000000ffff0e7224 */ /* 0x000fe200078e0010 */
[----:B------:R-:W-:Y:S01]  /*5790*/  SHF.R.S32.HI R7, RZ, 0x1f, R6 ;  /* 0x0000001fff077819 */ /* 0x000fe20000011406 */
[----:B------:R-:W-:-:S04]  /*57a0*/  IMAD R2, R11, c[0x0][0x1f4], R2 ;  /* 0x00007d000b027a24 */ /* 0x000fc800078e0202 */
[----:B------:R-:W-:Y:S02]  /*57b0*/  IMAD.IADD R15, R17, 0x1, R2 ;  /* 0x00000001110f7824 */ /* 0x000fe400078e0202 */
[----:B------:R-:W-:Y:S02]  /*57c0*/  IMAD R7, R7, c[0x0][0x1e8], RZ ;  /* 0x00007a0007077a24 */ /* 0x000fe400078e02ff */
[----:B------:R-:W-:-:S04]  /*57d0*/  IMAD.WIDE.U32 R14, R6, c[0x0][0x1e8], R14 ;  /* 0x00007a00060e7a25 */ /* 0x000fc800078e000e */
[----:B------:R-:W-:Y:S01]  /*57e0*/  IMAD R7, R6, c[0x0][0x1ec], R7 ;  /* 0x00007b0006077a24 */ /* 0x000fe200078e0207 */
[C---:B------:R-:W-:Y:S02]  /*57f0*/  IADD3 R6, R39.reuse, 0x40, RZ ;  /* 0x0000004027067810 */ /* 0x040fe40007ffe0ff */
[-C--:B------:R-:W-:Y:S01]  /*5800*/  IADD3 R0, P2, R39, R14.reuse, RZ ;  /* 0x0000000e27007210 */ /* 0x080fe20007f5e0ff */
[----:B------:R-:W-:Y:S01]  /*5810*/  IMAD.IADD R7, R15, 0x1, R7 ;  /* 0x000000010f077824 */ /* 0x000fe200078e0207 */
[-C--:B------:R-:W-:Y:S02]  /*5820*/  IADD3 R2, P1, R6, R14.reuse, RZ ;  /* 0x0000000e06027210 */ /* 0x080fe40007f3e0ff */
[----:B------:R-:W-:Y:S02]  /*5830*/  IADD3 R3, P0, R10, R14, RZ ;  /* 0x0000000e0a037210 */ /* 0x000fe40007f1e0ff */
[-C--:B------:R-:W-:Y:S02]  /*5840*/  LEA.HI.X.SX32 R39, R39, R7.reuse, 0x1, P2 ;  /* 0x0000000727277211 */ /* 0x080fe400010f0eff */
[----:B------:R-:W-:-:S02]  /*5850*/  LEA.HI.X.SX32 R6, R6, R7, 0x1, P1 ;  /* 0x0000000706067211 */ /* 0x000fc400008f0eff */
[----:B------:R-:W-:Y:S02]  /*5860*/  LEA R16, P2, R0, c[0x0][0x1d0], 0x1 ;  /* 0x0000740000107a11 */ /* 0x000fe400078408ff */
[----:B------:R-:W-:Y:S02]  /*5870*/  LEA.HI.X.SX32 R7, R10, R7, 0x1, P0 ;  /* 0x000000070a077211 */ /* 0x000fe400000f0eff */
[----:B------:R-:W-:Y:S02]  /*5880*/  LEA R14, P1, R2, c[0x0][0x1d0], 0x1 ;  /* 0x00007400020e7a11 */ /* 0x000fe400078208ff */
[----:B------:R-:W-:Y:S02]  /*5890*/  LEA R10, P0, R3, c[0x0][0x1d0], 0x1 ;  /* 0x00007400030a7a11 */ /* 0x000fe400078008ff */
[----:B------:R-:W-:Y:S02]  /*58a0*/  LEA.HI.X R17, R0, c[0x0][0x1d4], R39, 0x1, P2 ;  /* 0x0000750000117a11 */ /* 0x000fe400010f0c27 */
[----:B------:R-:W-:-:S02]  /*58b0*/  LEA.HI.X R15, R2, c[0x0][0x1d4], R6, 0x1, P1 ;  /* 0x00007500020f7a11 */ /* 0x000fc400008f0c06 */
[----:B------:R-:W-:Y:S01]  /*58c0*/  LEA.HI.X R11, R3, c[0x0][0x1d4], R7, 0x1, P0 ;  /* 0x00007500030b7a11 */ /* 0x000fe200000f0c07 */
[----:B------:R-:W-:Y:S04]  /*58d0*/  STG.E.64 [R16.64], R12 ;  /* 0x0000000c10007986 */ /* 0x000fe8000c101b08 */
[----:B------:R-:W-:Y:S04]  /*58e0*/  STG.E.64 [R14.64], R8 ;  /* 0x000000080e007986 */ /* 0x000fe8000c101b08 */
[----:B------:R-:W-:Y:S01]  /*58f0*/  STG.E.64 [R10.64], R4 ;  /* 0x000000040a007986 */ /* 0x000fe2000c101b08 */
[----:B------:R-:W-:Y:S05]  /*5900*/  EXIT ;  /* 0x000000000000794d */ /* 0x000fea0003800000 */
        .weak           $__internal_7_$__cuda_sm20_div_s64
        .type           $__internal_7_$__cuda_sm20_div_s64,@function
        .size           $__internal_7_$__cuda_sm20_div_s64,(.L_x_7329 - $__internal_7_$__cuda_sm20_div_s64)
$__internal_7_$__cuda_sm20_div_s64:
        /* <DEDUP_REMOVED lines=82> */
[----:B------:R-:W-:Y:S06]  /*5e30*/  RET.REL.NODEC R22 `(_ZN5flash32flash_fwd_splitkv_combine_kernelI23Flash_fwd_kernel_traitsILi192ELi64ELi64ELi4ELb0ELb0EN7cutlass6half_tE19Flash_kernel_traitsILi192ELi64ELi64ELi4ES3_EELi8ELi7ELb1EEEvNS_16Flash_fwd_paramsE) ;  /* 0xffffa1c016007950 */ /* 0x000fec0003c3ffff */
.L_x_377:
        /* <DEDUP_REMOVED lines=12> */
.L_x_7329:


//--------------------- .text._ZN5flash32flash_fwd_splitkv_combine_kernelI23Flash_fwd_kernel_traitsILi192ELi64ELi64ELi4ELb0ELb0EN7cutlass6half_tE19Flash_kernel_traitsILi192ELi64ELi64ELi4ES3_EELi8ELi6ELb1EEEvNS_16Flash_fwd_paramsE --------------------------
	.section	.text._ZN5flash32flash_fwd_splitkv_combine_kernelI23Flash_fwd_kernel_traitsILi192ELi64ELi64ELi4ELb0ELb0EN7cutlass6half_tE19Flash_kernel_traitsILi192ELi64ELi64ELi4ES3_EELi8ELi6ELb1EEEvNS_16Flash_fwd_paramsE,"ax",@progbits
	.sectioninfo	@"SHI_REGISTERS=64"
	.align	128
        .global         _ZN5flash32flash_fwd_splitkv_combine_kernelI23Flash_fwd_kernel_traitsILi192ELi64ELi64ELi4ELb0ELb0EN7cutlass6half_tE19Flash_kernel_traitsILi192ELi64ELi64ELi4ES3_EELi8ELi6ELb1EEEvNS_16Flash_fwd_paramsE
        .type           _ZN5flash32flash_fwd_splitkv_combine_kernelI23Flash_fwd_kernel_traitsILi192ELi64ELi64ELi4ELb0ELb0EN7cutlass6half_tE19Flash_kernel_traitsILi192ELi64ELi64ELi4ES3_EELi8ELi6ELb1EEEvNS_16Flash_fwd_paramsE,@function
        .size           _ZN5flash32flash_fwd_splitkv_combine_kernelI23Flash_fwd_kernel_traitsILi192ELi64ELi64ELi4ELb0ELb0EN7cutlass6half_tE19Flash_kernel_traitsILi192ELi64ELi64ELi4ES3_EELi8ELi6ELb1EEEvNS_16Flash_fwd_paramsE,(.L_x_7330 - _ZN5flash32flash_fwd_splitkv_combine_kernelI23Flash_fwd_kernel_traitsILi192ELi64ELi64ELi4ELb0ELb0EN7cutlass6half_tE19Flash_kernel_traitsILi192ELi64ELi64ELi4ES3_EELi8ELi6ELb1EEEvNS_16Flash_fwd_paramsE)
        .other          _ZN5flash32flash_fwd_splitkv_combine_kernelI23Flash_fwd_kernel_traitsILi192ELi64ELi64ELi4ELb0ELb0EN7cutlass6half_tE19Flash_kernel_traitsILi192ELi64ELi64ELi4ES3_EELi8ELi6ELb1EEEvNS_16Flash_fwd_paramsE,@"STO_CUDA_ENTRY STV_DEFAULT"
_ZN5flash32flash_fwd_splitkv_combine_kernelI23Flash_fwd_kernel_traitsILi192ELi64ELi64ELi4ELb0ELb0EN7cutlass6half_tE19Flash_kernel_traitsILi192ELi64ELi64ELi4ES3_EELi8ELi6ELb1EEEvNS_16Flash_fwd_paramsE:
.text._ZN5flash32flash_fwd_splitkv_combine_kernelI23Flash_fwd_kernel_traitsILi192ELi64ELi64ELi4ELb0ELb0EN7cutlass6half_tE19Flash_kernel_traitsILi192ELi64ELi64ELi4ES3_EELi8ELi6ELb1EEEvNS_16Flash_fwd_paramsE:
        /* <DEDUP_REMOVED lines=23> */
[----:B------:R-:W-:Y:S05]  /*0170*/  CALL.REL.NOINC `($__internal_8_$__cuda_sm20_div_s64) ;  /* 0x00004f4000007944 */ /* 0x000fea0003c00000 */
[----:B------:R-:W-:Y:S05]  /*0180*/  BRA `(.L_x_379) ;  /* 0x0000013000007947 */ /* 0x000fea0003800000 */
.L_x_378:
        /* <DEDUP_REMOVED lines=19> */
.L_x_379:
        /* <DEDUP_REMOVED lines=11> */
[----:B------:R-:W-:Y:S05]  /*0370*/  CALL.REL.NOINC `($__internal_8_$__cuda_sm20_div_s64) ;  /* 0x00004d4000007944 */ /* 0x000fea0003c00000 */
[----:B------:R-:W-:Y:S02]  /*0380*/  MOV R32, R20 ;  /* 0x0000001400207202 */ /* 0x000fe40000000f00 */
[----:B------:R-:W-:Y:S01]  /*0390*/  MOV R33, R21 ;  /* 0x0000001500217202 */ /* 0x000fe20000000f00 */
[----:B------:R-:W-:Y:S05]  /*03a0*/  BRA `(.L_x_382) ;  /* 0x0000013000007947 */ /* 0x000fea0003800000 */
.L_x_381:
        /* <DEDUP_REMOVED lines=19> */
.L_x_382:
[----:B------:R-:W-:Y:S05]  /*04e0*/  BSYNC B0 ;  /* 0x0000000000007941 */ /* 0x000fea0003800000 */
.L_x_380:
        /* <DEDUP_REMOVED lines=54> */
[----:B------:R-:W-:Y:S02]  /*0850*/  MOV R8, R20 ;  /* 0x0000001400087202 */ /* 0x000fe40000000f00 */
[----:B------:R-:W-:Y:S01]  /*0860*/  MOV R9, R21 ;  /* 0x0000001500097202 */ /* 0x000fe20000000f00 */
[----:B------:R-:W-:Y:S05]  /*0870*/  BRA `(.L_x_385) ;  /* 0x0000013000007947 */ /* 0x000fea0003800000 */
.L_x_384:
        /* <DEDUP_REMOVED lines=19> */
.L_x_385:
[----:B------:R-:W-:Y:S05]  /*09b0*/  BSYNC B0 ;  /* 0x0000000000007941 */ /* 0x000fea0003800000 */
.L_x_383:
        /* <DEDUP_REMOVED lines=104> */
.L_x_387:
        /* <DEDUP_REMOVED lines=19> */
.L_x_388:
[----:B------:R-:W-:Y:S05]  /*1170*/  BSYNC B0 ;  /* 0x0000000000007941 */ /* 0x000fea0003800000 */
.L_x_386:
        /* <DEDUP_REMOVED lines=107> */
.L_x_390:
        /* <DEDUP_REMOVED lines=19> */
.L_x_391:
[----:B------:R-:W-:Y:S05]  /*1960*/  BSYNC B0 ;  /* 0x0000000000007941 */ /* 0x000fea0003800000 */
.L_x_389:
        /* <DEDUP_REMOVED lines=165> */
[----:B------:R-:W-:Y:S05]  /*23c0*/  CALL.REL.NOINC `($__internal_8_$__cuda_sm20_div_s64) ;  /* 0x00002cf000007944 */ /* 0x000fea0003c00000 */
        /* <DEDUP_REMOVED lines=10> */
.L_x_396:
        /* <DEDUP_REMOVED lines=22> */
.L_x_397:
[----:B------:R-:W-:Y:S05]  /*25d0*/  BSYNC B0 ;  /* 0x0000000000007941 */ /* 0x000fea0003800000 */
.L_x_395:
[----:B------:R-:W-:Y:S01]  /*25e0*/  LOP3.LUT R19, R17, R0, RZ, 0xfc, !PT ;  /* 0x0000000011137212 */ /* 0x000fe200078efcff */
[----:B------:R-:W-:Y:S03]  /*25f0*/  BSSY B0, `(.L_x_398) ;  /* 0x0000028000007945 */ /* 0x000fe60003800000 */
[----:B------:R-:W-:-:S13]  /*2600*/  ISETP.NE.U32.AND P0, PT, R19, RZ, PT ;  /* 0x000000ff1300720c */ /* 0x000fda0003f05070 */
[----:B------:R-:W-:Y:S05]  /*2610*/  @!P0 BRA `(.L_x_399) ;  /* 0x000000f000008947 */ /* 0x000fea0003800000 */
[----:B------:R-:W-:Y:S01]  /*2620*/  IMAD.MOV.U32 R26, RZ, RZ, R27 ;  /* 0x000000ffff1a7224 */ /* 0x000fe200078e001b */
[----:B------:R-:W-:Y:S02]  /*2630*/  MOV R23, R0 ;  /* 0x0000000000177202 */ /* 0x000fe40000000f00 */
[----:B------:R-:W-:Y:S02]  /*2640*/  MOV R24, 0x2660 ;  /* 0x0000266000187802 */ /* 0x000fe40000000f00 */
[----:B------:R-:W-:Y:S05]  /*2650*/  CALL.REL.NOINC `($__internal_8_$__cuda_sm20_div_s64) ;  /* 0x00002a6000007944 */ /* 0x000fea0003c00000 */
        /* <DEDUP_REMOVED lines=11> */
.L_x_399:
        /* <DEDUP_REMOVED lines=22> */
.L_x_400:
[----:B------:R-:W-:Y:S05]  /*2870*/  BSYNC B0 ;  /* 0x0000000000007941 */ /* 0x000fea0003800000 */
.L_x_398:
        /* <DEDUP_REMOVED lines=11> */
[----:B------:R-:W-:Y:S05]  /*2930*/  CALL.REL.NOINC `($__internal_8_$__cuda_sm20_div_s64) ;  /* 0x0000278000007944 */ /* 0x000fea0003c00000 */
[----:B------:R-:W-:-:S04]  /*2940*/  IADD3 R17, P0, RZ, -R20, RZ ;  /* 0x80000014ff117210 */ /* 0x000fc80007f1e0ff */
[----:B------:R-:W-:Y:S01]  /*2950*/  IADD3.X R18, RZ, ~R21, RZ, P0, !PT ;  /* 0x80000015ff127210 */ /* 0x000fe200007fe4ff */
[----:B------:R-:W-:-:S04]  /*2960*/  IMAD.WIDE.U32 R42, R5, R17, R42 ;  /* 0x00000011052a7225 */ /* 0x000fc800078e002a */
[----:B------:R-:W-:-:S04]  /*2970*/  IMAD R18, R18, R5, RZ ;  /* 0x0000000512127224 */ /* 0x000fc800078e02ff */
[----:B------:R-:W-:-:S05]  /*2980*/  IMAD R4, R4, R17, R18 ;  /* 0x0000001104047224 */ /* 0x000fca00078e0212 */
[----:B------:R-:W-:Y:S01]  /*2990*/  IADD3 R4, R43, R4, RZ ;  /* 0x000000042b047210 */ /* 0x000fe20007ffe0ff */
[----:B------:R-:W-:Y:S05]  /*29a0*/  BRA `(.L_x_403) ;  /* 0x0000016000007947 */ /* 0x000fea0003800000 */
.L_x_402:
        /* <DEDUP_REMOVED lines=22> */
.L_x_403:
[----:B------:R-:W-:Y:S05]  /*2b10*/  BSYNC B0 ;  /* 0x0000000000007941 */ /* 0x000fea0003800000 */
.L_x_401:
        /* <DEDUP_REMOVED lines=38> */
[----:B------:R-:W-:Y:S05]  /*2d80*/  CALL.REL.NOINC `($__internal_8_$__cuda_sm20_div_s64) ;  /* 0x0000233000007944 */ /* 0x000fea0003c00000 */
        /* <DEDUP_REMOVED lines=12> */
.L_x_405:
        /* <DEDUP_REMOVED lines=23> */
.L_x_406:
[----:B------:R-:W-:Y:S05]  /*2fc0*/  BSYNC B0 ;  /* 0x0000000000007941 */ /* 0x000fea0003800000 */
.L_x_404:
        /* <DEDUP_REMOVED lines=19> */
.L_x_408:
        /* <DEDUP_REMOVED lines=22> */
.L_x_409:
[----:B------:R-:W-:Y:S05]  /*3260*/  BSYNC B0 ;  /* 0x0000000000007941 */ /* 0x000fea0003800000 */
.L_x_407:
        /* <DEDUP_REMOVED lines=19> */
.L_x_411:
        /* <DEDUP_REMOVED lines=23> */
.L_x_412:
[----:B------:R-:W-:Y:S05]  /*3510*/  BSYNC B0 ;  /* 0x0000000000007941 */ /* 0x000fea0003800000 */
.L_x_410:
        /* <DEDUP_REMOVED lines=25> */
[----:B------:R-:W-:Y:S05]  /*36b0*/  CALL.REL.NOINC `($__internal_8_$__cuda_sm20_div_s64) ;  /* 0x00001a0000007944 */ /* 0x000fea0003c00000 */
        /* <DEDUP_REMOVED lines=12> */
.L_x_414:
        /* <DEDUP_REMOVED lines=23> */
.L_x_415:
[----:B------:R-:W-:Y:S05]  /*38f0*/  BSYNC B0 ;  /* 0x0000000000007941 */ /* 0x000fea0003800000 */
.L_x_413:
        /* <DEDUP_REMOVED lines=29> */
.L_x_417:
        /* <DEDUP_REMOVED lines=23> */
.L_x_418:
[----:B------:R-:W-:Y:S05]  /*3c40*/  BSYNC B0 ;  /* 0x0000000000007941 */ /* 0x000fea0003800000 */
.L_x_416:
        /* <DEDUP_REMOVED lines=20> */
.L_x_394:
[----:B------:R-:W-:-:S04]  /*3d90*/  LEA R2, P0, R38, c[0x0][0x200], 0x2 ;  /* 0x0000800026027a11 */ /* 0x000fc800078010ff */
[----:B------:R-:W-:-:S05]  /*3da0*/  LEA.HI.X R3, R38, c[0x0][0x204], R39, 0x2, P0 ;  /* 0x0000810026037a11 */ /* 0x000fca00000f1427 */
[----:B------:R0:W-:Y:S04]  /*3db0*/  STG.E [R2.64], R30 ;  /* 0x0000001e02007986 */ /* 0x0001e8000c101908 */
.L_x_393:
[----:B------:R-:W-:Y:S05]  /*3dc0*/  BSYNC B1 ;  /* 0x0000000000017941 */ /* 0x000fea0003800000 */
.L_x_392:
[C---:B------:R-:W-:Y:S01]  /*3dd0*/  IADD3 R0, R34.reuse, 0x10, RZ ;  /* 0x0000001022007810 */ /* 0x040fe20007ffe0ff */
[----:B------:R-:W-:Y:S01]  /*3de0*/  IMAD.MOV.U32 R29, RZ, RZ, c[0x0][0x314] ;  /* 0x0000c500ff1d7624 */ /* 0x000fe200078e00ff */
[----:B------:R-:W-:Y:S01]  /*3df0*/  ISETP.GE.OR P2, PT, R34, c[0x0][0x314], P6 ;  /* 0x0000c50022007a0c */ /* 0x000fe20003746670 */
[----:B0-----:R-:W-:Y:S01]  /*3e00*/  CS2R R2, SRZ ;  /* 0x0000000000027805 */ /* 0x001fe2000001ff00 */
[----:B------:R-:W-:Y:S01]  /*3e10*/  ISETP.GE.OR P1, PT, R0, c[0x0][0x314], P6 ;  /* 0x0000c50000007a0c */ /* 0x000fe20003726670 */
[----:B------:R-:W-:Y:S01]  /*3e20*/  CS2R R4, SRZ ;  /* 0x0000000000047805 */ /* 0x000fe2000001ff00 */
[----:B------:R-:W-:Y:S02]  /*3e30*/  IADD3 R0, R34, 0x20, RZ ;  /* 0x0000002022007810 */ /* 0x000fe40007ffe0ff */
[----:B------:R-:W-:Y:S02]  /*3e40*/  MOV R12, RZ ;  /* 0x000000ff000c7202 */ /* 0x000fe40000000f00 */
[----:B------:R-:W-:-:S02]  /*3e50*/  ISETP.GE.OR P0, PT, R0, c[0x0][0x314], P6 ;  /* 0x0000c50000007a0c */ /* 0x000fc40003706670 */
[C---:B------:R-:W-:Y:S01]  /*3e60*/  IADD3 R0, R34.reuse, 0x30, RZ ;  /* 0x0000003022007810 */ /* 0x040fe20007ffe0ff */
[----:B------:R-:W-:Y:S02]  /*3e70*/  IMAD.SHL.U32 R34, R34, 0x4, RZ ;  /* 0x0000000422227824 */ /* 0x000fe400078e00ff */
[----:B------:R-:W-:Y:S01]  /*3e80*/  @!P2 FADD.FTZ R37, -R30, R37 ;  /* 0x000000251e25a221 */ /* 0x000fe20000010100 */
[----:B------:R-:W-:Y:S01]  /*3e90*/  ISETP.GE.OR P6, PT, R0, c[0x0][0x314], P6 ;  /* 0x0000c50000007a0c */ /* 0x000fe200037c6670 */
[----:B------:R-:W-:Y:S01]  /*3ea0*/  @!P1 FADD.FTZ R32, -R30, R32 ;  /* 0x000000201e209221 */ /* 0x000fe20000010100 */
[----:B------:R-:W-:Y:S01]  /*3eb0*/  HFMA2.MMA R0, -RZ, RZ, 0, 0 ;  /* 0x00000000ff007435 */ /* 0x000fe200000001ff */
        /* <DEDUP_REMOVED lines=12> */
[----:B------:R-:W-:-:S03]  /*3f80*/  ISETP.GE.AND P0, PT, R29, 0x1, PT ;  /* 0x000000011d00780c */ /* 0x000fc60003f06270 */
[----:B--2---:R-:W-:Y:S04]  /*3f90*/  @!P1 STS [R25.X4+0x240], R32 ;  /* 0x0002402019009388 */ /* 0x004fe80000004800 */
[----:B---3--:R2:W-:Y:S01]  /*3fa0*/  @!P6 STS [R25.X4+0x6c0], R10 ;  /* 0x0006c00a1900e388 */ /* 0x0085e20000004800 */
[----:B0-----:R-:W-:Y:S01]  /*3fb0*/  CS2R R6, SRZ ;  /* 0x0000000000067805 */ /* 0x001fe2000001ff00 */
[----:B-1----:R-:W-:Y:S01]  /*3fc0*/  CS2R R8, SRZ ;  /* 0x0000000000087805 */ /* 0x002fe2000001ff00 */
[----:B--2---:R-:W-:Y:S01]  /*3fd0*/  CS2R R10, SRZ ;  /* 0x00000000000a7805 */ /* 0x004fe2000001ff00 */
        /* <DEDUP_REMOVED lines=31> */
.L_x_421:
        /* <DEDUP_REMOVED lines=45> */
[----:B0-----:R-:W-:Y:S04]  /*44a0*/  IADD3 R40, P1, R36, R38, RZ ;  /* 0x0000002624287210 */ /* 0x001fe80007f3e0ff */
        /* <DEDUP_REMOVED lines=16> */
[----:B------:R0:W2:Y:S02]  /*45b0*/  LDS R13, [R14+0x6c] ;  /* 0x00006c000e0d7984 */ /* 0x0000a40000000800 */
[----:B0-----:R-:W-:Y:S01]  /*45c0*/  IADD3 R14, R14, 0x90, RZ ;  /* 0x000000900e0e7810 */ /* 0x001fe20007ffe0ff */
        /* <DEDUP_REMOVED lines=13> */
.L_x_420:
[----:B------:R-:W-:-:S04]  /*46a0*/  IADD3 R13, -R30, c[0x0][0x314], RZ ;  /* 0x0000c5001e0d7a10 */ /* 0x000fc80007ffe1ff */
[----:B------:R-:W-:-:S13]  /*46b0*/  ISETP.GT.AND P0, PT, R13, 0x1, PT ;  /* 0x000000010d00780c */ /* 0x000fda0003f04270 */
[----:B------:R-:W-:Y:S05]  /*46c0*/  @!P0 BRA `(.L_x_422) ;  /* 0x000002a000008947 */ /* 0x000fea0003800000 */
[----:B------:R-:W-:Y:S01]  /*46d0*/  ISETP.GE.AND P0, PT, R15, R32, PT ;  /* 0x000000200f00720c */ /* 0x000fe20003f06270 */
[----:B------:R-:W0:-:S12]  /*46e0*/  LDS R43, [R14] ;  /* 0x000000000e2b7984 */ /* 0x000e180000000800 */
[----:B------:R-:W0:Y:S04]  /*46f0*/  @!P0 LDG.E.128 R16, [R40.64+-0x200] ;  /* 0xfffe000828108981 */ /* 0x000e28000c1e1d00 */
[----:B------:R-:W2:Y:S04]  /*4700*/  @!P0 LDG.E.128 R20, [R40.64+-0x100] ;  /* 0xffff000828148981 */ /* 0x000ea8000c1e1d00 */
[----:B------:R-:W3:Y:S01]  /*4710*/  @!P0 LDG.E.128 R24, [R40.64] ;  /* 0x0000000828188981 */ /* 0x000ee2000c1e1d00 */
[----:B------:R-:W-:-:S04]  /*4720*/  IADD3 R50, P1, R36, R40, RZ ;  /* 0x0000002824327210 */ /* 0x000fc80007f3e0ff */
[----:B------:R-:W-:Y:S01]  /*4730*/  IADD3.X R51, R37, R41, RZ, P1, !PT ;  /* 0x0000002925337210 */ /* 0x000fe20000ffe4ff */
[-C--:B0-----:R-:W-:Y:S02]  /*4740*/  FFMA.FTZ R39, R16, R43.reuse, R12 ;  /* 0x0000002b10277223 */ /* 0x081fe4000001000c */
[-C--:B------:R-:W-:Y:S02]  /*4750*/  FFMA.FTZ R48, R17, R43.reuse, R11 ;  /* 0x0000002b11307223 */ /* 0x080fe4000001000b */
[-C--:B------:R-:W-:Y:S02]  /*4760*/  FFMA.FTZ R35, R18, R43.reuse, R10 ;  /* 0x0000002b12237223 */ /* 0x080fe4000001000a */
[-C--:B------:R-:W-:Y:S02]  /*4770*/  FFMA.FTZ R46, R19, R43.reuse, R9 ;  /* 0x0000002b132e7223 */ /* 0x080fe40000010009 */
[-C--:B--2---:R-:W-:Y:S01]  /*4780*/  FFMA.FTZ R33, R20, R43.reuse, R8 ;  /* 0x0000002b14217223 */ /* 0x084fe20000010008 */
[----:B------:R-:W2:Y:S01]  /*4790*/  @!P0 LDG.E.128 R16, [R50.64+-0x200] ;  /* 0xfffe000832108981 */ /* 0x000ea2000c1e1d00 */
[----:B------:R-:W-:-:S02]  /*47a0*/  FFMA.FTZ R44, R21, R43, R7 ;  /* 0x0000002b152c7223 */ /* 0x000fc40000010007 */
[-C--:B------:R-:W-:Y:S02]  /*47b0*/  FFMA.FTZ R31, R22, R43.reuse, R6 ;  /* 0x0000002b161f7223 */ /* 0x080fe40000010006 */
[-C--:B------:R-:W-:Y:S02]  /*47c0*/  FFMA.FTZ R42, R23, R43.reuse, R5 ;  /* 0x0000002b172a7223 */ /* 0x080fe40000010005 */
[-C--:B---3--:R-:W-:Y:S01]  /*47d0*/  FFMA.FTZ R29, R24, R43.reuse, R4 ;  /* 0x0000002b181d7223 */ /* 0x088fe20000010004 */
[----:B------:R-:W3:Y:S01]  /*47e0*/  @!P0 LDG.E.128 R20, [R50.64+-0x100] ;  /* 0xffff000832148981 */ /* 0x000ee2000c1e1d00 */
[-C--:B------:R-:W-:Y:S02]  /*47f0*/  FFMA.FTZ R38, R25, R43.reuse, R3 ;  /* 0x0000002b19267223 */ /* 0x080fe40000010003 */
[-C--:B------:R-:W-:Y:S02]  /*4800*/  FFMA.FTZ R13, R26, R43.reuse, R2 ;  /* 0x0000002b1a0d7223 */ /* 0x080fe40000010002 */
[----:B------:R-:W-:-:S02]  /*4810*/  FFMA.FTZ R0, R27, R43, R0 ;  /* 0x0000002b1b007223 */ /* 0x000fc40000010000 */
[----:B------:R-:W4:Y:S04]  /*4820*/  @!P0 LDG.E.128 R24, [R50.64] ;  /* 0x0000000832188981 */ /* 0x000f28000c1e1d00 */
[----:B------:R0:W2:Y:S01]  /*4830*/  LDS R43, [R14+0x24] ;  /* 0x000024000e2b7984 */ /* 0x0000a20000000800 */
[----:B------:R-:W-:Y:S02]  /*4840*/  IADD3 R40, P0, R36, R50, RZ ;  /* 0x0000003224287210 */ /* 0x000fe40007f1e0ff */
[----:B------:R-:W-:Y:S02]  /*4850*/  IADD3 R30, R30, 0x1, RZ ;  /* 0x000000011e1e7810 */ /* 0x000fe40007ffe0ff */
[----:B------:R-:W-:Y:S02]  /*4860*/  IADD3 R36, R14, 0x24, RZ ;  /* 0x000000240e247810 */ /* 0x000fe40007ffe0ff */
[----:B------:R-:W-:-:S02]  /*4870*/  IADD3.X R41, R37, R51, RZ, P0, !PT ;  /* 0x0000003325297210 */ /* 0x000fc400007fe4ff */
[----:B------:R-:W-:Y:S02]  /*4880*/  PLOP3.LUT P4, PT, PT, PT, PT, 0x8, 0x0 ;  /* 0x000000000000781c */ /* 0x000fe40003f8e170 */
[----:B------:R-:W-:Y:S02]  /*4890*/  IADD3 R30, R30, 0x1, RZ ;  /* 0x000000011e1e7810 */ /* 0x000fe40007ffe0ff */
[----:B0-----:R-:W-:Y:S01]  /*48a0*/  IADD3 R14, R36, 0x24, RZ ;  /* 0x00000024240e7810 */ /* 0x001fe20007ffe0ff */
        /* <DEDUP_REMOVED lines=12> */
.L_x_422:
        /* <DEDUP_REMOVED lines=8> */
.L_x_424:
[----:B------:R-:W-:Y:S05]  /*49f0*/  BSYNC B0 ;  /* 0x0000000000007941 */ /* 0x000fea0003800000 */
.L_x_423:
        /* <DEDUP_REMOVED lines=13> */
.L_x_419:
        /* <DEDUP_REMOVED lines=20> */
[----:B-1----:R-:W-:Y:S02]  /*4c10*/  IMAD.MOV R0, RZ, RZ, -R17 ;  /* 0x000000ffff007224 */ /* 0x002fe400078e0a11 */
[----:B------:R-:W-:Y:S02]  /*4c20*/  IMAD.MOV.U32 R16, RZ, RZ, RZ ;  /* 0x000000ffff107224 */ /* 0x000fe400078e00ff */
[----:B------:R-:W-:-:S04]  /*4c30*/  IMAD R0, R0, R10, RZ ;  /* 0x0000000a00007224 */ /* 0x000fc800078e02ff */
[----:B------:R-:W-:-:S06]  /*4c40*/  IMAD.HI.U32 R0, R17, R0, R16 ;  /* 0x0000000011007227 */ /* 0x000fcc00078e0010 */
[----:B------:R-:W-:Y:S02]  /*4c50*/  IMAD.HI.U32 R7, R0, R11, RZ ;  /* 0x0000000b00077227 */ /* 0x000fe400078e00ff */
[----:B------:R-:W1:Y:S02]  /*4c60*/  I2F.RP R0, R3 ;  /* 0x0000000300007306 */ /* 0x000e640000209400 */
[----:B------:R-:W-:Y:S01]  /*4c70*/  IMAD R11, R7, R2, R11 ;  /* 0x00000002070b7224 */ /* 0x000fe200078e020b */
[----:B------:R-:W-:-:S04]  /*4c80*/  LOP3.LUT R2, R15, R6, RZ, 0x3c, !PT ;  /* 0x000000060f027212 */ /* 0x000fc800078e3cff */
[----:B------:R-:W-:Y:S02]  /*4c90*/  ISETP.GT.U32.AND P1, PT, R10, R11, PT ;  /* 0x0000000b0a00720c */ /* 0x000fe40003f24070 */
[----:B------:R-:W-:Y:S01]  /*4ca0*/  ISETP.GE.AND P0, PT, R2, RZ, PT ;  /* 0x000000ff0200720c */ /* 0x000fe20003f06270 */
[----:B-1----:R-:W1:Y:S10]  /*4cb0*/  MUFU.RCP R0, R0 ;  /* 0x0000000000007308 */ /* 0x002e740000001000 */
[----:B------:R-:W-:Y:S01]  /*4cc0*/  @!P1 IMAD.IADD R11, R11, 0x1, -R10 ;  /* 0x000000010b0b9824 */ /* 0x000fe200078e0a0a */
[----:B------:R-:W-:-:S02]  /*4cd0*/  @!P1 IADD3 R7, R7, 0x1, RZ ;  /* 0x0000000107079810 */ /* 0x000fc40007ffe0ff */
[----:B------:R-:W-:Y:S02]  /*4ce0*/  ISETP.NE.AND P1, PT, R6, RZ, PT ;  /* 0x000000ff0600720c */ /* 0x000fe40003f25270 */
[----:B------:R-:W-:Y:S02]  /*4cf0*/  ISETP.GE.U32.AND P2, PT, R11, R10, PT ;  /* 0x0000000a0b00720c */ /* 0x000fe40003f46070 */
[----:B-1----:R-:W-:-:S04]  /*4d00*/  IADD3 R16, R0, 0xffffffe, RZ ;  /* 0x0ffffffe00107810 */ /* 0x002fc80007ffe0ff */
[----:B------:R-:W1:Y:S07]  /*4d10*/  F2I.FTZ.U32.TRUNC.NTZ R17, R16 ;  /* 0x0000001000117305 */ /* 0x000e6e000021f000 */
[----:B------:R-:W-:-:S05]  /*4d20*/  @P2 IADD3 R7, R7, 0x1, RZ ;  /* 0x0000000107072810 */ /* 0x000fca0007ffe0ff */
[----:B------:R-:W-:Y:S01]  /*4d30*/  @!P0 IMAD.MOV R7, RZ, RZ, -R7 ;  /* 0x000000ffff078224 */ /* 0x000fe200078e0a07 */
[----:B------:R-:W-:-:S05]  /*4d40*/  @!P1 LOP3.LUT R7, RZ, R6, RZ, 0x33, !PT ;  /* 0x00000006ff079212 */ /* 0x000fca00078e33ff */
[----:B------:R-:W-:Y:S02]  /*4d50*/  IMAD R6, R7, R6, RZ ;  /* 0x0000000607067224 */ /* 0x000fe400078e02ff */
[--C-:B-1----:R-:W-:Y:S02]  /*4d60*/  IMAD.MOV R2, RZ, RZ, -R17.reuse ;  /* 0x000000ffff027224 */ /* 0x102fe400078e0a11 */
[----:B------:R-:W-:Y:S02]  /*4d70*/  IMAD.IADD R10, R15, 0x1, -R6 ;  /* 0x000000010f0a7824 */ /* 0x000fe400078e0a06 */
[----:B------:R-:W-:Y:S02]  /*4d80*/  IMAD R2, R2, R3, RZ ;  /* 0x0000000302027224 */ /* 0x000fe400078e02ff */
[----:B------:R-:W-:Y:S01]  /*4d90*/  IMAD.MOV.U32 R16, RZ, RZ, RZ ;  /* 0x000000ffff107224 */ /* 0x000fe200078e00ff */
[----:B------:R-:W-:Y:S02]  /*4da0*/  IABS R0, R10 ;  /* 0x0000000a00007213 */ /* 0x000fe40000000000 */
[----:B------:R-:W-:Y:S01]  /*4db0*/  LOP3.LUT R10, R10, c[0x0][0x214], RZ, 0x3c, !PT ;  /* 0x000085000a0a7a12 */ /* 0x000fe200078e3cff */
[----:B------:R-:W-:-:S03]  /*4dc0*/  IMAD.HI.U32 R2, R17, R2, R16 ;  /* 0x0000000211027227 */ /* 0x000fc600078e0010 */
[----:B------:R-:W-:Y:S01]  /*4dd0*/  ISETP.GE.AND P1, PT, R10, RZ, PT ;  /* 0x000000ff0a00720c */ /* 0x000fe20003f26270 */
[----:B------:R-:W-:Y:S01]  /*4de0*/  IMAD.WIDE.U32 R16, R7, c[0x0][0x1e0], RZ ;  /* 0x0000780007107a25 */ /* 0x000fe200078e00ff */
[----:B------:R-:W-:-:S03]  /*4df0*/  IADD3 R10, R34, 0x40, RZ ;  /* 0x00000040220a7810 */ /* 0x000fc60007ffe0ff */
        /* <DEDUP_REMOVED lines=44> */
        .weak           $__internal_8_$__cuda_sm20_div_s64
        .type           $__internal_8_$__cuda_sm20_div_s64,@function
        .size           $__internal_8_$__cuda_sm20_div_s64,(.L_x_7330 - $__internal_8_$__cuda_sm20_div_s64)
$__internal_8_$__cuda_sm20_div_s64:
        /* <DEDUP_REMOVED lines=83> */
[----:B------:R-:W-:Y:S06]  /*55f0*/  RET.REL.NODEC R44 `(_ZN5flash32flash_fwd_splitkv_combine_kernelI23Flash_fwd_kernel_traitsILi192ELi64ELi64ELi4ELb0ELb0EN7cutlass6half_tE19Flash_kernel_traitsILi192ELi64ELi64ELi4ES3_EELi8ELi6ELb1EEEvNS_16Flash_fwd_paramsE) ;  /* 0xffffaa002c007950 */ /* 0x000fec0003c3ffff */
.L_x_425:
        /* <DEDUP_REMOVED lines=16> */
.L_x_7330:


//--------------------- .text._ZN5flash32flash_fwd_splitkv_combine_kernelI23Flash_fwd_kernel_traitsILi192ELi64ELi64ELi4ELb0ELb0EN7cutlass6half_tE19Flash_kernel_traitsILi192ELi64ELi64ELi4ES3_EELi8ELi5ELb1EEEvNS_16Flash_fwd_paramsE --------------------------
	.section	.text._ZN5flash32flash_fwd_splitkv_combine_kernelI23Flash_fwd_kernel_traitsILi192ELi64ELi64ELi4ELb0ELb0EN7cutlass6half_tE19Flash_kernel_traitsILi192ELi64ELi64ELi4ES3_EELi8ELi5ELb1EEEvNS_16Flash_fwd_paramsE,"ax",@progbits
	.sectioninfo	@"SHI_REGISTERS=62"
	.align	128
        .global         _ZN5flash32flash_fwd_splitkv_combine_kernelI23Flash_fwd_kernel_traitsILi192ELi64ELi64ELi4ELb0ELb0EN7cutlass6half_tE19Flash_kernel_traitsILi192ELi64ELi64ELi4ES3_EELi8ELi5ELb1EEEvNS_16Flash_fwd_paramsE
        .type           _ZN5flash32flash_fwd_splitkv_combine_kernelI23Flash_fwd_kernel_traitsILi192ELi64ELi64ELi4ELb0ELb0EN7cutlass6half_tE19Flash_kernel_traitsILi192ELi64ELi64ELi4ES3_EELi8ELi5ELb1EEEvNS_16Flash_fwd_paramsE,@function
        .size           _ZN5flash32flash_fwd_splitkv_combine_kernelI23Flash_fwd_kernel_traitsILi192ELi64ELi64ELi4ELb0ELb0EN7cutlass6half_tE19Flash_kernel_traitsILi192ELi64ELi64ELi4ES3_EELi8ELi5ELb1EEEvNS_16Flash_fwd_paramsE,(.L_x_7331 - _ZN5flash32flash_fwd_splitkv_combine_kernelI23Flash_fwd_kernel_traitsILi192ELi64ELi64ELi4ELb0ELb0EN7cutlass6half_tE19Flash_kernel_traitsILi192ELi64ELi64ELi4ES3_EELi8ELi5ELb1EEEvNS_16Flash_fwd_paramsE)
        .other          _ZN5flash32flash_fwd_splitkv_combine_kernelI23Flash_fwd_kernel_traitsILi192ELi64ELi64ELi4ELb0ELb0EN7cutlass6half_tE19Flash_kernel_traitsILi192ELi64ELi64ELi4ES3_EELi8ELi5ELb1EEEvNS_16Flash_fwd_paramsE,@"STO_CUDA_ENTRY STV_DEFAULT"
_ZN5flash32flash_fwd_splitkv_combine_kernelI23Flash_fwd_kernel_traitsILi192ELi64ELi64ELi4ELb0ELb0EN7cutlass6half_tE19Flash_kernel_traitsILi192ELi64ELi64ELi4ES3_EELi8ELi5ELb1EEEvNS_16Flash_fwd_paramsE:
.text._ZN5flash32flash_fwd_splitkv_combine_kernelI23Flash_fwd_kernel_traitsILi192ELi64ELi64ELi4ELb0ELb0EN7cutlass6half_tE19Flash_kernel_traitsILi192ELi64ELi64ELi4ES3_EELi8ELi5ELb1EEEvNS_16Flash_fwd_paramsE:
        /* <DEDUP_REMOVED lines=23> */
[----:B------:R-:W-:Y:S05]  /*0170*/  CALL.REL.NOINC `($__internal_9_$__cuda_sm20_div_s64) ;  /* 0x00004bf000007944 */ /* 0x000fea0003c00000 */
[----:B------:R-:W-:Y:S05]  /*0180*/  BRA `(.L_x_427) ;  /* 0x0000013000007947 */ /* 0x000fea0003800000 */
.L_x_426:
        /* <DEDUP_REMOVED lines=19> */
.L_x_427:
        /* <DEDUP_REMOVED lines=11> */
[----:B------:R-:W-:Y:S05]  /*0370*/  CALL.REL.NOINC `($__internal_9_$__cuda_sm20_div_s64) ;  /* 0x000049f000007944 */ /* 0x000fea0003c00000 */
[----:B------:R-:W-:Y:S02]  /*0380*/  MOV R8, R20 ;  /* 0x0000001400087202 */ /* 0x000fe40000000f00 */
[----:B------:R-:W-:Y:S01]  /*0390*/  MOV R9, R21 ;  /* 0x0000001500097202 */ /* 0x000fe20000000f00 */
[----:B------:R-:W-:Y:S05]  /*03a0*/  BRA `(.L_x_430) ;  /* 0x0000013000007947 */ /* 0x000fea0003800000 */
.L_x_429:
        /* <DEDUP_REMOVED lines=19> */
.L_x_430:
[----:B------:R-:W-:Y:S05]  /*04e0*/  BSYNC B0 ;  /* 0x0000000000007941 */ /* 0x000fea0003800000 */
.L_x_428:
        /* <DEDUP_REMOVED lines=42> */
.L_x_432:
        /* <DEDUP_REMOVED lines=19> */
.L_x_433:
[----:B------:R-:W-:Y:S05]  /*08c0*/  BSYNC B0 ;  /* 0x0000000000007941 */ /* 0x000fea0003800000 */
.L_x_431:
        /* <DEDUP_REMOVED lines=74> */
[----:B------:R-:W-:Y:S02]  /*0d70*/  MOV R40, R20 ;  /* 0x0000001400287202 */ /* 0x000fe40000000f00 */
[----:B------:R-:W-:Y:S01]  /*0d80*/  MOV R41, R21 ;  /* 0x0000001500297202 */ /* 0x000fe20000000f00 */
[----:B------:R-:W-:Y:S05]  /*0d90*/  BRA `(.L_x_436) ;  /* 0x0000013000007947 */ /* 0x000fea0003800000 */
.L_x_435:
        /* <DEDUP_REMOVED lines=19> */
.L_x_436:
[----:B------:R-:W-:Y:S05]  /*0ed0*/  BSYNC B0 ;  /* 0x0000000000007941 */ /* 0x000fea0003800000 */
.L_x_434:
        /* <DEDUP_REMOVED lines=41> */
.L_x_438:
        /* <DEDUP_REMOVED lines=19> */
.L_x_439:
[----:B------:R-:W-:Y:S05]  /*12a0*/  BSYNC B0 ;  /* 0x0000000000007941 */ /* 0x000fea0003800000 */
.L_x_437:
        /* <DEDUP_REMOVED lines=232> */
[----:B------:R-:W-:Y:S05]  /*2130*/  CALL.REL.NOINC `($__internal_9_$__cuda_sm20_div_s64) ;  /* 0x00002c3000007944 */ /* 0x000fea0003c00000 */
        /* <DEDUP_REMOVED lines=10> */
.L_x_444:
        /* <DEDUP_REMOVED lines=22> */
.L_x_445:
[----:B------:R-:W-:Y:S05]  /*2340*/  BSYNC B0 ;  /* 0x0000000000007941 */ /* 0x000fea0003800000 */
.L_x_443:
[----:B------:R-:W-:Y:S01]  /*2350*/  LOP3.LUT R19, R17, R0, RZ, 0xfc, !PT ;  /* 0x0000000011137212 */ /* 0x000fe200078efcff */
[----:B------:R-:W-:Y:S03]  /*2360*/  BSSY B0, `(.L_x_446) ;  /* 0x0000028000007945 */ /* 0x000fe60003800000 */
[----:B------:R-:W-:-:S13]  /*2370*/  ISETP.NE.U32.AND P0, PT, R19, RZ, PT ;  /* 0x000000ff1300720c */ /* 0x000fda0003f05070 */
[----:B------:R-:W-:Y:S05]  /*2380*/  @!P0 BRA `(.L_x_447) ;  /* 0x000000f000008947 */ /* 0x000fea0003800000 */
[----:B------:R-:W-:Y:S01]  /*2390*/  IMAD.MOV.U32 R26, RZ, RZ, R29 ;  /* 0x000000ffff1a7224 */ /* 0x000fe200078e001d */
[----:B------:R-:W-:Y:S02]  /*23a0*/  MOV R25, R0 ;  /* 0x0000000000197202 */ /* 0x000fe40000000f00 */
[----:B------:R-:W-:Y:S02]  /*23b0*/  MOV R24, 0x23d0 ;  /* 0x000023d000187802 */ /* 0x000fe40000000f00 */
[----:B------:R-:W-:Y:S05]  /*23c0*/  CALL.REL.NOINC `($__internal_9_$__cuda_sm20_div_s64) ;  /* 0x000029a000007944 */ /* 0x000fea0003c00000 */
        /* <DEDUP_REMOVED lines=11> */
.L_x_447:
        /* <DEDUP_REMOVED lines=22> */
.L_x_448:
[----:B------:R-:W-:Y:S05]  /*25e0*/  BSYNC B0 ;  /* 0x0000000000007941 */ /* 0x000fea0003800000 */
.L_x_446:
        /* <DEDUP_REMOVED lines=11> */
[----:B------:R-:W-:Y:S05]  /*26a0*/  CALL.REL.NOINC `($__internal_9_$__cuda_sm20_div_s64) ;  /* 0x000026c000007944 */ /* 0x000fea0003c00000 */
[----:B------:R-:W-:-:S04]  /*26b0*/  IADD3 R17, P0, RZ, -R20, RZ ;  /* 0x80000014ff117210 */ /* 0x000fc80007f1e0ff */
[----:B------:R-:W-:Y:S01]  /*26c0*/  IADD3.X R18, RZ, ~R21, RZ, P0, !PT ;  /* 0x80000015ff127210 */ /* 0x000fe200007fe4ff */
[----:B------:R-:W-:-:S04]  /*26d0*/  IMAD.WIDE.U32 R42, R5, R17, R42 ;  /* 0x00000011052a7225 */ /* 0x000fc800078e002a */
[----:B------:R-:W-:-:S04]  /*26e0*/  IMAD R18, R18, R5, RZ ;  /* 0x0000000512127224 */ /* 0x000fc800078e02ff */
[----:B------:R-:W-:-:S05]  /*26f0*/  IMAD R4, R4, R17, R18 ;  /* 0x0000001104047224 */ /* 0x000fca00078e0212 */
[----:B------:R-:W-:Y:S01]  /*2700*/  IADD3 R4, R43, R4, RZ ;  /* 0x000000042b047210 */ /* 0x000fe20007ffe0ff */
[----:B------:R-:W-:Y:S05]  /*2710*/  BRA `(.L_x_451) ;  /* 0x0000016000007947 */ /* 0x000fea0003800000 */
.L_x_450:
        /* <DEDUP_REMOVED lines=22> */
.L_x_451:
[----:B------:R-:W-:Y:S05]  /*2880*/  BSYNC B0 ;  /* 0x0000000000007941 */ /* 0x000fea0003800000 */
.L_x_449:
        /* <DEDUP_REMOVED lines=38> */
[----:B------:R-:W-:Y:S05]  /*2af0*/  CALL.REL.NOINC `($__internal_9_$__cuda_sm20_div_s64) ;  /* 0x0000227000007944 */ /* 0x000fea0003c00000 */
        /* <DEDUP_REMOVED lines=12> */
.L_x_453:
        /* <DEDUP_REMOVED lines=23> */
.L_x_454:
[----:B------:R-:W-:Y:S05]  /*2d30*/  BSYNC B0 ;  /* 0x0000000000007941 */ /* 0x000fea0003800000 */
.L_x_452:
        /* <DEDUP_REMOVED lines=19> */
.L_x_456:
        /* <DEDUP_REMOVED lines=22> */
.L_x_457:
[----:B------:R-:W-:Y:S05]  /*2fd0*/  BSYNC B0 ;  /* 0x0000000000007941 */ /* 0x000fea0003800000 */
.L_x_455:
        /* <DEDUP_REMOVED lines=19> */
.L_x_459:
        /* <DEDUP_REMOVED lines=23> */
.L_x_460:
[----:B------:R-:W-:Y:S05]  /*3280*/  BSYNC B0 ;  /* 0x0000000000007941 */ /* 0x000fea0003800000 */
.L_x_458:
        /* <DEDUP_REMOVED lines=25> */
[----:B------:R-:W-:Y:S05]  /*3420*/  CALL.REL.NOINC `($__internal_9_$__cuda_sm20_div_s64) ;  /* 0x0000194000007944 */ /* 0x000fea0003c00000 */
        /* <DEDUP_REMOVED lines=12> */
.L_x_462:
        /* <DEDUP_REMOVED lines=23> */
.L_x_463:
[----:B------:R-:W-:Y:S05]  /*3660*/  BSYNC B0 ;  /* 0x0000000000007941 */ /* 0x000fea0003800000 */
.L_x_461:
        /* <DEDUP_REMOVED lines=29> */
.L_x_465:
        /* <DEDUP_REMOVED lines=23> */
.L_x_466:
[----:B------:R-:W-:Y:S05]  /*39b0*/  BSYNC B0 ;  /* 0x0000000000007941 */ /* 0x000fea0003800000 */
.L_x_464:
        /* <DEDUP_REMOVED lines=20> */
.L_x_442:
[----:B------:R-:W-:-:S04]  /*3b00*/  LEA R2, P0, R38, c[0x0][0x200], 0x2 ;  /* 0x0000800026027a11 */ /* 0x000fc800078010ff */
[----:B------:R-:W-:-:S05]  /*3b10*/  LEA.HI.X R3, R38, c[0x0][0x204], R39, 0x2, P0 ;  /* 0x0000810026037a11 */ /* 0x000fca00000f1427 */
[----:B------:R0:W-:Y:S04]  /*3b20*/  STG.E [R2.64], R31 ;  /* 0x0000001f02007986 */ /* 0x0001e8000c10190a */
.L_x_441:
[----:B------:R-:W-:Y:S05]  /*3b30*/  BSYNC B1 ;  /* 0x0000000000017941 */ /* 0x000fea0003800000 */
.L_x_440:
[C---:B------:R-:W-:Y:S01]  /*3b40*/  ISETP.GE.OR P0, PT, R36.reuse, c[0x0][0x314], P2 ;  /* 0x0000c50024007a0c */ /* 0x040fe20001706670 */
[----:B------:R-:W-:Y:S01]  /*3b50*/  IMAD.MOV.U32 R29, RZ, RZ, c[0x0][0x314] ;  /* 0x0000c500ff1d7624 */ /* 0x000fe200078e00ff */
[C---:B------:R-:W-:Y:S01]  /*3b60*/  IADD3 R0, R36.reuse, 0x10, RZ ;  /* 0x0000001024007810 */ /* 0x040fe20007ffe0ff */
[----:B------:R-:W-:Y:S01]  /*3b70*/  IMAD.SHL.U32 R36, R36, 0x4, RZ ;  /* 0x0000000424247824 */ /* 0x000fe200078e00ff */
[----:B0-----:R-:W-:Y:S01]  /*3b80*/  CS2R R2, SRZ ;  /* 0x0000000000027805 */ /* 0x001fe2000001ff00 */
[----:B------:R-:W-:Y:S01]  /*3b90*/  CS2R R6, SRZ ;  /* 0x0000000000067805 */ /* 0x000fe2000001ff00 */
[----:B------:R-:W-:Y:S01]  /*3ba0*/  ISETP.GE.OR P2, PT, R0, c[0x0][0x314], P2 ;  /* 0x0000c50000007a0c */ /* 0x000fe20001746670 */
[----:B------:R-:W-:Y:S01]  /*3bb0*/  HFMA2.MMA R0, -RZ, RZ, 0, 0 ;  /* 0x00000000ff007435 */ /* 0x000fe200000001ff */
[----:B------:R-:W-:-:S05]  /*3bc0*/  MOV R12, RZ ;  /* 0x000000ff000c7202 */ /* 0x000fca0000000f00 */
[----:B------:R-:W-:-:S04]  /*3bd0*/  @!P0 FADD.FTZ R4, -R31, R34 ;  /* 0x000000221f048221 */ /* 0x000fc80000010100 */
[----:B------:R-:W-:Y:S02]  /*3be0*/  @!P0 FMUL.FTZ R4, R4, 1.4426950216293334961 ;  /* 0x3fb8aa3b04048820 */ /* 0x000fe40000410000 */
[----:B------:R-:W-:Y:S02]  /*3bf0*/  @!P2 FADD.FTZ R31, -R31, R33 ;  /* 0x000000211f1fa221 */ /* 0x000fe40000010100 */
[----:B------:R-:W0:Y:S02]  /*3c00*/  @!P0 MUFU.EX2 R8, R4 ;  /* 0x0000000400088308 */ /* 0x000e240000000800 */
[----:B------:R-:W-:-:S06]  /*3c10*/  @!P2 FMUL.FTZ R10, R31, 1.4426950216293334961 ;  /* 0x3fb8aa3b1f0aa820 */ /* 0x000fcc0000410000 */
[----:B------:R-:W1:Y:S01]  /*3c20*/  @!P2 MUFU.EX2 R10, R10 ;  /* 0x0000000a000aa308 */ /* 0x000e620000000800 */
[----:B0-----:R0:W-:Y:S01]  /*3c30*/  @!P0 STS [R27.X4], R8 ;  /* 0x000000081b008388 */ /* 0x0011e20000004800 */
[----:B------:R-:W-:Y:S01]  /*3c40*/  ISETP.GE.AND P0, PT, R29, 0x1, PT ;  /* 0x000000011d00780c */ /* 0x000fe20003f06270 */
[----:B------:R-:W-:Y:S02]  /*3c50*/  CS2R R4, SRZ ;  /* 0x0000000000047805 */ /* 0x000fe4000001ff00 */
[----:B-1----:R1:W-:Y:S01]  /*3c60*/  @!P2 STS [R27.X4+0x240], R10 ;  /* 0x0002400a1b00a388 */ /* 0x0023e20000004800 */
[----:B0-----:R-:W-:Y:S01]  /*3c70*/  CS2R R8, SRZ ;  /* 0x0000000000087805 */ /* 0x001fe2000001ff00 */
[----:B-1----:R-:W-:Y:S02]  /*3c80*/  CS2R R10, SRZ ;  /* 0x00000000000a7805 */ /* 0x002fe4000001ff00 */
        /* <DEDUP_REMOVED lines=31> */
.L_x_469:
        /* <DEDUP_REMOVED lines=77> */
.L_x_468:
        /* <DEDUP_REMOVED lines=45> */
.L_x_470:
        /* <DEDUP_REMOVED lines=8> */
.L_x_472:
[----:B------:R-:W-:Y:S05]  /*46a0*/  BSYNC B0 ;  /* 0x0000000000007941 */ /* 0x000fea0003800000 */
.L_x_471:
        /* <DEDUP_REMOVED lines=13> */
.L_x_467:
        /* <DEDUP_REMOVED lines=95> */
        .weak           $__internal_9_$__cuda_sm20_div_s64
        .type           $__internal_9_$__cuda_sm20_div_s64,@function
        .size           $__internal_9_$__cuda_sm20_div_s64,(.L_x_7331 - $__internal_9_$__cuda_sm20_div_s64)
$__internal_9_$__cuda_sm20_div_s64:
        /* <DEDUP_REMOVED lines=83> */
[----:B------:R-:W-:Y:S06]  /*52a0*/  RET.REL.NODEC R22 `(_ZN5flash32flash_fwd_splitkv_combine_kernelI23Flash_fwd_kernel_traitsILi192ELi64ELi64ELi4ELb0ELb0EN7cutlass6half_tE19Flash_kernel_traitsILi192ELi64ELi64ELi4ES3_EELi8ELi5ELb1EEEvNS_16Flash_fwd_paramsE) ;  /* 0xffffad5016007950 */ /* 0x000fec0003c3ffff */
.L_x_473:
        /* <DEDUP_REMOVED lines=13> */
.L_x_7331:


//--------------------- .text._ZN5flash32flash_fwd_splitkv_combine_kernelI23Flash_fwd_kernel_traitsILi192ELi64ELi64ELi4ELb0ELb0EN7cutlass6half_tE19Flash_kernel_traitsILi192ELi64ELi64ELi4ES3_EELi8ELi4ELb1EEEvNS_16Flash_fwd_paramsE --------------------------
	.section	.text._ZN5flash32flash_fwd_splitkv_combine_kernelI23Flash_fwd_kernel_traitsILi192ELi64ELi64ELi4ELb0ELb0EN7cutlass6half_tE19Flash_kernel_traitsILi192ELi64ELi64ELi4ES3_EELi8ELi4ELb1EEEvNS_16Flash_fwd_paramsE,"ax",@progbits
	.sectioninfo	@"SHI_REGISTERS=54"
	.align	128
        .global         _ZN5flash32flash_fwd_splitkv_combine_kernelI23Flash_fwd_kernel_traitsILi192ELi64ELi64ELi4ELb0ELb0EN7cutlass6half_tE19Flash_kernel_traitsILi192ELi64ELi64ELi4ES3_EELi8ELi4ELb1EEEvNS_16Flash_fwd_paramsE
        .type           _ZN5flash32flash_fwd_splitkv_combine_kernelI23Flash_fwd_kernel_traitsILi192ELi64ELi64ELi4ELb0ELb0EN7cutlass6half_tE19Flash_kernel_traitsILi192ELi64ELi64ELi4ES3_EELi8ELi4ELb1EEEvNS_16Flash_fwd_paramsE,@function
        .size           _ZN5flash32flash_fwd_splitkv_combine_kernelI23Flash_fwd_kernel_traitsILi192ELi64ELi64ELi4ELb0ELb0EN7cutlass6half_tE19Flash_kernel_traitsILi192ELi64ELi64ELi4ES3_EELi8ELi4ELb1EEEvNS_16Flash_fwd_paramsE,(.L_x_7332 - _ZN5flash32flash_fwd_splitkv_combine_kernelI23Flash_fwd_kernel_traitsILi192ELi64ELi64ELi4ELb0ELb0EN7cutlass6half_tE19Flash_kernel_traitsILi192ELi64ELi64ELi4ES3_EELi8ELi4ELb1EEEvNS_16Flash_fwd_paramsE)
        .other          _ZN5flash32flash_fwd_splitkv_combine_kernelI23Flash_fwd_kernel_traitsILi192ELi64ELi64ELi4ELb0ELb0EN7cutlass6half_tE19Flash_kernel_traitsILi192ELi64ELi64ELi4ES3_EELi8ELi4ELb1EEEvNS_16Flash_fwd_paramsE,@"STO_CUDA_ENTRY STV_DEFAULT"
_ZN5flash32flash_fwd_splitkv_combine_kernelI23Flash_fwd_kernel_traitsILi192ELi64ELi64ELi4ELb0ELb0EN7cutlass6half_tE19Flash_kernel_traitsILi192ELi64ELi64ELi4ES3_EELi8ELi4ELb1EEEvNS_16Flash_fwd_paramsE:
.text._ZN5flash32flash_fwd_splitkv_combine_kernelI23Flash_fwd_kernel_traitsILi192ELi64ELi64ELi4ELb0ELb0EN7cutlass6half_tE19Flash_kernel_traitsILi192ELi64ELi64ELi4ES3_EELi8ELi4ELb1EEEvNS_16Flash_fwd_paramsE:
[----:B------:R-:W-:Y:S02]  /*0000*/  MOV R1, c[0x0][0x28] ;  /* 0x00000a0000017a02 */ /* 0x000fe40000000f00 */
[----:B------:R-:W-:Y:S01]  /*0010*/  ULDC UR6, c[0x0][0x1c0] ;  /* 0x0000700000067ab9 */ /* 0x000fe20000000800 */
[----:B------:R-:W0:Y:S01]  /*0020*/  S2UR UR11, SR_CTAID.X ;  /* 0x00000000000b79c3 */ /* 0x000e220000002500 */
[----:B------:R-:W-:Y:S02]  /*0030*/  ULDC.64 UR4, c[0x0][0x210] ;  /* 0x0000840000047ab9 */ /* 0x000fe40000000a00 */
[----:B------:R-:W-:Y:S02]  /*0040*/  UIMAD UR4, UR6, UR4, URZ ;  /* 0x00000004060472a4 */ /* 0x000fe4000f8e023f */
[----:B------:R-:W-:Y:S02]  /*0050*/  USHF.R.S32.HI UR7, URZ, 0x1f, UR5 ;  /* 0x0000001f3f077899 */ /* 0x000fe40008011405 */
[----:B------:R-:W-:-:S04]  /*0060*/  UIMAD UR12, UR4, UR5, URZ ;  /* 0x00000005040c72a4 */ /* 0x000fc8000f8e023f */
[----:B------:R-:W-:Y:S02]  /*0070*/  USHF.R.S32.HI UR10, URZ, 0x1f, UR12 ;  /* 0x0000001f3f0a7899 */ /* 0x000fe4000801140c */
[----:B------:R-:W-:-:S04]  /*0080*/  UISETP.LT.U32.AND UP0, UPT, UR12, UR5, UPT ;  /* 0x000000050c00728c */ /* 0x000fc8000bf01070 */
[----:B------:R-:W-:-:S04]  /*0090*/  UISETP.LT.AND.EX UP0, UPT, UR10, UR7, UPT, UP0 ;  /* 0x000000070a00728c */ /* 0x000fc8000bf01300 */
[----:B------:R-:W-:Y:S02]  /*00a0*/  USEL UR7, UR10, UR7, UP0 ;  /* 0x000000070a077287 */ /* 0x000fe40008000000 */
[----:B------:R-:W-:Y:S02]  /*00b0*/  USEL UR8, UR12, UR5, UP0 ;  /* 0x000000050c087287 */ /* 0x000fe40008000000 */
[----:B------:R-:W-:Y:S02]  /*00c0*/  ULOP3.LUT UR4, UR10, UR7, URZ, 0xfc, !UPT ;  /* 0x000000070a047292 */ /* 0x000fe4000f8efc3f */
[----:B0-----:R-:W-:Y:S02]  /*00d0*/  USHF.L.U32 UR11, UR11, 0x3, URZ ;  /* 0x000000030b0b7899 */ /* 0x001fe4000800063f */
[----:B------:R-:W-:Y:S02]  /*00e0*/  USHF.R.S32.HI UR5, URZ, 0x1f, UR6 ;  /* 0x0000001f3f057899 */ /* 0x000fe40008011406 */
[----:B------:R-:W-:Y:S01]  /*00f0*/  ISETP.NE.U32.AND P0, PT, RZ, UR4, PT ;  /* 0x00000004ff007c0c */ /* 0x000fe2000bf05070 */
[----:B------:R-:W-:-:S12]  /*0100*/  USHF.R.S32.HI UR9, URZ, 0x1f, UR11 ;  /* 0x0000001f3f097899 */ /* 0x000fd8000801140b */
[----:B------:R-:W-:Y:S05]  /*0110*/  @!P0 BRA `(.L_x_474) ;  /* 0x0000007000008947 */ /* 0x000fea0003800000 */
[----:B------:R-:W-:Y:S01]  /*0120*/  IMAD.U32 R26, RZ, RZ, UR12 ;  /* 0x0000000cff1a7e24 */ /* 0x000fe2000f8e00ff */
[----:B------:R-:W-:Y:S01]  /*0130*/  MOV R24, UR8 ;  /* 0x0000000800187c02 */ /* 0x000fe20008000f00 */
[----:B------:R-:W-:Y:S01]  /*0140*/  IMAD.U32 R17, RZ, RZ, UR10 ;  /* 0x0000000aff117e24 */ /* 0x000fe2000f8e00ff */
[----:B------:R-:W-:Y:S02]  /*0150*/  MOV R23, UR7 ;  /* 0x0000000700177c02 */ /* 0x000fe40008000f00 */
[----:B------:R-:W-:Y:S02]  /*0160*/  MOV R22, 0x180 ;  /* 0x0000018000167802 */ /* 0x000fe40000000f00 */
[----:B------:R-:W-:Y:S05]  /*0170*/  CALL.REL.NOINC `($__internal_10_$__cuda_sm20_div_s64) ;  /* 0x00004bb000007944 */ /* 0x000fea0003c00000 */
[----:B------:R-:W-:Y:S05]  /*0180*/  BRA `(.L_x_475) ;  /* 0x0000018000007947 */ /* 0x000fea0003800000 */
.L_x_474:
[----:B------:R-:W0:Y:S01]  /*0190*/  I2F.U32.RP R2, UR8 ;  /* 0x0000000800027d06 */ /* 0x000e220008209000 */
[----:B------:R-:W-:Y:S02]  /*01a0*/  UMOV UR14, URZ ;  /* 0x0000003f000e7c82 */ /* 0x000fe40008000000 */
[----:B------:R-:W-:-:S05]  /*01b0*/  UISETP.NE.U32.AND UP0, UPT, UR8, URZ, UPT ;  /* 0x0000003f0800728c */ /* 0x000fca000bf05070 */
[----:B0-----:R-:W0:Y:S02]  /*01c0*/  MUFU.RCP R0, R2 ;  /* 0x0000000200007308 */ /* 0x001e240000001000 */
[----:B0-----:R-:W-:-:S06]  /*01d0*/  IADD3 R0, R0, 0xffffffe, RZ ;  /* 0x0ffffffe00007810 */ /* 0x001fcc0007ffe0ff */
[----:B------:R-:W0:Y:S02]  /*01e0*/  F2I.FTZ.U32.TRUNC.NTZ R0, R0 ;  /* 0x0000000000007305 */ /* 0x000e24000021f000 */
[----:B0-----:R-:W0:Y:S02]  /*01f0*/  R2UR UR15, R0 ;  /* 0x00000000000f73c2 */ /* 0x001e2400000e0000 */
[----:B0-----:R-:W-:-:S04]  /*0200*/  UIADD3 UR4, URZ, -UR15, URZ ;  /* 0x8000000f3f047290 */ /* 0x001fc8000fffe03f */
[----:B------:R-:W-:-:S04]  /*0210*/  UIMAD UR4, UR4, UR8, URZ ;  /* 0x00000008040472a4 */ /* 0x000fc8000f8e023f */
[----:B------:R-:W-:-:S04]  /*0220*/  UIMAD.WIDE.U32 UR14, UR15, UR4, UR14 ;  /* 0x000000040f0e72a5 */ /* 0x000fc8000f8e000e */
[----:B------:R-:W-:-:S07]  /*0230*/  UIMAD.WIDE.U32 UR14, UR15, UR12, URZ ;  /* 0x0000000c0f0e72a5 */ /* 0x000fce000f8e003f */
[----:B------:R-:W-:Y:S02]  /*0240*/  UMOV UR6, UR15 ;  /* 0x0000000f00067c82 */ /* 0x000fe40008000000 */
[----:B------:R-:W-:Y:S02]  /*0250*/  UIADD3 UR4, -UR6, URZ, URZ ;  /* 0x0000003f06047290 */ /* 0x000fe4000fffe13f */
[----:B------:R-:W-:Y:S02]  /*0260*/  UMOV UR15, URZ ;  /* 0x0000003f000f7c82 */ /* 0x000fe40008000000 */
[----:B------:R-:W-:Y:S01]  /*0270*/  UIMAD UR4, UR8, UR4, UR12 ;  /* 0x00000004080472a4 */ /* 0x000fe2000f8e020c */
[----:B------:R-:W-:-:S03]  /*0280*/  MOV R19, UR15 ;  /* 0x0000000f00137c02 */ /* 0x000fc60008000f00 */
[----:B------:R-:W-:-:S11]  /*0290*/  UISETP.GE.U32.AND UP2, UPT, UR4, UR8, UPT ;  /* 0x000000080400728c */ /* 0x000fd6000bf46070 */
[----:B------:R-:W-:Y:S02]  /*02a0*/  @UP2 UIADD3 UR4, UR4, -UR8, URZ ;  /* 0x8000000804042290 */ /* 0x000fe4000fffe03f */
[----:B------:R-:W-:Y:S02]  /*02b0*/  @UP2 UIADD3 UR6, UR6, 0x1, URZ ;  /* 0x0000000106062890 */ /* 0x000fe4000fffe03f */
[----:B------:R-:W-:-:S11]  /*02c0*/  UISETP.GE.U32.AND UP1, UPT, UR4, UR8, UPT ;  /* 0x000000080400728c */ /* 0x000fd6000bf26070 */
[----:B------:R-:W-:Y:S02]  /*02d0*/  @UP1 UIADD3 UR6, UR6, 0x1, URZ ;  /* 0x0000000106061890 */ /* 0x000fe4000fffe03f */
[----:B------:R-:W-:-:S07]  /*02e0*/  @!UP0 ULOP3.LUT UR6, URZ, UR8, URZ, 0x33, !UPT ;  /* 0x000000083f068292 */ /* 0x000fce000f8e333f */
[----:B------:R-:W-:Y:S02]  /*02f0*/  UMOV UR14, UR6 ;  /* 0x00000006000e7c82 */ /* 0x000fe40008000000 */
[----:B------:R-:W-:-:S05]  /*0300*/  IMAD.U32 R18, RZ, RZ, UR14 ;  /* 0x0000000eff127e24 */ /* 0x000fca000f8e00ff */
.L_x_475:
[----:B------:R-:W-:Y:S01]  /*0310*/  ISETP.LT.U32.AND P0, PT, R18, c[0x0][0x1c0], PT ;  /* 0x0000700012007a0c */ /* 0x000fe20003f01070 */
[----:B------:R-:W-:Y:S03]  /*0320*/  BSSY B0, `(.L_x_476) ;  /* 0x0000021000007945 */ /* 0x000fe60003800000 */
[----:B------:R-:W-:-:S04]  /*0330*/  ISETP.LT.AND.EX P0, PT, R19, UR5, PT, P0 ;  /* 0x0000000513007c0c */ /* 0x000fc8000bf01300 */
[C---:B------:R-:W-:Y:S02]  /*0340*/  SEL R23, R19.reuse, UR5, P0 ;  /* 0x0000000513177c07 */ /* 0x040fe40008000000 */
[----:B------:R-:W-:Y:S02]  /*0350*/  SEL R24, R18, c[0x0][0x1c0], P0 ;  /* 0x0000700012187a07 */ /* 0x000fe40000000000 */
[----:B------:R-:W-:-:S04]  /*0360*/  LOP3.LUT R0, R19, R23, RZ, 0xfc, !PT ;  /* 0x0000001713007212 */ /* 0x000fc800078efcff */
[----:B------:R-:W-:-:S13]  /*0370*/  ISETP.NE.U32.AND P1, PT, R0, RZ, PT ;  /* 0x000000ff0000720c */ /* 0x000fda0003f25070 */
[----:B------:R-:W-:Y:S05]  /*0380*/  @!P1 BRA `(.L_x_477) ;  /* 0x0000007000009947 */ /* 0x000fea0003800000 */
[----:B------:R-:W-:Y:S01]  /*0390*/  IMAD.MOV.U32 R26, RZ, RZ, R18 ;  /* 0x000000ffff1a7224 */ /* 0x000fe200078e0012 */
[----:B------:R-:W-:Y:S02]  /*03a0*/  MOV R17, R19 ;  /* 0x0000001300117202 */ /* 0x000fe40000000f00 */
[----:B------:R-:W-:Y:S02]  /*03b0*/  MOV R22, 0x3d0 ;  /* 0x000003d000167802 */ /* 0x000fe40000000f00 */
[----:B------:R-:W-:Y:S05]  /*03c0*/  CALL.REL.NOINC `($__internal_10_$__cuda_sm20_div_s64) ;  /* 0x0000496000007944 */ /* 0x000fea0003c00000 */
[----:B------:R-:W-:Y:S02]  /*03d0*/  MOV R6, R18 ;  /* 0x0000001200067202 */ /* 0x000fe40000000f00 */
[----:B------:R-:W-:Y:S01]  /*03e0*/  MOV R7, R19 ;  /* 0x0000001300077202 */ /* 0x000fe20000000f00 */
[----:B------:R-:W-:Y:S05]  /*03f0*/  BRA `(.L_x_478) ;  /* 0x0000013000007947 */ /* 0x000fea0003800000 */
.L_x_477:
        /* <DEDUP_REMOVED lines=19> */
.L_x_478:
[----:B------:R-:W-:Y:S05]  /*0530*/  BSYNC B0 ;  /* 0x0000000000007941 */ /* 0x000fea0003800000 */
.L_x_476:
[----:B------:R-:W-:Y:S01]  /*0540*/  IABS R5, c[0x0][0x214] ;  /* 0x0000850000057a13 */ /* 0x000fe20000000000 */
[----:B------:R-:W-:Y:S01]  /*0550*/  ULDC UR6, c[0x0][0x214] ;  /* 0x0000850000067ab9 */ /* 0x000fe20000000800 */
[----:B------:R-:W-:Y:S01]  /*0560*/  BSSY B0, `(.L_x_479) ;  /* 0x000003c000007945 */ /* 0x000fe20003800000 */
[----:B------:R-:W-:Y:S01]  /*0570*/  UIADD3 UR6, UR6, -0x1, URZ ;  /* 0xffffffff06067890 */ /* 0x000fe2000fffe03f */
[----:B------:R-:W0:Y:S05]  /*0580*/  I2F.RP R4, R5 ;  /* 0x0000000500047306 */ /* 0x000e2a0000209400 */
[----:B------:R-:W-:-:S03]  /*0590*/  IADD3 R0, R5, UR6, RZ ;  /* 0x0000000605007c10 */ /* 0x000fc6000fffe0ff */
[----:B0-----:R-:W0:Y:S02]  /*05a0*/  MUFU.RCP R8, R4 ;  /* 0x0000000400087308 */ /* 0x001e240000001000 */
[----:B0-----:R-:W-:-:S06]  /*05b0*/  IADD3 R8, R8, 0xffffffe, RZ ;  /* 0x0ffffffe08087810 */ /* 0x001fcc0007ffe0ff */
[----:B------:R-:W0:Y:S02]  /*05c0*/  F2I.FTZ.U32.TRUNC.NTZ R9, R8 ;  /* 0x0000000800097305 */ /* 0x000e24000021f000 */
[----:B0-----:R-:W-:Y:S02]  /*05d0*/  IMAD.MOV R2, RZ, RZ, -R9 ;  /* 0x000000ffff027224 */ /* 0x001fe400078e0a09 */
[----:B------:R-:W-:Y:S02]  /*05e0*/  IMAD.MOV.U32 R8, RZ, RZ, RZ ;  /* 0x000000ffff087224 */ /* 0x000fe400078e00ff */
[----:B------:R-:W-:Y:S01]  /*05f0*/  IMAD R3, R2, R5, RZ ;  /* 0x0000000502037224 */ /* 0x000fe200078e02ff */
[----:B------:R-:W-:-:S03]  /*0600*/  IABS R2, R0 ;  /* 0x0000000000027213 */ /* 0x000fc60000000000 */
        /* <DEDUP_REMOVED lines=28> */
[----:B------:R-:W-:Y:S05]  /*07d0*/  CALL.REL.NOINC `($__internal_10_$__cuda_sm20_div_s64) ;  /* 0x0000455000007944 */ /* 0x000fea0003c00000 */
[----:B------:R-:W-:Y:S05]  /*07e0*/  BRA `(.L_x_481) ;  /* 0x0000013000007947 */ /* 0x000fea0003800000 */
.L_x_480:
        /* <DEDUP_REMOVED lines=19> */
.L_x_481:
[----:B------:R-:W-:Y:S05]  /*0920*/  BSYNC B0 ;  /* 0x0000000000007941 */ /* 0x000fea0003800000 */
.L_x_479:
[----:B------:R-:W-:Y:S01]  /*0930*/  IABS R4, c[0x0][0x214] ;  /* 0x0000850000047a13 */ /* 0x000fe20000000000 */
[----:B------:R-:W-:Y:S01]  /*0940*/  IMAD.MOV.U32 R8, RZ, RZ, RZ ;  /* 0x000000ffff087224 */ /* 0x000fe200078e00ff */
[----:B------:R-:W-:Y:S01]  /*0950*/  ULDC UR4, c[0x0][0x214] ;  /* 0x0000850000047ab9 */ /* 0x000fe20000000800 */
[----:B------:R-:W-:Y:S01]  /*0960*/  BSSY B0, `(.L_x_482) ;  /* 0x000005c000007945 */ /* 0x000fe20003800000 */
[----:B------:R-:W0:Y:S01]  /*0970*/  I2F.RP R10, R4 ;  /* 0x00000004000a7306 */ /* 0x000e220000209400 */
[----:B------:R-:W-:Y:S02]  /*0980*/  UISETP.LT.AND UP0, UPT, URZ, UR4, UPT ;  /* 0x000000043f00728c */ /* 0x000fe4000bf01270 */
[----:B------:R-:W-:Y:S02]  /*0990*/  USHF.R.S32.HI UR5, URZ, 0x1f, UR4 ;  /* 0x0000001f3f057899 */ /* 0x000fe40008011404 */
[----:B------:R-:W-:-:S07]  /*09a0*/  ULEA.HI.SX32 UR4, UR4, 0x1, 0x1 ;  /* 0x0000000104047891 */ /* 0x000fce000f8f0a3f */
[----:B------:R-:W-:Y:S01]  /*09b0*/  @!UP0 UIADD3 UR4, UR5, URZ, URZ ;  /* 0x0000003f05048290 */ /* 0x000fe2000fffe03f */
        /* <DEDUP_REMOVED lines=64> */
[----:B------:R-:W-:Y:S02]  /*0dc0*/  MOV R34, R18 ;  /* 0x0000001200227202 */ /* 0x000fe40000000f00 */
[----:B------:R-:W-:Y:S01]  /*0dd0*/  MOV R35, R19 ;  /* 0x0000001300237202 */ /* 0x000fe20000000f00 */
[----:B------:R-:W-:Y:S05]  /*0de0*/  BRA `(.L_x_484) ;  /* 0x0000013000007947 */ /* 0x000fea0003800000 */
.L_x_483:
        /* <DEDUP_REMOVED lines=19> */
.L_x_484:
[----:B------:R-:W-:Y:S05]  /*0f20*/  BSYNC B0 ;  /* 0x0000000000007941 */ /* 0x000fea0003800000 */
.L_x_482:
[-C--:B------:R-:W-:Y:S01]  /*0f30*/  IABS R16, R3.reuse ;  /* 0x0000000300107213 */ /* 0x080fe20000000000 */
[----:B------:R-:W-:Y:S01]  /*0f40*/  BSSY B0, `(.L_x_485) ;  /* 0x000003c000007945 */ /* 0x000fe20003800000 */
[----:B------:R-:W-:Y:S02]  /*0f50*/  IABS R8, R3 ;  /* 0x0000000300087213 */ /* 0x000fe40000000000 */
[----:B------:R-:W0:Y:S01]  /*0f60*/  I2F.RP R11, R16 ;  /* 0x00000010000b7306 */ /* 0x000e220000209400 */
[----:B------:R-:W-:Y:S02]  /*0f70*/  IADD3 R5, R16, UR6, RZ ;  /* 0x0000000610057c10 */ /* 0x000fe4000fffe0ff */
        /* <DEDUP_REMOVED lines=37> */
.L_x_486:
        /* <DEDUP_REMOVED lines=19> */
.L_x_487:
[----:B------:R-:W-:Y:S05]  /*1300*/  BSYNC B0 ;  /* 0x0000000000007941 */ /* 0x000fea0003800000 */
.L_x_485:
[----:B------:R-:W-:Y:S01]  /*1310*/  IABS R8, c[0x0][0x214] ;  /* 0x0000850000087a13 */ /* 0x000fe20000000000 */
[----:B------:R-:W-:Y:S01]  /*1320*/  ULDC.U8 UR4, c[0x0][0x329] ;  /* 0x0000ca4000047ab9 */ /* 0x000fe20000000000 */
[----:B------:R-:W-:Y:S01]  /*1330*/  ISETP.GT.AND P3, PT, R3, RZ, PT ;  /* 0x000000ff0300720c */ /* 0x000fe20003f64270 */
[----:B------:R-:W-:Y:S01]  /*1340*/  ULDC.64 UR14, c[0x0][0x118] ;  /* 0x00004600000e7ab9 */ /* 0x000fe20000000a00 */
[----:B------:R-:W0:Y:S01]  /*1350*/  I2F.RP R20, R8 ;  /* 0x0000000800147306 */ /* 0x000e220000209400 */
[----:B------:R-:W-:Y:S07]  /*1360*/  BSSY B0, `(.L_x_488) ;  /* 0x000007f000007945 */ /* 0x000fee0003800000 */
        /* <DEDUP_REMOVED lines=9> */
[----:B------:R-:W-:Y:S02]  /*1400*/  ISETP.GE.AND P1, PT, R5, RZ, PT ;  /* 0x000000ff0500720c */ /* 0x000fe40003f26270 */
[----:B------:R-:W-:Y:S01]  /*1410*/  SHF.R.S32.HI R5, RZ, 0x1f, R3 ;  /* 0x0000001fff057819 */ /* 0x000fe20000011403 */
[----:B------:R-:W-:-:S04]  /*1420*/  IMAD.HI.U32 R9, R7, R6, RZ ;  /* 0x0000000607097227 */ /* 0x000fc800078e00ff */
[----:B------:R-:W-:-:S04]  /*1430*/  IMAD.MOV R7, RZ, RZ, -R9 ;  /* 0x000000ffff077224 */ /* 0x000fc800078e0a09 */
[C---:B------:R-:W-:Y:S01]  /*1440*/  IMAD R7, R8.reuse, R7, R6 ;  /* 0x0000000708077224 */ /* 0x040fe200078e0206 */
[----:B------:R-:W-:Y:S01]  /*1450*/  LEA.HI.SX32 R6, R3, 0x1, 0x1 ;  /* 0x0000000103067811 */ /* 0x000fe200078f0aff */
[----:B------:R-:W-:Y:S01]  /*1460*/  @!P3 IMAD.MOV R6, RZ, RZ, R5 ;  /* 0x000000ffff06b224 */ /* 0x000fe200078e0205 */
[----:B------:R-:W-:Y:S02]  /*1470*/  IABS R5, c[0x0][0x1c0] ;  /* 0x0000700000057a13 */ /* 0x000fe40000000000 */
[----:B------:R-:W-:Y:S02]  /*1480*/  ISETP.GT.U32.AND P0, PT, R8, R7, PT ;  /* 0x000000070800720c */ /* 0x000fe40003f04070 */
[----:B------:R-:W0:Y:S11]  /*1490*/  I2F.U32.RP R17, R5 ;  /* 0x0000000500117306 */ /* 0x000e360000209000 */
[----:B------:R-:W-:Y:S01]  /*14a0*/  @!P0 IMAD.IADD R7, R7, 0x1, -R8 ;  /* 0x0000000107078824 */ /* 0x000fe200078e0a08 */
[----:B------:R-:W-:-:S02]  /*14b0*/  @!P0 IADD3 R9, R9, 0x1, RZ ;  /* 0x0000000109098810 */ /* 0x000fc40007ffe0ff */
[----:B------:R-:W-:Y:S02]  /*14c0*/  ISETP.NE.AND P0, PT, RZ, c[0x0][0x214], PT ;  /* 0x00008500ff007a0c */ /* 0x000fe40003f05270 */
[----:B------:R-:W-:Y:S01]  /*14d0*/  ISETP.GE.U32.AND P2, PT, R7, R8, PT ;  /* 0x000000080700720c */ /* 0x000fe20003f46070 */
[----:B0-----:R-:W0:-:S12]  /*14e0*/  MUFU.RCP R24, R17 ;  /* 0x0000001100187308 */ /* 0x001e180000001000 */
[----:B------:R-:W-:Y:S02]  /*14f0*/  @P2 IADD3 R9, R9, 0x1, RZ ;  /* 0x0000000109092810 */ /* 0x000fe40007ffe0ff */
[----:B0-----:R-:W-:-:S03]  /*1500*/  IADD3 R24, R24, 0xffffffe, RZ ;  /* 0x0ffffffe18187810 */ /* 0x001fc60007ffe0ff */
[----:B------:R-:W-:Y:S01]  /*1510*/  @!P1 IMAD.MOV R9, RZ, RZ, -R9 ;  /* 0x000000ffff099224 */ /* 0x000fe200078e0a09 */
[----:B------:R-:W-:Y:S01]  /*1520*/  @!P0 LOP3.LUT R9, RZ, c[0x0][0x214], RZ, 0x33, !PT ;  /* 0x00008500ff098a12 */ /* 0x000fe200078e33ff */
[----:B------:R0:W-:Y:S01]  /*1530*/  F2I.FTZ.U32.TRUNC.NTZ R25, R24 ;  /* 0x0000001800197305 */ /* 0x0001e2000021f000 */
[----:B------:R-:W-:-:S03]  /*1540*/  IABS R17, R0 ;  /* 0x0000000000117213 */ /* 0x000fc60000000000 */
[----:B------:R-:W-:Y:S01]  /*1550*/  IMAD R3, R6, R9, RZ ;  /* 0x0000000906037224 */ /* 0x000fe200078e02ff */
[----:B------:R-:W-:-:S04]  /*1560*/  LOP3.LUT R0, R0, c[0x0][0x1c0], RZ, 0x3c, !PT ;  /* 0x0000700000007a12 */ /* 0x000fc800078e3cff */
[----:B------:R-:W-:-:S04]  /*1570*/  IABS R7, R3 ;  /* 0x0000000300077213 */ /* 0x000fc80000000000 */
[----:B------:R-:W1:Y:S01]  /*1580*/  I2F.RP R16, R7 ;  /* 0x0000000700107306 */ /* 0x000e620000209400 */
[----:B0-----:R-:W-:-:S07]  /*1590*/  IMAD.MOV.U32 R24, RZ, RZ, RZ ;  /* 0x000000ffff187224 */ /* 0x001fce00078e00ff */
[----:B-1----:R-:W0:Y:S02]  /*15a0*/  MUFU.RCP R6, R16 ;  /* 0x0000001000067308 */ /* 0x002e240000001000 */
[----:B0-----:R-:W-:Y:S01]  /*15b0*/  IADD3 R20, R6, 0xffffffe, RZ ;  /* 0x0ffffffe06147810 */ /* 0x001fe20007ffe0ff */
[----:B------:R-:W-:Y:S02]  /*15c0*/  IMAD.MOV R6, RZ, RZ, -R25 ;  /* 0x000000ffff067224 */ /* 0x000fe400078e0a19 */
[----:B------:R-:W-:-:S03]  /*15d0*/  IMAD.IADD R16, R4, 0x1, R7 ;  /* 0x0000000104107824 */ /* 0x000fc600078e0207 */
[----:B------:R-:W0:Y:S01]  /*15e0*/  F2I.FTZ.U32.TRUNC.NTZ R21, R20 ;  /* 0x0000001400157305 */ /* 0x000e22000021f000 */
[----:B------:R-:W-:Y:S01]  /*15f0*/  IMAD R23, R6, R5, RZ ;  /* 0x0000000506177224 */ /* 0x000fe200078e02ff */
[----:B------:R-:W-:-:S03]  /*1600*/  IABS R22, R16 ;  /* 0x0000001000167213 */ /* 0x000fc60000000000 */
[----:B------:R-:W-:-:S06]  /*1610*/  IMAD.HI.U32 R23, R25, R23, R24 ;  /* 0x0000001719177227 */ /* 0x000fcc00078e0018 */
[----:B------:R-:W-:-:S04]  /*1620*/  IMAD.HI.U32 R6, R23, R17, RZ ;  /* 0x0000001117067227 */ /* 0x000fc800078e00ff */
[----:B------:R-:W-:-:S04]  /*1630*/  IMAD.HI.U32 R23, R23, R22, RZ ;  /* 0x0000001617177227 */ /* 0x000fc800078e00ff */
[----:B0-----:R-:W-:Y:S02]  /*1640*/  IMAD.MOV R8, RZ, RZ, -R21 ;  /* 0x000000ffff087224 */ /* 0x001fe400078e0a15 */
[----:B------:R-:W-:Y:S02]  /*1650*/  IMAD.MOV.U32 R20, RZ, RZ, RZ ;  /* 0x000000ffff147224 */ /* 0x000fe400078e00ff */
[----:B------:R-:W-:Y:S01]  /*1660*/  IMAD R9, R8, R7, RZ ;  /* 0x0000000708097224 */ /* 0x000fe200078e02ff */
[----:B------:R-:W-:-:S03]  /*1670*/  IABS R8, c[0x0][0x1c0] ;  /* 0x0000700000087a13 */ /* 0x000fc60000000000 */
[----:B------:R-:W-:Y:S01]  /*1680*/  IMAD.HI.U32 R9, R21, R9, R20 ;  /* 0x0000000915097227 */ /* 0x000fe200078e0014 */
[----:B------:R-:W-:-:S03]  /*1690*/  IABS R20, R3 ;  /* 0x0000000300147213 */ /* 0x000fc60000000000 */
[----:B------:R-:W-:Y:S02]  /*16a0*/  IMAD.MOV R8, RZ, RZ, -R8 ;  /* 0x000000ffff087224 */ /* 0x000fe400078e0a08 */
[----:B------:R-:W-:Y:S02]  /*16b0*/  IMAD.MOV R20, RZ, RZ, -R20 ;  /* 0x000000ffff147224 */ /* 0x000fe400078e0a14 */
[----:B------:R-:W-:-:S04]  /*16c0*/  IMAD.HI.U32 R9, R9, R22, RZ ;  /* 0x0000001609097227 */ /* 0x000fc800078e00ff */
[----:B------:R-:W-:Y:S01]  /*16d0*/  IMAD R4, R6, R8, R17 ;  /* 0x0000000806047224 */ /* 0x000fe200078e0211 */
[C---:B------:R-:W-:Y:S01]  /*16e0*/  LOP3.LUT R17, R16.reuse, R7, RZ, 0x3c, !PT ;  /* 0x0000000710117212 */ /* 0x040fe200078e3cff */
[--C-:B------:R-:W-:Y:S01]  /*16f0*/  IMAD R20, R9, R20, R22.reuse ;  /* 0x0000001409147224 */ /* 0x100fe200078e0216 */
[----:B------:R-:W-:Y:S01]  /*1700*/  LOP3.LUT R16, R16, c[0x0][0x1c0], RZ, 0x3c, !PT ;  /* 0x0000700010107a12 */ /* 0x000fe200078e3cff */
[----:B------:R-:W-:Y:S01]  /*1710*/  IMAD R8, R23, R8, R22 ;  /* 0x0000000817087224 */ /* 0x000fe200078e0216 */
[----:B------:R-:W-:Y:S02]  /*1720*/  ISETP.GT.U32.AND P3, PT, R5, R4, PT ;  /* 0x000000040500720c */ /* 0x000fe40003f64070 */
[----:B------:R-:W-:Y:S02]  /*1730*/  ISETP.GT.U32.AND P0, PT, R7, R20, PT ;  /* 0x000000140700720c */ /* 0x000fe40003f04070 */
[----:B------:R-:W-:Y:S02]  /*1740*/  ISETP.GT.U32.AND P1, PT, R5, R8, PT ;  /* 0x000000080500720c */ /* 0x000fe40003f24070 */
[----:B------:R-:W-:Y:S01]  /*1750*/  ISETP.GE.AND P4, PT, R17, RZ, PT ;  /* 0x000000ff1100720c */ /* 0x000fe20003f86270 */
[----:B------:R-:W-:-:S06]  /*1760*/  IMAD.MOV.U32 R17, RZ, RZ, c[0x0][0x214] ;  /* 0x00008500ff117624 */ /* 0x000fcc00078e00ff */
[----:B------:R-:W-:Y:S01]  /*1770*/  @!P3 IMAD.IADD R4, R4, 0x1, -R5 ;  /* 0x000000010404b824 */ /* 0x000fe200078e0a05 */
[----:B------:R-:W-:Y:S01]  /*1780*/  @!P3 IADD3 R6, R6, 0x1, RZ ;  /* 0x000000010606b810 */ /* 0x000fe20007ffe0ff */
[----:B------:R-:W-:Y:S01]  /*1790*/  @!P0 IMAD.IADD R20, R20, 0x1, -R7 ;  /* 0x0000000114148824 */ /* 0x000fe200078e0a07 */
[----:B------:R-:W-:Y:S01]  /*17a0*/  @!P0 IADD3 R9, R9, 0x1, RZ ;  /* 0x0000000109098810 */ /* 0x000fe20007ffe0ff */
[----:B------:R-:W-:Y:S01]  /*17b0*/  @!P1 IMAD.IADD R8, R8, 0x1, -R5 ;  /* 0x0000000108089824 */ /* 0x000fe200078e0a05 */
[----:B------:R-:W-:Y:S02]  /*17c0*/  ISETP.GE.U32.AND P6, PT, R4, R5, PT ;  /* 0x000000050400720c */ /* 0x000fe40003fc6070 */
[----:B------:R-:W0:Y:S01]  /*17d0*/  S2R R4, SR_TID.X ;  /* 0x0000000000047919 */ /* 0x000e220000002100 */
[----:B------:R-:W-:Y:S02]  /*17e0*/  ISETP.GE.U32.AND P2, PT, R20, R7, PT ;  /* 0x000000071400720c */ /* 0x000fe40003f46070 */
[----:B------:R-:W-:-:S02]  /*17f0*/  ISETP.GE.AND P0, PT, R0, RZ, PT ;  /* 0x000000ff0000720c */ /* 0x000fc40003f06270 */
[----:B------:R-:W-:Y:S02]  /*1800*/  ISETP.GT.AND P3, PT, R2, RZ, PT ;  /* 0x000000ff0200720c */ /* 0x000fe40003f64270 */
[----:B------:R-:W-:Y:S02]  /*1810*/  ISETP.GE.U32.AND P5, PT, R8, R5, PT ;  /* 0x000000050800720c */ /* 0x000fe40003fa6070 */
[----:B------:R-:W-:Y:S02]  /*1820*/  @!P1 IADD3 R23, R23, 0x1, RZ ;  /* 0x0000000117179810 */ /* 0x000fe40007ffe0ff */
[----:B------:R-:W-:Y:S02]  /*1830*/  @P6 IADD3 R6, R6, 0x1, RZ ;  /* 0x0000000106066810 */ /* 0x000fe40007ffe0ff */
[----:B------:R-:W-:Y:S02]  /*1840*/  ISETP.NE.AND P6, PT, R3, RZ, PT ;  /* 0x000000ff0300720c */ /* 0x000fe40003fc5270 */
[----:B------:R-:W-:Y:S01]  /*1850*/  @P2 IADD3 R9, R9, 0x1, RZ ;  /* 0x0000000109092810 */ /* 0x000fe20007ffe0ff */
[----:B------:R-:W-:Y:S01]  /*1860*/  @!P0 IMAD.MOV R6, RZ, RZ, -R6 ;  /* 0x000000ffff068224 */ /* 0x000fe200078e0a06 */
[----:B------:R-:W-:-:S02]  /*1870*/  ISETP.GE.AND P2, PT, R16, RZ, PT ;  /* 0x000000ff1000720c */ /* 0x000fc40003f46270 */
[----:B------:R-:W-:Y:S01]  /*1880*/  LOP3.LUT R0, RZ, c[0x0][0x1c0], RZ, 0x33, !PT ;  /* 0x00007000ff007a12 */ /* 0x000fe200078e33ff */
[----:B------:R-:W-:Y:S01]  /*1890*/  @!P4 IMAD.MOV R9, RZ, RZ, -R9 ;  /* 0x000000ffff09c224 */ /* 0x000fe200078e0a09 */
[----:B------:R-:W-:Y:S02]  /*18a0*/  ISETP.NE.AND P4, PT, RZ, c[0x0][0x1c0], PT ;  /* 0x00007000ff007a0c */ /* 0x000fe40003f85270 */
[----:B------:R-:W-:Y:S02]  /*18b0*/  SHF.R.S32.HI R8, RZ, 0x1f, R2 ;  /* 0x0000001fff087819 */ /* 0x000fe40000011402 */
[----:B------:R-:W-:Y:S02]  /*18c0*/  ISETP.NE.AND P1, PT, RZ, UR4, PT ;  /* 0x00000004ff007c0c */ /* 0x000fe4000bf25270 */
[----:B0-----:R-:W-:Y:S02]  /*18d0*/  SHF.R.S32.HI R5, RZ, 0x1f, R4 ;  /* 0x0000001fff057819 */ /* 0x001fe40000011404 */
[----:B------:R-:W-:Y:S01]  /*18e0*/  LEA.HI.SX32 R16, R2, 0x1, 0x1 ;  /* 0x0000000102107811 */ /* 0x000fe200078f0aff */
[----:B------:R-:W-:Y:S01]  /*18f0*/  @!P3 IMAD.MOV R16, RZ, RZ, R8 ;  /* 0x000000ffff10b224 */ /* 0x000fe200078e0208 */
[----:B------:R-:W-:-:S02]  /*1900*/  SEL R17, R17, 0x1, !P1 ;  /* 0x0000000111117807 */ /* 0x000fc40004800000 */
[----:B------:R-:W-:Y:S02]  /*1910*/  SEL R6, R0, R6, !P4 ;  /* 0x0000000600067207 */ /* 0x000fe40006000000 */
        /* <DEDUP_REMOVED lines=8> */
[----:B------:R-:W-:Y:S01]  /*19a0*/  SHF.R.S32.HI R6, RZ, 0x3, R8 ;  /* 0x00000003ff067819 */ /* 0x000fe20000011408 */
[----:B------:R-:W-:Y:S01]  /*19b0*/  IMAD.MOV.U32 R16, RZ, RZ, -0x800000 ;  /* 0xff800000ff107424 */ /* 0x000fe200078e00ff */
[----:B------:R-:W-:-:S02]  /*19c0*/  ISETP.LT.AND.EX P2, PT, R19, R21, PT, P0 ;  /* 0x000000151300720c */ /* 0x000fc40003f41300 */
[----:B------:R-:W-:Y:S02]  /*19d0*/  ISETP.GE.AND P0, PT, R6, c[0x0][0x314], PT ;  /* 0x0000c50006007a0c */ /* 0x000fe40003f06270 */
[----:B------:R-:W-:Y:S02]  /*19e0*/  SEL R0, R0, R23, !P4 ;  /* 0x0000001700007207 */ /* 0x000fe40006000000 */
[----:B------:R-:W-:Y:S02]  /*19f0*/  LOP3.LUT R23, R8, 0xfffffff8, RZ, 0xc0, !PT ;  /* 0xfffffff808177812 */ /* 0x000fe400078ec0ff */
[----:B------:R-:W-:Y:S02]  /*1a00*/  SEL R9, R18, R9, P2 ;  /* 0x0000000912097207 */ /* 0x000fe40001000000 */
[----:B------:R-:W-:Y:S01]  /*1a10*/  SEL R8, R19, R21, P2 ;  /* 0x0000001513087207 */ /* 0x000fe20001000000 */
[----:B------:R-:W-:-:S04]  /*1a20*/  IMAD.IADD R23, R4, 0x1, -R23 ;  /* 0x0000000104177824 */ /* 0x000fc800078e0a17 */
[----:B------:R-:W-:Y:S05]  /*1a30*/  @P0 BRA `(.L_x_489) ;  /* 0x0000011000000947 */ /* 0x000fea0003800000 */
[----:B------:R-:W-:Y:S01]  /*1a40*/  UIADD3 UR5, UP0, UR12, -UR11, URZ ;  /* 0x8000000b0c057290 */ /* 0x000fe2000ff1e03f */
[----:B------:R-:W-:-:S03]  /*1a50*/  SHF.R.S32.HI R19, RZ, 0x1f, R23 ;  /* 0x0000001fff137819 */ /* 0x000fc60000011417 */
[----:B------:R-:W-:Y:S02]  /*1a60*/  UIADD3.X UR4, UR10, ~UR9, URZ, UP0, !UPT ;  /* 0x800000090a047290 */ /* 0x000fe400087fe43f */
[----:B------:R-:W-:-:S04]  /*1a70*/  ISETP.LT.U32.AND P0, PT, R23, UR5, PT ;  /* 0x0000000517007c0c */ /* 0x000fc8000bf01070 */
[----:B------:R-:W-:-:S05]  /*1a80*/  IMAD.U32 R18, RZ, RZ, UR4 ;  /* 0x00000004ff127e24 */ /* 0x000fca000f8e00ff */
[----:B------:R-:W-:-:S13]  /*1a90*/  ISETP.GT.AND.EX P0, PT, R18, R19, PT, P0 ;  /* 0x000000131200720c */ /* 0x000fda0003f04300 */
[----:B------:R-:W-:Y:S05]  /*1aa0*/  @!P0 BRA `(.L_x_489) ;  /* 0x000000a000008947 */ /* 0x000fea0003800000 */
[----:B------:R-:W-:Y:S01]  /*1ab0*/  IADD3 R18, P0, R23, UR11, RZ ;  /* 0x0000000b17127c10 */ /* 0x000fe2000ff1e0ff */
[----:B------:R-:W-:Y:S01]  /*1ac0*/  IMAD R16, R6, UR10, RZ ;  /* 0x0000000a06107c24 */ /* 0x000fe2000f8e02ff */
[----:B------:R-:W-:Y:S02]  /*1ad0*/  SHF.R.S32.HI R21, RZ, 0x1f, R6 ;  /* 0x0000001fff157819 */ /* 0x000fe40000011406 */
[----:B------:R-:W-:-:S03]  /*1ae0*/  IADD3.X R19, R19, UR9, RZ, P0, !PT ;  /* 0x0000000913137c10 */ /* 0x000fc600087fe4ff */
[----:B------:R-:W-:Y:S02]  /*1af0*/  IMAD R16, R21, UR12, R16 ;  /* 0x0000000c15107c24 */ /* 0x000fe4000f8e0210 */
[----:B------:R-:W-:-:S04]  /*1b00*/  IMAD.WIDE.U32 R18, R6, UR12, R18 ;  /* 0x0000000c06127c25 */ /* 0x000fc8000f8e0012 */
[----:B------:R-:W-:Y:S01]  /*1b10*/  IMAD.IADD R16, R19, 0x1, R16 ;  /* 0x0000000113107824 */ /* 0x000fe200078e0210 */
[----:B------:R-:W-:-:S04]  /*1b20*/  LEA R20, P0, R18, c[0x0][0x208], 0x2 ;  /* 0x0000820012147a11 */ /* 0x000fc800078010ff */
[----:B------:R-:W-:-:S05]  /*1b30*/  LEA.HI.X R21, R18, c[0x0][0x20c], R16, 0x2, P0 ;  /* 0x0000830012157a11 */ /* 0x000fca00000f1410 */
[----:B------:R0:W5:Y:S04]  /*1b40*/  LDG.E R16, [R20.64] ;  /* 0x0000000e14107981 */ /* 0x000168000c1e1900 */
.L_x_489:
[----:B------:R-:W-:Y:S05]  /*1b50*/  BSYNC B0 ;  /* 0x0000000000007941 */ /* 0x000fea0003800000 */
.L_x_488:
        /* <DEDUP_REMOVED lines=19> */
[----:B0-----:R-:W0:Y:S02]  /*1c90*/  SHFL.BFLY PT, R20, R25, 0x4, 0x1f ;  /* 0x0c801f0019147f89 */ /* 0x001e2400000e0000 */
[----:B0-----:R-:W-:-:S05]  /*1ca0*/  FMNMX.FTZ R20, R25, R20, !PT ;  /* 0x0000001419147209 */ /* 0x001fca0007810000 */
[----:B------:R-:W0:Y:S02]  /*1cb0*/  SHFL.BFLY PT, R21, R20, 0x2, 0x1f ;  /* 0x0c401f0014157f89 */ /* 0x000e2400000e0000 */
        /* <DEDUP_REMOVED lines=31> */
[----:B------:R-:W-:Y:S01]  /*1eb0*/  ISETP.GE.U32.AND P2, PT, R32, UR12, PT ;  /* 0x0000000c20007c0c */ /* 0x000fe2000bf46070 */
[----:B------:R-:W-:-:S03]  /*1ec0*/  IMAD.MOV.U32 R5, RZ, RZ, c[0x0][0x1c0] ;  /* 0x00007000ff057624 */ /* 0x000fc600078e00ff */
[----:B------:R-:W-:Y:S02]  /*1ed0*/  ISETP.GE.AND.EX P2, PT, R33, UR10, PT, P2 ;  /* 0x0000000a21007c0c */ /* 0x000fe4000bf46320 */
        /* <DEDUP_REMOVED lines=13> */
[----:B------:R-:W-:Y:S02]  /*1fb0*/  IMAD R0, R0, UR8, RZ ;  /* 0x0000000800007c24 */ /* 0x000fe4000f8e02ff */
[----:B------:R-:W-:-:S04]  /*1fc0*/  IMAD.WIDE.U32 R18, R17, UR8, RZ ;  /* 0x0000000811127c25 */ /* 0x000fc8000f8e00ff */
[----:B------:R-:W-:Y:S02]  /*1fd0*/  IMAD R17, R17, UR7, R0 ;  /* 0x0000000711117c24 */ /* 0x000fe4000f8e0200 */
        /* <DEDUP_REMOVED lines=12> */
[----:B------:R-:W-:Y:S05]  /*20a0*/  CALL.REL.NOINC `($__internal_10_$__cuda_sm20_div_s64) ;  /* 0x00002c8000007944 */ /* 0x000fea0003c00000 */
[-C--:B------:R-:W-:Y:S02]  /*20b0*/  IADD3 R21, P0, RZ, -R18.reuse, RZ ;  /* 0x80000012ff157210 */ /* 0x080fe40007f1e0ff */
[----:B------:R-:W-:Y:S02]  /*20c0*/  MOV R42, R18 ;  /* 0x00000012002a7202 */ /* 0x000fe40000000f00 */
[----:B------:R-:W-:Y:S01]  /*20d0*/  IADD3.X R17, RZ, ~R19, RZ, P0, !PT ;  /* 0x80000013ff117210 */ /* 0x000fe200007fe4ff */
[----:B------:R-:W-:Y:S01]  /*20e0*/  IMAD.WIDE.U32 R32, R36, R21, R32 ;  /* 0x0000001524207225 */ /* 0x000fe200078e0020 */
[----:B------:R-:W-:-:S03]  /*20f0*/  MOV R43, R19 ;  /* 0x00000013002b7202 */ /* 0x000fc60000000f00 */
[----:B------:R-:W-:-:S04]  /*2100*/  IMAD R0, R17, R36, RZ ;  /* 0x0000002411007224 */ /* 0x000fc800078e02ff */
[----:B------:R-:W-:-:S05]  /*2110*/  IMAD R17, R23, R21, R0 ;  /* 0x0000001517117224 */ /* 0x000fca00078e0200 */
[----:B------:R-:W-:Y:S01]  /*2120*/  IADD3 R17, R33, R17, RZ ;  /* 0x0000001121117210 */ /* 0x000fe20007ffe0ff */
[----:B------:R-:W-:Y:S05]  /*2130*/  BRA `(.L_x_495) ;  /* 0x0000016000007947 */ /* 0x000fea0003800000 */
.L_x_494:
        /* <DEDUP_REMOVED lines=22> */
.L_x_495:
[----:B------:R-:W-:Y:S05]  /*22a0*/  BSYNC B0 ;  /* 0x0000000000007941 */ /* 0x000fea0003800000 */
.L_x_493:
[----:B------:R-:W-:Y:S01]  /*22b0*/  LOP3.LUT R0, R17, UR7, RZ, 0xfc, !PT ;  /* 0x0000000711007c12 */ /* 0x000fe2000f8efcff */
[----:B------:R-:W-:Y:S03]  /*22c0*/  BSSY B0, `(.L_x_496) ;  /* 0x0000028000007945 */ /* 0x000fe60003800000 */
[----:B------:R-:W-:-:S13]  /*22d0*/  ISETP.NE.U32.AND P0, PT, R0, RZ, PT ;  /* 0x000000ff0000720c */ /* 0x000fda0003f05070 */
[----:B------:R-:W-:Y:S05]  /*22e0*/  @!P0 BRA `(.L_x_497) ;  /* 0x000000f000008947 */ /* 0x000fea0003800000 */
[----:B------:R-:W-:Y:S01]  /*22f0*/  IMAD.MOV.U32 R26, RZ, RZ, R32 ;  /* 0x000000ffff1a7224 */ /* 0x000fe200078e0020 */
[----:B------:R-:W-:Y:S01]  /*2300*/  MOV R24, UR8 ;  /* 0x0000000800187c02 */ /* 0x000fe20008000f00 */
[----:B------:R-:W-:Y:S01]  /*2310*/  IMAD.U32 R23, RZ, RZ, UR7 ;  /* 0x00000007ff177e24 */ /* 0x000fe2000f8e00ff */
[----:B------:R-:W-:Y:S02]  /*2320*/  MOV R22, 0x2340 ;  /* 0x0000234000167802 */ /* 0x000fe40000000f00 */
[----:B------:R-:W-:Y:S05]  /*2330*/  CALL.REL.NOINC `($__internal_10_$__cuda_sm20_div_s64) ;  /* 0x000029f000007944 */ /* 0x000fea0003c00000 */
[-C--:B------:R-:W-:Y:S02]  /*2340*/  IADD3 R16, P0, RZ, -R18.reuse, RZ ;  /* 0x80000012ff107210 */ /* 0x080fe40007f1e0ff */
[----:B------:R-:W-:Y:S02]  /*2350*/  MOV R33, R17 ;  /* 0x0000001100217202 */ /* 0x000fe40000000f00 */
[-C--:B------:R-:W-:Y:S02]  /*2360*/  IADD3.X R0, RZ, ~R19.reuse, RZ, P0, !PT ;  /* 0x80000013ff007210 */ /* 0x080fe400007fe4ff */
[----:B------:R-:W-:Y:S01]  /*2370*/  MOV R36, R18 ;  /* 0x0000001200247202 */ /* 0x000fe20000000f00 */
[----:B------:R-:W-:Y:S01]  /*2380*/  IMAD.WIDE.U32 R32, R16, UR8, R32 ;  /* 0x0000000810207c25 */ /* 0x000fe2000f8e0020 */
[----:B------:R-:W-:-:S03]  /*2390*/  MOV R37, R19 ;  /* 0x0000001300257202 */ /* 0x000fc60000000f00 */
[----:B------:R-:W-:-:S04]  /*23a0*/  IMAD R21, R0, UR8, RZ ;  /* 0x0000000800157c24 */ /* 0x000fc8000f8e02ff */
[----:B------:R-:W-:-:S05]  /*23b0*/  IMAD R21, R16, UR7, R21 ;  /* 0x0000000710157c24 */ /* 0x000fca000f8e0215 */
[----:B------:R-:W-:Y:S01]  /*23c0*/  IADD3 R0, R33, R21, RZ ;  /* 0x0000001521007210 */ /* 0x000fe20007ffe0ff */
[----:B------:R-:W-:Y:S05]  /*23d0*/  BRA `(.L_x_498) ;  /* 0x0000016000007947 */ /* 0x000fea0003800000 */
.L_x_497:
[----:B------:R-:W0:Y:S01]  /*23e0*/  I2F.U32.RP R18, UR8 ;  /* 0x0000000800127d06 */ /* 0x000e220008209000 */
[----:B------:R-:W-:Y:S01]  /*23f0*/  ISETP.NE.U32.AND P0, PT, RZ, UR8, PT ;  /* 0x00000008ff007c0c */ /* 0x000fe2000bf05070 */
[----:B------:R-:W-:-:S06]  /*2400*/  IMAD.MOV.U32 R37, RZ, RZ, RZ ;  /* 0x000000ffff257224 */ /* 0x000fcc00078e00ff */
[----:B0-----:R-:W0:Y:S02]  /*2410*/  MUFU.RCP R16, R18 ;  /* 0x0000001200107308 */ /* 0x001e240000001000 */
[----:B0-----:R-:W-:-:S06]  /*2420*/  IADD3 R16, R16, 0xffffffe, RZ ;  /* 0x0ffffffe10107810 */ /* 0x001fcc0007ffe0ff */
[----:B------:R-:W0:Y:S02]  /*2430*/  F2I.FTZ.U32.TRUNC.NTZ R17, R16 ;  /* 0x0000001000117305 */ /* 0x000e24000021f000 */
[----:B0-----:R-:W-:Y:S02]  /*2440*/  IMAD.MOV R0, RZ, RZ, -R17 ;  /* 0x000000ffff007224 */ /* 0x001fe400078e0a11 */
[----:B------:R-:W-:Y:S02]  /*2450*/  IMAD.MOV.U32 R16, RZ, RZ, RZ ;  /* 0x000000ffff107224 */ /* 0x000fe400078e00ff */
[----:B------:R-:W-:-:S04]  /*2460*/  IMAD R0, R0, UR8, RZ ;  /* 0x0000000800007c24 */ /* 0x000fc8000f8e02ff */
[----:B------:R-:W-:Y:S01]  /*2470*/  IMAD.HI.U32 R17, R17, R0, R16 ;  /* 0x0000000011117227 */ /* 0x000fe200078e0010 */
[----:B------:R-:W-:-:S05]  /*2480*/  HFMA2.MMA R0, -RZ, RZ, 0, 0 ;  /* 0x00000000ff007435 */ /* 0x000fca00000001ff */
[----:B------:R-:W-:-:S05]  /*2490*/  IMAD.HI.U32 R36, R17, R32, RZ ;  /* 0x0000002011247227 */ /* 0x000fca00078e00ff */
[----:B------:R-:W-:-:S05]  /*24a0*/  IADD3 R17, -R36, RZ, RZ ;  /* 0x000000ff24117210 */ /* 0x000fca0007ffe1ff */
[----:B------:R-:W-:-:S05]  /*24b0*/  IMAD R17, R17, UR8, R32 ;  /* 0x0000000811117c24 */ /* 0x000fca000f8e0220 */
[----:B------:R-:W-:-:S13]  /*24c0*/  ISETP.GE.U32.AND P3, PT, R17, UR8, PT ;  /* 0x0000000811007c0c */ /* 0x000fda000bf66070 */
[----:B------:R-:W-:Y:S02]  /*24d0*/  @P3 IADD3 R17, R17, -UR8, RZ ;  /* 0x8000000811113c10 */ /* 0x000fe4000fffe0ff */
[----:B------:R-:W-:Y:S02]  /*24e0*/  @P3 IADD3 R36, R36, 0x1, RZ ;  /* 0x0000000124243810 */ /* 0x000fe40007ffe0ff */
[----:B------:R-:W-:-:S13]  /*24f0*/  ISETP.GE.U32.AND P2, PT, R17, UR8, PT ;  /* 0x0000000811007c0c */ /* 0x000fda000bf46070 */
[----:B------:R-:W-:Y:S02]  /*2500*/  @P2 IADD3 R36, R36, 0x1, RZ ;  /* 0x0000000124242810 */ /* 0x000fe40007ffe0ff */
[----:B------:R-:W-:-:S05]  /*2510*/  @!P0 LOP3.LUT R36, RZ, UR8, RZ, 0x33, !PT ;  /* 0x00000008ff248c12 */ /* 0x000fca000f8e33ff */
[----:B------:R-:W-:-:S04]  /*2520*/  IMAD.MOV R17, RZ, RZ, -R36 ;  /* 0x000000ffff117224 */ /* 0x000fc800078e0a24 */
[----:B------:R-:W-:Y:S02]  /*2530*/  IMAD R32, R17, UR8, R32 ;  /* 0x0000000811207c24 */ /* 0x000fe4000f8e0220 */
.L_x_498:
[----:B------:R-:W-:Y:S05]  /*2540*/  BSYNC B0 ;  /* 0x0000000000007941 */ /* 0x000fea0003800000 */
.L_x_496:
        /* <DEDUP_REMOVED lines=11> */
[----:B------:R-:W-:Y:S05]  /*2600*/  CALL.REL.NOINC `($__internal_10_$__cuda_sm20_div_s64) ;  /* 0x0000272000007944 */ /* 0x000fea0003c00000 */
[----:B------:R-:W-:-:S04]  /*2610*/  IADD3 R17, P0, RZ, -R18, RZ ;  /* 0x80000012ff117210 */ /* 0x000fc80007f1e0ff */
[----:B------:R-:W-:Y:S01]  /*2620*/  IADD3.X R16, RZ, ~R19, RZ, P0, !PT ;  /* 0x80000013ff107210 */ /* 0x000fe200007fe4ff */
[----:B------:R-:W-:-:S04]  /*2630*/  IMAD.WIDE.U32 R36, R5, R17, R36 ;  /* 0x0000001105247225 */ /* 0x000fc800078e0024 */
[----:B------:R-:W-:-:S04]  /*2640*/  IMAD R16, R16, R5, RZ ;  /* 0x0000000510107224 */ /* 0x000fc800078e02ff */
[----:B------:R-:W-:-:S05]  /*2650*/  IMAD R4, R4, R17, R16 ;  /* 0x0000001104047224 */ /* 0x000fca00078e0210 */
[----:B------:R-:W-:Y:S01]  /*2660*/  IADD3 R4, R37, R4, RZ ;  /* 0x0000000425047210 */ /* 0x000fe20007ffe0ff */
[----:B------:R-:W-:Y:S05]  /*2670*/  BRA `(.L_x_501) ;  /* 0x0000016000007947 */ /* 0x000fea0003800000 */
.L_x_500:
[----:B------:R-:W0:Y:S01]  /*2680*/  I2F.U32.RP R19, R5 ;  /* 0x0000000500137306 */ /* 0x000e220000209000 */
[----:B------:R-:W-:-:S07]  /*2690*/  ISETP.NE.U32.AND P0, PT, R5, RZ, PT ;  /* 0x000000ff0500720c */ /* 0x000fce0003f05070 */
[----:B0-----:R-:W0:Y:S02]  /*26a0*/  MUFU.RCP R16, R19 ;  /* 0x0000001300107308 */ /* 0x001e240000001000 */
[----:B0-----:R-:W-:Y:S01]  /*26b0*/  IADD3 R16, R16, 0xffffffe, RZ ;  /* 0x0ffffffe10107810 */ /* 0x001fe20007ffe0ff */
[----:B------:R-:W-:-:S05]  /*26c0*/  IMAD.MOV.U32 R19, RZ, RZ, RZ ;  /* 0x000000ffff137224 */ /* 0x000fca00078e00ff */
        /* <DEDUP_REMOVED lines=17> */
.L_x_501:
[----:B------:R-:W-:Y:S05]  /*27e0*/  BSYNC B0 ;  /* 0x0000000000007941 */ /* 0x000fea0003800000 */
.L_x_499:
        /* <DEDUP_REMOVED lines=38> */
[----:B------:R-:W-:Y:S05]  /*2a50*/  CALL.REL.NOINC `($__internal_10_$__cuda_sm20_div_s64) ;  /* 0x000022d000007944 */ /* 0x000fea0003c00000 */
        /* <DEDUP_REMOVED lines=12> */
.L_x_503:
        /* <DEDUP_REMOVED lines=23> */
.L_x_504:
[----:B------:R-:W-:Y:S05]  /*2c90*/  BSYNC B0 ;  /* 0x0000000000007941 */ /* 0x000fea0003800000 */
.L_x_502:
        /* <DEDUP_REMOVED lines=18> */
.L_x_506:
        /* <DEDUP_REMOVED lines=22> */
.L_x_507:
[----:B------:R-:W-:Y:S05]  /*2f20*/  BSYNC B0 ;  /* 0x0000000000007941 */ /* 0x000fea0003800000 */
.L_x_505:
        /* <DEDUP_REMOVED lines=20> */
.L_x_509:
[----:B------:R-:W0:Y:S01]  /*3070*/  I2F.U32.RP R19, R13 ;  /* 0x0000000d00137306 */ /* 0x000e220000209000 */
[----:B------:R-:W-:Y:S01]  /*3080*/  IMAD.MOV.U32 R20, RZ, RZ, RZ ;  /* 0x000000ffff147224 */ /* 0x000fe200078e00ff */
[----:B------:R-:W-:-:S06]  /*3090*/  ISETP.NE.U32.AND P0, PT, R13, RZ, PT ;  /* 0x000000ff0d00720c */ /* 0x000fcc0003f05070 */
[----:B0-----:R-:W0:Y:S02]  /*30a0*/  MUFU.RCP R17, R19 ;  /* 0x0000001300117308 */ /* 0x001e240000001000 */
[----:B0-----:R-:W-:Y:S01]  /*30b0*/  IADD3 R17, R17, 0xffffffe, RZ ;  /* 0x0ffffffe11117810 */ /* 0x001fe20007ffe0ff */
[----:B------:R-:W-:-:S05]  /*30c0*/  IMAD.MOV.U32 R19, RZ, RZ, RZ ;  /* 0x000000ffff137224 */ /* 0x000fca00078e00ff */
        /* <DEDUP_REMOVED lines=17> */
.L_x_510:
[----:B------:R-:W-:Y:S05]  /*31e0*/  BSYNC B0 ;  /* 0x0000000000007941 */ /* 0x000fea0003800000 */
.L_x_508:
[----:B------:R-:W-:Y:S01]  /*31f0*/  SHF.R.S32.HI R17, RZ, 0x1f, R7 ;  /* 0x0000001fff117819 */ /* 0x000fe20000011407 */
[-C--:B------:R-:W-:Y:S01]  /*3200*/  IMAD R12, R19, R7.reuse, RZ ;  /* 0x00000007130c7224 */ /* 0x080fe200078e02ff */
[----:B------:R-:W-:Y:S01]  /*3210*/  BSSY B0, `(.L_x_511) ;  /* 0x000003b000007945 */ /* 0x000fe20003800000 */
[----:B------:R-:W-:-:S04]  /*3220*/  IMAD.WIDE.U32 R42, R18, R7, RZ ;  /* 0x00000007122a7225 */ /* 0x000fc800078e00ff */
[----:B------:R-:W-:Y:S01]  /*3230*/  IMAD R7, R17, R18, R12 ;  /* 0x0000001211077224 */ /* 0x000fe200078e020c */
[----:B------:R-:W-:Y:S01]  /*3240*/  SHF.R.S32.HI R18, RZ, 0x1f, R2 ;  /* 0x0000001fff127819 */ /* 0x000fe20000011402 */
[----:B------:R-:W-:Y:S01]  /*3250*/  IMAD R17, R15, R2, RZ ;  /* 0x000000020f117224 */ /* 0x000fe200078e02ff */
[----:B------:R-:W-:Y:S01]  /*3260*/  LOP3.LUT R15, R41, R10, RZ, 0xfc, !PT ;  /* 0x0000000a290f7212 */ /* 0x000fe200078efcff */
[----:B------:R-:W-:Y:S01]  /*3270*/  IMAD R45, R25, c[0x0][0x214], RZ ;  /* 0x00008500192d7a24 */ /* 0x000fe200078e02ff */
[----:B------:R-:W-:Y:S01]  /*3280*/  IADD3 R7, R43, R7, RZ ;  /* 0x000000072b077210 */ /* 0x000fe20007ffe0ff */
[----:B------:R-:W-:Y:S01]  /*3290*/  IMAD R17, R18, R13, R17 ;  /* 0x0000000d12117224 */ /* 0x000fe200078e0211 */
[----:B------:R-:W-:Y:S01]  /*32a0*/  ISETP.NE.U32.AND P0, PT, R15, RZ, PT ;  /* 0x000000ff0f00720c */ /* 0x000fe20003f05070 */
[----:B------:R-:W-:Y:S01]  /*32b0*/  IMAD R12, R14, R45, RZ ;  /* 0x0000002d0e0c7224 */ /* 0x000fe200078e02ff */
[----:B------:R-:W-:Y:S01]  /*32c0*/  SHF.R.S32.HI R19, RZ, 0x1f, R45 ;  /* 0x0000001fff137819 */ /* 0x000fe2000001142d */
        /* <DEDUP_REMOVED lines=11> */
[----:B------:R-:W-:Y:S05]  /*3380*/  CALL.REL.NOINC `($__internal_10_$__cuda_sm20_div_s64) ;  /* 0x000019a000007944 */ /* 0x000fea0003c00000 */
        /* <DEDUP_REMOVED lines=12> */
.L_x_512:
        /* <DEDUP_REMOVED lines=23> */
.L_x_513:
[----:B------:R-:W-:Y:S05]  /*35c0*/  BSYNC B0 ;  /* 0x0000000000007941 */ /* 0x000fea0003800000 */
.L_x_511:
        /* <DEDUP_REMOVED lines=29> */
.L_x_515:
[----:B------:R-:W0:Y:S01]  /*37a0*/  I2F.U32.RP R17, R9 ;  /* 0x0000000900117306 */ /* 0x000e220000209000 */
[----:B------:R-:W-:Y:S01]  /*37b0*/  IMAD.MOV.U32 R18, RZ, RZ, RZ ;  /* 0x000000ffff127224 */ /* 0x000fe200078e00ff */
[----:B------:R-:W-:-:S06]  /*37c0*/  ISETP.NE.U32.AND P0, PT, R9, RZ, PT ;  /* 0x000000ff0900720c */ /* 0x000fcc0003f05070 */
        /* <DEDUP_REMOVED lines=20> */
.L_x_516:
[----:B------:R-:W-:Y:S05]  /*3910*/  BSYNC B0 ;  /* 0x0000000000007941 */ /* 0x000fea0003800000 */
.L_x_514:
        /* <DEDUP_REMOVED lines=20> */
.L_x_492:
[----:B------:R-:W-:-:S04]  /*3a60*/  LEA R2, P0, R32, c[0x0][0x200], 0x2 ;  /* 0x0000800020027a11 */ /* 0x000fc800078010ff */
[----:B------:R-:W-:-:S05]  /*3a70*/  LEA.HI.X R3, R32, c[0x0][0x204], R33, 0x2, P0 ;  /* 0x0000810020037a11 */ /* 0x000fca00000f1421 */
[----:B------:R0:W-:Y:S04]  /*3a80*/  STG.E [R2.64], R27 ;  /* 0x0000001b02007986 */ /* 0x0001e8000c10190e */
.L_x_491:
[----:B------:R-:W-:Y:S05]  /*3a90*/  BSYNC B1 ;  /* 0x0000000000017941 */ /* 0x000fea0003800000 */
.L_x_490:
[----:B------:R-:W1:Y:S01]  /*3aa0*/  S2R R0, SR_TID.X ;  /* 0x0000000000007919 */ /* 0x000e620000002100 */
[----:B------:R-:W-:Y:S01]  /*3ab0*/  IMAD.MOV.U32 R28, RZ, RZ, c[0x0][0x314] ;  /* 0x0000c500ff1c7624 */ /* 0x000fe200078e00ff */
[----:B------:R-:W-:Y:S01]  /*3ac0*/  CS2R R4, SRZ ;  /* 0x0000000000047805 */ /* 0x000fe2000001ff00 */
[----:B------:R-:W-:Y:S01]  /*3ad0*/  CS2R R6, SRZ ;  /* 0x0000000000067805 */ /* 0x000fe2000001ff00 */
[----:B------:R-:W-:Y:S01]  /*3ae0*/  CS2R R10, SRZ ;  /* 0x00000000000a7805 */ /* 0x000fe2000001ff00 */
[----:B------:R-:W-:Y:S01]  /*3af0*/  IMAD.MOV.U32 R12, RZ, RZ, RZ ;  /* 0x000000ffff0c7224 */ /* 0x000fe200078e00ff */
[----:B-1----:R-:W-:-:S04]  /*3b00*/  SHF.R.S32.HI R15, RZ, 0x1f, R0 ;  /* 0x0000001fff0f7819 */ /* 0x002fc80000011400 */
[----:B------:R-:W-:-:S04]  /*3b10*/  LEA.HI R15, R15, R0, RZ, 0x4 ;  /* 0x000000000f0f7211 */ /* 0x000fc800078f20ff */
[----:B0-----:R-:W-:Y:S02]  /*3b20*/  LOP3.LUT R3, R15, 0xfffffff0, RZ, 0xc0, !PT ;  /* 0xfffffff00f037812 */ /* 0x001fe400078ec0ff */
[----:B------:R-:W-:-:S03]  /*3b30*/  SHF.R.S32.HI R15, RZ, 0x4, R15 ;  /* 0x00000004ff0f7819 */ /* 0x000fc6000001140f */
[----:B------:R-:W-:Y:S02]  /*3b40*/  IMAD.IADD R14, R0, 0x1, -R3 ;  /* 0x00000001000e7824 */ /* 0x000fe400078e0a03 */
[----:B------:R-:W-:-:S03]  /*3b50*/  CS2R R2, SRZ ;  /* 0x0000000000027805 */ /* 0x000fc6000001ff00 */
[----:B------:R-:W-:-:S04]  /*3b60*/  ISETP.GE.AND P0, PT, R14, c[0x0][0x314], PT ;  /* 0x0000c5000e007a0c */ /* 0x000fc80003f06270 */
[----:B------:R-:W-:Y:S01]  /*3b70*/  ISETP.LT.AND P0, PT, R0, 0x80, !P0 ;  /* 0x000000800000780c */ /* 0x000fe20004701270 */
[----:B------:R-:W-:-:S12]  /*3b80*/  HFMA2.MMA R0, -RZ, RZ, 0, 0 ;  /* 0x00000000ff007435 */ /* 0x000fd800000001ff */
[----:B------:R-:W-:Y:S01]  /*3b90*/  @P0 FADD.FTZ R8, -R27, R30 ;  /* 0x0000001e1b080221 */ /* 0x000fe20000010100 */
[C---:B------:R-:W-:Y:S01]  /*3ba0*/  SHF.L.U32 R30, R14.reuse, 0x2, RZ ;  /* 0x000000020e1e7819 */ /* 0x040fe200000006ff */
[----:B------:R-:W-:Y:S02]  /*3bb0*/  @P0 IMAD R9, R14, 0x9, R15 ;  /* 0x000000090e090824 */ /* 0x000fe400078e020f */
[----:B------:R-:W-:-:S06]  /*3bc0*/  @P0 FMUL.FTZ R8, R8, 1.4426950216293334961 ;  /* 0x3fb8aa3b08080820 */ /* 0x000fcc0000410000 */
[----:B------:R-:W0:Y:S02]  /*3bd0*/  @P0 MUFU.EX2 R8, R8 ;  /* 0x0000000800080308 */ /* 0x000e240000000800 */
[----:B0-----:R0:W-:Y:S04]  /*3be0*/  @P0 STS [R9.X4], R8 ;  /* 0x0000000809000388 */ /* 0x0011e80000004800 */
[----:B------:R-:W-:Y:S01]  /*3bf0*/  BAR.SYNC.DEFER_BLOCKING 0x0 ;  /* 0x0000000000007b1d */ /* 0x000fe20000010000 */
[----:B------:R-:W-:Y:S01]  /*3c00*/  ISETP.GE.AND P0, PT, R28, 0x1, PT ;  /* 0x000000011c00780c */ /* 0x000fe20003f06270 */
[----:B0-----:R-:W-:-:S12]  /*3c10*/  CS2R R8, SRZ ;  /* 0x0000000000087805 */ /* 0x001fd8000001ff00 */
[----:B------:R-:W-:Y:S05]  /*3c20*/  @!P0 BRA `(.L_x_517) ;  /* 0x00000b1000008947 */ /* 0x000fea0003800000 */
[----:B------:R-:W-:Y:S01]  /*3c30*/  ULDC UR4, c[0x0][0x22c] ;  /* 0x00008b0000047ab9 */ /* 0x000fe20000000800 */
[C---:B------:R-:W-:Y:S01]  /*3c40*/  IMAD R35, R15.reuse, 0xc0, R30 ;  /* 0x000000c00f237824 */ /* 0x040fe200078e021e */
[----:B------:R-:W-:Y:S01]  /*3c50*/  UIMAD UR6, UR11, UR4, URZ ;  /* 0x000000040b0672a4 */ /* 0x000fe2000f8e023f */
[----:B------:R-:W-:Y:S01]  /*3c60*/  ISETP.GT.AND P1, PT, R28, 0x3, PT ;  /* 0x000000031c00780c */ /* 0x000fe20003f24270 */
[----:B------:R-:W-:Y:S01]  /*3c70*/  UIMAD UR8, UR12, UR4, URZ ;  /* 0x000000040c0872a4 */ /* 0x000fe2000f8e023f */
[----:B------:R-:W-:Y:S01]  /*3c80*/  IMAD.SHL.U32 R14, R15, 0x4, RZ ;  /* 0x000000040f0e7824 */ /* 0x000fe200078e00ff */
[----:B------:R-:W-:Y:S01]  /*3c90*/  USHF.R.S32.HI UR5, URZ, 0x1f, UR6 ;  /* 0x0000001f3f057899 */ /* 0x000fe20008011406 */
[----:B------:R-:W-:Y:S01]  /*3ca0*/  CS2R R16, SRZ ;  /* 0x0000000000107805 */ /* 0x000fe2000001ff00 */
[C---:B------:R-:W-:Y:S01]  /*3cb0*/  IADD3 R0, P0, R35.reuse, UR6, RZ ;  /* 0x0000000623007c10 */ /* 0x040fe2000ff1e0ff */
[----:B------:R-:W-:Y:S01]  /*3cc0*/  UIADD3 UR6, UR12, -UR11, URZ ;  /* 0x8000000b0c067290 */ /* 0x000fe2000fffe03f */
[----:B------:R-:W-:Y:S01]  /*3cd0*/  CS2R R18, SRZ ;  /* 0x0000000000127805 */ /* 0x000fe2000001ff00 */
[----:B------:R-:W-:Y:S01]  /*3ce0*/  UPLOP3.LUT UP1, UPT, UPT, UPT, UPT, 0x80, 0x0 ;  /* 0x000000000000789c */ /* 0x000fe20003f2f070 */
[----:B------:R-:W-:Y:S01]  /*3cf0*/  LEA.HI.X.SX32 R35, R35, UR5, 0x1, P0 ;  /* 0x0000000523237c11 */ /* 0x000fe200080f0eff */
[----:B------:R-:W-:Y:S01]  /*3d00*/  UIMAD.WIDE UR8, UR8, 0x4, URZ ;  /* 0x00000004080878a5 */ /* 0x000fe2000f8e023f */
[C---:B------:R-:W-:Y:S01]  /*3d10*/  LEA R34, P0, R0.reuse, c[0x0][0x1d8], 0x2 ;  /* 0x0000760000227a11 */ /* 0x040fe200078010ff */
[----:B------:R-:W-:Y:S01]  /*3d20*/  UMOV UR5, URZ ;  /* 0x0000003f00057c82 */ /* 0x000fe20008000000 */
[----:B------:R-:W-:Y:S01]  /*3d30*/  CS2R R20, SRZ ;  /* 0x0000000000147805 */ /* 0x000fe2000001ff00 */
[----:B------:R-:W-:Y:S01]  /*3d40*/  CS2R R22, SRZ ;  /* 0x0000000000167805 */ /* 0x000fe2000001ff00 */
[----:B------:R-:W-:Y:S01]  /*3d50*/  LEA.HI.X R35, R0, c[0x0][0x1dc], R35, 0x2, P0 ;  /* 0x0000770000237a11 */ /* 0x000fe200000f1423 */
[----:B------:R-:W-:Y:S01]  /*3d60*/  IMAD.MOV.U32 R0, RZ, RZ, RZ ;  /* 0x000000ffff007224 */ /* 0x000fe200078e00ff */
[----:B------:R-:W-:Y:S01]  /*3d70*/  IADD3 R34, P0, R34, 0x200, RZ ;  /* 0x0000020022227810 */ /* 0x000fe20007f1e0ff */
[----:B------:R-:W-:Y:S01]  /*3d80*/  CS2R R24, SRZ ;  /* 0x0000000000187805 */ /* 0x000fe2000001ff00 */
[----:B------:R-:W-:-:S03]  /*3d90*/  CS2R R26, SRZ ;  /* 0x00000000001a7805 */ /* 0x000fc6000001ff00 */
[----:B------:R-:W-:Y:S01]  /*3da0*/  IMAD.X R35, RZ, RZ, R35, P0 ;  /* 0x000000ffff237224 */ /* 0x000fe200000e0623 */
[----:B------:R-:W-:Y:S05]  /*3db0*/  @!P1 BRA `(.L_x_518) ;  /* 0x0000051000009947 */ /* 0x000fea0003800000 */
[C---:B------:R-:W-:Y:S01]  /*3dc0*/  ISETP.GE.AND P3, PT, R15.reuse, UR6, PT ;  /* 0x000000060f007c0c */ /* 0x040fe2000bf66270 */
[----:B------:R-:W-:Y:S01]  /*3dd0*/  UPLOP3.LUT UP1, UPT, UPT, UPT, UPT, 0x40, 0x0 ;  /* 0x000000000000789c */ /* 0x000fe20003f2e870 */
[----:B------:R-:W-:Y:S02]  /*3de0*/  ISETP.GE.AND P0, PT, R15, UR6, PT ;  /* 0x000000060f007c0c */ /* 0x000fe4000bf06270 */
[----:B------:R-:W-:-:S09]  /*3df0*/  IADD3 R28, R28, -0x3, RZ ;  /* 0xfffffffd1c1c7810 */ /* 0x000fd20007ffe0ff */
.L_x_519:
[----:B------:R0:W2:Y:S01]  /*3e00*/  @!P3 LDG.E.128 R16, [R34.64+-0x200] ;  /* 0xfffe000e2210b981 */ /* 0x0000a2000c1e1d00 */
[----:B------:R-:W-:Y:S01]  /*3e10*/  IADD3 R32, P1, R34, UR8, RZ ;  /* 0x0000000822207c10 */ /* 0x000fe2000ff3e0ff */
[----:B------:R-:W-:Y:S02]  /*3e20*/  UIADD3 UR5, UR5, 0x4, URZ ;  /* 0x0000000405057890 */ /* 0x000fe4000fffe03f */
[----:B------:R0:W3:Y:S01]  /*3e30*/  @!P3 LDG.E.128 R20, [R34.64+-0x100] ;  /* 0xffff000e2214b981 */ /* 0x0000e2000c1e1d00 */
[----:B------:R-:W-:Y:S03]  /*3e40*/  IADD3.X R33, R35, UR9, RZ, P1, !PT ;  /* 0x0000000923217c10 */ /* 0x000fe60008ffe4ff */
[----:B------:R0:W4:Y:S01]  /*3e50*/  @!P3 LDG.E.128 R24, [R34.64] ;  /* 0x0000000e2218b981 */ /* 0x000122000c1e1d00 */
[----:B------:R-:W-:Y:S02]  /*3e60*/  PLOP3.LUT P3, PT, P0, PT, PT, 0x80, 0x0 ;  /* 0x000000000000781c */ /* 0x000fe4000076f070 */
[----:B------:R-:W-:Y:S01]  /*3e70*/  ISETP.LE.AND P2, PT, R28, UR5, PT ;  /* 0x000000051c007c0c */ /* 0x000fe2000bf43270 */
[----:B------:R-:W2:Y:S01]  /*3e80*/  LDS R13, [R14] ;  /* 0x000000000e0d7984 */ /* 0x000ea20000000800 */
[----:B0-----:R-:W-:Y:S04]  /*3e90*/  IADD3 R34, P1, R32, UR8, RZ ;  /* 0x0000000820227c10 */ /* 0x001fe8000ff3e0ff */
[----:B------:R-:W-:Y:S01]  /*3ea0*/  IADD3.X R35, R33, UR9, RZ, P1, !PT ;  /* 0x0000000921237c10 */ /* 0x000fe20008ffe4ff */
        /* <DEDUP_REMOVED lines=66> */
.L_x_518:
[----:B------:R-:W-:Y:S02]  /*42d0*/  ULDC UR4, c[0x0][0x314] ;  /* 0x0000c50000047ab9 */ /* 0x000fe40000000800 */
[----:B------:R-:W-:-:S04]  /*42e0*/  UIADD3 UR4, -UR5, UR4, URZ ;  /* 0x0000000405047290 */ /* 0x000fc8000fffe13f */
[----:B------:R-:W-:-:S06]  /*42f0*/  UISETP.GT.AND UP0, UPT, UR4, 0x1, UPT ;  /* 0x000000010400788c */ /* 0x000fcc000bf04270 */
[----:B------:R-:W-:-:S13]  /*4300*/  PLOP3.LUT P0, PT, PT, PT, UP0, 0x80, 0x0 ;  /* 0x000000000000781c */ /* 0x000fda0003f0f008 */
[----:B------:R-:W-:Y:S05]  /*4310*/  @!P0 BRA `(.L_x_520) ;  /* 0x000002a000008947 */ /* 0x000fea0003800000 */
[----:B------:R-:W-:Y:S01]  /*4320*/  ISETP.GE.AND P0, PT, R15, UR6, PT ;  /* 0x000000060f007c0c */ /* 0x000fe2000bf06270 */
[----:B------:R-:W0:Y:S01]  /*4330*/  LDS R13, [R14] ;  /* 0x000000000e0d7984 */ /* 0x000e220000000800 */
[----:B------:R-:W-:-:S03]  /*4340*/  IADD3 R28, P1, R34, UR8, RZ ;  /* 0x00000008221c7c10 */ /* 0x000fc6000ff3e0ff */
[----:B------:R1:W2:Y:S08]  /*4350*/  LDS R43, [R14+0x24] ;  /* 0x000024000e2b7984 */ /* 0x0002b00000000800 */
[----:B------:R-:W0:Y:S04]  /*4360*/  @!P0 LDG.E.128 R20, [R34.64+-0x100] ;  /* 0xffff000e22148981 */ /* 0x000e28000c1e1d00 */
[----:B------:R3:W4:Y:S04]  /*4370*/  @!P0 LDG.E.128 R16, [R34.64+-0x200] ;  /* 0xfffe000e22108981 */ /* 0x000728000c1e1d00 */
[----:B------:R3:W5:Y:S01]  /*4380*/  @!P0 LDG.E.128 R24, [R34.64] ;  /* 0x0000000e22188981 */ /* 0x000762000c1e1d00 */
[----:B------:R-:W-:Y:S01]  /*4390*/  IADD3.X R29, R35, UR9, RZ, P1, !PT ;  /* 0x00000009231d7c10 */ /* 0x000fe20008ffe4ff */
[----:B0-----:R-:W-:-:S02]  /*43a0*/  FFMA.FTZ R37, R20, R13, R8 ;  /* 0x0000000d14257223 */ /* 0x001fc40000010008 */
[-C--:B------:R-:W-:Y:S02]  /*43b0*/  FFMA.FTZ R38, R21, R13.reuse, R7 ;  /* 0x0000000d15267223 */ /* 0x080fe40000010007 */
[-C--:B---3--:R-:W-:Y:S02]  /*43c0*/  FFMA.FTZ R35, R22, R13.reuse, R6 ;  /* 0x0000000d16237223 */ /* 0x088fe40000010006 */
[-C--:B------:R-:W-:Y:S02]  /*43d0*/  FFMA.FTZ R36, R23, R13.reuse, R5 ;  /* 0x0000000d17247223 */ /* 0x080fe40000010005 */
[-C--:B----4-:R-:W-:Y:S01]  /*43e0*/  FFMA.FTZ R41, R16, R13.reuse, R12 ;  /* 0x0000000d10297223 */ /* 0x090fe2000001000c */
[----:B------:R-:W2:Y:S01]  /*43f0*/  @!P0 LDG.E.128 R20, [R28.64+-0x100] ;  /* 0xffff000e1c148981 */ /* 0x000ea2000c1e1d00 */
[-C--:B------:R-:W-:Y:S02]  /*4400*/  FFMA.FTZ R42, R17, R13.reuse, R11 ;  /* 0x0000000d112a7223 */ /* 0x080fe4000001000b */
[----:B------:R-:W-:-:S02]  /*4410*/  FFMA.FTZ R39, R18, R13, R10 ;  /* 0x0000000d12277223 */ /* 0x000fc4000001000a */
[-C--:B------:R-:W-:Y:S02]  /*4420*/  FFMA.FTZ R40, R19, R13.reuse, R9 ;  /* 0x0000000d13287223 */ /* 0x080fe40000010009 */
[-C--:B-----5:R-:W-:Y:S01]  /*4430*/  FFMA.FTZ R33, R24, R13.reuse, R4 ;  /* 0x0000000d18217223 */ /* 0x0a0fe20000010004 */
[----:B------:R-:W3:Y:S01]  /*4440*/  @!P0 LDG.E.128 R16, [R28.64+-0x200] ;  /* 0xfffe000e1c108981 */ /* 0x000ee2000c1e1d00 */
[-C--:B------:R-:W-:Y:S02]  /*4450*/  FFMA.FTZ R32, R25, R13.reuse, R3 ;  /* 0x0000000d19207223 */ /* 0x080fe40000010003 */
[-C--:B------:R-:W-:Y:S02]  /*4460*/  FFMA.FTZ R31, R26, R13.reuse, R2 ;  /* 0x0000000d1a1f7223 */ /* 0x080fe40000010002 */
[----:B------:R-:W-:Y:S02]  /*4470*/  FFMA.FTZ R0, R27, R13, R0 ;  /* 0x0000000d1b007223 */ /* 0x000fe40000010000 */
[----:B------:R-:W4:Y:S01]  /*4480*/  @!P0 LDG.E.128 R24, [R28.64] ;  /* 0x0000000e1c188981 */ /* 0x000f22000c1e1d00 */
[----:B------:R-:W-:-:S02]  /*4490*/  IADD3 R13, R14, 0x24, RZ ;  /* 0x000000240e0d7810 */ /* 0x000fc40007ffe0ff */
[----:B------:R-:W-:Y:S01]  /*44a0*/  IADD3 R34, P0, R28, UR8, RZ ;  /* 0x000000081c227c10 */ /* 0x000fe2000ff1e0ff */
[----:B------:R-:W-:Y:S01]  /*44b0*/  UIADD3 UR5, UR5, 0x1, URZ ;  /* 0x0000000105057890 */ /* 0x000fe2000fffe03f */
[----:B-1----:R-:W-:Y:S01]  /*44c0*/  IADD3 R14, R13, 0x24, RZ ;  /* 0x000000240d0e7810 */ /* 0x002fe20007ffe0ff */
[----:B------:R-:W-:Y:S02]  /*44d0*/  UPLOP3.LUT UP1, UPT, UPT, UPT, UPT, 0x40, 0x0 ;  /* 0x000000000000789c */ /* 0x000fe40003f2e870 */
[----:B------:R-:W-:Y:S01]  /*44e0*/  UIADD3 UR5, UR5, 0x1, URZ ;  /* 0x0000000105057890 */ /* 0x000fe2000fffe03f */
[-C--:B--2---:R-:W-:Y:S01]  /*44f0*/  FFMA.FTZ R6, R22, R43.reuse, R35 ;  /* 0x0000002b16067223 */ /* 0x084fe20000010023 */
[----:B------:R-:W-:Y:S01]  /*4500*/  IADD3.X R35, R29, UR9, RZ, P0, !PT ;  /* 0x000000091d237c10 */ /* 0x000fe200087fe4ff */
[-C--:B------:R-:W-:Y:S02]  /*4510*/  FFMA.FTZ R8, R20, R43.reuse, R37 ;  /* 0x0000002b14087223 */ /* 0x080fe40000010025 */
[----:B------:R-:W-:-:S02]  /*4520*/  FFMA.FTZ R7, R21, R43, R38 ;  /* 0x0000002b15077223 */ /* 0x000fc40000010026 */
[-C--:B------:R-:W-:Y:S02]  /*4530*/  FFMA.FTZ R5, R23, R43.reuse, R36 ;  /* 0x0000002b17057223 */ /* 0x080fe40000010024 */
[-C--:B---3--:R-:W-:Y:S02]  /*4540*/  FFMA.FTZ R12, R16, R43.reuse, R41 ;  /* 0x0000002b100c7223 */ /* 0x088fe40000010029 */
[-C--:B------:R-:W-:Y:S02]  /*4550*/  FFMA.FTZ R11, R17, R43.reuse, R42 ;  /* 0x0000002b110b7223 */ /* 0x080fe4000001002a */
[-C--:B------:R-:W-:Y:S02]  /*4560*/  FFMA.FTZ R10, R18, R43.reuse, R39 ;  /* 0x0000002b120a7223 */ /* 0x080fe40000010027 */
[-C--:B------:R-:W-:Y:S02]  /*4570*/  FFMA.FTZ R9, R19, R43.reuse, R40 ;  /* 0x0000002b13097223 */ /* 0x080fe40000010028 */
[----:B----4-:R-:W-:-:S02]  /*4580*/  FFMA.FTZ R4, R24, R43, R33 ;  /* 0x0000002b18047223 */ /* 0x010fc40000010021 */
[-C--:B------:R-:W-:Y:S02]  /*4590*/  FFMA.FTZ R3, R25, R43.reuse, R32 ;  /* 0x0000002b19037223 */ /* 0x080fe40000010020 */
[-C--:B------:R-:W-:Y:S02]  /*45a0*/  FFMA.FTZ R2, R26, R43.reuse, R31 ;  /* 0x0000002b1a027223 */ /* 0x080fe4000001001f */
[----:B------:R-:W-:Y:S02]  /*45b0*/  FFMA.FTZ R0, R27, R43, R0 ;  /* 0x0000002b1b007223 */ /* 0x000fe40000010000 */
.L_x_520:
[----:B------:R-:W-:Y:S02]  /*45c0*/  ULDC UR4, c[0x0][0x314] ;  /* 0x0000c50000047ab9 */ /* 0x000fe40000000800 */
[----:B------:R-:W-:-:S06]  /*45d0*/  UISETP.LT.OR UP1, UPT, UR5, UR4, UP1 ;  /* 0x000000040500728c */ /* 0x000fcc0008f21670 */
[----:B------:R-:W-:-:S13]  /*45e0*/  PLOP3.LUT P0, PT, PT, PT, UP1, 0x80, 0x0 ;  /* 0x000000000000781c */ /* 0x000fda0003f0f018 */
[----:B------:R-:W-:Y:S05]  /*45f0*/  @!P0 BRA `(.L_x_517) ;  /* 0x0000014000008947 */ /* 0x000fea0003800000 */
[----:B------:R-:W-:Y:S01]  /*4600*/  ISETP.GE.AND P0, PT, R15, UR6, PT ;  /* 0x000000060f007c0c */ /* 0x000fe2000bf06270 */
[----:B------:R-:W-:-:S12]  /*4610*/  BSSY B0, `(.L_x_521) ;  /* 0x0000005000007945 */ /* 0x000fd80003800000 */
[----:B------:R-:W-:Y:S05]  /*4620*/  @P0 BRA `(.L_x_522) ;  /* 0x0000003000000947 */ /* 0x000fea0003800000 */
[----:B------:R0:W5:Y:S04]  /*4630*/  LDG.E.128 R16, [R34.64+-0x200] ;  /* 0xfffe000e22107981 */ /* 0x000168000c1e1d00 */
[----:B------:R0:W5:Y:S04]  /*4640*/  LDG.E.128 R20, [R34.64+-0x100] ;  /* 0xffff000e22147981 */ /* 0x000168000c1e1d00 */
[----:B------:R0:W5:Y:S02]  /*4650*/  LDG.E.128 R24, [R34.64] ;  /* 0x0000000e22187981 */ /* 0x000164000c1e1d00 */
.L_x_522:
[----:B------:R-:W-:Y:S05]  /*4660*/  BSYNC B0 ;  /* 0x0000000000007941 */ /* 0x000fea0003800000 */
.L_x_521:
        /* <DEDUP_REMOVED lines=13> */
.L_x_517:
[----:B------:R-:W-:Y:S02]  /*4740*/  IADD3 R15, R15, UR11, RZ ;  /* 0x0000000b0f0f7c10 */ /* 0x000fe4000fffe0ff */
[----:B------:R-:W-:-:S02]  /*4750*/  F2FP.PACK_AB R13, R9, R10 ;  /* 0x0000000a090d723e */ /* 0x000fc400000000ff */
[----:B------:R-:W-:Y:S02]  /*4760*/  ISETP.GE.AND P0, PT, R15, UR12, PT ;  /* 0x0000000c0f007c0c */ /* 0x000fe4000bf06270 */
        /* <DEDUP_REMOVED lines=92> */
        .weak           $__internal_10_$__cuda_sm20_div_s64
        .type           $__internal_10_$__cuda_sm20_div_s64,@function
        .size           $__internal_10_$__cuda_sm20_div_s64,(.L_x_7332 - $__internal_10_$__cuda_sm20_div_s64)
$__internal_10_$__cuda_sm20_div_s64:
        /* <DEDUP_REMOVED lines=32> */
[----:B------:R-:W-:-:S03]  /*4f30*/  SEL R19, R19, R26, !P2 ;  /* 0x0000001a13137207 */ /* 0x000fc60005000000 */
[C---:B------:R-:W-:Y:S02]  /*4f40*/  IMAD R21, R29.reuse, R20, RZ ;  /* 0x000000141d157224 */ /* 0x040fe400078e02ff */
[----:B------:R-:W-:-:S04]  /*4f50*/  IMAD.HI.U32 R18, P4, R29, R18, R48 ;  /* 0x000000121d127227 */ /* 0x000fc80007880030 */
[----:B------:R-:W-:Y:S01]  /*4f60*/  IMAD.HI.U32 R20, R29, R20, RZ ;  /* 0x000000141d147227 */ /* 0x000fe200078e00ff */
[----:B------:R-:W-:-:S03]  /*4f70*/  IADD3 R21, P3, R21, R18, RZ ;  /* 0x0000001215157210 */ /* 0x000fc60007f7e0ff */
[----:B------:R-:W-:Y:S02]  /*4f80*/  IMAD.X R18, RZ, RZ, ~R17, P0 ;  /* 0x000000ffff127224 */ /* 0x000fe400000e0e11 */
[----:B------:R-:W-:-:S03]  /*4f90*/  IMAD.HI.U32 R48, R21, R19, RZ ;  /* 0x0000001315307227 */ /* 0x000fc600078e00ff */
[----:B------:R-:W-:Y:S01]  /*4fa0*/  SEL R18, R18, R17, !P2 ;  /* 0x0000001112127207 */ /* 0x000fe20005000000 */
[----:B------:R-:W-:Y:S02]  /*4fb0*/  IMAD.X R29, R20, 0x1, R29, P5 ;  /* 0x00000001141d7824 */ /* 0x000fe400028e061d */
[----:B------:R-:W-:-:S03]  /*4fc0*/  IMAD.MOV.U32 R49, RZ, RZ, RZ ;  /* 0x000000ffff317224 */ /* 0x000fc600078e00ff */
[----:B------:R-:W-:Y:S01]  /*4fd0*/  IADD3.X R29, RZ, RZ, R29, P3, P4 ;  /* 0x000000ffff1d7210 */ /* 0x000fe20001fe841d */
        /* <DEDUP_REMOVED lines=20> */
[----:B------:R-:W-:Y:S02]  /*5120*/  ISETP.GE.U32.AND P0, PT, R20, R38, PT ;  /* 0x000000261400720c */ /* 0x000fe40003f06070 */
[----:B------:R-:W-:Y:S02]  /*5130*/  SEL R19, R19, R18, P3 ;  /* 0x0000001213137207 */ /* 0x000fe40001800000 */
[----:B------:R-:W-:Y:S02]  /*5140*/  SEL R21, R21, R26, P3 ;  /* 0x0000001a15157207 */ /* 0x000fe40001800000 */
[----:B------:R-:W-:-:S02]  /*5150*/  IADD3 R29, P2, R28, 0x1, RZ ;  /* 0x000000011c1d7810 */ /* 0x000fc40007f5e0ff */
[----:B------:R-:W-:Y:S02]  /*5160*/  ISETP.GE.U32.AND.EX P0, PT, R19, R39, PT, P0 ;  /* 0x000000271300720c */ /* 0x000fe40003f06100 */
[-C--:B------:R-:W-:Y:S02]  /*5170*/  IADD3.X R18, RZ, R21.reuse, RZ, P2, !PT ;  /* 0x00000015ff127210 */ /* 0x080fe400017fe4ff */
[----:B------:R-:W-:Y:S02]  /*5180*/  SEL R29, R29, R28, P0 ;  /* 0x0000001c1d1d7207 */ /* 0x000fe40000000000 */
[----:B------:R-:W-:Y:S02]  /*5190*/  SEL R21, R18, R21, P0 ;  /* 0x0000001512157207 */ /* 0x000fe40000000000 */
[----:B------:R-:W-:Y:S02]  /*51a0*/  IADD3 R18, P2, RZ, -R29, RZ ;  /* 0x8000001dff127210 */ /* 0x000fe40007f5e0ff */
[----:B------:R-:W-:-:S02]  /*51b0*/  LOP3.LUT R19, R23, R17, RZ, 0x3c, !PT ;  /* 0x0000001117137212 */ /* 0x000fc400078e3cff */
[----:B------:R-:W-:Y:S01]  /*51c0*/  ISETP.NE.U32.AND P0, PT, R24, RZ, PT ;  /* 0x000000ff1800720c */ /* 0x000fe20003f05070 */
[----:B------:R-:W-:Y:S01]  /*51d0*/  IMAD.X R20, RZ, RZ, ~R21, P2 ;  /* 0x000000ffff147224 */ /* 0x000fe200010e0e15 */
[----:B------:R-:W-:Y:S02]  /*51e0*/  ISETP.GE.AND P3, PT, R19, RZ, PT ;  /* 0x000000ff1300720c */ /* 0x000fe40003f66270 */
[----:B------:R-:W-:Y:S02]  /*51f0*/  ISETP.NE.AND.EX P0, PT, R23, RZ, PT, P0 ;  /* 0x000000ff1700720c */ /* 0x000fe40003f05300 */
[----:B------:R-:W-:Y:S01]  /*5200*/  SEL R20, R20, R21, !P3 ;  /* 0x0000001514147207 */ /* 0x000fe20005800000 */
[----:B------:R-:W-:Y:S01]  /*5210*/  IMAD.MOV.U32 R21, RZ, RZ, 0x0 ;  /* 0x00000000ff157424 */ /* 0x000fe200078e00ff */
[----:B------:R-:W-:Y:S02]  /*5220*/  SEL R18, R18, R29, !P3 ;  /* 0x0000001d12127207 */ /* 0x000fe40005800000 */
[----:B------:R-:W-:Y:S01]  /*5230*/  SEL R19, R20, 0xffffffff, P0 ;  /* 0xffffffff14137807 */ /* 0x000fe20000000000 */
[----:B------:R-:W-:Y:S01]  /*5240*/  IMAD.MOV.U32 R20, RZ, RZ, R22 ;  /* 0x000000ffff147224 */ /* 0x000fe200078e0016 */
[----:B------:R-:W-:-:S03]  /*5250*/  SEL R18, R18, 0xffffffff, P0 ;  /* 0xffffffff12127807 */ /* 0x000fc60000000000 */
[----:B------:R-:W-:Y:S05]  /*5260*/  RET.REL.NODEC R20 `(_ZN5flash32flash_fwd_splitkv_combine_kernelI23Flash_fwd_kernel_traitsILi192ELi64ELi64ELi4ELb0ELb0EN7cutlass6half_tE19Flash_kernel_traitsILi192ELi64ELi64ELi4ES3_EELi8ELi4ELb1EEEvNS_16Flash_fwd_paramsE) ;  /* 0xffffad9014007950 */ /* 0x000fea0003c3ffff */
.L_x_523:
        /* <DEDUP_REMOVED lines=9> */
.L_x_7332:


//--------------------- .text._ZN5flash32flash_fwd_splitkv_combine_kernelI23Flash_fwd_kernel_traitsILi192ELi64ELi64ELi4ELb0ELb0EN7cutlass6half_tE19Flash_kernel_traitsILi192ELi64ELi64ELi4ES3_EELi8ELi3ELb1EEEvNS_16Flash_fwd_paramsE --------------------------
	.section	.text._ZN5flash32flash_fwd_splitkv_combine_kernelI23Flash_fwd_kernel_traitsILi192ELi64ELi64ELi4ELb0ELb0EN7cutlass6half_tE19Flash_kernel_traitsILi192ELi64ELi64ELi4ES3_EELi8ELi3ELb1EEEvNS_16Flash_fwd_paramsE,"ax",@progbits
	.sectioninfo	@"SHI_REGISTERS=52"
	.align	128
        .global         _ZN5flash32flash_fwd_splitkv_combine_kernelI23Flash_fwd_kernel_traitsILi192ELi64ELi64ELi4ELb0ELb0EN7cutlass6half_tE19Flash_kernel_traitsILi192ELi64ELi64ELi4ES3_EELi8ELi3ELb1EEEvNS_16Flash_fwd_paramsE
        .type           _ZN5flash32flash_fwd_splitkv_combine_kernelI23Flash_fwd_kernel_traitsILi192ELi64ELi64ELi4ELb0ELb0EN7cutlass6half_tE19Flash_kernel_traitsILi192ELi64ELi64ELi4ES3_EELi8ELi3ELb1EEEvNS_16Flash_fwd_paramsE,@function
        .size           _ZN5flash32flash_fwd_splitkv_combine_kernelI23Flash_fwd_kernel_traitsILi192ELi64ELi64ELi4ELb0ELb0EN7cutlass6half_tE19Flash_kernel_traitsILi192ELi64ELi64ELi4ES3_EELi8ELi3ELb1EEEvNS_16Flash_fwd_paramsE,(.L_x_7333 - _ZN5flash32flash_fwd_splitkv_combine_kernelI23Flash_fwd_kernel_traitsILi192ELi64ELi64ELi4ELb0ELb0EN7cutlass6half_tE19Flash_kernel_traitsILi192ELi64ELi64ELi4ES3_EELi8ELi3ELb1EEEvNS_16Flash_fwd_paramsE)
        .other          _ZN5flash32flash_fwd_splitkv_combine_kernelI23Flash_fwd_kernel_traitsILi192ELi64ELi64ELi4ELb0ELb0EN7cutlass6half_tE19Flash_kernel_traitsILi192ELi64ELi64ELi4ES3_EELi8ELi3ELb1EEEvNS_16Flash_fwd_paramsE,@"STO_CUDA_ENTRY STV_DEFAULT"
_ZN5flash32flash_fwd_splitkv_combine_kernelI23Flash_fwd_kernel_traitsILi192ELi64ELi64ELi4ELb0ELb0EN7cutlass6half_tE19Flash_kernel_traitsILi192ELi64ELi64ELi4ES3_EELi8ELi3ELb1EEEvNS_16Flash_fwd_paramsE:
.text._ZN5flash32flash_fwd_splitkv_combine_kernelI23Flash_fwd_kernel_traitsILi192ELi64ELi64ELi4ELb0ELb0EN7cutlass6half_tE19Flash_kernel_traitsILi192ELi64ELi64ELi4ES3_EELi8ELi3ELb1EEEvNS_16Flash_fwd_paramsE:
        /* <DEDUP_REMOVED lines=23> */
[----:B------:R-:W-:Y:S05]  /*0170*/  CALL.REL.NOINC `($__internal_11_$__cuda_sm20_div_s64) ;  /* 0x00004b3000007944 */ /* 0x000fea0003c00000 */
[----:B------:R-:W-:Y:S05]  /*0180*/  BRA `(.L_x_525) ;  /* 0x0000018000007947 */ /* 0x000fea0003800000 */
.L_x_524:
        /* <DEDUP_REMOVED lines=24> */
.L_x_525:
        /* <DEDUP_REMOVED lines=11> */
[----:B------:R-:W-:Y:S05]  /*03c0*/  CALL.REL.NOINC `($__internal_11_$__cuda_sm20_div_s64) ;  /* 0x000048e000007944 */ /* 0x000fea0003c00000 */
[----:B------:R-:W-:Y:S02]  /*03d0*/  MOV R6, R18 ;  /* 0x0000001200067202 */ /* 0x000fe40000000f00 */
[----:B------:R-:W-:Y:S01]  /*03e0*/  MOV R7, R19 ;  /* 0x0000001300077202 */ /* 0x000fe20000000f00 */
[----:B------:R-:W-:Y:S05]  /*03f0*/  BRA `(.L_x_528) ;  /* 0x0000013000007947 */ /* 0x000fea0003800000 */
.L_x_527:
        /* <DEDUP_REMOVED lines=19> */
.L_x_528:
[----:B------:R-:W-:Y:S05]  /*0530*/  BSYNC B0 ;  /* 0x0000000000007941 */ /* 0x000fea0003800000 */
.L_x_526:
        /* <DEDUP_REMOVED lines=41> */
[----:B------:R-:W-:Y:S05]  /*07d0*/  CALL.REL.NOINC `($__internal_11_$__cuda_sm20_div_s64) ;  /* 0x000044d000007944 */ /* 0x000fea0003c00000 */
[----:B------:R-:W-:Y:S05]  /*07e0*/  BRA `(.L_x_531) ;  /* 0x0000013000007947 */ /* 0x000fea0003800000 */
.L_x_530:
        /* <DEDUP_REMOVED lines=19> */
.L_x_531:
[----:B------:R-:W-:Y:S05]  /*0920*/  BSYNC B0 ;  /* 0x0000000000007941 */ /* 0x000fea0003800000 */
.L_x_529:
        /* <DEDUP_REMOVED lines=73> */
[----:B------:R-:W-:Y:S02]  /*0dc0*/  MOV R32, R18 ;  /* 0x0000001200207202 */ /* 0x000fe40000000f00 */
[----:B------:R-:W-:Y:S01]  /*0dd0*/  MOV R33, R19 ;  /* 0x0000001300217202 */ /* 0x000fe20000000f00 */
[----:B------:R-:W-:Y:S05]  /*0de0*/  BRA `(.L_x_534) ;  /* 0x0000013000007947 */ /* 0x000fea0003800000 */
.L_x_533:
        /* <DEDUP_REMOVED lines=19> */
.L_x_534:
[----:B------:R-:W-:Y:S05]  /*0f20*/  BSYNC B0 ;  /* 0x0000000000007941 */ /* 0x000fea0003800000 */
.L_x_532:
        /* <DEDUP_REMOVED lines=42> */
.L_x_536:
        /* <DEDUP_REMOVED lines=19> */
.L_x_537:
[----:B------:R-:W-:Y:S05]  /*1300*/  BSYNC B0 ;  /* 0x0000000000007941 */ /* 0x000fea0003800000 */
.L_x_535:
        /* <DEDUP_REMOVED lines=28> */
[----:B------:R-:W-:Y:S02]  /*14d0*/  ISETP.GE.U32.AND P2, PT, R7, R8, PT ;  /* 0x000000080700720c */ /* 0x000fe40003f46070 */
[----:B0-----:R-:W0:Y:S11]  /*14e0*/  MUFU.RCP R8, R17 ;  /* 0x0000001100087308 */ /* 0x001e360000001000 */
[----:B------:R-:W-:-:S05]  /*14f0*/  @P2 IADD3 R9, R9, 0x1, RZ ;  /* 0x0000000109092810 */ /* 0x000fca0007ffe0ff */
[----:B------:R-:W-:Y:S01]  /*1500*/  @!P1 IMAD.MOV R9, RZ, RZ, -R9 ;  /* 0x000000ffff099224 */ /* 0x000fe200078e0a09 */
[----:B------:R-:W-:Y:S02]  /*1510*/  @!P0 LOP3.LUT R9, RZ, c[0x0][0x214], RZ, 0x33, !PT ;  /* 0x00008500ff098a12 */ /* 0x000fe400078e33ff */
[----:B0-----:R-:W-:-:S03]  /*1520*/  IADD3 R8, R8, 0xffffffe, RZ ;  /* 0x0ffffffe08087810 */ /* 0x001fc60007ffe0ff */
[----:B------:R-:W-:Y:S02]  /*1530*/  IMAD R3, R6, R9, RZ ;  /* 0x0000000906037224 */ /* 0x000fe400078e02ff */
[----:B------:R-:W0:Y:S03]  /*1540*/  F2I.FTZ.U32.TRUNC.NTZ R9, R8 ;  /* 0x0000000800097305 */ /* 0x000e26000021f000 */
[-C--:B------:R-:W-:Y:S02]  /*1550*/  IABS R7, R3.reuse ;  /* 0x0000000300077213 */ /* 0x080fe40000000000 */
[----:B------:R-:W-:-:S03]  /*1560*/  IABS R22, R3 ;  /* 0x0000000300167213 */ /* 0x000fc60000000000 */
[----:B------:R-:W1:Y:S02]  /*1570*/  I2F.RP R6, R7 ;  /* 0x0000000700067306 */ /* 0x000e640000209400 */
[----:B------:R-:W-:Y:S02]  /*1580*/  IMAD.MOV R22, RZ, RZ, -R22 ;  /* 0x000000ffff167224 */ /* 0x000fe400078e0a16 */
[--C-:B0-----:R-:W-:Y:S02]  /*1590*/  IMAD.MOV R24, RZ, RZ, -R9.reuse ;  /* 0x000000ffff187224 */ /* 0x101fe400078e0a09 */
[----:B------:R-:W-:Y:S02]  /*15a0*/  IMAD.MOV.U32 R8, RZ, RZ, RZ ;  /* 0x000000ffff087224 */ /* 0x000fe400078e00ff */
[----:B------:R-:W-:Y:S01]  /*15b0*/  IMAD R24, R24, R5, RZ ;  /* 0x0000000518187224 */ /* 0x000fe200078e02ff */
[----:B-1----:R-:W0:Y:S03]  /*15c0*/  MUFU.RCP R6, R6 ;  /* 0x0000000600067308 */ /* 0x002e260000001000 */
[----:B------:R-:W-:Y:S01]  /*15d0*/  IMAD.HI.U32 R24, R9, R24, R8 ;  /* 0x0000001809187227 */ /* 0x000fe200078e0008 */
[----:B------:R-:W-:-:S02]  /*15e0*/  IABS R9, R0 ;  /* 0x0000000000097213 */ /* 0x000fc40000000000 */
[----:B------:R-:W-:-:S03]  /*15f0*/  LOP3.LUT R0, R0, c[0x0][0x1c0], RZ, 0x3c, !PT ;  /* 0x0000700000007a12 */ /* 0x000fc600078e3cff */
[----:B------:R-:W-:Y:S01]  /*1600*/  IMAD.HI.U32 R8, R24, R9, RZ ;  /* 0x0000000918087227 */ /* 0x000fe200078e00ff */
[----:B0-----:R-:W-:-:S03]  /*1610*/  IADD3 R20, R6, 0xffffffe, RZ ;  /* 0x0ffffffe06147810 */ /* 0x001fc60007ffe0ff */
[----:B------:R-:W-:Y:S01]  /*1620*/  IMAD.IADD R6, R4, 0x1, R7 ;  /* 0x0000000104067824 */ /* 0x000fe200078e0207 */
[----:B------:R-:W-:Y:S01]  /*1630*/  IABS R4, c[0x0][0x1c0] ;  /* 0x0000700000047a13 */ /* 0x000fe20000000000 */
[----:B------:R-:W0:Y:S03]  /*1640*/  F2I.FTZ.U32.TRUNC.NTZ R21, R20 ;  /* 0x0000001400157305 */ /* 0x000e26000021f000 */
[----:B------:R-:W-:Y:S01]  /*1650*/  IABS R17, R6 ;  /* 0x0000000600117213 */ /* 0x000fe20000000000 */
[----:B------:R-:W-:Y:S02]  /*1660*/  IMAD.MOV R4, RZ, RZ, -R4 ;  /* 0x000000ffff047224 */ /* 0x000fe400078e0a04 */
[----:B0-----:R-:W-:Y:S02]  /*1670*/  IMAD.MOV R16, RZ, RZ, -R21 ;  /* 0x000000ffff107224 */ /* 0x001fe400078e0a15 */
[----:B------:R-:W-:-:S02]  /*1680*/  IMAD.MOV.U32 R20, RZ, RZ, RZ ;  /* 0x000000ffff147224 */ /* 0x000fc400078e00ff */
[----:B------:R-:W-:-:S04]  /*1690*/  IMAD R16, R16, R7, RZ ;  /* 0x0000000710107224 */ /* 0x000fc800078e02ff */
[----:B------:R-:W-:-:S04]  /*16a0*/  IMAD.HI.U32 R16, R21, R16, R20 ;  /* 0x0000001015107227 */ /* 0x000fc800078e0014 */
[----:B------:R-:W-:Y:S02]  /*16b0*/  IMAD R20, R8, R4, R9 ;  /* 0x0000000408147224 */ /* 0x000fe400078e0209 */
[----:B------:R-:W-:-:S03]  /*16c0*/  IMAD.HI.U32 R16, R16, R17, RZ ;  /* 0x0000001110107227 */ /* 0x000fc600078e00ff */
[----:B------:R-:W-:Y:S01]  /*16d0*/  ISETP.GT.U32.AND P3, PT, R5, R20, PT ;  /* 0x000000140500720c */ /* 0x000fe20003f64070 */
[----:B------:R-:W-:Y:S02]  /*16e0*/  IMAD R22, R16, R22, R17 ;  /* 0x0000001610167224 */ /* 0x000fe400078e0211 */
[----:B------:R-:W-:-:S03]  /*16f0*/  IMAD.HI.U32 R9, R24, R17, RZ ;  /* 0x0000001118097227 */ /* 0x000fc600078e00ff */
[----:B------:R-:W-:Y:S01]  /*1700*/  ISETP.GT.U32.AND P0, PT, R7, R22, PT ;  /* 0x000000160700720c */ /* 0x000fe20003f04070 */
[----:B------:R-:W-:Y:S01]  /*1710*/  IMAD R24, R9, R4, R17 ;  /* 0x0000000409187224 */ /* 0x000fe200078e0211 */
[C---:B------:R-:W-:Y:S02]  /*1720*/  LOP3.LUT R4, R6.reuse, R7, RZ, 0x3c, !PT ;  /* 0x0000000706047212 */ /* 0x040fe400078e3cff */
[----:B------:R-:W-:Y:S02]  /*1730*/  LOP3.LUT R6, R6, c[0x0][0x1c0], RZ, 0x3c, !PT ;  /* 0x0000700006067a12 */ /* 0x000fe400078e3cff */
[----:B------:R-:W-:Y:S01]  /*1740*/  ISETP.GT.U32.AND P1, PT, R5, R24, PT ;  /* 0x000000180500720c */ /* 0x000fe20003f24070 */
[----:B------:R-:W-:Y:S01]  /*1750*/  @!P3 IMAD.IADD R20, R20, 0x1, -R5 ;  /* 0x000000011414b824 */ /* 0x000fe200078e0a05 */
[----:B------:R-:W-:Y:S02]  /*1760*/  ISETP.GE.AND P4, PT, R4, RZ, PT ;  /* 0x000000ff0400720c */ /* 0x000fe40003f86270 */
[----:B------:R-:W0:Y:S01]  /*1770*/  S2R R4, SR_TID.X ;  /* 0x0000000000047919 */ /* 0x000e220000002100 */
[----:B------:R-:W-:-:S02]  /*1780*/  @!P3 IADD3 R8, R8, 0x1, RZ ;  /* 0x000000010808b810 */ /* 0x000fc40007ffe0ff */
[----:B------:R-:W-:Y:S01]  /*1790*/  @!P0 IMAD.IADD R22, R22, 0x1, -R7 ;  /* 0x0000000116168824 */ /* 0x000fe200078e0a07 */
[----:B------:R-:W-:Y:S02]  /*17a0*/  ISETP.GE.U32.AND P6, PT, R20, R5, PT ;  /* 0x000000051400720c */ /* 0x000fe40003fc6070 */
[----:B------:R-:W-:Y:S02]  /*17b0*/  @!P0 IADD3 R16, R16, 0x1, RZ ;  /* 0x0000000110108810 */ /* 0x000fe40007ffe0ff */
[----:B------:R-:W-:Y:S01]  /*17c0*/  ISETP.GE.U32.AND P2, PT, R22, R7, PT ;  /* 0x000000071600720c */ /* 0x000fe20003f46070 */
[----:B------:R-:W-:Y:S01]  /*17d0*/  @!P1 IMAD.IADD R24, R24, 0x1, -R5 ;  /* 0x0000000118189824 */ /* 0x000fe200078e0a05 */
[----:B------:R-:W-:Y:S02]  /*17e0*/  ISETP.GE.AND P0, PT, R0, RZ, PT ;  /* 0x000000ff0000720c */ /* 0x000fe40003f06270 */
[----:B------:R-:W-:Y:S02]  /*17f0*/  ISETP.GT.AND P3, PT, R2, RZ, PT ;  /* 0x000000ff0200720c */ /* 0x000fe40003f64270 */
[----:B------:R-:W-:Y:S01]  /*1800*/  ISETP.GE.U32.AND P5, PT, R24, R5, PT ;  /* 0x000000051800720c */ /* 0x000fe20003fa6070 */
[----:B------:R-:W-:Y:S01]  /*1810*/  IMAD.MOV.U32 R5, RZ, RZ, c[0x0][0x214] ;  /* 0x00008500ff057624 */ /* 0x000fe200078e00ff */
[----:B------:R-:W-:-:S02]  /*1820*/  @!P1 IADD3 R9, R9, 0x1, RZ ;  /* 0x0000000109099810 */ /* 0x000fc40007ffe0ff */
[----:B------:R-:W-:Y:S02]  /*1830*/  @P6 IADD3 R8, R8, 0x1, RZ ;  /* 0x0000000108086810 */ /* 0x000fe40007ffe0ff */
[----:B------:R-:W-:Y:S02]  /*1840*/  ISETP.NE.AND P6, PT, R3, RZ, PT ;  /* 0x000000ff0300720c */ /* 0x000fe40003fc5270 */
[----:B------:R-:W-:Y:S01]  /*1850*/  @P2 IADD3 R16, R16, 0x1, RZ ;  /* 0x0000000110102810 */ /* 0x000fe20007ffe0ff */
[----:B------:R-:W-:Y:S01]  /*1860*/  @!P0 IMAD.MOV R8, RZ, RZ, -R8 ;  /* 0x000000ffff088224 */ /* 0x000fe200078e0a08 */
[----:B------:R-:W-:Y:S02]  /*1870*/  ISETP.GE.AND P2, PT, R6, RZ, PT ;  /* 0x000000ff0600720c */ /* 0x000fe40003f46270 */
[----:B------:R-:W-:Y:S01]  /*1880*/  LOP3.LUT R6, RZ, c[0x0][0x1c0], RZ, 0x33, !PT ;  /* 0x00007000ff067a12 */ /* 0x000fe200078e33ff */
[----:B------:R-:W-:Y:S01]  /*1890*/  @!P4 IMAD.MOV R16, RZ, RZ, -R16 ;  /* 0x000000ffff10c224 */ /* 0x000fe200078e0a10 */
[----:B------:R-:W-:-:S02]  /*18a0*/  ISETP.NE.AND P4, PT, RZ, c[0x0][0x1c0], PT ;  /* 0x00007000ff007a0c */ /* 0x000fc40003f85270 */
[----:B------:R-:W-:Y:S02]  /*18b0*/  ISETP.NE.AND P1, PT, RZ, UR4, PT ;  /* 0x00000004ff007c0c */ /* 0x000fe4000bf25270 */
[----:B0-----:R-:W-:Y:S02]  /*18c0*/  SHF.R.S32.HI R21, RZ, 0x1f, R4 ;  /* 0x0000001fff157819 */ /* 0x001fe40000011404 */
[----:B------:R-:W-:Y:S02]  /*18d0*/  SHF.R.S32.HI R17, RZ, 0x1f, R2 ;  /* 0x0000001fff117819 */ /* 0x000fe40000011402 */
[----:B------:R-:W-:Y:S02]  /*18e0*/  SEL R5, R5, 0x1, !P1 ;  /* 0x0000000105057807 */ /* 0x000fe40004800000 */
[----:B------:R-:W-:Y:S02]  /*18f0*/  SEL R0, R6, R8, !P4 ;  /* 0x0000000806007207 */ /* 0x000fe40006000000 */
[----:B------:R-:W-:-:S02]  /*1900*/  @!P6 LOP3.LUT R16, RZ, R7, RZ, 0x33, !PT ;  /* 0x00000007ff10e212 */ /* 0x000fc400078e33ff */
[----:B------:R-:W-:Y:S01]  /*1910*/  LEA.HI R8, R21, R4, RZ, 0x3 ;  /* 0x0000000415087211 */ /* 0x000fe200078f18ff */
[----:B------:R-:W-:Y:S01]  /*1920*/  IMAD R7, R0, R5, RZ ;  /* 0x0000000500077224 */ /* 0x000fe200078e02ff */
[----:B------:R-:W-:Y:S01]  /*1930*/  LEA.HI.SX32 R20, R2, 0x1, 0x1 ;  /* 0x0000000102147811 */ /* 0x000fe200078f0aff */
[----:B------:R-:W-:Y:S01]  /*1940*/  @!P3 IMAD.MOV R20, RZ, RZ, R17 ;  /* 0x000000ffff14b224 */ /* 0x000fe200078e0211 */
        /* <DEDUP_REMOVED lines=9> */
[----:B------:R-:W-:Y:S02]  /*19e0*/  SEL R6, R6, R9, !P4 ;  /* 0x0000000906067207 */ /* 0x000fe40006000000 */
[----:B------:R-:W-:Y:S01]  /*19f0*/  SEL R8, R19, R17, P2 ;  /* 0x0000001113087207 */ /* 0x000fe20001000000 */
[----:B------:R-:W-:Y:S01]  /*1a00*/  IMAD.MOV.U32 R17, RZ, RZ, -0x800000 ;  /* 0xff800000ff117424 */ /* 0x000fe200078e00ff */
        /* <DEDUP_REMOVED lines=20> */
.L_x_539:
[----:B------:R-:W-:Y:S05]  /*1b50*/  BSYNC B0 ;  /* 0x0000000000007941 */ /* 0x000fea0003800000 */
.L_x_538:
[C---:B------:R-:W-:Y:S01]  /*1b60*/  ISETP.GT.AND P0, PT, R4.reuse, 0x3f, PT ;  /* 0x0000003f0400780c */ /* 0x040fe20003f04270 */
[----:B------:R-:W-:Y:S01]  /*1b70*/  IMAD.MOV.U32 R29, RZ, RZ, -0x800000 ;  /* 0xff800000ff1d7424 */ /* 0x000fe200078e00ff */
[----:B------:R-:W-:Y:S01]  /*1b80*/  LOP3.LUT P2, RZ, R4, 0x7, RZ, 0xc0, !PT ;  /* 0x0000000704ff7812 */ /* 0x000fe2000784c0ff */
[----:B0-----:R-:W-:Y:S01]  /*1b90*/  IMAD R23, R21, 0x9, R0 ;  /* 0x0000000915177824 */ /* 0x001fe200078e0200 */
[----:B------:R-:W-:Y:S01]  /*1ba0*/  ISETP.GT.AND P3, PT, R3, RZ, PT ;  /* 0x000000ff0300720c */ /* 0x000fe20003f64270 */
[----:B------:R-:W-:Y:S01]  /*1bb0*/  IMAD R5, R6, R5, RZ ;  /* 0x0000000506057224 */ /* 0x000fe200078e02ff */
[----:B------:R-:W-:Y:S01]  /*1bc0*/  ISETP.GT.OR P2, PT, R4, 0x3f, P2 ;  /* 0x0000003f0400780c */ /* 0x000fe20001744670 */
[----:B------:R-:W-:Y:S01]  /*1bd0*/  BSSY B1, `(.L_x_540) ;  /* 0x00001e2000017945 */ /* 0x000fe20003800000 */
[----:B------:R-:W-:-:S05]  /*1be0*/  IMAD.MOV.U32 R28, RZ, RZ, 0x7f800000 ;  /* 0x7f800000ff1c7424 */ /* 0x000fca00078e00ff */
[----:B------:R-:W-:-:S05]  /*1bf0*/  @!P0 IMAD R18, R0, 0x9, R21 ;  /* 0x0000000900128824 */ /* 0x000fca00078e0215 */
[----:B-----5:R-:W-:Y:S04]  /*1c00*/  @!P0 STS [R18.X4], R17 ;  /* 0x0000001112008388 */ /* 0x020fe80000004800 */
[----:B------:R-:W-:Y:S06]  /*1c10*/  BAR.SYNC.DEFER_BLOCKING 0x0 ;  /* 0x0000000000007b1d */ /* 0x000fec0000010000 */
[----:B------:R-:W0:Y:S04]  /*1c20*/  @!P0 LDS R29, [R23.X4] ;  /* 0x00000000171d8984 */ /* 0x000e280000004800 */
[----:B0-----:R-:W0:Y:S02]  /*1c30*/  SHFL.BFLY PT, R20, R29, 0x4, 0x1f ;  /* 0x0c801f001d147f89 */ /* 0x001e2400000e0000 */
[----:B0-----:R-:W-:-:S05]  /*1c40*/  FMNMX.FTZ R20, R20, R29, !PT ;  /* 0x0000001d14147209 */ /* 0x001fca0007810000 */
[----:B------:R-:W0:Y:S02]  /*1c50*/  SHFL.BFLY PT, R19, R20, 0x2, 0x1f ;  /* 0x0c401f0014137f89 */ /* 0x000e2400000e0000 */
[----:B0-----:R-:W-:-:S05]  /*1c60*/  FMNMX.FTZ R19, R20, R19, !PT ;  /* 0x0000001314137209 */ /* 0x001fca0007810000 */
[----:B------:R-:W0:Y:S02]  /*1c70*/  SHFL.BFLY PT, R16, R19, 0x1, 0x1f ;  /* 0x0c201f0013107f89 */ /* 0x000e2400000e0000 */
[----:B0-----:R-:W-:Y:S02]  /*1c80*/  FMNMX.FTZ R16, R19, R16, !PT ;  /* 0x0000001013107209 */ /* 0x001fe40007810000 */
[----:B------:R-:W-:Y:S02]  /*1c90*/  SHF.R.S32.HI R19, RZ, 0x1f, R3 ;  /* 0x0000001fff137819 */ /* 0x000fe40000011403 */
[----:B------:R-:W-:-:S04]  /*1ca0*/  FSETP.NEU.FTZ.AND P0, PT, R16, -INF , PT ;  /* 0xff8000001000780b */ /* 0x000fc80003f1d000 */
[----:B------:R-:W-:-:S05]  /*1cb0*/  FSEL R16, R16, RZ, P0 ;  /* 0x000000ff10107208 */ /* 0x000fca0000000000 */
[----:B------:R-:W-:-:S04]  /*1cc0*/  FADD.FTZ R18, -R16, R29 ;  /* 0x0000001d10127221 */ /* 0x000fc80000010100 */
[----:B------:R-:W-:-:S06]  /*1cd0*/  FMUL.FTZ R18, R18, 1.4426950216293334961 ;  /* 0x3fb8aa3b12127820 */ /* 0x000fcc0000410000 */
[----:B------:R-:W0:Y:S02]  /*1ce0*/  MUFU.EX2 R18, R18 ;  /* 0x0000001200127308 */ /* 0x000e240000000800 */
[----:B0-----:R-:W0:Y:S02]  /*1cf0*/  SHFL.BFLY PT, R21, R18, 0x4, 0x1f ;  /* 0x0c801f0012157f89 */ /* 0x001e2400000e0000 */
[----:B0-----:R-:W-:Y:S01]  /*1d00*/  FADD.FTZ R21, R18, R21 ;  /* 0x0000001512157221 */ /* 0x001fe20000010000 */
[----:B------:R-:W-:Y:S02]  /*1d10*/  LEA.HI.SX32 R18, R3, 0x1, 0x1 ;  /* 0x0000000103127811 */ /* 0x000fe400078f0aff */
[----:B------:R-:W-:Y:S02]  /*1d20*/  @!P3 IADD3 R18, R19, RZ, RZ ;  /* 0x000000ff1312b210 */ /* 0x000fe40007ffe0ff */
[----:B------:R-:W0:Y:S03]  /*1d30*/  SHFL.BFLY PT, R20, R21, 0x2, 0x1f ;  /* 0x0c401f0015147f89 */ /* 0x000e2600000e0000 */
[----:B------:R-:W-:-:S02]  /*1d40*/  IMAD R6, R5, R18, RZ ;  /* 0x0000001205067224 */ /* 0x000fc400078e02ff */
[----:B0-----:R-:W-:-:S05]  /*1d50*/  FADD.FTZ R20, R21, R20 ;  /* 0x0000001415147221 */ /* 0x001fca0000010000 */
[----:B------:R-:W0:Y:S02]  /*1d60*/  SHFL.BFLY PT, R17, R20, 0x1, 0x1f ;  /* 0x0c201f0014117f89 */ /* 0x000e2400000e0000 */
[----:B0-----:R-:W-:-:S05]  /*1d70*/  FADD.FTZ R17, R20, R17 ;  /* 0x0000001114117221 */ /* 0x001fca0000010000 */
[----:B------:R-:W-:-:S13]  /*1d80*/  FSETP.NE.FTZ.AND P0, PT, R17, RZ, PT ;  /* 0x000000ff1100720b */ /* 0x000fda0003f15000 */
        /* <DEDUP_REMOVED lines=39> */
[----:B------:R-:W-:Y:S05]  /*2000*/  CALL.REL.NOINC `($__internal_11_$__cuda_sm20_div_s64) ;  /* 0x00002ca000007944 */ /* 0x000fea0003c00000 */
        /* <DEDUP_REMOVED lines=9> */
.L_x_544:
        /* <DEDUP_REMOVED lines=22> */
.L_x_545:
[----:B------:R-:W-:Y:S05]  /*2200*/  BSYNC B0 ;  /* 0x0000000000007941 */ /* 0x000fea0003800000 */
.L_x_543:
        /* <DEDUP_REMOVED lines=8> */
[----:B------:R-:W-:Y:S05]  /*2290*/  CALL.REL.NOINC `($__internal_11_$__cuda_sm20_div_s64) ;  /* 0x00002a1000007944 */ /* 0x000fea0003c00000 */
        /* <DEDUP_REMOVED lines=10> */
.L_x_547:
        /* <DEDUP_REMOVED lines=22> */
.L_x_548:
[----:B------:R-:W-:Y:S05]  /*24a0*/  BSYNC B0 ;  /* 0x0000000000007941 */ /* 0x000fea0003800000 */
.L_x_546:
        /* <DEDUP_REMOVED lines=11> */
[----:B------:R-:W-:Y:S05]  /*2560*/  CALL.REL.NOINC `($__internal_11_$__cuda_sm20_div_s64) ;  /* 0x0000274000007944 */ /* 0x000fea0003c00000 */
[----:B------:R-:W-:-:S04]  /*2570*/  IADD3 R17, P0, RZ, -R18, RZ ;  /* 0x80000012ff117210 */ /* 0x000fc80007f1e0ff */
[----:B------:R-:W-:Y:S01]  /*2580*/  IADD3.X R16, RZ, ~R19, RZ, P0, !PT ;  /* 0x80000013ff107210 */ /* 0x000fe200007fe4ff */
[----:B------:R-:W-:-:S04]  /*2590*/  IMAD.WIDE.U32 R34, R5, R17, R34 ;  /* 0x0000001105227225 */ /* 0x000fc800078e0022 */
[----:B------:R-:W-:-:S04]  /*25a0*/  IMAD R16, R16, R5, RZ ;  /* 0x0000000510107224 */ /* 0x000fc800078e02ff */
[----:B------:R-:W-:-:S05]  /*25b0*/  IMAD R4, R4, R17, R16 ;  /* 0x0000001104047224 */ /* 0x000fca00078e0210 */
[----:B------:R-:W-:Y:S01]  /*25c0*/  IADD3 R4, R35, R4, RZ ;  /* 0x0000000423047210 */ /* 0x000fe20007ffe0ff */
[----:B------:R-:W-:Y:S05]  /*25d0*/  BRA `(.L_x_551) ;  /* 0x0000016000007947 */ /* 0x000fea0003800000 */
.L_x_550:
        /* <DEDUP_REMOVED lines=22> */
.L_x_551:
[----:B------:R-:W-:Y:S05]  /*2740*/  BSYNC B0 ;  /* 0x0000000000007941 */ /* 0x000fea0003800000 */
.L_x_549:
        /* <DEDUP_REMOVED lines=38> */
[----:B------:R-:W-:Y:S05]  /*29b0*/  CALL.REL.NOINC `($__internal_11_$__cuda_sm20_div_s64) ;  /* 0x000022f000007944 */ /* 0x000fea0003c00000 */
        /* <DEDUP_REMOVED lines=12> */
.L_x_553:
        /* <DEDUP_REMOVED lines=23> */
.L_x_554:
[----:B------:R-:W-:Y:S05]  /*2bf0*/  BSYNC B0 ;  /* 0x0000000000007941 */ /* 0x000fea0003800000 */
.L_x_552:
        /* <DEDUP_REMOVED lines=18> */
.L_x_556:
        /* <DEDUP_REMOVED lines=22> */
.L_x_557:
[----:B------:R-:W-:Y:S05]  /*2e80*/  BSYNC B0 ;  /* 0x0000000000007941 */ /* 0x000fea0003800000 */
.L_x_555:
        /* <DEDUP_REMOVED lines=20> */
.L_x_559:
        /* <DEDUP_REMOVED lines=23> */
.L_x_560:
[----:B------:R-:W-:Y:S05]  /*3140*/  BSYNC B0 ;  /* 0x0000000000007941 */ /* 0x000fea0003800000 */
.L_x_558:
        /* <DEDUP_REMOVED lines=25> */
[----:B------:R-:W-:Y:S05]  /*32e0*/  CALL.REL.NOINC `($__internal_11_$__cuda_sm20_div_s64) ;  /* 0x000019c000007944 */ /* 0x000fea0003c00000 */
        /* <DEDUP_REMOVED lines=12> */
.L_x_562:
        /* <DEDUP_REMOVED lines=23> */
.L_x_563:
[----:B------:R-:W-:Y:S05]  /*3520*/  BSYNC B0 ;  /* 0x0000000000007941 */ /* 0x000fea0003800000 */
.L_x_561:
        /* <DEDUP_REMOVED lines=29> */
.L_x_565:
        /* <DEDUP_REMOVED lines=23> */
.L_x_566:
[----:B------:R-:W-:Y:S05]  /*3870*/  BSYNC B0 ;  /* 0x0000000000007941 */ /* 0x000fea0003800000 */
.L_x_564:
        /* <DEDUP_REMOVED lines=20> */
.L_x_542:
[----:B------:R-:W-:-:S04]  /*39c0*/  LEA R2, P0, R30, c[0x0][0x200], 0x2 ;  /* 0x000080001e027a11 */ /* 0x000fc800078010ff */
[----:B------:R-:W-:-:S05]  /*39d0*/  LEA.HI.X R3, R30, c[0x0][0x204], R31, 0x2, P0 ;  /* 0x000081001e037a11 */ /* 0x000fca00000f141f */
[----:B------:R0:W-:Y:S04]  /*39e0*/  STG.E [R2.64], R28 ;  /* 0x0000001c02007986 */ /* 0x0001e8000c10190e */
.L_x_541:
[----:B------:R-:W-:Y:S05]  /*39f0*/  BSYNC B1 ;  /* 0x0000000000017941 */ /* 0x000fea0003800000 */
.L_x_540:
[----:B------:R-:W1:Y:S01]  /*3a00*/  S2R R0, SR_TID.X ;  /* 0x0000000000007919 */ /* 0x000e620000002100 */
[----:B------:R-:W-:Y:S01]  /*3a10*/  IMAD.MOV.U32 R15, RZ, RZ, c[0x0][0x314] ;  /* 0x0000c500ff0f7624 */ /* 0x000fe200078e00ff */
[----:B------:R-:W-:Y:S01]  /*3a20*/  CS2R R6, SRZ ;  /* 0x0000000000067805 */ /* 0x000fe2000001ff00 */
[----:B------:R-:W-:Y:S01]  /*3a30*/  CS2R R10, SRZ ;  /* 0x00000000000a7805 */ /* 0x000fe2000001ff00 */
[----:B------:R-:W-:Y:S01]  /*3a40*/  IMAD.MOV.U32 R12, RZ, RZ, RZ ;  /* 0x000000ffff0c7224 */ /* 0x000fe200078e00ff */
[----:B01----:R-:W-:-:S04]  /*3a50*/  SHF.R.S32.HI R3, RZ, 0x1f, R0 ;  /* 0x0000001fff037819 */ /* 0x003fc80000011400 */
[----:B------:R-:W-:-:S04]  /*3a60*/  LEA.HI R5, R3, R0, RZ, 0x3 ;  /* 0x0000000003057211 */ /* 0x000fc800078f18ff */
[----:B------:R-:W-:-:S05]  /*3a70*/  LOP3.LUT R5, R5, 0xfffffff8, RZ, 0xc0, !PT ;  /* 0xfffffff805057812 */ /* 0x000fca00078ec0ff */
[----:B------:R-:W-:Y:S02]  /*3a80*/  IMAD.IADD R2, R0, 0x1, -R5 ;  /* 0x0000000100027824 */ /* 0x000fe400078e0a05 */
[----:B------:R-:W-:-:S03]  /*3a90*/  CS2R R4, SRZ ;  /* 0x0000000000047805 */ /* 0x000fc6000001ff00 */
[----:B------:R-:W-:-:S04]  /*3aa0*/  ISETP.GE.AND P0, PT, R2, c[0x0][0x314], PT ;  /* 0x0000c50002007a0c */ /* 0x000fc80003f06270 */
[----:B------:R-:W-:-:S13]  /*3ab0*/  ISETP.GT.OR P0, PT, R0, 0x3f, P0 ;  /* 0x0000003f0000780c */ /* 0x000fda0000704670 */
[----:B------:R-:W-:Y:S01]  /*3ac0*/  @!P0 FADD.FTZ R8, -R28, R29 ;  /* 0x0000001d1c088221 */ /* 0x000fe20000010100 */
[----:B------:R-:W-:Y:S02]  /*3ad0*/  LEA.HI R28, R3, R0, RZ, 0x4 ;  /* 0x00000000031c7211 */ /* 0x000fe400078f20ff */
[----:B------:R-:W-:Y:S01]  /*3ae0*/  CS2R R2, SRZ ;  /* 0x0000000000027805 */ /* 0x000fe2000001ff00 */
[----:B------:R-:W-:Y:S01]  /*3af0*/  @!P0 FMUL.FTZ R8, R8, 1.4426950216293334961 ;  /* 0x3fb8aa3b08088820 */ /* 0x000fe20000410000 */
[----:B------:R-:W-:Y:S02]  /*3b00*/  LOP3.LUT R29, R28, 0x3ffffff0, RZ, 0xc0, !PT ;  /* 0x3ffffff01c1d7812 */ /* 0x000fe400078ec0ff */
[----:B------:R-:W-:-:S03]  /*3b10*/  SHF.R.S32.HI R28, RZ, 0x4, R28 ;  /* 0x00000004ff1c7819 */ /* 0x000fc6000001141c */
[----:B------:R-:W0:Y:S01]  /*3b20*/  @!P0 MUFU.EX2 R8, R8 ;  /* 0x0000000800088308 */ /* 0x000e220000000800 */
[----:B------:R-:W-:Y:S02]  /*3b30*/  IMAD.IADD R29, R0, 0x1, -R29 ;  /* 0x00000001001d7824 */ /* 0x000fe400078e0a1d */
[----:B------:R-:W-:Y:S02]  /*3b40*/  IMAD.MOV.U32 R0, RZ, RZ, RZ ;  /* 0x000000ffff007224 */ /* 0x000fe400078e00ff */
[----:B------:R-:W-:Y:S01]  /*3b50*/  IMAD.SHL.U32 R29, R29, 0x4, RZ ;  /* 0x000000041d1d7824 */ /* 0x000fe200078e00ff */
[----:B0-----:R0:W-:Y:S04]  /*3b60*/  @!P0 STS [R23.X4], R8 ;  /* 0x0000000817008388 */ /* 0x0011e80000004800 */
        /* <DEDUP_REMOVED lines=33> */
.L_x_569:
        /* <DEDUP_REMOVED lines=77> */
.L_x_568:
        /* <DEDUP_REMOVED lines=9> */
[----:B------:R-:W0:Y:S04]  /*42e0*/  @!P0 LDG.E.128 R24, [R32.64] ;  /* 0x0000000e20188981 */ /* 0x000e28000c1e1d00 */
[----:B------:R0:W3:Y:S04]  /*42f0*/  @!P0 LDG.E.128 R16, [R32.64+-0x200] ;  /* 0xfffe000e20108981 */ /* 0x0000e8000c1e1d00 */
[----:B------:R0:W4:Y:S01]  /*4300*/  @!P0 LDG.E.128 R20, [R32.64+-0x100] ;  /* 0xffff000e20148981 */ /* 0x000122000c1e1d00 */
[----:B------:R-:W-:Y:S01]  /*4310*/  IADD3.X R31, R33, UR9, RZ, P1, !PT ;  /* 0x00000009211f7c10 */ /* 0x000fe20008ffe4ff */
[----:B0-----:R-:W-:-:S02]  /*4320*/  FFMA.FTZ R33, R24, R13, R4 ;  /* 0x0000000d18217223 */ /* 0x001fc40000010004 */
[-C--:B------:R-:W-:Y:S02]  /*4330*/  FFMA.FTZ R34, R25, R13.reuse, R3 ;  /* 0x0000000d19227223 */ /* 0x080fe40000010003 */
[-C--:B------:R-:W-:Y:S02]  /*4340*/  FFMA.FTZ R15, R26, R13.reuse, R2 ;  /* 0x0000000d1a0f7223 */ /* 0x080fe40000010002 */
[-C--:B------:R-:W-:Y:S02]  /*4350*/  FFMA.FTZ R0, R27, R13.reuse, R0 ;  /* 0x0000000d1b007223 */ /* 0x080fe40000010000 */
[-C--:B---3--:R-:W-:Y:S01]  /*4360*/  FFMA.FTZ R41, R16, R13.reuse, R12 ;  /* 0x0000000d10297223 */ /* 0x088fe2000001000c */
[----:B------:R-:W2:Y:S01]  /*4370*/  @!P0 LDG.E.128 R24, [R30.64] ;  /* 0x0000000e1e188981 */ /* 0x000ea2000c1e1d00 */
[-C--:B------:R-:W-:Y:S02]  /*4380*/  FFMA.FTZ R42, R17, R13.reuse, R11 ;  /* 0x0000000d112a7223 */ /* 0x080fe4000001000b */
[----:B------:R-:W-:-:S02]  /*4390*/  FFMA.FTZ R39, R18, R13, R10 ;  /* 0x0000000d12277223 */ /* 0x000fc4000001000a */
[-C--:B------:R-:W-:Y:S02]  /*43a0*/  FFMA.FTZ R40, R19, R13.reuse, R9 ;  /* 0x0000000d13287223 */ /* 0x080fe40000010009 */
[-C--:B----4-:R-:W-:Y:S01]  /*43b0*/  FFMA.FTZ R37, R20, R13.reuse, R8 ;  /* 0x0000000d14257223 */ /* 0x090fe20000010008 */
[----:B------:R-:W3:Y:S01]  /*43c0*/  @!P0 LDG.E.128 R16, [R30.64+-0x200] ;  /* 0xfffe000e1e108981 */ /* 0x000ee2000c1e1d00 */
[-C--:B------:R-:W-:Y:S02]  /*43d0*/  FFMA.FTZ R38, R21, R13.reuse, R7 ;  /* 0x0000000d15267223 */ /* 0x080fe40000010007 */
[-C--:B------:R-:W-:Y:S02]  /*43e0*/  FFMA.FTZ R35, R22, R13.reuse, R6 ;  /* 0x0000000d16237223 */ /* 0x080fe40000010006 */
[----:B------:R-:W-:Y:S02]  /*43f0*/  FFMA.FTZ R36, R23, R13, R5 ;  /* 0x0000000d17247223 */ /* 0x000fe40000010005 */
[----:B------:R-:W4:Y:S01]  /*4400*/  @!P0 LDG.E.128 R20, [R30.64+-0x100] ;  /* 0xffff000e1e148981 */ /* 0x000f22000c1e1d00 */
        /* <DEDUP_REMOVED lines=19> */
.L_x_570:
        /* <DEDUP_REMOVED lines=10> */
.L_x_572:
[----:B------:R-:W-:Y:S05]  /*45e0*/  BSYNC B0 ;  /* 0x0000000000007941 */ /* 0x000fea0003800000 */
.L_x_571:
        /* <DEDUP_REMOVED lines=13> */
.L_x_567:
        /* <DEDUP_REMOVED lines=72> */
[----:B------:R-:W-:Y:S01]  /*4b40*/  IMAD.IADD R15, R15, 0x1, R11 ;  /* 0x000000010f0f7824 */ /* 0x000fe200078e020b */
[----:B------:R-:W-:Y:S01]  /*4b50*/  IADD3 R11, R29, 0x80, RZ ;  /* 0x000000801d0b7810 */ /* 0x000fe20007ffe0ff */
        /* <DEDUP_REMOVED lines=21> */
        .weak           $__internal_11_$__cuda_sm20_div_s64
        .type           $__internal_11_$__cuda_sm20_div_s64,@function
        .size           $__internal_11_$__cuda_sm20_div_s64,(.L_x_7333 - $__internal_11_$__cuda_sm20_div_s64)
$__internal_11_$__cuda_sm20_div_s64:
        /* <DEDUP_REMOVED lines=31> */
[----:B------:R-:W-:-:S06]  /*4ea0*/  IMAD.WIDE.U32 R40, P5, R41, R18, R40 ;  /* 0x0000001229287225 */ /* 0x000fcc00078a0028 */
[----:B------:R-:W-:-:S04]  /*4eb0*/  IMAD.HI.U32 R19, P4, R27, R20, R40 ;  /* 0x000000141b137227 */ /* 0x000fc80007880028 */
[CC--:B------:R-:W-:Y:S02]  /*4ec0*/  IMAD R20, R27.reuse, R18.reuse, RZ ;  /* 0x000000121b147224 */ /* 0x0c0fe400078e02ff */
[----:B------:R-:W-:-:S03]  /*4ed0*/  IMAD.HI.U32 R18, R27, R18, RZ ;  /* 0x000000121b127227 */ /* 0x000fc600078e00ff */
[----:B------:R-:W-:Y:S01]  /*4ee0*/  IADD3 R20, P3, R20, R19, RZ ;  /* 0x0000001314147210 */ /* 0x000fe20007f7e0ff */
[----:B------:R-:W-:Y:S01]  /*4ef0*/  IMAD.X R41, R18, 0x1, R27, P5 ;  /* 0x0000000112297824 */ /* 0x000fe200028e061b */
[----:B------:R-:W-:-:S04]  /*4f00*/  IADD3 R19, P0, RZ, -R26, RZ ;  /* 0x8000001aff137210 */ /* 0x000fc80007f1e0ff */
[----:B------:R-:W-:Y:S01]  /*4f10*/  SEL R19, R19, R26, !P2 ;  /* 0x0000001a13137207 */ /* 0x000fe20005000000 */
[----:B------:R-:W-:Y:S01]  /*4f20*/  IMAD.X R26, RZ, RZ, ~R17, P0 ;  /* 0x000000ffff1a7224 */ /* 0x000fe200000e0e11 */
[----:B------:R-:W-:-:S03]  /*4f30*/  IADD3.X R41, RZ, RZ, R41, P3, P4 ;  /* 0x000000ffff297210 */ /* 0x000fc60001fe8429 */
        /* <DEDUP_REMOVED lines=12> */
[CC--:B------:R-:W-:Y:S01]  /*5000*/  ISETP.GE.U32.AND P4, PT, R19.reuse, R36.reuse, PT ;  /* 0x000000241300720c */ /* 0x0c0fe20003f86070 */
[-C--:B------:R-:W-:Y:S01]  /*5010*/  IMAD R41, R26, R36.reuse, R41 ;  /* 0x000000241a297224 */ /* 0x080fe200078e0229 */
[----:B------:R-:W-:-:S03]  /*5020*/  IADD3 R20, P3, R19, -R36, RZ ;  /* 0x8000002413147210 */ /* 0x000fc60007f7e0ff */
[----:B------:R-:W-:-:S05]  /*5030*/  IMAD.X R18, R18, 0x1, ~R41, P0 ;  /* 0x0000000112127824 */ /* 0x000fca00000e0e29 */
[----:B------:R-:W-:-:S04]  /*5040*/  ISETP.GE.U32.AND.EX P4, PT, R18, R37, PT, P4 ;  /* 0x000000251200720c */ /* 0x000fc80003f86140 */
[----:B------:R-:W-:Y:S02]  /*5050*/  SEL R19, R20, R19, P4 ;  /* 0x0000001314137207 */ /* 0x000fe40002000000 */
[----:B------:R-:W-:Y:S02]  /*5060*/  IADD3 R20, P2, R27, 0x1, RZ ;  /* 0x000000011b147810 */ /* 0x000fe40007f5e0ff */
[----:B------:R-:W-:Y:S01]  /*5070*/  ISETP.GE.U32.AND P0, PT, R19, R36, PT ;  /* 0x000000241300720c */ /* 0x000fe20003f06070 */
[----:B------:R-:W-:Y:S01]  /*5080*/  IMAD.X R19, R18, 0x1, ~R37, P3 ;  /* 0x0000000112137824 */ /* 0x000fe200018e0e25 */
[----:B------:R-:W-:Y:S01]  /*5090*/  SEL R20, R20, R27, P4 ;  /* 0x0000001b14147207 */ /* 0x000fe20002000000 */
[----:B------:R-:W-:-:S03]  /*50a0*/  IMAD.X R27, RZ, RZ, R26, P2 ;  /* 0x000000ffff1b7224 */ /* 0x000fc600010e061a */
[----:B------:R-:W-:Y:S02]  /*50b0*/  SEL R19, R19, R18, P4 ;  /* 0x0000001213137207 */ /* 0x000fe40002000000 */
[----:B------:R-:W-:Y:S01]  /*50c0*/  SEL R27, R27, R26, P4 ;  /* 0x0000001a1b1b7207 */ /* 0x000fe20002000000 */
[----:B------:R-:W-:Y:S01]  /*50d0*/  IMAD.MOV.U32 R26, RZ, RZ, R22 ;  /* 0x000000ffff1a7224 */ /* 0x000fe200078e0016 */
[----:B------:R-:W-:Y:S02]  /*50e0*/  IADD3 R41, P2, R20, 0x1, RZ ;  /* 0x0000000114297810 */ /* 0x000fe40007f5e0ff */
[----:B------:R-:W-:Y:S02]  /*50f0*/  ISETP.GE.U32.AND.EX P0, PT, R19, R37, PT, P0 ;  /* 0x000000251300720c */ /* 0x000fe40003f06100 */
[----:B------:R-:W-:Y:S02]  /*5100*/  IADD3.X R18, RZ, R27, RZ, P2, !PT ;  /* 0x0000001bff127210 */ /* 0x000fe400017fe4ff */
[----:B------:R-:W-:-:S02]  /*5110*/  SEL R41, R41, R20, P0 ;  /* 0x0000001429297207 */ /* 0x000fc40000000000 */
[----:B------:R-:W-:Y:S02]  /*5120*/  SEL R27, R18, R27, P0 ;  /* 0x0000001b121b7207 */ /* 0x000fe40000000000 */
[----:B------:R-:W-:Y:S02]  /*5130*/  IADD3 R18, P2, RZ, -R41, RZ ;  /* 0x80000029ff127210 */ /* 0x000fe40007f5e0ff */
[----:B------:R-:W-:Y:S02]  /*5140*/  LOP3.LUT R19, R21, R17, RZ, 0x3c, !PT ;  /* 0x0000001115137212 */ /* 0x000fe400078e3cff */
[----:B------:R-:W-:Y:S01]  /*5150*/  ISETP.NE.U32.AND P0, PT, R24, RZ, PT ;  /* 0x000000ff1800720c */ /* 0x000fe20003f05070 */
[----:B------:R-:W-:Y:S01]  /*5160*/  IMAD.X R20, RZ, RZ, ~R27, P2 ;  /* 0x000000ffff147224 */ /* 0x000fe200010e0e1b */
[----:B------:R-:W-:Y:S02]  /*5170*/  ISETP.GE.AND P3, PT, R19, RZ, PT ;  /* 0x000000ff1300720c */ /* 0x000fe40003f66270 */
[----:B------:R-:W-:-:S02]  /*5180*/  ISETP.NE.AND.EX P0, PT, R21, RZ, PT, P0 ;  /* 0x000000ff1500720c */ /* 0x000fc40003f05300 */
[----:B------:R-:W-:Y:S01]  /*5190*/  SEL R20, R20, R27, !P3 ;  /* 0x0000001b14147207 */ /* 0x000fe20005800000 */
[----:B------:R-:W-:Y:S01]  /*51a0*/  IMAD.MOV.U32 R27, RZ, RZ, 0x0 ;  /* 0x00000000ff1b7424 */ /* 0x000fe200078e00ff */
[----:B------:R-:W-:Y:S02]  /*51b0*/  SEL R18, R18, R41, !P3 ;  /* 0x0000002912127207 */ /* 0x000fe40005800000 */
[----:B------:R-:W-:Y:S02]  /*51c0*/  SEL R19, R20, 0xffffffff, P0 ;  /* 0xffffffff14137807 */ /* 0x000fe40000000000 */
[----:B------:R-:W-:Y:S01]  /*51d0*/  SEL R18, R18, 0xffffffff, P0 ;  /* 0xffffffff12127807 */ /* 0x000fe20000000000 */
[----:B------:R-:W-:Y:S06]  /*51e0*/  RET.REL.NODEC R26 `(_ZN5flash32flash_fwd_splitkv_combine_kernelI23Flash_fwd_kernel_traitsILi192ELi64ELi64ELi4ELb0ELb0EN7cutlass6half_tE19Flash_kernel_traitsILi192ELi64ELi64ELi4ES3_EELi8ELi3ELb1EEEvNS_16Flash_fwd_paramsE) ;  /* 0xffffae101a007950 */ /* 0x000fec0003c3ffff */
.L_x_573:
        /* <DEDUP_REMOVED lines=9> */
.L_x_7333:


//--------------------- .text._ZN5flash32flash_fwd_splitkv_combine_kernelI23Flash_fwd_kernel_traitsILi192ELi64ELi64ELi4ELb0ELb0EN7cutlass6half_tE19Flash_kernel_traitsILi192ELi64ELi64ELi4ES3_EELi8ELi2ELb1EEEvNS_16Flash_fwd_paramsE --------------------------
	.section	.text._ZN5flash32flash_fwd_splitkv_combine_kernelI23Flash_fwd_kernel_traitsILi192ELi64ELi64ELi4ELb0ELb0EN7cutlass6half_tE19Flash_kernel_traitsILi192ELi64ELi64ELi4ES3_EELi8ELi2ELb1EEEvNS_16Flash_fwd_paramsE,"ax",@progbits
	.sectioninfo	@"SHI_REGISTERS=54"
	.align	128
        .global         _ZN5flash32flash_fwd_splitkv_combine_kernelI23Flash_fwd_kernel_traitsILi192ELi64ELi64ELi4ELb0ELb0EN7cutlass6half_tE19Flash_kernel_traitsILi192ELi64ELi64ELi4ES3_EELi8ELi2ELb1EEEvNS_16Flash_fwd_paramsE
        .type           _ZN5flash32flash_fwd_splitkv_combine_kernelI23Flash_fwd_kernel_traitsILi192ELi64ELi64ELi4ELb0ELb0EN7cutlass6half_tE19Flash_kernel_traitsILi192ELi64ELi64ELi4ES3_EELi8ELi2ELb1EEEvNS_16Flash_fwd_paramsE,@function
        .size           _ZN5flash32flash_fwd_splitkv_combine_kernelI23Flash_fwd_kernel_traitsILi192ELi64ELi64ELi4ELb0ELb0EN7cutlass6half_tE19Flash_kernel_traitsILi192ELi64ELi64ELi4ES3_EELi8ELi2ELb1EEEvNS_16Flash_fwd_paramsE,(.L_x_7334 - _ZN5flash32flash_fwd_splitkv_combine_kernelI23Flash_fwd_kernel_traitsILi192ELi64ELi64ELi4ELb0ELb0EN7cutlass6half_tE19Flash_kernel_traitsILi192ELi64ELi64ELi4ES3_EELi8ELi2ELb1EEEvNS_16Flash_fwd_paramsE)
        .other          _ZN5flash32flash_fwd_splitkv_combine_kernelI23Flash_fwd_kernel_traitsILi192ELi64ELi64ELi4ELb0ELb0EN7cutlass6half_tE19Flash_kernel_traitsILi192ELi64ELi64ELi4ES3_EELi8ELi2ELb1EEEvNS_16Flash_fwd_paramsE,@"STO_CUDA_ENTRY STV_DEFAULT"
_ZN5flash32flash_fwd_splitkv_combine_kernelI23Flash_fwd_kernel_traitsILi192ELi64ELi64ELi4ELb0ELb0EN7cutlass6half_tE19Flash_kernel_traitsILi192ELi64ELi64ELi4ES3_EELi8ELi2ELb1EEEvNS_16Flash_fwd_paramsE:
.text._ZN5flash32flash_fwd_splitkv_combine_kernelI23Flash_fwd_kernel_traitsILi192ELi64ELi64ELi4ELb0ELb0EN7cutlass6half_tE19Flash_kernel_traitsILi192ELi64ELi64ELi4ES3_EELi8ELi2ELb1EEEvNS_16Flash_fwd_paramsE:
        /* <DEDUP_REMOVED lines=23> */
[----:B------:R-:W-:Y:S05]  /*0170*/  CALL.REL.NOINC `($__internal_12_$__cuda_sm20_div_s64) ;  /* 0x00004b5000007944 */ /* 0x000fea0003c00000 */
[----:B------:R-:W-:Y:S05]  /*0180*/  BRA `(.L_x_575) ;  /* 0x0000018000007947 */ /* 0x000fea0003800000 */
.L_x_574:
        /* <DEDUP_REMOVED lines=24> */
.L_x_575:
        /* <DEDUP_REMOVED lines=11> */
[----:B------:R-:W-:Y:S05]  /*03c0*/  CALL.REL.NOINC `($__internal_12_$__cuda_sm20_div_s64) ;  /* 0x0000490000007944 */ /* 0x000fea0003c00000 */
[----:B------:R-:W-:Y:S02]  /*03d0*/  MOV R6, R18 ;  /* 0x0000001200067202 */ /* 0x000fe40000000f00 */
[----:B------:R-:W-:Y:S01]  /*03e0*/  MOV R7, R19 ;  /* 0x0000001300077202 */ /* 0x000fe20000000f00 */
[----:B------:R-:W-:Y:S05]  /*03f0*/  BRA `(.L_x_578) ;  /* 0x0000013000007947 */ /* 0x000fea0003800000 */
.L_x_577:
        /* <DEDUP_REMOVED lines=19> */
.L_x_578:
[----:B------:R-:W-:Y:S05]  /*0530*/  BSYNC B0 ;  /* 0x0000000000007941 */ /* 0x000fea0003800000 */
.L_x_576:
[----:B------:R-:W-:Y:S01]  /*0540*/  IABS R5, c[0x0][0x214] ;  /* 0x0000850000057a13 */ /* 0x000fe20000000000 */
[----:B------:R-:W-:Y:S01]  /*0550*/  IMAD.MOV.U32 R0, RZ, RZ, c[0x0][0x214] ;  /* 0x00008500ff007624 */ /* 0x000fe200078e00ff */
[----:B------:R-:W-:Y:S02]  /*0560*/  BSSY B0, `(.L_x_579) ;  /* 0x000003b000007945 */ /* 0x000fe40003800000 */
[----:B------:R-:W0:Y:S02]  /*0570*/  I2F.RP R10, R5 ;  /* 0x00000005000a7306 */ /* 0x000e240000209400 */
[----:B------:R-:W-:-:S06]  /*0580*/  IADD3 R0, R5, -0x1, R0 ;  /* 0xffffffff05007810 */ /* 0x000fcc0007ffe000 */
        /* <DEDUP_REMOVED lines=35> */
[----:B------:R-:W-:Y:S05]  /*07c0*/  CALL.REL.NOINC `($__internal_12_$__cuda_sm20_div_s64) ;  /* 0x0000450000007944 */ /* 0x000fea0003c00000 */
[----:B------:R-:W-:Y:S05]  /*07d0*/  BRA `(.L_x_581) ;  /* 0x0000013000007947 */ /* 0x000fea0003800000 */
.L_x_580:
        /* <DEDUP_REMOVED lines=19> */
.L_x_581:
[----:B------:R-:W-:Y:S05]  /*0910*/  BSYNC B0 ;  /* 0x0000000000007941 */ /* 0x000fea0003800000 */
.L_x_579:
        /* <DEDUP_REMOVED lines=73> */
[----:B------:R-:W-:Y:S02]  /*0db0*/  MOV R34, R18 ;  /* 0x0000001200227202 */ /* 0x000fe40000000f00 */
[----:B------:R-:W-:Y:S01]  /*0dc0*/  MOV R35, R19 ;  /* 0x0000001300237202 */ /* 0x000fe20000000f00 */
[----:B------:R-:W-:Y:S05]  /*0dd0*/  BRA `(.L_x_584) ;  /* 0x0000013000007947 */ /* 0x000fea0003800000 */
.L_x_583:
        /* <DEDUP_REMOVED lines=19> */
.L_x_584:
[----:B------:R-:W-:Y:S05]  /*0f10*/  BSYNC B0 ;  /* 0x0000000000007941 */ /* 0x000fea0003800000 */
.L_x_582:
[-C--:B------:R-:W-:Y:S01]  /*0f20*/  IABS R16, R3.reuse ;  /* 0x0000000300107213 */ /* 0x080fe20000000000 */
[----:B------:R-:W-:Y:S01]  /*0f30*/  IMAD.MOV.U32 R5, RZ, RZ, 0x1 ;  /* 0x00000001ff057424 */ /* 0x000fe200078e00ff */
[----:B------:R-:W-:Y:S01]  /*0f40*/  IABS R8, R3 ;  /* 0x0000000300087213 */ /* 0x000fe20000000000 */
[----:B------:R-:W-:Y:S01]  /*0f50*/  BSSY B0, `(.L_x_585) ;  /* 0x000003b000007945 */ /* 0x000fe20003800000 */
[----:B------:R-:W0:Y:S02]  /*0f60*/  I2F.RP R11, R16 ;  /* 0x00000010000b7306 */ /* 0x000e240000209400 */
[----:B------:R-:W-:Y:S01]  /*0f70*/  IADD3 R5, R16, c[0x0][0x214], -R5 ;  /* 0x0000850010057a10 */ /* 0x000fe20007ffe805 */
        /* <DEDUP_REMOVED lines=37> */
.L_x_586:
        /* <DEDUP_REMOVED lines=19> */
.L_x_587:
[----:B------:R-:W-:Y:S05]  /*1300*/  BSYNC B0 ;  /* 0x0000000000007941 */ /* 0x000fea0003800000 */
.L_x_585:
        /* <DEDUP_REMOVED lines=132> */
.L_x_589:
[----:B------:R-:W-:Y:S05]  /*1b50*/  BSYNC B0 ;  /* 0x0000000000007941 */ /* 0x000fea0003800000 */
.L_x_588:
        /* <DEDUP_REMOVED lines=14> */
[----:B------:R-:W-:Y:S06]  /*1c40*/  BAR.SYNC.DEFER_BLOCKING 0x0 ;  /* 0x0000000000007b1d */ /* 0x000fec0000010000 */
[----:B------:R1:W2:Y:S02]  /*1c50*/  @!P0 LDS R30, [R18] ;  /* 0x00000000121e8984 */ /* 0x0002a40000000800 */
[----:B-1----:R-:W-:Y:S02]  /*1c60*/  SHF.R.S32.HI R18, RZ, 0x1f, R3 ;  /* 0x0000001fff127819 */ /* 0x002fe40000011403 */
[----:B--2---:R-:W1:Y:S02]  /*1c70*/  SHFL.BFLY PT, R25, R30, 0x2, 0x1f ;  /* 0x0c401f001e197f89 */ /* 0x004e6400000e0000 */
[----:B-1----:R-:W-:-:S05]  /*1c80*/  FMNMX.FTZ R25, R25, R30, !PT ;  /* 0x0000001e19197209 */ /* 0x002fca0007810000 */
        /* <DEDUP_REMOVED lines=56> */
[----:B------:R-:W-:Y:S05]  /*2010*/  CALL.REL.NOINC `($__internal_12_$__cuda_sm20_div_s64) ;  /* 0x00002cb000007944 */ /* 0x000fea0003c00000 */
        /* <DEDUP_REMOVED lines=9> */
.L_x_594:
        /* <DEDUP_REMOVED lines=22> */
.L_x_595:
[----:B------:R-:W-:Y:S05]  /*2210*/  BSYNC B0 ;  /* 0x0000000000007941 */ /* 0x000fea0003800000 */
.L_x_593:
        /* <DEDUP_REMOVED lines=8> */
[----:B------:R-:W-:Y:S05]  /*22a0*/  CALL.REL.NOINC `($__internal_12_$__cuda_sm20_div_s64) ;  /* 0x00002a2000007944 */ /* 0x000fea0003c00000 */
        /* <DEDUP_REMOVED lines=10> */
.L_x_597:
        /* <DEDUP_REMOVED lines=22> */
.L_x_598:
[----:B------:R-:W-:Y:S05]  /*24b0*/  BSYNC B0 ;  /* 0x0000000000007941 */ /* 0x000fea0003800000 */
.L_x_596:
        /* <DEDUP_REMOVED lines=11> */
[----:B------:R-:W-:Y:S05]  /*2570*/  CALL.REL.NOINC `($__internal_12_$__cuda_sm20_div_s64) ;  /* 0x0000275000007944 */ /* 0x000fea0003c00000 */
[----:B------:R-:W-:-:S04]  /*2580*/  IADD3 R17, P0, RZ, -R18, RZ ;  /* 0x80000012ff117210 */ /* 0x000fc80007f1e0ff */
[----:B------:R-:W-:Y:S01]  /*2590*/  IADD3.X R16, RZ, ~R19, RZ, P0, !PT ;  /* 0x80000013ff107210 */ /* 0x000fe200007fe4ff */
[----:B------:R-:W-:-:S04]  /*25a0*/  IMAD.WIDE.U32 R36, R5, R17, R36 ;  /* 0x0000001105247225 */ /* 0x000fc800078e0024 */
[----:B------:R-:W-:-:S04]  /*25b0*/  IMAD R16, R16, R5, RZ ;  /* 0x0000000510107224 */ /* 0x000fc800078e02ff */
[----:B------:R-:W-:-:S05]  /*25c0*/  IMAD R4, R4, R17, R16 ;  /* 0x0000001104047224 */ /* 0x000fca00078e0210 */
[----:B------:R-:W-:Y:S01]  /*25d0*/  IADD3 R4, R37, R4, RZ ;  /* 0x0000000425047210 */ /* 0x000fe20007ffe0ff */
[----:B------:R-:W-:Y:S05]  /*25e0*/  BRA `(.L_x_601) ;  /* 0x0000016000007947 */ /* 0x000fea0003800000 */
.L_x_600:
        /* <DEDUP_REMOVED lines=22> */
.L_x_601:
[----:B------:R-:W-:Y:S05]  /*2750*/  BSYNC B0 ;  /* 0x0000000000007941 */ /* 0x000fea0003800000 */
.L_x_599:
        /* <DEDUP_REMOVED lines=38> */
[----:B------:R-:W-:Y:S05]  /*29c0*/  CALL.REL.NOINC `($__internal_12_$__cuda_sm20_div_s64) ;  /* 0x0000230000007944 */ /* 0x000fea0003c00000 */
        /* <DEDUP_REMOVED lines=12> */
.L_x_603:
        /* <DEDUP_REMOVED lines=23> */
.L_x_604:
[----:B------:R-:W-:Y:S05]  /*2c00*/  BSYNC B0 ;  /* 0x0000000000007941 */ /* 0x000fea0003800000 */
.L_x_602:
        /* <DEDUP_REMOVED lines=18> */
.L_x_606:
        /* <DEDUP_REMOVED lines=22> */
.L_x_607:
[----:B------:R-:W-:Y:S05]  /*2e90*/  BSYNC B0 ;  /* 0x0000000000007941 */ /* 0x000fea0003800000 */
.L_x_605:
        /* <DEDUP_REMOVED lines=20> */
.L_x_609:
        /* <DEDUP_REMOVED lines=23> */
.L_x_610:
[----:B------:R-:W-:Y:S05]  /*3150*/  BSYNC B0 ;  /* 0x0000000000007941 */ /* 0x000fea0003800000 */
.L_x_608:
        /* <DEDUP_REMOVED lines=25> */
[----:B------:R-:W-:Y:S05]  /*32f0*/  CALL.REL.NOINC `($__internal_12_$__cuda_sm20_div_s64) ;  /* 0x000019d000007944 */ /* 0x000fea0003c00000 */
        /* <DEDUP_REMOVED lines=12> */
.L_x_612:
        /* <DEDUP_REMOVED lines=23> */
.L_x_613:
[----:B------:R-:W-:Y:S05]  /*3530*/  BSYNC B0 ;  /* 0x0000000000007941 */ /* 0x000fea0003800000 */
.L_x_611:
        /* <DEDUP_REMOVED lines=29> */
.L_x_615:
        /* <DEDUP_REMOVED lines=23> */
.L_x_616:
[----:B------:R-:W-:Y:S05]  /*3880*/  BSYNC B0 ;  /* 0x0000000000007941 */ /* 0x000fea0003800000 */
.L_x_614:
        /* <DEDUP_REMOVED lines=20> */
.L_x_592:
[----:B------:R-:W-:-:S04]  /*39d0*/  LEA R2, P0, R32, c[0x0][0x200], 0x2 ;  /* 0x0000800020027a11 */ /* 0x000fc800078010ff */
[----:B------:R-:W-:-:S05]  /*39e0*/  LEA.HI.X R3, R32, c[0x0][0x204], R33, 0x2, P0 ;  /* 0x0000810020037a11 */ /* 0x000fca00000f1421 */
[----:B------:R0:W-:Y:S04]  /*39f0*/  STG.E [R2.64], R27 ;  /* 0x0000001b02007986 */ /* 0x0001e8000c10190e */
.L_x_591:
[----:B------:R-:W-:Y:S05]  /*3a00*/  BSYNC B1 ;  /* 0x0000000000017941 */ /* 0x000fea0003800000 */
.L_x_590:
[----:B------:R-:W1:Y:S01]  /*3a10*/  S2R R29, SR_TID.X ;  /* 0x00000000001d7919 */ /* 0x000e620000002100 */
[----:B------:R-:W-:Y:S01]  /*3a20*/  IMAD.MOV.U32 R15, RZ, RZ, c[0x0][0x314] ;  /* 0x0000c500ff0f7624 */ /* 0x000fe200078e00ff */
[----:B------:R-:W-:Y:S01]  /*3a30*/  CS2R R4, SRZ ;  /* 0x0000000000047805 */ /* 0x000fe2000001ff00 */
[----:B------:R-:W-:Y:S01]  /*3a40*/  CS2R R6, SRZ ;  /* 0x0000000000067805 */ /* 0x000fe2000001ff00 */
[----:B------:R-:W-:Y:S01]  /*3a50*/  CS2R R10, SRZ ;  /* 0x00000000000a7805 */ /* 0x000fe2000001ff00 */
[----:B------:R-:W-:Y:S01]  /*3a60*/  IMAD.MOV.U32 R12, RZ, RZ, RZ ;  /* 0x000000ffff0c7224 */ /* 0x000fe200078e00ff */
[----:B-1----:R-:W-:-:S04]  /*3a70*/  SHF.R.S32.HI R28, RZ, 0x1f, R29 ;  /* 0x0000001fff1c7819 */ /* 0x002fc8000001141d */
[CC--:B0-----:R-:W-:Y:S02]  /*3a80*/  LEA.HI R2, R28.reuse, R29.reuse, RZ, 0x2 ;  /* 0x0000001d1c027211 */ /* 0x0c1fe400078f10ff */
[----:B------:R-:W-:Y:S02]  /*3a90*/  LEA.HI R28, R28, R29, RZ, 0x4 ;  /* 0x0000001d1c1c7211 */ /* 0x000fe400078f20ff */
[----:B------:R-:W-:-:S05]  /*3aa0*/  LOP3.LUT R2, R2, 0xfffffffc, RZ, 0xc0, !PT ;  /* 0xfffffffc02027812 */ /* 0x000fca00078ec0ff */
[----:B------:R-:W-:-:S05]  /*3ab0*/  IMAD.IADD R0, R29, 0x1, -R2 ;  /* 0x000000011d007824 */ /* 0x000fca00078e0a02 */
[----:B------:R-:W-:-:S04]  /*3ac0*/  ISETP.GE.AND P0, PT, R0, c[0x0][0x314], PT ;  /* 0x0000c50000007a0c */ /* 0x000fc80003f06270 */
[----:B------:R-:W-:-:S13]  /*3ad0*/  ISETP.GT.OR P0, PT, R29, 0x1f, P0 ;  /* 0x0000001f1d00780c */ /* 0x000fda0000704670 */
[----:B------:R-:W-:Y:S02]  /*3ae0*/  @!P0 FADD.FTZ R8, -R27, R30 ;  /* 0x0000001e1b088221 */ /* 0x000fe40000010100 */
[----:B------:R-:W-:Y:S01]  /*3af0*/  @!P0 IMAD R9, R0, 0x24, R2 ;  /* 0x0000002400098824 */ /* 0x000fe200078e0202 */
[----:B------:R-:W-:Y:S01]  /*3b00*/  LOP3.LUT R0, R28, 0x3ffffff0, RZ, 0xc0, !PT ;  /* 0x3ffffff01c007812 */ /* 0x000fe200078ec0ff */
[----:B------:R-:W-:Y:S01]  /*3b10*/  @!P0 FMUL.FTZ R8, R8, 1.4426950216293334961 ;  /* 0x3fb8aa3b08088820 */ /* 0x000fe20000410000 */
[----:B------:R-:W-:Y:S01]  /*3b20*/  CS2R R2, SRZ ;  /* 0x0000000000027805 */ /* 0x000fe2000001ff00 */
[----:B------:R-:W-:Y:S02]  /*3b30*/  SHF.R.S32.HI R28, RZ, 0x4, R28 ;  /* 0x00000004ff1c7819 */ /* 0x000fe4000001141c */
[----:B------:R-:W-:Y:S02]  /*3b40*/  IMAD.IADD R29, R29, 0x1, -R0 ;  /* 0x000000011d1d7824 */ /* 0x000fe400078e0a00 */
[----:B------:R-:W0:Y:S01]  /*3b50*/  @!P0 MUFU.EX2 R8, R8 ;  /* 0x0000000800088308 */ /* 0x000e220000000800 */
[----:B------:R-:W-:-:S02]  /*3b60*/  IMAD.MOV.U32 R0, RZ, RZ, RZ ;  /* 0x000000ffff007224 */ /* 0x000fc400078e00ff */
[----:B------:R-:W-:Y:S01]  /*3b70*/  IMAD.SHL.U32 R29, R29, 0x4, RZ ;  /* 0x000000041d1d7824 */ /* 0x000fe200078e00ff */
[----:B0-----:R0:W-:Y:S04]  /*3b80*/  @!P0 STS [R9], R8 ;  /* 0x0000000809008388 */ /* 0x0011e80000000800 */
        /* <DEDUP_REMOVED lines=33> */
.L_x_619:
        /* <DEDUP_REMOVED lines=77> */
.L_x_618:
        /* <DEDUP_REMOVED lines=47> */
.L_x_620:
        /* <DEDUP_REMOVED lines=10> */
.L_x_622:
[----:B------:R-:W-:Y:S05]  /*4600*/  BSYNC B0 ;  /* 0x0000000000007941 */ /* 0x000fea0003800000 */
.L_x_621:
        /* <DEDUP_REMOVED lines=13> */
.L_x_617:
        /* <DEDUP_REMOVED lines=95> */
        .weak           $__internal_12_$__cuda_sm20_div_s64
        .type           $__internal_12_$__cuda_sm20_div_s64,@function
        .size           $__internal_12_$__cuda_sm20_div_s64,(.L_x_7334 - $__internal_12_$__cuda_sm20_div_s64)
$__internal_12_$__cuda_sm20_div_s64:
        /* <DEDUP_REMOVED lines=83> */
[----:B------:R-:W-:Y:S05]  /*5200*/  RET.REL.NODEC R20 `(_ZN5flash32flash_fwd_splitkv_combine_kernelI23Flash_fwd_kernel_traitsILi192ELi64ELi64ELi4ELb0ELb0EN7cutlass6half_tE19Flash_kernel_traitsILi192ELi64ELi64ELi4ES3_EELi8ELi2ELb1EEEvNS_16Flash_fwd_paramsE) ;  /* 0xffffadf014007950 */ /* 0x000fea0003c3ffff */
.L_x_623:
        /* <DEDUP_REMOVED lines=15> */
.L_x_7334:


//--------------------- .text._ZN5flash32flash_fwd_splitkv_combine_kernelI23Flash_fwd_kernel_traitsILi192ELi64ELi64ELi4ELb0ELb0EN7cutlass6half_tE19Flash_kernel_traitsILi192ELi64ELi64ELi4ES3_EELi8ELi1ELb1EEEvNS_16Flash_fwd_paramsE --------------------------
	.section	.text._ZN5flash32flash_fwd_splitkv_combine_kernelI23Flash_fwd_kernel_traitsILi192ELi64ELi64ELi4ELb0ELb0EN7cutlass6half_tE19Flash_kernel_traitsILi192ELi64ELi64ELi4ES3_EELi8ELi1ELb1EEEvNS_16Flash_fwd_paramsE,"ax",@progbits
	.sectioninfo	@"SHI_REGISTERS=54"
	.align	128
        .global         _ZN5flash32flash_fwd_splitkv_combine_kernelI23Flash_fwd_kernel_traitsILi192ELi64ELi64ELi4ELb0ELb0EN7cutlass6half_tE19Flash_kernel_traitsILi192ELi64ELi64ELi4ES3_EELi8ELi1ELb1EEEvNS_16Flash_fwd_paramsE
        .type           _ZN5flash32flash_fwd_splitkv_combine_kernelI23Flash_fwd_kernel_traitsILi192ELi64ELi64ELi4ELb0ELb0EN7cutlass6half_tE19Flash_kernel_traitsILi192ELi64ELi64ELi4ES3_EELi8ELi1ELb1EEEvNS_16Flash_fwd_paramsE,@function
        .size           _ZN5flash32flash_fwd_splitkv_combine_kernelI23Flash_fwd_kernel_traitsILi192ELi64ELi64ELi4ELb0ELb0EN7cutlass6half_tE19Flash_kernel_traitsILi192ELi64ELi64ELi4ES3_EELi8ELi1ELb1EEEvNS_16Flash_fwd_paramsE,(.L_x_7335 - _ZN5flash32flash_fwd_splitkv_combine_kernelI23Flash_fwd_kernel_traitsILi192ELi64ELi64ELi4ELb0ELb0EN7cutlass6half_tE19Flash_kernel_traitsILi192ELi64ELi64ELi4ES3_EELi8ELi1ELb1EEEvNS_16Flash_fwd_paramsE)
        .other          _ZN5flash32flash_fwd_splitkv_combine_kernelI23Flash_fwd_kernel_traitsILi192ELi64ELi64ELi4ELb0ELb0EN7cutlass6half_tE19Flash_kernel_traitsILi192ELi64ELi64ELi4ES3_EELi8ELi1ELb1EEEvNS_16Flash_fwd_paramsE,@"STO_CUDA_ENTRY STV_DEFAULT"
_ZN5flash32flash_fwd_splitkv_combine_kernelI23Flash_fwd_kernel_traitsILi192ELi64ELi64ELi4ELb0ELb0EN7cutlass6half_tE19Flash_kernel_traitsILi192ELi64ELi64ELi4ES3_EELi8ELi1ELb1EEEvNS_16Flash_fwd_paramsE:
.text._ZN5flash32flash_fwd_splitkv_combine_kernelI23Flash_fwd_kernel_traitsILi192ELi64ELi64ELi4ELb0ELb0EN7cutlass6half_tE19Flash_kernel_traitsILi192ELi64ELi64ELi4ES3_EELi8ELi1ELb1EEEvNS_16Flash_fwd_paramsE:
[----:B------:R-:W-:Y:S02]  /*0000*/  MOV R1, c[0x0][0x28] ;  /* 0x00000a0000017a02 */ /* 0x000fe40000000f00 */
[----:B------:R-:W-:Y:S01]  /*0010*/  ULDC UR9, c[0x0][0x1c0] ;  /* 0x0000700000097ab9 */ /* 0x000fe20000000800 */
[----:B------:R-:W0:Y:S01]  /*0020*/  S2UR UR10, SR_CTAID.X ;  /* 0x00000000000a79c3 */ /* 0x000e220000002500 */
[----:B------:R-:W-:Y:S02]  /*0030*/  ULDC.64 UR6, c[0x0][0x210] ;  /* 0x0000840000067ab9 */ /* 0x000fe40000000a00 */
[----:B------:R-:W-:Y:S02]  /*0040*/  UIMAD UR6, UR9, UR6, URZ ;  /* 0x00000006090672a4 */ /* 0x000fe4000f8e023f */
[----:B------:R-:W-:Y:S02]  /*0050*/  USHF.R.S32.HI UR5, URZ, 0x1f, UR7 ;  /* 0x0000001f3f057899 */ /* 0x000fe40008011407 */
[----:B------:R-:W-:Y:S02]  /*0060*/  UIMAD UR11, UR6, UR7, URZ ;  /* 0x00000007060b72a4 */ /* 0x000fe4000f8e023f */
[----:B------:R-:W-:-:S02]  /*0070*/  USHF.R.S32.HI UR9, URZ, 0x1f, UR9 ;  /* 0x0000001f3f097899 */ /* 0x000fc40008011409 */
[----:B------:R-:W-:Y:S02]  /*0080*/  USHF.R.S32.HI UR8, URZ, 0x1f, UR11 ;  /* 0x0000001f3f087899 */ /* 0x000fe4000801140b */
[----:B------:R-:W-:-:S04]  /*0090*/  UISETP.LT.U32.AND UP0, UPT, UR11, UR7, UPT ;  /* 0x000000070b00728c */ /* 0x000fc8000bf01070 */
[----:B------:R-:W-:-:S04]  /*00a0*/  UISETP.LT.AND.EX UP0, UPT, UR8, UR5, UPT, UP0 ;  /* 0x000000050800728c */ /* 0x000fc8000bf01300 */
[----:B------:R-:W-:Y:S02]  /*00b0*/  USEL UR5, UR8, UR5, UP0 ;  /* 0x0000000508057287 */ /* 0x000fe40008000000 */
[----:B------:R-:W-:Y:S02]  /*00c0*/  USEL UR6, UR11, UR7, UP0 ;  /* 0x000000070b067287 */ /* 0x000fe40008000000 */
[----:B------:R-:W-:Y:S02]  /*00d0*/  ULOP3.LUT UR4, UR8, UR5, URZ, 0xfc, !UPT ;  /* 0x0000000508047292 */ /* 0x000fe4000f8efc3f */
[----:B0-----:R-:W-:-:S04]  /*00e0*/  USHF.L.U32 UR10, UR10, 0x3, URZ ;  /* 0x000000030a0a7899 */ /* 0x001fc8000800063f */
        /* <DEDUP_REMOVED lines=8> */
[----:B------:R-:W-:Y:S05]  /*0170*/  CALL.REL.NOINC `($__internal_13_$__cuda_sm20_div_s64) ;  /* 0x00004bb000007944 */ /* 0x000fea0003c00000 */
[----:B------:R-:W-:Y:S05]  /*0180*/  BRA `(.L_x_625) ;  /* 0x0000017000007947 */ /* 0x000fea0003800000 */
.L_x_624:
        /* <DEDUP_REMOVED lines=21> */
[----:B------:R-:W-:-:S06]  /*02e0*/  @!UP0 ULOP3.LUT UR12, URZ, UR6, URZ, 0x33, !UPT ;  /* 0x000000063f0c8292 */ /* 0x000fcc000f8e333f */
[----:B------:R-:W-:-:S05]  /*02f0*/  IMAD.U32 R18, RZ, RZ, UR12 ;  /* 0x0000000cff127e24 */ /* 0x000fca000f8e00ff */
.L_x_625:
        /* <DEDUP_REMOVED lines=11> */
[----:B------:R-:W-:Y:S05]  /*03b0*/  CALL.REL.NOINC `($__internal_13_$__cuda_sm20_div_s64) ;  /* 0x0000497000007944 */ /* 0x000fea0003c00000 */
[----:B------:R-:W-:Y:S02]  /*03c0*/  MOV R8, R18 ;  /* 0x0000001200087202 */ /* 0x000fe40000000f00 */
[----:B------:R-:W-:Y:S01]  /*03d0*/  MOV R9, R19 ;  /* 0x0000001300097202 */ /* 0x000fe20000000f00 */
[----:B------:R-:W-:Y:S05]  /*03e0*/  BRA `(.L_x_628) ;  /* 0x0000013000007947 */ /* 0x000fea0003800000 */
.L_x_627:
        /* <DEDUP_REMOVED lines=19> */
.L_x_628:
[----:B------:R-:W-:Y:S05]  /*0520*/  BSYNC B0 ;  /* 0x0000000000007941 */ /* 0x000fea0003800000 */
.L_x_626:
[----:B------:R-:W-:Y:S01]  /*0530*/  IABS R5, c[0x0][0x214] ;  /* 0x0000850000057a13 */ /* 0x000fe20000000000 */
[----:B------:R-:W-:Y:S01]  /*0540*/  IMAD.MOV.U32 R0, RZ, RZ, c[0x0][0x214] ;  /* 0x00008500ff007624 */ /* 0x000fe200078e00ff */
[----:B------:R-:W-:Y:S01]  /*0550*/  BSSY B0, `(.L_x_629) ;  /* 0x000003b000007945 */ /* 0x000fe20003800000 */
[----:B------:R-:W-:Y:S01]  /*0560*/  IMAD.MOV.U32 R6, RZ, RZ, RZ ;  /* 0x000000ffff067224 */ /* 0x000fe200078e00ff */
[----:B------:R-:W0:Y:S02]  /*0570*/  I2F.RP R10, R5 ;  /* 0x00000005000a7306 */ /* 0x000e240000209400 */
[----:B------:R-:W-:-:S06]  /*0580*/  IADD3 R0, R5, -0x1, R0 ;  /* 0xffffffff05007810 */ /* 0x000fcc0007ffe000 */
[----:B0-----:R-:W0:Y:S02]  /*0590*/  MUFU.RCP R7, R10 ;  /* 0x0000000a00077308 */ /* 0x001e240000001000 */
[----:B0-----:R-:W-:-:S06]  /*05a0*/  IADD3 R7, R7, 0xffffffe, RZ ;  /* 0x0ffffffe07077810 */ /* 0x001fcc0007ffe0ff */
[----:B------:R-:W0:Y:S02]  /*05b0*/  F2I.FTZ.U32.TRUNC.NTZ R7, R7 ;  /* 0x0000000700077305 */ /* 0x000e24000021f000 */
[----:B0-----:R-:W-:-:S04]  /*05c0*/  IMAD.MOV R2, RZ, RZ, -R7 ;  /* 0x000000ffff027224 */ /* 0x001fc800078e0a07 */
        /* <DEDUP_REMOVED lines=30> */
[----:B------:R-:W-:Y:S05]  /*07b0*/  CALL.REL.NOINC `($__internal_13_$__cuda_sm20_div_s64) ;  /* 0x0000457000007944 */ /* 0x000fea0003c00000 */
[----:B------:R-:W-:Y:S05]  /*07c0*/  BRA `(.L_x_631) ;  /* 0x0000013000007947 */ /* 0x000fea0003800000 */
.L_x_630:
        /* <DEDUP_REMOVED lines=19> */
.L_x_631:
[----:B------:R-:W-:Y:S05]  /*0900*/  BSYNC B0 ;  /* 0x0000000000007941 */ /* 0x000fea0003800000 */
.L_x_629:
        /* <DEDUP_REMOVED lines=22> */
[----:B------:R-:W-:Y:S01]  /*0a70*/  IMAD R3, R4, R3, R5 ;  /* 0x0000000304037224 */ /* 0x000fe200078e0205 */
[C---:B------:R-:W-:Y:S01]  /*0a80*/  IADD3 R5, R0.reuse, -0x1, RZ ;  /* 0xffffffff00057810 */ /* 0x040fe20007ffe0ff */
[----:B------:R-:W-:-:S03]  /*0a90*/  IMAD R0, R0, c[0x0][0x214], RZ ;  /* 0x0000850000007a24 */ /* 0x000fc600078e02ff */
[----:B------:R-:W-:-:S13]  /*0aa0*/  ISETP.GT.U32.AND P1, PT, R4, R3, PT ;  /* 0x000000030400720c */ /* 0x000fda0003f24070 */
[----:B------:R-:W-:Y:S01]  /*0ab0*/  @!P1 IMAD.IADD R3, R3, 0x1, -R4 ;  /* 0x0000000103039824 */ /* 0x000fe200078e0a04 */
[----:B------:R-:W-:Y:S02]  /*0ac0*/  @!P1 IADD3 R2, R2, 0x1, RZ ;  /* 0x0000000102029810 */ /* 0x000fe40007ffe0ff */
[----:B------:R-:W-:Y:S02]  /*0ad0*/  ISETP.NE.AND P1, PT, RZ, c[0x0][0x214], PT ;  /* 0x00008500ff007a0c */ /* 0x000fe40003f25270 */
[----:B------:R-:W-:-:S13]  /*0ae0*/  ISETP.GE.U32.AND P0, PT, R3, R4, PT ;  /* 0x000000040300720c */ /* 0x000fda0003f06070 */
        /* <DEDUP_REMOVED lines=43> */
[----:B------:R-:W-:Y:S02]  /*0da0*/  MOV R34, R18 ;  /* 0x0000001200227202 */ /* 0x000fe40000000f00 */
[----:B------:R-:W-:Y:S01]  /*0db0*/  MOV R35, R19 ;  /* 0x0000001300237202 */ /* 0x000fe20000000f00 */
[----:B------:R-:W-:Y:S05]  /*0dc0*/  BRA `(.L_x_634) ;  /* 0x0000013000007947 */ /* 0x000fea0003800000 */
.L_x_633:
        /* <DEDUP_REMOVED lines=19> */
.L_x_634:
[----:B------:R-:W-:Y:S05]  /*0f00*/  BSYNC B0 ;  /* 0x0000000000007941 */ /* 0x000fea0003800000 */
.L_x_632:
        /* <DEDUP_REMOVED lines=42> */
.L_x_636:
        /* <DEDUP_REMOVED lines=19> */
.L_x_637:
[----:B------:R-:W-:Y:S05]  /*12e0*/  BSYNC B0 ;  /* 0x0000000000007941 */ /* 0x000fea0003800000 */
.L_x_635:
        /* <DEDUP_REMOVED lines=16> */
[----:B------:R-:W-:Y:S01]  /*13f0*/  IABS R6, c[0x0][0x1c0] ;  /* 0x0000700000067a13 */ /* 0x000fe20000000000 */
[----:B------:R-:W-:-:S03]  /*1400*/  IMAD.HI.U32 R9, R7, R4, RZ ;  /* 0x0000000407097227 */ /* 0x000fc600078e00ff */
[----:B------:R-:W0:Y:S01]  /*1410*/  I2F.U32.RP R17, R6 ;  /* 0x0000000600117306 */ /* 0x000e220000209000 */
[----:B------:R-:W-:-:S04]  /*1420*/  IMAD.MOV R7, RZ, RZ, -R9 ;  /* 0x000000ffff077224 */ /* 0x000fc800078e0a09 */
[----:B------:R-:W-:Y:S01]  /*1430*/  IMAD R7, R8, R7, R4 ;  /* 0x0000000708077224 */ /* 0x000fe200078e0204 */
[----:B------:R-:W-:Y:S02]  /*1440*/  SHF.R.S32.HI R4, RZ, 0x1f, R0 ;  /* 0x0000001fff047819 */ /* 0x000fe40000011400 */
[----:B------:R-:W-:Y:S02]  /*1450*/  LEA.HI.SX32 R0, R0, 0x1, 0x1 ;  /* 0x0000000100007811 */ /* 0x000fe400078f0aff */
[----:B------:R-:W-:Y:S01]  /*1460*/  ISETP.GT.U32.AND P0, PT, R8, R7, PT ;  /* 0x000000070800720c */ /* 0x000fe20003f04070 */
[----:B------:R-:W-:Y:S01]  /*1470*/  @!P3 IMAD.MOV R0, RZ, RZ, R4 ;  /* 0x000000ffff00b224 */ /* 0x000fe200078e0204 */
[----:B0-----:R-:W0:Y:S11]  /*1480*/  MUFU.RCP R24, R17 ;  /* 0x0000001100187308 */ /* 0x001e360000001000 */
[----:B------:R-:W-:Y:S01]  /*1490*/  @!P0 IMAD.IADD R7, R7, 0x1, -R8 ;  /* 0x0000000107078824 */ /* 0x000fe200078e0a08 */
[----:B------:R-:W-:-:S02]  /*14a0*/  @!P0 IADD3 R9, R9, 0x1, RZ ;  /* 0x0000000109098810 */ /* 0x000fc40007ffe0ff */
[----:B------:R-:W-:Y:S02]  /*14b0*/  ISETP.NE.AND P0, PT, RZ, c[0x0][0x214], PT ;  /* 0x00008500ff007a0c */ /* 0x000fe40003f05270 */
[----:B------:R-:W-:Y:S02]  /*14c0*/  ISETP.GE.U32.AND P2, PT, R7, R8, PT ;  /* 0x000000080700720c */ /* 0x000fe40003f46070 */
[----:B0-----:R-:W-:-:S04]  /*14d0*/  IADD3 R24, R24, 0xffffffe, RZ ;  /* 0x0ffffffe18187810 */ /* 0x001fc80007ffe0ff */
[----:B------:R-:W0:Y:S07]  /*14e0*/  F2I.FTZ.U32.TRUNC.NTZ R25, R24 ;  /* 0x0000001800197305 */ /* 0x000e2e000021f000 */
[----:B------:R-:W-:-:S05]  /*14f0*/  @P2 IADD3 R9, R9, 0x1, RZ ;  /* 0x0000000109092810 */ /* 0x000fca0007ffe0ff */
[----:B------:R-:W-:Y:S01]  /*1500*/  @!P1 IMAD.MOV R9, RZ, RZ, -R9 ;  /* 0x000000ffff099224 */ /* 0x000fe200078e0a09 */
[----:B------:R-:W-:-:S05]  /*1510*/  @!P0 LOP3.LUT R9, RZ, c[0x0][0x214], RZ, 0x33, !PT ;  /* 0x00008500ff098a12 */ /* 0x000fca00078e33ff */
[----:B------:R-:W-:Y:S02]  /*1520*/  IMAD R0, R0, R9, RZ ;  /* 0x0000000900007224 */ /* 0x000fe400078e02ff */
[----:B0-----:R-:W-:Y:S02]  /*1530*/  IMAD.MOV R7, RZ, RZ, -R25 ;  /* 0x000000ffff077224 */ /* 0x001fe400078e0a19 */
[----:B------:R-:W-:Y:S01]  /*1540*/  IMAD.MOV.U32 R24, RZ, RZ, RZ ;  /* 0x000000ffff187224 */ /* 0x000fe200078e00ff */
[-C--:B------:R-:W-:Y:S02]  /*1550*/  IABS R8, R0.reuse ;  /* 0x0000000000087213 */ /* 0x080fe40000000000 */
[----:B------:R-:W-:Y:S02]  /*1560*/  IABS R23, R0 ;  /* 0x0000000000177213 */ /* 0x000fe40000000000 */
[----:B------:R-:W0:Y:S01]  /*1570*/  I2F.RP R22, R8 ;  /* 0x0000000800167306 */ /* 0x000e220000209400 */
[----:B------:R-:W-:-:S02]  /*1580*/  IMAD.IADD R5, R5, 0x1, R8 ;  /* 0x0000000105057824 */ /* 0x000fc400078e0208 */
[----:B------:R-:W-:-:S03]  /*1590*/  IMAD.MOV R23, RZ, RZ, -R23 ;  /* 0x000000ffff177224 */ /* 0x000fc600078e0a17 */
[----:B------:R-:W-:Y:S02]  /*15a0*/  IABS R17, R5 ;  /* 0x0000000500117213 */ /* 0x000fe40000000000 */
[----:B0-----:R-:W0:Y:S02]  /*15b0*/  MUFU.RCP R4, R22 ;  /* 0x0000001600047308 */ /* 0x001e240000001000 */
[----:B0-----:R-:W-:-:S06]  /*15c0*/  IADD3 R4, R4, 0xffffffe, RZ ;  /* 0x0ffffffe04047810 */ /* 0x001fcc0007ffe0ff */
[----:B------:R-:W0:Y:S02]  /*15d0*/  F2I.FTZ.U32.TRUNC.NTZ R21, R4 ;  /* 0x0000000400157305 */ /* 0x000e24000021f000 */
[----:B0-----:R-:W-:Y:S01]  /*15e0*/  IMAD.MOV R9, RZ, RZ, -R21 ;  /* 0x000000ffff097224 */ /* 0x001fe200078e0a15 */
[----:B------:R-:W-:-:S03]  /*15f0*/  IABS R4, c[0x0][0x1c0] ;  /* 0x0000700000047a13 */ /* 0x000fc60000000000 */
[----:B------:R-:W-:Y:S02]  /*1600*/  IMAD R10, R9, R8, RZ ;  /* 0x00000008090a7224 */ /* 0x000fe400078e02ff */
[----:B------:R-:W-:Y:S02]  /*1610*/  IMAD.MOV R4, RZ, RZ, -R4 ;  /* 0x000000ffff047224 */ /* 0x000fe400078e0a04 */
[----:B------:R-:W-:Y:S01]  /*1620*/  IMAD.HI.U32 R10, R21, R10, R20 ;  /* 0x0000000a150a7227 */ /* 0x000fe200078e0014 */
[----:B------:R-:W-:Y:S02]  /*1630*/  IABS R21, R3 ;  /* 0x0000000300157213 */ /* 0x000fe40000000000 */
[----:B------:R-:W-:Y:S01]  /*1640*/  LOP3.LUT R3, R3, c[0x0][0x1c0], RZ, 0x3c, !PT ;  /* 0x0000700003037a12 */ /* 0x000fe200078e3cff */
[----:B------:R-:W-:Y:S02]  /*1650*/  IMAD R20, R7, R6, RZ ;  /* 0x0000000607147224 */ /* 0x000fe400078e02ff */
[----:B------:R-:W-:-:S04]  /*1660*/  IMAD.HI.U32 R10, R10, R17, RZ ;  /* 0x000000110a0a7227 */ /* 0x000fc800078e00ff */
[----:B------:R-:W-:-:S04]  /*1670*/  IMAD.HI.U32 R20, R25, R20, R24 ;  /* 0x0000001419147227 */ /* 0x000fc800078e0018 */
[----:B------:R-:W-:Y:S02]  /*1680*/  IMAD R23, R10, R23, R17 ;  /* 0x000000170a177224 */ /* 0x000fe400078e0211 */
[----:B------:R-:W-:-:S03]  /*1690*/  IMAD.HI.U32 R7, R20, R21, RZ ;  /* 0x0000001514077227 */ /* 0x000fc600078e00ff */
[----:B------:R-:W-:Y:S01]  /*16a0*/  ISETP.GT.U32.AND P0, PT, R8, R23, PT ;  /* 0x000000170800720c */ /* 0x000fe20003f04070 */
[----:B------:R-:W-:Y:S02]  /*16b0*/  IMAD R21, R7, R4, R21 ;  /* 0x0000000407157224 */ /* 0x000fe400078e0215 */
[----:B------:R-:W-:-:S03]  /*16c0*/  IMAD.HI.U32 R9, R20, R17, RZ ;  /* 0x0000001114097227 */ /* 0x000fc600078e00ff */
[C---:B------:R-:W-:Y:S01]  /*16d0*/  ISETP.GT.U32.AND P3, PT, R6.reuse, R21, PT ;  /* 0x000000150600720c */ /* 0x040fe20003f64070 */
        /* <DEDUP_REMOVED lines=8> */
[--C-:B------:R-:W-:Y:S01]  /*1760*/  @!P3 IMAD.IADD R21, R21, 0x1, -R6.reuse ;  /* 0x000000011515b824 */ /* 0x100fe200078e0a06 */
[----:B------:R-:W-:Y:S02]  /*1770*/  ISETP.GE.U32.AND P2, PT, R23, R8, PT ;  /* 0x000000081700720c */ /* 0x000fe40003f46070 */
[----:B------:R-:W-:Y:S02]  /*1780*/  @!P3 IADD3 R7, R7, 0x1, RZ ;  /* 0x000000010707b810 */ /* 0x000fe40007ffe0ff */
[-C--:B------:R-:W-:Y:S01]  /*1790*/  ISETP.GE.U32.AND P6, PT, R21, R6.reuse, PT ;  /* 0x000000061500720c */ /* 0x080fe20003fc6070 */
[----:B------:R-:W-:Y:S01]  /*17a0*/  @!P1 IMAD.IADD R17, R17, 0x1, -R6 ;  /* 0x0000000111119824 */ /* 0x000fe200078e0a06 */
[----:B------:R-:W-:Y:S01]  /*17b0*/  ISETP.GE.AND P0, PT, R3, RZ, PT ;  /* 0x000000ff0300720c */ /* 0x000fe20003f06270 */
[----:B------:R-:W-:Y:S01]  /*17c0*/  IMAD.MOV.U32 R3, RZ, RZ, c[0x0][0x214] ;  /* 0x00008500ff037624 */ /* 0x000fe200078e00ff */
[----:B------:R-:W-:Y:S02]  /*17d0*/  ISETP.GT.AND P3, PT, R2, RZ, PT ;  /* 0x000000ff0200720c */ /* 0x000fe40003f64270 */
[----:B------:R-:W-:-:S02]  /*17e0*/  ISETP.GE.U32.AND P5, PT, R17, R6, PT ;  /* 0x000000061100720c */ /* 0x000fc40003fa6070 */
[----:B------:R-:W-:Y:S02]  /*17f0*/  @!P1 IADD3 R9, R9, 0x1, RZ ;  /* 0x0000000109099810 */ /* 0x000fe40007ffe0ff */
[----:B------:R-:W-:Y:S02]  /*1800*/  @P2 IADD3 R10, R10, 0x1, RZ ;  /* 0x000000010a0a2810 */ /* 0x000fe40007ffe0ff */
[----:B------:R-:W-:Y:S02]  /*1810*/  ISETP.GE.AND P2, PT, R5, RZ, PT ;  /* 0x000000ff0500720c */ /* 0x000fe40003f46270 */
[----:B------:R-:W-:Y:S01]  /*1820*/  @P6 IADD3 R7, R7, 0x1, RZ ;  /* 0x0000000107076810 */ /* 0x000fe20007ffe0ff */
[----:B------:R-:W-:Y:S01]  /*1830*/  @!P4 IMAD.MOV R10, RZ, RZ, -R10 ;  /* 0x000000ffff0ac224 */ /* 0x000fe200078e0a0a */
[----:B------:R-:W-:Y:S02]  /*1840*/  ISETP.NE.AND P6, PT, R0, RZ, PT ;  /* 0x000000ff0000720c */ /* 0x000fe40003fc5270 */
[----:B------:R-:W-:Y:S01]  /*1850*/  ISETP.NE.AND P4, PT, RZ, c[0x0][0x1c0], PT ;  /* 0x00007000ff007a0c */ /* 0x000fe20003f85270 */
[----:B------:R-:W-:Y:S01]  /*1860*/  IMAD.MOV.U32 R21, RZ, RZ, R7 ;  /* 0x000000ffff157224 */ /* 0x000fe200078e0007 */
[----:B0-----:R-:W-:-:S02]  /*1870*/  SHF.R.S32.HI R7, RZ, 0x1f, R4 ;  /* 0x0000001fff077819 */ /* 0x001fc40000011404 */
[----:B------:R-:W-:Y:S01]  /*1880*/  LOP3.LUT R6, RZ, c[0x0][0x1c0], RZ, 0x33, !PT ;  /* 0x00007000ff067a12 */ /* 0x000fe200078e33ff */
[----:B------:R-:W-:Y:S01]  /*1890*/  @!P0 IMAD.MOV R21, RZ, RZ, -R21 ;  /* 0x000000ffff158224 */ /* 0x000fe200078e0a15 */
[----:B------:R-:W-:Y:S02]  /*18a0*/  @P5 IADD3 R9, R9, 0x1, RZ ;  /* 0x0000000109095810 */ /* 0x000fe40007ffe0ff */
[----:B------:R-:W-:Y:S02]  /*18b0*/  SHF.R.S32.HI R5, RZ, 0x1f, R2 ;  /* 0x0000001fff057819 */ /* 0x000fe40000011402 */
[----:B------:R-:W-:Y:S02]  /*18c0*/  LEA.HI R7, R7, R4, RZ, 0x3 ;  /* 0x0000000407077211 */ /* 0x000fe400078f18ff */
[----:B------:R-:W-:Y:S02]  /*18d0*/  @!P6 LOP3.LUT R10, RZ, R8, RZ, 0x33, !PT ;  /* 0x00000008ff0ae212 */ /* 0x000fe400078e33ff */
[----:B------:R-:W-:Y:S01]  /*18e0*/  SEL R20, R6, R21, !P4 ;  /* 0x0000001506147207 */ /* 0x000fe20006000000 */
[----:B------:R-:W-:Y:S01]  /*18f0*/  IMAD.MOV.U32 R21, RZ, RZ, R9 ;  /* 0x000000ffff157224 */ /* 0x000fe200078e0009 */
[----:B------:R-:W-:Y:S01]  /*1900*/  LEA.HI.SX32 R17, R2, 0x1, 0x1 ;  /* 0x0000000102117811 */ /* 0x000fe200078f0aff */
[----:B------:R-:W-:Y:S01]  /*1910*/  @!P3 IMAD.MOV R17, RZ, RZ, R5 ;  /* 0x000000ffff11b224 */ /* 0x000fe200078e0205 */
[----:B------:R-:W-:Y:S01]  /*1920*/  ISETP.LT.U32.AND P0, PT, R18, R10, PT ;  /* 0x0000000a1200720c */ /* 0x000fe20003f01070 */
[----:B------:R-:W-:Y:S01]  /*1930*/  @!P2 IMAD.MOV R21, RZ, RZ, -R21 ;  /* 0x000000ffff15a224 */ /* 0x000fe200078e0a15 */
[----:B------:R-:W-:-:S02]  /*1940*/  SHF.R.S32.HI R9, RZ, 0x1f, R10 ;  /* 0x0000001fff097819 */ /* 0x000fc4000001140a */
[----:B------:R-:W-:Y:S02]  /*1950*/  SHF.R.S32.HI R5, RZ, 0x3, R7 ;  /* 0x00000003ff057819 */ /* 0x000fe40000011407 */
[----:B------:R-:W-:Y:S02]  /*1960*/  ISETP.LT.AND.EX P2, PT, R19, R9, PT, P0 ;  /* 0x000000091300720c */ /* 0x000fe40003f41300 */
[----:B------:R-:W-:Y:S02]  /*1970*/  ISETP.GE.AND P0, PT, R5, c[0x0][0x314], PT ;  /* 0x0000c50005007a0c */ /* 0x000fe40003f06270 */
[----:B------:R-:W-:Y:S02]  /*1980*/  ISETP.NE.AND P1, PT, RZ, UR4, PT ;  /* 0x00000004ff007c0c */ /* 0x000fe4000bf25270 */
[----:B------:R-:W-:Y:S02]  /*1990*/  LOP3.LUT R7, R7, 0xfffffff8, RZ, 0xc0, !PT ;  /* 0xfffffff807077812 */ /* 0x000fe400078ec0ff */
[----:B------:R-:W-:-:S02]  /*19a0*/  SEL R3, R3, 0x1, !P1 ;  /* 0x0000000103037807 */ /* 0x000fc40004800000 */
[----:B------:R-:W-:Y:S02]  /*19b0*/  SEL R6, R6, R21, !P4 ;  /* 0x0000001506067207 */ /* 0x000fe40006000000 */
[----:B------:R-:W-:Y:S01]  /*19c0*/  SEL R10, R18, R10, P2 ;  /* 0x0000000a120a7207 */ /* 0x000fe20001000000 */
[----:B------:R-:W-:Y:S01]  /*19d0*/  IMAD R8, R20, R3, RZ ;  /* 0x0000000314087224 */ /* 0x000fe200078e02ff */
[----:B------:R-:W-:Y:S01]  /*19e0*/  SEL R9, R19, R9, P2 ;  /* 0x0000000913097207 */ /* 0x000fe20001000000 */
[----:B------:R-:W-:Y:S02]  /*19f0*/  IMAD.IADD R20, R4, 0x1, -R7 ;  /* 0x0000000104147824 */ /* 0x000fe400078e0a07 */
[----:B------:R-:W-:Y:S02]  /*1a00*/  IMAD R8, R17, R8, RZ ;  /* 0x0000000811087224 */ /* 0x000fe400078e02ff */
[----:B------:R-:W-:Y:S01]  /*1a10*/  IMAD.MOV.U32 R17, RZ, RZ, -0x800000 ;  /* 0xff800000ff117424 */ /* 0x000fe200078e00ff */
        /* <DEDUP_REMOVED lines=18> */
.L_x_639:
[----:B------:R-:W-:Y:S05]  /*1b40*/  BSYNC B0 ;  /* 0x0000000000007941 */ /* 0x000fea0003800000 */
.L_x_638:
[----:B------:R-:W-:Y:S01]  /*1b50*/  ISETP.GT.AND P0, PT, R4, 0xf, PT ;  /* 0x0000000f0400780c */ /* 0x000fe20003f04270 */
[----:B------:R-:W-:Y:S01]  /*1b60*/  IMAD.MOV.U32 R29, RZ, RZ, -0x800000 ;  /* 0xff800000ff1d7424 */ /* 0x000fe200078e00ff */
[----:B------:R-:W-:Y:S01]  /*1b70*/  ISETP.GT.AND P3, PT, R0, RZ, PT ;  /* 0x000000ff0000720c */ /* 0x000fe20003f64270 */
[----:B------:R-:W-:Y:S01]  /*1b80*/  IMAD R6, R6, R3, RZ ;  /* 0x0000000306067224 */ /* 0x000fe200078e02ff */
[----:B------:R-:W-:Y:S01]  /*1b90*/  BSSY B1, `(.L_x_640) ;  /* 0x00001eb000017945 */ /* 0x000fe20003800000 */
[----:B------:R-:W-:-:S08]  /*1ba0*/  IMAD.MOV.U32 R26, RZ, RZ, 0x7f800000 ;  /* 0x7f800000ff1a7424 */ /* 0x000fd000078e00ff */
[----:B------:R-:W-:Y:S01]  /*1bb0*/  @!P0 IMAD R20, R5, 0x9, R20 ;  /* 0x0000000905148824 */ /* 0x000fe200078e0214 */
[----:B------:R-:W-:-:S04]  /*1bc0*/  @!P0 LEA.HI R7, R4, R4, RZ, 0x1 ;  /* 0x0000000404078211 */ /* 0x000fc800078f08ff */
[----:B-----5:R1:W-:Y:S01]  /*1bd0*/  @!P0 STS [R20.X4], R17 ;  /* 0x0000001114008388 */ /* 0x0203e20000004800 */
[C---:B0-----:R-:W-:Y:S01]  /*1be0*/  @!P0 LOP3.LUT R19, R7.reuse, 0xfffffffe, RZ, 0xc0, !PT ;  /* 0xfffffffe07138812 */ /* 0x041fe200078ec0ff */
[----:B------:R-:W-:-:S04]  /*1bf0*/  @!P0 IMAD.SHL.U32 R7, R7, 0x2, RZ ;  /* 0x0000000207078824 */ /* 0x000fc800078e00ff */
[----:B------:R-:W-:Y:S01]  /*1c00*/  @!P0 IMAD.IADD R18, R4, 0x1, -R19 ;  /* 0x0000000104128824 */ /* 0x000fe200078e0a13 */
[----:B------:R-:W-:Y:S02]  /*1c10*/  @!P0 LOP3.LUT R7, R7, 0xfffffffc, RZ, 0xc0, !PT ;  /* 0xfffffffc07078812 */ /* 0x000fe400078ec0ff */
[----:B------:R-:W-:-:S03]  /*1c20*/  SHF.R.S32.HI R19, RZ, 0x1f, R0 ;  /* 0x0000001fff137819 */ /* 0x000fc60000011400 */
[----:B------:R-:W-:Y:S01]  /*1c30*/  @!P0 IMAD R7, R18, 0x24, R7 ;  /* 0x0000002412078824 */ /* 0x000fe200078e0207 */
[----:B------:R-:W-:Y:S01]  /*1c40*/  BAR.SYNC.DEFER_BLOCKING 0x0 ;  /* 0x0000000000007b1d */ /* 0x000fe20000010000 */
[----:B-1----:R-:W-:-:S05]  /*1c50*/  LOP3.LUT R17, R4, 0x1, RZ, 0xc0, !PT ;  /* 0x0000000104117812 */ /* 0x002fca00078ec0ff */
[----:B------:R0:W1:Y:S02]  /*1c60*/  @!P0 LDS R29, [R7] ;  /* 0x00000000071d8984 */ /* 0x0000640000000800 */
[----:B0-----:R-:W-:Y:S01]  /*1c70*/  LEA.HI.SX32 R7, R0, 0x1, 0x1 ;  /* 0x0000000100077811 */ /* 0x001fe200078f0aff */
[----:B------:R-:W-:-:S04]  /*1c80*/  @!P3 IMAD.MOV R7, RZ, RZ, R19 ;  /* 0x000000ffff07b224 */ /* 0x000fc800078e0213 */
[----:B------:R-:W-:Y:S01]  /*1c90*/  IMAD R7, R6, R7, RZ ;  /* 0x0000000706077224 */ /* 0x000fe200078e02ff */
[----:B-1----:R-:W0:Y:S02]  /*1ca0*/  SHFL.BFLY PT, R18, R29, 0x1, 0x1f ;  /* 0x0c201f001d127f89 */ /* 0x002e2400000e0000 */
[----:B0-----:R-:W-:-:S04]  /*1cb0*/  FMNMX.FTZ R18, R18, R29, !PT ;  /* 0x0000001d12127209 */ /* 0x001fc80007810000 */
[----:B------:R-:W-:-:S04]  /*1cc0*/  FSETP.NEU.FTZ.AND P0, PT, R18, -INF , PT ;  /* 0xff8000001200780b */ /* 0x000fc80003f1d000 */
[----:B------:R-:W-:Y:S02]  /*1cd0*/  FSEL R18, R18, RZ, P0 ;  /* 0x000000ff12127208 */ /* 0x000fe40000000000 */
[----:B------:R-:W-:-:S03]  /*1ce0*/  ISETP.NE.U32.AND P0, PT, R17, 0x1, PT ;  /* 0x000000011100780c */ /* 0x000fc60003f05070 */
[----:B------:R-:W-:Y:S01]  /*1cf0*/  FADD.FTZ R22, -R18, R29 ;  /* 0x0000001d12167221 */ /* 0x000fe20000010100 */
[----:B------:R-:W-:-:S03]  /*1d00*/  ISETP.GT.OR P0, PT, R4, 0xf, !P0 ;  /* 0x0000000f0400780c */ /* 0x000fc60004704670 */
[----:B------:R-:W-:-:S06]  /*1d10*/  FMUL.FTZ R22, R22, 1.4426950216293334961 ;  /* 0x3fb8aa3b16167820 */ /* 0x000fcc0000410000 */
[----:B------:R-:W0:Y:S02]  /*1d20*/  MUFU.EX2 R22, R22 ;  /* 0x0000001600167308 */ /* 0x000e240000000800 */
[----:B0-----:R-:W0:Y:S02]  /*1d30*/  SHFL.BFLY PT, R5, R22, 0x1, 0x1f ;  /* 0x0c201f0016057f89 */ /* 0x001e2400000e0000 */
[----:B0-----:R-:W-:-:S05]  /*1d40*/  FADD.FTZ R5, R22, R5 ;  /* 0x0000000516057221 */ /* 0x001fca0000010000 */
[----:B------:R-:W-:-:S13]  /*1d50*/  FSETP.NE.FTZ.AND P2, PT, R5, RZ, PT ;  /* 0x000000ff0500720b */ /* 0x000fda0003f55000 */
        /* <DEDUP_REMOVED lines=41> */
[----:B------:R-:W-:Y:S05]  /*1ff0*/  CALL.REL.NOINC `($__internal_13_$__cuda_sm20_div_s64) ;  /* 0x00002d3000007944 */ /* 0x000fea0003c00000 */
        /* <DEDUP_REMOVED lines=10> */
.L_x_644:
        /* <DEDUP_REMOVED lines=22> */
.L_x_645:
[----:B------:R-:W-:Y:S05]  /*2200*/  BSYNC B0 ;  /* 0x0000000000007941 */ /* 0x000fea0003800000 */
.L_x_643:
        /* <DEDUP_REMOVED lines=8> */
[----:B------:R-:W-:Y:S05]  /*2290*/  CALL.REL.NOINC `($__internal_13_$__cuda_sm20_div_s64) ;  /* 0x00002a9000007944 */ /* 0x000fea0003c00000 */
[----:B------:R-:W-:Y:S01]  /*22a0*/  IADD3 R5, P0, RZ, -R18, RZ ;  /* 0x80000012ff057210 */ /* 0x000fe20007f1e0ff */
[----:B------:R-:W-:Y:S01]  /*22b0*/  IMAD.MOV.U32 R33, RZ, RZ, R19 ;  /* 0x000000ffff217224 */ /* 0x000fe200078e0013 */
[----:B------:R-:W-:Y:S02]  /*22c0*/  MOV R20, R30 ;  /* 0x0000001e00147202 */ /* 0x000fe40000000f00 */
[----:B------:R-:W-:Y:S02]  /*22d0*/  IADD3.X R4, RZ, ~R19, RZ, P0, !PT ;  /* 0x80000013ff047210 */ /* 0x000fe400007fe4ff */
[----:B------:R-:W-:Y:S01]  /*22e0*/  MOV R32, R18 ;  /* 0x0000001200207202 */ /* 0x000fe20000000f00 */
[----:B------:R-:W-:-:S04]  /*22f0*/  IMAD.WIDE.U32 R20, R5, UR6, R20 ;  /* 0x0000000605147c25 */ /* 0x000fc8000f8e0014 */
[----:B------:R-:W-:Y:S01]  /*2300*/  IMAD R4, R4, UR6, RZ ;  /* 0x0000000604047c24 */ /* 0x000fe2000f8e02ff */
[----:B------:R-:W-:-:S03]  /*2310*/  MOV R30, R20 ;  /* 0x00000014001e7202 */ /* 0x000fc60000000f00 */
[----:B------:R-:W-:-:S04]  /*2320*/  IMAD R4, R5, UR5, R4 ;  /* 0x0000000505047c24 */ /* 0x000fc8000f8e0204 */
[----:B------:R-:W-:Y:S01]  /*2330*/  IMAD.IADD R6, R21, 0x1, R4 ;  /* 0x0000000115067824 */ /* 0x000fe200078e0204 */
[----:B------:R-:W-:Y:S05]  /*2340*/  BRA `(.L_x_648) ;  /* 0x0000016000007947 */ /* 0x000fea0003800000 */
.L_x_647:
[----:B------:R-:W0:Y:S01]  /*2350*/  I2F.U32.RP R6, UR6 ;  /* 0x0000000600067d06 */ /* 0x000e220008209000 */
[----:B------:R-:W-:Y:S01]  /*2360*/  ISETP.NE.U32.AND P0, PT, RZ, UR6, PT ;  /* 0x00000006ff007c0c */ /* 0x000fe2000bf05070 */
[----:B------:R-:W-:-:S06]  /*2370*/  IMAD.MOV.U32 R33, RZ, RZ, RZ ;  /* 0x000000ffff217224 */ /* 0x000fcc00078e00ff */
[----:B0-----:R-:W0:Y:S02]  /*2380*/  MUFU.RCP R18, R6 ;  /* 0x0000000600127308 */ /* 0x001e240000001000 */
[----:B0-----:R-:W-:Y:S01]  /*2390*/  IADD3 R18, R18, 0xffffffe, RZ ;  /* 0x0ffffffe12127810 */ /* 0x001fe20007ffe0ff */
[----:B------:R-:W-:-:S05]  /*23a0*/  HFMA2.MMA R6, -RZ, RZ, 0, 0 ;  /* 0x00000000ff067435 */ /* 0x000fca00000001ff */
[----:B------:R-:W0:Y:S02]  /*23b0*/  F2I.FTZ.U32.TRUNC.NTZ R19, R18 ;  /* 0x0000001200137305 */ /* 0x000e24000021f000 */
[----:B0-----:R-:W-:Y:S02]  /*23c0*/  IMAD.MOV R4, RZ, RZ, -R19 ;  /* 0x000000ffff047224 */ /* 0x001fe400078e0a13 */
[----:B------:R-:W-:Y:S02]  /*23d0*/  IMAD.MOV.U32 R18, RZ, RZ, RZ ;  /* 0x000000ffff127224 */ /* 0x000fe400078e00ff */
[----:B------:R-:W-:-:S04]  /*23e0*/  IMAD R4, R4, UR6, RZ ;  /* 0x0000000604047c24 */ /* 0x000fc8000f8e02ff */
[----:B------:R-:W-:-:S06]  /*23f0*/  IMAD.HI.U32 R19, R19, R4, R18 ;  /* 0x0000000413137227 */ /* 0x000fcc00078e0012 */
        /* <DEDUP_REMOVED lines=11> */
.L_x_648:
[----:B------:R-:W-:Y:S05]  /*24b0*/  BSYNC B0 ;  /* 0x0000000000007941 */ /* 0x000fea0003800000 */
.L_x_646:
[----:B------:R-:W-:Y:S01]  /*24c0*/  LOP3.LUT R4, R33, R3, RZ, 0xfc, !PT ;  /* 0x0000000321047212 */ /* 0x000fe200078efcff */
[----:B------:R-:W-:Y:S01]  /*24d0*/  IMAD.MOV.U32 R23, RZ, RZ, c[0x0][0x210] ;  /* 0x00008400ff177624 */ /* 0x000fe200078e00ff */
[----:B------:R-:W-:Y:S02]  /*24e0*/  BSSY B0, `(.L_x_649) ;  /* 0x000002a000007945 */ /* 0x000fe40003800000 */
[----:B------:R-:W-:Y:S01]  /*24f0*/  ISETP.NE.U32.AND P0, PT, R4, RZ, PT ;  /* 0x000000ff0400720c */ /* 0x000fe20003f05070 */
[C---:B------:R-:W-:Y:S01]  /*2500*/  IMAD R5, R23.reuse, c[0x0][0x214], RZ ;  /* 0x0000850017057a24 */ /* 0x040fe200078e02ff */
[----:B------:R-:W-:-:S11]  /*2510*/  SEL R23, R23, 0x1, P1 ;  /* 0x0000000117177807 */ /* 0x000fd60000800000 */
[----:B------:R-:W-:Y:S05]  /*2520*/  @!P0 BRA `(.L_x_650) ;  /* 0x000000f000008947 */ /* 0x000fea0003800000 */
[----:B------:R-:W-:Y:S01]  /*2530*/  IMAD.MOV.U32 R28, RZ, RZ, R32 ;  /* 0x000000ffff1c7224 */ /* 0x000fe200078e0020 */
[----:B------:R-:W-:Y:S01]  /*2540*/  MOV R24, R31 ;  /* 0x0000001f00187202 */ /* 0x000fe20000000f00 */
[----:B------:R-:W-:Y:S01]  /*2550*/  IMAD.MOV.U32 R21, RZ, RZ, R33 ;  /* 0x000000ffff157224 */ /* 0x000fe200078e0021 */
[----:B------:R-:W-:Y:S02]  /*2560*/  MOV R4, R3 ;  /* 0x0000000300047202 */ /* 0x000fe40000000f00 */
[----:B------:R-:W-:Y:S02]  /*2570*/  MOV R22, 0x2590 ;  /* 0x0000259000167802 */ /* 0x000fe40000000f00 */
[----:B------:R-:W-:Y:S05]  /*2580*/  CALL.REL.NOINC `($__internal_13_$__cuda_sm20_div_s64) ;  /* 0x000027a000007944 */ /* 0x000fea0003c00000 */
        /* <DEDUP_REMOVED lines=9> */
.L_x_650:
        /* <DEDUP_REMOVED lines=22> */
.L_x_651:
[----:B------:R-:W-:Y:S05]  /*2780*/  BSYNC B0 ;  /* 0x0000000000007941 */ /* 0x000fea0003800000 */
.L_x_649:
[-C--:B------:R-:W-:Y:S01]  /*2790*/  IMAD R3, R35, R16.reuse, RZ ;  /* 0x0000001023037224 */ /* 0x080fe200078e02ff */
[----:B------:R-:W-:Y:S01]  /*27a0*/  ULDC.U8 UR9, c[0x0][0x329] ;  /* 0x0000ca4000097ab9 */ /* 0x000fe20000000000 */
[C---:B------:R-:W-:Y:S01]  /*27b0*/  IMAD.WIDE.U32 R32, R34.reuse, R16, RZ ;  /* 0x0000001022207225 */ /* 0x040fe200078e00ff */
[----:B------:R-:W-:Y:S01]  /*27c0*/  UISETP.NE.AND UP0, UPT, UR9, URZ, UPT ;  /* 0x0000003f0900728c */ /* 0x000fe2000bf05270 */
[----:B------:R-:W-:Y:S01]  /*27d0*/  SHF.R.S32.HI R17, RZ, 0x1f, R23 ;  /* 0x0000001fff117819 */ /* 0x000fe20000011417 */
[----:B------:R-:W-:Y:S01]  /*27e0*/  ULDC UR4, c[0x0][0x214] ;  /* 0x0000850000047ab9 */ /* 0x000fe20000000800 */
[----:B------:R-:W-:Y:S01]  /*27f0*/  IMAD R3, R34, R15, R3 ;  /* 0x0000000f22037224 */ /* 0x000fe200078e0203 */
[----:B------:R-:W-:Y:S01]  /*2800*/  USEL UR4, UR4, 0x1, !UP0 ;  /* 0x0000000104047887 */ /* 0x000fe2000c000000 */
[----:B------:R-:W-:Y:S01]  /*2810*/  IMAD R21, R4, R5, RZ ;  /* 0x0000000504157224 */ /* 0x000fe200078e02ff */
[----:B------:R-:W-:Y:S01]  /*2820*/  BSSY B0, `(.L_x_652) ;  /* 0x000003f000007945 */ /* 0x000fe20003800000 */
[----:B------:R-:W-:Y:S01]  /*2830*/  IMAD R6, R6, R23, RZ ;  /* 0x0000001706067224 */ /* 0x000fe200078e02ff */
[----:B------:R-:W-:Y:S01]  /*2840*/  IADD3 R3, R33, R3, RZ ;  /* 0x0000000321037210 */ /* 0x000fe20007ffe0ff */
[----:B------:R-:W-:Y:S01]  /*2850*/  USHF.R.S32.HI UR9, URZ, 0x1f, UR4 ;  /* 0x0000001f3f097899 */ /* 0x000fe20008011404 */
[----:B------:R-:W-:-:S02]  /*2860*/  IMAD R19, R19, UR4, RZ ;  /* 0x0000000413137c24 */ /* 0x000fc4000f8e02ff */
[----:B------:R-:W-:Y:S02]  /*2870*/  IMAD R17, R17, R30, R6 ;  /* 0x0000001e11117224 */ /* 0x000fe400078e0206 */
[----:B------:R-:W-:Y:S01]  /*2880*/  IMAD R20, R3, R14, RZ ;  /* 0x0000000e03147224 */ /* 0x000fe200078e02ff */
[----:B------:R-:W-:Y:S01]  /*2890*/  SHF.R.S32.HI R3, RZ, 0x1f, R5 ;  /* 0x0000001fff037819 */ /* 0x000fe20000011405 */
[----:B------:R-:W-:-:S04]  /*28a0*/  IMAD.WIDE.U32 R30, R30, R23, RZ ;  /* 0x000000171e1e7225 */ /* 0x000fc800078e00ff */
[----:B------:R-:W-:Y:S02]  /*28b0*/  IMAD R25, R13, R32, R20 ;  /* 0x000000200d197224 */ /* 0x000fe400078e0214 */
[----:B------:R-:W-:-:S04]  /*28c0*/  IMAD.WIDE.U32 R32, R32, R14, RZ ;  /* 0x0000000e20207225 */ /* 0x000fc800078e00ff */
[----:B------:R-:W-:Y:S01]  /*28d0*/  IMAD R21, R3, R36, R21 ;  /* 0x0000002403157224 */ /* 0x000fe200078e0215 */
[----:B------:R-:W-:Y:S01]  /*28e0*/  IADD3 R4, R33, R25, RZ ;  /* 0x0000001921047210 */ /* 0x000fe20007ffe0ff */
[----:B------:R-:W-:-:S03]  /*28f0*/  IMAD.WIDE.U32 R36, R36, R5, RZ ;  /* 0x0000000524247225 */ /* 0x000fc600078e00ff */
[----:B------:R-:W-:Y:S01]  /*2900*/  LOP3.LUT R3, R41, R4, RZ, 0xfc, !PT ;  /* 0x0000000429037212 */ /* 0x000fe200078efcff */
[C---:B------:R-:W-:Y:S01]  /*2910*/  IMAD R19, R18.reuse, UR9, R19 ;  /* 0x0000000912137c24 */ /* 0x040fe2000f8e0213 */
[----:B------:R-:W-:Y:S01]  /*2920*/  IADD3 R6, R37, R21, RZ ;  /* 0x0000001525067210 */ /* 0x000fe20007ffe0ff */
[----:B------:R-:W-:Y:S01]  /*2930*/  IMAD.WIDE.U32 R34, R18, UR4, RZ ;  /* 0x0000000412227c25 */ /* 0x000fe2000f8e00ff */
[----:B------:R-:W-:-:S03]  /*2940*/  ISETP.NE.U32.AND P0, PT, R3, RZ, PT ;  /* 0x000000ff0300720c */ /* 0x000fc60003f05070 */
[----:B------:R-:W-:Y:S01]  /*2950*/  IMAD R3, R0, R5, RZ ;  /* 0x0000000500037224 */ /* 0x000fe200078e02ff */
[----:B------:R-:W-:Y:S01]  /*2960*/  IADD3 R0, R31, R17, RZ ;  /* 0x000000111f007210 */ /* 0x000fe20007ffe0ff */
[----:B------:R-:W-:Y:S01]  /*2970*/  IMAD R2, R2, R5, RZ ;  /* 0x0000000502027224 */ /* 0x000fe200078e02ff */
[----:B------:R-:W-:-:S07]  /*2980*/  IADD3 R5, R35, R19, RZ ;  /* 0x0000001323057210 */ /* 0x000fce0007ffe0ff */
[----:B------:R-:W-:Y:S05]  /*2990*/  @!P0 BRA `(.L_x_653) ;  /* 0x0000010000008947 */ /* 0x000fea0003800000 */
[----:B------:R-:W-:Y:S01]  /*29a0*/  IMAD.MOV.U32 R28, RZ, RZ, R40 ;  /* 0x000000ffff1c7224 */ /* 0x000fe200078e0028 */
[----:B------:R-:W-:Y:S01]  /*29b0*/  MOV R21, R41 ;  /* 0x0000002900157202 */ /* 0x000fe20000000f00 */
[----:B------:R-:W-:Y:S01]  /*29c0*/  IMAD.MOV.U32 R24, RZ, RZ, R32 ;  /* 0x000000ffff187224 */ /* 0x000fe200078e0020 */
[----:B------:R-:W-:Y:S02]  /*29d0*/  MOV R22, 0x29f0 ;  /* 0x000029f000167802 */ /* 0x000fe40000000f00 */
[----:B------:R-:W-:Y:S05]  /*29e0*/  CALL.REL.NOINC `($__internal_13_$__cuda_sm20_div_s64) ;  /* 0x0000234000007944 */ /* 0x000fea0003c00000 */
        /* <DEDUP_REMOVED lines=11> */
.L_x_653:
        /* <DEDUP_REMOVED lines=23> */
.L_x_654:
[----:B------:R-:W-:Y:S05]  /*2c10*/  BSYNC B0 ;  /* 0x0000000000007941 */ /* 0x000fea0003800000 */
.L_x_652:
        /* <DEDUP_REMOVED lines=8> */
[----:B------:R-:W-:Y:S05]  /*2ca0*/  CALL.REL.NOINC `($__internal_13_$__cuda_sm20_div_s64) ;  /* 0x0000208000007944 */ /* 0x000fea0003c00000 */
[----:B------:R-:W-:Y:S01]  /*2cb0*/  IADD3 R4, P0, RZ, -R18, RZ ;  /* 0x80000012ff047210 */ /* 0x000fe20007f1e0ff */
[----:B------:R-:W-:Y:S01]  /*2cc0*/  IMAD.MOV.U32 R33, RZ, RZ, R19 ;  /* 0x000000ffff217224 */ /* 0x000fe200078e0013 */
[----:B------:R-:W-:Y:S02]  /*2cd0*/  MOV R20, R32 ;  /* 0x0000002000147202 */ /* 0x000fe40000000f00 */
[----:B------:R-:W-:Y:S02]  /*2ce0*/  IADD3.X R17, RZ, ~R19, RZ, P0, !PT ;  /* 0x80000013ff117210 */ /* 0x000fe400007fe4ff */
[----:B------:R-:W-:Y:S01]  /*2cf0*/  MOV R32, R18 ;  /* 0x0000001200207202 */ /* 0x000fe20000000f00 */
[----:B------:R-:W-:-:S04]  /*2d00*/  IMAD.WIDE.U32 R20, R16, R4, R20 ;  /* 0x0000000410147225 */ /* 0x000fc800078e0014 */
[----:B------:R-:W-:Y:S01]  /*2d10*/  IMAD R17, R17, R16, RZ ;  /* 0x0000001011117224 */ /* 0x000fe200078e02ff */
[----:B------:R-:W-:-:S03]  /*2d20*/  MOV R16, R20 ;  /* 0x0000001400107202 */ /* 0x000fc60000000f00 */
[----:B------:R-:W-:-:S04]  /*2d30*/  IMAD R15, R15, R4, R17 ;  /* 0x000000040f0f7224 */ /* 0x000fc800078e0211 */
[----:B------:R-:W-:Y:S01]  /*2d40*/  IMAD.IADD R15, R21, 0x1, R15 ;  /* 0x00000001150f7824 */ /* 0x000fe200078e020f */
[----:B------:R-:W-:Y:S05]  /*2d50*/  BRA `(.L_x_657) ;  /* 0x0000017000007947 */ /* 0x000fea0003800000 */
.L_x_656:
        /* <DEDUP_REMOVED lines=23> */
.L_x_657:
[----:B------:R-:W-:Y:S05]  /*2ed0*/  BSYNC B0 ;  /* 0x0000000000007941 */ /* 0x000fea0003800000 */
.L_x_655:
        /* <DEDUP_REMOVED lines=20> */
.L_x_659:
        /* <DEDUP_REMOVED lines=23> */
.L_x_660:
[----:B------:R-:W-:Y:S05]  /*3190*/  BSYNC B0 ;  /* 0x0000000000007941 */ /* 0x000fea0003800000 */
.L_x_658:
        /* <DEDUP_REMOVED lines=9> */
[----:B------:R-:W-:Y:S01]  /*3230*/  IMAD R17, R4, R18, R17 ;  /* 0x0000001204117224 */ /* 0x000fe200078e0211 */
[----:B------:R-:W-:Y:S01]  /*3240*/  SHF.R.S32.HI R19, RZ, 0x1f, R44 ;  /* 0x0000001fff137819 */ /* 0x000fe2000001142c */
[----:B------:R-:W-:-:S02]  /*3250*/  IMAD R4, R15, R44, RZ ;  /* 0x0000002c0f047224 */ /* 0x000fc400078e02ff */
[----:B------:R-:W-:Y:S02]  /*3260*/  IMAD R13, R21, R14, R13 ;  /* 0x0000000e150d7224 */ /* 0x000fe400078e020d */
[----:B------:R-:W-:-:S04]  /*3270*/  IMAD.WIDE.U32 R14, R14, R2, RZ ;  /* 0x000000020e0e7225 */ /* 0x000fc800078e00ff */
[----:B------:R-:W-:Y:S01]  /*3280*/  IMAD R19, R19, R16, R4 ;  /* 0x0000001013137224 */ /* 0x000fe200078e0204 */
[----:B------:R-:W-:Y:S01]  /*3290*/  IADD3 R8, R15, R13, RZ ;  /* 0x0000000d0f087210 */ /* 0x000fe20007ffe0ff */
        /* <DEDUP_REMOVED lines=9> */
[----:B------:R-:W-:Y:S05]  /*3330*/  CALL.REL.NOINC `($__internal_13_$__cuda_sm20_div_s64) ;  /* 0x000019f000007944 */ /* 0x000fea0003c00000 */
        /* <DEDUP_REMOVED lines=12> */
.L_x_662:
        /* <DEDUP_REMOVED lines=23> */
.L_x_663:
[----:B------:R-:W-:Y:S05]  /*3570*/  BSYNC B0 ;  /* 0x0000000000007941 */ /* 0x000fea0003800000 */
.L_x_661:
        /* <DEDUP_REMOVED lines=29> */
.L_x_665:
        /* <DEDUP_REMOVED lines=23> */
.L_x_666:
[----:B------:R-:W-:Y:S05]  /*38c0*/  BSYNC B0 ;  /* 0x0000000000007941 */ /* 0x000fea0003800000 */
.L_x_664:
        /* <DEDUP_REMOVED lines=20> */
.L_x_642:
[----:B------:R-:W-:-:S04]  /*3a10*/  LEA R2, P0, R32, c[0x0][0x200], 0x2 ;  /* 0x0000800020027a11 */ /* 0x000fc800078010ff */
[----:B------:R-:W-:-:S05]  /*3a20*/  LEA.HI.X R3, R32, c[0x0][0x204], R33, 0x2, P0 ;  /* 0x0000810020037a11 */ /* 0x000fca00000f1421 */
[----:B------:R0:W-:Y:S04]  /*3a30*/  STG.E [R2.64], R26 ;  /* 0x0000001a02007986 */ /* 0x0001e8000c10190c */
.L_x_641:
[----:B------:R-:W-:Y:S05]  /*3a40*/  BSYNC B1 ;  /* 0x0000000000017941 */ /* 0x000fea0003800000 */
.L_x_640:
[----:B------:R-:W1:Y:S01]  /*3a50*/  S2R R0, SR_TID.X ;  /* 0x0000000000007919 */ /* 0x000e620000002100 */
[----:B------:R-:W-:Y:S01]  /*3a60*/  IMAD.MOV.U32 R15, RZ, RZ, c[0x0][0x314] ;  /* 0x0000c500ff0f7624 */ /* 0x000fe200078e00ff */
[----:B------:R-:W-:Y:S01]  /*3a70*/  CS2R R6, SRZ ;  /* 0x0000000000067805 */ /* 0x000fe2000001ff00 */
[----:B------:R-:W-:Y:S01]  /*3a80*/  CS2R R10, SRZ ;  /* 0x00000000000a7805 */ /* 0x000fe2000001ff00 */
[----:B------:R-:W-:Y:S01]  /*3a90*/  IMAD.MOV.U32 R12, RZ, RZ, RZ ;  /* 0x000000ffff0c7224 */ /* 0x000fe200078e00ff */
[----:B01----:R-:W-:-:S04]  /*3aa0*/  LEA.HI R3, R0, R0, RZ, 0x1 ;  /* 0x0000000000037211 */ /* 0x003fc800078f08ff */
[----:B------:R-:W-:-:S05]  /*3ab0*/  LOP3.LUT R5, R3, 0xfffffffe, RZ, 0xc0, !PT ;  /* 0xfffffffe03057812 */ /* 0x000fca00078ec0ff */
[----:B------:R-:W-:Y:S01]  /*3ac0*/  IMAD.IADD R2, R0, 0x1, -R5 ;  /* 0x0000000100027824 */ /* 0x000fe200078e0a05 */
[----:B------:R-:W-:-:S04]  /*3ad0*/  SHF.R.S32.HI R5, RZ, 0x1f, R0 ;  /* 0x0000001fff057819 */ /* 0x000fc80000011400 */
[----:B------:R-:W-:Y:S02]  /*3ae0*/  ISETP.GE.AND P0, PT, R2, c[0x0][0x314], PT ;  /* 0x0000c50002007a0c */ /* 0x000fe40003f06270 */
[----:B------:R-:W-:Y:S02]  /*3af0*/  LEA.HI R28, R5, R0, RZ, 0x4 ;  /* 0x00000000051c7211 */ /* 0x000fe400078f20ff */
[----:B------:R-:W-:Y:S01]  /*3b00*/  ISETP.GT.OR P0, PT, R0, 0xf, P0 ;  /* 0x0000000f0000780c */ /* 0x000fe20000704670 */
[----:B------:R-:W-:-:S12]  /*3b10*/  CS2R R4, SRZ ;  /* 0x0000000000047805 */ /* 0x000fd8000001ff00 */
[----:B------:R-:W-:Y:S01]  /*3b20*/  @!P0 FADD.FTZ R8, -R26, R29 ;  /* 0x0000001d1a088221 */ /* 0x000fe20000010100 */
[----:B------:R-:W-:Y:S01]  /*3b30*/  LOP3.LUT R29, R28, 0x3ffffff0, RZ, 0xc0, !PT ;  /* 0x3ffffff01c1d7812 */ /* 0x000fe200078ec0ff */
[----:B------:R-:W-:Y:S01]  /*3b40*/  @!P0 IMAD.SHL.U32 R3, R3, 0x2, RZ ;  /* 0x0000000203038824 */ /* 0x000fe200078e00ff */
[----:B------:R-:W-:Y:S01]  /*3b50*/  SHF.R.S32.HI R28, RZ, 0x4, R28 ;  /* 0x00000004ff1c7819 */ /* 0x000fe2000001141c */
[----:B------:R-:W-:Y:S02]  /*3b60*/  @!P0 FMUL.FTZ R8, R8, 1.4426950216293334961 ;  /* 0x3fb8aa3b08088820 */ /* 0x000fe40000410000 */
[----:B------:R-:W-:Y:S01]  /*3b70*/  IMAD.IADD R29, R0, 0x1, -R29 ;  /* 0x00000001001d7824 */ /* 0x000fe200078e0a1d */
[----:B------:R-:W-:Y:S01]  /*3b80*/  @!P0 LOP3.LUT R3, R3, 0xfffffffc, RZ, 0xc0, !PT ;  /* 0xfffffffc03038812 */ /* 0x000fe200078ec0ff */
[----:B------:R-:W-:Y:S02]  /*3b90*/  IMAD.MOV.U32 R0, RZ, RZ, RZ ;  /* 0x000000ffff007224 */ /* 0x000fe400078e00ff */
[----:B------:R-:W0:Y:S01]  /*3ba0*/  @!P0 MUFU.EX2 R8, R8 ;  /* 0x0000000800088308 */ /* 0x000e220000000800 */
[----:B------:R-:W-:-:S02]  /*3bb0*/  IMAD.SHL.U32 R29, R29, 0x4, RZ ;  /* 0x000000041d1d7824 */ /* 0x000fc400078e00ff */
[----:B------:R-:W-:Y:S02]  /*3bc0*/  @!P0 IMAD R9, R2, 0x24, R3 ;  /* 0x0000002402098824 */ /* 0x000fe400078e0203 */
[----:B------:R-:W-:-:S03]  /*3bd0*/  CS2R R2, SRZ ;  /* 0x0000000000027805 */ /* 0x000fc6000001ff00 */
        /* <DEDUP_REMOVED lines=34> */
.L_x_669:
        /* <DEDUP_REMOVED lines=77> */
.L_x_668:
        /* <DEDUP_REMOVED lines=47> */
.L_x_670:
        /* <DEDUP_REMOVED lines=10> */
.L_x_672:
[----:B------:R-:W-:Y:S05]  /*4660*/  BSYNC B0 ;  /* 0x0000000000007941 */ /* 0x000fea0003800000 */
.L_x_671:
        /* <DEDUP_REMOVED lines=13> */
.L_x_667:
        /* <DEDUP_REMOVED lines=95> */
        .weak           $__internal_13_$__cuda_sm20_div_s64
        .type           $__internal_13_$__cuda_sm20_div_s64,@function
        .size           $__internal_13_$__cuda_sm20_div_s64,(.L_x_7335 - $__internal_13_$__cuda_sm20_div_s64)
$__internal_13_$__cuda_sm20_div_s64:
        /* <DEDUP_REMOVED lines=83> */
[----:B------:R-:W-:Y:S06]  /*5260*/  RET.REL.NODEC R38 `(_ZN5flash32flash_fwd_splitkv_combine_kernelI23Flash_fwd_kernel_traitsILi192ELi64ELi64ELi4ELb0ELb0EN7cutlass6half_tE19Flash_kernel_traitsILi192ELi64ELi64ELi4ES3_EELi8ELi1ELb1EEEvNS_16Flash_fwd_paramsE) ;  /* 0xffffad9026007950 */ /* 0x000fec0003c3ffff */
.L_x_673:
        /* <DEDUP_REMOVED lines=9> */
.L_x_7335:


//--------------------- .text._ZN5flash24flash_fwd_splitkv_kernelI23Flash_fwd_kernel_traitsILi192ELi64ELi64ELi4ELb0ELb0EN7cutlass6half_tE19Flash_kernel_traitsILi192ELi64ELi64ELi4ES3_EELb0ELb0ELb0ELb0ELb0ELb0ELb0ELb0EEEvNS_16Flash_fwd_paramsE --------------------------
	.section	.text._ZN5flash24flash_fwd_splitkv_kernelI23Flash_fwd_kernel_traitsILi192ELi64ELi64ELi4ELb0ELb0EN7cutlass6half_tE19Flash_kernel_traitsILi192ELi64ELi64ELi4ES3_EELb0ELb0ELb0ELb0ELb0ELb0ELb0ELb0EEEvNS_16Flash_fwd_paramsE,"ax",@progbits
	.sectioninfo	@"SHI_REGISTERS=242"
	.align	128
        .global         _ZN5flash24flash_fwd_splitkv_kernelI23Flash_fwd_kernel_traitsILi192ELi64ELi64ELi4ELb0ELb0EN7cutlass6half_tE19Flash_kernel_traitsILi192ELi64ELi64ELi4ES3_EELb0ELb0ELb0ELb0ELb0ELb0ELb0ELb0EEEvNS_16Flash_fwd_paramsE
        .type           _ZN5flash24flash_fwd_splitkv_kernelI23Flash_fwd_kernel_traitsILi192ELi64ELi64ELi4ELb0ELb0EN7cutlass6half_tE19Flash_kernel_traitsILi192ELi64ELi64ELi4ES3_EELb0ELb0ELb0ELb0ELb0ELb0ELb0ELb0EEEvNS_16Flash_fwd_paramsE,@function
        .size           _ZN5flash24flash_fwd_splitkv_kernelI23Flash_fwd_kernel_traitsILi192ELi64ELi64ELi4ELb0ELb0EN7cutlass6half_tE19Flash_kernel_traitsILi192ELi64ELi64ELi4ES3_EELb0ELb0ELb0ELb0ELb0ELb0ELb0ELb0EEEvNS_16Flash_fwd_paramsE,(.L_x_7352 - _ZN5flash24flash_fwd_splitkv_kernelI23Flash_fwd_kernel_traitsILi192ELi64ELi64ELi4ELb0ELb0EN7cutlass6half_tE19Flash_kernel_traitsILi192ELi64ELi64ELi4ES3_EELb0ELb0ELb0ELb0ELb0ELb0ELb0ELb0EEEvNS_16Flash_fwd_paramsE)
        .other          _ZN5flash24flash_fwd_splitkv_kernelI23Flash_fwd_kernel_traitsILi192ELi64ELi64ELi4ELb0ELb0EN7cutlass6half_tE19Flash_kernel_traitsILi192ELi64ELi64ELi4ES3_EELb0ELb0ELb0ELb0ELb0ELb0ELb0ELb0EEEvNS_16Flash_fwd_paramsE,@"STO_CUDA_ENTRY STV_DEFAULT"
_ZN5flash24flash_fwd_splitkv_kernelI23Flash_fwd_kernel_traitsILi192ELi64ELi64ELi4ELb0ELb0EN7cutlass6half_tE19Flash_kernel_traitsILi192ELi64ELi64ELi4ES3_EELb0ELb0ELb0ELb0ELb0ELb0ELb0ELb0EEEvNS_16Flash_fwd_paramsE:
.text._ZN5flash24flash_fwd_splitkv_kernelI23Flash_fwd_kernel_traitsILi192ELi64ELi64ELi4ELb0ELb0EN7cutlass6half_tE19Flash_kernel_traitsILi192ELi64ELi64ELi4ES3_EELb0ELb0ELb0ELb0ELb0ELb0ELb0ELb0EEEvNS_16Flash_fwd_paramsE:
[----:B------:R-:W-:Y:S02]  /*0000*/  MOV R1, c[0x0][0x28] ;  /* 0x00000a0000017a02 */ /* 0x000fe40000000f00 */
[----:B------:R-:W1:Y:S01]  /*0010*/  LDC.U8 R0, c[0x0][0x312] ;  /* 0x0000c480ff007b82 */ /* 0x000e620000000000 */
[----:B------:R-:W2:Y:S01]  /*0020*/  S2R R17, SR_CTAID.Y ;  /* 0x0000000000117919 */ /* 0x000ea20000002600 */
[----:B------:R-:W-:Y:S01]  /*0030*/  ISETP.NE.U32.AND P2, PT, RZ, c[0x0][0x240], PT ;  /* 0x00009000ff007a0c */ /* 0x000fe20003f45070 */
[----:B------:R-:W-:Y:S01]  /*0040*/  IMAD.MOV.U32 R204, RZ, RZ, 0x4 ;  /* 0x00000004ffcc7424 */ /* 0x000fe200078e00ff */
[----:B------:R-:W-:Y:S01]  /*0050*/  ISETP.EQ.U32.AND P1, PT, RZ, c[0x0][0x248], PT ;  /* 0x00009200ff007a0c */ /* 0x000fe20003f22070 */
[----:B------:R-:W-:Y:S01]  /*0060*/  IMAD.MOV.U32 R206, RZ, RZ, -0x1 ;  /* 0xffffffffffce7424 */ /* 0x000fe200078e00ff */
[----:B------:R-:W-:Y:S01]  /*0070*/  ISETP.NE.AND.EX P2, PT, RZ, c[0x0][0x244], PT, P2 ;  /* 0x00009100ff007a0c */ /* 0x000fe20003f45320 */
[----:B------:R-:W-:Y:S01]  /*0080*/  ULDC.64 UR6, c[0x0][0x118] ;  /* 0x0000460000067ab9 */ /* 0x000fe20000000a00 */
[----:B------:R-:W-:Y:S01]  /*0090*/  IMAD.MOV.U32 R11, RZ, RZ, -0x1 ;  /* 0xffffffffff0b7424 */ /* 0x000fe200078e00ff */
[----:B------:R-:W-:-:S04]  /*00a0*/  ISETP.NE.U32.AND P0, PT, RZ, c[0x0][0x250], PT ;  /* 0x00009400ff007a0c */ /* 0x000fc80003f05070 */
[----:B------:R-:W-:Y:S02]  /*00b0*/  ISETP.NE.AND.EX P0, PT, RZ, c[0x0][0x254], PT, P0 ;  /* 0x00009500ff007a0c */ /* 0x000fe40003f05300 */
[----:B-1----:R-:W-:Y:S01]  /*00c0*/  ISETP.NE.AND P3, PT, R0, RZ, PT ;  /* 0x000000ff0000720c */ /* 0x002fe20003f65270 */
[----:B--2---:R-:W-:-:S03]  /*00d0*/  IMAD.WIDE R8, R17, R204, c[0x0][0x240] ;  /* 0x0000900011087625 */ /* 0x004fc600078e02cc */
[----:B------:R-:W-:Y:S01]  /*00e0*/  ISETP.EQ.OR.EX P1, PT, RZ, c[0x0][0x24c], !P3, P1 ;  /* 0x00009300ff007a0c */ /* 0x000fe20005f22710 */
[CC--:B------:R-:W-:Y:S01]  /*00f0*/  IMAD.WIDE R4, R17.reuse, R204.reuse, c[0x0][0x248] ;  /* 0x0000920011047625 */ /* 0x0c0fe200078e02cc */
[----:B------:R-:W2:Y:S04]  /*0100*/  @P2 LDG.E R206, [R8.64] ;  /* 0x0000000608ce2981 */ /* 0x000ea8000c1e1900 */
[----:B------:R-:W2:Y:S01]  /*0110*/  @P2 LDG.E R3, [R8.64+0x4] ;  /* 0x0000040608032981 */ /* 0x000ea2000c1e1900 */
[----:B------:R-:W-:Y:S02]  /*0120*/  IMAD.MOV.U32 R2, RZ, RZ, RZ ;  /* 0x000000ffff027224 */ /* 0x000fe400078e00ff */
[----:B------:R-:W-:-:S04]  /*0130*/  @P0 IMAD.WIDE R6, R17, R204, c[0x0][0x250] ;  /* 0x0000940011060625 */ /* 0x000fc800078e02cc */
[----:B------:R1:W5:Y:S04]  /*0140*/  @!P1 LDG.E R11, [R4.64] ;  /* 0x00000006040b9981 */ /* 0x000368000c1e1900 */
[----:B------:R1:W5:Y:S01]  /*0150*/  @P0 LDG.E R2, [R6.64] ;  /* 0x0000000606020981 */ /* 0x000362000c1e1900 */
[----:B------:R-:W-:-:S03]  /*0160*/  ISETP.NE.U32.AND P0, PT, RZ, c[0x0][0x248], PT ;  /* 0x00009200ff007a0c */ /* 0x000fc60003f05070 */
[----:B------:R-:W3:Y:S04]  /*0170*/  S2R R27, SR_CTAID.X ;  /* 0x00000000001b7919 */ /* 0x000ee80000002500 */
[----:B------:R-:W4:Y:S04]  /*0180*/  S2R R22, SR_CTAID.Z ;  /* 0x0000000000167919 */ /* 0x000f280000002700 */
[----:B------:R-:W1:Y:S01]  /*0190*/  S2R R85, SR_TID.X ;  /* 0x0000000000557919 */ /* 0x000e620000002100 */
[----:B------:R-:W-:Y:S01]  /*01a0*/  ISETP.NE.AND.EX P0, PT, RZ, c[0x0][0x24c], PT, P0 ;  /* 0x00009300ff007a0c */ /* 0x000fe20003f05300 */
[----:B--2---:R-:W-:-:S02]  /*01b0*/  @P2 IMAD.IADD R208, R3, 0x1, -R206 ;  /* 0x0000000103d02824 */ /* 0x004fc400078e0ace */
[----:B------:R-:W-:-:S10]  /*01c0*/  @!P2 IMAD.MOV.U32 R208, RZ, RZ, c[0x0][0x214] ;  /* 0x00008500ffd0a624 */ /* 0x000fd400078e00ff */
[----:B------:R-:W-:Y:S05]  /*01d0*/  @!P0 BRA `(.L_x_674) ;  /* 0x0000004000008947 */ /* 0x000fea0003800000 */
[----:B-1-34-:R-:W2:Y:S02]  /*01e0*/  @P3 LDG.E R0, [R4.64+0x4] ;  /* 0x0000040604003981 */ /* 0x01aea4000c1e1900 */
[----:B--2--5:R-:W-:-:S06]  /*01f0*/  @P3 IADD3 R0, R0, -R11, RZ ;  /* 0x8000000b00003210 */ /* 0x024fcc0007ffe0ff */
[----:B------:R1:W5:Y:S01]  /*0200*/  @!P3 LDG.E R0, [R4.64] ;  /* 0x000000060400b981 */ /* 0x000362000c1e1900 */
[----:B------:R-:W-:Y:S05]  /*0210*/  BRA `(.L_x_675) ;  /* 0x0000001000007947 */ /* 0x000fea0003800000 */
.L_x_674:
[----:B-1-34-:R-:W-:Y:S02]  /*0220*/  MOV R0, c[0x0][0x218] ;  /* 0x0000860000007a02 */ /* 0x01afe40000000f00 */
.L_x_675:
[----:B------:R-:W-:-:S04]  /*0230*/  ISETP.NE.U32.AND P2, PT, RZ, c[0x0][0x258], PT ;  /* 0x00009600ff007a0c */ /* 0x000fc80003f45070 */
[----:B------:R-:W-:-:S13]  /*0240*/  ISETP.NE.AND.EX P2, PT, RZ, c[0x0][0x25c], PT, P2 ;  /* 0x00009700ff007a0c */ /* 0x000fda0003f45320 */
[----:B-1----:R-:W-:-:S06]  /*0250*/  @P2 IMAD.WIDE R4, R17, R204, c[0x0][0x258] ;  /* 0x0000960011042625 */ /* 0x002fcc00078e02cc */
[----:B------:R-:W2:Y:S01]  /*0260*/  @P2 LDG.E R5, [R4.64] ;  /* 0x0000000604052981 */ /* 0x000ea2000c1e1900 */
[----:B------:R-:W-:Y:S01]  /*0270*/  IMAD.SHL.U32 R199, R27, 0x40, RZ ;  /* 0x000000401bc77824 */ /* 0x000fe200078e00ff */
[----:B------:R-:W-:-:S04]  /*0280*/  @!P2 ISETP.NE.U32.AND P1, PT, RZ, c[0x0][0x268], PT ;  /* 0x00009a00ff00aa0c */ /* 0x000fc80003f25070 */
[----:B------:R-:W-:Y:S02]  /*0290*/  ISETP.GT.AND P0, PT, R208, R199, PT ;  /* 0x000000c7d000720c */ /* 0x000fe40003f04270 */
[----:B------:R-:W-:-:S04]  /*02a0*/  @!P2 ISETP.NE.AND.EX P1, PT, RZ, c[0x0][0x26c], PT, P1 ;  /* 0x00009b00ff00aa0c */ /* 0x000fc80003f25310 */
[----:B------:R-:W-:Y:S01]  /*02b0*/  @!P2 SEL R3, RZ, c[0x0][0x21c], !P1 ;  /* 0x00008700ff03aa07 */ /* 0x000fe20004800000 */
[----:B--2--5:R-:W-:-:S03]  /*02c0*/  @P2 IMAD.IADD R86, R5, 0x1, -R2 ;  /* 0x0000000105562824 */ /* 0x024fc600078e0a02 */
[----:B------:R-:W-:-:S03]  /*02d0*/  @!P2 IADD3 R86, R3, R0, -R2 ;  /* 0x000000000356a210 */ /* 0x000fc60007ffe802 */
[----:B------:R-:W-:Y:S05]  /*02e0*/  @!P0 EXIT ;  /* 0x000000000000894d */ /* 0x000fea0003800000 */
[----:B------:R-:W-:Y:S01]  /*02f0*/  ULDC UR5, c[0x0][0x218] ;  /* 0x0000860000057ab9 */ /* 0x000fe20000000800 */
[----:B------:R-:W-:Y:S01]  /*0300*/  IADD3 R3, R86, 0x3f, RZ ;  /* 0x0000003f56037810 */ /* 0x000fe20007ffe0ff */
[----:B------:R-:W-:-:S03]  /*0310*/  UIADD3 UR5, UR5, 0x3f, URZ ;  /* 0x0000003f05057890 */ /* 0x000fc6000fffe03f */
[----:B------:R-:W-:Y:S01]  /*0320*/  SHF.R.S32.HI R0, RZ, 0x1f, R3 ;  /* 0x0000001fff007819 */ /* 0x000fe20000011403 */
[----:B------:R-:W-:-:S03]  /*0330*/  USHF.R.S32.HI UR4, URZ, 0x1f, UR5 ;  /* 0x0000001f3f047899 */ /* 0x000fc60008011405 */
[----:B------:R-:W-:Y:S01]  /*0340*/  LEA.HI R0, R0, R3, RZ, 0x6 ;  /* 0x0000000300007211 */ /* 0x000fe200078f30ff */
[----:B------:R-:W-:-:S03]  /*0350*/  ULEA.HI UR4, UR4, UR5, URZ, 0x6 ;  /* 0x0000000504047291 */ /* 0x000fc6000f8f303f */
[----:B------:R-:W-:Y:S01]  /*0360*/  SHF.R.S32.HI R133, RZ, 0x6, R0 ;  /* 0x00000006ff857819 */ /* 0x000fe20000011400 */
[----:B------:R-:W-:-:S06]  /*0370*/  USHF.R.S32.HI UR4, URZ, 0x6, UR4 ;  /* 0x000000063f047899 */ /* 0x000fcc0008011404 */
[----:B------:R-:W-:-:S04]  /*0380*/  IMNMX R133, R133, UR4, PT ;  /* 0x0000000485857c17 */ /* 0x000fc8000b800200 */
[----:B------:R-:W-:-:S13]  /*0390*/  ISETP.GT.AND P0, PT, R133, RZ, PT ;  /* 0x000000ff8500720c */ /* 0x000fda0003f04270 */
[----:B------:R-:W-:Y:S05]  /*03a0*/  @P0 BRA `(.L_x_676) ;  /* 0x0000083000000947 */ /* 0x000fea0003800000 */
[----:B------:R-:W-:Y:S01]  /*03b0*/  SHF.R.S32.HI R0, RZ, 0x1f, R85 ;  /* 0x0000001fff007819 */ /* 0x000fe20000011455 */
[----:B------:R-:W-:Y:S01]  /*03c0*/  BSSY B0, `(.L_x_677) ;  /* 0x0000030000007945 */ /* 0x000fe20003800000 */
[----:B------:R-:W-:Y:S02]  /*03d0*/  ISETP.NE.AND P0, PT, R206, -0x1, PT ;  /* 0xffffffffce00780c */ /* 0x000fe40003f05270 */
[----:B------:R-:W-:Y:S02]  /*03e0*/  LEA.HI R5, R0, R85, RZ, 0x3 ;  /* 0x0000005500057211 */ /* 0x000fe400078f18ff */
[----:B------:R-:W-:Y:S02]  /*03f0*/  IADD3 R208, -R199, R208, RZ ;  /* 0x000000d0c7d07210 */ /* 0x000fe40007ffe1ff */
[----:B------:R-:W-:Y:S02]  /*0400*/  LOP3.LUT R0, R5, 0xfffffff8, RZ, 0xc0, !PT ;  /* 0xfffffff805007812 */ /* 0x000fe400078ec0ff */
[----:B------:R-:W-:-:S02]  /*0410*/  SHF.R.S32.HI R5, RZ, 0x3, R5 ;  /* 0x00000003ff057819 */ /* 0x000fc40000011405 */
[----:B------:R-:W-:Y:S01]  /*0420*/  SHF.R.S32.HI R13, RZ, 0x1f, R22 ;  /* 0x0000001fff0d7819 */ /* 0x000fe20000011416 */
[----:B------:R-:W-:Y:S01]  /*0430*/  IMAD.IADD R85, R85, 0x1, -R0 ;  /* 0x0000000155557824 */ /* 0x000fe200078e0a00 */
[----:B------:R-:W-:Y:S01]  /*0440*/  SHF.R.S32.HI R0, RZ, 0x1f, R199 ;  /* 0x0000001fff007819 */ /* 0x000fe200000114c7 */
[----:B------:R-:W-:Y:S01]  /*0450*/  @!P0 IMAD.WIDE.U32 R10, R17, c[0x0][0x1e0], RZ ;  /* 0x00007800110a8a25 */ /* 0x000fe200078e00ff */
[----:B------:R-:W-:-:S03]  /*0460*/  @!P0 SHF.R.S32.HI R4, RZ, 0x1f, R17 ;  /* 0x0000001fff048819 */ /* 0x000fc60000011411 */
[----:B------:R-:W-:Y:S02]  /*0470*/  IMAD.SHL.U32 R2, R85, 0x8, RZ ;  /* 0x0000000855027824 */ /* 0x000fe400078e00ff */
[----:B------:R-:W-:Y:S02]  /*0480*/  @!P0 IMAD R4, R4, c[0x0][0x1e0], RZ ;  /* 0x0000780004048a24 */ /* 0x000fe400078e02ff */
[----:B------:R-:W-:Y:S01]  /*0490*/  @P0 IMAD.WIDE.U32 R6, R206, c[0x0][0x1e8], RZ ;  /* 0x00007a00ce060a25 */ /* 0x000fe200078e00ff */
[----:B------:R-:W-:Y:S02]  /*04a0*/  SHF.R.S32.HI R3, RZ, 0x1f, R2 ;  /* 0x0000001fff037819 */ /* 0x000fe40000011402 */
[----:B------:R-:W-:Y:S01]  /*04b0*/  @!P0 MOV R6, R10 ;  /* 0x0000000a00068202 */ /* 0x000fe20000000f00 */
[----:B------:R-:W-:Y:S02]  /*04c0*/  @!P0 IMAD R4, R17, c[0x0][0x1e4], R4 ;  /* 0x0000790011048a24 */ /* 0x000fe400078e0204 */
[----:B------:R-:W-:-:S02]  /*04d0*/  IMAD R0, R0, c[0x0][0x1e8], RZ ;  /* 0x00007a0000007a24 */ /* 0x000fc400078e02ff */
[----:B------:R-:W-:-:S04]  /*04e0*/  IMAD.WIDE.U32 R8, R199, c[0x0][0x1e8], R2 ;  /* 0x00007a00c7087a25 */ /* 0x000fc800078e0002 */
[----:B------:R-:W-:Y:S02]  /*04f0*/  @P0 IMAD R7, R206, c[0x0][0x1ec], R7 ;  /* 0x00007b00ce070a24 */ /* 0x000fe400078e0207 */
[----:B------:R-:W-:Y:S01]  /*0500*/  @!P0 IMAD.IADD R7, R11, 0x1, R4 ;  /* 0x000000010b078824 */ /* 0x000fe200078e0204 */
[----:B------:R-:W-:Y:S01]  /*0510*/  IADD3 R6, P0, R6, R8, RZ ;  /* 0x0000000806067210 */ /* 0x000fe20007f1e0ff */
[----:B------:R-:W-:Y:S01]  /*0520*/  IMAD R0, R199, c[0x0][0x1ec], R0 ;  /* 0x00007b00c7007a24 */ /* 0x000fe200078e0200 */
[----:B------:R-:W-:Y:S01]  /*0530*/  SHF.R.S32.HI R4, RZ, 0x1f, R5 ;  /* 0x0000001fff047819 */ /* 0x000fe20000011405 */
[----:B------:R-:W-:Y:S01]  /*0540*/  IMAD R13, R13, c[0x0][0x1f0], RZ ;  /* 0x00007c000d0d7a24 */ /* 0x000fe200078e02ff */
[----:B------:R-:W-:Y:S02]  /*0550*/  IADD3 R8, R2, 0x40, RZ ;  /* 0x0000004002087810 */ /* 0x000fe40007ffe0ff */
[----:B------:R-:W-:Y:S01]  /*0560*/  IADD3.X R7, R7, R9, R0, P0, !PT ;  /* 0x0000000907077210 */ /* 0x000fe200007fe400 */
[----:B------:R-:W-:Y:S01]  /*0570*/  IMAD R0, R17, c[0x0][0x1c0], R22 ;  /* 0x0000700011007a24 */ /* 0x000fe200078e0216 */
[----:B------:R-:W-:Y:S01]  /*0580*/  ISETP.GE.AND P0, PT, R5, R208, PT ;  /* 0x000000d00500720c */ /* 0x000fe20003f06270 */
[----:B------:R-:W-:-:S02]  /*0590*/  IMAD R13, R22, c[0x0][0x1f4], R13 ;  /* 0x00007d00160d7a24 */ /* 0x000fc400078e020d */
[----:B------:R-:W-:Y:S01]  /*05a0*/  IMAD.WIDE.U32 R22, R22, c[0x0][0x1f0], R6 ;  /* 0x00007c0016167a25 */ /* 0x000fe200078e0006 */
[----:B------:R-:W-:-:S03]  /*05b0*/  IADD3 R6, R2, 0x80, RZ ;  /* 0x0000008002067810 */ /* 0x000fc60007ffe0ff */
[----:B------:R-:W-:Y:S02]  /*05c0*/  IMAD R199, R0, c[0x0][0x214], R199 ;  /* 0x0000850000c77a24 */ /* 0x000fe400078e02c7 */
[----:B------:R-:W-:-:S04]  /*05d0*/  IMAD.IADD R13, R23, 0x1, R13 ;  /* 0x00000001170d7824 */ /* 0x000fc800078e020d */
[----:B------:R-:W-:Y:S05]  /*05e0*/  @P0 BRA `(.L_x_678) ;  /* 0x000000d000000947 */ /* 0x000fea0003800000 */
[----:B------:R-:W-:Y:S01]  /*05f0*/  IMAD R0, R4, c[0x0][0x1e8], RZ ;  /* 0x00007a0004007a24 */ /* 0x000fe200078e02ff */
[----:B------:R-:W-:Y:S01]  /*0600*/  ISETP.GE.AND P3, PT, R2, c[0x0][0x220], PT ;  /* 0x0000880002007a0c */ /* 0x000fe20003f66270 */
[----:B------:R-:W-:Y:S01]  /*0610*/  IMAD.MOV.U32 R12, RZ, RZ, R22 ;  /* 0x000000ffff0c7224 */ /* 0x000fe200078e0016 */
[----:B------:R-:W-:Y:S01]  /*0620*/  ISETP.GE.AND P2, PT, R8, c[0x0][0x220], PT ;  /* 0x0000880008007a0c */ /* 0x000fe20003f46270 */
[C---:B------:R-:W-:Y:S01]  /*0630*/  IMAD R0, R5.reuse, c[0x0][0x1ec], R0 ;  /* 0x00007b0005007a24 */ /* 0x040fe200078e0200 */
[----:B------:R-:W-:Y:S01]  /*0640*/  ISETP.GE.AND P1, PT, R6, c[0x0][0x220], PT ;  /* 0x0000880006007a0c */ /* 0x000fe20003f26270 */
[----:B------:R-:W-:-:S04]  /*0650*/  IMAD.WIDE.U32 R10, R5, c[0x0][0x1e8], R12 ;  /* 0x00007a00050a7a25 */ /* 0x000fc800078e000c */
[----:B------:R-:W-:Y:S01]  /*0660*/  IMAD.IADD R0, R11, 0x1, R0 ;  /* 0x000000010b007824 */ /* 0x000fe200078e0200 */
[----:B------:R-:W-:-:S04]  /*0670*/  LEA R14, P0, R10, c[0x0][0x1d0], 0x1 ;  /* 0x000074000a0e7a11 */ /* 0x000fc800078008ff */
[----:B------:R-:W-:-:S05]  /*0680*/  LEA.HI.X R15, R10, c[0x0][0x1d4], R0, 0x1, P0 ;  /* 0x000075000a0f7a11 */ /* 0x000fca00000f0c00 */
[----:B------:R1:W-:Y:S04]  /*0690*/  @!P3 STG.E.128 [R14.64], RZ ;  /* 0x000000ff0e00b986 */ /* 0x0003e8000c101d06 */
[----:B------:R1:W-:Y:S04]  /*06a0*/  @!P2 STG.E.128 [R14.64+0x80], RZ ;  /* 0x000080ff0e00a986 */ /* 0x0003e8000c101d06 */
[----:B------:R1:W-:Y:S02]  /*06b0*/  @!P1 STG.E.128 [R14.64+0x100], RZ ;  /* 0x000100ff0e009986 */ /* 0x0003e4000c101d06 */
.L_x_678:
[----:B------:R-:W-:Y:S05]  /*06c0*/  BSYNC B0 ;  /* 0x0000000000007941 */ /* 0x000fea0003800000 */
.L_x_677:
[----:B------:R-:W-:Y:S01]  /*06d0*/  IADD3 R11, R5, 0x10, RZ ;  /* 0x00000010050b7810 */ /* 0x000fe20007ffe0ff */
[----:B------:R-:W-:Y:S03]  /*06e0*/  BSSY B0, `(.L_x_679) ;  /* 0x0000013000007945 */ /* 0x000fe60003800000 */
[----:B------:R-:W-:-:S13]  /*06f0*/  ISETP.GE.AND P0, PT, R11, R208, PT ;  /* 0x000000d00b00720c */ /* 0x000fda0003f06270 */
[----:B------:R-:W-:Y:S05]  /*0700*/  @P0 BRA `(.L_x_680) ;  /* 0x0000010000000947 */ /* 0x000fea0003800000 */
[----:B------:R-:W-:Y:S01]  /*0710*/  IADD3 R7, P0, R5, 0x10, RZ ;  /* 0x0000001005077810 */ /* 0x000fe20007f1e0ff */
[----:B-1----:R-:W-:Y:S01]  /*0720*/  IMAD.MOV.U32 R14, RZ, RZ, R22 ;  /* 0x000000ffff0e7224 */ /* 0x002fe200078e0016 */
[----:B------:R-:W-:Y:S02]  /*0730*/  MOV R15, R13 ;  /* 0x0000000d000f7202 */ /* 0x000fe40000000f00 */
[----:B------:R-:W-:Y:S01]  /*0740*/  ISETP.GE.AND P2, PT, R2, c[0x0][0x220], PT ;  /* 0x0000880002007a0c */ /* 0x000fe20003f46270 */
[----:B------:R-:W-:Y:S01]  /*0750*/  IMAD.X R0, RZ, RZ, R4, P0 ;  /* 0x000000ffff007224 */ /* 0x000fe200000e0604 */
[----:B------:R-:W-:Y:S01]  /*0760*/  ISETP.GE.AND P1, PT, R8, c[0x0][0x220], PT ;  /* 0x0000880008007a0c */ /* 0x000fe20003f26270 */
[----:B------:R-:W-:Y:S01]  /*0770*/  IMAD.WIDE.U32 R14, R7, c[0x0][0x1e8], R14 ;  /* 0x00007a00070e7a25 */ /* 0x000fe200078e000e */
[----:B------:R-:W-:-:S03]  /*0780*/  ISETP.GE.AND P0, PT, R6, c[0x0][0x220], PT ;  /* 0x0000880006007a0c */ /* 0x000fc60003f06270 */
[----:B------:R-:W-:Y:S01]  /*0790*/  IMAD R0, R0, c[0x0][0x1e8], RZ ;  /* 0x00007a0000007a24 */ /* 0x000fe200078e02ff */
[----:B------:R-:W-:-:S03]  /*07a0*/  LEA R16, P3, R14, c[0x0][0x1d0], 0x1 ;  /* 0x000074000e107a11 */ /* 0x000fc600078608ff */
[----:B------:R-:W-:-:S04]  /*07b0*/  IMAD R0, R7, c[0x0][0x1ec], R0 ;  /* 0x00007b0007007a24 */ /* 0x000fc800078e0200 */
[----:B------:R-:W-:-:S05]  /*07c0*/  IMAD.IADD R0, R15, 0x1, R0 ;  /* 0x000000010f007824 */ /* 0x000fca00078e0200 */
[----:B------:R-:W-:-:S05]  /*07d0*/  LEA.HI.X R17, R14, c[0x0][0x1d4], R0, 0x1, P3 ;  /* 0x000075000e117a11 */ /* 0x000fca00018f0c00 */
[----:B------:R1:W-:Y:S04]  /*07e0*/  @!P2 STG.E.128 [R16.64], RZ ;  /* 0x000000ff1000a986 */ /* 0x0003e8000c101d06 */
[----:B------:R1:W-:Y:S04]  /*07f0*/  @!P1 STG.E.128 [R16.64+0x80], RZ ;  /* 0x000080ff10009986 */ /* 0x0003e8000c101d06 */
[----:B------:R1:W-:Y:S02]  /*0800*/  @!P0 STG.E.128 [R16.64+0x100], RZ ;  /* 0x000100ff10008986 */ /* 0x0003e4000c101d06 */
.L_x_680:
[----:B------:R-:W-:Y:S05]  /*0810*/  BSYNC B0 ;  /* 0x0000000000007941 */ /* 0x000fea0003800000 */
.L_x_679:
        /* <DEDUP_REMOVED lines=20> */
.L_x_682:
[----:B------:R-:W-:Y:S05]  /*0960*/  BSYNC B0 ;  /* 0x0000000000007941 */ /* 0x000fea0003800000 */
.L_x_681:
[----:B------:R-:W-:Y:S01]  /*0970*/  IADD3 R7, R5, 0x30, RZ ;  /* 0x0000003005077810 */ /* 0x000fe20007ffe0ff */
[----:B------:R-:W-:Y:S03]  /*0980*/  BSSY B0, `(.L_x_683) ;  /* 0x0000012000007945 */ /* 0x000fe60003800000 */
[----:B------:R-:W-:-:S13]  /*0990*/  ISETP.GE.AND P0, PT, R7, R208, PT ;  /* 0x000000d00700720c */ /* 0x000fda0003f06270 */
[----:B------:R-:W-:Y:S05]  /*09a0*/  @P0 BRA `(.L_x_684) ;  /* 0x000000f000000947 */ /* 0x000fea0003800000 */
[----:B------:R-:W-:Y:S01]  /*09b0*/  IADD3 R3, P0, R5, 0x30, RZ ;  /* 0x0000003005037810 */ /* 0x000fe20007f1e0ff */
[----:B------:R-:W-:Y:S01]  /*09c0*/  IMAD.MOV.U32 R12, RZ, RZ, R22 ;  /* 0x000000ffff0c7224 */ /* 0x000fe200078e0016 */
[----:B------:R-:W-:Y:S02]  /*09d0*/  ISETP.GE.AND P2, PT, R2, c[0x0][0x220], PT ;  /* 0x0000880002007a0c */ /* 0x000fe40003f46270 */
[----:B------:R-:W-:Y:S01]  /*09e0*/  ISETP.GE.AND P1, PT, R8, c[0x0][0x220], PT ;  /* 0x0000880008007a0c */ /* 0x000fe20003f26270 */
[----:B------:R-:W-:Y:S01]  /*09f0*/  IMAD.X R0, RZ, RZ, R4, P0 ;  /* 0x000000ffff007224 */ /* 0x000fe200000e0604 */
[----:B------:R-:W-:Y:S01]  /*0a00*/  ISETP.GE.AND P0, PT, R6, c[0x0][0x220], PT ;  /* 0x0000880006007a0c */ /* 0x000fe20003f06270 */
[----:B------:R-:W-:-:S04]  /*0a10*/  IMAD.WIDE.U32 R12, R3, c[0x0][0x1e8], R12 ;  /* 0x00007a00030c7a25 */ /* 0x000fc800078e000c */
        /* <DEDUP_REMOVED lines=8> */
.L_x_684:
[----:B------:R-:W-:Y:S05]  /*0aa0*/  BSYNC B0 ;  /* 0x0000000000007941 */ /* 0x000fea0003800000 */
.L_x_683:
[----:B------:R-:W-:-:S04]  /*0ab0*/  ISETP.NE.AND P4, PT, R85, RZ, PT ;  /* 0x000000ff5500720c */ /* 0x000fc80003f85270 */
[-C--:B------:R-:W-:Y:S02]  /*0ac0*/  ISETP.GE.OR P3, PT, R5, R208.reuse, P4 ;  /* 0x000000d00500720c */ /* 0x080fe40002766670 */
[-C--:B------:R-:W-:Y:S02]  /*0ad0*/  ISETP.GE.OR P2, PT, R11, R208.reuse, P4 ;  /* 0x000000d00b00720c */ /* 0x080fe40002746670 */
[-C--:B------:R-:W-:Y:S02]  /*0ae0*/  ISETP.GE.OR P1, PT, R9, R208.reuse, P4 ;  /* 0x000000d00900720c */ /* 0x080fe40002726670 */
[----:B------:R-:W-:Y:S02]  /*0af0*/  IADD3 R5, P0, R199, R5, RZ ;  /* 0x00000005c7057210 */ /* 0x000fe40007f1e0ff */
[----:B------:R-:W-:Y:S02]  /*0b00*/  ISETP.GE.OR P4, PT, R7, R208, P4 ;  /* 0x000000d00700720c */ /* 0x000fe40002786670 */
[----:B------:R-:W-:-:S02]  /*0b10*/  LEA.HI.X.SX32 R0, R199, R4, 0x1, P0 ;  /* 0x00000004c7007211 */ /* 0x000fc400000f0eff */
[C---:B------:R-:W-:Y:S01]  /*0b20*/  LEA R4, P0, R5.reuse, c[0x0][0x200], 0x2 ;  /* 0x0000800005047a11 */ /* 0x040fe200078010ff */
[----:B--2---:R-:W-:Y:S02]  /*0b30*/  @!P3 IMAD.MOV.U32 R3, RZ, RZ, 0x7f800000 ;  /* 0x7f800000ff03b424 */ /* 0x004fe400078e00ff */
[----:B------:R-:W-:Y:S01]  /*0b40*/  @!P2 IMAD.MOV.U32 R2, RZ, RZ, 0x7f800000 ;  /* 0x7f800000ff02a424 */ /* 0x000fe200078e00ff */
[----:B------:R-:W-:Y:S01]  /*0b50*/  LEA.HI.X R5, R5, c[0x0][0x204], R0, 0x2, P0 ;  /* 0x0000810005057a11 */ /* 0x000fe200000f1400 */
[----:B------:R-:W-:-:S04]  /*0b60*/  @!P1 IMAD.MOV.U32 R0, RZ, RZ, 0x7f800000 ;  /* 0x7f800000ff009424 */ /* 0x000fc800078e00ff */
[----:B------:R2:W-:Y:S04]  /*0b70*/  @!P3 STG.E [R4.64], R3 ;  /* 0x000000030400b986 */ /* 0x0005e8000c101906 */
[----:B------:R2:W-:Y:S04]  /*0b80*/  @!P2 STG.E [R4.64+0x40], R2 ;  /* 0x000040020400a986 */ /* 0x0005e8000c101906 */
[----:B------:R2:W-:Y:S01]  /*0b90*/  @!P1 STG.E [R4.64+0x80], R0 ;  /* 0x0000800004009986 */ /* 0x0005e2000c101906 */
[----:B------:R-:W-:Y:S05]  /*0ba0*/  @P4 EXIT ;  /* 0x000000000000494d */ /* 0x000fea0003800000 */
[----:B--2---:R-:W-:-:S05]  /*0bb0*/  MOV R3, 0x7f800000 ;  /* 0x7f80000000037802 */ /* 0x004fca0000000f00 */
[----:B------:R-:W-:Y:S01]  /*0bc0*/  STG.E [R4.64+0xc0], R3 ;  /* 0x0000c00304007986 */ /* 0x000fe2000c101906 */
[----:B------:R-:W-:Y:S05]  /*0bd0*/  EXIT ;  /* 0x000000000000794d */ /* 0x000fea0003800000 */
.L_x_676:
[----:B------:R-:W-:Y:S01]  /*0be0*/  ISETP.NE.U32.AND P2, PT, RZ, c[0x0][0x2c0], PT ;  /* 0x0000b000ff007a0c */ /* 0x000fe20003f45070 */
[----:B------:R-:W-:Y:S01]  /*0bf0*/  IMAD.MOV.U32 R0, RZ, RZ, R17 ;  /* 0x000000ffff007224 */ /* 0x000fe200078e0011 */
[----:B------:R-:W-:Y:S02]  /*0c00*/  ISETP.NE.U32.AND P0, PT, RZ, c[0x0][0x2b8], PT ;  /* 0x0000ae00ff007a0c */ /* 0x000fe40003f05070 */
[----:B------:R-:W-:Y:S02]  /*0c10*/  ISETP.NE.AND.EX P2, PT, RZ, c[0x0][0x2c4], PT, P2 ;  /* 0x0000b100ff007a0c */ /* 0x000fe40003f45320 */
[----:B------:R-:W-:-:S11]  /*0c20*/  ISETP.NE.AND.EX P0, PT, RZ, c[0x0][0x2bc], PT, P0 ;  /* 0x0000af00ff007a0c */ /* 0x000fd60003f05300 */
[----:B------:R-:W-:Y:S01]  /*0c30*/  @P2 SHF.R.S32.HI R6, RZ, 0x1f, R17 ;  /* 0x0000001fff062819 */ /* 0x000fe20000011411 */
[----:B------:R-:W-:-:S04]  /*0c40*/  @P2 IMAD.WIDE.U32 R4, R17, c[0x0][0x2c8], RZ ;  /* 0x0000b20011042a25 */ /* 0x000fc800078e00ff */
[----:B------:R-:W-:Y:S01]  /*0c50*/  @P2 IMAD R6, R6, c[0x0][0x2c8], RZ ;  /* 0x0000b20006062a24 */ /* 0x000fe200078e02ff */
[----:B------:R-:W-:Y:S01]  /*0c60*/  CS2R R212, SRZ ;  /* 0x0000000000d47805 */ /* 0x000fe2000001ff00 */
[----:B------:R-:W-:-:S04]  /*0c70*/  @P0 IMAD.WIDE R8, R17, R204, c[0x0][0x2b8] ;  /* 0x0000ae0011080625 */ /* 0x000fc800078e02cc */
[----:B------:R-:W-:Y:S01]  /*0c80*/  @P2 IMAD R3, R17, c[0x0][0x2cc], R6 ;  /* 0x0000b30011032a24 */ /* 0x000fe200078e0206 */
[----:B------:R-:W-:Y:S01]  /*0c90*/  @P2 LEA R212, P1, R4, c[0x0][0x2c0], 0x2 ;  /* 0x0000b00004d42a11 */ /* 0x000fe200078210ff */
[----:B------:R1:W5:Y:S01]  /*0ca0*/  @P0 LDG.E R0, [R8.64] ;  /* 0x0000000608000981 */ /* 0x000362000c1e1900 */
[----:B------:R-:W-:Y:S01]  /*0cb0*/  PLOP3.LUT P0, PT, PT, PT, PT, 0x8, 0x0 ;  /* 0x000000000000781c */ /* 0x000fe20003f0e170 */
[----:B------:R-:W-:Y:S01]  /*0cc0*/  @P2 IMAD.IADD R3, R5, 0x1, R3 ;  /* 0x0000000105032824 */ /* 0x000fe200078e0203 */
[----:B------:R-:W-:-:S04]  /*0cd0*/  IABS R84, c[0x0][0x2d0] ;  /* 0x0000b40000547a13 */ /* 0x000fc80000000000 */
[----:B------:R-:W-:-:S04]  /*0ce0*/  @P2 SHF.L.U64.HI R3, R4, 0x2, R3 ;  /* 0x0000000204032819 */ /* 0x000fc80000010203 */
[----:B------:R-:W-:Y:S02]  /*0cf0*/  @P2 IADD3.X R213, R3, c[0x0][0x2c4], RZ, P1, !PT ;  /* 0x0000b10003d52a10 */ /* 0x000fe40000ffe4ff */
[----:B------:R-:W-:-:S04]  /*0d00*/  @P2 ISETP.NE.U32.AND P1, PT, R212, RZ, PT ;  /* 0x000000ffd400220c */ /* 0x000fc80003f25070 */
[----:B------:R-:W-:-:S13]  /*0d10*/  @P2 ISETP.NE.AND.EX P0, PT, R213, RZ, PT, P1 ;  /* 0x000000ffd500220c */ /* 0x000fda0003f05310 */
[----:B------:R-:W-:Y:S05]  /*0d20*/  @!P0 BRA `(.L_x_685) ;  /* 0x0000048000008947 */ /* 0x000fea0003800000 */
[----:B-1----:R-:W1:Y:S01]  /*0d30*/  I2F.RP R6, R84 ;  /* 0x0000005400067306 */ /* 0x002e620000209400 */
[----:B------:R-:W-:-:S04]  /*0d40*/  LEA R7, R133, 0xffffffc0, 0x6 ;  /* 0xffffffc085077811 */ /* 0x000fc800078e30ff */
[----:B-----5:R-:W-:-:S03]  /*0d50*/  IABS R0, R7 ;  /* 0x0000000700007213 */ /* 0x020fc60000000000 */
        /* <DEDUP_REMOVED lines=9> */
[----:B------:R-:W-:Y:S01]  /*0df0*/  IMAD R3, R84, R3, R0 ;  /* 0x0000000354037224 */ /* 0x000fe200078e0200 */
[----:B------:R-:W-:-:S04]  /*0e00*/  LOP3.LUT R0, R7, c[0x0][0x2d0], RZ, 0x3c, !PT ;  /* 0x0000b40007007a12 */ /* 0x000fc800078e3cff */
[----:B------:R-:W-:Y:S02]  /*0e10*/  ISETP.GT.U32.AND P2, PT, R84, R3, PT ;  /* 0x000000035400720c */ /* 0x000fe40003f44070 */
[----:B------:R-:W-:-:S11]  /*0e20*/  ISETP.GE.AND P1, PT, R0, RZ, PT ;  /* 0x000000ff0000720c */ /* 0x000fd60003f26270 */
[----:B------:R-:W-:Y:S01]  /*0e30*/  @!P2 IMAD.IADD R3, R3, 0x1, -R84 ;  /* 0x000000010303a824 */ /* 0x000fe200078e0a54 */
[----:B------:R-:W-:Y:S02]  /*0e40*/  @!P2 IADD3 R2, R2, 0x1, RZ ;  /* 0x000000010202a810 */ /* 0x000fe40007ffe0ff */
[----:B------:R-:W-:Y:S02]  /*0e50*/  ISETP.NE.AND P2, PT, RZ, c[0x0][0x2d0], PT ;  /* 0x0000b400ff007a0c */ /* 0x000fe40003f45270 */
[----:B------:R-:W-:-:S13]  /*0e60*/  ISETP.GE.U32.AND P3, PT, R3, R84, PT ;  /* 0x000000540300720c */ /* 0x000fda0003f66070 */
[----:B------:R-:W-:-:S04]  /*0e70*/  @P3 IADD3 R2, R2, 0x1, RZ ;  /* 0x0000000102023810 */ /* 0x000fc80007ffe0ff */
[----:B------:R-:W-:-:S05]  /*0e80*/  MOV R3, R2 ;  /* 0x0000000200037202 */ /* 0x000fca0000000f00 */
[----:B------:R-:W-:Y:S01]  /*0e90*/  @!P1 IMAD.MOV R3, RZ, RZ, -R3 ;  /* 0x000000ffff039224 */ /* 0x000fe200078e0a03 */
[----:B------:R-:W-:-:S05]  /*0ea0*/  @!P2 LOP3.LUT R3, RZ, c[0x0][0x2d0], RZ, 0x33, !PT ;  /* 0x0000b400ff03aa12 */ /* 0x000fca00078e33ff */
[----:B------:R-:W-:-:S06]  /*0eb0*/  IMAD.WIDE R24, R3, 0x4, R212 ;  /* 0x0000000403187825 */ /* 0x000fcc00078e02d4 */
[----:B------:R-:W2:Y:S01]  /*0ec0*/  LDG.E R24, [R24.64] ;  /* 0x0000000618187981 */ /* 0x000ea2000c1e1900 */
[----:B------:R-:W-:-:S04]  /*0ed0*/  IABS R0, c[0x0][0x1c8] ;  /* 0x0000720000007a13 */ /* 0x000fc80000000000 */
[----:B------:R-:W1:Y:S08]  /*0ee0*/  I2F.RP R5, R0 ;  /* 0x0000000000057306 */ /* 0x000e700000209400 */
[----:B-1----:R-:W1:Y:S02]  /*0ef0*/  MUFU.RCP R8, R5 ;  /* 0x0000000500087308 */ /* 0x002e640000001000 */
[----:B-1----:R-:W-:-:S06]  /*0f00*/  IADD3 R8, R8, 0xffffffe, RZ ;  /* 0x0ffffffe08087810 */ /* 0x002fcc0007ffe0ff */
[----:B------:R-:W1:Y:S02]  /*0f10*/  F2I.FTZ.U32.TRUNC.NTZ R9, R8 ;  /* 0x0000000800097305 */ /* 0x000e64000021f000 */
[----:B-1----:R-:W-:Y:S01]  /*0f20*/  IADD3 R2, RZ, -R9, RZ ;  /* 0x80000009ff027210 */ /* 0x002fe20007ffe0ff */
[----:B------:R-:W-:-:S04]  /*0f30*/  IMAD.MOV.U32 R8, RZ, RZ, RZ ;  /* 0x000000ffff087224 */ /* 0x000fc800078e00ff */
[----:B------:R-:W-:Y:S01]  /*0f40*/  IMAD R4, R2, R0, RZ ;  /* 0x0000000002047224 */ /* 0x000fe200078e02ff */
[----:B------:R-:W-:-:S03]  /*0f50*/  IABS R2, R22 ;  /* 0x0000001600027213 */ /* 0x000fc60000000000 */
[----:B------:R-:W-:-:S06]  /*0f60*/  IMAD.HI.U32 R9, R9, R4, R8 ;  /* 0x0000000409097227 */ /* 0x000fcc00078e0008 */
[----:B------:R-:W-:-:S05]  /*0f70*/  IMAD.HI.U32 R6, R9, R2, RZ ;  /* 0x0000000209067227 */ /* 0x000fca00078e00ff */
[----:B------:R-:W-:-:S05]  /*0f80*/  IADD3 R5, -R6, RZ, RZ ;  /* 0x000000ff06057210 */ /* 0x000fca0007ffe1ff */
[----:B------:R-:W-:Y:S01]  /*0f90*/  IMAD R5, R0, R5, R2 ;  /* 0x0000000500057224 */ /* 0x000fe200078e0202 */
[----:B------:R-:W-:-:S04]  /*0fa0*/  LOP3.LUT R2, R22, c[0x0][0x1c8], RZ, 0x3c, !PT ;  /* 0x0000720016027a12 */ /* 0x000fc800078e3cff */
[----:B------:R-:W-:-:S13]  /*0fb0*/  ISETP.GT.U32.AND P1, PT, R0, R5, PT ;  /* 0x000000050000720c */ /* 0x000fda0003f24070 */
[----:B------:R-:W-:Y:S01]  /*0fc0*/  @!P1 IMAD.IADD R5, R5, 0x1, -R0 ;  /* 0x0000000105059824 */ /* 0x000fe200078e0a00 */
[----:B------:R-:W-:Y:S02]  /*0fd0*/  @!P1 IADD3 R6, R6, 0x1, RZ ;  /* 0x0000000106069810 */ /* 0x000fe40007ffe0ff */
[----:B------:R-:W-:Y:S02]  /*0fe0*/  ISETP.GE.AND P1, PT, R2, RZ, PT ;  /* 0x000000ff0200720c */ /* 0x000fe40003f26270 */
[----:B------:R-:W-:Y:S02]  /*0ff0*/  ISETP.GE.U32.AND P2, PT, R5, R0, PT ;  /* 0x000000000500720c */ /* 0x000fe40003f46070 */
[----:B------:R-:W-:-:S05]  /*1000*/  IADD3 R0, -R3, RZ, RZ ;  /* 0x000000ff03007210 */ /* 0x000fca0007ffe1ff */
[----:B------:R-:W-:-:S05]  /*1010*/  IMAD R7, R0, c[0x0][0x2d0], R7 ;  /* 0x0000b40000077a24 */ /* 0x000fca00078e0207 */
[----:B------:R-:W-:Y:S02]  /*1020*/  SHF.R.S32.HI R3, RZ, 0x1f, R7 ;  /* 0x0000001fff037819 */ /* 0x000fe40000011407 */
[----:B------:R-:W-:Y:S02]  /*1030*/  @P2 IADD3 R6, R6, 0x1, RZ ;  /* 0x0000000106062810 */ /* 0x000fe40007ffe0ff */
[----:B------:R-:W-:Y:S01]  /*1040*/  ISETP.NE.AND P2, PT, RZ, c[0x0][0x1c8], PT ;  /* 0x00007200ff007a0c */ /* 0x000fe20003f45270 */
[----:B------:R-:W-:Y:S02]  /*1050*/  IMAD R0, R3, c[0x0][0x198], RZ ;  /* 0x0000660003007a24 */ /* 0x000fe400078e02ff */
[----:B------:R-:W-:-:S10]  /*1060*/  @!P1 IMAD.MOV R6, RZ, RZ, -R6 ;  /* 0x000000ffff069224 */ /* 0x000fd400078e0a06 */
[----:B------:R-:W-:Y:S02]  /*1070*/  @!P2 LOP3.LUT R6, RZ, c[0x0][0x1c8], RZ, 0x33, !PT ;  /* 0x00007200ff06aa12 */ /* 0x000fe400078e33ff */
[----:B--2---:R-:W-:Y:S01]  /*1080*/  SHF.R.S32.HI R11, RZ, 0x1f, R24 ;  /* 0x0000001fff0b7819 */ /* 0x004fe20000011418 */
[----:B------:R-:W-:-:S04]  /*1090*/  IMAD.WIDE.U32 R4, R24, c[0x0][0x180], RZ ;  /* 0x0000600018047a25 */ /* 0x000fc800078e00ff */
[C---:B------:R-:W-:Y:S02]  /*10a0*/  IMAD R9, R11.reuse, c[0x0][0x180], RZ ;  /* 0x000060000b097a24 */ /* 0x040fe400078e02ff */
[----:B------:R-:W-:Y:S02]  /*10b0*/  IMAD R11, R11, c[0x0][0x188], RZ ;  /* 0x000062000b0b7a24 */ /* 0x000fe400078e02ff */
[C---:B------:R-:W-:Y:S02]  /*10c0*/  IMAD R2, R24.reuse, c[0x0][0x184], R9 ;  /* 0x0000610018027a24 */ /* 0x040fe400078e0209 */
[----:B------:R-:W-:Y:S02]  /*10d0*/  IMAD R9, R7, c[0x0][0x19c], R0 ;  /* 0x0000670007097a24 */ /* 0x000fe400078e0200 */
[C---:B------:R-:W-:Y:S01]  /*10e0*/  IMAD R11, R24.reuse, c[0x0][0x18c], R11 ;  /* 0x00006300180b7a24 */ /* 0x040fe200078e020b */
[----:B------:R-:W-:Y:S01]  /*10f0*/  IADD3 R5, R5, R2, RZ ;  /* 0x0000000205057210 */ /* 0x000fe20007ffe0ff */
[----:B------:R-:W-:-:S04]  /*1100*/  IMAD.WIDE.U32 R24, R24, c[0x0][0x188], RZ ;  /* 0x0000620018187a25 */ /* 0x000fc800078e00ff */
[----:B------:R-:W-:Y:S01]  /*1110*/  IMAD.WIDE.U32 R12, R7, c[0x0][0x198], R4 ;  /* 0x00006600070c7a25 */ /* 0x000fe200078e0004 */
[----:B------:R-:W-:Y:S02]  /*1120*/  SHF.R.S32.HI R5, RZ, 0x1f, R6 ;  /* 0x0000001fff057819 */ /* 0x000fe40000011406 */
[----:B------:R-:W-:Y:S01]  /*1130*/  IADD3 R11, R25, R11, RZ ;  /* 0x0000000b190b7210 */ /* 0x000fe20007ffe0ff */
[----:B------:R-:W-:Y:S02]  /*1140*/  IMAD.IADD R13, R13, 0x1, R9 ;  /* 0x000000010d0d7824 */ /* 0x000fe400078e0209 */
[----:B------:R-:W-:Y:S02]  /*1150*/  IMAD R9, R5, c[0x0][0x1b0], RZ ;  /* 0x00006c0005097a24 */ /* 0x000fe400078e02ff */
[----:B------:R-:W-:-:S04]  /*1160*/  IMAD.WIDE.U32 R12, R6, c[0x0][0x1b0], R12 ;  /* 0x00006c00060c7a25 */ /* 0x000fc800078e000c */
[----:B------:R-:W-:Y:S01]  /*1170*/  IMAD R9, R6, c[0x0][0x1b4], R9 ;  /* 0x00006d0006097a24 */ /* 0x000fe200078e0209 */
[----:B------:R-:W-:-:S03]  /*1180*/  MOV R16, R12 ;  /* 0x0000000c00107202 */ /* 0x000fc60000000f00 */
[----:B------:R-:W-:Y:S01]  /*1190*/  IMAD.IADD R9, R13, 0x1, R9 ;  /* 0x000000010d097824 */ /* 0x000fe200078e0209 */
[----:B------:R-:W-:Y:S05]  /*11a0*/  BRA `(.L_x_686) ;  /* 0x0000044000007947 */ /* 0x000fea0003800000 */
.L_x_685:
[----:B-1----:R-:W-:-:S13]  /*11b0*/  ISETP.NE.AND P4, PT, R11, -0x1, PT ;  /* 0xffffffff0b00780c */ /* 0x002fda0003f85270 */
[----:B------:R-:W-:-:S05]  /*11c0*/  @P4 IADD3 R5, R2, R11, RZ ;  /* 0x0000000b02054210 */ /* 0x000fca0007ffe0ff */
[----:B------:R-:W-:-:S04]  /*11d0*/  @P4 IMAD.WIDE.U32 R8, R5, c[0x0][0x198], RZ ;  /* 0x0000660005084a25 */ /* 0x000fc800078e00ff */
[----:B------:R-:W-:Y:S01]  /*11e0*/  @P4 IMAD R5, R5, c[0x0][0x19c], R9 ;  /* 0x0000670005054a24 */ /* 0x000fe200078e0209 */
[----:B------:R-:W-:Y:S05]  /*11f0*/  @P4 BRA `(.L_x_687) ;  /* 0x000000a000004947 */ /* 0x000fea0003800000 */
[----:B------:R-:W-:Y:S01]  /*1200*/  SHF.R.S32.HI R5, RZ, 0x1f, R2 ;  /* 0x0000001fff057819 */ /* 0x000fe20000011402 */
[----:B------:R-:W-:Y:S01]  /*1210*/  IMAD.WIDE.U32 R6, R2, c[0x0][0x198], RZ ;  /* 0x0000660002067a25 */ /* 0x000fe200078e00ff */
[----:B-----5:R-:W-:-:S03]  /*1220*/  SHF.R.S32.HI R3, RZ, 0x1f, R0 ;  /* 0x0000001fff037819 */ /* 0x020fc60000011400 */
[----:B------:R-:W-:Y:S02]  /*1230*/  IMAD R5, R5, c[0x0][0x198], RZ ;  /* 0x0000660005057a24 */ /* 0x000fe400078e02ff */
[----:B------:R-:W-:Y:S02]  /*1240*/  IMAD R3, R3, c[0x0][0x180], RZ ;  /* 0x0000600003037a24 */ /* 0x000fe400078e02ff */
[----:B------:R-:W-:Y:S02]  /*1250*/  IMAD R4, R2, c[0x0][0x19c], R5 ;  /* 0x0000670002047a24 */ /* 0x000fe400078e0205 */
[----:B------:R-:W-:-:S03]  /*1260*/  IMAD R3, R0, c[0x0][0x184], R3 ;  /* 0x0000610000037a24 */ /* 0x000fc600078e0203 */
[----:B------:R-:W-:-:S05]  /*1270*/  IADD3 R7, R7, R4, RZ ;  /* 0x0000000407077210 */ /* 0x000fca0007ffe0ff */
[----:B------:R-:W-:-:S05]  /*1280*/  IMAD.WIDE.U32 R8, R0, c[0x0][0x180], R6 ;  /* 0x0000600000087a25 */ /* 0x000fca00078e0006 */
[----:B------:R-:W-:Y:S02]  /*1290*/  IADD3 R5, R9, R3, RZ ;  /* 0x0000000309057210 */ /* 0x000fe40007ffe0ff */
.L_x_687:
[----:B------:R-:W-:Y:S01]  /*12a0*/  IABS R6, c[0x0][0x1c8] ;  /* 0x0000720000067a13 */ /* 0x000fe20000000000 */
[----:B------:R-:W-:-:S03]  /*12b0*/  @P4 IMAD.IADD R11, R2, 0x1, R11 ;  /* 0x00000001020b4824 */ /* 0x000fc600078e020b */
[----:B------:R-:W1:Y:S01]  /*12c0*/  I2F.RP R9, R6 ;  /* 0x0000000600097306 */ /* 0x000e620000209400 */
[----:B------:R-:W-:-:S04]  /*12d0*/  @P4 IMAD.WIDE.U32 R24, R11, c[0x0][0x1a0], RZ ;  /* 0x000068000b184a25 */ /* 0x000fc800078e00ff */
[----:B------:R-:W-:-:S03]  /*12e0*/  @P4 IMAD R11, R11, c[0x0][0x1a4], R25 ;  /* 0x000069000b0b4a24 */ /* 0x000fc600078e0219 */
[----:B-1----:R-:W1:Y:S02]  /*12f0*/  MUFU.RCP R12, R9 ;  /* 0x00000009000c7308 */ /* 0x002e640000001000 */
[----:B-1----:R-:W-:Y:S02]  /*1300*/  IADD3 R12, R12, 0xffffffe, RZ ;  /* 0x0ffffffe0c0c7810 */ /* 0x002fe40007ffe0ff */
[----:B------:R-:W-:-:S04]  /*1310*/  MOV R9, R5 ;  /* 0x0000000500097202 */ /* 0x000fc80000000f00 */
[----:B------:R-:W1:Y:S02]  /*1320*/  F2I.FTZ.U32.TRUNC.NTZ R13, R12 ;  /* 0x0000000c000d7305 */ /* 0x000e64000021f000 */
[----:B-1----:R-:W-:Y:S01]  /*1330*/  IMAD.MOV R3, RZ, RZ, -R13 ;  /* 0x000000ffff037224 */ /* 0x002fe200078e0a0d */
[----:B------:R-:W-:-:S03]  /*1340*/  MOV R12, RZ ;  /* 0x000000ff000c7202 */ /* 0x000fc60000000f00 */
[----:B------:R-:W-:Y:S01]  /*1350*/  IMAD R4, R3, R6, RZ ;  /* 0x0000000603047224 */ /* 0x000fe200078e02ff */
[----:B------:R-:W-:-:S03]  /*1360*/  IABS R3, R22 ;  /* 0x0000001600037213 */ /* 0x000fc60000000000 */
[----:B------:R-:W-:-:S04]  /*1370*/  IMAD.HI.U32 R4, R13, R4, R12 ;  /* 0x000000040d047227 */ /* 0x000fc800078e000c */
[----:B------:R-:W-:-:S04]  /*1380*/  IMAD.MOV.U32 R7, RZ, RZ, R3 ;  /* 0x000000ffff077224 */ /* 0x000fc800078e0003 */
[----:B------:R-:W-:-:S05]  /*1390*/  IMAD.HI.U32 R4, R4, R7, RZ ;  /* 0x0000000704047227 */ /* 0x000fca00078e00ff */
[----:B------:R-:W-:-:S05]  /*13a0*/  IADD3 R3, -R4, RZ, RZ ;  /* 0x000000ff04037210 */ /* 0x000fca0007ffe1ff */
[----:B------:R-:W-:Y:S01]  /*13b0*/  IMAD R3, R6, R3, R7 ;  /* 0x0000000306037224 */ /* 0x000fe200078e0207 */
[----:B------:R-:W-:-:S04]  /*13c0*/  LEA R7, R133, 0xffffffc0, 0x6 ;  /* 0xffffffc085077811 */ /* 0x000fc800078e30ff */
[----:B------:R-:W-:Y:S01]  /*13d0*/  ISETP.GT.U32.AND P1, PT, R6, R3, PT ;  /* 0x000000030600720c */ /* 0x000fe20003f24070 */
[----:B------:R-:W-:-:S04]  /*13e0*/  IMAD.WIDE.U32 R8, R7, c[0x0][0x198], R8 ;  /* 0x0000660007087a25 */ /* 0x000fc800078e0008 */
[----:B------:R-:W-:-:S08]  /*13f0*/  IMAD.MOV.U32 R12, RZ, RZ, R8 ;  /* 0x000000ffff0c7224 */ /* 0x000fd000078e0008 */
[----:B------:R-:W-:Y:S01]  /*1400*/  @!P1 IMAD.IADD R3, R3, 0x1, -R6 ;  /* 0x0000000103039824 */ /* 0x000fe200078e0a06 */
[----:B------:R-:W-:Y:S02]  /*1410*/  @!P1 IADD3 R4, R4, 0x1, RZ ;  /* 0x0000000104049810 */ /* 0x000fe40007ffe0ff */
[----:B------:R-:W-:Y:S02]  /*1420*/  ISETP.NE.AND P1, PT, RZ, c[0x0][0x1c8], PT ;  /* 0x00007200ff007a0c */ /* 0x000fe40003f25270 */
[----:B------:R-:W-:Y:S02]  /*1430*/  ISETP.GE.U32.AND P3, PT, R3, R6, PT ;  /* 0x000000060300720c */ /* 0x000fe40003f66070 */
[----:B------:R-:W-:-:S04]  /*1440*/  LOP3.LUT R3, R22, c[0x0][0x1c8], RZ, 0x3c, !PT ;  /* 0x0000720016037a12 */ /* 0x000fc800078e3cff */
[----:B------:R-:W-:Y:S02]  /*1450*/  ISETP.GE.AND P2, PT, R3, RZ, PT ;  /* 0x000000ff0300720c */ /* 0x000fe40003f46270 */
[----:B------:R-:W-:-:S05]  /*1460*/  SHF.R.S32.HI R3, RZ, 0x1f, R7 ;  /* 0x0000001fff037819 */ /* 0x000fca0000011407 */
[----:B------:R-:W-:-:S04]  /*1470*/  @P3 IADD3 R4, R4, 0x1, RZ ;  /* 0x0000000104043810 */ /* 0x000fc80007ffe0ff */
[----:B------:R-:W-:Y:S01]  /*1480*/  MOV R6, R4 ;  /* 0x0000000400067202 */ /* 0x000fe20000000f00 */
[----:B------:R-:W-:-:S04]  /*1490*/  IMAD R4, R3, c[0x0][0x198], RZ ;  /* 0x0000660003047a24 */ /* 0x000fc800078e02ff */
[----:B------:R-:W-:Y:S01]  /*14a0*/  @!P2 IMAD.MOV R6, RZ, RZ, -R6 ;  /* 0x000000ffff06a224 */ /* 0x000fe200078e0a06 */
[----:B------:R-:W-:Y:S01]  /*14b0*/  @!P1 LOP3.LUT R6, RZ, c[0x0][0x1c8], RZ, 0x33, !PT ;  /* 0x00007200ff069a12 */ /* 0x000fe200078e33ff */
[----:B------:R-:W-:-:S03]  /*14c0*/  IMAD R13, R7, c[0x0][0x19c], R4 ;  /* 0x00006700070d7a24 */ /* 0x000fc600078e0204 */
[----:B------:R-:W-:Y:S02]  /*14d0*/  SHF.R.S32.HI R5, RZ, 0x1f, R6 ;  /* 0x0000001fff057819 */ /* 0x000fe40000011406 */
[----:B------:R-:W-:-:S03]  /*14e0*/  IADD3 R13, R9, R13, RZ ;  /* 0x0000000d090d7210 */ /* 0x000fc60007ffe0ff */
[----:B------:R-:W-:Y:S02]  /*14f0*/  IMAD R9, R5, c[0x0][0x1b0], RZ ;  /* 0x00006c0005097a24 */ /* 0x000fe400078e02ff */
[----:B------:R-:W-:-:S04]  /*1500*/  IMAD.WIDE.U32 R12, R6, c[0x0][0x1b0], R12 ;  /* 0x00006c00060c7a25 */ /* 0x000fc800078e000c */
[----:B------:R-:W-:Y:S01]  /*1510*/  IMAD R9, R6, c[0x0][0x1b4], R9 ;  /* 0x00006d0006097a24 */ /* 0x000fe200078e0209 */
[----:B------:R-:W-:-:S03]  /*1520*/  MOV R16, R12 ;  /* 0x0000000c00107202 */ /* 0x000fc60000000f00 */
[----:B------:R-:W-:Y:S01]  /*1530*/  IMAD.IADD R9, R13, 0x1, R9 ;  /* 0x000000010d097824 */ /* 0x000fe200078e0209 */
        /* <DEDUP_REMOVED lines=11> */
.L_x_686:
[----:B------:R-:W-:Y:S01]  /*15f0*/  ISETP.NE.AND P1, PT, R206, -0x1, PT ;  /* 0xffffffffce00780c */ /* 0x000fe20003f25270 */
[----:B------:R-:W-:Y:S01]  /*1600*/  IMAD.IADD R199, R208, 0x1, -R199 ;  /* 0x00000001d0c77824 */ /* 0x000fe200078e0ac7 */
[----:B------:R-:W-:Y:S01]  /*1610*/  SHF.R.S32.HI R10, RZ, 0x1f, R85 ;  /* 0x0000001fff0a7819 */ /* 0x000fe20000011455 */
[----:B------:R-:W-:Y:S01]  /*1620*/  IMAD R5, R5, c[0x0][0x1b8], RZ ;  /* 0x00006e0005057a24 */ /* 0x000fe200078e02ff */
[----:B------:R-:W-:Y:S02]  /*1630*/  BSSY B0, `(.L_x_688) ;  /* 0x000006f000007945 */ /* 0x000fe40003800000 */
[-C--:B------:R-:W-:Y:S01]  /*1640*/  LEA.HI R2, R10, R85.reuse, RZ, 0x3 ;  /* 0x000000550a027211 */ /* 0x080fe200078f18ff */
[----:B------:R-:W-:Y:S01]  /*1650*/  IMAD R5, R6, c[0x0][0x1bc], R5 ;  /* 0x00006f0006057a24 */ /* 0x000fe200078e0205 */
[----:B------:R-:W-:Y:S02]  /*1660*/  LEA.HI R4, R10, R85, RZ, 0x4 ;  /* 0x000000550a047211 */ /* 0x000fe400078f20ff */
[----:B------:R-:W-:-:S02]  /*1670*/  SHF.R.S32.HI R20, RZ, 0x3, R2 ;  /* 0x00000003ff147819 */ /* 0x000fc40000011402 */
[----:B-----5:R-:W-:Y:S01]  /*1680*/  SHF.R.S32.HI R0, RZ, 0x4, R4 ;  /* 0x00000004ff007819 */ /* 0x020fe20000011404 */
[----:B------:R-:W-:Y:S01]  /*1690*/  @P1 IMAD.WIDE.U32 R18, R206, c[0x0][0x190], RZ ;  /* 0x00006400ce121a25 */ /* 0x000fe200078e00ff */
[----:B------:R-:W-:Y:S02]  /*16a0*/  LOP3.LUT R2, R2, 0xfffffff8, RZ, 0xc0, !PT ;  /* 0xfffffff802027812 */ /* 0x000fe400078ec0ff */
[----:B------:R-:W-:Y:S01]  /*16b0*/  @!P1 SHF.R.S32.HI R8, RZ, 0x1f, R17 ;  /* 0x0000001fff089819 */ /* 0x000fe20000011411 */
[----:B------:R-:W-:Y:S01]  /*16c0*/  IMAD.SHL.U32 R207, R20, 0x40, RZ ;  /* 0x0000004014cf7824 */ /* 0x000fe200078e00ff */
[C---:B------:R-:W-:Y:S01]  /*16d0*/  LEA.HI R197, R4.reuse, R0, RZ, 0x1 ;  /* 0x0000000004c57211 */ /* 0x040fe200078f08ff */
[----:B------:R-:W-:Y:S01]  /*16e0*/  IMAD.IADD R2, R85, 0x1, -R2 ;  /* 0x0000000155027824 */ /* 0x000fe200078e0a02 */
[----:B------:R-:W-:Y:S01]  /*16f0*/  LOP3.LUT R4, R4, 0xfffffff0, RZ, 0xc0, !PT ;  /* 0xfffffff004047812 */ /* 0x000fe200078ec0ff */
[----:B------:R-:W-:Y:S01]  /*1700*/  @!P1 IMAD R8, R8, c[0x0][0x178], RZ ;  /* 0x00005e0008089a24 */ /* 0x000fe200078e02ff */
[----:B------:R-:W-:Y:S01]  /*1710*/  LOP3.LUT R197, R197, 0xfffffffe, RZ, 0xc0, !PT ;  /* 0xfffffffec5c57812 */ /* 0x000fe200078ec0ff */
[----:B------:R-:W-:Y:S01]  /*1720*/  IMAD.SHL.U32 R210, R2, 0x8, RZ ;  /* 0x0000000802d27824 */ /* 0x000fe200078e00ff */
[----:B------:R-:W-:Y:S01]  /*1730*/  LOP3.LUT R207, R207, 0x1c0, RZ, 0xc0, !PT ;  /* 0x000001c0cfcf7812 */ /* 0x000fe200078ec0ff */
[----:B------:R-:W-:Y:S01]  /*1740*/  @!P1 IMAD.WIDE.U32 R14, R17, c[0x0][0x178], RZ ;  /* 0x00005e00110e9a25 */ /* 0x000fe200078e00ff */
[----:B------:R-:W-:-:S02]  /*1750*/  SHF.R.S32.HI R21, RZ, 0x1f, R20 ;  /* 0x0000001fff157819 */ /* 0x000fc40000011414 */
[C---:B------:R-:W-:Y:S01]  /*1760*/  IADD3 R16, P3, R210.reuse, R16, RZ ;  /* 0x00000010d2107210 */ /* 0x040fe20007f7e0ff */
[----:B------:R-:W-:Y:S01]  /*1770*/  @!P1 IMAD R8, R17, c[0x0][0x17c], R8 ;  /* 0x00005f0011089a24 */ /* 0x000fe200078e0208 */
[----:B------:R-:W-:Y:S01]  /*1780*/  IADD3 R24, P2, R210, R24, RZ ;  /* 0x00000018d2187210 */ /* 0x000fe20007f5e0ff */
[----:B------:R-:W-:Y:S01]  /*1790*/  IMAD.IADD R197, R0, 0x1, -R197 ;  /* 0x0000000100c57824 */ /* 0x000fe200078e0ac5 */
[----:B------:R-:W-:Y:S01]  /*17a0*/  LOP3.LUT R0, R207, 0x38, R210, 0xf8, !PT ;  /* 0x00000038cf007812 */ /* 0x000fe200078ef8d2 */
[----:B------:R-:W-:Y:S01]  /*17b0*/  @P1 IMAD R13, R206, c[0x0][0x194], R19 ;  /* 0x00006500ce0d1a24 */ /* 0x000fe200078e0213 */
[----:B------:R-:W-:Y:S01]  /*17c0*/  SHF.R.U32.HI R207, RZ, 0x3, R207 ;  /* 0x00000003ffcf7819 */ /* 0x000fe200000116cf */
[----:B------:R-:W-:Y:S01]  /*17d0*/  @!P1 IMAD.IADD R13, R15, 0x1, R8 ;  /* 0x000000010f0d9824 */ /* 0x000fe200078e0208 */
[----:B------:R-:W-:Y:S01]  /*17e0*/  IADD3 R15, -R4, R85, RZ ;  /* 0x00000055040f7210 */ /* 0x000fe20007ffe1ff */
[----:B------:R-:W-:Y:S01]  /*17f0*/  @!P1 IMAD.MOV.U32 R18, RZ, RZ, R14 ;  /* 0x000000ffff129224 */ /* 0x000fe200078e000e */
[----:B------:R-:W-:Y:S01]  /*1800*/  LOP3.LUT R207, R0, R207, RZ, 0x3c, !PT ;  /* 0x000000cf00cf7212 */ /* 0x000fe200078e3cff */
[----:B------:R-:W-:Y:S01]  /*1810*/  IMAD.WIDE R26, R27, 0x40, R20 ;  /* 0x000000401b1a7825 */ /* 0x000fe200078e0214 */
[----:B------:R-:W-:-:S02]  /*1820*/  SHF.R.S32.HI R0, RZ, 0x1f, R15 ;  /* 0x0000001fff007819 */ /* 0x000fc4000001140f */
[----:B------:R-:W-:Y:S02]  /*1830*/  SHF.R.S32.HI R8, RZ, 0x1f, R210 ;  /* 0x0000001fff087819 */ /* 0x000fe400000114d2 */
[----:B------:R-:W-:Y:S02]  /*1840*/  LEA.HI R0, R0, R15, RZ, 0x3 ;  /* 0x0000000f00007211 */ /* 0x000fe400078f18ff */
[----:B------:R-:W-:Y:S01]  /*1850*/  IADD3 R18, P1, R210, R18, RZ ;  /* 0x00000012d2127210 */ /* 0x000fe20007f3e0ff */
[----:B------:R-:W-:Y:S01]  /*1860*/  IMAD.X R17, R8, 0x1, R9, P3 ;  /* 0x0000000108117824 */ /* 0x000fe200018e0609 */
[----:B------:R-:W-:Y:S01]  /*1870*/  LOP3.LUT R12, R0, 0xfffffff8, RZ, 0xc0, !PT ;  /* 0xfffffff8000c7812 */ /* 0x000fe200078ec0ff */
[----:B------:R-:W-:Y:S01]  /*1880*/  IMAD.X R25, R8, 0x1, R11, P2 ;  /* 0x0000000108197824 */ /* 0x000fe200010e060b */
[----:B------:R-:W-:Y:S01]  /*1890*/  LEA.HI R14, R10, R85, RZ, 0x6 ;  /* 0x000000550a0e7211 */ /* 0x000fe200078f30ff */
[----:B------:R-:W-:Y:S01]  /*18a0*/  IMAD.X R19, R8, 0x1, R13, P1 ;  /* 0x0000000108137824 */ /* 0x000fe200008e060d */
[----:B------:R-:W-:Y:S01]  /*18b0*/  SHF.R.S32.HI R4, RZ, 0x1f, R22 ;  /* 0x0000001fff047819 */ /* 0x000fe20000011416 */
[----:B------:R-:W-:Y:S01]  /*18c0*/  IMAD.IADD R12, R15, 0x1, -R12 ;  /* 0x000000010f0c7824 */ /* 0x000fe200078e0a0c */
[----:B------:R-:W-:Y:S01]  /*18d0*/  IADD3 R7, P1, R20, R7, RZ ;  /* 0x0000000714077210 */ /* 0x000fe20007f3e0ff */
[----:B------:R-:W-:Y:S01]  /*18e0*/  IMAD.SHL.U32 R14, R14, 0x8, RZ ;  /* 0x000000080e0e7824 */ /* 0x000fe200078e00ff */
[----:B------:R-:W-:Y:S01]  /*18f0*/  SHF.L.U32 R0, R0, 0x6, RZ ;  /* 0x0000000600007819 */ /* 0x000fe200000006ff */
[----:B------:R-:W-:Y:S01]  /*1900*/  IMAD R9, R4, c[0x0][0x1a8], RZ ;  /* 0x00006a0004097a24 */ /* 0x000fe200078e02ff */
[----:B------:R-:W-:Y:S01]  /*1910*/  IADD3.X R3, R21, R3, RZ, P1, !PT ;  /* 0x0000000315037210 */ /* 0x000fe20000ffe4ff */
[----:B------:R-:W-:Y:S01]  /*1920*/  IMAD.SHL.U32 R4, R12, 0x40, RZ ;  /* 0x000000400c047824 */ /* 0x000fe200078e00ff */
[----:B------:R-:W-:Y:S01]  /*1930*/  LOP3.LUT R207, R207, 0xfffffe00, R14, 0xf8, !PT ;  /* 0xfffffe00cfcf7812 */ /* 0x000fe200078ef80e */
[----:B------:R-:W-:Y:S01]  /*1940*/  IMAD.WIDE.U32 R14, R6, c[0x0][0x1b8], R24 ;  /* 0x00006e00060e7a25 */ /* 0x000fe200078e0018 */
[----:B------:R-:W-:-:S02]  /*1950*/  R2P PR, R12, 0x6 ;  /* 0x000000060c007804 */ /* 0x000fc40000000000 */
[----:B------:R-:W-:Y:S01]  /*1960*/  ISETP.GE.AND P3, PT, R20, R199, PT ;  /* 0x000000c71400720c */ /* 0x000fe20003f66270 */
[----:B------:R-:W-:Y:S01]  /*1970*/  IMAD.SHL.U32 R6, R197, 0x8, RZ ;  /* 0x00000008c5067824 */ /* 0x000fe200078e00ff */
[----:B------:R-:W-:Y:S01]  /*1980*/  LOP3.LUT R11, R4, 0x1c0, RZ, 0xc0, !PT ;  /* 0x000001c0040b7812 */ /* 0x000fe200078ec0ff */
[----:B------:R-:W-:Y:S01]  /*1990*/  IMAD.IADD R15, R15, 0x1, R5 ;  /* 0x000000010f0f7824 */ /* 0x000fe200078e0205 */
[----:B------:R-:W-:Y:S01]  /*19a0*/  IADD3 R201, R210, 0x40, RZ ;  /* 0x00000040d2c97810 */ /* 0x000fe20007ffe0ff */
[----:B------:R-:W-:Y:S01]  /*19b0*/  IMAD R4, R3, c[0x0][0x1a0], RZ ;  /* 0x0000680003047a24 */ /* 0x000fe200078e02ff */
[----:B------:R-:W-:Y:S01]  /*19c0*/  LOP3.LUT R6, R11, 0x8, R6, 0xf8, !PT ;  /* 0x000000080b067812 */ /* 0x000fe200078ef806 */
[----:B------:R-:W-:Y:S01]  /*19d0*/  IMAD R25, R22, c[0x0][0x1ac], R9 ;  /* 0x00006b0016197a24 */ /* 0x000fe200078e0209 */
[----:B------:R-:W-:Y:S01]  /*19e0*/  SHF.R.U32.HI R11, RZ, 0x3, R11 ;  /* 0x00000003ff0b7819 */ /* 0x000fe2000001160b */
[----:B------:R-:W-:Y:S01]  /*19f0*/  IMAD R9, R21, c[0x0][0x198], RZ ;  /* 0x0000660015097a24 */ /* 0x000fe200078e02ff */
[----:B------:R-:W-:Y:S01]  /*1a00*/  IADD3 R200, R210, 0x80, RZ ;  /* 0x00000080d2c87810 */ /* 0x000fe20007ffe0ff */
[----:B------:R-:W-:Y:S01]  /*1a10*/  IMAD.WIDE.U32 R22, R22, c[0x0][0x1a8], R18 ;  /* 0x00006a0016167a25 */ /* 0x000fe200078e0012 */
[----:B------:R-:W-:-:S03]  /*1a20*/  LOP3.LUT R3, R6, R11, RZ, 0x3c, !PT ;  /* 0x0000000b06037212 */ /* 0x000fc600078e3cff */
[----:B------:R-:W-:Y:S01]  /*1a30*/  IMAD.WIDE.U32 R134, R20, c[0x0][0x198], R16 ;  /* 0x0000660014867a25 */ /* 0x000fe200078e0010 */
[----:B------:R-:W-:-:S03]  /*1a40*/  LOP3.LUT R0, R3, 0xfffffe00, R0, 0xf8, !PT ;  /* 0xfffffe0003007812 */ /* 0x000fc600078ef800 */
[C---:B------:R-:W-:Y:S02]  /*1a50*/  IMAD R19, R7.reuse, c[0x0][0x1a4], R4 ;  /* 0x0000690007137a24 */ /* 0x040fe400078e0204 */
[----:B------:R-:W-:-:S04]  /*1a60*/  IMAD.WIDE.U32 R16, R7, c[0x0][0x1a0], R14 ;  /* 0x0000680007107a25 */ /* 0x000fc800078e000e */
[----:B------:R-:W-:Y:S02]  /*1a70*/  IMAD.MOV.U32 R13, RZ, RZ, c[0x0][0x1a0] ;  /* 0x00006800ff0d7624 */ /* 0x000fe400078e00ff */
[----:B------:R-:W-:Y:S02]  /*1a80*/  IMAD.MOV.U32 R7, RZ, RZ, 0x10 ;  /* 0x00000010ff077424 */ /* 0x000fe400078e00ff */
[----:B------:R-:W-:Y:S01]  /*1a90*/  IMAD.MOV.U32 R5, RZ, RZ, 0x20 ;  /* 0x00000020ff057424 */ /* 0x000fe200078e00ff */
[C---:B------:R-:W-:Y:S01]  /*1aa0*/  SHF.L.U64.HI R202, R13.reuse, R204, c[0x0][0x1a4] ;  /* 0x000069000dca7619 */ /* 0x040fe200000102cc */
[----:B------:R-:W-:Y:S01]  /*1ab0*/  IMAD R9, R20, c[0x0][0x19c], R9 ;  /* 0x0000670014097a24 */ /* 0x000fe200078e0209 */
[----:B------:R-:W-:Y:S01]  /*1ac0*/  SHF.L.U32 R203, R13, 0x4, RZ ;  /* 0x000000040dcb7819 */ /* 0x000fe200000006ff */
[----:B------:R-:W-:Y:S01]  /*1ad0*/  IMAD.SHL.U32 R207, R207, 0x2, RZ ;  /* 0x00000002cfcf7824 */ /* 0x000fe200078e00ff */
[----:B------:R-:W-:Y:S01]  /*1ae0*/  SEL R7, R7, 0xfffffff0, !P1 ;  /* 0xfffffff007077807 */ /* 0x000fe20004800000 */
[----:B------:R-:W-:Y:S01]  /*1af0*/  IMAD.IADD R135, R135, 0x1, R9 ;  /* 0x0000000187877824 */ /* 0x000fe200078e0209 */
[----:B------:R-:W-:Y:S01]  /*1b00*/  SEL R5, R5, 0xffffffe0, !P2 ;  /* 0xffffffe005057807 */ /* 0x000fe20005000000 */
[----:B------:R-:W-:-:S02]  /*1b10*/  IMAD.IADD R25, R23, 0x1, R25 ;  /* 0x0000000117197824 */ /* 0x000fc400078e0219 */
[----:B------:R-:W-:Y:S01]  /*1b20*/  IMAD.IADD R19, R17, 0x1, R19 ;  /* 0x0000000111137824 */ /* 0x000fe200078e0213 */
[----:B------:R-:W-:Y:S05]  /*1b30*/  @P3 BRA `(.L_x_689) ;  /* 0x000001e000003947 */ /* 0x000fea0003800000 */
[----:B------:R-:W-:Y:S01]  /*1b40*/  ISETP.GE.AND P5, PT, R210, c[0x0][0x220], PT ;  /* 0x00008800d2007a0c */ /* 0x000fe20003fa6270 */
[----:B------:R-:W-:Y:S01]  /*1b50*/  IMAD R3, R27, c[0x0][0x190], RZ ;  /* 0x000064001b037a24 */ /* 0x000fe200078e02ff */
[----:B------:R-:W-:Y:S01]  /*1b60*/  ISETP.GE.AND P4, PT, R201, c[0x0][0x220], PT ;  /* 0x00008800c9007a0c */ /* 0x000fe20003f86270 */
[----:B------:R-:W-:Y:S01]  /*1b70*/  IMAD.MOV.U32 R24, RZ, RZ, R22 ;  /* 0x000000ffff187224 */ /* 0x000fe200078e0016 */
[----:B------:R-:W-:Y:S01]  /*1b80*/  ISETP.GE.AND P3, PT, R200, c[0x0][0x220], PT ;  /* 0x00008800c8007a0c */ /* 0x000fe20003f66270 */
[C---:B------:R-:W-:Y:S02]  /*1b90*/  IMAD R3, R26.reuse, c[0x0][0x194], R3 ;  /* 0x000065001a037a24 */ /* 0x040fe400078e0203 */
[----:B------:R-:W-:-:S04]  /*1ba0*/  IMAD.WIDE.U32 R8, R26, c[0x0][0x190], R24 ;  /* 0x000064001a087a25 */ /* 0x000fc800078e0018 */
[----:B------:R-:W-:Y:S02]  /*1bb0*/  IMAD.IADD R3, R9, 0x1, R3 ;  /* 0x0000000109037824 */ /* 0x000fe400078e0203 */
[C---:B------:R-:W-:Y:S01]  /*1bc0*/  @!P5 LEA R28, P2, R8.reuse, c[0x0][0x160], 0x1 ;  /* 0x00005800081cda11 */ /* 0x040fe200078408ff */
[----:B------:R1:W-:Y:S01]  /*1bd0*/  @P5 STS.128 [R207], RZ ;  /* 0x000000ffcf005388 */ /* 0x0003e20000000c00 */
[C---:B------:R-:W-:Y:S02]  /*1be0*/  @!P4 LEA R14, P1, R8.reuse, c[0x0][0x160], 0x1 ;  /* 0x00005800080eca11 */ /* 0x040fe400078208ff */
[C-C-:B------:R-:W-:Y:S02]  /*1bf0*/  @!P5 LEA.HI.X R29, R8.reuse, c[0x0][0x164], R3.reuse, 0x1, P2 ;  /* 0x00005900081dda11 */ /* 0x140fe400010f0c03 */
[----:B------:R-:W-:-:S03]  /*1c00*/  @!P4 LEA.HI.X R15, R8, c[0x0][0x164], R3, 0x1, P1 ;  /* 0x00005900080fca11 */ /* 0x000fc600008f0c03 */
[----:B------:R-:W-:Y:S01]  /*1c10*/  @!PT LDS RZ, [RZ] ;  /* 0x00000000fffff984 */ /* 0x000fe20000000800 */
[----:B------:R-:W-:Y:S01]  /*1c20*/  @!PT LDS RZ, [RZ] ;  /* 0x00000000fffff984 */ /* 0x000fe20000000800 */
[----:B------:R-:W-:Y:S01]  /*1c30*/  @!PT LDS RZ, [RZ] ;  /* 0x00000000fffff984 */ /* 0x000fe20000000800 */
[----:B------:R1:W-:Y:S04]  /*1c40*/  @!P5 LDGSTS.E.BYPASS.LTC128B.128 [R207], [R28.64] ;  /* 0x000000001ccfdfae */ /* 0x0003e8000b901d46 */
[----:B------:R1:W-:Y:S04]  /*1c50*/  @P4 STS.128 [R207+0x2000], RZ ;  /* 0x002000ffcf004388 */ /* 0x0003e80000000c00 */
[----:B------:R-:W-:Y:S01]  /*1c60*/  @!PT LDS RZ, [RZ] ;  /* 0x00000000fffff984 */ /* 0x000fe20000000800 */
[----:B------:R-:W-:Y:S01]  /*1c70*/  @!PT LDS RZ, [RZ] ;  /* 0x00000000fffff984 */ /* 0x000fe20000000800 */
[----:B------:R-:W-:Y:S01]  /*1c80*/  @!PT LDS RZ, [RZ] ;  /* 0x00000000fffff984 */ /* 0x000fe20000000800 */
[----:B------:R1:W-:Y:S04]  /*1c90*/  @!P4 LDGSTS.E.BYPASS.LTC128B.128 [R207+0x2000], [R14.64+0x80] ;  /* 0x020000800ecfcfae */ /* 0x0003e8000b901d46 */
[----:B------:R1:W-:Y:S01]  /*1ca0*/  @P3 STS.128 [R207+0x4000], RZ ;  /* 0x004000ffcf003388 */ /* 0x0003e20000000c00 */
[----:B------:R-:W-:Y:S05]  /*1cb0*/  @P3 BRA `(.L_x_689) ;  /* 0x0000006000003947 */ /* 0x000fea0003800000 */
[----:B-1----:R-:W-:-:S04]  /*1cc0*/  LEA R14, P1, R8, c[0x0][0x160], 0x1 ;  /* 0x00005800080e7a11 */ /* 0x002fc800078208ff */
[----:B------:R-:W-:-:S05]  /*1cd0*/  LEA.HI.X R15, R8, c[0x0][0x164], R3, 0x1, P1 ;  /* 0x00005900080f7a11 */ /* 0x000fca00008f0c03 */
[----:B------:R-:W-:Y:S01]  /*1ce0*/  @!PT LDS RZ, [RZ] ;  /* 0x00000000fffff984 */ /* 0x000fe20000000800 */
[----:B------:R-:W-:Y:S01]  /*1cf0*/  @!PT LDS RZ, [RZ] ;  /* 0x00000000fffff984 */ /* 0x000fe20000000800 */
[----:B------:R-:W-:Y:S01]  /*1d00*/  @!PT LDS RZ, [RZ] ;  /* 0x00000000fffff984 */ /* 0x000fe20000000800 */
[----:B------:R1:W-:Y:S04]  /*1d10*/  LDGSTS.E.BYPASS.LTC128B.128 [R207+0x4000], [R14.64+0x100] ;  /* 0x040001000ecf7fae */ /* 0x0003e8000b901d46 */
.L_x_689:
[----:B------:R-:W-:Y:S05]  /*1d20*/  BSYNC B0 ;  /* 0x0000000000007941 */ /* 0x000fea0003800000 */
.L_x_688:
[----:B-1----:R-:W-:Y:S01]  /*1d30*/  IADD3 R14, R20, 0x10, RZ ;  /* 0x00000010140e7810 */ /* 0x002fe20007ffe0ff */
[----:B------:R-:W-:Y:S03]  /*1d40*/  BSSY B0, `(.L_x_690) ;  /* 0x0000024000007945 */ /* 0x000fe60003800000 */
[----:B------:R-:W-:-:S13]  /*1d50*/  ISETP.GE.AND P1, PT, R14, R199, PT ;  /* 0x000000c70e00720c */ /* 0x000fda0003f26270 */
[----:B------:R-:W-:Y:S05]  /*1d60*/  @P1 BRA `(.L_x_691) ;  /* 0x0000021000001947 */ /* 0x000fea0003800000 */
[----:B------:R-:W-:Y:S01]  /*1d70*/  IADD3 R4, P1, R26, 0x10, RZ ;  /* 0x000000101a047810 */ /* 0x000fe20007f3e0ff */
[----:B------:R-:W-:Y:S01]  /*1d80*/  IMAD.MOV.U32 R8, RZ, RZ, R22 ;  /* 0x000000ffff087224 */ /* 0x000fe200078e0016 */
[----:B------:R-:W-:Y:S01]  /*1d90*/  ISETP.GE.AND P4, PT, R210, c[0x0][0x220], PT ;  /* 0x00008800d2007a0c */ /* 0x000fe20003f86270 */
[----:B------:R-:W-:Y:S01]  /*1da0*/  IMAD.MOV.U32 R9, RZ, RZ, R25 ;  /* 0x000000ffff097224 */ /* 0x000fe200078e0019 */
[----:B------:R-:W-:Y:S01]  /*1db0*/  ISETP.GE.AND P3, PT, R201, c[0x0][0x220], PT ;  /* 0x00008800c9007a0c */ /* 0x000fe20003f66270 */
[----:B------:R-:W-:Y:S01]  /*1dc0*/  IMAD.X R3, RZ, RZ, R27, P1 ;  /* 0x000000ffff037224 */ /* 0x000fe200008e061b */
[----:B------:R-:W-:Y:S01]  /*1dd0*/  ISETP.GE.AND P1, PT, R200, c[0x0][0x220], PT ;  /* 0x00008800c8007a0c */ /* 0x000fe20003f26270 */
[----:B------:R-:W-:-:S04]  /*1de0*/  IMAD.WIDE.U32 R8, R4, c[0x0][0x190], R8 ;  /* 0x0000640004087a25 */ /* 0x000fc800078e0008 */
[----:B------:R-:W-:-:S04]  /*1df0*/  IMAD R3, R3, c[0x0][0x190], RZ ;  /* 0x0000640003037a24 */ /* 0x000fc800078e02ff */
[----:B------:R-:W-:Y:S01]  /*1e00*/  IMAD R3, R4, c[0x0][0x194], R3 ;  /* 0x0000650004037a24 */ /* 0x000fe200078e0203 */
[C---:B------:R-:W-:Y:S01]  /*1e10*/  @!P4 LEA R28, P5, R8.reuse, c[0x0][0x160], 0x1 ;  /* 0x00005800081cca11 */ /* 0x040fe200078a08ff */
[----:B------:R1:W-:Y:S01]  /*1e20*/  @P4 STS.128 [R207+0x800], RZ ;  /* 0x000800ffcf004388 */ /* 0x0003e20000000c00 */
[----:B------:R-:W-:Y:S01]  /*1e30*/  @!P3 LEA R30, P2, R8, c[0x0][0x160], 0x1 ;  /* 0x00005800081eba11 */ /* 0x000fe200078408ff */
[----:B------:R-:W-:-:S05]  /*1e40*/  IMAD.IADD R3, R9, 0x1, R3 ;  /* 0x0000000109037824 */ /* 0x000fca00078e0203 */
[C-C-:B------:R-:W-:Y:S02]  /*1e50*/  @!P4 LEA.HI.X R29, R8.reuse, c[0x0][0x164], R3.reuse, 0x1, P5 ;  /* 0x00005900081dca11 */ /* 0x140fe400028f0c03 */
[----:B------:R-:W-:-:S03]  /*1e60*/  @!P3 LEA.HI.X R31, R8, c[0x0][0x164], R3, 0x1, P2 ;  /* 0x00005900081fba11 */ /* 0x000fc600010f0c03 */
[----:B------:R-:W-:Y:S01]  /*1e70*/  @!PT LDS RZ, [RZ] ;  /* 0x00000000fffff984 */ /* 0x000fe20000000800 */
[----:B------:R-:W-:Y:S01]  /*1e80*/  @!PT LDS RZ, [RZ] ;  /* 0x00000000fffff984 */ /* 0x000fe20000000800 */
[----:B------:R-:W-:Y:S01]  /*1e90*/  @!PT LDS RZ, [RZ] ;  /* 0x00000000fffff984 */ /* 0x000fe20000000800 */
[----:B------:R1:W-:Y:S04]  /*1ea0*/  @!P4 LDGSTS.E.BYPASS.LTC128B.128 [R207+0x800], [R28.64] ;  /* 0x008000001ccfcfae */ /* 0x0003e8000b901d46 */
        /* <DEDUP_REMOVED lines=13> */
.L_x_691:
[----:B------:R-:W-:Y:S05]  /*1f80*/  BSYNC B0 ;  /* 0x0000000000007941 */ /* 0x000fea0003800000 */
.L_x_690:
[----:B------:R-:W-:Y:S01]  /*1f90*/  IADD3 R12, R20, 0x20, RZ ;  /* 0x00000020140c7810 */ /* 0x000fe20007ffe0ff */
        /* <DEDUP_REMOVED lines=13> */
[C---:B-1----:R-:W-:Y:S01]  /*2070*/  @!P4 LEA R28, P5, R8.reuse, c[0x0][0x160], 0x1 ;  /* 0x00005800081cca11 */ /* 0x042fe200078a08ff */
        /* <DEDUP_REMOVED lines=22> */
.L_x_693:
[----:B------:R-:W-:Y:S05]  /*21e0*/  BSYNC B0 ;  /* 0x0000000000007941 */ /* 0x000fea0003800000 */
.L_x_692:
        /* <DEDUP_REMOVED lines=30> */
[----:B--2---:R-:W-:-:S04]  /*23d0*/  LEA R24, P1, R22, c[0x0][0x160], 0x1 ;  /* 0x0000580016187a11 */ /* 0x004fc800078208ff */
[----:B------:R-:W-:-:S05]  /*23e0*/  LEA.HI.X R25, R22, c[0x0][0x164], R3, 0x1, P1 ;  /* 0x0000590016197a11 */ /* 0x000fca00008f0c03 */
[----:B------:R-:W-:Y:S01]  /*23f0*/  @!PT LDS RZ, [RZ] ;  /* 0x00000000fffff984 */ /* 0x000fe20000000800 */
[----:B------:R-:W-:Y:S01]  /*2400*/  @!PT LDS RZ, [RZ] ;  /* 0x00000000fffff984 */ /* 0x000fe20000000800 */
[----:B------:R-:W-:Y:S01]  /*2410*/  @!PT LDS RZ, [RZ] ;  /* 0x00000000fffff984 */ /* 0x000fe20000000800 */
[----:B------:R2:W-:Y:S04]  /*2420*/  LDGSTS.E.BYPASS.LTC128B.128 [R207+0x5800], [R24.64+0x100] ;  /* 0x0580010018cf7fae */ /* 0x0005e8000b901d46 */
.L_x_695:
[----:B------:R-:W-:Y:S05]  /*2430*/  BSYNC B0 ;  /* 0x0000000000007941 */ /* 0x000fea0003800000 */
.L_x_694:
[----:B------:R-:W-:Y:S01]  /*2440*/  IMAD.SHL.U32 R4, R133, 0x40, RZ ;  /* 0x0000004085047824 */ /* 0x000fe200078e00ff */
[----:B------:R-:W-:Y:S04]  /*2450*/  BSSY B0, `(.L_x_696) ;  /* 0x000001e000007945 */ /* 0x000fe80003800000 */
[----:B------:R-:W-:-:S05]  /*2460*/  IADD3 R3, R4, -0x40, RZ ;  /* 0xffffffc004037810 */ /* 0x000fca0007ffe0ff */
[----:B------:R-:W-:-:S05]  /*2470*/  IMAD.IADD R11, R86, 0x1, -R3 ;  /* 0x00000001560b7824 */ /* 0x000fca00078e0a03 */
[----:B------:R-:W-:-:S13]  /*2480*/  ISETP.GE.AND P1, PT, R20, R11, PT ;  /* 0x0000000b1400720c */ /* 0x000fda0003f26270 */
[----:B------:R-:W-:Y:S05]  /*2490*/  @P1 BRA `(.L_x_697) ;  /* 0x0000019000001947 */ /* 0x000fea0003800000 */
[----:B------:R-:W-:Y:S02]  /*24a0*/  ISETP.GE.AND P4, PT, R210, c[0x0][0x220], PT ;  /* 0x00008800d2007a0c */ /* 0x000fe40003f86270 */
[----:B------:R-:W-:Y:S02]  /*24b0*/  ISETP.GE.AND P3, PT, R201, c[0x0][0x220], PT ;  /* 0x00008800c9007a0c */ /* 0x000fe40003f66270 */
[----:B------:R-:W-:-:S09]  /*24c0*/  ISETP.GE.AND P1, PT, R200, c[0x0][0x220], PT ;  /* 0x00008800c8007a0c */ /* 0x000fd20003f26270 */
[C---:B--2---:R-:W-:Y:S01]  /*24d0*/  @!P4 LEA R24, P5, R134.reuse, c[0x0][0x168], 0x1 ;  /* 0x00005a008618ca11 */ /* 0x044fe200078a08ff */
[----:B------:R2:W-:Y:S01]  /*24e0*/  @P4 STS.128 [R207+0x6000], RZ ;  /* 0x006000ffcf004388 */ /* 0x0005e20000000c00 */
[C---:B------:R-:W-:Y:S02]  /*24f0*/  @!P3 LEA R22, P2, R134.reuse, c[0x0][0x168], 0x1 ;  /* 0x00005a008616ba11 */ /* 0x040fe400078408ff */
        /* <DEDUP_REMOVED lines=19> */
.L_x_697:
[----:B------:R-:W-:Y:S05]  /*2630*/  BSYNC B0 ;  /* 0x0000000000007941 */ /* 0x000fea0003800000 */
.L_x_696:
[----:B------:R-:W-:Y:S01]  /*2640*/  ISETP.GE.AND P1, PT, R14, R11, PT ;  /* 0x0000000b0e00720c */ /* 0x000fe20003f26270 */
[----:B------:R-:W-:Y:S01]  /*2650*/  IMAD.MOV.U32 R6, RZ, RZ, c[0x0][0x198] ;  /* 0x00006600ff067624 */ /* 0x000fe200078e00ff */
[----:B------:R-:W-:Y:S03]  /*2660*/  BSSY B0, `(.L_x_698) ;  /* 0x000001f000007945 */ /* 0x000fe60003800000 */
[C---:B------:R-:W-:Y:S01]  /*2670*/  IMAD.SHL.U32 R205, R6.reuse, 0x10, RZ ;  /* 0x0000001006cd7824 */ /* 0x040fe200078e00ff */
[----:B------:R-:W-:-:S07]  /*2680*/  SHF.L.U64.HI R204, R6, R204, c[0x0][0x19c] ;  /* 0x0000670006cc7619 */ /* 0x000fce00000102cc */
[----:B------:R-:W-:Y:S05]  /*2690*/  @P1 BRA `(.L_x_699) ;  /* 0x000001b000001947 */ /* 0x000fea0003800000 */
[----:B------:R-:W-:Y:S02]  /*26a0*/  ISETP.GE.AND P4, PT, R210, c[0x0][0x220], PT ;  /* 0x00008800d2007a0c */ /* 0x000fe40003f86270 */
[----:B------:R-:W-:Y:S02]  /*26b0*/  ISETP.GE.AND P3, PT, R201, c[0x0][0x220], PT ;  /* 0x00008800c9007a0c */ /* 0x000fe40003f66270 */
[----:B--2---:R-:W-:Y:S02]  /*26c0*/  IADD3 R22, P2, R205, R134, RZ ;  /* 0x00000086cd167210 */ /* 0x004fe40007f5e0ff */
[----:B------:R-:W-:-:S03]  /*26d0*/  ISETP.GE.AND P1, PT, R200, c[0x0][0x220], PT ;  /* 0x00008800c8007a0c */ /* 0x000fc60003f26270 */
[----:B------:R-:W-:-:S04]  /*26e0*/  IMAD.X R9, R204, 0x1, R135, P2 ;  /* 0x00000001cc097824 */ /* 0x000fc800010e0687 */
[C---:B------:R-:W-:Y:S01]  /*26f0*/  @!P4 LEA R26, P5, R22.reuse, c[0x0][0x168], 0x1 ;  /* 0x00005a00161aca11 */ /* 0x040fe200078a08ff */
        /* <DEDUP_REMOVED lines=21> */
.L_x_699:
[----:B------:R-:W-:Y:S05]  /*2850*/  BSYNC B0 ;  /* 0x0000000000007941 */ /* 0x000fea0003800000 */
.L_x_698:
[----:B------:R-:W-:Y:S01]  /*2860*/  ISETP.GE.AND P1, PT, R12, R11, PT ;  /* 0x0000000b0c00720c */ /* 0x000fe20003f26270 */
[----:B------:R-:W-:-:S12]  /*2870*/  BSSY B0, `(.L_x_700) ;  /* 0x000001e000007945 */ /* 0x000fd80003800000 */
[----:B------:R-:W-:Y:S05]  /*2880*/  @P1 BRA `(.L_x_701) ;  /* 0x000001c000001947 */ /* 0x000fea0003800000 */
[----:B------:R-:W-:Y:S01]  /*2890*/  ISETP.GE.AND P4, PT, R210, c[0x0][0x220], PT ;  /* 0x00008800d2007a0c */ /* 0x000fe20003f86270 */
[----:B------:R-:W-:Y:S01]  /*28a0*/  IMAD.MOV.U32 R9, RZ, RZ, c[0x0][0x19c] ;  /* 0x00006700ff097624 */ /* 0x000fe200078e00ff */
[----:B------:R-:W-:Y:S02]  /*28b0*/  ISETP.GE.AND P3, PT, R201, c[0x0][0x220], PT ;  /* 0x00008800c9007a0c */ /* 0x000fe40003f66270 */
[----:B--2---:R-:W-:Y:S02]  /*28c0*/  LEA R22, P2, R6, R134, 0x5 ;  /* 0x0000008606167211 */ /* 0x004fe400078428ff */
[----:B------:R-:W-:Y:S02]  /*28d0*/  ISETP.GE.AND P1, PT, R200, c[0x0][0x220], PT ;  /* 0x00008800c8007a0c */ /* 0x000fe40003f26270 */
[----:B------:R-:W-:-:S05]  /*28e0*/  LEA.HI.X R9, R6, R135, R9, 0x5, P2 ;  /* 0x0000008706097211 */ /* 0x000fca00010f2c09 */
        /* <DEDUP_REMOVED lines=22> */
.L_x_701:
[----:B------:R-:W-:Y:S05]  /*2a50*/  BSYNC B0 ;  /* 0x0000000000007941 */ /* 0x000fea0003800000 */
.L_x_700:
[----:B------:R-:W-:Y:S01]  /*2a60*/  ISETP.GE.AND P1, PT, R8, R11, PT ;  /* 0x0000000b0800720c */ /* 0x000fe20003f26270 */
[----:B------:R-:W-:-:S12]  /*2a70*/  BSSY B0, `(.L_x_702) ;  /* 0x000001f000007945 */ /* 0x000fd80003800000 */
[----:B------:R-:W-:Y:S05]  /*2a80*/  @P1 BRA `(.L_x_703) ;  /* 0x000001d000001947 */ /* 0x000fea0003800000 */
[----:B------:R-:W-:Y:S01]  /*2a90*/  ISETP.GE.AND P4, PT, R210, c[0x0][0x220], PT ;  /* 0x00008800d2007a0c */ /* 0x000fe20003f86270 */
[----:B------:R-:W-:Y:S01]  /*2aa0*/  ULDC UR4, c[0x0][0x19c] ;  /* 0x0000670000047ab9 */ /* 0x000fe20000000800 */
[----:B------:R-:W-:Y:S01]  /*2ab0*/  ISETP.GE.AND P3, PT, R201, c[0x0][0x220], PT ;  /* 0x00008800c9007a0c */ /* 0x000fe20003f66270 */
[----:B------:R-:W-:Y:S01]  /*2ac0*/  UIMAD UR4, UR4, 0x30, URZ ;  /* 0x00000030040478a4 */ /* 0x000fe2000f8e023f */
[----:B--2---:R-:W-:Y:S01]  /*2ad0*/  IMAD.WIDE.U32 R24, R6, 0x30, R134 ;  /* 0x0000003006187825 */ /* 0x004fe200078e0086 */
[----:B------:R-:W-:-:S04]  /*2ae0*/  ISETP.GE.AND P1, PT, R200, c[0x0][0x220], PT ;  /* 0x00008800c8007a0c */ /* 0x000fc80003f26270 */
[----:B------:R-:W-:-:S04]  /*2af0*/  IADD3 R9, R25, UR4, RZ ;  /* 0x0000000419097c10 */ /* 0x000fc8000fffe0ff */
        /* <DEDUP_REMOVED lines=22> */
.L_x_703:
[----:B------:R-:W-:Y:S05]  /*2c60*/  BSYNC B0 ;  /* 0x0000000000007941 */ /* 0x000fea0003800000 */
.L_x_702:
[----:B------:R-:W0:Y:S01]  /*2c70*/  LDGDEPBAR ;  /* 0x00000000000079af */ /* 0x000e220000000000 */
[----:B------:R-:W-:Y:S01]  /*2c80*/  ISETP.GE.AND P2, PT, R20, R11, PT ;  /* 0x0000000b1400720c */ /* 0x000fe20003f46270 */
[----:B------:R-:W-:Y:S01]  /*2c90*/  BSSY B0, `(.L_x_704) ;  /* 0x000001e000007945 */ /* 0x000fe20003800000 */
[----:B------:R-:W-:-:S04]  /*2ca0*/  LEA R222, P1, R16, c[0x0][0x170], 0x1 ;  /* 0x00005c0010de7a11 */ /* 0x000fc800078208ff */
[----:B------:R-:W-:Y:S01]  /*2cb0*/  LEA.HI.X R223, R16, c[0x0][0x174], R19, 0x1, P1 ;  /* 0x00005d0010df7a11 */ /* 0x000fe200008f0c13 */
[----:B------:R-:W-:-:S04]  /*2cc0*/  DEPBAR.LE SB0, 0x0 ;  /* 0x000080000000791a */ /* 0x000fc80000000000 */
[----:B------:R-:W-:Y:S06]  /*2cd0*/  BAR.SYNC.DEFER_BLOCKING 0x0 ;  /* 0x0000000000007b1d */ /* 0x000fec0000010000 */
[----:B------:R3:W-:Y:S04]  /*2ce0*/  @P2 STS.128 [R207+0xc000], RZ ;  /* 0x00c000ffcf002388 */ /* 0x0007e80000000c00 */
[----:B------:R3:W-:Y:S04]  /*2cf0*/  @P2 STS.128 [R207+0xe000], RZ ;  /* 0x00e000ffcf002388 */ /* 0x0007e80000000c00 */
[----:B------:R3:W-:Y:S01]  /*2d00*/  @P2 STS.128 [R207+0x10000], RZ ;  /* 0x010000ffcf002388 */ /* 0x0007e20000000c00 */
[----:B------:R-:W-:Y:S05]  /*2d10*/  @P2 BRA `(.L_x_705) ;  /* 0x0000015000002947 */ /* 0x000fea0003800000 */
[----:B------:R-:W-:Y:S02]  /*2d20*/  ISETP.GE.AND P3, PT, R210, c[0x0][0x220], PT ;  /* 0x00008800d2007a0c */ /* 0x000fe40003f66270 */
[----:B------:R-:W-:-:S02]  /*2d30*/  ISETP.GE.AND P2, PT, R201, c[0x0][0x220], PT ;  /* 0x00008800c9007a0c */ /* 0x000fc40003f46270 */
[----:B------:R-:W-:-:S09]  /*2d40*/  ISETP.GE.AND P1, PT, R200, c[0x0][0x220], PT ;  /* 0x00008800c8007a0c */ /* 0x000fd20003f26270 */
[----:B--2---:R-:W-:Y:S01]  /*2d50*/  @!P3 IMAD.MOV.U32 R22, RZ, RZ, R222 ;  /* 0x000000ffff16b224 */ /* 0x004fe200078e00de */
[----:B------:R2:W-:Y:S01]  /*2d60*/  @P3 STS.128 [R207+0xc000], RZ ;  /* 0x00c000ffcf003388 */ /* 0x0005e20000000c00 */
[----:B------:R-:W-:-:S05]  /*2d70*/  @!P3 IMAD.MOV.U32 R23, RZ, RZ, R223 ;  /* 0x000000ffff17b224 */ /* 0x000fca00078e00df */
        /* <DEDUP_REMOVED lines=11> */
[----:B------:R-:W-:Y:S01]  /*2e30*/  @!PT LDS RZ, [RZ] ;  /* 0x00000000fffff984 */ /* 0x000fe20000000800 */
[----:B------:R-:W-:Y:S01]  /*2e40*/  @!PT LDS RZ, [RZ] ;  /* 0x00000000fffff984 */ /* 0x000fe20000000800 */
[----:B------:R-:W-:Y:S01]  /*2e50*/  @!PT LDS RZ, [RZ] ;  /* 0x00000000fffff984 */ /* 0x000fe20000000800 */
[----:B------:R4:W-:Y:S02]  /*2e60*/  LDGSTS.E.BYPASS.LTC128B.128 [R207+0x10000], [R222.64+0x100] ;  /* 0x10000100decf7fae */ /* 0x0009e4000b901d46 */
.L_x_705:
[----:B------:R-:W-:Y:S05]  /*2e70*/  BSYNC B0 ;  /* 0x0000000000007941 */ /* 0x000fea0003800000 */
.L_x_704:
[----:B------:R-:W-:Y:S01]  /*2e80*/  ISETP.GE.AND P1, PT, R14, R11, PT ;  /* 0x0000000b0e00720c */ /* 0x000fe20003f26270 */
[----:B------:R-:W-:-:S12]  /*2e90*/  BSSY B0, `(.L_x_706) ;  /* 0x0000020000007945 */ /* 0x000fd80003800000 */
[----:B------:R1:W-:Y:S04]  /*2ea0*/  @P1 STS.128 [R207+0xc800], RZ ;  /* 0x00c800ffcf001388 */ /* 0x0003e80000000c00 */
[----:B------:R1:W-:Y:S04]  /*2eb0*/  @P1 STS.128 [R207+0xe800], RZ ;  /* 0x00e800ffcf001388 */ /* 0x0003e80000000c00 */
[----:B------:R1:W-:Y:S01]  /*2ec0*/  @P1 STS.128 [R207+0x10800], RZ ;  /* 0x010800ffcf001388 */ /* 0x0003e20000000c00 */
[----:B------:R-:W-:Y:S05]  /*2ed0*/  @P1 BRA `(.L_x_707) ;  /* 0x000001b000001947 */ /* 0x000fea0003800000 */
[----:B------:R-:W-:Y:S02]  /*2ee0*/  ISETP.GE.AND P3, PT, R210, c[0x0][0x220], PT ;  /* 0x00008800d2007a0c */ /* 0x000fe40003f66270 */
[----:B------:R-:W-:-:S02]  /*2ef0*/  ISETP.GE.AND P2, PT, R201, c[0x0][0x220], PT ;  /* 0x00008800c9007a0c */ /* 0x000fc40003f46270 */
[----:B------:R-:W-:Y:S02]  /*2f00*/  IADD3 R14, P4, R203, R16, RZ ;  /* 0x00000010cb0e7210 */ /* 0x000fe40007f9e0ff */
[----:B------:R-:W-:-:S03]  /*2f10*/  ISETP.GE.AND P1, PT, R200, c[0x0][0x220], PT ;  /* 0x00008800c8007a0c */ /* 0x000fc60003f26270 */
[----:B------:R-:W-:-:S04]  /*2f20*/  IMAD.X R9, R202, 0x1, R19, P4 ;  /* 0x00000001ca097824 */ /* 0x000fc800020e0613 */
[C---:B--2---:R-:W-:Y:S01]  /*2f30*/  @!P3 LEA R24, P5, R203.reuse, R222, 0x1 ;  /* 0x000000decb18b211 */ /* 0x044fe200078a08ff */
[----:B------:R2:W-:Y:S01]  /*2f40*/  @P3 STS.128 [R207+0xc800], RZ ;  /* 0x00c800ffcf003388 */ /* 0x0005e20000000c00 */
[C---:B------:R-:W-:Y:S02]  /*2f50*/  @!P2 LEA R22, P4, R14.reuse, c[0x0][0x170], 0x1 ;  /* 0x00005c000e16aa11 */ /* 0x040fe400078808ff */
[----:B------:R-:W-:Y:S02]  /*2f60*/  @!P3 LEA.HI.X R25, R203, R223, R202, 0x1, P5 ;  /* 0x000000dfcb19b211 */ /* 0x000fe400028f0cca */
        /* <DEDUP_REMOVED lines=18> */
.L_x_707:
[----:B------:R-:W-:Y:S05]  /*3090*/  BSYNC B0 ;  /* 0x0000000000007941 */ /* 0x000fea0003800000 */
.L_x_706:
[----:B------:R-:W-:Y:S01]  /*30a0*/  ISETP.GE.AND P1, PT, R12, R11, PT ;  /* 0x0000000b0c00720c */ /* 0x000fe20003f26270 */
[----:B------:R-:W-:-:S12]  /*30b0*/  BSSY B0, `(.L_x_708) ;  /* 0x0000023000007945 */ /* 0x000fd80003800000 */
[----:B------:R1:W-:Y:S04]  /*30c0*/  @P1 STS.128 [R207+0xd000], RZ ;  /* 0x00d000ffcf001388 */ /* 0x0003e80000000c00 */
[----:B------:R1:W-:Y:S04]  /*30d0*/  @P1 STS.128 [R207+0xf000], RZ ;  /* 0x00f000ffcf001388 */ /* 0x0003e80000000c00 */
[----:B------:R1:W-:Y:S01]  /*30e0*/  @P1 STS.128 [R207+0x11000], RZ ;  /* 0x011000ffcf001388 */ /* 0x0003e20000000c00 */
[----:B------:R-:W-:Y:S05]  /*30f0*/  @P1 BRA `(.L_x_709) ;  /* 0x000001e000001947 */ /* 0x000fea0003800000 */
[----:B------:R-:W-:Y:S01]  /*3100*/  ISETP.GE.AND P3, PT, R210, c[0x0][0x220], PT ;  /* 0x00008800d2007a0c */ /* 0x000fe20003f66270 */
[----:B------:R-:W-:Y:S01]  /*3110*/  IMAD.MOV.U32 R14, RZ, RZ, 0x5 ;  /* 0x00000005ff0e7424 */ /* 0x000fe200078e00ff */
[----:B------:R-:W-:Y:S01]  /*3120*/  ISETP.GE.AND P2, PT, R201, c[0x0][0x220], PT ;  /* 0x00008800c9007a0c */ /* 0x000fe20003f46270 */
[----:B------:R-:W-:Y:S01]  /*3130*/  IMAD.SHL.U32 R15, R13, 0x20, RZ ;  /* 0x000000200d0f7824 */ /* 0x000fe200078e00ff */
[----:B------:R-:W-:-:S02]  /*3140*/  ISETP.GE.AND P1, PT, R200, c[0x0][0x220], PT ;  /* 0x00008800c8007a0c */ /* 0x000fc40003f26270 */
[----:B------:R-:W-:Y:S02]  /*3150*/  SHF.L.U64.HI R14, R13, R14, c[0x0][0x1a4] ;  /* 0x000069000d0e7619 */ /* 0x000fe4000001020e */
[----:B------:R-:W-:-:S05]  /*3160*/  IADD3 R12, P4, R15, R16, RZ ;  /* 0x000000100f0c7210 */ /* 0x000fca0007f9e0ff */
[C---:B--2---:R-:W-:Y:S01]  /*3170*/  @!P3 LEA R24, P5, R15.reuse, R222, 0x1 ;  /* 0x000000de0f18b211 */ /* 0x044fe200078a08ff */
[----:B------:R-:W-:Y:S01]  /*3180*/  IMAD.X R9, R14, 0x1, R19, P4 ;  /* 0x000000010e097824 */ /* 0x000fe200020e0613 */
[C---:B------:R-:W-:Y:S01]  /*3190*/  @!P2 LEA R22, P4, R12.reuse, c[0x0][0x170], 0x1 ;  /* 0x00005c000c16aa11 */ /* 0x040fe200078808ff */
[----:B------:R2:W-:Y:S01]  /*31a0*/  @P3 STS.128 [R207+0xd000], RZ ;  /* 0x00d000ffcf003388 */ /* 0x0005e20000000c00 */
        /* <DEDUP_REMOVED lines=13> */
[----:B------:R-:W-:-:S04]  /*3280*/  LEA R14, P1, R12, c[0x0][0x170], 0x1 ;  /* 0x00005c000c0e7a11 */ /* 0x000fc800078208ff */
[----:B------:R-:W-:-:S05]  /*3290*/  LEA.HI.X R15, R12, c[0x0][0x174], R9, 0x1, P1 ;  /* 0x00005d000c0f7a11 */ /* 0x000fca00008f0c09 */
[----:B------:R-:W-:Y:S01]  /*32a0*/  @!PT LDS RZ, [RZ] ;  /* 0x00000000fffff984 */ /* 0x000fe20000000800 */
[----:B------:R-:W-:Y:S01]  /*32b0*/  @!PT LDS RZ, [RZ] ;  /* 0x00000000fffff984 */ /* 0x000fe20000000800 */
[----:B------:R-:W-:Y:S01]  /*32c0*/  @!PT LDS RZ, [RZ] ;  /* 0x00000000fffff984 */ /* 0x000fe20000000800 */
[----:B------:R1:W-:Y:S04]  /*32d0*/  LDGSTS.E.BYPASS.LTC128B.128 [R207+0x11000], [R14.64+0x100] ;  /* 0x110001000ecf7fae */ /* 0x0003e8000b901d46 */
.L_x_709:
[----:B------:R-:W-:Y:S05]  /*32e0*/  BSYNC B0 ;  /* 0x0000000000007941 */ /* 0x000fea0003800000 */
.L_x_708:
[----:B------:R-:W-:Y:S01]  /*32f0*/  ISETP.GE.AND P1, PT, R8, R11, PT ;  /* 0x0000000b0800720c */ /* 0x000fe20003f26270 */
[----:B------:R-:W-:Y:S01]  /*3300*/  BSSY B0, `(.L_x_710) ;  /* 0x0000026000007945 */ /* 0x000fe20003800000 */
[----:B------:R-:W-:-:S04]  /*3310*/  LEA.HI R9, R10, R85, RZ, 0x5 ;  /* 0x000000550a097211 */ /* 0x000fc800078f28ff */
[----:B------:R-:W-:-:S07]  /*3320*/  SHF.R.S32.HI R9, RZ, 0x5, R9 ;  /* 0x00000005ff097819 */ /* 0x000fce0000011409 */
[----:B------:R1:W-:Y:S04]  /*3330*/  @P1 STS.128 [R207+0xd800], RZ ;  /* 0x00d800ffcf001388 */ /* 0x0003e80000000c00 */
[----:B------:R1:W-:Y:S04]  /*3340*/  @P1 STS.128 [R207+0xf800], RZ ;  /* 0x00f800ffcf001388 */ /* 0x0003e80000000c00 */
[----:B------:R1:W-:Y:S01]  /*3350*/  @P1 STS.128 [R207+0x11800], RZ ;  /* 0x011800ffcf001388 */ /* 0x0003e20000000c00 */
[----:B------:R-:W-:Y:S05]  /*3360*/  @P1 BRA `(.L_x_711) ;  /* 0x000001f000001947 */ /* 0x000fea0003800000 */
[----:B------:R-:W-:Y:S01]  /*3370*/  ISETP.GE.AND P3, PT, R210, c[0x0][0x220], PT ;  /* 0x00008800d2007a0c */ /* 0x000fe20003f66270 */
[----:B------:R-:W-:Y:S01]  /*3380*/  IMAD.MOV.U32 R8, RZ, RZ, c[0x0][0x1a4] ;  /* 0x00006900ff087624 */ /* 0x000fe200078e00ff */
[----:B------:R-:W-:Y:S01]  /*3390*/  ISETP.GE.AND P2, PT, R201, c[0x0][0x220], PT ;  /* 0x00008800c9007a0c */ /* 0x000fe20003f46270 */
[----:B------:R-:W-:Y:S01]  /*33a0*/  IMAD.MOV.U32 R18, RZ, RZ, R16 ;  /* 0x000000ffff127224 */ /* 0x000fe200078e0010 */
[----:B------:R-:W-:Y:S01]  /*33b0*/  ISETP.GE.AND P1, PT, R200, c[0x0][0x220], PT ;  /* 0x00008800c8007a0c */ /* 0x000fe20003f26270 */
[----:B------:R-:W-:-:S02]  /*33c0*/  IMAD R10, R8, 0x30, RZ ;  /* 0x00000030080a7824 */ /* 0x000fc400078e02ff */
[----:B------:R-:W-:-:S05]  /*33d0*/  IMAD.WIDE.U32 R18, R13, 0x30, R18 ;  /* 0x000000300d127825 */ /* 0x000fca00078e0012 */
[----:B------:R-:W-:Y:S01]  /*33e0*/  IADD3 R10, R19, R10, RZ ;  /* 0x0000000a130a7210 */ /* 0x000fe20007ffe0ff */
[----:B------:R-:W-:Y:S01]  /*33f0*/  @!P3 IMAD.WIDE.U32 R12, R13, 0x60, R222 ;  /* 0x000000600d0cb825 */ /* 0x000fe200078e00de */
[----:B------:R1:W-:Y:S02]  /*3400*/  @P3 STS.128 [R207+0xd800], RZ ;  /* 0x00d800ffcf003388 */ /* 0x0003e40000000c00 */
[----:B-1----:R-:W-:Y:S01]  /*3410*/  @!P2 LEA R14, P4, R18, c[0x0][0x170], 0x1 ;  /* 0x00005c00120eaa11 */ /* 0x002fe200078808ff */
[----:B------:R-:W-:-:S03]  /*3420*/  @!P3 IMAD R8, R8, 0x60, RZ ;  /* 0x000000600808b824 */ /* 0x000fc600078e02ff */
[----:B------:R-:W-:Y:S02]  /*3430*/  @!P2 LEA.HI.X R15, R18, c[0x0][0x174], R10, 0x1, P4 ;  /* 0x00005d00120faa11 */ /* 0x000fe400020f0c0a */
[----:B------:R-:W-:-:S05]  /*3440*/  @!P3 IADD3 R13, R13, R8, RZ ;  /* 0x000000080d0db210 */ /* 0x000fca0007ffe0ff */
        /* <DEDUP_REMOVED lines=17> */
.L_x_711:
[----:B------:R-:W-:Y:S05]  /*3560*/  BSYNC B0 ;  /* 0x0000000000007941 */ /* 0x000fea0003800000 */
.L_x_710:
[C---:B------:R-:W-:Y:S01]  /*3570*/  IMAD.SHL.U32 R8, R2.reuse, 0x40, RZ ;  /* 0x0000004002087824 */ /* 0x040fe200078e00ff */
[----:B------:R-:W-:Y:S01]  /*3580*/  R2P PR, R2, 0x6 ;  /* 0x0000000602007804 */ /* 0x000fe20000000000 */
[----:B------:R-:W-:Y:S01]  /*3590*/  IMAD.SHL.U32 R20, R20, 0x8, RZ ;  /* 0x0000000814147824 */ /* 0x000fe200078e00ff */
[----:B------:R-:W0:Y:S01]  /*35a0*/  LDGDEPBAR ;  /* 0x00000000000079af */ /* 0x000e220000000000 */
[----:B------:R-:W-:Y:S01]  /*35b0*/  IMAD R198, R9, 0x400, R0 ;  /* 0x0000040009c67824 */ /* 0x000fe200078e0200 */
[----:B------:R-:W-:Y:S01]  /*35c0*/  LOP3.LUT R11, R8, 0x1c0, RZ, 0xc0, !PT ;  /* 0x000001c0080b7812 */ /* 0x000fe200078ec0ff */
[----:B------:R-:W-:Y:S02]  /*35d0*/  IMAD.SHL.U32 R85, R85, 0x2, RZ ;  /* 0x0000000255557824 */ /* 0x000fe400078e00ff */
[----:B------:R-:W-:Y:S01]  /*35e0*/  IMAD.SHL.U32 R198, R198, 0x2, RZ ;  /* 0x00000002c6c67824 */ /* 0x000fe200078e00ff */
[----:B------:R-:W-:Y:S02]  /*35f0*/  LOP3.LUT R8, R11, 0x8, R20, 0xf8, !PT ;  /* 0x000000080b087812 */ /* 0x000fe400078ef814 */
[----:B------:R-:W-:Y:S01]  /*3600*/  SHF.R.U32.HI R11, RZ, 0x3, R11 ;  /* 0x00000003ff0b7819 */ /* 0x000fe2000001160b */
[--C-:B------:R-:W-:Y:S01]  /*3610*/  IMAD R196, R7, 0x2, R198.reuse ;  /* 0x0000000207c47824 */ /* 0x100fe200078e02c6 */
[----:B------:R-:W-:Y:S01]  /*3620*/  LDSM.16.M88.4 R68, [R198] ;  /* 0x00000000c644783b */ /* 0x000fe20000000200 */
[C---:B------:R-:W-:Y:S01]  /*3630*/  IMAD R194, R5.reuse, 0x2, R198 ;  /* 0x0000000205c27824 */ /* 0x040fe200078e02c6 */
[----:B------:R-:W-:Y:S01]  /*3640*/  LOP3.LUT R8, R8, R11, RZ, 0x3c, !PT ;  /* 0x0000000b08087212 */ /* 0x000fe200078e3cff */
[----:B------:R-:W-:Y:S01]  /*3650*/  IMAD R193, R5, 0x2, R196 ;  /* 0x0000000205c17824 */ /* 0x000fe200078e02c4 */
[----:B------:R-:W-:Y:S03]  /*3660*/  LDSM.16.M88.4 R36, [R196] ;  /* 0x00000000c424783b */ /* 0x000fe60000000200 */
[----:B------:R-:W-:Y:S01]  /*3670*/  IMAD R197, R197, 0x200, R8 ;  /* 0x00000200c5c57824 */ /* 0x000fe200078e0208 */
[----:B-1----:R-:W-:Y:S03]  /*3680*/  LDSM.16.M88.4 R28, [R194] ;  /* 0x00000000c21c783b */ /* 0x002fe60000000200 */
[----:B------:R-:W-:Y:S01]  /*3690*/  IMAD.SHL.U32 R197, R197, 0x2, RZ ;  /* 0x00000002c5c57824 */ /* 0x000fe200078e00ff */
[----:B------:R-:W-:Y:S04]  /*36a0*/  LDSM.16.M88.4 R64, [R193] ;  /* 0x00000000c140783b */ /* 0x000fe80000000200 */
[----:B------:R-:W1:Y:S01]  /*36b0*/  LDSM.16.M88.4 R16, [R197+0x6800] ;  /* 0x00680000c510783b */ /* 0x000e620000000200 */
[----:B------:R-:W-:-:S02]  /*36c0*/  IADD3 R2, R197, 0x6000, RZ ;  /* 0x00006000c5027810 */ /* 0x000fc40007ffe0ff */
[----:B------:R-:W-:Y:S01]  /*36d0*/  IADD3 R195, R197, 0x6020, RZ ;  /* 0x00006020c5c37810 */ /* 0x000fe20007ffe0ff */
[----:B------:R-:W5:Y:S01]  /*36e0*/  LDSM.16.M88.4 R40, [R197+0x6000] ;  /* 0x00600000c528783b */ /* 0x000f620000000200 */
[----:B------:R-:W-:Y:S01]  /*36f0*/  @P1 IADD3 R195, R2, -0x20, RZ ;  /* 0xffffffe002c31810 */ /* 0x000fe20007ffe0ff */
[----:B------:R-:W-:Y:S02]  /*3700*/  IMAD.MOV.U32 R2, RZ, RZ, 0x40 ;  /* 0x00000040ff027424 */ /* 0x000fe400078e00ff */
[----:B------:R-:W-:Y:S01]  /*3710*/  LDSM.16.M88.4 R8, [R197+0x7000] ;  /* 0x00700000c508783b */ /* 0x000fe20000000200 */
[C---:B------:R-:W-:Y:S02]  /*3720*/  IADD3 R187, R195.reuse, 0x800, RZ ;  /* 0x00000800c3bb7810 */ /* 0x040fe40007ffe0ff */
[----:B------:R-:W-:Y:S01]  /*3730*/  SEL R2, R2, 0xffffffc0, !P2 ;  /* 0xffffffc002027807 */ /* 0x000fe20005000000 */
[----:B--2---:R-:W2:Y:S01]  /*3740*/  LDSM.16.M88.4 R24, [R195+0x800] ;  /* 0x00080000c318783b */ /* 0x004ea20000000200 */
[----:B------:R-:W-:-:S02]  /*3750*/  IADD3 R186, R195, 0x1000, RZ ;  /* 0x00001000c3ba7810 */ /* 0x000fc40007ffe0ff */
[----:B------:R-:W-:Y:S01]  /*3760*/  IADD3 R185, R195, 0x1800, RZ ;  /* 0x00001800c3b97810 */ /* 0x000fe20007ffe0ff */
[----:B------:R-:W3:Y:S01]  /*3770*/  LDSM.16.M88.4 R60, [R197+0x7800] ;  /* 0x00780000c53c783b */ /* 0x000ee20000000200 */
[----:B------:R-:W-:Y:S01]  /*3780*/  IMAD.IADD R191, R197, 0x1, R2 ;  /* 0x00000001c5bf7824 */ /* 0x000fe200078e0202 */
[C---:B------:R-:W-:Y:S01]  /*3790*/  IADD3 R183, R195.reuse, 0x2000, RZ ;  /* 0x00002000c3b77810 */ /* 0x040fe20007ffe0ff */
[----:B------:R-:W-:Y:S01]  /*37a0*/  IMAD.IADD R184, R2, 0x1, R195 ;  /* 0x0000000102b87824 */ /* 0x000fe200078e02c3 */
[----:B------:R-:W4:Y:S01]  /*37b0*/  LDSM.16.M88.4 R56, [R195] ;  /* 0x00000000c338783b */ /* 0x000f220000000200 */
[C---:B------:R-:W-:Y:S02]  /*37c0*/  IADD3 R182, R195.reuse, 0x2800, RZ ;  /* 0x00002800c3b67810 */ /* 0x040fe40007ffe0ff */
[C---:B------:R-:W-:Y:S01]  /*37d0*/  IADD3 R181, R195.reuse, 0x3000, RZ ;  /* 0x00003000c3b57810 */ /* 0x040fe20007ffe0ff */
[----:B------:R-:W2:Y:S01]  /*37e0*/  LDSM.16.M88.4 R52, [R195+0x1000] ;  /* 0x00100000c334783b */ /* 0x000ea20000000200 */
[----:B------:R-:W-:-:S02]  /*37f0*/  IADD3 R180, R195, 0x3800, RZ ;  /* 0x00003800c3b47810 */ /* 0x000fc40007ffe0ff */
[C---:B------:R-:W-:Y:S01]  /*3800*/  IADD3 R179, R195.reuse, 0x4000, RZ ;  /* 0x00004000c3b37810 */ /* 0x040fe20007ffe0ff */
[----:B------:R-:W2:Y:S01]  /*3810*/  LDSM.16.M88.4 R48, [R195+0x1800] ;  /* 0x00180000c330783b */ /* 0x000ea20000000200 */
[C---:B------:R-:W-:Y:S02]  /*3820*/  IADD3 R178, R195.reuse, 0x4800, RZ ;  /* 0x00004800c3b27810 */ /* 0x040fe40007ffe0ff */
[C---:B------:R-:W-:Y:S01]  /*3830*/  IADD3 R177, R195.reuse, 0x5000, RZ ;  /* 0x00005000c3b17810 */ /* 0x040fe20007ffe0ff */
[----:B------:R-:W2:Y:S01]  /*3840*/  LDSM.16.M88.4 R32, [R191+0x6000] ;  /* 0x00600000bf20783b */ /* 0x000ea20000000200 */
[----:B------:R-:W-:-:S03]  /*3850*/  IADD3 R176, R195, 0x5800, RZ ;  /* 0x00005800c3b07810 */ /* 0x000fc60007ffe0ff */
[----:B------:R-:W-:Y:S01]  /*3860*/  LDSM.16.M88.4 R80, [R191+0x7000] ;  /* 0x00700000bf50783b */ /* 0x000fe20000000200 */
[C---:B-1----:R-:W-:Y:S03]  /*3870*/  HMMA.16816.F32 R20, R68.reuse, R16, RZ ;  /* 0x000000104414723c */ /* 0x042fe600000018ff */
[----:B------:R-:W-:Y:S05]  /*3880*/  LDSM.16.M88.4 R76, [R191+0x7800] ;  /* 0x00780000bf4c783b */ /* 0x000fea0000000200 */
[C---:B------:R-:W-:Y:S08]  /*3890*/  HMMA.16816.F32 R16, R68.reuse, R18, RZ ;  /* 0x000000124410723c */ /* 0x040ff000000018ff */
[C---:B-----5:R-:W-:Y:S08]  /*38a0*/  HMMA.16816.F32 R44, R68.reuse, R40, RZ ;  /* 0x00000028442c723c */ /* 0x060ff000000018ff */
[----:B------:R-:W-:Y:S08]  /*38b0*/  HMMA.16816.F32 R40, R68, R42, RZ ;  /* 0x0000002a4428723c */ /* 0x000ff000000018ff */
[C---:B--2---:R-:W-:Y:S08]  /*38c0*/  HMMA.16816.F32 R20, R36.reuse, R24, R20 ;  /* 0x000000182414723c */ /* 0x044ff00000001814 */
[----:B------:R-:W-:Y:S01]  /*38d0*/  HMMA.16816.F32 R16, R36, R26, R16 ;  /* 0x0000001a2410723c */ /* 0x000fe20000001810 */
[----:B------:R-:W1:Y:S07]  /*38e0*/  LDSM.16.M88.4 R24, [R191+0x6800] ;  /* 0x00680000bf18783b */ /* 0x000e6e0000000200 */
[C---:B------:R-:W-:Y:S08]  /*38f0*/  HMMA.16816.F32 R12, R68.reuse, R8, RZ ;  /* 0x00000008440c723c */ /* 0x040ff000000018ff */
[C---:B------:R-:W-:Y:S08]  /*3900*/  HMMA.16816.F32 R8, R68.reuse, R10, RZ ;  /* 0x0000000a4408723c */ /* 0x040ff000000018ff */
[C---:B---3--:R-:W-:Y:S08]  /*3910*/  HMMA.16816.F32 R72, R68.reuse, R60, RZ ;  /* 0x0000003c4448723c */ /* 0x048ff000000018ff */
[----:B------:R-:W-:Y:S01]  /*3920*/  HMMA.16816.F32 R68, R68, R62, RZ ;  /* 0x0000003e4444723c */ /* 0x000fe200000018ff */
[----:B------:R-:W2:Y:S07]  /*3930*/  LDSM.16.M88.4 R60, [R184] ;  /* 0x00000000b83c783b */ /* 0x000eae0000000200 */
[C---:B----4-:R-:W-:Y:S08]  /*3940*/  HMMA.16816.F32 R44, R36.reuse, R56, R44 ;  /* 0x00000038242c723c */ /* 0x050ff0000000182c */
[C---:B------:R-:W-:Y:S01]  /*3950*/  HMMA.16816.F32 R40, R36.reuse, R58, R40 ;  /* 0x0000003a2428723c */ /* 0x040fe20000001828 */
[----:B------:R-:W3:Y:S07]  /*3960*/  LDSM.16.M88.4 R56, [R184+0x800] ;  /* 0x00080000b838783b */ /* 0x000eee0000000200 */
[C---:B------:R-:W-:Y:S08]  /*3970*/  HMMA.16816.F32 R12, R36.reuse, R52, R12 ;  /* 0x00000034240c723c */ /* 0x040ff0000000180c */
[C---:B------:R-:W-:Y:S01]  /*3980*/  HMMA.16816.F32 R8, R36.reuse, R54, R8 ;  /* 0x000000362408723c */ /* 0x040fe20000001808 */
[----:B------:R-:W4:Y:S07]  /*3990*/  LDSM.16.M88.4 R52, [R184+0x1000] ;  /* 0x00100000b834783b */ /* 0x000f2e0000000200 */
[C---:B------:R-:W-:Y:S08]  /*39a0*/  HMMA.16816.F32 R72, R36.reuse, R48, R72 ;  /* 0x000000302448723c */ /* 0x040ff00000001848 */
[----:B------:R-:W-:Y:S01]  /*39b0*/  HMMA.16816.F32 R68, R36, R50, R68 ;  /* 0x000000322444723c */ /* 0x000fe20000001844 */
[----:B------:R-:W5:Y:S04]  /*39c0*/  LDSM.16.M88.4 R48, [R184+0x1800] ;  /* 0x00180000b830783b */ /* 0x000f680000000200 */
[----:B------:R-:W-:Y:S03]  /*39d0*/  LDSM.16.M88.4 R36, [R198+0x2000] ;  /* 0x00200000c624783b */ /* 0x000fe60000000200 */
[C---:B------:R-:W-:Y:S08]  /*39e0*/  HMMA.16816.F32 R44, R28.reuse, R32, R44 ;  /* 0x000000201c2c723c */ /* 0x040ff0000000182c */
[C---:B------:R-:W-:Y:S01]  /*39f0*/  HMMA.16816.F32 R40, R28.reuse, R34, R40 ;  /* 0x000000221c28723c */ /* 0x040fe20000001828 */
[----:B------:R-:W2:Y:S07]  /*3a00*/  LDSM.16.M88.4 R32, [R197+0x8000] ;  /* 0x00800000c520783b */ /* 0x000eae0000000200 */
[C---:B-1----:R-:W-:Y:S08]  /*3a10*/  HMMA.16816.F32 R20, R28.reuse, R24, R20 ;  /* 0x000000181c14723c */ /* 0x042ff00000001814 */
[C---:B------:R-:W-:Y:S01]  /*3a20*/  HMMA.16816.F32 R16, R28.reuse, R26, R16 ;  /* 0x0000001a1c10723c */ /* 0x040fe20000001810 */
[----:B------:R-:W-:Y:S07]  /*3a30*/  LDSM.16.M88.4 R24, [R197+0x9800] ;  /* 0x00980000c518783b */ /* 0x000fee0000000200 */
[C---:B------:R-:W-:Y:S08]  /*3a40*/  HMMA.16816.F32 R12, R28.reuse, R80, R12 ;  /* 0x000000501c0c723c */ /* 0x040ff0000000180c */
[C---:B------:R-:W-:Y:S08]  /*3a50*/  HMMA.16816.F32 R8, R28.reuse, R82, R8 ;  /* 0x000000521c08723c */ /* 0x040ff00000001808 */
[C---:B------:R-:W-:Y:S08]  /*3a60*/  HMMA.16816.F32 R72, R28.reuse, R76, R72 ;  /* 0x0000004c1c48723c */ /* 0x040ff00000001848 */
[----:B------:R-:W-:Y:S01]  /*3a70*/  HMMA.16816.F32 R68, R28, R78, R68 ;  /* 0x0000004e1c44723c */ /* 0x000fe20000001844 */
[----:B------:R-:W-:Y:S04]  /*3a80*/  LDSM.16.M88.4 R28, [R197+0x9000] ;  /* 0x00900000c51c783b */ /* 0x000fe80000000200 */
[----:B------:R-:W-:Y:S03]  /*3a90*/  LDSM.16.M88.4 R76, [R196+0x2000] ;  /* 0x00200000c44c783b */ /* 0x000fe60000000200 */
[C---:B--2---:R-:W-:Y:S08]  /*3aa0*/  HMMA.16816.F32 R44, R64.reuse, R60, R44 ;  /* 0x0000003c402c723c */ /* 0x044ff0000000182c */
[C---:B------:R-:W-:Y:S01]  /*3ab0*/  HMMA.16816.F32 R40, R64.reuse, R62, R40 ;  /* 0x0000003e4028723c */ /* 0x040fe20000001828 */
[----:B------:R-:W1:Y:S07]  /*3ac0*/  LDSM.16.M88.4 R60, [R197+0x8800] ;  /* 0x00880000c53c783b */ /* 0x000e6e0000000200 */
[C---:B---3--:R-:W-:Y:S01]  /*3ad0*/  HMMA.16816.F32 R80, R64.reuse, R56, R20 ;  /* 0x000000384050723c */ /* 0x048fe20000001814 */
[----:B------:R-:W2:Y:S07]  /*3ae0*/  LDSM.16.M88.4 R20, [R195+0x2000] ;  /* 0x00200000c314783b */ /* 0x000eae0000000200 */
[C---:B------:R-:W-:Y:S08]  /*3af0*/  HMMA.16816.F32 R16, R64.reuse, R58, R16 ;  /* 0x0000003a4010723c */ /* 0x040ff00000001810 */
[C---:B----4-:R-:W-:Y:S08]  /*3b00*/  HMMA.16816.F32 R12, R64.reuse, R52, R12 ;  /* 0x00000034400c723c */ /* 0x050ff0000000180c */
[C---:B------:R-:W-:Y:S01]  /*3b10*/  HMMA.16816.F32 R8, R64.reuse, R54, R8 ;  /* 0x000000364008723c */ /* 0x040fe20000001808 */
[----:B------:R-:W3:Y:S07]  /*3b20*/  LDSM.16.M88.4 R52, [R195+0x2800] ;  /* 0x00280000c334783b */ /* 0x000eee0000000200 */
[C---:B-----5:R-:W-:Y:S08]  /*3b30*/  HMMA.16816.F32 R72, R64.reuse, R48, R72 ;  /* 0x000000304048723c */ /* 0x060ff00000001848 */
[----:B------:R-:W-:Y:S01]  /*3b40*/  HMMA.16816.F32 R68, R64, R50, R68 ;  /* 0x000000324044723c */ /* 0x000fe20000001844 */
[----:B------:R-:W4:Y:S04]  /*3b50*/  LDSM.16.M88.4 R48, [R195+0x3000] ;  /* 0x00300000c330783b */ /* 0x000f280000000200 */
[----:B------:R-:W-:Y:S03]  /*3b60*/  LDSM.16.M88.4 R64, [R195+0x3800] ;  /* 0x00380000c340783b */ /* 0x000fe60000000200 */
[C---:B------:R-:W-:Y:S08]  /*3b70*/  HMMA.16816.F32 R44, R36.reuse, R32, R44 ;  /* 0x00000020242c723c */ /* 0x040ff0000000182c */
[C---:B------:R-:W-:Y:S01]  /*3b80*/  HMMA.16816.F32 R56, R36.reuse, R34, R40 ;  /* 0x000000222438723c */ /* 0x040fe20000001828 */
[----:B------:R-:W-:Y:S04]  /*3b90*/  LDSM.16.M88.4 R40, [R194+0x2000] ;  /* 0x00200000c228783b */ /* 0x000fe80000000200 */
[----:B------:R-:W5:Y:S03]  /*3ba0*/  LDSM.16.M88.4 R32, [R191+0x8000] ;  /* 0x00800000bf20783b */ /* 0x000f660000000200 */
[C---:B-1----:R-:W-:Y:S08]  /*3bb0*/  HMMA.16816.F32 R80, R36.reuse, R60, R80 ;  /* 0x0000003c2450723c */ /* 0x042ff00000001850 */
[C---:B------:R-:W-:Y:S01]  /*3bc0*/  HMMA.16816.F32 R16, R36.reuse, R62, R16 ;  /* 0x0000003e2410723c */ /* 0x040fe20000001810 */
[----:B------:R-:W-:Y:S07]  /*3bd0*/  LDSM.16.M88.4 R60, [R198+0x4000] ;  /* 0x00400000c63c783b */ /* 0x000fee0000000200 */
[C---:B------:R-:W-:Y:S08]  /*3be0*/  HMMA.16816.F32 R12, R36.reuse, R28, R12 ;  /* 0x0000001c240c723c */ /* 0x040ff0000000180c */
[C---:B------:R-:W-:Y:S01]  /*3bf0*/  HMMA.16816.F32 R8, R36.reuse, R30, R8 ;  /* 0x0000001e2408723c */ /* 0x040fe20000001808 */
[----:B------:R-:W-:Y:S07]  /*3c00*/  LDSM.16.M88.4 R28, [R191+0x9800] ;  /* 0x00980000bf1c783b */ /* 0x000fee0000000200 */
[C---:B------:R-:W-:Y:S08]  /*3c10*/  HMMA.16816.F32 R72, R36.reuse, R24, R72 ;  /* 0x000000182448723c */ /* 0x040ff00000001848 */
[----:B------:R-:W-:Y:S01]  /*3c20*/  HMMA.16816.F32 R68, R36, R26, R68 ;  /* 0x0000001a2444723c */ /* 0x000fe20000001844 */
[----:B------:R-:W1:Y:S04]  /*3c30*/  LDSM.16.M88.4 R24, [R191+0x8800] ;  /* 0x00880000bf18783b */ /* 0x000e680000000200 */
[----:B------:R-:W-:Y:S03]  /*3c40*/  LDSM.16.M88.4 R36, [R184+0x2000] ;  /* 0x00200000b824783b */ /* 0x000fe60000000200 */
[C---:B--2---:R-:W-:Y:S08]  /*3c50*/  HMMA.16816.F32 R44, R76.reuse, R20, R44 ;  /* 0x000000144c2c723c */ /* 0x044ff0000000182c */
[C---:B------:R-:W-:Y:S01]  /*3c60*/  HMMA.16816.F32 R56, R76.reuse, R22, R56 ;  /* 0x000000164c38723c */ /* 0x040fe20000001838 */
[----:B------:R-:W2:Y:S07]  /*3c70*/  LDSM.16.M88.4 R20, [R191+0x9000] ;  /* 0x00900000bf14783b */ /* 0x000eae0000000200 */
[C---:B---3--:R-:W-:Y:S08]  /*3c80*/  HMMA.16816.F32 R80, R76.reuse, R52, R80 ;  /* 0x000000344c50723c */ /* 0x048ff00000001850 */
[C---:B------:R-:W-:Y:S01]  /*3c90*/  HMMA.16816.F32 R16, R76.reuse, R54, R16 ;  /* 0x000000364c10723c */ /* 0x040fe20000001810 */
[----:B------:R-:W-:Y:S07]  /*3ca0*/  LDSM.16.M88.4 R52, [R184+0x3000] ;  /* 0x00300000b834783b */ /* 0x000fee0000000200 */
[C---:B----4-:R-:W-:Y:S08]  /*3cb0*/  HMMA.16816.F32 R12, R76.reuse, R48, R12 ;  /* 0x000000304c0c723c */ /* 0x050ff0000000180c */
[----:B------:R-:W-:Y:S01]  /*3cc0*/  HMMA.16816.F32 R8, R76, R50, R8 ;  /* 0x000000324c08723c */ /* 0x000fe20000001808 */
[----:B------:R-:W3:Y:S07]  /*3cd0*/  LDSM.16.M88.4 R48, [R193+0x2000] ;  /* 0x00200000c130783b */ /* 0x000eee0000000200 */
[C---:B-----5:R-:W-:Y:S08]  /*3ce0*/  HMMA.16816.F32 R44, R40.reuse, R32, R44 ;  /* 0x00000020282c723c */ /* 0x060ff0000000182c */
[----:B------:R-:W-:Y:S01]  /*3cf0*/  HMMA.16816.F32 R56, R40, R34, R56 ;  /* 0x000000222838723c */ /* 0x000fe20000001838 */
[----:B------:R-:W4:Y:S07]  /*3d00*/  LDSM.16.M88.4 R32, [R184+0x2800] ;  /* 0x00280000b820783b */ /* 0x000f2e0000000200 */
[C---:B------:R-:W-:Y:S08]  /*3d10*/  HMMA.16816.F32 R72, R76.reuse, R64, R72 ;  /* 0x000000404c48723c */ /* 0x040ff00000001848 */
[----:B------:R-:W-:Y:S08]  /*3d20*/  HMMA.16816.F32 R68, R76, R66, R68 ;  /* 0x000000424c44723c */ /* 0x000ff00000001844 */
[C---:B-1----:R-:W-:Y:S08]  /*3d30*/  HMMA.16816.F32 R80, R40.reuse, R24, R80 ;  /* 0x000000182850723c */ /* 0x042ff00000001850 */
[C---:B------:R-:W-:Y:S01]  /*3d40*/  HMMA.16816.F32 R16, R40.reuse, R26, R16 ;  /* 0x0000001a2810723c */ /* 0x040fe20000001810 */
[----:B------:R-:W1:Y:S07]  /*3d50*/  LDSM.16.M88.4 R24, [R184+0x3800] ;  /* 0x00380000b818783b */ /* 0x000e6e0000000200 */
[C---:B--2---:R-:W-:Y:S08]  /*3d60*/  HMMA.16816.F32 R12, R40.reuse, R20, R12 ;  /* 0x00000014280c723c */ /* 0x044ff0000000180c */
[C---:B------:R-:W-:Y:S01]  /*3d70*/  HMMA.16816.F32 R64, R40.reuse, R22, R8 ;  /* 0x000000162840723c */ /* 0x040fe20000001808 */
[----:B------:R-:W2:Y:S04]  /*3d80*/  LDSM.16.M88.4 R20, [R197+0xa000] ;  /* 0x00a00000c514783b */ /* 0x000ea80000000200 */
[----:B------:R-:W5:Y:S03]  /*3d90*/  LDSM.16.M88.4 R8, [R197+0xa800] ;  /* 0x00a80000c508783b */ /* 0x000f660000000200 */
[C---:B------:R-:W-:Y:S01]  /*3da0*/  HMMA.16816.F32 R76, R40.reuse, R28, R72 ;  /* 0x0000001c284c723c */ /* 0x040fe20000001848 */
[----:B------:R-:W1:Y:S07]  /*3db0*/  LDSM.16.M88.4 R72, [R197+0xb000] ;  /* 0x00b00000c548783b */ /* 0x000e6e0000000200 */
[----:B------:R-:W-:Y:S01]  /*3dc0*/  HMMA.16816.F32 R68, R40, R30, R68 ;  /* 0x0000001e2844723c */ /* 0x000fe20000001844 */
[----:B------:R-:W1:Y:S04]  /*3dd0*/  LDSM.16.M88.4 R40, [R197+0xb800] ;  /* 0x00b80000c528783b */ /* 0x000e680000000200 */
[----:B------:R-:W-:Y:S03]  /*3de0*/  LDSM.16.M88.4 R28, [R195+0x4800] ;  /* 0x00480000c31c783b */ /* 0x000fe60000000200 */
[C---:B---3--:R-:W-:Y:S08]  /*3df0*/  HMMA.16816.F32 R44, R48.reuse, R36, R44 ;  /* 0x00000024302c723c */ /* 0x048ff0000000182c */
[C---:B------:R-:W-:Y:S01]  /*3e00*/  HMMA.16816.F32 R56, R48.reuse, R38, R56 ;  /* 0x000000263038723c */ /* 0x040fe20000001838 */
[----:B------:R-:W-:Y:S07]  /*3e10*/  LDSM.16.M88.4 R36, [R196+0x4000] ;  /* 0x00400000c424783b */ /* 0x000fee0000000200 */
[C---:B----4-:R-:W-:Y:S08]  /*3e20*/  HMMA.16816.F32 R80, R48.reuse, R32, R80 ;  /* 0x000000203050723c */ /* 0x050ff00000001850 */
[C---:B------:R-:W-:Y:S01]  /*3e30*/  HMMA.16816.F32 R16, R48.reuse, R34, R16 ;  /* 0x000000223010723c */ /* 0x040fe20000001810 */
[----:B------:R-:W3:Y:S07]  /*3e40*/  LDSM.16.M88.4 R32, [R195+0x4000] ;  /* 0x00400000c320783b */ /* 0x000eee0000000200 */
[C---:B------:R-:W-:Y:S08]  /*3e50*/  HMMA.16816.F32 R12, R48.reuse, R52, R12 ;  /* 0x00000034300c723c */ /* 0x040ff0000000180c */
[C---:B------:R-:W-:Y:S01]  /*3e60*/  HMMA.16816.F32 R64, R48.reuse, R54, R64 ;  /* 0x000000363040723c */ /* 0x040fe20000001840 */
[----:B------:R-:W4:Y:S07]  /*3e70*/  LDSM.16.M88.4 R52, [R195+0x5000] ;  /* 0x00500000c334783b */ /* 0x000f2e0000000200 */
[C---:B-1----:R-:W-:Y:S08]  /*3e80*/  HMMA.16816.F32 R76, R48.reuse, R24, R76 ;  /* 0x00000018304c723c */ /* 0x042ff0000000184c */
[----:B------:R-:W-:Y:S01]  /*3e90*/  HMMA.16816.F32 R68, R48, R26, R68 ;  /* 0x0000001a3044723c */ /* 0x000fe20000001844 */
[----:B------:R-:W1:Y:S04]  /*3ea0*/  LDSM.16.M88.4 R24, [R195+0x5800] ;  /* 0x00580000c318783b */ /* 0x000e680000000200 */
[----:B------:R-:W-:Y:S03]  /*3eb0*/  LDSM.16.M88.4 R48, [R184+0x4000] ;  /* 0x00400000b830783b */ /* 0x000fe60000000200 */
[C---:B--2---:R-:W-:Y:S08]  /*3ec0*/  HMMA.16816.F32 R44, R60.reuse, R20, R44 ;  /* 0x000000143c2c723c */ /* 0x044ff0000000182c */
[C---:B------:R-:W-:Y:S08]  /*3ed0*/  HMMA.16816.F32 R56, R60.reuse, R22, R56 ;  /* 0x000000163c38723c */ /* 0x040ff00000001838 */
[C---:B-----5:R-:W-:Y:S08]  /*3ee0*/  HMMA.16816.F32 R80, R60.reuse, R8, R80 ;  /* 0x000000083c50723c */ /* 0x060ff00000001850 */
[C---:B------:R-:W-:Y:S01]  /*3ef0*/  HMMA.16816.F32 R16, R60.reuse, R10, R16 ;  /* 0x0000000a3c10723c */ /* 0x040fe20000001810 */
[----:B------:R-:W-:Y:S07]  /*3f00*/  LDSM.16.M88.4 R8, [R191+0xa000] ;  /* 0x00a00000bf08783b */ /* 0x000fee0000000200 */
[C---:B------:R-:W-:Y:S01]  /*3f10*/  HMMA.16816.F32 R20, R60.reuse, R72, R12 ;  /* 0x000000483c14723c */ /* 0x040fe2000000180c */
[----:B------:R-:W2:Y:S07]  /*3f20*/  LDSM.16.M88.4 R12, [R194+0x4000] ;  /* 0x00400000c20c783b */ /* 0x000eae0000000200 */
[C---:B------:R-:W-:Y:S08]  /*3f30*/  HMMA.16816.F32 R64, R60.reuse, R74, R64 ;  /* 0x0000004a3c40723c */ /* 0x040ff00000001840 */
[C---:B------:R-:W-:Y:S08]  /*3f40*/  HMMA.16816.F32 R76, R60.reuse, R40, R76 ;  /* 0x000000283c4c723c */ /* 0x040ff0000000184c */
[----:B------:R-:W-:Y:S01]  /*3f50*/  HMMA.16816.F32 R68, R60, R42, R68 ;  /* 0x0000002a3c44723c */ /* 0x000fe20000001844 */
[----:B------:R-:W-:Y:S07]  /*3f60*/  LDSM.16.M88.4 R40, [R191+0xb800] ;  /* 0x00b80000bf28783b */ /* 0x000fee0000000200 */
[C---:B---3--:R-:W-:Y:S08]  /*3f70*/  HMMA.16816.F32 R44, R36.reuse, R32, R44 ;  /* 0x00000020242c723c */ /* 0x048ff0000000182c */
[C---:B------:R-:W-:Y:S01]  /*3f80*/  HMMA.16816.F32 R56, R36.reuse, R34, R56 ;  /* 0x000000222438723c */ /* 0x040fe20000001838 */
[----:B------:R-:W3:Y:S07]  /*3f90*/  LDSM.16.M88.4 R32, [R191+0xa800] ;  /* 0x00a80000bf20783b */ /* 0x000eee0000000200 */
[C---:B------:R-:W-:Y:S08]  /*3fa0*/  HMMA.16816.F32 R80, R36.reuse, R28, R80 ;  /* 0x0000001c2450723c */ /* 0x040ff00000001850 */
[C---:B------:R-:W-:Y:S01]  /*3fb0*/  HMMA.16816.F32 R16, R36.reuse, R30, R16 ;  /* 0x0000001e2410723c */ /* 0x040fe20000001810 */
[----:B------:R-:W5:Y:S07]  /*3fc0*/  LDSM.16.M88.4 R28, [R191+0xb000] ;  /* 0x00b00000bf1c783b */ /* 0x000f6e0000000200 */
[C---:B----4-:R-:W-:Y:S08]  /*3fd0*/  HMMA.16816.F32 R20, R36.reuse, R52, R20 ;  /* 0x000000342414723c */ /* 0x050ff00000001814 */
[C---:B------:R-:W-:Y:S01]  /*3fe0*/  HMMA.16816.F32 R64, R36.reuse, R54, R64 ;  /* 0x000000362440723c */ /* 0x040fe20000001840 */
[----:B------:R-:W4:Y:S07]  /*3ff0*/  LDSM.16.M88.4 R52, [R193+0x4000] ;  /* 0x00400000c134783b */ /* 0x000f2e0000000200 */
[C---:B-1----:R-:W-:Y:S08]  /*4000*/  HMMA.16816.F32 R76, R36.reuse, R24, R76 ;  /* 0x00000018244c723c */ /* 0x042ff0000000184c */
[----:B------:R-:W-:Y:S01]  /*4010*/  HMMA.16816.F32 R68, R36, R26, R68 ;  /* 0x0000001a2444723c */ /* 0x000fe20000001844 */
[----:B------:R-:W1:Y:S07]  /*4020*/  LDSM.16.M88.4 R24, [R184+0x4800] ;  /* 0x00480000b818783b */ /* 0x000e6e0000000200 */
[C---:B--2---:R-:W-:Y:S08]  /*4030*/  HMMA.16816.F32 R44, R12.reuse, R8, R44 ;  /* 0x000000080c2c723c */ /* 0x044ff0000000182c */
[C---:B------:R-:W-:Y:S01]  /*4040*/  HMMA.16816.F32 R56, R12.reuse, R10, R56 ;  /* 0x0000000a0c38723c */ /* 0x040fe20000001838 */
[----:B------:R-:W2:Y:S07]  /*4050*/  LDSM.16.M88.4 R8, [R184+0x5000] ;  /* 0x00500000b808783b */ /* 0x000eae0000000200 */
[C---:B---3--:R-:W-:Y:S08]  /*4060*/  HMMA.16816.F32 R80, R12.reuse, R32, R80 ;  /* 0x000000200c50723c */ /* 0x048ff00000001850 */
[C---:B------:R-:W-:Y:S08]  /*4070*/  HMMA.16816.F32 R16, R12.reuse, R34, R16 ;  /* 0x000000220c10723c */ /* 0x040ff00000001810 */
[C---:B-----5:R-:W-:Y:S07]  /*4080*/  HMMA.16816.F32 R20, R12.reuse, R28, R20 ;  /* 0x0000001c0c14723c */ /* 0x060fee0000001814 */
[----:B------:R-:W-:Y:S01]  /*4090*/  LOP3.LUT R28, R85, 0x6, RZ, 0xc0, !PT ;  /* 0x00000006551c7812 */ /* 0x000fe200078ec0ff */
[----:B------:R-:W-:Y:S04]  /*40a0*/  HMMA.16816.F32 R64, R12, R30, R64 ;  /* 0x0000001e0c40723c */ /* 0x000fe80000001840 */
[----:B------:R-:W-:-:S04]  /*40b0*/  IMAD R28, R133, 0x40, R28 ;  /* 0x00000040851c7824 */ /* 0x000fc800078e021c */
[C---:B------:R-:W-:Y:S01]  /*40c0*/  HMMA.16816.F32 R76, R12.reuse, R40, R76 ;  /* 0x000000280c4c723c */ /* 0x040fe2000000184c */
[C---:B------:R-:W-:Y:S02]  /*40d0*/  IADD3 R31, R28.reuse, -0x40, RZ ;  /* 0xffffffc01c1f7810 */ /* 0x040fe40007ffe0ff */
[C---:B------:R-:W-:Y:S02]  /*40e0*/  IADD3 R29, R28.reuse, -0x3f, RZ ;  /* 0xffffffc11c1d7810 */ /* 0x040fe40007ffe0ff */
[-C--:B------:R-:W-:Y:S02]  /*40f0*/  ISETP.GE.AND P4, PT, R31, R86.reuse, PT ;  /* 0x000000561f00720c */ /* 0x080fe40003f86270 */
[----:B------:R-:W-:Y:S01]  /*4100*/  ISETP.GE.AND P3, PT, R29, R86, PT ;  /* 0x000000561d00720c */ /* 0x000fe20003f66270 */
[----:B------:R-:W-:Y:S01]  /*4110*/  HMMA.16816.F32 R68, R12, R42, R68 ;  /* 0x0000002a0c44723c */ /* 0x000fe20000001844 */
[----:B------:R-:W3:Y:S01]  /*4120*/  LDSM.16.M88.4 R12, [R184+0x5800] ;  /* 0x00580000b80c783b */ /* 0x000ee20000000200 */
[----:B------:R-:W-:Y:S01]  /*4130*/  IADD3 R29, R28, -0x37, RZ ;  /* 0xffffffc91c1d7810 */ /* 0x000fe20007ffe0ff */
[----:B------:R-:W-:-:S04]  /*4140*/  DEPBAR.LE SB0, 0x0 ;  /* 0x000080000000791a */ /* 0x000fc80000000000 */
[-C--:B------:R-:W-:Y:S01]  /*4150*/  ISETP.GE.AND P1, PT, R29, R86.reuse, PT ;  /* 0x000000561d00720c */ /* 0x080fe20003f26270 */
[----:B----4-:R-:W-:Y:S01]  /*4160*/  HMMA.16816.F32 R44, R52, R48, R44 ;  /* 0x00000030342c723c */ /* 0x010fe2000000182c */
[C---:B------:R-:W-:Y:S02]  /*4170*/  IADD3 R31, R28.reuse, -0x2f, RZ ;  /* 0xffffffd11c1f7810 */ /* 0x040fe40007ffe0ff */
[----:B------:R-:W-:Y:S02]  /*4180*/  IADD3 R29, R28, -0x10, RZ ;  /* 0xfffffff01c1d7810 */ /* 0x000fe40007ffe0ff */
[----:B------:R-:W-:-:S03]  /*4190*/  ISETP.GE.AND P5, PT, R31, R86, PT ;  /* 0x000000561f00720c */ /* 0x000fc60003fa6270 */
[C---:B------:R-:W-:Y:S08]  /*41a0*/  HMMA.16816.F32 R56, R52.reuse, R50, R56 ;  /* 0x000000323438723c */ /* 0x040ff00000001838 */
[C---:B-1----:R-:W-:Y:S07]  /*41b0*/  HMMA.16816.F32 R80, R52.reuse, R24, R80 ;  /* 0x000000183450723c */ /* 0x042fee0000001850 */
[----:B------:R-:W-:Y:S01]  /*41c0*/  IADD3 R25, R28, -0x38, RZ ;  /* 0xffffffc81c197810 */ /* 0x000fe20007ffe0ff */
[----:B--2---:R-:W-:Y:S01]  /*41d0*/  HMMA.16816.F32 R64, R52, R10, R64 ;  /* 0x0000000a3440723c */ /* 0x004fe20000001840 */
[----:B------:R-:W-:-:S02]  /*41e0*/  FSEL R46, R46, -INF , !P4 ;  /* 0xff8000002e2e7808 */ /* 0x000fc40006000000 */
[-C--:B------:R-:W-:Y:S02]  /*41f0*/  ISETP.GE.AND P2, PT, R25, R86.reuse, PT ;  /* 0x000000561900720c */ /* 0x080fe40003f46270 */
[----:B------:R-:W-:Y:S02]  /*4200*/  IADD3 R25, R28, -0x30, RZ ;  /* 0xffffffd01c197810 */ /* 0x000fe40007ffe0ff */
[----:B------:R-:W-:Y:S01]  /*4210*/  FSEL R47, R47, -INF , !P3 ;  /* 0xff8000002f2f7808 */ /* 0x000fe20005800000 */
[----:B------:R-:W-:Y:S01]  /*4220*/  HMMA.16816.F32 R16, R52, R26, R16 ;  /* 0x0000001a3410723c */ /* 0x000fe20000001810 */
[----:B------:R-:W-:Y:S02]  /*4230*/  ISETP.GE.AND P6, PT, R25, R86, PT ;  /* 0x000000561900720c */ /* 0x000fe40003fc6270 */
[----:B------:R-:W-:Y:S02]  /*4240*/  FSEL R25, R44, -INF , !P4 ;  /* 0xff8000002c197808 */ /* 0x000fe40006000000 */
[----:B------:R-:W-:-:S02]  /*4250*/  FSEL R45, R45, -INF , !P3 ;  /* 0xff8000002d2d7808 */ /* 0x000fc40005800000 */
[----:B------:R-:W-:Y:S01]  /*4260*/  IADD3 R27, R28, -0x28, RZ ;  /* 0xffffffd81c1b7810 */ /* 0x000fe20007ffe0ff */
[C---:B------:R-:W-:Y:S01]  /*4270*/  HMMA.16816.F32 R20, R52.reuse, R8, R20 ;  /* 0x000000083414723c */ /* 0x040fe20000001814 */
[----:B------:R-:W-:Y:S02]  /*4280*/  FSEL R58, R58, -INF , !P2 ;  /* 0xff8000003a3a7808 */ /* 0x000fe40005000000 */
[-C--:B------:R-:W-:Y:S02]  /*4290*/  ISETP.GE.AND P4, PT, R27, R86.reuse, PT ;  /* 0x000000561b00720c */ /* 0x080fe40003f86270 */
[C---:B------:R-:W-:Y:S02]  /*42a0*/  IADD3 R27, R28.reuse, -0x27, RZ ;  /* 0xffffffd91c1b7810 */ /* 0x040fe40007ffe0ff */
[----:B------:R-:W-:Y:S01]  /*42b0*/  IADD3 R9, R28, -0x20, RZ ;  /* 0xffffffe01c097810 */ /* 0x000fe20007ffe0ff */
[----:B---3--:R-:W-:Y:S01]  /*42c0*/  HMMA.16816.F32 R76, R52, R12, R76 ;  /* 0x0000000c344c723c */ /* 0x008fe2000000184c */
[----:B------:R-:W-:-:S02]  /*42d0*/  ISETP.GE.AND P3, PT, R27, R86, PT ;  /* 0x000000561b00720c */ /* 0x000fc40003f66270 */
[----:B------:R-:W-:Y:S02]  /*42e0*/  FSEL R27, R56, -INF , !P2 ;  /* 0xff800000381b7808 */ /* 0x000fe40005000000 */
[C---:B------:R-:W-:Y:S02]  /*42f0*/  IADD3 R11, R28.reuse, -0x1f, RZ ;  /* 0xffffffe11c0b7810 */ /* 0x040fe40007ffe0ff */
[----:B------:R-:W-:Y:S01]  /*4300*/  ISETP.GE.AND P2, PT, R9, R86, PT ;  /* 0x000000560900720c */ /* 0x000fe20003f46270 */
[----:B------:R-:W-:Y:S01]  /*4310*/  HMMA.16816.F32 R68, R52, R14, R68 ;  /* 0x0000000e3444723c */ /* 0x000fe20000001844 */
[----:B------:R-:W-:Y:S02]  /*4320*/  IADD3 R9, R28, -0x18, RZ ;  /* 0xffffffe81c097810 */ /* 0x000fe40007ffe0ff */
[----:B------:R-:W-:Y:S02]  /*4330*/  FSEL R2, R59, -INF , !P1 ;  /* 0xff8000003b027808 */ /* 0x000fe40004800000 */
[----:B------:R-:W-:-:S02]  /*4340*/  FSEL R57, R57, -INF , !P1 ;  /* 0xff80000039397808 */ /* 0x000fc40004800000 */
[-C--:B------:R-:W-:Y:S02]  /*4350*/  ISETP.GE.AND P1, PT, R11, R86.reuse, PT ;  /* 0x000000560b00720c */ /* 0x080fe40003f26270 */
[----:B------:R-:W-:Y:S02]  /*4360*/  FSEL R10, R82, -INF , !P6 ;  /* 0xff800000520a7808 */ /* 0x000fe40007000000 */
[----:B------:R-:W-:Y:S02]  /*4370*/  FSEL R11, R80, -INF , !P6 ;  /* 0xff800000500b7808 */ /* 0x000fe40007000000 */
[----:B------:R-:W-:Y:S02]  /*4380*/  ISETP.GE.AND P6, PT, R9, R86, PT ;  /* 0x000000560900720c */ /* 0x000fe40003fc6270 */
[----:B------:R-:W-:Y:S02]  /*4390*/  IADD3 R9, R28, -0x17, RZ ;  /* 0xffffffe91c097810 */ /* 0x000fe40007ffe0ff */
[----:B------:R-:W-:-:S02]  /*43a0*/  FSEL R164, R66, -INF , !P6 ;  /* 0xff80000042a47808 */ /* 0x000fc40007000000 */
[----:B------:R-:W-:Y:S02]  /*43b0*/  FSEL R167, R64, -INF , !P6 ;  /* 0xff80000040a77808 */ /* 0x000fe40007000000 */
[----:B------:R-:W-:Y:S02]  /*43c0*/  ISETP.GE.AND P6, PT, R133, 0x2, PT ;  /* 0x000000028500780c */ /* 0x000fe40003fc6270 */
[----:B------:R-:W-:Y:S02]  /*43d0*/  FSEL R12, R83, -INF , !P5 ;  /* 0xff800000530c7808 */ /* 0x000fe40006800000 */
[----:B------:R-:W-:Y:S02]  /*43e0*/  FSEL R13, R81, -INF , !P5 ;  /* 0xff800000510d7808 */ /* 0x000fe40006800000 */
[----:B------:R-:W-:Y:S02]  /*43f0*/  ISETP.GE.AND P5, PT, R9, R86, PT ;  /* 0x000000560900720c */ /* 0x000fe40003fa6270 */
[----:B------:R-:W-:-:S02]  /*4400*/  FSEL R18, R18, -INF , !P4 ;  /* 0xff80000012127808 */ /* 0x000fc40006000000 */
[----:B------:R-:W-:Y:S02]  /*4410*/  FSEL R9, R16, -INF , !P4 ;  /* 0xff80000010097808 */ /* 0x000fe40006000000 */
[----:B------:R-:W-:Y:S02]  /*4420*/  ISETP.GE.AND P4, PT, R29, R86, PT ;  /* 0x000000561d00720c */ /* 0x000fe40003f86270 */
[----:B------:R-:W-:Y:S02]  /*4430*/  FSEL R8, R19, -INF , !P3 ;  /* 0xff80000013087808 */ /* 0x000fe40005800000 */
[C---:B------:R-:W-:Y:S02]  /*4440*/  IADD3 R29, R28.reuse, -0xf, RZ ;  /* 0xfffffff11c1d7810 */ /* 0x040fe40007ffe0ff */
[C---:B------:R-:W-:Y:S02]  /*4450*/  IADD3 R19, R28.reuse, -0x8, RZ ;  /* 0xfffffff81c137810 */ /* 0x040fe40007ffe0ff */
[----:B------:R-:W-:-:S02]  /*4460*/  IADD3 R15, R28, -0x7, RZ ;  /* 0xfffffff91c0f7810 */ /* 0x000fc40007ffe0ff */
[----:B------:R-:W-:Y:S02]  /*4470*/  FSEL R17, R17, -INF , !P3 ;  /* 0xff80000011117808 */ /* 0x000fe40005800000 */
[----:B------:R-:W-:Y:S02]  /*4480*/  FSEL R162, R22, -INF , !P2 ;  /* 0xff80000016a27808 */ /* 0x000fe40005000000 */
[----:B------:R-:W-:Y:S02]  /*4490*/  FSEL R169, R20, -INF , !P2 ;  /* 0xff80000014a97808 */ /* 0x000fe40005000000 */
[----:B------:R-:W-:Y:S02]  /*44a0*/  FSEL R172, R23, -INF , !P1 ;  /* 0xff80000017ac7808 */ /* 0x000fe40004800000 */
[----:B------:R-:W-:Y:S01]  /*44b0*/  FSEL R161, R21, -INF , !P1 ;  /* 0xff80000015a17808 */ /* 0x000fe20004800000 */
[----:B------:R-:W-:Y:S01]  /*44c0*/  BAR.SYNC.DEFER_BLOCKING 0x0 ;  /* 0x0000000000007b1d */ /* 0x000fe20000010000 */
[----:B------:R-:W-:-:S02]  /*44d0*/  ISETP.GE.AND P3, PT, R29, R86, PT ;  /* 0x000000561d00720c */ /* 0x000fc40003f66270 */
[-C--:B------:R-:W-:Y:S02]  /*44e0*/  ISETP.GE.AND P2, PT, R19, R86.reuse, PT ;  /* 0x000000561300720c */ /* 0x080fe40003f46270 */
[----:B------:R-:W-:Y:S02]  /*44f0*/  ISETP.GE.AND P1, PT, R15, R86, PT ;  /* 0x000000560f00720c */ /* 0x000fe40003f26270 */
[----:B------:R-:W-:Y:S02]  /*4500*/  FSEL R170, R67, -INF , !P5 ;  /* 0xff80000043aa7808 */ /* 0x000fe40006800000 */
[----:B------:R-:W-:Y:S02]  /*4510*/  FSEL R163, R65, -INF , !P5 ;  /* 0xff80000041a37808 */ /* 0x000fe40006800000 */
[----:B------:R-:W-:Y:S02]  /*4520*/  FSEL R166, R78, -INF , !P4 ;  /* 0xff8000004ea67808 */ /* 0x000fe40006000000 */
[----:B------:R-:W-:-:S02]  /*4530*/  FSEL R173, R76, -INF , !P4 ;  /* 0xff8000004cad7808 */ /* 0x000fc40006000000 */
[----:B------:R-:W-:Y:S02]  /*4540*/  FSEL R142, R79, -INF , !P3 ;  /* 0xff8000004f8e7808 */ /* 0x000fe40005800000 */
[----:B------:R-:W-:Y:S02]  /*4550*/  FSEL R171, R77, -INF , !P3 ;  /* 0xff8000004dab7808 */ /* 0x000fe40005800000 */
[----:B------:R-:W-:Y:S02]  /*4560*/  FSEL R140, R70, -INF , !P2 ;  /* 0xff800000468c7808 */ /* 0x000fe40005000000 */
[----:B------:R-:W-:Y:S02]  /*4570*/  FSEL R143, R68, -INF , !P2 ;  /* 0xff800000448f7808 */ /* 0x000fe40005000000 */
[----:B------:R-:W-:Y:S02]  /*4580*/  FSEL R160, R71, -INF , !P1 ;  /* 0xff80000047a07808 */ /* 0x000fe40004800000 */
[----:B------:R-:W-:Y:S01]  /*4590*/  FSEL R141, R69, -INF , !P1 ;  /* 0xff800000458d7808 */ /* 0x000fe20004800000 */
[----:B------:R-:W-:Y:S05]  /*45a0*/  @!P6 BRA `(.L_x_712) ;  /* 0x00000b700000e947 */ /* 0x000fea0003800000 */
[----:B------:R-:W-:Y:S05]  /*45b0*/  @!P0 BRA `(.L_x_713) ;  /* 0x0000039000008947 */ /* 0x000fea0003800000 */
[----:B------:R-:W1:Y:S01]  /*45c0*/  I2F.RP R14, R84 ;  /* 0x00000054000e7306 */ /* 0x000e620000209400 */
[----:B------:R-:W-:-:S02]  /*45d0*/  IADD3 R16, R4, -0x80, RZ ;  /* 0xffffff8004107810 */ /* 0x000fc40007ffe0ff */
[----:B------:R-:W-:Y:S02]  /*45e0*/  IABS R6, R3 ;  /* 0x0000000300067213 */ /* 0x000fe40000000000 */
[----:B------:R-:W-:Y:S02]  /*45f0*/  IABS R4, R16 ;  /* 0x0000001000047213 */ /* 0x000fe40000000000 */
[----:B------:R-:W-:Y:S02]  /*4600*/  LOP3.LUT R3, R3, c[0x0][0x2d0], RZ, 0x3c, !PT ;  /* 0x0000b40003037a12 */ /* 0x000fe400078e3cff */
[----:B------:R-:W-:Y:S02]  /*4610*/  LOP3.LUT R16, R16, c[0x0][0x2d0], RZ, 0x3c, !PT ;  /* 0x0000b40010107a12 */ /* 0x000fe400078e3cff */
[----:B------:R-:W-:Y:S01]  /*4620*/  ISETP.GE.AND P3, PT, R3, RZ, PT ;  /* 0x000000ff0300720c */ /* 0x000fe20003f66270 */
[----:B-1----:R-:W1:Y:S02]  /*4630*/  MUFU.RCP R20, R14 ;  /* 0x0000000e00147308 */ /* 0x002e640000001000 */
[----:B-1----:R-:W-:-:S06]  /*4640*/  IADD3 R20, R20, 0xffffffe, RZ ;  /* 0x0ffffffe14147810 */ /* 0x002fcc0007ffe0ff */
[----:B------:R-:W1:Y:S02]  /*4650*/  F2I.FTZ.U32.TRUNC.NTZ R21, R20 ;  /* 0x0000001400157305 */ /* 0x000e64000021f000 */
[----:B-1----:R-:W-:Y:S02]  /*4660*/  IMAD.MOV R15, RZ, RZ, -R21 ;  /* 0x000000ffff0f7224 */ /* 0x002fe400078e0a15 */
[----:B------:R-:W-:Y:S02]  /*4670*/  IMAD.MOV.U32 R20, RZ, RZ, RZ ;  /* 0x000000ffff147224 */ /* 0x000fe400078e00ff */
[----:B------:R-:W-:-:S04]  /*4680*/  IMAD R15, R15, R84, RZ ;  /* 0x000000540f0f7224 */ /* 0x000fc800078e02ff */
[----:B------:R-:W-:-:S06]  /*4690*/  IMAD.HI.U32 R15, R21, R15, R20 ;  /* 0x0000000f150f7227 */ /* 0x000fcc00078e0014 */
[----:B------:R-:W-:-:S04]  /*46a0*/  IMAD.HI.U32 R20, R15, R6, RZ ;  /* 0x000000060f147227 */ /* 0x000fc800078e00ff */
[----:B------:R-:W-:Y:S01]  /*46b0*/  IMAD.HI.U32 R14, R15, R4, RZ ;  /* 0x000000040f0e7227 */ /* 0x000fe200078e00ff */
[----:B------:R-:W-:-:S03]  /*46c0*/  IADD3 R19, -R20, RZ, RZ ;  /* 0x000000ff14137210 */ /* 0x000fc60007ffe1ff */
[----:B------:R-:W-:Y:S02]  /*46d0*/  IMAD.MOV R15, RZ, RZ, -R14 ;  /* 0x000000ffff0f7224 */ /* 0x000fe400078e0a0e */
[C---:B------:R-:W-:Y:S02]  /*46e0*/  IMAD R19, R84.reuse, R19, R6 ;  /* 0x0000001354137224 */ /* 0x040fe400078e0206 */
[C---:B------:R-:W-:Y:S01]  /*46f0*/  IMAD R15, R84.reuse, R15, R4 ;  /* 0x0000000f540f7224 */ /* 0x040fe200078e0204 */
[----:B------:R-:W-:Y:S02]  /*4700*/  LOP3.LUT R4, RZ, c[0x0][0x2d0], RZ, 0x33, !PT ;  /* 0x0000b400ff047a12 */ /* 0x000fe400078e33ff */
[C---:B------:R-:W-:Y:S02]  /*4710*/  ISETP.GT.U32.AND P1, PT, R84.reuse, R19, PT ;  /* 0x000000135400720c */ /* 0x040fe40003f24070 */
[----:B------:R-:W-:-:S11]  /*4720*/  ISETP.GT.U32.AND P2, PT, R84, R15, PT ;  /* 0x0000000f5400720c */ /* 0x000fd60003f44070 */
[----:B------:R-:W-:Y:S01]  /*4730*/  @!P1 IMAD.IADD R19, R19, 0x1, -R84 ;  /* 0x0000000113139824 */ /* 0x000fe200078e0a54 */
[----:B------:R-:W-:Y:S02]  /*4740*/  @!P1 IADD3 R20, R20, 0x1, RZ ;  /* 0x0000000114149810 */ /* 0x000fe40007ffe0ff */
[-C--:B------:R-:W-:Y:S02]  /*4750*/  @!P2 IADD3 R15, R15, -R84.reuse, RZ ;  /* 0x800000540f0fa210 */ /* 0x080fe40007ffe0ff */
[-C--:B------:R-:W-:Y:S02]  /*4760*/  ISETP.GE.U32.AND P5, PT, R19, R84.reuse, PT ;  /* 0x000000541300720c */ /* 0x080fe40003fa6070 */
[----:B------:R-:W-:Y:S02]  /*4770*/  ISETP.GE.U32.AND P4, PT, R15, R84, PT ;  /* 0x000000540f00720c */ /* 0x000fe40003f86070 */
[----:B------:R-:W-:Y:S02]  /*4780*/  ISETP.GE.AND P1, PT, R16, RZ, PT ;  /* 0x000000ff1000720c */ /* 0x000fe40003f26270 */
[----:B------:R-:W-:-:S02]  /*4790*/  @!P2 IADD3 R14, R14, 0x1, RZ ;  /* 0x000000010e0ea810 */ /* 0x000fc40007ffe0ff */
[----:B------:R-:W-:-:S05]  /*47a0*/  ISETP.NE.AND P2, PT, RZ, c[0x0][0x2d0], PT ;  /* 0x0000b400ff007a0c */ /* 0x000fca0003f45270 */
[----:B------:R-:W-:Y:S02]  /*47b0*/  @P5 IADD3 R20, R20, 0x1, RZ ;  /* 0x0000000114145810 */ /* 0x000fe40007ffe0ff */
[----:B------:R-:W-:-:S03]  /*47c0*/  @P4 IADD3 R14, R14, 0x1, RZ ;  /* 0x000000010e0e4810 */ /* 0x000fc60007ffe0ff */
[----:B------:R-:W-:Y:S02]  /*47d0*/  @!P3 IMAD.MOV R20, RZ, RZ, -R20 ;  /* 0x000000ffff14b224 */ /* 0x000fe400078e0a14 */
[----:B------:R-:W-:-:S03]  /*47e0*/  @!P1 IMAD.MOV R14, RZ, RZ, -R14 ;  /* 0x000000ffff0e9224 */ /* 0x000fc600078e0a0e */
[C---:B------:R-:W-:Y:S02]  /*47f0*/  SEL R3, R4.reuse, R20, !P2 ;  /* 0x0000001404037207 */ /* 0x040fe40005000000 */
[----:B------:R-:W-:-:S03]  /*4800*/  SEL R4, R4, R14, !P2 ;  /* 0x0000000e04047207 */ /* 0x000fc60005000000 */
[----:B------:R-:W-:-:S04]  /*4810*/  IMAD.WIDE R28, R3, 0x4, R212 ;  /* 0x00000004031c7825 */ /* 0x000fc800078e02d4 */
[----:B------:R-:W-:Y:S01]  /*4820*/  IMAD.WIDE R22, R4, 0x4, R212 ;  /* 0x0000000404167825 */ /* 0x000fe200078e02d4 */
[----:B------:R-:W2:Y:S04]  /*4830*/  LDG.E R15, [R28.64] ;  /* 0x000000061c0f7981 */ /* 0x000ea8000c1e1900 */
[----:B------:R-:W2:Y:S01]  /*4840*/  LDG.E R14, [R22.64] ;  /* 0x00000006160e7981 */ /* 0x000ea2000c1e1900 */
[----:B------:R-:W-:Y:S01]  /*4850*/  IADD3 R3, R3, -R4, RZ ;  /* 0x8000000403037210 */ /* 0x000fe20007ffe0ff */
[----:B------:R-:W-:-:S04]  /*4860*/  IMAD.MOV.U32 R6, RZ, RZ, 0x40 ;  /* 0x00000040ff067424 */ /* 0x000fc800078e00ff */
[----:B------:R-:W-:-:S04]  /*4870*/  IMAD R6, R3, c[0x0][0x2d0], -R6 ;  /* 0x0000b40003067a24 */ /* 0x000fc800078e0a06 */
[----:B------:R-:W-:Y:S01]  /*4880*/  IMAD.WIDE.U32 R20, R6, c[0x0][0x198], RZ ;  /* 0x0000660006147a25 */ /* 0x000fe200078e00ff */
[----:B------:R-:W-:-:S05]  /*4890*/  SHF.R.S32.HI R3, RZ, 0x1f, R6 ;  /* 0x0000001fff037819 */ /* 0x000fca0000011406 */
[----:B------:R-:W-:-:S04]  /*48a0*/  IMAD R3, R3, c[0x0][0x198], RZ ;  /* 0x0000660003037a24 */ /* 0x000fc800078e02ff */
[----:B------:R-:W-:-:S05]  /*48b0*/  IMAD R3, R6, c[0x0][0x19c], R3 ;  /* 0x0000670006037a24 */ /* 0x000fca00078e0203 */
[----:B------:R-:W-:Y:S01]  /*48c0*/  IADD3 R21, R21, R3, RZ ;  /* 0x0000000315157210 */ /* 0x000fe20007ffe0ff */
[----:B--2---:R-:W-:-:S04]  /*48d0*/  IMAD.IADD R14, R14, 0x1, -R15 ;  /* 0x000000010e0e7824 */ /* 0x004fc800078e0a0f */
[----:B------:R-:W-:Y:S01]  /*48e0*/  IMAD.WIDE.U32 R20, R14, c[0x0][0x180], R20 ;  /* 0x000060000e147a25 */ /* 0x000fe200078e0014 */
[----:B------:R-:W-:-:S05]  /*48f0*/  SHF.R.S32.HI R4, RZ, 0x1f, R14 ;  /* 0x0000001fff047819 */ /* 0x000fca000001140e */
[----:B------:R-:W-:-:S04]  /*4900*/  IMAD R15, R4, c[0x0][0x180], RZ ;  /* 0x00006000040f7a24 */ /* 0x000fc800078e02ff */
[----:B------:R-:W-:-:S04]  /*4910*/  IMAD R15, R14, c[0x0][0x184], R15 ;  /* 0x000061000e0f7a24 */ /* 0x000fc800078e020f */
[----:B------:R-:W-:Y:S01]  /*4920*/  IMAD.IADD R14, R21, 0x1, R15 ;  /* 0x00000001150e7824 */ /* 0x000fe200078e020f */
[----:B------:R-:W-:Y:S01]  /*4930*/  MOV R21, R20 ;  /* 0x0000001400157202 */ /* 0x000fe20000000f00 */
[----:B------:R-:W-:Y:S05]  /*4940*/  BRA `(.L_x_714) ;  /* 0x0000002000007947 */ /* 0x000fea0003800000 */
.L_x_713:
[----:B------:R-:W-:-:S04]  /*4950*/  LEA R21, -R6, RZ, 0x6 ;  /* 0x000000ff06157211 */ /* 0x000fc800078e31ff */
[----:B------:R-:W-:Y:S02]  /*4960*/  SHF.R.S32.HI R14, RZ, 0x1f, R21 ;  /* 0x0000001fff0e7819 */ /* 0x000fe40000011415 */
.L_x_714:
[----:B------:R-:W-:Y:S01]  /*4970*/  ISETP.GE.AND P5, PT, R210, c[0x0][0x220], PT ;  /* 0x00008800d2007a0c */ /* 0x000fe20003fa6270 */
[----:B------:R-:W-:Y:S01]  /*4980*/  BSSY B0, `(.L_x_715) ;  /* 0x0000076000007945 */ /* 0x000fe20003800000 */
[----:B------:R-:W-:Y:S02]  /*4990*/  ISETP.GE.AND P4, PT, R201, c[0x0][0x220], PT ;  /* 0x00008800c9007a0c */ /* 0x000fe40003f86270 */
[----:B------:R-:W-:-:S09]  /*49a0*/  ISETP.GE.AND P3, PT, R200, c[0x0][0x220], PT ;  /* 0x00008800c8007a0c */ /* 0x000fd20003f66270 */
[CC--:B------:R-:W-:Y:S01]  /*49b0*/  @!P5 IADD3 R4, P1, R21.reuse, R134.reuse, RZ ;  /* 0x000000861504d210 */ /* 0x0c0fe20007f3e0ff */
[----:B------:R1:W-:Y:S01]  /*49c0*/  @P5 STS.128 [R207+0x6000], RZ ;  /* 0x006000ffcf005388 */ /* 0x0003e20000000c00 */
[----:B------:R-:W-:-:S03]  /*49d0*/  @!P4 IADD3 R15, P2, R21, R134, RZ ;  /* 0x00000086150fc210 */ /* 0x000fc60007f5e0ff */
[--C-:B------:R-:W-:Y:S01]  /*49e0*/  @!P5 IMAD.X R3, R14, 0x1, R135.reuse, P1 ;  /* 0x000000010e03d824 */ /* 0x100fe200008e0687 */
[----:B------:R-:W-:Y:S01]  /*49f0*/  @!P5 LEA R38, P1, R4, c[0x0][0x168], 0x1 ;  /* 0x00005a000426da11 */ /* 0x000fe200078208ff */
[----:B------:R-:W-:Y:S01]  /*4a00*/  @!P4 IMAD.X R6, R14, 0x1, R135, P2 ;  /* 0x000000010e06c824 */ /* 0x000fe200010e0687 */
[----:B------:R-:W-:Y:S02]  /*4a10*/  @!P4 LEA R32, P2, R15, c[0x0][0x168], 0x1 ;  /* 0x00005a000f20ca11 */ /* 0x000fe400078408ff */
[----:B------:R-:W-:Y:S02]  /*4a20*/  @!P5 LEA.HI.X R39, R4, c[0x0][0x16c], R3, 0x1, P1 ;  /* 0x00005b000427da11 */ /* 0x000fe400008f0c03 */
[-C--:B------:R-:W-:Y:S02]  /*4a30*/  @!P3 IADD3 R4, P1, R21, R134.reuse, RZ ;  /* 0x000000861504b210 */ /* 0x080fe40007f3e0ff */
[----:B------:R-:W-:Y:S01]  /*4a40*/  @!P4 LEA.HI.X R33, R15, c[0x0][0x16c], R6, 0x1, P2 ;  /* 0x00005b000f21ca11 */ /* 0x000fe200010f0c06 */
[----:B------:R-:W-:Y:S01]  /*4a50*/  @!PT LDS RZ, [RZ] ;  /* 0x00000000fffff984 */ /* 0x000fe20000000800 */
[----:B------:R-:W-:Y:S01]  /*4a60*/  @!PT LDS RZ, [RZ] ;  /* 0x00000000fffff984 */ /* 0x000fe20000000800 */
[----:B------:R-:W-:Y:S01]  /*4a70*/  @!PT LDS RZ, [RZ] ;  /* 0x00000000fffff984 */ /* 0x000fe20000000800 */
[----:B------:R1:W-:Y:S01]  /*4a80*/  @!P5 LDGSTS.E.BYPASS.LTC128B.128 [R207+0x6000], [R38.64] ;  /* 0x0600000026cfdfae */ /* 0x0003e2000b901d46 */
[----:B------:R-:W-:Y:S01]  /*4a90*/  IADD3 R19, P2, R205, R21, RZ ;  /* 0x00000015cd137210 */ /* 0x000fe20007f5e0ff */
[----:B------:R-:W-:Y:S01]  /*4aa0*/  @!P3 IMAD.X R3, R14, 0x1, R135, P1 ;  /* 0x000000010e03b824 */ /* 0x000fe200008e0687 */
[----:B------:R-:W-:Y:S01]  /*4ab0*/  @!P3 LEA R30, P1, R4, c[0x0][0x168], 0x1 ;  /* 0x00005a00041eba11 */ /* 0x000fe200078208ff */
[----:B------:R1:W-:Y:S02]  /*4ac0*/  @P4 STS.128 [R207+0x8000], RZ ;  /* 0x008000ffcf004388 */ /* 0x0003e40000000c00 */
[----:B------:R-:W-:Y:S01]  /*4ad0*/  IMAD.X R6, R204, 0x1, R14, P2 ;  /* 0x00000001cc067824 */ /* 0x000fe200010e060e */
[----:B------:R-:W-:Y:S01]  /*4ae0*/  @!P3 LEA.HI.X R31, R4, c[0x0][0x16c], R3, 0x1, P1 ;  /* 0x00005b00041fba11 */ /* 0x000fe200008f0c03 */
[----:B------:R-:W-:Y:S01]  /*4af0*/  @!PT LDS RZ, [RZ] ;  /* 0x00000000fffff984 */ /* 0x000fe20000000800 */
[----:B------:R-:W-:Y:S01]  /*4b00*/  @!PT LDS RZ, [RZ] ;  /* 0x00000000fffff984 */ /* 0x000fe20000000800 */
[----:B------:R-:W-:Y:S01]  /*4b10*/  @!PT LDS RZ, [RZ] ;  /* 0x00000000fffff984 */ /* 0x000fe20000000800 */
[----:B------:R1:W-:Y:S01]  /*4b20*/  @!P4 LDGSTS.E.BYPASS.LTC128B.128 [R207+0x8000], [R32.64+0x80] ;  /* 0x0800008020cfcfae */ /* 0x0003e2000b901d46 */
[----:B------:R-:W-:-:S03]  /*4b30*/  @!P5 IADD3 R4, P1, R19, R134, RZ ;  /* 0x000000861304d210 */ /* 0x000fc60007f3e0ff */
[----:B------:R1:W-:Y:S01]  /*4b40*/  @P3 STS.128 [R207+0xa000], RZ ;  /* 0x00a000ffcf003388 */ /* 0x0003e20000000c00 */
[----:B------:R-:W-:Y:S01]  /*4b50*/  @!P5 LEA R36, P2, R4, c[0x0][0x168], 0x1 ;  /* 0x00005a000424da11 */ /* 0x000fe200078408ff */
[----:B------:R-:W-:Y:S01]  /*4b60*/  @!P5 IMAD.X R3, R6, 0x1, R135, P1 ;  /* 0x000000010603d824 */ /* 0x000fe200008e0687 */
[CC--:B------:R-:W-:Y:S01]  /*4b70*/  @!P4 IADD3 R16, P1, R19.reuse, R134.reuse, RZ ;  /* 0x000000861310c210 */ /* 0x0c0fe20007f3e0ff */
[----:B------:R-:W-:Y:S01]  /*4b80*/  @!PT LDS RZ, [RZ] ;  /* 0x00000000fffff984 */ /* 0x000fe20000000800 */
[----:B------:R-:W-:Y:S01]  /*4b90*/  @!PT LDS RZ, [RZ] ;  /* 0x00000000fffff984 */ /* 0x000fe20000000800 */
[----:B------:R-:W-:Y:S01]  /*4ba0*/  @!PT LDS RZ, [RZ] ;  /* 0x00000000fffff984 */ /* 0x000fe20000000800 */
[----:B------:R1:W-:Y:S03]  /*4bb0*/  @!P3 LDGSTS.E.BYPASS.LTC128B.128 [R207+0xa000], [R30.64+0x100] ;  /* 0x0a0001001ecfbfae */ /* 0x0003e6000b901d46 */
[----:B------:R-:W-:Y:S01]  /*4bc0*/  @!P5 LEA.HI.X R37, R4, c[0x0][0x16c], R3, 0x1, P2 ;  /* 0x00005b000425da11 */ /* 0x000fe200010f0c03 */
[----:B------:R-:W-:Y:S01]  /*4bd0*/  @!P4 IMAD.X R3, R6, 0x1, R135, P1 ;  /* 0x000000010603c824 */ /* 0x000fe200008e0687 */
[----:B------:R-:W-:Y:S01]  /*4be0*/  @!P4 LEA R28, P2, R16, c[0x0][0x168], 0x1 ;  /* 0x00005a00101cca11 */ /* 0x000fe200078408ff */
[----:B------:R1:W-:Y:S01]  /*4bf0*/  @P5 STS.128 [R207+0x6800], RZ ;  /* 0x006800ffcf005388 */ /* 0x0003e20000000c00 */
[----:B------:R-:W-:-:S02]  /*4c00*/  @!P3 IADD3 R4, P1, R19, R134, RZ ;  /* 0x000000861304b210 */ /* 0x000fc40007f3e0ff */
        /* <DEDUP_REMOVED lines=19> */
[-C--:B------:R-:W-:Y:S01]  /*4d40*/  @!P4 IADD3 R15, P1, R19, R134.reuse, RZ ;  /* 0x00000086130fc210 */ /* 0x080fe20007f3e0ff */
        /* <DEDUP_REMOVED lines=16> */
[C---:B------:R-:W-:Y:S01]  /*4e50*/  @!P3 LEA R42, P1, R3.reuse, c[0x0][0x168], 0x1 ;  /* 0x00005a00032aba11 */ /* 0x040fe200078208ff */
        /* <DEDUP_REMOVED lines=10> */
[C-C-:B------:R-:W-:Y:S01]  /*4f00*/  @!P5 IMAD.X R4, R6.reuse, 0x1, R135.reuse, P1 ;  /* 0x000000010604d824 */ /* 0x140fe200008e0687 */
[----:B------:R-:W-:Y:S01]  /*4f10*/  @!P4 IADD3 R3, P1, R19, R134, RZ ;  /* 0x000000861303c210 */ /* 0x000fe20007f3e0ff */
[----:B------:R-:W-:Y:S01]  /*4f20*/  @!PT LDS RZ, [RZ] ;  /* 0x00000000fffff984 */ /* 0x000fe20000000800 */
[----:B------:R-:W-:Y:S01]  /*4f30*/  @!PT LDS RZ, [RZ] ;  /* 0x00000000fffff984 */ /* 0x000fe20000000800 */
[----:B------:R-:W-:Y:S01]  /*4f40*/  @!PT LDS RZ, [RZ] ;  /* 0x00000000fffff984 */ /* 0x000fe20000000800 */
[----:B------:R1:W-:Y:S03]  /*4f50*/  @!P3 LDGSTS.E.BYPASS.LTC128B.128 [R207+0xb000], [R42.64+0x100] ;  /* 0x0b0001002acfbfae */ /* 0x0003e6000b901d46 */
[----:B------:R-:W-:Y:S01]  /*4f60*/  @!P5 LEA.HI.X R49, R15, c[0x0][0x16c], R4, 0x1, P2 ;  /* 0x00005b000f31da11 */ /* 0x000fe200010f0c04 */
[----:B------:R-:W-:Y:S01]  /*4f70*/  @!P4 IMAD.X R4, R6, 0x1, R135, P1 ;  /* 0x000000010604c824 */ /* 0x000fe200008e0687 */
[C---:B------:R-:W-:Y:S01]  /*4f80*/  @!P4 LEA R50, P1, R3.reuse, c[0x0][0x168], 0x1 ;  /* 0x00005a000332ca11 */ /* 0x040fe200078208ff */
[----:B------:R1:W-:Y:S03]  /*4f90*/  @P5 STS.128 [R207+0x7800], RZ ;  /* 0x007800ffcf005388 */ /* 0x0003e60000000c00 */
[----:B------:R-:W-:Y:S01]  /*4fa0*/  @!P4 LEA.HI.X R51, R3, c[0x0][0x16c], R4, 0x1, P1 ;  /* 0x00005b000333ca11 */ /* 0x000fe200008f0c04 */
        /* <DEDUP_REMOVED lines=11> */
[----:B------:R-:W-:-:S05]  /*5060*/  IADD3 R19, P1, R19, R134, RZ ;  /* 0x0000008613137210 */ /* 0x000fca0007f3e0ff */
[----:B------:R-:W-:Y:S01]  /*5070*/  IMAD.X R6, R6, 0x1, R135, P1 ;  /* 0x0000000106067824 */ /* 0x000fe200008e0687 */
[----:B-1----:R-:W-:-:S04]  /*5080*/  LEA R22, P1, R19, c[0x0][0x168], 0x1 ;  /* 0x00005a0013167a11 */ /* 0x002fc800078208ff */
[----:B------:R-:W-:-:S05]  /*5090*/  LEA.HI.X R23, R19, c[0x0][0x16c], R6, 0x1, P1 ;  /* 0x00005b0013177a11 */ /* 0x000fca00008f0c06 */
[----:B------:R-:W-:Y:S01]  /*50a0*/  @!PT LDS RZ, [RZ] ;  /* 0x00000000fffff984 */ /* 0x000fe20000000800 */
[----:B------:R-:W-:Y:S01]  /*50b0*/  @!PT LDS RZ, [RZ] ;  /* 0x00000000fffff984 */ /* 0x000fe20000000800 */
[----:B------:R-:W-:Y:S01]  /*50c0*/  @!PT LDS RZ, [RZ] ;  /* 0x00000000fffff984 */ /* 0x000fe20000000800 */
[----:B------:R1:W-:Y:S04]  /*50d0*/  LDGSTS.E.BYPASS.LTC128B.128 [R207+0xb800], [R22.64+0x100] ;  /* 0x0b80010016cf7fae */ /* 0x0003e8000b901d46 */
.L_x_716:
[----:B------:R-:W-:Y:S05]  /*50e0*/  BSYNC B0 ;  /* 0x0000000000007941 */ /* 0x000fea0003800000 */
.L_x_715:
[----:B------:R-:W0:Y:S01]  /*50f0*/  LDGDEPBAR ;  /* 0x00000000000079af */ /* 0x000e220000000000 */
[----:B------:R-:W-:-:S04]  /*5100*/  IADD3 R134, P1, R21, R134, RZ ;  /* 0x0000008615867210 */ /* 0x000fc80007f3e0ff */
[----:B------:R-:W-:Y:S02]  /*5110*/  IADD3.X R135, R14, R135, RZ, P1, !PT ;  /* 0x000000870e877210 */ /* 0x000fe40000ffe4ff */
.L_x_712:
[----:B------:R-:W-:Y:S02]  /*5120*/  FMNMX.FTZ R6, R25, R45, !PT ;  /* 0x0000002d19067209 */ /* 0x000fe40007810000 */
[----:B------:R-:W-:Y:S02]  /*5130*/  FMNMX.FTZ R19, R46, R47, !PT ;  /* 0x0000002f2e137209 */ /* 0x000fe40007810000 */
[----:B------:R-:W-:Y:S02]  /*5140*/  FMNMX.FTZ R6, R27, R6, !PT ;  /* 0x000000061b067209 */ /* 0x000fe40007810000 */
[----:B------:R-:W-:Y:S02]  /*5150*/  FMNMX.FTZ R19, R58, R19, !PT ;  /* 0x000000133a137209 */ /* 0x000fe40007810000 */
[----:B------:R-:W-:Y:S02]  /*5160*/  FMNMX.FTZ R6, R57, R6, !PT ;  /* 0x0000000639067209 */ /* 0x000fe40007810000 */
[----:B------:R-:W-:-:S02]  /*5170*/  FMNMX.FTZ R19, R2, R19, !PT ;  /* 0x0000001302137209 */ /* 0x000fc40007810000 */
        /* <DEDUP_REMOVED lines=24> */
[----:B------:R-:W-:Y:S01]  /*5300*/  SHF.L.U32 R192, R0, 0x1, RZ ;  /* 0x0000000100c07819 */ /* 0x000fe200000006ff */
[----:B------:R-:W2:Y:S03]  /*5310*/  SHFL.BFLY PT, R15, R6, 0x2, 0x1f ;  /* 0x0c401f00060f7f89 */ /* 0x000ea600000e0000 */
[-C--:B------:R-:W-:Y:S01]  /*5320*/  LEA R189, R5, R192.reuse, 0x1 ;  /* 0x000000c005bd7211 */ /* 0x080fe200078e08ff */
[----:B------:R-:W3:Y:S01]  /*5330*/  SHFL.BFLY PT, R4, R19, 0x2, 0x1f ;  /* 0x0c401f0013047f89 */ /* 0x000ee200000e0000 */
[----:B------:R-:W-:-:S03]  /*5340*/  LEA R190, R7, R192, 0x1 ;  /* 0x000000c007be7211 */ /* 0x000fc600078e08ff */
[----:B------:R-:W-:Y:S01]  /*5350*/  LDSM.16.MT88.4 R68, [R192+0xe000] ;  /* 0x00e00000c044783b */ /* 0x000fe20000004200 */
[----:B------:R-:W-:-:S03]  /*5360*/  LEA R188, R5, R190, 0x1 ;  /* 0x000000be05bc7211 */ /* 0x000fc600078e08ff */
[----:B------:R-:W-:Y:S04]  /*5370*/  LDSM.16.MT88.4 R84, [R189+0xe000] ;  /* 0x00e00000bd54783b */ /* 0x000fe80000004200 */
[----:B-1----:R-:W-:Y:S04]  /*5380*/  LDSM.16.MT88.4 R36, [R192+0xc000] ;  /* 0x00c00000c024783b */ /* 0x002fe80000004200 */
[----:B------:R-:W-:Y:S01]  /*5390*/  LDSM.16.MT88.4 R52, [R189+0xc000] ;  /* 0x00c00000bd34783b */ /* 0x000fe20000004200 */
[----:B--2---:R-:W-:-:S03]  /*53a0*/  FMNMX.FTZ R15, R6, R15, !PT ;  /* 0x0000000f060f7209 */ /* 0x004fc60007810000 */
[----:B------:R-:W-:Y:S01]  /*53b0*/  LDSM.16.MT88.4 R60, [R188+0xc000] ;  /* 0x00c00000bc3c783b */ /* 0x000fe20000004200 */
[----:B---3--:R-:W-:-:S03]  /*53c0*/  FMNMX.FTZ R4, R19, R4, !PT ;  /* 0x0000000413047209 */ /* 0x008fc60007810000 */
[----:B------:R-:W1:Y:S04]  /*53d0*/  SHFL.BFLY PT, R132, R15, 0x1, 0x1f ;  /* 0x0c201f000f847f89 */ /* 0x000e6800000e0000 */
[----:B------:R-:W2:Y:S04]  /*53e0*/  SHFL.BFLY PT, R3, R4, 0x1, 0x1f ;  /* 0x0c201f0004037f89 */ /* 0x000ea800000e0000 */
[----:B------:R-:W-:Y:S04]  /*53f0*/  LDSM.16.MT88.4 R76, [R190+0xe000] ;  /* 0x00e00000be4c783b */ /* 0x000fe80000004200 */
[----:B------:R-:W-:Y:S04]  /*5400*/  LDSM.16.MT88.4 R92, [R188+0xe000] ;  /* 0x00e00000bc5c783b */ /* 0x000fe80000004200 */
[----:B------:R-:W-:Y:S04]  /*5410*/  LDSM.16.MT88.4 R100, [R192+0x10000] ;  /* 0x01000000c064783b */ /* 0x000fe80000004200 */
[----:B------:R-:W-:Y:S01]  /*5420*/  LDSM.16.MT88.4 R124, [R190+0x10000] ;  /* 0x01000000be7c783b */ /* 0x000fe20000004200 */
[----:B-1----:R-:W-:-:S03]  /*5430*/  FMNMX.FTZ R132, R15, R132, !PT ;  /* 0x000000840f847209 */ /* 0x002fc60007810000 */
[----:B------:R-:W-:Y:S01]  /*5440*/  LDSM.16.MT88.4 R112, [R189+0x10000] ;  /* 0x01000000bd70783b */ /* 0x000fe20000004200 */
[----:B--2---:R-:W-:Y:S01]  /*5450*/  FMNMX.FTZ R3, R4, R3, !PT ;  /* 0x0000000304037209 */ /* 0x004fe20007810000 */
[C---:B------:R-:W-:Y:S01]  /*5460*/  FMUL.FTZ R168, R132.reuse, c[0x0][0x23c] ;  /* 0x00008f0084a87a20 */ /* 0x040fe20000410000 */
[----:B------:R-:W-:Y:S01]  /*5470*/  FSETP.NEU.FTZ.AND P1, PT, R132, -INF , PT ;  /* 0xff8000008400780b */ /* 0x000fe20003f3d000 */
[----:B------:R-:W-:Y:S02]  /*5480*/  LDSM.16.MT88.4 R4, [R188+0x10000] ;  /* 0x01000000bc04783b */ /* 0x000fe40000004200 */
[C---:B------:R-:W-:Y:S01]  /*5490*/  FMUL.FTZ R165, R3.reuse, c[0x0][0x23c] ;  /* 0x00008f0003a57a20 */ /* 0x040fe20000410000 */
[----:B------:R-:W-:Y:S01]  /*54a0*/  FSEL R168, R168, RZ, P1 ;  /* 0x000000ffa8a87208 */ /* 0x000fe20000800000 */
[----:B------:R-:W-:Y:S01]  /*54b0*/  LDSM.16.MT88.4 R20, [R192+0xc800] ;  /* 0x00c80000c014783b */ /* 0x000fe20000004200 */
[----:B------:R-:W-:-:S03]  /*54c0*/  FSETP.NEU.FTZ.AND P1, PT, R3, -INF , PT ;  /* 0xff8000000300780b */ /* 0x000fc60003f3d000 */
[--C-:B------:R-:W-:Y:S01]  /*54d0*/  FFMA.FTZ R155, R25, c[0x0][0x23c], -R168.reuse ;  /* 0x00008f00199b7a23 */ /* 0x100fe200000108a8 */
[----:B------:R-:W-:Y:S01]  /*54e0*/  FSEL R165, R165, RZ, P1 ;  /* 0x000000ffa5a57208 */ /* 0x000fe20000800000 */
[--C-:B------:R-:W-:Y:S01]  /*54f0*/  FFMA.FTZ R152, R45, c[0x0][0x23c], -R168.reuse ;  /* 0x00008f002d987a23 */ /* 0x100fe200000108a8 */
[----:B------:R-:W-:Y:S01]  /*5500*/  LDSM.16.MT88.4 R136, [R190+0xc800] ;  /* 0x00c80000be88783b */ /* 0x000fe20000004200 */
[--C-:B------:R-:W-:Y:S01]  /*5510*/  FFMA.FTZ R153, R27, c[0x0][0x23c], -R168.reuse ;  /* 0x00008f001b997a23 */ /* 0x100fe200000108a8 */
[----:B------:R-:W-:Y:S01]  /*5520*/  LEA R216, P1, R134, c[0x0][0x168], 0x1 ;  /* 0x00005a0086d87a11 */ /* 0x000fe200078208ff */
[--C-:B------:R-:W-:Y:S01]  /*5530*/  FFMA.FTZ R148, R57, c[0x0][0x23c], -R168.reuse ;  /* 0x00008f0039947a23 */ /* 0x100fe200000108a8 */
[----:B------:R-:W-:Y:S01]  /*5540*/  MUFU.EX2 R155, R155 ;  /* 0x0000009b009b7308 */ /* 0x000fe20000000800 */
[--C-:B------:R-:W-:Y:S01]  /*5550*/  FFMA.FTZ R154, R46, c[0x0][0x23c], -R165.reuse ;  /* 0x00008f002e9a7a23 */ /* 0x100fe200000108a5 */
[----:B------:R-:W-:Y:S01]  /*5560*/  LDSM.16.MT88.4 R32, [R189+0xc800] ;  /* 0x00c80000bd20783b */ /* 0x000fe20000004200 */
[----:B------:R-:W-:Y:S01]  /*5570*/  FFMA.FTZ R157, R47, c[0x0][0x23c], -R165 ;  /* 0x00008f002f9d7a23 */ /* 0x000fe200000108a5 */
[----:B------:R-:W-:Y:S01]  /*5580*/  LEA.HI.X R215, R134, c[0x0][0x16c], R135, 0x1, P1 ;  /* 0x00005b0086d77a11 */ /* 0x000fe200008f0c87 */
[--C-:B------:R-:W-:Y:S01]  /*5590*/  FFMA.FTZ R159, R58, c[0x0][0x23c], -R165.reuse ;  /* 0x00008f003a9f7a23 */ /* 0x100fe200000108a5 */
[----:B------:R-:W1:Y:S01]  /*55a0*/  LDSM.16.MT88.4 R44, [R190+0xc000] ;  /* 0x00c00000be2c783b */ /* 0x000e620000004200 */
[----:B------:R-:W-:Y:S01]  /*55b0*/  FFMA.FTZ R150, R2, c[0x0][0x23c], -R165 ;  /* 0x00008f0002967a23 */ /* 0x000fe200000108a5 */
[----:B------:R-:W2:Y:S01]  /*55c0*/  MUFU.EX2 R152, R152 ;  /* 0x0000009800987308 */ /* 0x000ea20000000800 */
[--C-:B------:R-:W-:Y:S01]  /*55d0*/  FFMA.FTZ R151, R11, c[0x0][0x23c], -R168.reuse ;  /* 0x00008f000b977a23 */ /* 0x100fe200000108a8 */
[----:B------:R-:W-:Y:S01]  /*55e0*/  LDSM.16.MT88.4 R28, [R188+0xc800] ;  /* 0x00c80000bc1c783b */ /* 0x000fe20000004200 */
[----:B------:R-:W-:-:S02]  /*55f0*/  FFMA.FTZ R147, R9, c[0x0][0x23c], -R168 ;  /* 0x00008f0009937a23 */ /* 0x000fc400000108a8 */
[--C-:B------:R-:W-:Y:S01]  /*5600*/  FFMA.FTZ R2, R17, c[0x0][0x23c], -R168.reuse ;  /* 0x00008f0011027a23 */ /* 0x100fe200000108a8 */
[----:B------:R-:W-:Y:S01]  /*5610*/  LDSM.16.MT88.4 R24, [R190+0xe800] ;  /* 0x00e80000be18783b */ /* 0x000fe20000004200 */
[--C-:B------:R-:W-:Y:S01]  /*5620*/  FFMA.FTZ R149, R10, c[0x0][0x23c], -R165.reuse ;  /* 0x00008f000a957a23 */ /* 0x100fe200000108a5 */
[----:B------:R-:W-:Y:S01]  /*5630*/  MUFU.EX2 R153, R153 ;  /* 0x0000009900997308 */ /* 0x000fe20000000800 */
[--C-:B------:R-:W-:Y:S02]  /*5640*/  FFMA.FTZ R145, R18, c[0x0][0x23c], -R165.reuse ;  /* 0x00008f0012917a23 */ /* 0x100fe400000108a5 */
[--C-:B------:R-:W-:Y:S01]  /*5650*/  FFMA.FTZ R0, R8, c[0x0][0x23c], -R165.reuse ;  /* 0x00008f0008007a23 */ /* 0x100fe200000108a5 */
[----:B------:R-:W-:Y:S01]  /*5660*/  LDSM.16.MT88.4 R16, [R189+0xe800] ;  /* 0x00e80000bd10783b */ /* 0x000fe20000004200 */
[--C-:B------:R-:W-:Y:S02]  /*5670*/  FFMA.FTZ R146, R13, c[0x0][0x23c], -R168.reuse ;  /* 0x00008f000d927a23 */ /* 0x100fe400000108a8 */
[----:B------:R-:W-:Y:S01]  /*5680*/  FFMA.FTZ R144, R12, c[0x0][0x23c], -R165 ;  /* 0x00008f000c907a23 */ /* 0x000fe200000108a5 */
[----:B------:R-:W3:Y:S01]  /*5690*/  MUFU.EX2 R148, R148 ;  /* 0x0000009400947308 */ /* 0x000ee20000000800 */
[----:B------:R-:W4:Y:S01]  /*56a0*/  LDSM.16.MT88.4 R8, [R192+0xe800] ;  /* 0x00e80000c008783b */ /* 0x000f220000004200 */
[----:B--2---:R-:W-:Y:S01]  /*56b0*/  F2FP.PACK_AB R116, R152, R155 ;  /* 0x0000009b9874723e */ /* 0x004fe200000000ff */
[----:B------:R-:W-:-:S02]  /*56c0*/  FFMA.FTZ R156, R169, c[0x0][0x23c], -R168 ;  /* 0x00008f00a99c7a23 */ /* 0x000fc400000108a8 */
[----:B------:R-:W2:Y:S01]  /*56d0*/  LDSM.16.MT88.4 R12, [R188+0xe800] ;  /* 0x00e80000bc0c783b */ /* 0x000ea20000004200 */
[--C-:B------:R-:W-:Y:S02]  /*56e0*/  FFMA.FTZ R158, R167, c[0x0][0x23c], -R168.reuse ;  /* 0x00008f00a79e7a23 */ /* 0x100fe400000108a8 */
[----:B------:R-:W-:Y:S01]  /*56f0*/  MUFU.EX2 R154, R154 ;  /* 0x0000009a009a7308 */ /* 0x000fe20000000800 */
[--C-:B------:R-:W-:Y:S02]  /*5700*/  FFMA.FTZ R161, R161, c[0x0][0x23c], -R168.reuse ;  /* 0x00008f00a1a17a23 */ /* 0x100fe400000108a8 */
[----:B------:R-:W-:Y:S02]  /*5710*/  FFMA.FTZ R163, R163, c[0x0][0x23c], -R168 ;  /* 0x00008f00a3a37a23 */ /* 0x000fe400000108a8 */
[--C-:B------:R-:W-:Y:S02]  /*5720*/  FFMA.FTZ R162, R162, c[0x0][0x23c], -R165.reuse ;  /* 0x00008f00a2a27a23 */ /* 0x100fe400000108a5 */
[--C-:B------:R-:W-:Y:S01]  /*5730*/  FFMA.FTZ R167, R172, c[0x0][0x23c], -R165.reuse ;  /* 0x00008f00aca77a23 */ /* 0x100fe200000108a5 */
[----:B------:R-:W5:Y:S01]  /*5740*/  MUFU.EX2 R157, R157 ;  /* 0x0000009d009d7308 */ /* 0x000f620000000800 */
[----:B---3--:R-:W-:Y:S01]  /*5750*/  F2FP.PACK_AB R118, R148, R153 ;  /* 0x000000999476723e */ /* 0x008fe200000000ff */
[----:B------:R-:W-:-:S02]  /*5760*/  FFMA.FTZ R164, R164, c[0x0][0x23c], -R165 ;  /* 0x00008f00a4a47a23 */ /* 0x000fc400000108a5 */
[--C-:B------:R-:W-:Y:S02]  /*5770*/  FFMA.FTZ R169, R170, c[0x0][0x23c], -R165.reuse ;  /* 0x00008f00aaa97a23 */ /* 0x100fe400000108a5 */
[--C-:B------:R-:W-:Y:S02]  /*5780*/  FFMA.FTZ R170, R173, c[0x0][0x23c], -R168.reuse ;  /* 0x00008f00adaa7a23 */ /* 0x100fe400000108a8 */
[----:B------:R-:W-:Y:S01]  /*5790*/  MUFU.EX2 R159, R159 ;  /* 0x0000009f009f7308 */ /* 0x000fe20000000800 */
[--C-:B------:R-:W-:Y:S02]  /*57a0*/  FFMA.FTZ R171, R171, c[0x0][0x23c], -R168.reuse ;  /* 0x00008f00abab7a23 */ /* 0x100fe400000108a8 */
[--C-:B------:R-:W-:Y:S02]  /*57b0*/  FFMA.FTZ R172, R143, c[0x0][0x23c], -R168.reuse ;  /* 0x00008f008fac7a23 */ /* 0x100fe400000108a8 */
[----:B------:R-:W-:Y:S02]  /*57c0*/  FFMA.FTZ R221, R141, c[0x0][0x23c], -R168 ;  /* 0x00008f008ddd7a23 */ /* 0x000fe400000108a8 */
[--C-:B------:R-:W-:Y:S01]  /*57d0*/  FFMA.FTZ R166, R166, c[0x0][0x23c], -R165.reuse ;  /* 0x00008f00a6a67a23 */ /* 0x100fe200000108a5 */
[----:B------:R-:W3:Y:S01]  /*57e0*/  MUFU.EX2 R150, R150 ;  /* 0x0000009600967308 */ /* 0x000ee20000000800 */
[----:B-----5:R-:W-:Y:S01]  /*57f0*/  F2FP.PACK_AB R117, R157, R154 ;  /* 0x0000009a9d75723e */ /* 0x020fe200000000ff */
[----:B------:R-:W-:-:S02]  /*5800*/  FFMA.FTZ R173, R142, c[0x0][0x23c], -R165 ;  /* 0x00008f008ead7a23 */ /* 0x000fc400000108a5 */
[--C-:B------:R-:W-:Y:S02]  /*5810*/  FFMA.FTZ R168, R140, c[0x0][0x23c], -R165.reuse ;  /* 0x00008f008ca87a23 */ /* 0x100fe400000108a5 */
[----:B------:R-:W-:Y:S01]  /*5820*/  FFMA.FTZ R219, R160, c[0x0][0x23c], -R165 ;  /* 0x00008f00a0db7a23 */ /* 0x000fe200000108a5 */
[----:B------:R-:W-:Y:S01]  /*5830*/  LDSM.16.MT88.4 R140, [R190+0xd800] ;  /* 0x00d80000be8c783b */ /* 0x000fe20000004200 */
[----:B------:R-:W-:Y:S01]  /*5840*/  MUFU.EX2 R151, R151 ;  /* 0x0000009700977308 */ /* 0x000fe20000000800 */
[----:B------:R-:W-:Y:S02]  /*5850*/  FADD.FTZ R152, R155, R152 ;  /* 0x000000989b987221 */ /* 0x000fe40000010000 */
[----:B------:R-:W-:Y:S02]  /*5860*/  FADD.FTZ R154, R154, R157 ;  /* 0x0000009d9a9a7221 */ /* 0x000fe40000010000 */
[----:B------:R-:W-:Y:S01]  /*5870*/  FADD.FTZ R153, R153, R152 ;  /* 0x0000009899997221 */ /* 0x000fe20000010000 */
[----:B---3--:R-:W-:-:S02]  /*5880*/  F2FP.PACK_AB R119, R150, R159 ;  /* 0x0000009f9677723e */ /* 0x008fc400000000ff */
[----:B------:R-:W3:Y:S01]  /*5890*/  MUFU.EX2 R146, R146 ;  /* 0x0000009200927308 */ /* 0x000ee20000000800 */
[----:B------:R-:W-:Y:S02]  /*58a0*/  FADD.FTZ R159, R159, R154 ;  /* 0x0000009a9f9f7221 */ /* 0x000fe40000010000 */
[----:B------:R-:W-:Y:S02]  /*58b0*/  FADD.FTZ R148, R148, R153 ;  /* 0x0000009994947221 */ /* 0x000fe40000010000 */
[----:B------:R-:W-:Y:S01]  /*58c0*/  FADD.FTZ R150, R150, R159 ;  /* 0x0000009f96967221 */ /* 0x000fe20000010000 */
[C---:B------:R-:W-:Y:S02]  /*58d0*/  HMMA.16816.F32 R64, R116.reuse, R68, RZ ;  /* 0x000000447440723c */ /* 0x040fe400000018ff */
[----:B------:R-:W-:Y:S06]  /*58e0*/  MUFU.EX2 R147, R147 ;  /* 0x0000009300937308 */ /* 0x000fec0000000800 */
[C---:B------:R-:W-:Y:S02]  /*58f0*/  HMMA.16816.F32 R80, R116.reuse, R84, RZ ;  /* 0x000000547450723c */ /* 0x040fe400000018ff */
[----:B------:R-:W-:Y:S06]  /*5900*/  MUFU.EX2 R2, R2 ;  /* 0x0000000200027308 */ /* 0x000fec0000000800 */
[C---:B------:R-:W-:Y:S02]  /*5910*/  HMMA.16816.F32 R68, R116.reuse, R70, RZ ;  /* 0x000000467444723c */ /* 0x040fe400000018ff */
[----:B------:R-:W-:Y:S06]  /*5920*/  MUFU.EX2 R149, R149 ;  /* 0x0000009500957308 */ /* 0x000fec0000000800 */
[C---:B------:R-:W-:Y:S02]  /*5930*/  HMMA.16816.F32 R84, R116.reuse, R86, RZ ;  /* 0x000000567454723c */ /* 0x040fe400000018ff */
[----:B------:R-:W5:Y:S06]  /*5940*/  MUFU.EX2 R144, R144 ;  /* 0x0000009000907308 */ /* 0x000f6c0000000800 */
[C---:B------:R-:W-:Y:S02]  /*5950*/  HMMA.16816.F32 R128, R116.reuse, R36, RZ ;  /* 0x000000247480723c */ /* 0x040fe400000018ff */
[----:B------:R-:W-:Y:S06]  /*5960*/  MUFU.EX2 R145, R145 ;  /* 0x0000009100917308 */ /* 0x000fec0000000800 */
[C---:B-1----:R-:W-:Y:S02]  /*5970*/  HMMA.16816.F32 R40, R116.reuse, R44, RZ ;  /* 0x0000002c7428723c */ /* 0x042fe400000018ff */
[----:B------:R-:W1:Y:S06]  /*5980*/  MUFU.EX2 R0, R0 ;  /* 0x0000000000007308 */ /* 0x000e6c0000000800 */
[C---:B------:R-:W-:Y:S02]  /*5990*/  HMMA.16816.F32 R48, R116.reuse, R52, RZ ;  /* 0x000000347430723c */ /* 0x040fe400000018ff */
[----:B------:R-:W-:Y:S06]  /*59a0*/  MUFU.EX2 R156, R156 ;  /* 0x0000009c009c7308 */ /* 0x000fec0000000800 */
[C---:B------:R-:W-:Y:S02]  /*59b0*/  HMMA.16816.F32 R56, R116.reuse, R60, RZ ;  /* 0x0000003c7438723c */ /* 0x040fe400000018ff */
[----:B------:R-:W1:Y:S06]  /*59c0*/  MUFU.EX2 R161, R161 ;  /* 0x000000a100a17308 */ /* 0x000e6c0000000800 */
[C---:B------:R-:W-:Y:S02]  /*59d0*/  HMMA.16816.F32 R72, R116.reuse, R76, RZ ;  /* 0x0000004c7448723c */ /* 0x040fe400000018ff */
[----:B------:R-:W-:Y:S06]  /*59e0*/  MUFU.EX2 R158, R158 ;  /* 0x0000009e009e7308 */ /* 0x000fec0000000800 */
[C---:B------:R-:W-:Y:S02]  /*59f0*/  HMMA.16816.F32 R88, R116.reuse, R92, RZ ;  /* 0x0000005c7458723c */ /* 0x040fe400000018ff */
[----:B------:R-:W-:Y:S06]  /*5a00*/  MUFU.EX2 R163, R163 ;  /* 0x000000a300a37308 */ /* 0x000fec0000000800 */
[C---:B------:R-:W-:Y:S02]  /*5a10*/  HMMA.16816.F32 R96, R116.reuse, R100, RZ ;  /* 0x000000647460723c */ /* 0x040fe400000018ff */
[----:B------:R-:W-:Y:S06]  /*5a20*/  MUFU.EX2 R162, R162 ;  /* 0x000000a200a27308 */ /* 0x000fec0000000800 */
[C---:B------:R-:W-:Y:S02]  /*5a30*/  HMMA.16816.F32 R104, R116.reuse, R124, RZ ;  /* 0x0000007c7468723c */ /* 0x040fe400000018ff */
        /* <DEDUP_REMOVED lines=21> */
[C---:B------:R-:W-:Y:S07]  /*5b90*/  HMMA.16816.F32 R120, R116.reuse, R4, RZ ;  /* 0x000000047478723c */ /* 0x040fee00000018ff */
[----:B---3--:R-:W-:Y:S01]  /*5ba0*/  F2FP.PACK_AB R4, R146, R151 ;  /* 0x000000979204723e */ /* 0x008fe200000000ff */
[----:B------:R-:W-:Y:S01]  /*5bb0*/  HMMA.16816.F32 R116, R116, R6, RZ ;  /* 0x000000067474723c */ /* 0x000fe200000018ff */
[----:B-----5:R-:W-:Y:S01]  /*5bc0*/  F2FP.PACK_AB R5, R144, R149 ;  /* 0x000000959005723e */ /* 0x020fe200000000ff */
[----:B------:R-:W-:-:S02]  /*5bd0*/  FADD.FTZ R151, R151, R148 ;  /* 0x0000009497977221 */ /* 0x000fc40000010000 */
[----:B------:R-:W-:Y:S02]  /*5be0*/  FADD.FTZ R149, R149, R150 ;  /* 0x0000009695957221 */ /* 0x000fe40000010000 */
[----:B------:R-:W-:Y:S01]  /*5bf0*/  FADD.FTZ R146, R146, R151 ;  /* 0x0000009792927221 */ /* 0x000fe20000010000 */
[----:B------:R-:W-:Y:S01]  /*5c00*/  F2FP.PACK_AB R6, R2, R147 ;  /* 0x000000930206723e */ /* 0x000fe200000000ff */
[----:B------:R-:W-:Y:S01]  /*5c10*/  FADD.FTZ R144, R144, R149 ;  /* 0x0000009590907221 */ /* 0x000fe20000010000 */
[----:B-1----:R-:W-:Y:S01]  /*5c20*/  F2FP.PACK_AB R7, R0, R145 ;  /* 0x000000910007723e */ /* 0x002fe200000000ff */
[----:B------:R-:W-:Y:S02]  /*5c30*/  FADD.FTZ R147, R147, R146 ;  /* 0x0000009293937221 */ /* 0x000fe40000010000 */
[----:B------:R-:W-:Y:S02]  /*5c40*/  FADD.FTZ R145, R145, R144 ;  /* 0x0000009091917221 */ /* 0x000fe40000010000 */
[----:B------:R-:W-:-:S02]  /*5c50*/  FADD.FTZ R147, R2, R147 ;  /* 0x0000009302937221 */ /* 0x000fc40000010000 */
[----:B----4-:R-:W-:Y:S01]  /*5c60*/  HMMA.16816.F32 R64, R4, R8, R64 ;  /* 0x000000080440723c */ /* 0x010fe20000001840 */
[----:B------:R-:W-:-:S07]  /*5c70*/  FADD.FTZ R145, R0, R145 ;  /* 0x0000009100917221 */ /* 0x000fce0000010000 */
[C---:B------:R-:W-:Y:S01]  /*5c80*/  HMMA.16816.F32 R68, R4.reuse, R10, R68 ;  /* 0x0000000a0444723c */ /* 0x040fe20000001844 */
[----:B------:R-:W1:Y:S07]  /*5c90*/  LDSM.16.MT88.4 R8, [R190+0x10800] ;  /* 0x01080000be08783b */ /* 0x000e6e0000004200 */
[C---:B------:R-:W-:Y:S08]  /*5ca0*/  HMMA.16816.F32 R80, R4.reuse, R16, R80 ;  /* 0x000000100450723c */ /* 0x040ff00000001850 */
[C---:B------:R-:W-:Y:S01]  /*5cb0*/  HMMA.16816.F32 R84, R4.reuse, R18, R84 ;  /* 0x000000120454723c */ /* 0x040fe20000001854 */
[----:B------:R-:W3:Y:S07]  /*5cc0*/  LDSM.16.MT88.4 R16, [R189+0x10800] ;  /* 0x01080000bd10783b */ /* 0x000eee0000004200 */
[C---:B------:R-:W-:Y:S08]  /*5cd0*/  HMMA.16816.F32 R128, R4.reuse, R20, R128 ;  /* 0x000000140480723c */ /* 0x040ff00000001880 */
[C---:B------:R-:W-:Y:S01]  /*5ce0*/  HMMA.16816.F32 R36, R4.reuse, R22, R36 ;  /* 0x000000160424723c */ /* 0x040fe20000001824 */
[----:B------:R-:W4:Y:S07]  /*5cf0*/  LDSM.16.MT88.4 R20, [R192+0x10800] ;  /* 0x01080000c014783b */ /* 0x000f2e0000004200 */
[C---:B--2---:R-:W-:Y:S08]  /*5d00*/  HMMA.16816.F32 R88, R4.reuse, R12, R88 ;  /* 0x0000000c0458723c */ /* 0x044ff00000001858 */
[C---:B------:R-:W-:Y:S01]  /*5d10*/  HMMA.16816.F32 R92, R4.reuse, R14, R92 ;  /* 0x0000000e045c723c */ /* 0x040fe2000000185c */
[----:B------:R-:W2:Y:S07]  /*5d20*/  LDSM.16.MT88.4 R12, [R188+0x10800] ;  /* 0x01080000bc0c783b */ /* 0x000eae0000004200 */
[C---:B-1----:R-:W-:Y:S08]  /*5d30*/  HMMA.16816.F32 R104, R4.reuse, R8, R104 ;  /* 0x000000080468723c */ /* 0x042ff00000001868 */
[C---:B------:R-:W-:Y:S01]  /*5d40*/  HMMA.16816.F32 R124, R4.reuse, R10, R124 ;  /* 0x0000000a047c723c */ /* 0x040fe2000000187c */
[----:B------:R-:W1:Y:S07]  /*5d50*/  LDSM.16.MT88.4 R8, [R192+0xd000] ;  /* 0x00d00000c008783b */ /* 0x000e6e0000004200 */
[C---:B---3--:R-:W-:Y:S08]  /*5d60*/  HMMA.16816.F32 R108, R4.reuse, R16, R108 ;  /* 0x00000010046c723c */ /* 0x048ff0000000186c */
[C---:B------:R-:W-:Y:S01]  /*5d70*/  HMMA.16816.F32 R112, R4.reuse, R18, R112 ;  /* 0x000000120470723c */ /* 0x040fe20000001870 */
[----:B------:R-:W3:Y:S07]  /*5d80*/  LDSM.16.MT88.4 R16, [R190+0xd000] ;  /* 0x00d00000be10783b */ /* 0x000eee0000004200 */
[C---:B------:R-:W-:Y:S08]  /*5d90*/  HMMA.16816.F32 R40, R4.reuse, R136, R40 ;  /* 0x000000880428723c */ /* 0x040ff00000001828 */
[C---:B------:R-:W-:Y:S01]  /*5da0*/  HMMA.16816.F32 R44, R4.reuse, R138, R44 ;  /* 0x0000008a042c723c */ /* 0x040fe2000000182c */
[----:B------:R-:W-:Y:S07]  /*5db0*/  LDSM.16.MT88.4 R136, [R189+0xd800] ;  /* 0x00d80000bd88783b */ /* 0x000fee0000004200 */
        /* <DEDUP_REMOVED lines=9> */
[C---:B----4-:R-:W-:Y:S08]  /*5e50*/  HMMA.16816.F32 R96, R4.reuse, R20, R96 ;  /* 0x000000140460723c */ /* 0x050ff00000001860 */
[C---:B------:R-:W-:Y:S01]  /*5e60*/  HMMA.16816.F32 R100, R4.reuse, R22, R100 ;  /* 0x000000160464723c */ /* 0x040fe20000001864 */
[----:B------:R-:W-:Y:S07]  /*5e70*/  LDSM.16.MT88.4 R20, [R192+0x11000] ;  /* 0x01100000c014783b */ /* 0x000fee0000004200 */
[C---:B--2---:R-:W-:Y:S08]  /*5e80*/  HMMA.16816.F32 R120, R4.reuse, R12, R120 ;  /* 0x0000000c0478723c */ /* 0x044ff00000001878 */
[----:B------:R-:W-:Y:S01]  /*5e90*/  HMMA.16816.F32 R116, R4, R14, R116 ;  /* 0x0000000e0474723c */ /* 0x000fe20000001874 */
[----:B------:R-:W2:Y:S06]  /*5ea0*/  LDSM.16.MT88.4 R12, [R192+0xf000] ;  /* 0x00f00000c00c783b */ /* 0x000eac0000004200 */
[----:B------:R-:W-:Y:S01]  /*5eb0*/  F2FP.PACK_AB R4, R161, R156 ;  /* 0x0000009ca104723e */ /* 0x000fe200000000ff */
[----:B------:R-:W-:Y:S01]  /*5ec0*/  FADD.FTZ R156, R156, R147 ;  /* 0x000000939c9c7221 */ /* 0x000fe20000010000 */
[----:B------:R-:W-:Y:S01]  /*5ed0*/  F2FP.PACK_AB R5, R167, R162 ;  /* 0x000000a2a705723e */ /* 0x000fe200000000ff */
[----:B------:R-:W-:Y:S01]  /*5ee0*/  FADD.FTZ R162, R162, R145 ;  /* 0x00000091a2a27221 */ /* 0x000fe20000010000 */
[----:B------:R-:W-:Y:S01]  /*5ef0*/  F2FP.PACK_AB R6, R163, R158 ;  /* 0x0000009ea306723e */ /* 0x000fe200000000ff */
[----:B------:R-:W-:Y:S01]  /*5f00*/  FADD.FTZ R161, R161, R156 ;  /* 0x0000009ca1a17221 */ /* 0x000fe20000010000 */
[----:B------:R-:W-:Y:S01]  /*5f10*/  F2FP.PACK_AB R7, R169, R164 ;  /* 0x000000a4a907723e */ /* 0x000fe200000000ff */
[----:B------:R-:W-:-:S02]  /*5f20*/  FADD.FTZ R167, R167, R162 ;  /* 0x000000a2a7a77221 */ /* 0x000fc40000010000 */
[----:B------:R-:W-:Y:S02]  /*5f30*/  FADD.FTZ R158, R158, R161 ;  /* 0x000000a19e9e7221 */ /* 0x000fe40000010000 */
[----:B------:R-:W-:Y:S02]  /*5f40*/  FADD.FTZ R164, R164, R167 ;  /* 0x000000a7a4a47221 */ /* 0x000fe40000010000 */
[----:B-1----:R-:W-:Y:S01]  /*5f50*/  HMMA.16816.F32 R128, R4, R8, R128 ;  /* 0x000000080480723c */ /* 0x002fe20000001880 */
[----:B------:R-:W-:Y:S02]  /*5f60*/  FADD.FTZ R163, R163, R158 ;  /* 0x0000009ea3a37221 */ /* 0x000fe40000010000 */
[----:B------:R-:W-:-:S05]  /*5f70*/  FADD.FTZ R169, R169, R164 ;  /* 0x000000a4a9a97221 */ /* 0x000fca0000010000 */
[C---:B------:R-:W-:Y:S01]  /*5f80*/  HMMA.16816.F32 R36, R4.reuse, R10, R36 ;  /* 0x0000000a0424723c */ /* 0x040fe20000001824 */
[----:B------:R-:W1:Y:S07]  /*5f90*/  LDSM.16.MT88.4 R8, [R189+0xf000] ;  /* 0x00f00000bd08783b */ /* 0x000e6e0000004200 */
[C---:B---3--:R-:W-:Y:S08]  /*5fa0*/  HMMA.16816.F32 R40, R4.reuse, R16, R40 ;  /* 0x000000100428723c */ /* 0x048ff00000001828 */
[C---:B------:R-:W-:Y:S01]  /*5fb0*/  HMMA.16816.F32 R44, R4.reuse, R18, R44 ;  /* 0x00000012042c723c */ /* 0x040fe2000000182c */
[----:B------:R-:W3:Y:S07]  /*5fc0*/  LDSM.16.MT88.4 R16, [R188+0xf000] ;  /* 0x00f00000bc10783b */ /* 0x000eee0000004200 */
[C---:B--2---:R-:W-:Y:S08]  /*5fd0*/  HMMA.16816.F32 R64, R4.reuse, R12, R64 ;  /* 0x0000000c0440723c */ /* 0x044ff00000001840 */
[C---:B------:R-:W-:Y:S01]  /*5fe0*/  HMMA.16816.F32 R68, R4.reuse, R14, R68 ;  /* 0x0000000e0444723c */ /* 0x040fe20000001844 */
[----:B------:R-:W2:Y:S07]  /*5ff0*/  LDSM.16.MT88.4 R12, [R190+0x11000] ;  /* 0x01100000be0c783b */ /* 0x000eae0000004200 */
[C---:B------:R-:W-:Y:S08]  /*6000*/  HMMA.16816.F32 R96, R4.reuse, R20, R96 ;  /* 0x000000140460723c */ /* 0x040ff00000001860 */
[C---:B-1----:R-:W-:Y:S08]  /*6010*/  HMMA.16816.F32 R80, R4.reuse, R8, R80 ;  /* 0x000000080450723c */ /* 0x042ff00000001850 */
        /* <DEDUP_REMOVED lines=8> */
[C---:B------:R-:W-:Y:S01]  /*60a0*/  HMMA.16816.F32 R100, R4.reuse, R22, R100 ;  /* 0x000000160464723c */ /* 0x040fe20000001864 */
[----:B------:R-:W-:Y:S07]  /*60b0*/  LDSM.16.MT88.4 R20, [R188+0xf800] ;  /* 0x00f80000bc14783b */ /* 0x000fee0000004200 */
        /* <DEDUP_REMOVED lines=8> */
[----:B------:R-:W4:Y:S07]  /*6140*/  LDSM.16.MT88.4 R32, [R188+0xd800] ;  /* 0x00d80000bc20783b */ /* 0x000f2e0000004200 */
[C---:B------:R-:W-:Y:S08]  /*6150*/  HMMA.16816.F32 R56, R4.reuse, R28, R56 ;  /* 0x0000001c0438723c */ /* 0x040ff00000001838 */
[C---:B------:R-:W-:Y:S01]  /*6160*/  HMMA.16816.F32 R60, R4.reuse, R30, R60 ;  /* 0x0000001e043c723c */ /* 0x040fe2000000183c */
[----:B------:R-:W5:Y:S07]  /*6170*/  LDSM.16.MT88.4 R28, [R190+0xf800] ;  /* 0x00f80000be1c783b */ /* 0x000f6e0000004200 */
[C---:B------:R-:W-:Y:S08]  /*6180*/  HMMA.16816.F32 R72, R4.reuse, R24, R72 ;  /* 0x000000180448723c */ /* 0x040ff00000001848 */
[----:B------:R-:W-:Y:S01]  /*6190*/  HMMA.16816.F32 R76, R4, R26, R76 ;  /* 0x0000001a044c723c */ /* 0x000fe2000000184c */
[----:B------:R-:W3:Y:S06]  /*61a0*/  LDSM.16.MT88.4 R24, [R189+0xf800] ;  /* 0x00f80000bd18783b */ /* 0x000eec0000004200 */
        /* <DEDUP_REMOVED lines=10> */
[----:B--2---:R-:W-:Y:S01]  /*6250*/  HMMA.16816.F32 R128, R4, R12, R128 ;  /* 0x0000000c0480723c */ /* 0x004fe20000001880 */
[----:B------:R-:W-:Y:S02]  /*6260*/  FADD.FTZ R221, R221, R172 ;  /* 0x000000acdddd7221 */ /* 0x000fe40000010000 */
[----:B------:R-:W-:-:S05]  /*6270*/  FADD.FTZ R219, R219, R168 ;  /* 0x000000a8dbdb7221 */ /* 0x000fca0000010000 */
        /* <DEDUP_REMOVED lines=9> */
[C---:B------:R-:W-:Y:S08]  /*6310*/  HMMA.16816.F32 R44, R4.reuse, R142, R44 ;  /* 0x0000008e042c723c */ /* 0x040ff0000000182c */
[C---:B------:R-:W-:Y:S08]  /*6320*/  HMMA.16816.F32 R48, R4.reuse, R136, R48 ;  /* 0x000000880430723c */ /* 0x040ff00000001830 */
[C---:B------:R-:W-:Y:S08]  /*6330*/  HMMA.16816.F32 R52, R4.reuse, R138, R52 ;  /* 0x0000008a0434723c */ /* 0x040ff00000001834 */
[C---:B----4-:R-:W-:Y:S08]  /*6340*/  HMMA.16816.F32 R56, R4.reuse, R32, R56 ;  /* 0x000000200438723c */ /* 0x050ff00000001838 */
[C---:B------:R-:W-:Y:S08]  /*6350*/  HMMA.16816.F32 R60, R4.reuse, R34, R60 ;  /* 0x00000022043c723c */ /* 0x040ff0000000183c */
[C---:B-----5:R-:W-:Y:S08]  /*6360*/  HMMA.16816.F32 R72, R4.reuse, R28, R72 ;  /* 0x0000001c0448723c */ /* 0x060ff00000001848 */
[C---:B------:R-:W-:Y:S08]  /*6370*/  HMMA.16816.F32 R76, R4.reuse, R30, R76 ;  /* 0x0000001e044c723c */ /* 0x040ff0000000184c */
[C---:B------:R-:W-:Y:S08]  /*6380*/  HMMA.16816.F32 R80, R4.reuse, R24, R80 ;  /* 0x000000180450723c */ /* 0x040ff00000001850 */
[C---:B------:R-:W-:Y:S08]  /*6390*/  HMMA.16816.F32 R84, R4.reuse, R26, R84 ;  /* 0x0000001a0454723c */ /* 0x040ff00000001854 */
[C---:B------:R-:W-:Y:S08]  /*63a0*/  HMMA.16816.F32 R88, R4.reuse, R20, R88 ;  /* 0x000000140458723c */ /* 0x040ff00000001858 */
[C---:B------:R-:W-:Y:S08]  /*63b0*/  HMMA.16816.F32 R92, R4.reuse, R22, R92 ;  /* 0x00000016045c723c */ /* 0x040ff0000000185c */
[C---:B--2---:R-:W-:Y:S08]  /*63c0*/  HMMA.16816.F32 R104, R4.reuse, R12, R104 ;  /* 0x0000000c0468723c */ /* 0x044ff00000001868 */
[C---:B------:R-:W-:Y:S08]  /*63d0*/  HMMA.16816.F32 R124, R4.reuse, R14, R124 ;  /* 0x0000000e047c723c */ /* 0x040ff0000000187c */
[C---:B-1----:R-:W-:Y:S08]  /*63e0*/  HMMA.16816.F32 R108, R4.reuse, R8, R108 ;  /* 0x00000008046c723c */ /* 0x042ff0000000186c */
[C---:B------:R-:W-:Y:S08]  /*63f0*/  HMMA.16816.F32 R112, R4.reuse, R10, R112 ;  /* 0x0000000a0470723c */ /* 0x040ff00000001870 */
[C---:B---3--:R-:W-:Y:S08]  /*6400*/  HMMA.16816.F32 R120, R4.reuse, R16, R120 ;  /* 0x000000100478723c */ /* 0x048ff00000001878 */
[----:B------:R-:W-:Y:S01]  /*6410*/  HMMA.16816.F32 R116, R4, R18, R116 ;  /* 0x000000120474723c */ /* 0x000fe20000001874 */
[----:B------:R-:W-:Y:S07]  /*6420*/  @!P6 BRA `(.L_x_717) ;  /* 0x000037a00000e947 */ /* 0x000fee0003800000 */
[----:B------:R-:W-:Y:S01]  /*6430*/  ULDC UR4, c[0x0][0x1a0] ;  /* 0x0000680000047ab9 */ /* 0x000fe20000000800 */
[----:B------:R-:W-:Y:S01]  /*6440*/  IADD3 R217, R133, -0x2, RZ ;  /* 0xfffffffe85d97810 */ /* 0x000fe20007ffe0ff */
[----:B------:R-:W-:Y:S01]  /*6450*/  ULEA UR4, -UR4, URZ, 0x6 ;  /* 0x0000003f04047291 */ /* 0x000fe2000f8e313f */
[----:B------:R-:W-:Y:S01]  /*6460*/  IMAD.MOV.U32 R0, RZ, RZ, R3 ;  /* 0x000000ffff007224 */ /* 0x000fe200078e0003 */
[----:B------:R-:W-:Y:S01]  /*6470*/  ULDC.64 UR6, c[0x0][0x118] ;  /* 0x0000460000067ab9 */ /* 0x000fe20000000a00 */
[----:B------:R-:W-:Y:S01]  /*6480*/  IMAD.MOV.U32 R133, RZ, RZ, R132 ;  /* 0x000000ffff857224 */ /* 0x000fe200078e0084 */
[----:B------:R-:W-:-:S02]  /*6490*/  USHF.R.S32.HI UR5, URZ, 0x1f, UR4 ;  /* 0x0000001f3f057899 */ /* 0x000fc40008011404 */
[----:B------:R-:W-:-:S04]  /*64a0*/  MOV R214, UR4 ;  /* 0x0000000400d67c02 */ /* 0x000fc80008000f00 */
[----:B------:R-:W-:-:S04]  /*64b0*/  MOV R209, UR5 ;  /* 0x0000000500d17c02 */ /* 0x000fc80008000f00 */
.L_x_721:
[----:B------:R-:W-:Y:S01]  /*64c0*/  MOV R132, R214 ;  /* 0x000000d600847202 */ /* 0x000fe20000000f00 */
[----:B------:R-:W-:Y:S04]  /*64d0*/  DEPBAR.LE SB0, 0x0 ;  /* 0x000080000000791a */ /* 0x000fe80000000000 */
[----:B------:R-:W-:Y:S01]  /*64e0*/  BAR.SYNC.DEFER_BLOCKING 0x0 ;  /* 0x0000000000007b1d */ /* 0x000fe20000010000 */
[----:B------:R-:W-:Y:S05]  /*64f0*/  MOV R3, R209 ;  /* 0x000000d100037202 */ /* 0x000fea0000000f00 */
[----:B------:R-:W-:-:S05]  /*6500*/  @!P0 BRA `(.L_x_718) ;  /* 0x000003c000008947 */ /* 0x000fca0003800000 */
[----:B------:R-:W-:Y:S04]  /*6510*/  IABS R2, c[0x0][0x2d0] ;  /* 0x0000b40000027a13 */ /* 0x000fe80000000000 */
[----:B------:R-:W1:Y:S10]  /*6520*/  I2F.RP R7, R2 ;  /* 0x0000000200077306 */ /* 0x000e740000209400 */
[----:B-1----:R-:W1:Y:S02]  /*6530*/  MUFU.RCP R3, R7 ;  /* 0x0000000700037308 */ /* 0x002e640000001000 */
[----:B-1----:R-:W-:Y:S01]  /*6540*/  IADD3 R8, R3, 0xffffffe, RZ ;  /* 0x0ffffffe03087810 */ /* 0x002fe20007ffe0ff */
[----:B------:R-:W-:Y:S07]  /*6550*/  IMAD.SHL.U32 R3, R217, 0x40, RZ ;  /* 0x00000040d9037824 */ /* 0x000fee00078e00ff */
[----:B------:R-:W1:Y:S01]  /*6560*/  F2I.FTZ.U32.TRUNC.NTZ R9, R8 ;  /* 0x0000000800097305 */ /* 0x000e62000021f000 */
[----:B------:R-:W-:Y:S02]  /*6570*/  IABS R4, R3 ;  /* 0x0000000300047213 */ /* 0x000fe40000000000 */
[C---:B------:R-:W-:Y:S02]  /*6580*/  IADD3 R10, R3.reuse, 0x40, RZ ;  /* 0x00000040030a7810 */ /* 0x040fe40007ffe0ff */
[----:B------:R-:W-:Y:S02]  /*6590*/  LOP3.LUT R3, R3, c[0x0][0x2d0], RZ, 0x3c, !PT ;  /* 0x0000b40003037a12 */ /* 0x000fe400078e3cff */
[----:B------:R-:W-:Y:S02]  /*65a0*/  IABS R6, R10 ;  /* 0x0000000a00067213 */ /* 0x000fe40000000000 */
[----:B------:R-:W-:Y:S02]  /*65b0*/  LOP3.LUT R10, R10, c[0x0][0x2d0], RZ, 0x3c, !PT ;  /* 0x0000b4000a0a7a12 */ /* 0x000fe400078e3cff */
[----:B------:R-:W-:Y:S02]  /*65c0*/  ISETP.GE.AND P1, PT, R3, RZ, PT ;  /* 0x000000ff0300720c */ /* 0x000fe40003f26270 */
[----:B------:R-:W-:Y:S01]  /*65d0*/  ISETP.GE.AND P3, PT, R10, RZ, PT ;  /* 0x000000ff0a00720c */ /* 0x000fe20003f66270 */
[--C-:B-1----:R-:W-:Y:S02]  /*65e0*/  IMAD.MOV R5, RZ, RZ, -R9.reuse ;  /* 0x000000ffff057224 */ /* 0x102fe400078e0a09 */
[----:B------:R-:W-:Y:S02]  /*65f0*/  IMAD.MOV.U32 R8, RZ, RZ, RZ ;  /* 0x000000ffff087224 */ /* 0x000fe400078e00ff */
[----:B------:R-:W-:Y:S04]  /*6600*/  IMAD R5, R5, R2, RZ ;  /* 0x0000000205057224 */ /* 0x000fe800078e02ff */
[----:B------:R-:W-:Y:S06]  /*6610*/  IMAD.HI.U32 R9, R9, R5, R8 ;  /* 0x0000000509097227 */ /* 0x000fec00078e0008 */
[C---:B------:R-:W-:Y:S04]  /*6620*/  IMAD.HI.U32 R8, R9.reuse, R4, RZ ;  /* 0x0000000409087227 */ /* 0x040fe800078e00ff */
[----:B------:R-:W-:Y:S04]  /*6630*/  IMAD.HI.U32 R9, R9, R6, RZ ;  /* 0x0000000609097227 */ /* 0x000fe800078e00ff */
[----:B------:R-:W-:Y:S02]  /*6640*/  IMAD.MOV R7, RZ, RZ, -R9 ;  /* 0x000000ffff077224 */ /* 0x000fe400078e0a09 */
[----:B------:R-:W-:Y:S02]  /*6650*/  IMAD.MOV R5, RZ, RZ, -R8 ;  /* 0x000000ffff057224 */ /* 0x000fe400078e0a08 */
[C---:B------:R-:W-:Y:S02]  /*6660*/  IMAD R6, R2.reuse, R7, R6 ;  /* 0x0000000702067224 */ /* 0x040fe400078e0206 */
[C---:B------:R-:W-:Y:S03]  /*6670*/  IMAD R4, R2.reuse, R5, R4 ;  /* 0x0000000502047224 */ /* 0x040fe600078e0204 */
[C---:B------:R-:W-:Y:S02]  /*6680*/  ISETP.GT.U32.AND P4, PT, R2.reuse, R6, PT ;  /* 0x000000060200720c */ /* 0x040fe40003f84070 */
[----:B------:R-:W-:Y:S11]  /*6690*/  ISETP.GT.U32.AND P2, PT, R2, R4, PT ;  /* 0x000000040200720c */ /* 0x000ff60003f44070 */
[----:B------:R-:W-:Y:S01]  /*66a0*/  @!P4 IADD3 R9, R9, 0x1, RZ ;  /* 0x000000010909c810 */ /* 0x000fe20007ffe0ff */
[--C-:B------:R-:W-:Y:S01]  /*66b0*/  @!P4 IMAD.IADD R6, R6, 0x1, -R2.reuse ;  /* 0x000000010606c824 */ /* 0x100fe200078e0a02 */
[----:B------:R-:W-:Y:S01]  /*66c0*/  @!P2 IADD3 R8, R8, 0x1, RZ ;  /* 0x000000010808a810 */ /* 0x000fe20007ffe0ff */
[----:B------:R-:W-:Y:S01]  /*66d0*/  @!P2 IMAD.IADD R4, R4, 0x1, -R2 ;  /* 0x000000010404a824 */ /* 0x000fe200078e0a02 */
[----:B------:R-:W-:Y:S02]  /*66e0*/  ISETP.NE.AND P2, PT, RZ, c[0x0][0x2d0], PT ;  /* 0x0000b400ff007a0c */ /* 0x000fe40003f45270 */
[-C--:B------:R-:W-:Y:S02]  /*66f0*/  ISETP.GE.U32.AND P6, PT, R6, R2.reuse, PT ;  /* 0x000000020600720c */ /* 0x080fe40003fc6070 */
[----:B------:R-:W-:Y:S02]  /*6700*/  ISETP.GE.U32.AND P5, PT, R4, R2, PT ;  /* 0x000000020400720c */ /* 0x000fe40003fa6070 */
[----:B------:R-:W-:Y:S09]  /*6710*/  LOP3.LUT R2, RZ, c[0x0][0x2d0], RZ, 0x33, !PT ;  /* 0x0000b400ff027a12 */ /* 0x000ff200078e33ff */
[----:B------:R-:W-:Y:S02]  /*6720*/  @P6 IADD3 R9, R9, 0x1, RZ ;  /* 0x0000000109096810 */ /* 0x000fe40007ffe0ff */
[----:B------:R-:W-:Y:S03]  /*6730*/  @P5 IADD3 R8, R8, 0x1, RZ ;  /* 0x0000000108085810 */ /* 0x000fe60007ffe0ff */
[----:B------:R-:W-:Y:S01]  /*6740*/  @!P3 IMAD.MOV R9, RZ, RZ, -R9 ;  /* 0x000000ffff09b224 */ /* 0x000fe200078e0a09 */
[----:B------:R-:W-:Y:S04]  /*6750*/  @!P1 IADD3 R8, -R8, RZ, RZ ;  /* 0x000000ff08089210 */ /* 0x000fe80007ffe1ff */
[C---:B------:R-:W-:Y:S02]  /*6760*/  SEL R3, R2.reuse, R8, !P2 ;  /* 0x0000000802037207 */ /* 0x040fe40005000000 */
[----:B------:R-:W-:Y:S02]  /*6770*/  SEL R9, R2, R9, !P2 ;  /* 0x0000000902097207 */ /* 0x000fe40005000000 */
[-C--:B------:R-:W-:Y:S02]  /*6780*/  LEA R12, P2, R3, R212.reuse, 0x2 ;  /* 0x000000d4030c7211 */ /* 0x080fe400078410ff */
[C---:B------:R-:W-:Y:S01]  /*6790*/  LEA R10, P1, R9.reuse, R212, 0x2 ;  /* 0x000000d4090a7211 */ /* 0x040fe200078210ff */
[----:B------:R-:W-:Y:S01]  /*67a0*/  IMAD.IADD R2, R9, 0x1, -R3 ;  /* 0x0000000109027824 */ /* 0x000fe200078e0a03 */
[-C--:B------:R-:W-:Y:S01]  /*67b0*/  LEA.HI.X.SX32 R13, R3, R213.reuse, 0x2, P2 ;  /* 0x000000d5030d7211 */ /* 0x080fe200010f16ff */
[----:B------:R-:W-:Y:S01]  /*67c0*/  IMAD.MOV.U32 R3, RZ, RZ, 0x40 ;  /* 0x00000040ff037424 */ /* 0x000fe200078e00ff */
[----:B------:R-:W-:Y:S03]  /*67d0*/  LEA.HI.X.SX32 R11, R9, R213, 0x2, P1 ;  /* 0x000000d5090b7211 */ /* 0x000fe600008f16ff */
[----:B------:R-:W-:Y:S01]  /*67e0*/  IMAD R3, R2, c[0x0][0x2d0], -R3 ;  /* 0x0000b40002037a24 */ /* 0x000fe200078e0a03 */
[----:B------:R-:W2:Y:S03]  /*67f0*/  LDG.E R4, [R12.64] ;  /* 0x000000060c047981 */ /* 0x000ea6000c1e1900 */
[C---:B------:R-:W-:Y:S01]  /*6800*/  IMAD.WIDE.U32 R6, R3.reuse, c[0x0][0x1a0], RZ ;  /* 0x0000680003067a25 */ /* 0x040fe200078e00ff */
[----:B------:R-:W2:Y:S01]  /*6810*/  LDG.E R5, [R10.64] ;  /* 0x000000060a057981 */ /* 0x000ea2000c1e1900 */
[----:B------:R-:W-:Y:S05]  /*6820*/  SHF.R.S32.HI R2, RZ, 0x1f, R3 ;  /* 0x0000001fff027819 */ /* 0x000fea0000011403 */
[----:B------:R-:W-:Y:S04]  /*6830*/  IMAD R2, R2, c[0x0][0x1a0], RZ ;  /* 0x0000680002027a24 */ /* 0x000fe800078e02ff */
[----:B------:R-:W-:Y:S05]  /*6840*/  IMAD R2, R3, c[0x0][0x1a4], R2 ;  /* 0x0000690003027a24 */ /* 0x000fea00078e0202 */
[----:B------:R-:W-:Y:S01]  /*6850*/  IADD3 R7, R7, R2, RZ ;  /* 0x0000000207077210 */ /* 0x000fe20007ffe0ff */
[----:B--2---:R-:W-:Y:S04]  /*6860*/  IMAD.IADD R4, R4, 0x1, -R5 ;  /* 0x0000000104047824 */ /* 0x004fe800078e0a05 */
[C---:B------:R-:W-:Y:S01]  /*6870*/  IMAD.WIDE.U32 R6, R4.reuse, c[0x0][0x188], R6 ;  /* 0x0000620004067a25 */ /* 0x040fe200078e0006 */
[----:B------:R-:W-:Y:S03]  /*6880*/  SHF.R.S32.HI R3, RZ, 0x1f, R4 ;  /* 0x0000001fff037819 */ /* 0x000fe60000011404 */
[----:B------:R-:W-:Y:S02]  /*6890*/  IMAD.MOV.U32 R132, RZ, RZ, R6 ;  /* 0x000000ffff847224 */ /* 0x000fe400078e0006 */
[----:B------:R-:W-:Y:S04]  /*68a0*/  IMAD R3, R3, c[0x0][0x188], RZ ;  /* 0x0000620003037a24 */ /* 0x000fe800078e02ff */
[----:B------:R-:W-:Y:S04]  /*68b0*/  IMAD R3, R4, c[0x0][0x18c], R3 ;  /* 0x0000630004037a24 */ /* 0x000fe800078e0203 */
[----:B------:R-:W-:Y:S02]  /*68c0*/  IMAD.IADD R3, R7, 0x1, R3 ;  /* 0x0000000107037824 */ /* 0x000fe400078e0203 */
.L_x_718:
[----:B------:R-:W-:Y:S02]  /*68d0*/  ISETP.GE.AND P5, PT, R210, c[0x0][0x220], PT ;  /* 0x00008800d2007a0c */ /* 0x000fe40003fa6270 */
[C---:B------:R-:W-:Y:S02]  /*68e0*/  IADD3 R225, P2, R132.reuse, R203, RZ ;  /* 0x000000cb84e17210 */ /* 0x040fe40007f5e0ff */
[----:B------:R-:W-:Y:S02]  /*68f0*/  ISETP.GE.AND P4, PT, R201, c[0x0][0x220], PT ;  /* 0x00008800c9007a0c */ /* 0x000fe40003f86270 */
[-C--:B------:R-:W-:Y:S01]  /*6900*/  LEA R2, P1, R132, R222.reuse, 0x1 ;  /* 0x000000de84027211 */ /* 0x080fe200078208ff */
[----:B------:R-:W-:Y:S01]  /*6910*/  IMAD.X R134, R3, 0x1, R202, P2 ;  /* 0x0000000103867824 */ /* 0x000fe200010e06ca */
[----:B------:R-:W-:Y:S02]  /*6920*/  ISETP.GE.AND P3, PT, R200, c[0x0][0x220], PT ;  /* 0x00008800c8007a0c */ /* 0x000fe40003f66270 */
[-C--:B------:R-:W-:Y:S03]  /*6930*/  LEA.HI.X R3, R132, R223.reuse, R3, 0x1, P1 ;  /* 0x000000df84037211 */ /* 0x080fe600008f0c03 */
[----:B------:R-:W-:Y:S01]  /*6940*/  @P5 STS.128 [R207+0xc000], RZ ;  /* 0x00c000ffcf005388 */ /* 0x000fe20000000c00 */
[CC--:B------:R-:W-:Y:S03]  /*6950*/  @!P5 LEA R228, P6, R225.reuse, R222.reuse, 0x1 ;  /* 0x000000dee1e4d211 */ /* 0x0c0fe600078c08ff */
[----:B------:R-:W-:Y:S01]  /*6960*/  @!PT LDS RZ, [RZ] ;  /* 0x00000000fffff984 */ /* 0x000fe20000000800 */
[----:B------:R-:W-:Y:S01]  /*6970*/  @!PT LDS RZ, [RZ] ;  /* 0x00000000fffff984 */ /* 0x000fe20000000800 */
[----:B------:R-:W-:Y:S01]  /*6980*/  @!PT LDS RZ, [RZ] ;  /* 0x00000000fffff984 */ /* 0x000fe20000000800 */
[----:B------:R1:W-:Y:S01]  /*6990*/  @!P5 LDGSTS.E.BYPASS.LTC128B.128 [R207+0xc000], [R2.64] ;  /* 0x0c00000002cfdfae */ /* 0x0003e2000b901d46 */
[CCC-:B------:R-:W-:Y:S02]  /*69a0*/  @!P5 LEA.HI.X R229, R225.reuse, R223.reuse, R134.reuse, 0x1, P6 ;  /* 0x000000dfe1e5d211 */ /* 0x1c0fe400030f0c86 */
[CC--:B------:R-:W-:Y:S01]  /*69b0*/  @!P4 LEA R226, P2, R225.reuse, R222.reuse, 0x1 ;  /* 0x000000dee1e2c211 */ /* 0x0c0fe200078408ff */
[----:B------:R-:W-:Y:S01]  /*69c0*/  @P4 STS.128 [R207+0xe000], RZ ;  /* 0x00e000ffcf004388 */ /* 0x000fe20000000c00 */
[CC--:B------:R-:W-:Y:S02]  /*69d0*/  @!P3 LEA R224, P1, R225.reuse, R222.reuse, 0x1 ;  /* 0x000000dee1e0b211 */ /* 0x0c0fe400078208ff */
[C-C-:B------:R-:W-:Y:S01]  /*69e0*/  @!P4 LEA.HI.X R227, R225.reuse, R223, R134.reuse, 0x1, P2 ;  /* 0x000000dfe1e3c211 */ /* 0x140fe200010f0c86 */
[----:B------:R-:W-:Y:S01]  /*69f0*/  @!PT LDS RZ, [RZ] ;  /* 0x00000000fffff984 */ /* 0x000fe20000000800 */
[----:B------:R-:W-:Y:S01]  /*6a00*/  @!PT LDS RZ, [RZ] ;  /* 0x00000000fffff984 */ /* 0x000fe20000000800 */
[----:B------:R-:W-:Y:S01]  /*6a10*/  @!PT LDS RZ, [RZ] ;  /* 0x00000000fffff984 */ /* 0x000fe20000000800 */
[----:B------:R1:W-:Y:S01]  /*6a20*/  @!P4 LDGSTS.E.BYPASS.LTC128B.128 [R207+0xe000], [R2.64+0x80] ;  /* 0x0e00008002cfcfae */ /* 0x0003e2000b901d46 */
[C---:B------:R-:W-:Y:S02]  /*6a30*/  IADD3 R135, P6, R225.reuse, R203, RZ ;  /* 0x000000cbe1877210 */ /* 0x040fe40007fde0ff */
[-C--:B------:R-:W-:Y:S01]  /*6a40*/  @!P3 LEA.HI.X R225, R225, R223.reuse, R134, 0x1, P1 ;  /* 0x000000dfe1e1b211 */ /* 0x080fe200008f0c86 */
[----:B------:R-:W-:Y:S01]  /*6a50*/  @P3 STS.128 [R207+0x10000], RZ ;  /* 0x010000ffcf003388 */ /* 0x000fe20000000c00 */
[CC--:B------:R-:W-:Y:S01]  /*6a60*/  @!P4 LEA R232, P2, R135.reuse, R222.reuse, 0x1 ;  /* 0x000000de87e8c211 */ /* 0x0c0fe200078408ff */
[----:B------:R-:W-:Y:S01]  /*6a70*/  IMAD.X R134, R134, 0x1, R202, P6 ;  /* 0x0000000186867824 */ /* 0x000fe200030e06ca */
[CC--:B------:R-:W-:Y:S01]  /*6a80*/  @!P5 LEA R234, P6, R135.reuse, R222.reuse, 0x1 ;  /* 0x000000de87ead211 */ /* 0x0c0fe200078c08ff */
[----:B------:R-:W-:Y:S01]  /*6a90*/  @!PT LDS RZ, [RZ] ;  /* 0x00000000fffff984 */ /* 0x000fe20000000800 */
[----:B------:R-:W-:Y:S01]  /*6aa0*/  @!PT LDS RZ, [RZ] ;  /* 0x00000000fffff984 */ /* 0x000fe20000000800 */
[----:B------:R-:W-:Y:S01]  /*6ab0*/  @!PT LDS RZ, [RZ] ;  /* 0x00000000fffff984 */ /* 0x000fe20000000800 */
[----:B------:R1:W-:Y:S01]  /*6ac0*/  @!P3 LDGSTS.E.BYPASS.LTC128B.128 [R207+0x10000], [R2.64+0x100] ;  /* 0x1000010002cfbfae */ /* 0x0003e2000b901d46 */
[CC--:B------:R-:W-:Y:S02]  /*6ad0*/  @!P3 LEA R230, P1, R135.reuse, R222.reuse, 0x1 ;  /* 0x000000de87e6b211 */ /* 0x0c0fe400078208ff */
[CCC-:B------:R-:W-:Y:S01]  /*6ae0*/  @!P5 LEA.HI.X R235, R135.reuse, R223.reuse, R134.reuse, 0x1, P6 ;  /* 0x000000df87ebd211 */ /* 0x1c0fe200030f0c86 */
[----:B------:R-:W-:Y:S01]  /*6af0*/  @P5 STS.128 [R207+0xc800], RZ ;  /* 0x00c800ffcf005388 */ /* 0x000fe20000000c00 */
[C-C-:B------:R-:W-:Y:S02]  /*6b00*/  @!P4 LEA.HI.X R233, R135.reuse, R223, R134.reuse, 0x1, P2 ;  /* 0x000000df87e9c211 */ /* 0x140fe400010f0c86 */
[C---:B------:R-:W-:Y:S01]  /*6b10*/  IADD3 R132, P6, R135.reuse, R203, RZ ;  /* 0x000000cb87847210 */ /* 0x040fe20007fde0ff */
[----:B------:R-:W-:Y:S01]  /*6b20*/  @!PT LDS RZ, [RZ] ;  /* 0x00000000fffff984 */ /* 0x000fe20000000800 */
[----:B------:R-:W-:Y:S01]  /*6b30*/  @!PT LDS RZ, [RZ] ;  /* 0x00000000fffff984 */ /* 0x000fe20000000800 */
[----:B------:R-:W-:Y:S01]  /*6b40*/  @!PT LDS RZ, [RZ] ;  /* 0x00000000fffff984 */ /* 0x000fe20000000800 */
[----:B------:R1:W-:Y:S01]  /*6b50*/  @!P5 LDGSTS.E.BYPASS.LTC128B.128 [R207+0xc800], [R228.64] ;  /* 0x0c800000e4cfdfae */ /* 0x0003e2000b901d46 */
[-C--:B------:R-:W-:Y:S02]  /*6b60*/  @!P3 LEA.HI.X R231, R135, R223.reuse, R134, 0x1, P1 ;  /* 0x000000df87e7b211 */ /* 0x080fe400008f0c86 */
[-C--:B------:R-:W-:Y:S01]  /*6b70*/  @!P4 LEA R236, P2, R132, R222.reuse, 0x1 ;  /* 0x000000de84ecc211 */ /* 0x080fe200078408ff */
[----:B------:R-:W-:Y:S01]  /*6b80*/  @P4 STS.128 [R207+0xe800], RZ ;  /* 0x00e800ffcf004388 */ /* 0x000fe20000000c00 */
[----:B------:R-:W-:Y:S01]  /*6b90*/  IMAD.X R134, R134, 0x1, R202, P6 ;  /* 0x0000000186867824 */ /* 0x000fe200030e06ca */
[CC--:B------:R-:W-:Y:S02]  /*6ba0*/  @!P5 LEA R238, P6, R132.reuse, R222.reuse, 0x1 ;  /* 0x000000de84eed211 */ /* 0x0c0fe400078c08ff */
[----:B------:R-:W-:Y:S01]  /*6bb0*/  @!PT LDS RZ, [RZ] ;  /* 0x00000000fffff984 */ /* 0x000fe20000000800 */
[----:B------:R-:W-:Y:S01]  /*6bc0*/  @!PT LDS RZ, [RZ] ;  /* 0x00000000fffff984 */ /* 0x000fe20000000800 */
[----:B------:R-:W-:Y:S01]  /*6bd0*/  @!PT LDS RZ, [RZ] ;  /* 0x00000000fffff984 */ /* 0x000fe20000000800 */
[----:B------:R1:W-:Y:S01]  /*6be0*/  @!P4 LDGSTS.E.BYPASS.LTC128B.128 [R207+0xe800], [R226.64+0x80] ;  /* 0x0e800080e2cfcfae */ /* 0x0003e2000b901d46 */
[C---:B------:R-:W-:Y:S02]  /*6bf0*/  @!P3 LEA R222, P1, R132.reuse, R222, 0x1 ;  /* 0x000000de84deb211 */ /* 0x040fe400078208ff */
[CCC-:B------:R-:W-:Y:S01]  /*6c00*/  @!P5 LEA.HI.X R239, R132.reuse, R223.reuse, R134.reuse, 0x1, P6 ;  /* 0x000000df84efd211 */ /* 0x1c0fe200030f0c86 */
[----:B------:R-:W-:Y:S01]  /*6c10*/  @P3 STS.128 [R207+0x10800], RZ ;  /* 0x010800ffcf003388 */ /* 0x000fe20000000c00 */
[CCC-:B------:R-:W-:Y:S02]  /*6c20*/  @!P4 LEA.HI.X R237, R132.reuse, R223.reuse, R134.reuse, 0x1, P2 ;  /* 0x000000df84edc211 */ /* 0x1c0fe400010f0c86 */
[----:B------:R-:W-:Y:S01]  /*6c30*/  @!P3 LEA.HI.X R223, R132, R223, R134, 0x1, P1 ;  /* 0x000000df84dfb211 */ /* 0x000fe200008f0c86 */
[----:B------:R-:W-:Y:S01]  /*6c40*/  @!PT LDS RZ, [RZ] ;  /* 0x00000000fffff984 */ /* 0x000fe20000000800 */
[----:B------:R-:W-:Y:S01]  /*6c50*/  @!PT LDS RZ, [RZ] ;  /* 0x00000000fffff984 */ /* 0x000fe20000000800 */
[----:B------:R-:W-:Y:S01]  /*6c60*/  @!PT LDS RZ, [RZ] ;  /* 0x00000000fffff984 */ /* 0x000fe20000000800 */
[----:B------:R1:W-:Y:S01]  /*6c70*/  @!P3 LDGSTS.E.BYPASS.LTC128B.128 [R207+0x10800], [R224.64+0x100] ;  /* 0x10800100e0cfbfae */ /* 0x0003e2000b901d46 */
[----:B------:R-:W-:Y:S03]  /*6c80*/  ISETP.GE.AND P1, PT, R217, 0x1, PT ;  /* 0x00000001d900780c */ /* 0x000fe60003f26270 */
[----:B------:R-:W-:Y:S04]  /*6c90*/  @P5 STS.128 [R207+0xd000], RZ ;  /* 0x00d000ffcf005388 */ /* 0x000fe80000000c00 */
[----:B------:R-:W-:Y:S01]  /*6ca0*/  @!PT LDS RZ, [RZ] ;  /* 0x00000000fffff984 */ /* 0x000fe20000000800 */
[----:B------:R-:W-:Y:S01]  /*6cb0*/  @!PT LDS RZ, [RZ] ;  /* 0x00000000fffff984 */ /* 0x000fe20000000800 */
[----:B------:R-:W-:Y:S01]  /*6cc0*/  @!PT LDS RZ, [RZ] ;  /* 0x00000000fffff984 */ /* 0x000fe20000000800 */
[----:B------:R1:W-:Y:S04]  /*6cd0*/  @!P5 LDGSTS.E.BYPASS.LTC128B.128 [R207+0xd000], [R234.64] ;  /* 0x0d000000eacfdfae */ /* 0x0003e8000b901d46 */
[----:B------:R-:W-:Y:S04]  /*6ce0*/  @P4 STS.128 [R207+0xf000], RZ ;  /* 0x00f000ffcf004388 */ /* 0x000fe80000000c00 */
[----:B------:R-:W-:Y:S01]  /*6cf0*/  @!PT LDS RZ, [RZ] ;  /* 0x00000000fffff984 */ /* 0x000fe20000000800 */
[----:B------:R-:W-:Y:S01]  /*6d00*/  @!PT LDS RZ, [RZ] ;  /* 0x00000000fffff984 */ /* 0x000fe20000000800 */
[----:B------:R-:W-:Y:S01]  /*6d10*/  @!PT LDS RZ, [RZ] ;  /* 0x00000000fffff984 */ /* 0x000fe20000000800 */
[----:B------:R1:W-:Y:S04]  /*6d20*/  @!P4 LDGSTS.E.BYPASS.LTC128B.128 [R207+0xf000], [R232.64+0x80] ;  /* 0x0f000080e8cfcfae */ /* 0x0003e8000b901d46 */
        /* <DEDUP_REMOVED lines=20> */
[----:B------:R-:W-:Y:S04]  /*6e70*/  LDSM.16.M88.4 R136, [R198] ;  /* 0x00000000c688783b */ /* 0x000fe80000000200 */
[----:B------:R-:W3:Y:S04]  /*6e80*/  LDSM.16.M88.4 R140, [R197+0x6000] ;  /* 0x00600000c58c783b */ /* 0x000ee80000000200 */
[----:B------:R-:W4:Y:S04]  /*6e90*/  LDSM.16.M88.4 R144, [R197+0x6800] ;  /* 0x00680000c590783b */ /* 0x000f280000000200 */
[----:B------:R-:W5:Y:S04]  /*6ea0*/  LDSM.16.M88.4 R148, [R197+0x7000] ;  /* 0x00700000c594783b */ /* 0x000f680000000200 */
[----:B------:R-:W0:Y:S04]  /*6eb0*/  LDGDEPBAR ;  /* 0x00000000000079af */ /* 0x000e280000000000 */
[----:B------:R-:W1:Y:S01]  /*6ec0*/  LDSM.16.M88.4 R152, [R197+0x7800] ;  /* 0x00780000c598783b */ /* 0x000e620000000200 */
[----:B--2---:R-:W-:Y:S03]  /*6ed0*/  IMAD.MOV.U32 R222, RZ, RZ, R2 ;  /* 0x000000ffffde7224 */ /* 0x004fe600078e0002 */
[----:B------:R-:W-:Y:S01]  /*6ee0*/  LDSM.16.M88.4 R156, [R196] ;  /* 0x00000000c49c783b */ /* 0x000fe20000000200 */
[----:B------:R-:W-:Y:S03]  /*6ef0*/  IMAD.MOV.U32 R223, RZ, RZ, R3 ;  /* 0x000000ffffdf7224 */ /* 0x000fe600078e0003 */
[----:B------:R-:W2:Y:S04]  /*6f00*/  LDSM.16.M88.4 R160, [R195] ;  /* 0x00000000c3a0783b */ /* 0x000ea80000000200 */
[----:B------:R-:W1:Y:S04]  /*6f10*/  LDSM.16.M88.4 R164, [R187] ;  /* 0x00000000bba4783b */ /* 0x000e680000000200 */
[----:B------:R-:W1:Y:S04]  /*6f20*/  LDSM.16.M88.4 R168, [R186] ;  /* 0x00000000baa8783b */ /* 0x000e680000000200 */
[----:B------:R-:W1:Y:S01]  /*6f30*/  LDSM.16.M88.4 R172, [R185] ;  /* 0x00000000b9ac783b */ /* 0x000e620000000200 */
[C---:B---3--:R-:W-:Y:S08]  /*6f40*/  HMMA.16816.F32 R4, R136.reuse, R140, RZ ;  /* 0x0000008c8804723c */ /* 0x048ff000000018ff */
[C---:B------:R-:W-:Y:S01]  /*6f50*/  HMMA.16816.F32 R8, R136.reuse, R142, RZ ;  /* 0x0000008e8808723c */ /* 0x040fe200000018ff */
[----:B------:R-:W-:Y:S07]  /*6f60*/  LDSM.16.M88.4 R140, [R194] ;  /* 0x00000000c28c783b */ /* 0x000fee0000000200 */
[C---:B----4-:R-:W-:Y:S08]  /*6f70*/  HMMA.16816.F32 R12, R136.reuse, R144, RZ ;  /* 0x00000090880c723c */ /* 0x050ff000000018ff */
[C---:B------:R-:W-:Y:S01]  /*6f80*/  HMMA.16816.F32 R16, R136.reuse, R146, RZ ;  /* 0x000000928810723c */ /* 0x040fe200000018ff */
[----:B------:R-:W3:Y:S07]  /*6f90*/  LDSM.16.M88.4 R144, [R191+0x6000] ;  /* 0x00600000bf90783b */ /* 0x000eee0000000200 */
[C---:B-----5:R-:W-:Y:S08]  /*6fa0*/  HMMA.16816.F32 R20, R136.reuse, R148, RZ ;  /* 0x000000948814723c */ /* 0x060ff000000018ff */
[C---:B------:R-:W-:Y:S01]  /*6fb0*/  HMMA.16816.F32 R24, R136.reuse, R150, RZ ;  /* 0x000000968818723c */ /* 0x040fe200000018ff */
[----:B------:R-:W4:Y:S07]  /*6fc0*/  LDSM.16.M88.4 R148, [R191+0x6800] ;  /* 0x00680000bf94783b */ /* 0x000f2e0000000200 */
[C---:B-1----:R-:W-:Y:S08]  /*6fd0*/  HMMA.16816.F32 R28, R136.reuse, R152, RZ ;  /* 0x00000098881c723c */ /* 0x042ff000000018ff */
[----:B------:R-:W-:Y:S01]  /*6fe0*/  HMMA.16816.F32 R32, R136, R154, RZ ;  /* 0x0000009a8820723c */ /* 0x000fe200000018ff */
[----:B------:R-:W1:Y:S04]  /*6ff0*/  LDSM.16.M88.4 R136, [R191+0x7000] ;  /* 0x00700000bf88783b */ /* 0x000e680000000200 */
[----:B------:R-:W5:Y:S03]  /*7000*/  LDSM.16.M88.4 R152, [R191+0x7800] ;  /* 0x00780000bf98783b */ /* 0x000f660000000200 */
[C---:B--2---:R-:W-:Y:S08]  /*7010*/  HMMA.16816.F32 R4, R156.reuse, R160, R4 ;  /* 0x000000a09c04723c */ /* 0x044ff00000001804 */
[C---:B------:R-:W-:Y:S01]  /*7020*/  HMMA.16816.F32 R8, R156.reuse, R162, R8 ;  /* 0x000000a29c08723c */ /* 0x040fe20000001808 */
[----:B------:R-:W-:Y:S07]  /*7030*/  LDSM.16.M88.4 R160, [R193] ;  /* 0x00000000c1a0783b */ /* 0x000fee0000000200 */
[C---:B------:R-:W-:Y:S08]  /*7040*/  HMMA.16816.F32 R12, R156.reuse, R164, R12 ;  /* 0x000000a49c0c723c */ /* 0x040ff0000000180c */
[C---:B------:R-:W-:Y:S01]  /*7050*/  HMMA.16816.F32 R16, R156.reuse, R166, R16 ;  /* 0x000000a69c10723c */ /* 0x040fe20000001810 */
[----:B------:R-:W2:Y:S07]  /*7060*/  LDSM.16.M88.4 R164, [R184] ;  /* 0x00000000b8a4783b */ /* 0x000eae0000000200 */
[C---:B------:R-:W-:Y:S08]  /*7070*/  HMMA.16816.F32 R20, R156.reuse, R168, R20 ;  /* 0x000000a89c14723c */ /* 0x040ff00000001814 */
[C---:B------:R-:W-:Y:S01]  /*7080*/  HMMA.16816.F32 R24, R156.reuse, R170, R24 ;  /* 0x000000aa9c18723c */ /* 0x040fe20000001818 */
[----:B------:R-:W1:Y:S07]  /*7090*/  LDSM.16.M88.4 R168, [R184+0x800] ;  /* 0x00080000b8a8783b */ /* 0x000e6e0000000200 */
[C---:B------:R-:W-:Y:S08]  /*70a0*/  HMMA.16816.F32 R28, R156.reuse, R172, R28 ;  /* 0x000000ac9c1c723c */ /* 0x040ff0000000181c */
[----:B------:R-:W-:Y:S01]  /*70b0*/  HMMA.16816.F32 R32, R156, R174, R32 ;  /* 0x000000ae9c20723c */ /* 0x000fe20000001820 */
[----:B------:R-:W2:Y:S04]  /*70c0*/  LDSM.16.M88.4 R156, [R184+0x1000] ;  /* 0x00100000b89c783b */ /* 0x000ea80000000200 */
[----:B------:R-:W2:Y:S03]  /*70d0*/  LDSM.16.M88.4 R172, [R184+0x1800] ;  /* 0x00180000b8ac783b */ /* 0x000ea60000000200 */
[C---:B---3--:R-:W-:Y:S08]  /*70e0*/  HMMA.16816.F32 R4, R140.reuse, R144, R4 ;  /* 0x000000908c04723c */ /* 0x048ff00000001804 */
[C---:B------:R-:W-:Y:S01]  /*70f0*/  HMMA.16816.F32 R8, R140.reuse, R146, R8 ;  /* 0x000000928c08723c */ /* 0x040fe20000001808 */
[----:B------:R-:W-:Y:S07]  /*7100*/  LDSM.16.M88.4 R144, [R197+0x8000] ;  /* 0x00800000c590783b */ /* 0x000fee0000000200 */
[C---:B----4-:R-:W-:Y:S08]  /*7110*/  HMMA.16816.F32 R12, R140.reuse, R148, R12 ;  /* 0x000000948c0c723c */ /* 0x050ff0000000180c */
[C---:B------:R-:W-:Y:S01]  /*7120*/  HMMA.16816.F32 R16, R140.reuse, R150, R16 ;  /* 0x000000968c10723c */ /* 0x040fe20000001810 */
[----:B------:R-:W-:Y:S07]  /*7130*/  LDSM.16.M88.4 R148, [R197+0x8800] ;  /* 0x00880000c594783b */ /* 0x000fee0000000200 */
[C---:B-1----:R-:W-:Y:S08]  /*7140*/  HMMA.16816.F32 R20, R140.reuse, R136, R20 ;  /* 0x000000888c14723c */ /* 0x042ff00000001814 */
[C---:B------:R-:W-:Y:S01]  /*7150*/  HMMA.16816.F32 R24, R140.reuse, R138, R24 ;  /* 0x0000008a8c18723c */ /* 0x040fe20000001818 */
[----:B------:R-:W1:Y:S07]  /*7160*/  LDSM.16.M88.4 R136, [R198+0x2000] ;  /* 0x00200000c688783b */ /* 0x000e6e0000000200 */
[C---:B-----5:R-:W-:Y:S08]  /*7170*/  HMMA.16816.F32 R28, R140.reuse, R152, R28 ;  /* 0x000000988c1c723c */ /* 0x060ff0000000181c */
[----:B------:R-:W-:Y:S01]  /*7180*/  HMMA.16816.F32 R32, R140, R154, R32 ;  /* 0x0000009a8c20723c */ /* 0x000fe20000001820 */
[----:B------:R-:W3:Y:S04]  /*7190*/  LDSM.16.M88.4 R140, [R197+0x9000] ;  /* 0x00900000c58c783b */ /* 0x000ee80000000200 */
[----:B------:R-:W4:Y:S03]  /*71a0*/  LDSM.16.M88.4 R152, [R197+0x9800] ;  /* 0x00980000c598783b */ /* 0x000f260000000200 */
[C---:B--2---:R-:W-:Y:S08]  /*71b0*/  HMMA.16816.F32 R4, R160.reuse, R164, R4 ;  /* 0x000000a4a004723c */ /* 0x044ff00000001804 */
[C---:B------:R-:W-:Y:S01]  /*71c0*/  HMMA.16816.F32 R8, R160.reuse, R166, R8 ;  /* 0x000000a6a008723c */ /* 0x040fe20000001808 */
[----:B------:R-:W-:Y:S07]  /*71d0*/  LDSM.16.M88.4 R164, [R183] ;  /* 0x00000000b7a4783b */ /* 0x000fee0000000200 */
[C---:B------:R-:W-:Y:S08]  /*71e0*/  HMMA.16816.F32 R12, R160.reuse, R168, R12 ;  /* 0x000000a8a00c723c */ /* 0x040ff0000000180c */
[C---:B------:R-:W-:Y:S01]  /*71f0*/  HMMA.16816.F32 R16, R160.reuse, R170, R16 ;  /* 0x000000aaa010723c */ /* 0x040fe20000001810 */
[----:B------:R-:W-:Y:S07]  /*7200*/  LDSM.16.M88.4 R168, [R182] ;  /* 0x00000000b6a8783b */ /* 0x000fee0000000200 */
[C---:B------:R-:W-:Y:S08]  /*7210*/  HMMA.16816.F32 R20, R160.reuse, R156, R20 ;  /* 0x0000009ca014723c */ /* 0x040ff00000001814 */
[C---:B------:R-:W-:Y:S01]  /*7220*/  HMMA.16816.F32 R24, R160.reuse, R158, R24 ;  /* 0x0000009ea018723c */ /* 0x040fe20000001818 */
[----:B------:R-:W2:Y:S07]  /*7230*/  LDSM.16.M88.4 R156, [R196+0x2000] ;  /* 0x00200000c49c783b */ /* 0x000eae0000000200 */
[C---:B------:R-:W-:Y:S08]  /*7240*/  HMMA.16816.F32 R28, R160.reuse, R172, R28 ;  /* 0x000000aca01c723c */ /* 0x040ff0000000181c */
[----:B------:R-:W-:Y:S01]  /*7250*/  HMMA.16816.F32 R32, R160, R174, R32 ;  /* 0x000000aea020723c */ /* 0x000fe20000001820 */
[----:B------:R-:W5:Y:S04]  /*7260*/  LDSM.16.M88.4 R160, [R181] ;  /* 0x00000000b5a0783b */ /* 0x000f680000000200 */
[----:B------:R-:W2:Y:S03]  /*7270*/  LDSM.16.M88.4 R172, [R180] ;  /* 0x00000000b4ac783b */ /* 0x000ea60000000200 */
[C---:B-1----:R-:W-:Y:S08]  /*7280*/  HMMA.16816.F32 R4, R136.reuse, R144, R4 ;  /* 0x000000908804723c */ /* 0x042ff00000001804 */
[C---:B------:R-:W-:Y:S01]  /*7290*/  HMMA.16816.F32 R8, R136.reuse, R146, R8 ;  /* 0x000000928808723c */ /* 0x040fe20000001808 */
[----:B------:R-:W-:Y:S07]  /*72a0*/  LDSM.16.M88.4 R144, [R191+0x8000] ;  /* 0x00800000bf90783b */ /* 0x000fee0000000200 */
[C---:B------:R-:W-:Y:S08]  /*72b0*/  HMMA.16816.F32 R12, R136.reuse, R148, R12 ;  /* 0x00000094880c723c */ /* 0x040ff0000000180c */
[C---:B------:R-:W-:Y:S01]  /*72c0*/  HMMA.16816.F32 R16, R136.reuse, R150, R16 ;  /* 0x000000968810723c */ /* 0x040fe20000001810 */
[----:B------:R-:W-:Y:S07]  /*72d0*/  LDSM.16.M88.4 R148, [R191+0x8800] ;  /* 0x00880000bf94783b */ /* 0x000fee0000000200 */
[C---:B---3--:R-:W-:Y:S08]  /*72e0*/  HMMA.16816.F32 R20, R136.reuse, R140, R20 ;  /* 0x0000008c8814723c */ /* 0x048ff00000001814 */
[C---:B------:R-:W-:Y:S01]  /*72f0*/  HMMA.16816.F32 R24, R136.reuse, R142, R24 ;  /* 0x0000008e8818723c */ /* 0x040fe20000001818 */
[----:B------:R-:W1:Y:S07]  /*7300*/  LDSM.16.M88.4 R140, [R194+0x2000] ;  /* 0x00200000c28c783b */ /* 0x000e6e0000000200 */
[C---:B----4-:R-:W-:Y:S08]  /*7310*/  HMMA.16816.F32 R28, R136.reuse, R152, R28 ;  /* 0x00000098881c723c */ /* 0x050ff0000000181c */
[----:B------:R-:W-:Y:S01]  /*7320*/  HMMA.16816.F32 R32, R136, R154, R32 ;  /* 0x0000009a8820723c */ /* 0x000fe20000001820 */
[----:B------:R-:W3:Y:S04]  /*7330*/  LDSM.16.M88.4 R136, [R191+0x9000] ;  /* 0x00900000bf88783b */ /* 0x000ee80000000200 */
[----:B------:R-:W4:Y:S03]  /*7340*/  LDSM.16.M88.4 R152, [R191+0x9800] ;  /* 0x00980000bf98783b */ /* 0x000f260000000200 */
[C---:B--2---:R-:W-:Y:S08]  /*7350*/  HMMA.16816.F32 R4, R156.reuse, R164, R4 ;  /* 0x000000a49c04723c */ /* 0x044ff00000001804 */
[C---:B------:R-:W-:Y:S01]  /*7360*/  HMMA.16816.F32 R8, R156.reuse, R166, R8 ;  /* 0x000000a69c08723c */ /* 0x040fe20000001808 */
[----:B------:R-:W-:Y:S07]  /*7370*/  LDSM.16.M88.4 R164, [R184+0x2000] ;  /* 0x00200000b8a4783b */ /* 0x000fee0000000200 */
[C---:B------:R-:W-:Y:S08]  /*7380*/  HMMA.16816.F32 R12, R156.reuse, R168, R12 ;  /* 0x000000a89c0c723c */ /* 0x040ff0000000180c */
[C---:B------:R-:W-:Y:S01]  /*7390*/  HMMA.16816.F32 R16, R156.reuse, R170, R16 ;  /* 0x000000aa9c10723c */ /* 0x040fe20000001810 */
[----:B------:R-:W-:Y:S07]  /*73a0*/  LDSM.16.M88.4 R168, [R184+0x2800] ;  /* 0x00280000b8a8783b */ /* 0x000fee0000000200 */
[C---:B-----5:R-:W-:Y:S08]  /*73b0*/  HMMA.16816.F32 R20, R156.reuse, R160, R20 ;  /* 0x000000a09c14723c */ /* 0x060ff00000001814 */
[C---:B------:R-:W-:Y:S01]  /*73c0*/  HMMA.16816.F32 R24, R156.reuse, R162, R24 ;  /* 0x000000a29c18723c */ /* 0x040fe20000001818 */
[----:B------:R-:W2:Y:S07]  /*73d0*/  LDSM.16.M88.4 R160, [R193+0x2000] ;  /* 0x00200000c1a0783b */ /* 0x000eae0000000200 */
[C---:B------:R-:W-:Y:S08]  /*73e0*/  HMMA.16816.F32 R28, R156.reuse, R172, R28 ;  /* 0x000000ac9c1c723c */ /* 0x040ff0000000181c */
[----:B------:R-:W-:Y:S01]  /*73f0*/  HMMA.16816.F32 R32, R156, R174, R32 ;  /* 0x000000ae9c20723c */ /* 0x000fe20000001820 */
[----:B------:R-:W5:Y:S04]  /*7400*/  LDSM.16.M88.4 R156, [R184+0x3000] ;  /* 0x00300000b89c783b */ /* 0x000f680000000200 */
[----:B------:R-:W2:Y:S03]  /*7410*/  LDSM.16.M88.4 R172, [R184+0x3800] ;  /* 0x00380000b8ac783b */ /* 0x000ea60000000200 */
        /* <DEDUP_REMOVED lines=19> */
[C---:B-----5:R-:W-:Y:S08]  /*7550*/  HMMA.16816.F32 R20, R160.reuse, R156, R20 ;  /* 0x0000009ca014723c */ /* 0x060ff00000001814 */
        /* <DEDUP_REMOVED lines=32> */
[C---:B-1----:R-:W-:Y:S01]  /*7760*/  HMMA.16816.F32 R4, R140.reuse, R144, R4 ;  /* 0x000000908c04723c */ /* 0x042fe20000001804 */
[----:B------:R-:W-:Y:S04]  /*7770*/  DEPBAR.LE SB0, 0x0 ;  /* 0x000080000000791a */ /* 0x000fe80000000000 */
[----:B------:R-:W-:Y:S03]  /*7780*/  BAR.SYNC.DEFER_BLOCKING 0x0 ;  /* 0x0000000000007b1d */ /* 0x000fe60000010000 */
[C---:B------:R-:W-:Y:S08]  /*7790*/  HMMA.16816.F32 R8, R140.reuse, R146, R8 ;  /* 0x000000928c08723c */ /* 0x040ff00000001808 */
[C---:B------:R-:W-:Y:S08]  /*77a0*/  HMMA.16816.F32 R12, R140.reuse, R148, R12 ;  /* 0x000000948c0c723c */ /* 0x040ff0000000180c */
[C---:B------:R-:W-:Y:S08]  /*77b0*/  HMMA.16816.F32 R16, R140.reuse, R150, R16 ;  /* 0x000000968c10723c */ /* 0x040ff00000001810 */
[C---:B---3--:R-:W-:Y:S08]  /*77c0*/  HMMA.16816.F32 R20, R140.reuse, R136, R20 ;  /* 0x000000888c14723c */ /* 0x048ff00000001814 */
[C---:B------:R-:W-:Y:S08]  /*77d0*/  HMMA.16816.F32 R24, R140.reuse, R138, R24 ;  /* 0x0000008a8c18723c */ /* 0x040ff00000001818 */
[C---:B----4-:R-:W-:Y:S08]  /*77e0*/  HMMA.16816.F32 R28, R140.reuse, R152, R28 ;  /* 0x000000988c1c723c */ /* 0x050ff0000000181c */
[----:B------:R-:W-:Y:S08]  /*77f0*/  HMMA.16816.F32 R32, R140, R154, R32 ;  /* 0x0000009a8c20723c */ /* 0x000ff00000001820 */
[C---:B--2---:R-:W-:Y:S08]  /*7800*/  HMMA.16816.F32 R4, R160.reuse, R164, R4 ;  /* 0x000000a4a004723c */ /* 0x044ff00000001804 */
[C---:B------:R-:W-:Y:S08]  /*7810*/  HMMA.16816.F32 R8, R160.reuse, R166, R8 ;  /* 0x000000a6a008723c */ /* 0x040ff00000001808 */
[C---:B------:R-:W-:Y:S08]  /*7820*/  HMMA.16816.F32 R12, R160.reuse, R168, R12 ;  /* 0x000000a8a00c723c */ /* 0x040ff0000000180c */
[C---:B------:R-:W-:Y:S08]  /*7830*/  HMMA.16816.F32 R16, R160.reuse, R170, R16 ;  /* 0x000000aaa010723c */ /* 0x040ff00000001810 */
[C---:B-----5:R-:W-:Y:S08]  /*7840*/  HMMA.16816.F32 R20, R160.reuse, R156, R20 ;  /* 0x0000009ca014723c */ /* 0x060ff00000001814 */
[C---:B------:R-:W-:Y:S08]  /*7850*/  HMMA.16816.F32 R24, R160.reuse, R158, R24 ;  /* 0x0000009ea018723c */ /* 0x040ff00000001818 */
[C---:B------:R-:W-:Y:S08]  /*7860*/  HMMA.16816.F32 R28, R160.reuse, R172, R28 ;  /* 0x000000aca01c723c */ /* 0x040ff0000000181c */
[----:B------:R-:W-:Y:S01]  /*7870*/  HMMA.16816.F32 R32, R160, R174, R32 ;  /* 0x000000aea020723c */ /* 0x000fe20000001820 */
[----:B------:R-:W-:-:S07]  /*7880*/  @!P1 BRA `(.L_x_719) ;  /* 0x000009a000009947 */ /* 0x000fce0003800000 */
[----:B------:R-:W-:Y:S02]  /*7890*/  ULDC UR5, c[0x0][0x198] ;  /* 0x0000660000057ab9 */ /* 0x000fe40000000800 */
[----:B------:R-:W-:Y:S04]  /*78a0*/  ULEA UR5, -UR5, URZ, 0x6 ;  /* 0x0000003f05057291 */ /* 0x000fe8000f8e313f */
[----:B------:R-:W-:Y:S02]  /*78b0*/  USHF.R.S32.HI UR4, URZ, 0x1f, UR5 ;  /* 0x0000001f3f047899 */ /* 0x000fe40008011405 */
[----:B------:R-:W-:Y:S04]  /*78c0*/  MOV R134, UR5 ;  /* 0x0000000500867c02 */ /* 0x000fe80008000f00 */
[----:B------:R-:W-:Y:S01]  /*78d0*/  MOV R2, UR4 ;  /* 0x0000000400027c02 */ /* 0x000fe20008000f00 */
[----:B------:R-:W-:-:S05]  /*78e0*/  @!P0 BRA `(.L_x_720) ;  /* 0x000003b000008947 */ /* 0x000fca0003800000 */
[----:B------:R-:W-:Y:S01]  /*78f0*/  IMAD.SHL.U32 R132, R217, 0x40, RZ ;  /* 0x00000040d9847824 */ /* 0x000fe200078e00ff */
[----:B------:R-:W-:Y:S01]  /*7900*/  IABS R3, c[0x0][0x2d0] ;  /* 0x0000b40000037a13 */ /* 0x000fe20000000000 */
[----:B------:R-:W-:Y:S03]  /*7910*/  IMAD.MOV.U32 R136, RZ, RZ, RZ ;  /* 0x000000ffff887224 */ /* 0x000fe600078e00ff */
[----:B------:R-:W1:Y:S01]  /*7920*/  I2F.RP R134, R3 ;  /* 0x0000000300867306 */ /* 0x000e620000209400 */
[----:B------:R-:W-:Y:S04]  /*7930*/  IADD3 R138, R132, -0x40, RZ ;  /* 0xffffffc0848a7810 */ /* 0x000fe80007ffe0ff */
[----:B------:R-:W-:Y:S02]  /*7940*/  IABS R135, R138 ;  /* 0x0000008a00877213 */ /* 0x000fe40000000000 */
[----:B------:R-:W-:Y:S03]  /*7950*/  LOP3.LUT R138, R138, c[0x0][0x2d0], RZ, 0x3c, !PT ;  /* 0x0000b4008a8a7a12 */ /* 0x000fe600078e3cff */
[----:B-1----:R-:W1:Y:S02]  /*7960*/  MUFU.RCP R2, R134 ;  /* 0x0000008600027308 */ /* 0x002e640000001000 */
[----:B-1----:R-:W-:Y:S08]  /*7970*/  IADD3 R137, R2, 0xffffffe, RZ ;  /* 0x0ffffffe02897810 */ /* 0x002ff00007ffe0ff */
[----:B------:R-:W1:Y:S02]  /*7980*/  F2I.FTZ.U32.TRUNC.NTZ R137, R137 ;  /* 0x0000008900897305 */ /* 0x000e64000021f000 */
[--C-:B-1----:R-:W-:Y:S04]  /*7990*/  IMAD.MOV R2, RZ, RZ, -R137.reuse ;  /* 0x000000ffff027224 */ /* 0x102fe800078e0a89 */
[----:B------:R-:W-:Y:S04]  /*79a0*/  IMAD R2, R2, R3, RZ ;  /* 0x0000000302027224 */ /* 0x000fe800078e02ff */
[----:B------:R-:W-:Y:S01]  /*79b0*/  IMAD.HI.U32 R2, R137, R2, R136 ;  /* 0x0000000289027227 */ /* 0x000fe200078e0088 */
[----:B------:R-:W-:Y:S02]  /*79c0*/  IABS R136, R132 ;  /* 0x0000008400887213 */ /* 0x000fe40000000000 */
[----:B------:R-:W-:Y:S03]  /*79d0*/  LOP3.LUT R132, R132, c[0x0][0x2d0], RZ, 0x3c, !PT ;  /* 0x0000b40084847a12 */ /* 0x000fe600078e3cff */
[C---:B------:R-:W-:Y:S04]  /*79e0*/  IMAD.HI.U32 R137, R2.reuse, R135, RZ ;  /* 0x0000008702897227 */ /* 0x040fe800078e00ff */
[----:B------:R-:W-:Y:S02]  /*79f0*/  IMAD.MOV R134, RZ, RZ, -R137 ;  /* 0x000000ffff867224 */ /* 0x000fe400078e0a89 */
[----:B------:R-:W-:Y:S04]  /*7a00*/  IMAD.HI.U32 R2, R2, R136, RZ ;  /* 0x0000008802027227 */ /* 0x000fe800078e00ff */
[C---:B------:R-:W-:Y:S02]  /*7a10*/  IMAD R135, R3.reuse, R134, R135 ;  /* 0x0000008603877224 */ /* 0x040fe400078e0287 */
[----:B------:R-:W-:Y:S03]  /*7a20*/  IMAD.MOV R134, RZ, RZ, -R2 ;  /* 0x000000ffff867224 */ /* 0x000fe600078e0a02 */
[C---:B------:R-:W-:Y:S01]  /*7a30*/  ISETP.GT.U32.AND P1, PT, R3.reuse, R135, PT ;  /* 0x000000870300720c */ /* 0x040fe20003f24070 */
[C---:B------:R-:W-:Y:S05]  /*7a40*/  IMAD R136, R3.reuse, R134, R136 ;  /* 0x0000008603887224 */ /* 0x040fea00078e0288 */
[----:B------:R-:W-:Y:S07]  /*7a50*/  ISETP.GT.U32.AND P2, PT, R3, R136, PT ;  /* 0x000000880300720c */ /* 0x000fee0003f44070 */
[----:B------:R-:W-:Y:S01]  /*7a60*/  @!P1 IADD3 R137, R137, 0x1, RZ ;  /* 0x0000000189899810 */ /* 0x000fe20007ffe0ff */
[--C-:B------:R-:W-:Y:S05]  /*7a70*/  @!P1 IMAD.IADD R135, R135, 0x1, -R3.reuse ;  /* 0x0000000187879824 */ /* 0x100fea00078e0a03 */
[-C--:B------:R-:W-:Y:S01]  /*7a80*/  ISETP.GE.U32.AND P6, PT, R135, R3.reuse, PT ;  /* 0x000000038700720c */ /* 0x080fe20003fc6070 */
[----:B------:R-:W-:Y:S01]  /*7a90*/  @!P2 IMAD.IADD R136, R136, 0x1, -R3 ;  /* 0x000000018888a824 */ /* 0x000fe200078e0a03 */
[----:B------:R-:W-:Y:S02]  /*7aa0*/  @!P2 IADD3 R2, R2, 0x1, RZ ;  /* 0x000000010202a810 */ /* 0x000fe40007ffe0ff */
[----:B------:R-:W-:Y:S02]  /*7ab0*/  ISETP.GE.AND P2, PT, R138, RZ, PT ;  /* 0x000000ff8a00720c */ /* 0x000fe40003f46270 */
[----:B------:R-:W-:Y:S02]  /*7ac0*/  ISETP.GE.U32.AND P1, PT, R136, R3, PT ;  /* 0x000000038800720c */ /* 0x000fe40003f26070 */
[----:B------:R-:W-:Y:S05]  /*7ad0*/  LOP3.LUT R3, RZ, c[0x0][0x2d0], RZ, 0x33, !PT ;  /* 0x0000b400ff037a12 */ /* 0x000fea00078e33ff */
[----:B------:R-:W-:Y:S02]  /*7ae0*/  @P6 IADD3 R137, R137, 0x1, RZ ;  /* 0x0000000189896810 */ /* 0x000fe40007ffe0ff */
[----:B------:R-:W-:Y:S03]  /*7af0*/  ISETP.GE.AND P6, PT, R132, RZ, PT ;  /* 0x000000ff8400720c */ /* 0x000fe60003fc6270 */
[----:B------:R-:W-:Y:S01]  /*7b00*/  @!P2 IMAD.MOV R137, RZ, RZ, -R137 ;  /* 0x000000ffff89a224 */ /* 0x000fe200078e0a89 */
[----:B------:R-:W-:Y:S02]  /*7b10*/  @P1 IADD3 R2, R2, 0x1, RZ ;  /* 0x0000000102021810 */ /* 0x000fe40007ffe0ff */
[----:B------:R-:W-:Y:S04]  /*7b20*/  ISETP.NE.AND P1, PT, RZ, c[0x0][0x2d0], PT ;  /* 0x0000b400ff007a0c */ /* 0x000fe80003f25270 */
[----:B------:R-:W-:Y:S03]  /*7b30*/  SEL R135, R3, R137, !P1 ;  /* 0x0000008903877207 */ /* 0x000fe60004800000 */
[----:B------:R-:W-:Y:S01]  /*7b40*/  @!P6 IMAD.MOV R2, RZ, RZ, -R2 ;  /* 0x000000ffff02e224 */ /* 0x000fe200078e0a02 */
[----:B------:R-:W-:Y:S04]  /*7b50*/  LEA R140, P2, R135, R212, 0x2 ;  /* 0x000000d4878c7211 */ /* 0x000fe800078410ff */
[----:B------:R-:W-:Y:S02]  /*7b60*/  SEL R3, R3, R2, !P1 ;  /* 0x0000000203037207 */ /* 0x000fe40004800000 */
[-C--:B------:R-:W-:Y:S02]  /*7b70*/  LEA.HI.X.SX32 R141, R135, R213.reuse, 0x2, P2 ;  /* 0x000000d5878d7211 */ /* 0x080fe400010f16ff */
[C---:B------:R-:W-:Y:S01]  /*7b80*/  LEA R138, P1, R3.reuse, R212, 0x2 ;  /* 0x000000d4038a7211 */ /* 0x040fe200078210ff */
[C---:B------:R-:W-:Y:S02]  /*7b90*/  IMAD.IADD R2, R3.reuse, 0x1, -R135 ;  /* 0x0000000103027824 */ /* 0x040fe400078e0a87 */
[----:B------:R-:W2:Y:S01]  /*7ba0*/  LDG.E R132, [R140.64] ;  /* 0x000000068c847981 */ /* 0x000ea2000c1e1900 */
[----:B------:R-:W-:Y:S01]  /*7bb0*/  LEA.HI.X.SX32 R139, R3, R213, 0x2, P1 ;  /* 0x000000d5038b7211 */ /* 0x000fe200008f16ff */
[----:B------:R-:W-:Y:S04]  /*7bc0*/  IMAD.MOV.U32 R3, RZ, RZ, 0x40 ;  /* 0x00000040ff037424 */ /* 0x000fe800078e00ff */
[----:B------:R-:W-:Y:S01]  /*7bd0*/  IMAD R3, R2, c[0x0][0x2d0], -R3 ;  /* 0x0000b40002037a24 */ /* 0x000fe200078e0a03 */
[----:B------:R-:W2:Y:S03]  /*7be0*/  LDG.E R137, [R138.64] ;  /* 0x000000068a897981 */ /* 0x000ea6000c1e1900 */
[C---:B------:R-:W-:Y:S01]  /*7bf0*/  IMAD.WIDE.U32 R134, R3.reuse, c[0x0][0x198], RZ ;  /* 0x0000660003867a25 */ /* 0x040fe200078e00ff */
[----:B------:R-:W-:Y:S05]  /*7c00*/  SHF.R.S32.HI R2, RZ, 0x1f, R3 ;  /* 0x0000001fff027819 */ /* 0x000fea0000011403 */
[----:B------:R-:W-:Y:S04]  /*7c10*/  IMAD R2, R2, c[0x0][0x198], RZ ;  /* 0x0000660002027a24 */ /* 0x000fe800078e02ff */
[----:B------:R-:W-:Y:S04]  /*7c20*/  IMAD R2, R3, c[0x0][0x19c], R2 ;  /* 0x0000670003027a24 */ /* 0x000fe800078e0202 */
[----:B------:R-:W-:Y:S02]  /*7c30*/  IMAD.IADD R135, R135, 0x1, R2 ;  /* 0x0000000187877824 */ /* 0x000fe400078e0202 */
[----:B--2---:R-:W-:Y:S04]  /*7c40*/  IMAD.IADD R137, R132, 0x1, -R137 ;  /* 0x0000000184897824 */ /* 0x004fe800078e0a89 */
[----:B------:R-:W-:Y:S01]  /*7c50*/  IMAD.WIDE.U32 R134, R137, c[0x0][0x180], R134 ;  /* 0x0000600089867a25 */ /* 0x000fe200078e0086 */
[----:B------:R-:W-:Y:S05]  /*7c60*/  SHF.R.S32.HI R3, RZ, 0x1f, R137 ;  /* 0x0000001fff037819 */ /* 0x000fea0000011489 */
[----:B------:R-:W-:Y:S04]  /*7c70*/  IMAD R2, R3, c[0x0][0x180], RZ ;  /* 0x0000600003027a24 */ /* 0x000fe800078e02ff */
[----:B------:R-:W-:Y:S04]  /*7c80*/  IMAD R2, R137, c[0x0][0x184], R2 ;  /* 0x0000610089027a24 */ /* 0x000fe800078e0202 */
[----:B------:R-:W-:Y:S02]  /*7c90*/  IMAD.IADD R2, R135, 0x1, R2 ;  /* 0x0000000187027824 */ /* 0x000fe400078e0202 */
.L_x_720:
[----:B------:R1:W-:Y:S01]  /*7ca0*/  @P5 STS.128 [R207+0x6000], RZ ;  /* 0x006000ffcf005388 */ /* 0x0003e20000000c00 */
[C---:B------:R-:W-:Y:S02]  /*7cb0*/  LEA R140, P1, R134.reuse, R216, 0x1 ;  /* 0x000000d8868c7211 */ /* 0x040fe400078208ff */
[----:B------:R-:W-:Y:S02]  /*7cc0*/  IADD3 R135, P2, R205, R134, RZ ;  /* 0x00000086cd877210 */ /* 0x000fe40007f5e0ff */
[-CC-:B------:R-:W-:Y:S02]  /*7cd0*/  LEA.HI.X R141, R134, R215.reuse, R2.reuse, 0x1, P1 ;  /* 0x000000d7868d7211 */ /* 0x180fe400008f0c02 */
[CC--:B------:R-:W-:Y:S01]  /*7ce0*/  @!P5 LEA R138, P6, R135.reuse, R216.reuse, 0x1 ;  /* 0x000000d8878ad211 */ /* 0x0c0fe200078c08ff */
[C---:B------:R-:W-:Y:S01]  /*7cf0*/  IMAD.X R132, R204.reuse, 0x1, R2, P2 ;  /* 0x00000001cc847824 */ /* 0x040fe200010e0602 */
[CC--:B------:R-:W-:Y:S01]  /*7d00*/  @!P4 LEA R136, P2, R135.reuse, R216.reuse, 0x1 ;  /* 0x000000d88788c211 */ /* 0x0c0fe200078408ff */
[----:B------:R-:W-:Y:S01]  /*7d10*/  @!PT LDS RZ, [RZ] ;  /* 0x00000000fffff984 */ /* 0x000fe20000000800 */
[----:B------:R-:W-:Y:S01]  /*7d20*/  @!PT LDS RZ, [RZ] ;  /* 0x00000000fffff984 */ /* 0x000fe20000000800 */
[----:B------:R-:W-:Y:S01]  /*7d30*/  @!PT LDS RZ, [RZ] ;  /* 0x00000000fffff984 */ /* 0x000fe20000000800 */
[----:B------:R1:W-:Y:S01]  /*7d40*/  @!P5 LDGSTS.E.BYPASS.LTC128B.128 [R207+0x6000], [R140.64] ;  /* 0x060000008ccfdfae */ /* 0x0003e2000b901d46 */
[CC--:B------:R-:W-:Y:S02]  /*7d50*/  @!P3 LEA R134, P1, R135.reuse, R216.reuse, 0x1 ;  /* 0x000000d88786b211 */ /* 0x0c0fe400078208ff */
[CCC-:B------:R-:W-:Y:S01]  /*7d60*/  @!P5 LEA.HI.X R139, R135.reuse, R215.reuse, R132.reuse, 0x1, P6 ;  /* 0x000000d7878bd211 */ /* 0x1c0fe200030f0c84 */
[----:B------:R1:W-:Y:S01]  /*7d70*/  @P4 STS.128 [R207+0x8000], RZ ;  /* 0x008000ffcf004388 */ /* 0x0003e20000000c00 */
[--C-:B------:R-:W-:Y:S02]  /*7d80*/  @!P4 LEA.HI.X R137, R135, R215, R132.reuse, 0x1, P2 ;  /* 0x000000d78789c211 */ /* 0x100fe400010f0c84 */
[----:B------:R-:W-:Y:S01]  /*7d90*/  IADD3 R3, P6, R205, R135, RZ ;  /* 0x00000087cd037210 */ /* 0x000fe20007fde0ff */
[----:B------:R-:W-:Y:S01]  /*7da0*/  @!PT LDS RZ, [RZ] ;  /* 0x00000000fffff984 */ /* 0x000fe20000000800 */
[----:B------:R-:W-:Y:S01]  /*7db0*/  @!PT LDS RZ, [RZ] ;  /* 0x00000000fffff984 */ /* 0x000fe20000000800 */
[----:B------:R-:W-:Y:S01]  /*7dc0*/  @!PT LDS RZ, [RZ] ;  /* 0x00000000fffff984 */ /* 0x000fe20000000800 */
[----:B------:R1:W-:Y:S01]  /*7dd0*/  @!P4 LDGSTS.E.BYPASS.LTC128B.128 [R207+0x8000], [R140.64+0x80] ;  /* 0x080000808ccfcfae */ /* 0x0003e2000b901d46 */
[-CC-:B------:R-:W-:Y:S02]  /*7de0*/  @!P3 LEA.HI.X R135, R135, R215.reuse, R132.reuse, 0x1, P1 ;  /* 0x000000d78787b211 */ /* 0x180fe400008f0c84 */
[CC--:B------:R-:W-:Y:S01]  /*7df0*/  @!P4 LEA R144, P2, R3.reuse, R216.reuse, 0x1 ;  /* 0x000000d80390c211 */ /* 0x0c0fe200078408ff */
[----:B------:R1:W-:Y:S01]  /*7e00*/  @P3 STS.128 [R207+0xa000], RZ ;  /* 0x00a000ffcf003388 */ /* 0x0003e20000000c00 */
[CC--:B------:R-:W-:Y:S01]  /*7e10*/  @!P3 LEA R142, P1, R3.reuse, R216.reuse, 0x1 ;  /* 0x000000d8038eb211 */ /* 0x0c0fe200078208ff */
[----:B------:R-:W-:Y:S01]  /*7e20*/  IMAD.X R132, R204, 0x1, R132, P6 ;  /* 0x00000001cc847824 */ /* 0x000fe200030e0684 */
[CC--:B------:R-:W-:Y:S01]  /*7e30*/  @!P5 LEA R146, P6, R3.reuse, R216.reuse, 0x1 ;  /* 0x000000d80392d211 */ /* 0x0c0fe200078c08ff */
[----:B------:R-:W-:Y:S01]  /*7e40*/  @!PT LDS RZ, [RZ] ;  /* 0x00000000fffff984 */ /* 0x000fe20000000800 */
[----:B------:R-:W-:Y:S01]  /*7e50*/  @!PT LDS RZ, [RZ] ;  /* 0x00000000fffff984 */ /* 0x000fe20000000800 */
[----:B------:R-:W-:Y:S01]  /*7e60*/  @!PT LDS RZ, [RZ] ;  /* 0x00000000fffff984 */ /* 0x000fe20000000800 */
[----:B------:R1:W-:Y:S03]  /*7e70*/  @!P3 LDGSTS.E.BYPASS.LTC128B.128 [R207+0xa000], [R140.64+0x100] ;  /* 0x0a0001008ccfbfae */ /* 0x0003e6000b901d46 */
[CCC-:B------:R-:W-:Y:S01]  /*7e80*/  @!P5 LEA.HI.X R147, R3.reuse, R215.reuse, R132.reuse, 0x1, P6 ;  /* 0x000000d70393d211 */ /* 0x1c0fe200030f0c84 */
[----:B------:R1:W-:Y:S01]  /*7e90*/  @P5 STS.128 [R207+0x6800], RZ ;  /* 0x006800ffcf005388 */ /* 0x0003e20000000c00 */
[CCC-:B------:R-:W-:Y:S02]  /*7ea0*/  @!P4 LEA.HI.X R145, R3.reuse, R215.reuse, R132.reuse, 0x1, P2 ;  /* 0x000000d70391c211 */ /* 0x1c0fe400010f0c84 */
[--C-:B------:R-:W-:Y:S01]  /*7eb0*/  @!P3 LEA.HI.X R143, R3, R215, R132.reuse, 0x1, P1 ;  /* 0x000000d7038fb211 */ /* 0x100fe200008f0c84 */
[----:B------:R-:W-:Y:S01]  /*7ec0*/  @!PT LDS RZ, [RZ] ;  /* 0x00000000fffff984 */ /* 0x000fe20000000800 */
[----:B------:R-:W-:Y:S01]  /*7ed0*/  @!PT LDS RZ, [RZ] ;  /* 0x00000000fffff984 */ /* 0x000fe20000000800 */
[----:B------:R-:W-:Y:S01]  /*7ee0*/  @!PT LDS RZ, [RZ] ;  /* 0x00000000fffff984 */ /* 0x000fe20000000800 */
[----:B------:R1:W-:Y:S01]  /*7ef0*/  @!P5 LDGSTS.E.BYPASS.LTC128B.128 [R207+0x6800], [R138.64] ;  /* 0x068000008acfdfae */ /* 0x0003e2000b901d46 */
[----:B------:R-:W-:Y:S03]  /*7f00*/  IADD3 R2, P6, R205, R3, RZ ;  /* 0x00000003cd027210 */ /* 0x000fe60007fde0ff */
[----:B------:R1:W-:Y:S01]  /*7f10*/  @P4 STS.128 [R207+0x8800], RZ ;  /* 0x008800ffcf004388 */ /* 0x0003e20000000c00 */
[-C--:B------:R-:W-:Y:S01]  /*7f20*/  @!P4 LEA R148, P2, R2, R216.reuse, 0x1 ;  /* 0x000000d80294c211 */ /* 0x080fe200078408ff */
[----:B------:R-:W-:Y:S01]  /*7f30*/  IMAD.X R132, R204, 0x1, R132, P6 ;  /* 0x00000001cc847824 */ /* 0x000fe200030e0684 */
[CC--:B------:R-:W-:Y:S01]  /*7f40*/  @!P5 LEA R150, P6, R2.reuse, R216.reuse, 0x1 ;  /* 0x000000d80296d211 */ /* 0x0c0fe200078c08ff */
[----:B------:R-:W-:Y:S01]  /*7f50*/  @!PT LDS RZ, [RZ] ;  /* 0x00000000fffff984 */ /* 0x000fe20000000800 */
[----:B------:R-:W-:Y:S01]  /*7f60*/  @!PT LDS RZ, [RZ] ;  /* 0x00000000fffff984 */ /* 0x000fe20000000800 */
[----:B------:R-:W-:Y:S01]  /*7f70*/  @!PT LDS RZ, [RZ] ;  /* 0x00000000fffff984 */ /* 0x000fe20000000800 */
[----:B------:R1:W-:Y:S01]  /*7f80*/  @!P4 LDGSTS.E.BYPASS.LTC128B.128 [R207+0x8800], [R136.64+0x80] ;  /* 0x0880008088cfcfae */ /* 0x0003e2000b901d46 */
[C---:B------:R-:W-:Y:S01]  /*7f90*/  @!P3 LEA R152, P1, R2.reuse, R216, 0x1 ;  /* 0x000000d80298b211 */ /* 0x040fe200078208ff */
[----:B------:R-:W-:Y:S01]  /*7fa0*/  IMAD.MOV.U32 R216, RZ, RZ, R140 ;  /* 0x000000ffffd87224 */ /* 0x000fe200078e008c */
[CCC-:B------:R-:W-:Y:S01]  /*7fb0*/  @!P5 LEA.HI.X R151, R2.reuse, R215.reuse, R132.reuse, 0x1, P6 ;  /* 0x000000d70297d211 */ /* 0x1c0fe200030f0c84 */
[----:B------:R1:W-:Y:S01]  /*7fc0*/  @P3 STS.128 [R207+0xa800], RZ ;  /* 0x00a800ffcf003388 */ /* 0x0003e20000000c00 */
[CCC-:B------:R-:W-:Y:S02]  /*7fd0*/  @!P4 LEA.HI.X R149, R2.reuse, R215.reuse, R132.reuse, 0x1, P2 ;  /* 0x000000d70295c211 */ /* 0x1c0fe400010f0c84 */
[----:B------:R-:W-:Y:S01]  /*7fe0*/  @!P3 LEA.HI.X R153, R2, R215, R132, 0x1, P1 ;  /* 0x000000d70299b211 */ /* 0x000fe200008f0c84 */
[----:B------:R-:W-:Y:S01]  /*7ff0*/  @!PT LDS RZ, [RZ] ;  /* 0x00000000fffff984 */ /* 0x000fe20000000800 */
[----:B------:R-:W-:Y:S01]  /*8000*/  @!PT LDS RZ, [RZ] ;  /* 0x00000000fffff984 */ /* 0x000fe20000000800 */
[----:B------:R-:W-:Y:S01]  /*8010*/  @!PT LDS RZ, [RZ] ;  /* 0x00000000fffff984 */ /* 0x000fe20000000800 */
[----:B------:R1:W-:Y:S01]  /*8020*/  @!P3 LDGSTS.E.BYPASS.LTC128B.128 [R207+0xa800], [R134.64+0x100] ;  /* 0x0a80010086cfbfae */ /* 0x0003e2000b901d46 */
[----:B------:R-:W-:Y:S03]  /*8030*/  IMAD.MOV.U32 R215, RZ, RZ, R141 ;  /* 0x000000ffffd77224 */ /* 0x000fe600078e008d */
[----:B------:R1:W-:Y:S04]  /*8040*/  @P5 STS.128 [R207+0x7000], RZ ;  /* 0x007000ffcf005388 */ /* 0x0003e80000000c00 */
        /* <DEDUP_REMOVED lines=29> */
[----:B------:R-:W0:Y:S02]  /*8220*/  LDGDEPBAR ;  /* 0x00000000000079af */ /* 0x000e240000000000 */
.L_x_719:
[----:B------:R-:W-:Y:S01]  /*8230*/  FMNMX.FTZ R2, R4, R133, !PT ;  /* 0x0000008504027209 */ /* 0x000fe20007810000 */
[----:B-1----:R-:W-:Y:S01]  /*8240*/  LDSM.16.MT88.4 R140, [R190+0xc000] ;  /* 0x00c00000be8c783b */ /* 0x002fe20000004200 */
[----:B------:R-:W-:Y:S02]  /*8250*/  FMNMX.FTZ R132, R6, R0, !PT ;  /* 0x0000000006847209 */ /* 0x000fe40007810000 */
[----:B------:R-:W-:Y:S02]  /*8260*/  FMNMX.FTZ R3, R5, R2, !PT ;  /* 0x0000000205037209 */ /* 0x000fe40007810000 */
[----:B------:R-:W-:Y:S02]  /*8270*/  FMNMX.FTZ R135, R7, R132, !PT ;  /* 0x0000008407877209 */ /* 0x000fe40007810000 */
[----:B------:R-:W-:Y:S01]  /*8280*/  FMNMX.FTZ R2, R8, R3, !PT ;  /* 0x0000000308027209 */ /* 0x000fe20007810000 */
[----:B------:R-:W-:Y:S01]  /*8290*/  LDSM.16.MT88.4 R144, [R189+0xc000] ;  /* 0x00c00000bd90783b */ /* 0x000fe20000004200 */
        /* <DEDUP_REMOVED lines=23> */
[----:B------:R-:W-:Y:S02]  /*8410*/  FMNMX.FTZ R2, R28, R3, !PT ;  /* 0x000000031c027209 */ /* 0x000fe40007810000 */
[----:B------:R-:W-:Y:S02]  /*8420*/  FMNMX.FTZ R132, R30, R135, !PT ;  /* 0x000000871e847209 */ /* 0x000fe40007810000 */
[----:B------:R-:W-:Y:S04]  /*8430*/  FMNMX.FTZ R3, R29, R2, !PT ;  /* 0x000000021d037209 */ /* 0x000fe80007810000 */
[----:B------:R-:W-:Y:S02]  /*8440*/  FMNMX.FTZ R2, R32, R3, !PT ;  /* 0x0000000320027209 */ /* 0x000fe40007810000 */
[----:B------:R-:W-:Y:S02]  /*8450*/  FMNMX.FTZ R3, R31, R132, !PT ;  /* 0x000000841f037209 */ /* 0x000fe40007810000 */
[----:B------:R-:W-:Y:S02]  /*8460*/  FMNMX.FTZ R136, R33, R2, !PT ;  /* 0x0000000221887209 */ /* 0x000fe40007810000 */
[----:B------:R-:W-:Y:S03]  /*8470*/  FMNMX.FTZ R2, R34, R3, !PT ;  /* 0x0000000322027209 */ /* 0x000fe60007810000 */
[----:B------:R-:W-:Y:S01]  /*8480*/  SHFL.BFLY PT, R3, R136, 0x2, 0x1f ;  /* 0x0c401f0088037f89 */ /* 0x000fe200000e0000 */
[----:B------:R-:W-:Y:S07]  /*8490*/  FMNMX.FTZ R137, R35, R2, !PT ;  /* 0x0000000223897209 */ /* 0x000fee0007810000 */
[----:B------:R-:W1:Y:S02]  /*84a0*/  SHFL.BFLY PT, R2, R137, 0x2, 0x1f ;  /* 0x0c401f0089027f89 */ /* 0x000e6400000e0000 */
[----:B-1----:R-:W-:Y:S02]  /*84b0*/  FMNMX.FTZ R134, R137, R2, !PT ;  /* 0x0000000289867209 */ /* 0x002fe40007810000 */
[----:B------:R-:W-:Y:S04]  /*84c0*/  FMNMX.FTZ R139, R136, R3, !PT ;  /* 0x00000003888b7209 */ /* 0x000fe80007810000 */
[----:B------:R-:W1:Y:S08]  /*84d0*/  SHFL.BFLY PT, R3, R134, 0x1, 0x1f ;  /* 0x0c201f0086037f89 */ /* 0x000e7000000e0000 */
[----:B------:R-:W2:Y:S01]  /*84e0*/  SHFL.BFLY PT, R132, R139, 0x1, 0x1f ;  /* 0x0c201f008b847f89 */ /* 0x000ea200000e0000 */
[----:B-1----:R-:W-:Y:S05]  /*84f0*/  FMNMX.FTZ R3, R134, R3, !PT ;  /* 0x0000000386037209 */ /* 0x002fea0007810000 */
[----:B------:R-:W-:Y:S01]  /*8500*/  FMUL.FTZ R167, R3, c[0x0][0x23c] ;  /* 0x00008f0003a77a20 */ /* 0x000fe20000410000 */
[----:B--2---:R-:W-:Y:S02]  /*8510*/  FMNMX.FTZ R132, R139, R132, !PT ;  /* 0x000000848b847209 */ /* 0x004fe40007810000 */
[----:B------:R-:W1:Y:S02]  /*8520*/  LDSM.16.MT88.4 R136, [R192+0xc000] ;  /* 0x00c00000c088783b */ /* 0x000e640000004200 */
[C---:B------:R-:W-:Y:S01]  /*8530*/  FSETP.NEU.FTZ.AND P1, PT, R132.reuse, -INF , PT ;  /* 0xff8000008400780b */ /* 0x040fe20003f3d000 */
[C---:B------:R-:W-:Y:S02]  /*8540*/  FADD.FTZ R2, -R132.reuse, R133 ;  /* 0x0000008584027221 */ /* 0x040fe40000010100 */
[----:B------:R-:W-:Y:S02]  /*8550*/  FMUL.FTZ R168, R132, c[0x0][0x23c] ;  /* 0x00008f0084a87a20 */ /* 0x000fe40000410000 */
[----:B------:R-:W-:Y:S02]  /*8560*/  FMUL.FTZ R135, R2, c[0x0][0x23c] ;  /* 0x00008f0002877a20 */ /* 0x000fe40000410000 */
[C---:B------:R-:W-:Y:S01]  /*8570*/  FADD.FTZ R133, -R3.reuse, R0 ;  /* 0x0000000003857221 */ /* 0x040fe20000010100 */
[----:B------:R-:W-:Y:S01]  /*8580*/  FSEL R168, R168, RZ, P1 ;  /* 0x000000ffa8a87208 */ /* 0x000fe20000800000 */
[----:B------:R2:W3:Y:S01]  /*8590*/  MUFU.EX2 R2, R135 ;  /* 0x0000008700027308 */ /* 0x0004e20000000800 */
[----:B------:R-:W-:Y:S01]  /*85a0*/  FSETP.NEU.FTZ.AND P1, PT, R3, -INF , PT ;  /* 0xff8000000300780b */ /* 0x000fe20003f3d000 */
[----:B------:R-:W-:Y:S01]  /*85b0*/  FMUL.FTZ R0, R133, c[0x0][0x23c] ;  /* 0x00008f0085007a20 */ /* 0x000fe20000410000 */
[----:B------:R-:W-:Y:S01]  /*85c0*/  MOV R133, R132 ;  /* 0x0000008400857202 */ /* 0x000fe20000000f00 */
[--C-:B------:R-:W-:Y:S01]  /*85d0*/  FFMA.FTZ R164, R4, c[0x0][0x23c], -R168.reuse ;  /* 0x00008f0004a47a23 */ /* 0x100fe200000108a8 */
[----:B------:R-:W-:Y:S01]  /*85e0*/  FSEL R167, R167, RZ, P1 ;  /* 0x000000ffa7a77208 */ /* 0x000fe20000800000 */
[--C-:B------:R-:W-:Y:S01]  /*85f0*/  FFMA.FTZ R5, R5, c[0x0][0x23c], -R168.reuse ;  /* 0x00008f0005057a23 */ /* 0x100fe200000108a8 */
[----:B------:R-:W-:Y:S01]  /*8600*/  ISETP.GT.AND P1, PT, R217, RZ, PT ;  /* 0x000000ffd900720c */ /* 0x000fe20003f24270 */
[--C-:B------:R-:W-:Y:S02]  /*8610*/  FFMA.FTZ R134, R8, c[0x0][0x23c], -R168.reuse ;  /* 0x00008f0008867a23 */ /* 0x100fe400000108a8 */
[--C-:B------:R-:W-:Y:S01]  /*8620*/  FFMA.FTZ R6, R6, c[0x0][0x23c], -R167.reuse ;  /* 0x00008f0006067a23 */ /* 0x100fe200000108a7 */
[----:B------:R-:W4:Y:S01]  /*8630*/  MUFU.EX2 R0, R0 ;  /* 0x0000000000007308 */ /* 0x000f220000000800 */
[--C-:B------:R-:W-:Y:S02]  /*8640*/  FFMA.FTZ R7, R7, c[0x0][0x23c], -R167.reuse ;  /* 0x00008f0007077a23 */ /* 0x100fe400000108a7 */
[--C-:B------:R-:W-:Y:S02]  /*8650*/  FFMA.FTZ R165, R10, c[0x0][0x23c], -R167.reuse ;  /* 0x00008f000aa57a23 */ /* 0x100fe400000108a7 */
[--C-:B------:R-:W-:Y:S02]  /*8660*/  FFMA.FTZ R166, R11, c[0x0][0x23c], -R167.reuse ;  /* 0x00008f000ba67a23 */ /* 0x100fe400000108a7 */
[--C-:B------:R-:W-:Y:S02]  /*8670*/  FFMA.FTZ R220, R32, c[0x0][0x23c], -R168.reuse ;  /* 0x00008f0020dc7a23 */ /* 0x100fe400000108a8 */
[--C-:B------:R-:W-:Y:S01]  /*8680*/  FFMA.FTZ R224, R34, c[0x0][0x23c], -R167.reuse ;  /* 0x00008f0022e07a23 */ /* 0x100fe200000108a7 */
[----:B------:R-:W-:Y:S01]  /*8690*/  MUFU.EX2 R164, R164 ;  /* 0x000000a400a47308 */ /* 0x000fe20000000800 */
[--C-:B------:R-:W-:Y:S02]  /*86a0*/  FFMA.FTZ R169, R12, c[0x0][0x23c], -R168.reuse ;  /* 0x00008f000ca97a23 */ /* 0x100fe400000108a8 */
[--C-:B--2---:R-:W-:Y:S02]  /*86b0*/  FFMA.FTZ R135, R9, c[0x0][0x23c], -R168.reuse ;  /* 0x00008f0009877a23 */ /* 0x104fe400000108a8 */
[C---:B---3--:R-:W-:Y:S02]  /*86c0*/  FMUL.FTZ R8, R2.reuse, R128 ;  /* 0x0000008002087220 */ /* 0x048fe40000410000 */
[C---:B------:R-:W-:Y:S02]  /*86d0*/  FMUL.FTZ R9, R2.reuse, R129 ;  /* 0x0000008102097220 */ /* 0x040fe40000410000 */
[C---:B------:R-:W-:Y:S01]  /*86e0*/  FMUL.FTZ R36, R2.reuse, R36 ;  /* 0x0000002402247220 */ /* 0x040fe20000410000 */
[----:B------:R-:W2:Y:S01]  /*86f0*/  MUFU.EX2 R5, R5 ;  /* 0x0000000500057308 */ /* 0x000ea20000000800 */
[C---:B------:R-:W-:Y:S02]  /*8700*/  FMUL.FTZ R37, R2.reuse, R37 ;  /* 0x0000002502257220 */ /* 0x040fe40000410000 */
[----:B------:R-:W-:Y:S02]  /*8710*/  FMUL.FTZ R40, R2, R40 ;  /* 0x0000002802287220 */ /* 0x000fe40000410000 */
[C---:B----4-:R-:W-:Y:S02]  /*8720*/  FMUL.FTZ R10, R0.reuse, R130 ;  /* 0x00000082000a7220 */ /* 0x050fe40000410000 */
[C---:B------:R-:W-:Y:S02]  /*8730*/  FMUL.FTZ R11, R0.reuse, R131 ;  /* 0x00000083000b7220 */ /* 0x040fe40000410000 */
[C---:B------:R-:W-:Y:S01]  /*8740*/  FMUL.FTZ R38, R0.reuse, R38 ;  /* 0x0000002600267220 */ /* 0x040fe20000410000 */
[----:B------:R-:W-:Y:S01]  /*8750*/  MUFU.EX2 R6, R6 ;  /* 0x0000000600067308 */ /* 0x000fe20000000800 */
[----:B------:R-:W-:Y:S02]  /*8760*/  FMUL.FTZ R39, R0, R39 ;  /* 0x0000002700277220 */ /* 0x000fe40000410000 */
[----:B------:R-:W-:Y:S02]  /*8770*/  FMUL.FTZ R41, R2, R41 ;  /* 0x0000002902297220 */ /* 0x000fe40000410000 */
[C---:B------:R-:W-:Y:S02]  /*8780*/  FMUL.FTZ R42, R0.reuse, R42 ;  /* 0x0000002a002a7220 */ /* 0x040fe40000410000 */
[----:B------:R-:W-:Y:S02]  /*8790*/  FMUL.FTZ R43, R0, R43 ;  /* 0x0000002b002b7220 */ /* 0x000fe40000410000 */
[C---:B------:R-:W-:Y:S01]  /*87a0*/  FMUL.FTZ R44, R2.reuse, R44 ;  /* 0x0000002c022c7220 */ /* 0x040fe20000410000 */
[----:B------:R-:W3:Y:S01]  /*87b0*/  MUFU.EX2 R7, R7 ;  /* 0x0000000700077308 */ /* 0x000ee20000000800 */
[----:B------:R-:W-:Y:S02]  /*87c0*/  FMUL.FTZ R45, R2, R45 ;  /* 0x0000002d022d7220 */ /* 0x000fe40000410000 */
[C---:B------:R-:W-:Y:S01]  /*87d0*/  FMUL.FTZ R46, R0.reuse, R46 ;  /* 0x0000002e002e7220 */ /* 0x040fe20000410000 */
[----:B--2---:R-:W-:Y:S01]  /*87e0*/  F2FP.PACK_AB R128, R5, R164 ;  /* 0x000000a40580723e */ /* 0x004fe200000000ff */
[----:B------:R-:W-:Y:S02]  /*87f0*/  FMUL.FTZ R47, R0, R47 ;  /* 0x0000002f002f7220 */ /* 0x000fe40000410000 */
[C---:B------:R-:W-:Y:S02]  /*8800*/  FMUL.FTZ R48, R2.reuse, R48 ;  /* 0x0000003002307220 */ /* 0x040fe40000410000 */
[----:B------:R-:W-:Y:S01]  /*8810*/  FMUL.FTZ R49, R2, R49 ;  /* 0x0000003102317220 */ /* 0x000fe20000410000 */
[----:B------:R-:W-:Y:S01]  /*8820*/  MUFU.EX2 R134, R134 ;  /* 0x0000008600867308 */ /* 0x000fe20000000800 */
[C---:B------:R-:W-:Y:S02]  /*8830*/  FMUL.FTZ R50, R0.reuse, R50 ;  /* 0x0000003200327220 */ /* 0x040fe40000410000 */
[----:B------:R-:W-:Y:S02]  /*8840*/  FMUL.FTZ R51, R0, R51 ;  /* 0x0000003300337220 */ /* 0x000fe40000410000 */
[C---:B------:R-:W-:Y:S02]  /*8850*/  FMUL.FTZ R12, R2.reuse, R124 ;  /* 0x0000007c020c7220 */ /* 0x040fe40000410000 */
[C---:B------:R-:W-:Y:S02]  /*8860*/  FMUL.FTZ R52, R2.reuse, R52 ;  /* 0x0000003402347220 */ /* 0x040fe40000410000 */
[----:B------:R-:W-:Y:S01]  /*8870*/  FMUL.FTZ R53, R2, R53 ;  /* 0x0000003502357220 */ /* 0x000fe20000410000 */
[----:B------:R-:W2:Y:S01]  /*8880*/  MUFU.EX2 R135, R135 ;  /* 0x0000008700877308 */ /* 0x000ea20000000800 */
[C---:B------:R-:W-:Y:S02]  /*8890*/  FMUL.FTZ R54, R0.reuse, R54 ;  /* 0x0000003600367220 */ /* 0x040fe40000410000 */
[----:B------:R-:W-:Y:S01]  /*88a0*/  FMUL.FTZ R55, R0, R55 ;  /* 0x0000003700377220 */ /* 0x000fe20000410000 */
[----:B---3--:R-:W-:Y:S01]  /*88b0*/  F2FP.PACK_AB R129, R7, R6 ;  /* 0x000000060781723e */ /* 0x008fe200000000ff */
[C---:B------:R-:W-:Y:S02]  /*88c0*/  FMUL.FTZ R56, R2.reuse, R56 ;  /* 0x0000003802387220 */ /* 0x040fe40000410000 */
[----:B------:R-:W-:Y:S02]  /*88d0*/  FMUL.FTZ R57, R2, R57 ;  /* 0x0000003902397220 */ /* 0x000fe40000410000 */
[C---:B------:R-:W-:Y:S01]  /*88e0*/  FMUL.FTZ R58, R0.reuse, R58 ;  /* 0x0000003a003a7220 */ /* 0x040fe20000410000 */
[----:B------:R-:W-:Y:S01]  /*88f0*/  MUFU.EX2 R165, R165 ;  /* 0x000000a500a57308 */ /* 0x000fe20000000800 */
[----:B------:R-:W-:Y:S02]  /*8900*/  FMUL.FTZ R59, R0, R59 ;  /* 0x0000003b003b7220 */ /* 0x000fe40000410000 */
[C---:B------:R-:W-:Y:S02]  /*8910*/  FMUL.FTZ R60, R2.reuse, R60 ;  /* 0x0000003c023c7220 */ /* 0x040fe40000410000 */
[----:B------:R-:W-:Y:S02]  /*8920*/  FMUL.FTZ R61, R2, R61 ;  /* 0x0000003d023d7220 */ /* 0x000fe40000410000 */
[C---:B------:R-:W-:Y:S02]  /*8930*/  FMUL.FTZ R62, R0.reuse, R62 ;  /* 0x0000003e003e7220 */ /* 0x040fe40000410000 */
[----:B------:R-:W-:Y:S01]  /*8940*/  FMUL.FTZ R63, R0, R63 ;  /* 0x0000003f003f7220 */ /* 0x000fe20000410000 */
[----:B------:R-:W3:Y:S01]  /*8950*/  MUFU.EX2 R166, R166 ;  /* 0x000000a600a67308 */ /* 0x000ee20000000800 */
[C---:B------:R-:W-:Y:S02]  /*8960*/  FMUL.FTZ R64, R2.reuse, R64 ;  /* 0x0000004002407220 */ /* 0x040fe40000410000 */
[----:B------:R-:W-:Y:S01]  /*8970*/  FMUL.FTZ R65, R2, R65 ;  /* 0x0000004102417220 */ /* 0x000fe20000410000 */
[----:B--2---:R-:W-:Y:S01]  /*8980*/  F2FP.PACK_AB R130, R135, R134 ;  /* 0x000000868782723e */ /* 0x004fe200000000ff */
        /* <DEDUP_REMOVED lines=9> */
[----:B------:R-:W-:Y:S01]  /*8a20*/  MUFU.EX2 R220, R220 ;  /* 0x000000dc00dc7308 */ /* 0x000fe20000000800 */
[C---:B------:R-:W-:Y:S02]  /*8a30*/  FMUL.FTZ R74, R0.reuse, R74 ;  /* 0x0000004a004a7220 */ /* 0x040fe40000410000 */
[----:B------:R-:W-:Y:S01]  /*8a40*/  FMUL.FTZ R75, R0, R75 ;  /* 0x0000004b004b7220 */ /* 0x000fe20000410000 */
[----:B---3--:R-:W-:Y:S01]  /*8a50*/  F2FP.PACK_AB R131, R166, R165 ;  /* 0x000000a5a683723e */ /* 0x008fe200000000ff */
[C---:B------:R-:W-:Y:S02]  /*8a60*/  FMUL.FTZ R76, R2.reuse, R76 ;  /* 0x0000004c024c7220 */ /* 0x040fe40000410000 */
[----:B------:R-:W-:Y:S02]  /*8a70*/  FMUL.FTZ R77, R2, R77 ;  /* 0x0000004d024d7220 */ /* 0x000fe40000410000 */
[C---:B------:R-:W-:Y:S01]  /*8a80*/  FMUL.FTZ R78, R0.reuse, R78 ;  /* 0x0000004e004e7220 */ /* 0x040fe20000410000 */
[----:B------:R-:W-:Y:S01]  /*8a90*/  MUFU.EX2 R224, R224 ;  /* 0x000000e000e07308 */ /* 0x000fe20000000800 */
[C---:B-1----:R-:W-:Y:S05]  /*8aa0*/  HMMA.16816.F32 R8, R128.reuse, R136, R8 ;  /* 0x000000888008723c */ /* 0x042fea0000001808 */
[----:B------:R-:W-:Y:S02]  /*8ab0*/  FMUL.FTZ R79, R0, R79 ;  /* 0x0000004f004f7220 */ /* 0x000fe40000410000 */
[C---:B------:R-:W-:Y:S01]  /*8ac0*/  FMUL.FTZ R80, R2.reuse, R80 ;  /* 0x0000005002507220 */ /* 0x040fe20000410000 */
[C---:B------:R-:W-:Y:S01]  /*8ad0*/  HMMA.16816.F32 R36, R128.reuse, R138, R36 ;  /* 0x0000008a8024723c */ /* 0x040fe20000001824 */
[----:B------:R-:W1:Y:S03]  /*8ae0*/  LDSM.16.MT88.4 R136, [R188+0xc000] ;  /* 0x00c00000bc88783b */ /* 0x000e660000004200 */
[----:B------:R-:W-:Y:S02]  /*8af0*/  FMUL.FTZ R81, R2, R81 ;  /* 0x0000005102517220 */ /* 0x000fe40000410000 */
[C---:B------:R-:W-:Y:S02]  /*8b00*/  FMUL.FTZ R82, R0.reuse, R82 ;  /* 0x0000005200527220 */ /* 0x040fe40000410000 */
[C---:B------:R-:W-:Y:S04]  /*8b10*/  HMMA.16816.F32 R40, R128.reuse, R140, R40 ;  /* 0x0000008c8028723c */ /* 0x040fe80000001828 */
[----:B------:R-:W-:Y:S02]  /*8b20*/  FMUL.FTZ R83, R0, R83 ;  /* 0x0000005300537220 */ /* 0x000fe40000410000 */
[C---:B------:R-:W-:Y:S02]  /*8b30*/  FMUL.FTZ R84, R2.reuse, R84 ;  /* 0x0000005402547220 */ /* 0x040fe40000410000 */
[C---:B------:R-:W-:Y:S01]  /*8b40*/  HMMA.16816.F32 R44, R128.reuse, R142, R44 ;  /* 0x0000008e802c723c */ /* 0x040fe2000000182c */
[----:B------:R-:W2:Y:S03]  /*8b50*/  LDSM.16.MT88.4 R140, [R192+0xe000] ;  /* 0x00e00000c08c783b */ /* 0x000ea60000004200 */
[----:B------:R-:W-:Y:S02]  /*8b60*/  FMUL.FTZ R85, R2, R85 ;  /* 0x0000005502557220 */ /* 0x000fe40000410000 */
[C---:B------:R-:W-:Y:S02]  /*8b70*/  FMUL.FTZ R86, R0.reuse, R86 ;  /* 0x0000005600567220 */ /* 0x040fe40000410000 */
[C---:B------:R-:W-:Y:S04]  /*8b80*/  HMMA.16816.F32 R48, R128.reuse, R144, R48 ;  /* 0x000000908030723c */ /* 0x040fe80000001830 */
[----:B------:R-:W-:Y:S02]  /*8b90*/  FMUL.FTZ R87, R0, R87 ;  /* 0x0000005700577220 */ /* 0x000fe40000410000 */
[C---:B------:R-:W-:Y:S02]  /*8ba0*/  FMUL.FTZ R88, R2.reuse, R88 ;  /* 0x0000005802587220 */ /* 0x040fe40000410000 */
[C---:B------:R-:W-:Y:S01]  /*8bb0*/  HMMA.16816.F32 R52, R128.reuse, R146, R52 ;  /* 0x000000928034723c */ /* 0x040fe20000001834 */
[----:B------:R-:W3:Y:S03]  /*8bc0*/  LDSM.16.MT88.4 R144, [R190+0xe000] ;  /* 0x00e00000be90783b */ /* 0x000ee60000004200 */
[----:B------:R-:W-:Y:S02]  /*8bd0*/  FMUL.FTZ R89, R2, R89 ;  /* 0x0000005902597220 */ /* 0x000fe40000410000 */
[C---:B------:R-:W-:Y:S02]  /*8be0*/  FMUL.FTZ R90, R0.reuse, R90 ;  /* 0x0000005a005a7220 */ /* 0x040fe40000410000 */
[----:B------:R-:W-:Y:S01]  /*8bf0*/  FMUL.FTZ R91, R0, R91 ;  /* 0x0000005b005b7220 */ /* 0x000fe20000410000 */
[C---:B-1----:R-:W-:Y:S03]  /*8c00*/  HMMA.16816.F32 R56, R128.reuse, R136, R56 ;  /* 0x000000888038723c */ /* 0x042fe60000001838 */
[C---:B------:R-:W-:Y:S02]  /*8c10*/  FMUL.FTZ R92, R2.reuse, R92 ;  /* 0x0000005c025c7220 */ /* 0x040fe40000410000 */
[----:B------:R-:W-:Y:S02]  /*8c20*/  FMUL.FTZ R93, R2, R93 ;  /* 0x0000005d025d7220 */ /* 0x000fe40000410000 */
[C---:B------:R-:W-:Y:S01]  /*8c30*/  FMUL.FTZ R94, R0.reuse, R94 ;  /* 0x0000005e005e7220 */ /* 0x040fe20000410000 */
[C---:B------:R-:W-:Y:S01]  /*8c40*/  HMMA.16816.F32 R60, R128.reuse, R138, R60 ;  /* 0x0000008a803c723c */ /* 0x040fe2000000183c */
[----:B------:R-:W1:Y:S03]  /*8c50*/  LDSM.16.MT88.4 R136, [R189+0xe000] ;  /* 0x00e00000bd88783b */ /* 0x000e660000004200 */
[----:B------:R-:W-:Y:S02]  /*8c60*/  FMUL.FTZ R95, R0, R95 ;  /* 0x0000005f005f7220 */ /* 0x000fe40000410000 */
[C---:B------:R-:W-:Y:S02]  /*8c70*/  FMUL.FTZ R96, R2.reuse, R96 ;  /* 0x0000006002607220 */ /* 0x040fe40000410000 */
[C---:B--2---:R-:W-:Y:S04]  /*8c80*/  HMMA.16816.F32 R64, R128.reuse, R140, R64 ;  /* 0x0000008c8040723c */ /* 0x044fe80000001840 */
[----:B------:R-:W-:Y:S02]  /*8c90*/  FMUL.FTZ R97, R2, R97 ;  /* 0x0000006102617220 */ /* 0x000fe40000410000 */
[C---:B------:R-:W-:Y:S02]  /*8ca0*/  FMUL.FTZ R98, R0.reuse, R98 ;  /* 0x0000006200627220 */ /* 0x040fe40000410000 */
[C---:B------:R-:W-:Y:S01]  /*8cb0*/  HMMA.16816.F32 R68, R128.reuse, R142, R68 ;  /* 0x0000008e8044723c */ /* 0x040fe20000001844 */
[----:B------:R-:W2:Y:S03]  /*8cc0*/  LDSM.16.MT88.4 R140, [R188+0xe000] ;  /* 0x00e00000bc8c783b */ /* 0x000ea60000004200 */
[----:B------:R-:W-:Y:S02]  /*8cd0*/  FMUL.FTZ R99, R0, R99 ;  /* 0x0000006300637220 */ /* 0x000fe40000410000 */
[C---:B------:R-:W-:Y:S02]  /*8ce0*/  FMUL.FTZ R100, R2.reuse, R100 ;  /* 0x0000006402647220 */ /* 0x040fe40000410000 */
[C---:B---3--:R-:W-:Y:S04]  /*8cf0*/  HMMA.16816.F32 R72, R128.reuse, R144, R72 ;  /* 0x000000908048723c */ /* 0x048fe80000001848 */
[----:B------:R-:W-:Y:S02]  /*8d00*/  FMUL.FTZ R101, R2, R101 ;  /* 0x0000006502657220 */ /* 0x000fe40000410000 */
[C---:B------:R-:W-:Y:S02]  /*8d10*/  FMUL.FTZ R102, R0.reuse, R102 ;  /* 0x0000006600667220 */ /* 0x040fe40000410000 */
[C---:B------:R-:W-:Y:S01]  /*8d20*/  HMMA.16816.F32 R76, R128.reuse, R146, R76 ;  /* 0x00000092804c723c */ /* 0x040fe2000000184c */
[----:B------:R-:W3:Y:S03]  /*8d30*/  LDSM.16.MT88.4 R144, [R192+0x10000] ;  /* 0x01000000c090783b */ /* 0x000ee60000004200 */
[----:B------:R-:W-:Y:S02]  /*8d40*/  FMUL.FTZ R103, R0, R103 ;  /* 0x0000006700677220 */ /* 0x000fe40000410000 */
[--C-:B------:R-:W-:Y:S02]  /*8d50*/  FFMA.FTZ R170, R13, c[0x0][0x23c], -R168.reuse ;  /* 0x00008f000daa7a23 */ /* 0x100fe400000108a8 */
[----:B------:R-:W-:Y:S01]  /*8d60*/  FMUL.FTZ R13, R2, R125 ;  /* 0x0000007d020d7220 */ /* 0x000fe20000410000 */
[C---:B-1----:R-:W-:Y:S03]  /*8d70*/  HMMA.16816.F32 R80, R128.reuse, R136, R80 ;  /* 0x000000888050723c */ /* 0x042fe60000001850 */
[--C-:B------:R-:W-:Y:S01]  /*8d80*/  FFMA.FTZ R171, R14, c[0x0][0x23c], -R167.reuse ;  /* 0x00008f000eab7a23 */ /* 0x100fe200000108a7 */
[----:B------:R-:W1:Y:S01]  /*8d90*/  MUFU.EX2 R170, R170 ;  /* 0x000000aa00aa7308 */ /* 0x000e620000000800 */
[C---:B------:R-:W-:Y:S02]  /*8da0*/  FMUL.FTZ R14, R0.reuse, R126 ;  /* 0x0000007e000e7220 */ /* 0x040fe40000410000 */
[--C-:B------:R-:W-:Y:S01]  /*8db0*/  FFMA.FTZ R172, R15, c[0x0][0x23c], -R167.reuse ;  /* 0x00008f000fac7a23 */ /* 0x100fe200000108a7 */
[C---:B------:R-:W-:Y:S01]  /*8dc0*/  HMMA.16816.F32 R84, R128.reuse, R138, R84 ;  /* 0x0000008a8054723c */ /* 0x040fe20000001854 */
[----:B------:R-:W4:Y:S03]  /*8dd0*/  LDSM.16.MT88.4 R136, [R190+0x10000] ;  /* 0x01000000be88783b */ /* 0x000f260000004200 */
[----:B------:R-:W-:Y:S02]  /*8de0*/  FMUL.FTZ R15, R0, R127 ;  /* 0x0000007f000f7220 */ /* 0x000fe40000410000 */
[C---:B------:R-:W-:Y:S01]  /*8df0*/  FMUL.FTZ R104, R2.reuse, R104 ;  /* 0x0000006802687220 */ /* 0x040fe20000410000 */
[----:B------:R-:W-:Y:S01]  /*8e00*/  MUFU.EX2 R171, R171 ;  /* 0x000000ab00ab7308 */ /* 0x000fe20000000800 */
[C---:B--2---:R-:W-:Y:S01]  /*8e10*/  HMMA.16816.F32 R88, R128.reuse, R140, R88 ;  /* 0x0000008c8058723c */ /* 0x044fe20000001858 */
[----:B------:R-:W-:Y:S03]  /*8e20*/  LDSM.16.MT88.4 R124, [R188+0x10000] ;  /* 0x01000000bc7c783b */ /* 0x000fe60000004200 */
[----:B------:R-:W-:Y:S02]  /*8e30*/  FMUL.FTZ R105, R2, R105 ;  /* 0x0000006902697220 */ /* 0x000fe40000410000 */
[C---:B------:R-:W-:Y:S02]  /*8e40*/  FMUL.FTZ R106, R0.reuse, R106 ;  /* 0x0000006a006a7220 */ /* 0x040fe40000410000 */
[C---:B------:R-:W-:Y:S01]  /*8e50*/  HMMA.16816.F32 R92, R128.reuse, R142, R92 ;  /* 0x0000008e805c723c */ /* 0x040fe2000000185c */
[----:B------:R-:W2:Y:S01]  /*8e60*/  LDSM.16.MT88.4 R140, [R189+0x10000] ;  /* 0x01000000bd8c783b */ /* 0x000ea20000004200 */
[----:B------:R-:W5:Y:S02]  /*8e70*/  MUFU.EX2 R172, R172 ;  /* 0x000000ac00ac7308 */ /* 0x000f640000000800 */
[----:B------:R-:W-:Y:S02]  /*8e80*/  FMUL.FTZ R107, R0, R107 ;  /* 0x0000006b006b7220 */ /* 0x000fe40000410000 */
[C---:B------:R-:W-:Y:S02]  /*8e90*/  FMUL.FTZ R108, R2.reuse, R108 ;  /* 0x0000006c026c7220 */ /* 0x040fe40000410000 */
[C---:B---3--:R-:W-:Y:S04]  /*8ea0*/  HMMA.16816.F32 R96, R128.reuse, R144, R96 ;  /* 0x000000908060723c */ /* 0x048fe80000001860 */
[----:B------:R-:W-:Y:S02]  /*8eb0*/  FMUL.FTZ R109, R2, R109 ;  /* 0x0000006d026d7220 */ /* 0x000fe40000410000 */
[C---:B------:R-:W-:Y:S02]  /*8ec0*/  FMUL.FTZ R110, R0.reuse, R110 ;  /* 0x0000006e006e7220 */ /* 0x040fe40000410000 */
[C---:B------:R-:W-:Y:S01]  /*8ed0*/  HMMA.16816.F32 R100, R128.reuse, R146, R100 ;  /* 0x000000928064723c */ /* 0x040fe20000001864 */
[----:B------:R-:W-:Y:S03]  /*8ee0*/  LDSM.16.MT88.4 R144, [R190+0xc800] ;  /* 0x00c80000be90783b */ /* 0x000fe60000004200 */
[----:B------:R-:W-:Y:S02]  /*8ef0*/  FMUL.FTZ R111, R0, R111 ;  /* 0x0000006f006f7220 */ /* 0x000fe40000410000 */
[--C-:B------:R-:W-:Y:S02]  /*8f00*/  FFMA.FTZ R173, R16, c[0x0][0x23c], -R168.reuse ;  /* 0x00008f0010ad7a23 */ /* 0x100fe400000108a8 */
[----:B------:R-:W-:Y:S01]  /*8f10*/  FFMA.FTZ R174, R17, c[0x0][0x23c], -R168 ;  /* 0x00008f0011ae7a23 */ /* 0x000fe200000108a8 */
[C---:B----4-:R-:W-:Y:S03]  /*8f20*/  HMMA.16816.F32 R104, R128.reuse, R136, R104 ;  /* 0x000000888068723c */ /* 0x050fe60000001868 */
[--C-:B------:R-:W-:Y:S01]  /*8f30*/  FFMA.FTZ R175, R18, c[0x0][0x23c], -R167.reuse ;  /* 0x00008f0012af7a23 */ /* 0x100fe200000108a7 */
[----:B------:R-:W-:Y:S01]  /*8f40*/  MUFU.EX2 R173, R173 ;  /* 0x000000ad00ad7308 */ /* 0x000fe20000000800 */
[----:B------:R-:W-:Y:S02]  /*8f50*/  FFMA.FTZ R218, R19, c[0x0][0x23c], -R167 ;  /* 0x00008f0013da7a23 */ /* 0x000fe400000108a7 */
[C---:B------:R-:W-:Y:S01]  /*8f60*/  FMUL.FTZ R112, R2.reuse, R112 ;  /* 0x0000007002707220 */ /* 0x040fe20000410000 */
[C---:B------:R-:W-:Y:S01]  /*8f70*/  HMMA.16816.F32 R12, R128.reuse, R138, R12 ;  /* 0x0000008a800c723c */ /* 0x040fe2000000180c */
[----:B------:R-:W3:Y:S03]  /*8f80*/  LDSM.16.MT88.4 R136, [R192+0xc800] ;  /* 0x00c80000c088783b */ /* 0x000ee60000004200 */
[----:B------:R-:W-:Y:S02]  /*8f90*/  FMUL.FTZ R113, R2, R113 ;  /* 0x0000007102717220 */ /* 0x000fe40000410000 */
[----:B------:R-:W4:Y:S01]  /*8fa0*/  MUFU.EX2 R174, R174 ;  /* 0x000000ae00ae7308 */ /* 0x000f220000000800 */
[C---:B------:R-:W-:Y:S01]  /*8fb0*/  FMUL.FTZ R114, R0.reuse, R114 ;  /* 0x0000007200727220 */ /* 0x040fe20000410000 */
[C---:B--2---:R-:W-:Y:S04]  /*8fc0*/  HMMA.16816.F32 R108, R128.reuse, R140, R108 ;  /* 0x0000008c806c723c */ /* 0x044fe8000000186c */
[----:B------:R-:W-:Y:S02]  /*8fd0*/  FMUL.FTZ R115, R0, R115 ;  /* 0x0000007300737220 */ /* 0x000fe40000410000 */
[----:B------:R-:W-:Y:S01]  /*8fe0*/  FMUL.FTZ R16, R2, R120 ;  /* 0x0000007802107220 */ /* 0x000fe20000410000 */
[----:B-1----:R-:W-:Y:S01]  /*8ff0*/  F2FP.PACK_AB R120, R170, R169 ;  /* 0x000000a9aa78723e */ /* 0x002fe200000000ff */
[----:B------:R-:W-:Y:S01]  /*9000*/  MUFU.EX2 R175, R175 ;  /* 0x000000af00af7308 */ /* 0x000fe20000000800 */
[----:B------:R-:W-:Y:S02]  /*9010*/  FMUL.FTZ R17, R2, R121 ;  /* 0x0000007902117220 */ /* 0x000fe40000410000 */
[C---:B------:R-:W-:Y:S01]  /*9020*/  HMMA.16816.F32 R112, R128.reuse, R142, R112 ;  /* 0x0000008e8070723c */ /* 0x040fe20000001870 */
[----:B------:R-:W1:Y:S02]  /*9030*/  LDSM.16.MT88.4 R140, [R189+0xc800] ;  /* 0x00c80000bd8c783b */ /* 0x000e640000004200 */
[----:B------:R-:W-:Y:S01]  /*9040*/  FMUL.FTZ R18, R0, R122 ;  /* 0x0000007a00127220 */ /* 0x000fe20000410000 */
[----:B-----5:R-:W-:Y:S01]  /*9050*/  F2FP.PACK_AB R121, R172, R171 ;  /* 0x000000abac79723e */ /* 0x020fe200000000ff */
[----:B------:R-:W-:Y:S02]  /*9060*/  FMUL.FTZ R19, R0, R123 ;  /* 0x0000007b00137220 */ /* 0x000fe40000410000 */
[----:B------:R-:W2:Y:S01]  /*9070*/  MUFU.EX2 R218, R218 ;  /* 0x000000da00da7308 */ /* 0x000ea20000000800 */
[C---:B------:R-:W-:Y:S04]  /*9080*/  FMUL.FTZ R116, R2.reuse, R116 ;  /* 0x0000007402747220 */ /* 0x040fe80000410000 */
[C---:B------:R-:W-:Y:S03]  /*9090*/  HMMA.16816.F32 R16, R128.reuse, R124, R16 ;  /* 0x0000007c8010723c */ /* 0x040fe60000001810 */
[----:B------:R-:W-:Y:S01]  /*90a0*/  FMUL.FTZ R117, R2, R117 ;  /* 0x0000007502757220 */ /* 0x000fe20000410000 */
[----:B----4-:R-:W-:Y:S01]  /*90b0*/  F2FP.PACK_AB R122, R174, R173 ;  /* 0x000000adae7a723e */ /* 0x010fe200000000ff */
[C---:B------:R-:W-:Y:S02]  /*90c0*/  FMUL.FTZ R118, R0.reuse, R118 ;  /* 0x0000007600767220 */ /* 0x040fe40000410000 */
[----:B------:R-:W-:Y:S02]  /*90d0*/  FMUL.FTZ R119, R0, R119 ;  /* 0x0000007700777220 */ /* 0x000fe40000410000 */
[----:B------:R-:W-:Y:S03]  /*90e0*/  FFMA.FTZ R164, R2, R221, R164 ;  /* 0x000000dd02a47223 */ /* 0x000fe600000100a4 */
[----:B------:R-:W-:Y:S01]  /*90f0*/  FFMA.FTZ R6, R0, R219, R6 ;  /* 0x000000db00067223 */ /* 0x000fe20000010006 */
[----:B------:R-:W-:Y:S01]  /*9100*/  IADD3 R0, R217, -0x1, RZ ;  /* 0xffffffffd9007810 */ /* 0x000fe20007ffe0ff */
[----:B------:R-:W-:Y:S01]  /*9110*/  HMMA.16816.F32 R116, R128, R126, R116 ;  /* 0x0000007e8074723c */ /* 0x000fe20000001874 */
[----:B------:R-:W4:Y:S02]  /*9120*/  LDSM.16.MT88.4 R124, [R188+0xe800] ;  /* 0x00e80000bc7c783b */ /* 0x000f240000004200 */
[----:B------:R-:W-:Y:S01]  /*9130*/  FADD.FTZ R5, R5, R164 ;  /* 0x000000a405057221 */ /* 0x000fe20000010000 */
[----:B------:R-:W-:Y:S01]  /*9140*/  MOV R217, R0 ;  /* 0x0000000000d97202 */ /* 0x000fe20000000f00 */
[----:B------:R-:W-:Y:S01]  /*9150*/  FADD.FTZ R6, R7, R6 ;  /* 0x0000000607067221 */ /* 0x000fe20000010000 */
[----:B--2---:R-:W-:Y:S01]  /*9160*/  F2FP.PACK_AB R123, R218, R175 ;  /* 0x000000afda7b723e */ /* 0x004fe200000000ff */
[----:B------:R-:W-:Y:S01]  /*9170*/  FADD.FTZ R134, R134, R5 ;  /* 0x0000000586867221 */ /* 0x000fe20000010000 */
[----:B------:R-:W-:Y:S01]  /*9180*/  MOV R0, R3 ;  /* 0x0000000300007202 */ /* 0x000fe20000000f00 */
[----:B------:R-:W2:Y:S03]  /*9190*/  LDSM.16.MT88.4 R128, [R192+0x10800] ;  /* 0x01080000c080783b */ /* 0x000ea60000004200 */
[----:B------:R-:W-:Y:S01]  /*91a0*/  FADD.FTZ R165, R165, R6 ;  /* 0x00000006a5a57221 */ /* 0x000fe20000010000 */
[C---:B---3--:R-:W-:Y:S05]  /*91b0*/  HMMA.16816.F32 R8, R120.reuse, R136, R8 ;  /* 0x000000887808723c */ /* 0x048fea0000001808 */
[----:B------:R-:W-:Y:S02]  /*91c0*/  FADD.FTZ R134, R135, R134 ;  /* 0x0000008687867221 */ /* 0x000fe40000010000 */
[----:B------:R-:W-:Y:S01]  /*91d0*/  FADD.FTZ R166, R166, R165 ;  /* 0x000000a5a6a67221 */ /* 0x000fe20000010000 */
[C---:B------:R-:W-:Y:S01]  /*91e0*/  HMMA.16816.F32 R36, R120.reuse, R138, R36 ;  /* 0x0000008a7824723c */ /* 0x040fe20000001824 */
[----:B------:R-:W3:Y:S03]  /*91f0*/  LDSM.16.MT88.4 R136, [R190+0x10800] ;  /* 0x01080000be88783b */ /* 0x000ee60000004200 */
[----:B------:R-:W-:Y:S02]  /*9200*/  FADD.FTZ R169, R169, R134 ;  /* 0x00000086a9a97221 */ /* 0x000fe40000010000 */
[----:B------:R-:W-:Y:S02]  /*9210*/  FADD.FTZ R171, R171, R166 ;  /* 0x000000a6abab7221 */ /* 0x000fe40000010000 */
[C---:B------:R-:W-:Y:S04]  /*9220*/  HMMA.16816.F32 R40, R120.reuse, R144, R40 ;  /* 0x000000907828723c */ /* 0x040fe80000001828 */
[----:B------:R-:W-:Y:S02]  /*9230*/  FADD.FTZ R170, R170, R169 ;  /* 0x000000a9aaaa7221 */ /* 0x000fe40000010000 */
[----:B------:R-:W-:Y:S02]  /*9240*/  FADD.FTZ R172, R172, R171 ;  /* 0x000000abacac7221 */ /* 0x000fe40000010000 */
[C---:B------:R-:W-:Y:S01]  /*9250*/  HMMA.16816.F32 R44, R120.reuse, R146, R44 ;  /* 0x00000092782c723c */ /* 0x040fe2000000182c */
[----:B------:R-:W-:Y:S03]  /*9260*/  LDSM.16.MT88.4 R144, [R190+0xf000] ;  /* 0x00f00000be90783b */ /* 0x000fe60000004200 */
[----:B------:R-:W-:Y:S02]  /*9270*/  FADD.FTZ R173, R173, R170 ;  /* 0x000000aaadad7221 */ /* 0x000fe40000010000 */
[----:B------:R-:W-:Y:S02]  /*9280*/  FADD.FTZ R5, R175, R172 ;  /* 0x000000acaf057221 */ /* 0x000fe40000010000 */
[C---:B-1----:R-:W-:Y:S04]  /*9290*/  HMMA.16816.F32 R48, R120.reuse, R140, R48 ;  /* 0x0000008c7830723c */ /* 0x042fe80000001830 */
[----:B------:R-:W-:Y:S02]  /*92a0*/  FADD.FTZ R173, R174, R173 ;  /* 0x000000adaead7221 */ /* 0x000fe40000010000 */
[----:B------:R-:W-:Y:S02]  /*92b0*/  FADD.FTZ R5, R218, R5 ;  /* 0x00000005da057221 */ /* 0x000fe40000010000 */
[C---:B------:R-:W-:Y:S01]  /*92c0*/  HMMA.16816.F32 R52, R120.reuse, R142, R52 ;  /* 0x0000008e7834723c */ /* 0x040fe20000001834 */
[----:B------:R-:W1:Y:S07]  /*92d0*/  LDSM.16.MT88.4 R140, [R189+0x10800] ;  /* 0x01080000bd8c783b */ /* 0x000e6e0000004200 */
[C---:B------:R-:W-:Y:S08]  /*92e0*/  HMMA.16816.F32 R56, R120.reuse, R148, R56 ;  /* 0x000000947838723c */ /* 0x040ff00000001838 */
[C---:B------:R-:W-:Y:S01]  /*92f0*/  HMMA.16816.F32 R60, R120.reuse, R150, R60 ;  /* 0x00000096783c723c */ /* 0x040fe2000000183c */
[----:B------:R-:W-:Y:S07]  /*9300*/  LDSM.16.MT88.4 R148, [R189+0xf000] ;  /* 0x00f00000bd94783b */ /* 0x000fee0000004200 */
[C---:B------:R-:W-:Y:S07]  /*9310*/  HMMA.16816.F32 R64, R120.reuse, R152, R64 ;  /* 0x000000987840723c */ /* 0x040fee0000001840 */
[--C-:B------:R-:W-:Y:S01]  /*9320*/  FFMA.FTZ R152, R20, c[0x0][0x23c], -R168.reuse ;  /* 0x00008f0014987a23 */ /* 0x100fe200000108a8 */
[C---:B------:R-:W-:Y:S04]  /*9330*/  HMMA.16816.F32 R68, R120.reuse, R154, R68 ;  /* 0x0000009a7844723c */ /* 0x040fe80000001844 */
[--C-:B------:R-:W-:Y:S01]  /*9340*/  FFMA.FTZ R153, R21, c[0x0][0x23c], -R168.reuse ;  /* 0x00008f0015997a23 */ /* 0x100fe200000108a8 */
[----:B------:R-:W-:Y:S02]  /*9350*/  MUFU.EX2 R152, R152 ;  /* 0x0000009800987308 */ /* 0x000fe40000000800 */
[--C-:B------:R-:W-:Y:S01]  /*9360*/  FFMA.FTZ R154, R22, c[0x0][0x23c], -R167.reuse ;  /* 0x00008f00169a7a23 */ /* 0x100fe200000108a7 */
[C---:B------:R-:W-:Y:S04]  /*9370*/  HMMA.16816.F32 R72, R120.reuse, R156, R72 ;  /* 0x0000009c7848723c */ /* 0x040fe80000001848 */
[--C-:B------:R-:W-:Y:S02]  /*9380*/  FFMA.FTZ R155, R23, c[0x0][0x23c], -R167.reuse ;  /* 0x00008f00179b7a23 */ /* 0x100fe400000108a7 */
[----:B------:R-:W5:Y:S01]  /*9390*/  LDSM.16.MT88.4 R20, [R188+0x10800] ;  /* 0x01080000bc14783b */ /* 0x000f620000004200 */
[--C-:B------:R-:W-:Y:S01]  /*93a0*/  FFMA.FTZ R156, R24, c[0x0][0x23c], -R168.reuse ;  /* 0x00008f00189c7a23 */ /* 0x100fe200000108a8 */
[C---:B------:R-:W-:Y:S01]  /*93b0*/  HMMA.16816.F32 R76, R120.reuse, R158, R76 ;  /* 0x0000009e784c723c */ /* 0x040fe2000000184c */
[----:B------:R-:W1:Y:S03]  /*93c0*/  MUFU.EX2 R153, R153 ;  /* 0x0000009900997308 */ /* 0x000e660000000800 */
[--C-:B------:R-:W-:Y:S03]  /*93d0*/  FFMA.FTZ R157, R25, c[0x0][0x23c], -R168.reuse ;  /* 0x00008f00199d7a23 */ /* 0x100fe600000108a8 */
[--C-:B------:R-:W-:Y:S01]  /*93e0*/  FFMA.FTZ R158, R26, c[0x0][0x23c], -R167.reuse ;  /* 0x00008f001a9e7a23 */ /* 0x100fe200000108a7 */
[C---:B------:R-:W-:Y:S03]  /*93f0*/  HMMA.16816.F32 R80, R120.reuse, R160, R80 ;  /* 0x000000a07850723c */ /* 0x040fe60000001850 */
[----:B------:R-:W-:Y:S01]  /*9400*/  MUFU.EX2 R154, R154 ;  /* 0x0000009a009a7308 */ /* 0x000fe20000000800 */
[--C-:B------:R-:W-:Y:S02]  /*9410*/  FFMA.FTZ R159, R27, c[0x0][0x23c], -R167.reuse ;  /* 0x00008f001b9f7a23 */ /* 0x100fe400000108a7 */
[----:B------:R-:W-:Y:S01]  /*9420*/  LDSM.16.MT88.4 R24, [R189+0xd000] ;  /* 0x00d00000bd18783b */ /* 0x000fe20000004200 */
[--C-:B------:R-:W-:Y:S01]  /*9430*/  FFMA.FTZ R160, R28, c[0x0][0x23c], -R168.reuse ;  /* 0x00008f001ca07a23 */ /* 0x100fe200000108a8 */
[C---:B------:R-:W-:Y:S04]  /*9440*/  HMMA.16816.F32 R84, R120.reuse, R162, R84 ;  /* 0x000000a27854723c */ /* 0x040fe80000001854 */
[--C-:B------:R-:W-:Y:S01]  /*9450*/  FFMA.FTZ R161, R29, c[0x0][0x23c], -R168.reuse ;  /* 0x00008f001da17a23 */ /* 0x100fe200000108a8 */
[----:B------:R-:W1:Y:S01]  /*9460*/  MUFU.EX2 R155, R155 ;  /* 0x0000009b009b7308 */ /* 0x000e620000000800 */
[----:B------:R-:W-:Y:S02]  /*9470*/  FFMA.FTZ R168, R33, c[0x0][0x23c], -R168 ;  /* 0x00008f0021a87a23 */ /* 0x000fe400000108a8 */
[C---:B----4-:R-:W-:Y:S04]  /*9480*/  HMMA.16816.F32 R88, R120.reuse, R124, R88 ;  /* 0x0000007c7858723c */ /* 0x050fe80000001858 */
[--C-:B------:R-:W-:Y:S02]  /*9490*/  FFMA.FTZ R162, R30, c[0x0][0x23c], -R167.reuse ;  /* 0x00008f001ea27a23 */ /* 0x100fe400000108a7 */
[--C-:B------:R-:W-:Y:S01]  /*94a0*/  FFMA.FTZ R163, R31, c[0x0][0x23c], -R167.reuse ;  /* 0x00008f001fa37a23 */ /* 0x100fe200000108a7 */
[----:B------:R-:W-:Y:S01]  /*94b0*/  MUFU.EX2 R156, R156 ;  /* 0x0000009c009c7308 */ /* 0x000fe20000000800 */
[C---:B------:R-:W-:Y:S01]  /*94c0*/  HMMA.16816.F32 R92, R120.reuse, R126, R92 ;  /* 0x0000007e785c723c */ /* 0x040fe2000000185c */
[----:B------:R-:W4:Y:S03]  /*94d0*/  LDSM.16.MT88.4 R124, [R192+0xd000] ;  /* 0x00d00000c07c783b */ /* 0x000f260000004200 */
[----:B------:R-:W-:Y:S04]  /*94e0*/  FFMA.FTZ R167, R35, c[0x0][0x23c], -R167 ;  /* 0x00008f0023a77a23 */ /* 0x000fe800000108a7 */
[C---:B--2---:R-:W-:Y:S01]  /*94f0*/  HMMA.16816.F32 R96, R120.reuse, R128, R96 ;  /* 0x000000807860723c */ /* 0x044fe20000001860 */
[----:B------:R-:W-:Y:S01]  /*9500*/  LDSM.16.MT88.4 R28, [R188+0x11000] ;  /* 0x01100000bc1c783b */ /* 0x000fe20000004200 */
[----:B------:R-:W2:Y:S06]  /*9510*/  MUFU.EX2 R157, R157 ;  /* 0x0000009d009d7308 */ /* 0x000eac0000000800 */
[C---:B------:R-:W-:Y:S01]  /*9520*/  HMMA.16816.F32 R100, R120.reuse, R130, R100 ;  /* 0x000000827864723c */ /* 0x040fe20000001864 */
[----:B------:R-:W2:Y:S03]  /*9530*/  LDSM.16.MT88.4 R128, [R190+0xd000] ;  /* 0x00d00000be80783b */ /* 0x000ea60000004200 */
[----:B------:R-:W-:Y:S04]  /*9540*/  MUFU.EX2 R158, R158 ;  /* 0x0000009e009e7308 */ /* 0x000fe80000000800 */
[C---:B---3--:R-:W-:Y:S01]  /*9550*/  HMMA.16816.F32 R104, R120.reuse, R136, R104 ;  /* 0x000000887868723c */ /* 0x048fe20000001868 */
[----:B------:R-:W-:Y:S05]  /*9560*/  LDSM.16.MT88.4 R32, [R189+0xd800] ;  /* 0x00d80000bd20783b */ /* 0x000fea0000004200 */
[----:B------:R-:W3:Y:S02]  /*9570*/  MUFU.EX2 R159, R159 ;  /* 0x0000009f009f7308 */ /* 0x000ee40000000800 */
[C---:B------:R-:W-:Y:S01]  /*9580*/  HMMA.16816.F32 R12, R120.reuse, R138, R12 ;  /* 0x0000008a780c723c */ /* 0x040fe2000000180c */
[----:B------:R-:W3:Y:S07]  /*9590*/  LDSM.16.MT88.4 R136, [R188+0xd000] ;  /* 0x00d00000bc88783b */ /* 0x000eee0000004200 */
[C---:B-1----:R-:W-:Y:S01]  /*95a0*/  HMMA.16816.F32 R108, R120.reuse, R140, R108 ;  /* 0x0000008c786c723c */ /* 0x042fe2000000186c */
[----:B------:R-:W-:Y:S07]  /*95b0*/  MUFU.EX2 R160, R160 ;  /* 0x000000a000a07308 */ /* 0x000fee0000000800 */
[C---:B------:R-:W-:Y:S01]  /*95c0*/  HMMA.16816.F32 R112, R120.reuse, R142, R112 ;  /* 0x0000008e7870723c */ /* 0x040fe20000001870 */
[----:B------:R-:W1:Y:S02]  /*95d0*/  LDSM.16.MT88.4 R140, [R192+0xf000] ;  /* 0x00f00000c08c783b */ /* 0x000e640000004200 */
[----:B------:R-:W1:Y:S05]  /*95e0*/  MUFU.EX2 R161, R161 ;  /* 0x000000a100a17308 */ /* 0x000e6a0000000800 */
[C---:B-----5:R-:W-:Y:S05]  /*95f0*/  HMMA.16816.F32 R16, R120.reuse, R20, R16 ;  /* 0x000000147810723c */ /* 0x060fea0000001810 */
[----:B------:R-:W-:Y:S02]  /*9600*/  MUFU.EX2 R162, R162 ;  /* 0x000000a200a27308 */ /* 0x000fe40000000800 */
[----:B------:R-:W-:Y:S01]  /*9610*/  F2FP.PACK_AB R20, R153, R152 ;  /* 0x000000989914723e */ /* 0x000fe200000000ff */
[----:B------:R-:W-:Y:S01]  /*9620*/  HMMA.16816.F32 R116, R120, R22, R116 ;  /* 0x000000167874723c */ /* 0x000fe20000001874 */
[----:B------:R-:W5:Y:S03]  /*9630*/  LDSM.16.MT88.4 R120, [R188+0xf000] ;  /* 0x00f00000bc78783b */ /* 0x000f660000004200 */
[----:B------:R-:W-:Y:S01]  /*9640*/  F2FP.PACK_AB R21, R155, R154 ;  /* 0x0000009a9b15723e */ /* 0x000fe200000000ff */
[----:B------:R-:W-:Y:S02]  /*9650*/  FADD.FTZ R152, R152, R173 ;  /* 0x000000ad98987221 */ /* 0x000fe40000010000 */
[----:B--2---:R-:W-:Y:S01]  /*9660*/  F2FP.PACK_AB R22, R157, R156 ;  /* 0x0000009c9d16723e */ /* 0x004fe200000000ff */
[----:B------:R-:W2:Y:S01]  /*9670*/  MUFU.EX2 R163, R163 ;  /* 0x000000a300a37308 */ /* 0x000ea20000000800 */
[----:B---3--:R-:W-:Y:S03]  /*9680*/  F2FP.PACK_AB R23, R159, R158 ;  /* 0x0000009e9f17723e */ /* 0x008fe600000000ff */
[----:B------:R-:W-:Y:S02]  /*9690*/  FADD.FTZ R154, R154, R5 ;  /* 0x000000059a9a7221 */ /* 0x000fe40000010000 */
[----:B------:R-:W-:Y:S02]  /*96a0*/  FADD.FTZ R153, R153, R152 ;  /* 0x0000009899997221 */ /* 0x000fe40000010000 */
[C---:B----4-:R-:W-:Y:S02]  /*96b0*/  HMMA.16816.F32 R8, R20.reuse, R124, R8 ;  /* 0x0000007c1408723c */ /* 0x050fe40000001808 */
[----:B------:R-:W3:Y:S03]  /*96c0*/  MUFU.EX2 R225, R168 ;  /* 0x000000a800e17308 */ /* 0x000ee60000000800 */
[----:B------:R-:W-:Y:S02]  /*96d0*/  FADD.FTZ R155, R155, R154 ;  /* 0x0000009a9b9b7221 */ /* 0x000fe40000010000 */
[----:B------:R-:W-:Y:S01]  /*96e0*/  FADD.FTZ R156, R156, R153 ;  /* 0x000000999c9c7221 */ /* 0x000fe20000010000 */
[C---:B------:R-:W-:Y:S01]  /*96f0*/  HMMA.16816.F32 R36, R20.reuse, R126, R36 ;  /* 0x0000007e1424723c */ /* 0x040fe20000001824 */
[----:B------:R-:W-:Y:S03]  /*9700*/  LDSM.16.MT88.4 R124, [R190+0x11000] ;  /* 0x01100000be7c783b */ /* 0x000fe60000004200 */
[----:B------:R-:W4:Y:S01]  /*9710*/  MUFU.EX2 R167, R167 ;  /* 0x000000a700a77308 */ /* 0x000f220000000800 */
[----:B------:R-:W-:Y:S02]  /*9720*/  FADD.FTZ R158, R158, R155 ;  /* 0x0000009b9e9e7221 */ /* 0x000fe40000010000 */
[----:B------:R-:W-:Y:S01]  /*9730*/  FADD.FTZ R157, R157, R156 ;  /* 0x0000009c9d9d7221 */ /* 0x000fe20000010000 */
[C---:B------:R-:W-:Y:S04]  /*9740*/  HMMA.16816.F32 R40, R20.reuse, R128, R40 ;  /* 0x000000801428723c */ /* 0x040fe80000001828 */
[----:B------:R-:W-:Y:S04]  /*9750*/  FADD.FTZ R159, R159, R158 ;  /* 0x0000009e9f9f7221 */ /* 0x000fe80000010000 */
[C---:B------:R-:W-:Y:S01]  /*9760*/  HMMA.16816.F32 R44, R20.reuse, R130, R44 ;  /* 0x00000082142c723c */ /* 0x040fe2000000182c */
[----:B------:R-:W-:Y:S07]  /*9770*/  LDSM.16.MT88.4 R128, [R189+0x11000] ;  /* 0x01100000bd80783b */ /* 0x000fee0000004200 */
[C---:B------:R-:W-:Y:S08]  /*9780*/  HMMA.16816.F32 R48, R20.reuse, R24, R48 ;  /* 0x000000181430723c */ /* 0x040ff00000001830 */
[C---:B------:R-:W-:Y:S01]  /*9790*/  HMMA.16816.F32 R52, R20.reuse, R26, R52 ;  /* 0x0000001a1434723c */ /* 0x040fe20000001834 */
[----:B------:R-:W2:Y:S07]  /*97a0*/  LDSM.16.MT88.4 R24, [R192+0x11000] ;  /* 0x01100000c018783b */ /* 0x000eae0000004200 */
[C---:B------:R-:W-:Y:S08]  /*97b0*/  HMMA.16816.F32 R56, R20.reuse, R136, R56 ;  /* 0x000000881438723c */ /* 0x040ff00000001838 */
[C---:B------:R-:W-:Y:S01]  /*97c0*/  HMMA.16816.F32 R60, R20.reuse, R138, R60 ;  /* 0x0000008a143c723c */ /* 0x040fe2000000183c */
[----:B------:R-:W-:Y:S07]  /*97d0*/  LDSM.16.MT88.4 R136, [R192+0xf800] ;  /* 0x00f80000c088783b */ /* 0x000fee0000004200 */
[C---:B-1----:R-:W-:Y:S08]  /*97e0*/  HMMA.16816.F32 R64, R20.reuse, R140, R64 ;  /* 0x0000008c1440723c */ /* 0x042ff00000001840 */
        /* <DEDUP_REMOVED lines=8> */
[C---:B-----5:R-:W-:Y:S08]  /*9870*/  HMMA.16816.F32 R88, R20.reuse, R120, R88 ;  /* 0x000000781458723c */ /* 0x060ff00000001858 */
[C---:B------:R-:W-:Y:S01]  /*9880*/  HMMA.16816.F32 R92, R20.reuse, R122, R92 ;  /* 0x0000007a145c723c */ /* 0x040fe2000000185c */
[----:B------:R-:W-:Y:S07]  /*9890*/  LDSM.16.MT88.4 R120, [R190+0xd800] ;  /* 0x00d80000be78783b */ /* 0x000fee0000004200 */
[C---:B--2---:R-:W-:Y:S08]  /*98a0*/  HMMA.16816.F32 R96, R20.reuse, R24, R96 ;  /* 0x000000181460723c */ /* 0x044ff00000001860 */
[C---:B------:R-:W-:Y:S01]  /*98b0*/  HMMA.16816.F32 R100, R20.reuse, R26, R100 ;  /* 0x0000001a1464723c */ /* 0x040fe20000001864 */
[----:B------:R-:W1:Y:S07]  /*98c0*/  LDSM.16.MT88.4 R24, [R192+0xd800] ;  /* 0x00d80000c018783b */ /* 0x000e6e0000004200 */
[C---:B------:R-:W-:Y:S08]  /*98d0*/  HMMA.16816.F32 R104, R20.reuse, R124, R104 ;  /* 0x0000007c1468723c */ /* 0x040ff00000001868 */
[C---:B------:R-:W-:Y:S01]  /*98e0*/  HMMA.16816.F32 R12, R20.reuse, R126, R12 ;  /* 0x0000007e140c723c */ /* 0x040fe2000000180c */
[----:B------:R-:W2:Y:S07]  /*98f0*/  LDSM.16.MT88.4 R124, [R188+0xd800] ;  /* 0x00d80000bc7c783b */ /* 0x000eae0000004200 */
[C---:B------:R-:W-:Y:S08]  /*9900*/  HMMA.16816.F32 R108, R20.reuse, R128, R108 ;  /* 0x00000080146c723c */ /* 0x040ff0000000186c */
[C---:B------:R-:W-:Y:S08]  /*9910*/  HMMA.16816.F32 R112, R20.reuse, R130, R112 ;  /* 0x000000821470723c */ /* 0x040ff00000001870 */
[C---:B------:R-:W-:Y:S08]  /*9920*/  HMMA.16816.F32 R16, R20.reuse, R28, R16 ;  /* 0x0000001c1410723c */ /* 0x040ff00000001810 */
[----:B------:R-:W-:Y:S01]  /*9930*/  HMMA.16816.F32 R116, R20, R30, R116 ;  /* 0x0000001e1474723c */ /* 0x000fe20000001874 */
[----:B------:R-:W5:Y:S06]  /*9940*/  LDSM.16.MT88.4 R28, [R189+0xf800] ;  /* 0x00f80000bd1c783b */ /* 0x000f6c0000004200 */
[----:B------:R-:W-:Y:S01]  /*9950*/  F2FP.PACK_AB R20, R161, R160 ;  /* 0x000000a0a114723e */ /* 0x000fe200000000ff */
[----:B------:R-:W-:Y:S01]  /*9960*/  FADD.FTZ R160, R160, R157 ;  /* 0x0000009da0a07221 */ /* 0x000fe20000010000 */
[----:B------:R-:W-:Y:S03]  /*9970*/  F2FP.PACK_AB R21, R163, R162 ;  /* 0x000000a2a315723e */ /* 0x000fe600000000ff */
[----:B---3--:R-:W-:Y:S01]  /*9980*/  F2FP.PACK_AB R22, R225, R220 ;  /* 0x000000dce116723e */ /* 0x008fe200000000ff */
[----:B------:R-:W-:Y:S01]  /*9990*/  FADD.FTZ R162, R162, R159 ;  /* 0x0000009fa2a27221 */ /* 0x000fe20000010000 */
[----:B----4-:R-:W-:Y:S01]  /*99a0*/  F2FP.PACK_AB R23, R167, R224 ;  /* 0x000000e0a717723e */ /* 0x010fe200000000ff */
[----:B------:R-:W-:Y:S02]  /*99b0*/  FADD.FTZ R161, R161, R160 ;  /* 0x000000a0a1a17221 */ /* 0x000fe40000010000 */
[----:B------:R-:W-:Y:S02]  /*99c0*/  FADD.FTZ R163, R163, R162 ;  /* 0x000000a2a3a37221 */ /* 0x000fe40000010000 */
[----:B------:R-:W-:Y:S02]  /*99d0*/  FADD.FTZ R220, R220, R161 ;  /* 0x000000a1dcdc7221 */ /* 0x000fe40000010000 */
[C---:B-1----:R-:W-:Y:S01]  /*99e0*/  HMMA.16816.F32 R128, R20.reuse, R24, R8 ;  /* 0x000000181480723c */ /* 0x042fe20000001808 */
[----:B------:R-:W1:Y:S02]  /*99f0*/  LDSM.16.MT88.4 R8, [R190+0x11800] ;  /* 0x01180000be08783b */ /* 0x000e640000004200 */
[----:B------:R-:W-:Y:S02]  /*9a00*/  FADD.FTZ R224, R224, R163 ;  /* 0x000000a3e0e07221 */ /* 0x000fe40000010000 */
[----:B------:R-:W-:Y:S02]  /*9a10*/  FADD.FTZ R221, R225, R220 ;  /* 0x000000dce1dd7221 */ /* 0x000fe40000010000 */
[----:B------:R-:W-:Y:S01]  /*9a20*/  FADD.FTZ R219, R167, R224 ;  /* 0x000000e0a7db7221 */ /* 0x000fe20000010000 */
[C---:B------:R-:W-:Y:S01]  /*9a30*/  HMMA.16816.F32 R36, R20.reuse, R26, R36 ;  /* 0x0000001a1424723c */ /* 0x040fe20000001824 */
[----:B------:R-:W3:Y:S07]  /*9a40*/  LDSM.16.MT88.4 R24, [R189+0x11800] ;  /* 0x01180000bd18783b */ /* 0x000eee0000004200 */
[C---:B------:R-:W-:Y:S08]  /*9a50*/  HMMA.16816.F32 R40, R20.reuse, R120, R40 ;  /* 0x000000781428723c */ /* 0x040ff00000001828 */
[C---:B------:R-:W-:Y:S08]  /*9a60*/  HMMA.16816.F32 R44, R20.reuse, R122, R44 ;  /* 0x0000007a142c723c */ /* 0x040ff0000000182c */
[C---:B------:R-:W-:Y:S08]  /*9a70*/  HMMA.16816.F32 R48, R20.reuse, R32, R48 ;  /* 0x000000201430723c */ /* 0x040ff00000001830 */
[C---:B------:R-:W-:Y:S08]  /*9a80*/  HMMA.16816.F32 R52, R20.reuse, R34, R52 ;  /* 0x000000221434723c */ /* 0x040ff00000001834 */
[C---:B--2---:R-:W-:Y:S08]  /*9a90*/  HMMA.16816.F32 R56, R20.reuse, R124, R56 ;  /* 0x0000007c1438723c */ /* 0x044ff00000001838 */
[C---:B------:R-:W-:Y:S08]  /*9aa0*/  HMMA.16816.F32 R60, R20.reuse, R126, R60 ;  /* 0x0000007e143c723c */ /* 0x040ff0000000183c */
[C---:B------:R-:W-:Y:S08]  /*9ab0*/  HMMA.16816.F32 R64, R20.reuse, R136, R64 ;  /* 0x000000881440723c */ /* 0x040ff00000001840 */
[C---:B------:R-:W-:Y:S08]  /*9ac0*/  HMMA.16816.F32 R68, R20.reuse, R138, R68 ;  /* 0x0000008a1444723c */ /* 0x040ff00000001844 */
[C---:B------:R-:W-:Y:S08]  /*9ad0*/  HMMA.16816.F32 R72, R20.reuse, R140, R72 ;  /* 0x0000008c1448723c */ /* 0x040ff00000001848 */
[C---:B------:R-:W-:Y:S08]  /*9ae0*/  HMMA.16816.F32 R76, R20.reuse, R142, R76 ;  /* 0x0000008e144c723c */ /* 0x040ff0000000184c */
[C---:B-----5:R-:W-:Y:S08]  /*9af0*/  HMMA.16816.F32 R80, R20.reuse, R28, R80 ;  /* 0x0000001c1450723c */ /* 0x060ff00000001850 */
[C---:B------:R-:W-:Y:S01]  /*9b00*/  HMMA.16816.F32 R84, R20.reuse, R30, R84 ;  /* 0x0000001e1454723c */ /* 0x040fe20000001854 */
[----:B------:R-:W2:Y:S07]  /*9b10*/  LDSM.16.MT88.4 R28, [R188+0x11800] ;  /* 0x01180000bc1c783b */ /* 0x000eae0000004200 */
[C---:B------:R-:W-:Y:S08]  /*9b20*/  HMMA.16816.F32 R88, R20.reuse, R144, R88 ;  /* 0x000000901458723c */ /* 0x040ff00000001858 */
[C---:B------:R-:W-:Y:S08]  /*9b30*/  HMMA.16816.F32 R92, R20.reuse, R146, R92 ;  /* 0x00000092145c723c */ /* 0x040ff0000000185c */
[C---:B------:R-:W-:Y:S08]  /*9b40*/  HMMA.16816.F32 R96, R20.reuse, R148, R96 ;  /* 0x000000941460723c */ /* 0x040ff00000001860 */
[C---:B------:R-:W-:Y:S08]  /*9b50*/  HMMA.16816.F32 R100, R20.reuse, R150, R100 ;  /* 0x000000961464723c */ /* 0x040ff00000001864 */
[C---:B-1----:R-:W-:Y:S08]  /*9b60*/  HMMA.16816.F32 R104, R20.reuse, R8, R104 ;  /* 0x000000081468723c */ /* 0x042ff00000001868 */
[C---:B------:R-:W-:Y:S08]  /*9b70*/  HMMA.16816.F32 R124, R20.reuse, R10, R12 ;  /* 0x0000000a147c723c */ /* 0x040ff0000000180c */
[C---:B---3--:R-:W-:Y:S08]  /*9b80*/  HMMA.16816.F32 R108, R20.reuse, R24, R108 ;  /* 0x00000018146c723c */ /* 0x048ff0000000186c */
[C---:B------:R-:W-:Y:S08]  /*9b90*/  HMMA.16816.F32 R112, R20.reuse, R26, R112 ;  /* 0x0000001a1470723c */ /* 0x040ff00000001870 */
[C---:B--2---:R-:W-:Y:S08]  /*9ba0*/  HMMA.16816.F32 R120, R20.reuse, R28, R16 ;  /* 0x0000001c1478723c */ /* 0x044ff00000001810 */
[----:B------:R-:W-:Y:S01]  /*9bb0*/  HMMA.16816.F32 R116, R20, R30, R116 ;  /* 0x0000001e1474723c */ /* 0x000fe20000001874 */
[----:B------:R-:W-:-:S07]  /*9bc0*/  @P1 BRA `(.L_x_721) ;  /* 0xffffc8f000001947 */ /* 0x000fce000383ffff */
.L_x_717:
[----:B------:R-:W1:Y:S01]  /*9bd0*/  SHFL.BFLY PT, R2, R221, 0x2, 0x1f ;  /* 0x0c401f00dd027f89 */ /* 0x000e6200000e0000 */
[----:B------:R-:W-:Y:S01]  /*9be0*/  MOV R4, 0x3f800000 ;  /* 0x3f80000000047802 */ /* 0x000fe20000000f00 */
[----:B------:R-:W-:Y:S01]  /*9bf0*/  ULDC.64 UR4, c[0x0][0x118] ;  /* 0x0000460000047ab9 */ /* 0x000fe20000000a00 */
[----:B------:R-:W-:Y:S01]  /*9c00*/  MOV R5, 0x3f800000 ;  /* 0x3f80000000057802 */ /* 0x000fe20000000f00 */
[----:B------:R-:W2:Y:S01]  /*9c10*/  SHFL.BFLY PT, R0, R219, 0x2, 0x1f ;  /* 0x0c401f00db007f89 */ /* 0x000ea200000e0000 */
[----:B------:R-:W-:Y:S01]  /*9c20*/  BSSY B0, `(.L_x_722) ;  /* 0x000012c000007945 */ /* 0x000fe20003800000 */
[----:B-1----:R-:W-:-:S02]  /*9c30*/  FADD.FTZ R9, R2, R221 ;  /* 0x000000dd02097221 */ /* 0x002fc40000010000 */
[----:B--2---:R-:W-:-:S03]  /*9c40*/  FADD.FTZ R7, R0, R219 ;  /* 0x000000db00077221 */ /* 0x004fc60000010000 */
[----:B------:R-:W1:Y:S04]  /*9c50*/  SHFL.BFLY PT, R2, R9, 0x1, 0x1f ;  /* 0x0c201f0009027f89 */ /* 0x000e6800000e0000 */
[----:B------:R-:W2:Y:S01]  /*9c60*/  SHFL.BFLY PT, R0, R7, 0x1, 0x1f ;  /* 0x0c201f0007007f89 */ /* 0x000ea200000e0000 */
[----:B-1----:R-:W-:Y:S02]  /*9c70*/  FADD.FTZ R2, R9, R2 ;  /* 0x0000000209027221 */ /* 0x002fe40000010000 */
[----:B--2---:R-:W-:-:S03]  /*9c80*/  FADD.FTZ R0, R7, R0 ;  /* 0x0000000007007221 */ /* 0x004fc60000010000 */
[----:B------:R-:W-:Y:S02]  /*9c90*/  FSETP.NE.FTZ.AND P3, PT, R2, RZ, PT ;  /* 0x000000ff0200720b */ /* 0x000fe40003f75000 */
[----:B------:R-:W-:-:S11]  /*9ca0*/  FSETP.NE.FTZ.AND P0, PT, R0, RZ, PT ;  /* 0x000000ff0000720b */ /* 0x000fd60003f15000 */
[----:B------:R-:W1:Y:S08]  /*9cb0*/  @P3 MUFU.RCP R4, R2 ;  /* 0x0000000200043308 */ /* 0x000e700000001000 */
[----:B------:R-:W2:Y:S01]  /*9cc0*/  @P0 MUFU.RCP R5, R0 ;  /* 0x0000000000050308 */ /* 0x000ea20000001000 */
[----:B-1----:R-:W-:-:S07]  /*9cd0*/  FMUL.FTZ R128, R4, R128 ;  /* 0x0000008004807220 */ /* 0x002fce0000410000 */
[----:B------:R-:W-:Y:S01]  /*9ce0*/  @P3 MUFU.LG2 R2, R2 ;  /* 0x0000000200023308 */ /* 0x000fe20000000c00 */
[C---:B------:R-:W-:Y:S02]  /*9cf0*/  FMUL.FTZ R129, R4.reuse, R129 ;  /* 0x0000008104817220 */ /* 0x040fe40000410000 */
[C---:B------:R-:W-:Y:S02]  /*9d00*/  FMUL.FTZ R36, R4.reuse, R36 ;  /* 0x0000002404247220 */ /* 0x040fe40000410000 */
[C---:B------:R-:W-:Y:S01]  /*9d10*/  FMUL.FTZ R37, R4.reuse, R37 ;  /* 0x0000002504257220 */ /* 0x040fe20000410000 */
[----:B------:R-:W-:Y:S01]  /*9d20*/  F2FP.PACK_AB R128, R129, R128 ;  /* 0x000000808180723e */ /* 0x000fe200000000ff */
[C---:B------:R-:W-:Y:S01]  /*9d30*/  FMUL.FTZ R40, R4.reuse, R40 ;  /* 0x0000002804287220 */ /* 0x040fe20000410000 */
[----:B------:R-:W1:Y:S01]  /*9d40*/  @P0 MUFU.LG2 R0, R0 ;  /* 0x0000000000000308 */ /* 0x000e620000000c00 */
[C---:B------:R-:W-:Y:S01]  /*9d50*/  FMUL.FTZ R41, R4.reuse, R41 ;  /* 0x0000002904297220 */ /* 0x040fe20000410000 */
[----:B------:R-:W-:Y:S01]  /*9d60*/  F2FP.PACK_AB R36, R37, R36 ;  /* 0x000000242524723e */ /* 0x000fe200000000ff */
[----:B------:R-:W-:-:S02]  /*9d70*/  FMUL.FTZ R44, R4, R44 ;  /* 0x0000002c042c7220 */ /* 0x000fc40000410000 */
[C---:B------:R-:W-:Y:S01]  /*9d80*/  FMUL.FTZ R45, R4.reuse, R45 ;  /* 0x0000002d042d7220 */ /* 0x040fe20000410000 */
[----:B------:R-:W-:Y:S01]  /*9d90*/  F2FP.PACK_AB R40, R41, R40 ;  /* 0x000000282928723e */ /* 0x000fe200000000ff */
[C---:B------:R-:W-:Y:S02]  /*9da0*/  FMUL.FTZ R48, R4.reuse, R48 ;  /* 0x0000003004307220 */ /* 0x040fe40000410000 */
[C---:B------:R-:W-:Y:S01]  /*9db0*/  FMUL.FTZ R49, R4.reuse, R49 ;  /* 0x0000003104317220 */ /* 0x040fe20000410000 */
[----:B------:R-:W-:Y:S01]  /*9dc0*/  F2FP.PACK_AB R44, R45, R44 ;  /* 0x0000002c2d2c723e */ /* 0x000fe200000000ff */
[C---:B------:R-:W-:Y:S02]  /*9dd0*/  FMUL.FTZ R52, R4.reuse, R52 ;  /* 0x0000003404347220 */ /* 0x040fe40000410000 */
        /* <DEDUP_REMOVED lines=8> */
[C---:B------:R-:W-:Y:S01]  /*9e60*/  FMUL.FTZ R64, R4.reuse, R64 ;  /* 0x0000004004407220 */ /* 0x040fe20000410000 */
[----:B------:R-:W3:Y:S01]  /*9e70*/  S2R R57, SR_CTAID.Z ;  /* 0x0000000000397919 */ /* 0x000ee20000002700 */
        /* <DEDUP_REMOVED lines=45> */
[----:B------:R-:W-:Y:S01]  /*a150*/  FMUL.FTZ R117, R4, R117 ;  /* 0x0000007504757220 */ /* 0x000fe20000410000 */
[----:B------:R-:W-:Y:S01]  /*a160*/  F2FP.PACK_AB R120, R121, R120 ;  /* 0x000000787978723e */ /* 0x000fe200000000ff */
[----:B------:R-:W4:Y:S01]  /*a170*/  S2R R4, SR_TID.X ;  /* 0x0000000000047919 */ /* 0x000f220000002100 */
[----:B--2---:R-:W-:-:S02]  /*a180*/  FMUL.FTZ R131, R5, R131 ;  /* 0x0000008305837220 */ /* 0x004fc40000410000 */
[----:B------:R-:W-:Y:S01]  /*a190*/  FMUL.FTZ R130, R5, R130 ;  /* 0x0000008205827220 */ /* 0x000fe20000410000 */
[----:B------:R-:W-:Y:S01]  /*a1a0*/  F2FP.PACK_AB R116, R117, R116 ;  /* 0x000000747574723e */ /* 0x000fe200000000ff */
[C---:B------:R-:W-:Y:S02]  /*a1b0*/  FMUL.FTZ R39, R5.reuse, R39 ;  /* 0x0000002705277220 */ /* 0x040fe40000410000 */
[----:B------:R-:W-:Y:S01]  /*a1c0*/  FMUL.FTZ R38, R5, R38 ;  /* 0x0000002605267220 */ /* 0x000fe20000410000 */
[----:B------:R-:W-:Y:S01]  /*a1d0*/  F2FP.PACK_AB R130, R131, R130 ;  /* 0x000000828382723e */ /* 0x000fe200000000ff */
[C---:B------:R-:W-:Y:S02]  /*a1e0*/  FMUL.FTZ R43, R5.reuse, R43 ;  /* 0x0000002b052b7220 */ /* 0x040fe40000410000 */
[----:B------:R-:W-:Y:S01]  /*a1f0*/  FMUL.FTZ R42, R5, R42 ;  /* 0x0000002a052a7220 */ /* 0x000fe20000410000 */
[----:B------:R-:W-:Y:S01]  /*a200*/  F2FP.PACK_AB R38, R39, R38 ;  /* 0x000000262726723e */ /* 0x000fe200000000ff */
[----:B------:R-:W-:-:S02]  /*a210*/  FMUL.FTZ R47, R5, R47 ;  /* 0x0000002f052f7220 */ /* 0x000fc40000410000 */
[----:B------:R-:W-:Y:S01]  /*a220*/  FMUL.FTZ R46, R5, R46 ;  /* 0x0000002e052e7220 */ /* 0x000fe20000410000 */
[----:B------:R-:W-:Y:S01]  /*a230*/  F2FP.PACK_AB R42, R43, R42 ;  /* 0x0000002a2b2a723e */ /* 0x000fe200000000ff */
[C---:B------:R-:W-:Y:S02]  /*a240*/  FMUL.FTZ R51, R5.reuse, R51 ;  /* 0x0000003305337220 */ /* 0x040fe40000410000 */
[----:B------:R-:W-:Y:S01]  /*a250*/  FMUL.FTZ R50, R5, R50 ;  /* 0x0000003205327220 */ /* 0x000fe20000410000 */
[----:B------:R-:W-:Y:S01]  /*a260*/  F2FP.PACK_AB R46, R47, R46 ;  /* 0x0000002e2f2e723e */ /* 0x000fe200000000ff */
[C---:B------:R-:W-:Y:S02]  /*a270*/  FMUL.FTZ R55, R5.reuse, R55 ;  /* 0x0000003705377220 */ /* 0x040fe40000410000 */
[C---:B------:R-:W-:Y:S01]  /*a280*/  FMUL.FTZ R54, R5.reuse, R54 ;  /* 0x0000003605367220 */ /* 0x040fe20000410000 */
[----:B----4-:R-:W-:Y:S01]  /*a290*/  SHF.R.S32.HI R7, RZ, 0x1f, R4 ;  /* 0x0000001fff077819 */ /* 0x010fe20000011404 */
[----:B------:R-:W-:Y:S01]  /*a2a0*/  FMUL.FTZ R59, R5, R59 ;  /* 0x0000003b053b7220 */ /* 0x000fe20000410000 */
[----:B------:R-:W-:Y:S01]  /*a2b0*/  F2FP.PACK_AB R50, R51, R50 ;  /* 0x000000323332723e */ /* 0x000fe200000000ff */
[----:B------:R-:W-:Y:S01]  /*a2c0*/  FMUL.FTZ R58, R5, R58 ;  /* 0x0000003a053a7220 */ /* 0x000fe20000410000 */
[----:B------:R-:W-:Y:S01]  /*a2d0*/  LEA.HI R6, R7, R4, RZ, 0x2 ;  /* 0x0000000407067211 */ /* 0x000fe200078f10ff */
[----:B------:R-:W-:Y:S01]  /*a2e0*/  FMUL.FTZ R63, R5, R63 ;  /* 0x0000003f053f7220 */ /* 0x000fe20000410000 */
[----:B------:R-:W-:Y:S01]  /*a2f0*/  F2FP.PACK_AB R54, R55, R54 ;  /* 0x000000363736723e */ /* 0x000fe200000000ff */
[C---:B------:R-:W-:Y:S01]  /*a300*/  FMUL.FTZ R62, R5.reuse, R62 ;  /* 0x0000003e053e7220 */ /* 0x040fe20000410000 */
[--C-:B------:R-:W-:Y:S01]  /*a310*/  SHF.R.S32.HI R9, RZ, 0x2, R6.reuse ;  /* 0x00000002ff097819 */ /* 0x100fe20000011406 */
[C---:B------:R-:W-:Y:S01]  /*a320*/  FMUL.FTZ R67, R5.reuse, R67 ;  /* 0x0000004305437220 */ /* 0x040fe20000410000 */
[----:B------:R-:W-:Y:S01]  /*a330*/  SHF.R.S32.HI R8, RZ, 0x1f, R6 ;  /* 0x0000001fff087819 */ /* 0x000fe20000011406 */
[----:B------:R-:W-:Y:S01]  /*a340*/  FMUL.FTZ R66, R5, R66 ;  /* 0x0000004205427220 */ /* 0x000fe20000410000 */
[----:B------:R-:W-:Y:S01]  /*a350*/  F2FP.PACK_AB R58, R59, R58 ;  /* 0x0000003a3b3a723e */ /* 0x000fe200000000ff */
[C---:B------:R-:W-:Y:S01]  /*a360*/  FMUL.FTZ R71, R5.reuse, R71 ;  /* 0x0000004705477220 */ /* 0x040fe20000410000 */
[----:B------:R-:W-:Y:S01]  /*a370*/  LEA.HI R8, R8, R9, RZ, 0x3 ;  /* 0x0000000908087211 */ /* 0x000fe200078f18ff */
[----:B------:R-:W-:Y:S01]  /*a380*/  FMUL.FTZ R70, R5, R70 ;  /* 0x0000004605467220 */ /* 0x000fe20000410000 */
[----:B------:R-:W-:Y:S01]  /*a390*/  F2FP.PACK_AB R62, R63, R62 ;  /* 0x0000003e3f3e723e */ /* 0x000fe200000000ff */
[C---:B------:R-:W-:Y:S01]  /*a3a0*/  FMUL.FTZ R75, R5.reuse, R75 ;  /* 0x0000004b054b7220 */ /* 0x040fe20000410000 */
[----:B------:R-:W-:Y:S01]  /*a3b0*/  LOP3.LUT R8, R8, 0xfffffff8, RZ, 0xc0, !PT ;  /* 0xfffffff808087812 */ /* 0x000fe200078ec0ff */
[----:B------:R-:W-:Y:S01]  /*a3c0*/  FMUL.FTZ R74, R5, R74 ;  /* 0x0000004a054a7220 */ /* 0x000fe20000410000 */
[----:B------:R-:W-:Y:S01]  /*a3d0*/  F2FP.PACK_AB R66, R67, R66 ;  /* 0x000000424342723e */ /* 0x000fe200000000ff */
[----:B------:R-:W-:Y:S01]  /*a3e0*/  FMUL.FTZ R79, R5, R79 ;  /* 0x0000004f054f7220 */ /* 0x000fe20000410000 */
[----:B------:R-:W-:Y:S01]  /*a3f0*/  IADD3 R8, R9, -R8, RZ ;  /* 0x8000000809087210 */ /* 0x000fe20007ffe0ff */
[C---:B------:R-:W-:Y:S01]  /*a400*/  FMUL.FTZ R78, R5.reuse, R78 ;  /* 0x0000004e054e7220 */ /* 0x040fe20000410000 */
[----:B------:R-:W-:Y:S01]  /*a410*/  LOP3.LUT R9, R6, 0x3ffffffc, RZ, 0xc0, !PT ;  /* 0x3ffffffc06097812 */ /* 0x000fe200078ec0ff */
[C---:B------:R-:W-:Y:S01]  /*a420*/  FMUL.FTZ R83, R5.reuse, R83 ;  /* 0x0000005305537220 */ /* 0x040fe20000410000 */
[----:B------:R-:W-:Y:S01]  /*a430*/  SHF.L.U32 R10, R8, 0x6, RZ ;  /* 0x00000006080a7819 */ /* 0x000fe200000006ff */
[----:B------:R-:W-:Y:S01]  /*a440*/  FMUL.FTZ R82, R5, R82 ;  /* 0x0000005205527220 */ /* 0x000fe20000410000 */
[----:B------:R-:W-:Y:S01]  /*a450*/  IADD3 R9, -R9, R4, RZ ;  /* 0x0000000409097210 */ /* 0x000fe20007ffe1ff */
[C---:B------:R-:W-:Y:S01]  /*a460*/  FMUL.FTZ R87, R5.reuse, R87 ;  /* 0x0000005705577220 */ /* 0x040fe20000410000 */
[----:B------:R-:W-:Y:S01]  /*a470*/  LOP3.LUT R10, R10, 0x1c0, RZ, 0xc0, !PT ;  /* 0x000001c00a0a7812 */ /* 0x000fe200078ec0ff */
[C---:B------:R-:W-:Y:S01]  /*a480*/  FMUL.FTZ R86, R5.reuse, R86 ;  /* 0x0000005605567220 */ /* 0x040fe20000410000 */
[----:B------:R-:W-:Y:S01]  /*a490*/  LOP3.LUT R11, R8, 0x1, RZ, 0xc0, !PT ;  /* 0x00000001080b7812 */ /* 0x000fe200078ec0ff */
[C---:B------:R-:W-:Y:S01]  /*a4a0*/  FMUL.FTZ R91, R5.reuse, R91 ;  /* 0x0000005b055b7220 */ /* 0x040fe20000410000 */
[----:B------:R-:W-:Y:S01]  /*a4b0*/  LEA.HI R10, R10, R10, RZ, 0x1d ;  /* 0x0000000a0a0a7211 */ /* 0x000fe200078fe8ff */
[----:B------:R-:W-:Y:S01]  /*a4c0*/  FMUL.FTZ R90, R5, R90 ;  /* 0x0000005a055a7220 */ /* 0x000fe20000410000 */
[----:B------:R-:W-:Y:S01]  /*a4d0*/  ISETP.NE.U32.AND P4, PT, R11, 0x1, PT ;  /* 0x000000010b00780c */ /* 0x000fe20003f85070 */
[----:B------:R-:W-:Y:S01]  /*a4e0*/  FMUL.FTZ R95, R5, R95 ;  /* 0x0000005f055f7220 */ /* 0x000fe20000410000 */
[----:B------:R-:W-:Y:S01]  /*a4f0*/  F2FP.PACK_AB R70, R71, R70 ;  /* 0x000000464746723e */ /* 0x000fe200000000ff */
[C---:B------:R-:W-:Y:S01]  /*a500*/  FMUL.FTZ R94, R5.reuse, R94 ;  /* 0x0000005e055e7220 */ /* 0x040fe20000410000 */
[----:B------:R-:W-:Y:S01]  /*a510*/  R2P PR, R8, 0x6 ;  /* 0x0000000608007804 */ /* 0x000fe20000000000 */
[C---:B------:R-:W-:Y:S01]  /*a520*/  FMUL.FTZ R99, R5.reuse, R99 ;  /* 0x0000006305637220 */ /* 0x040fe20000410000 */
[----:B------:R-:W-:Y:S01]  /*a530*/  MOV R8, 0x20 ;  /* 0x0000002000087802 */ /* 0x000fe20000000f00 */
[----:B------:R-:W-:Y:S01]  /*a540*/  FMUL.FTZ R98, R5, R98 ;  /* 0x0000006205627220 */ /* 0x000fe20000410000 */
[----:B------:R-:W-:Y:S01]  /*a550*/  F2FP.PACK_AB R74, R75, R74 ;  /* 0x0000004a4b4a723e */ /* 0x000fe200000000ff */
[C---:B------:R-:W-:Y:S01]  /*a560*/  FMUL.FTZ R103, R5.reuse, R103 ;  /* 0x0000006705677220 */ /* 0x040fe20000410000 */
[----:B------:R-:W-:Y:S01]  /*a570*/  SEL R8, R8, 0xffffffe0, !P1 ;  /* 0xffffffe008087807 */ /* 0x000fe20004800000 */
[----:B------:R-:W-:Y:S01]  /*a580*/  FMUL.FTZ R102, R5, R102 ;  /* 0x0000006605667220 */ /* 0x000fe20000410000 */
[----:B------:R-:W-:Y:S01]  /*a590*/  F2FP.PACK_AB R78, R79, R78 ;  /* 0x0000004e4f4e723e */ /* 0x000fe200000000ff */
        /* <DEDUP_REMOVED lines=20> */
[----:B------:R-:W-:-:S02]  /*a6e0*/  FMUL.FTZ R119, R5, R119 ;  /* 0x0000007705777220 */ /* 0x000fc40000410000 */
[----:B------:R-:W-:Y:S01]  /*a6f0*/  FMUL.FTZ R118, R5, R118 ;  /* 0x0000007605767220 */ /* 0x000fe20000410000 */
[----:B------:R-:W-:Y:S01]  /*a700*/  LEA.HI R5, R7, R4, RZ, 0x5 ;  /* 0x0000000407057211 */ /* 0x000fe200078f28ff */
[----:B-1----:R-:W-:Y:S01]  /*a710*/  @P0 FMUL.FTZ R0, R0, 0.69314718246459960938 ;  /* 0x3f31721800000820 */ /* 0x002fe20000410000 */
[----:B------:R-:W-:Y:S02]  /*a720*/  F2FP.PACK_AB R122, R123, R122 ;  /* 0x0000007a7b7a723e */ /* 0x000fe400000000ff */
[----:B------:R-:W-:Y:S02]  /*a730*/  SHF.R.S32.HI R6, RZ, 0x5, R5 ;  /* 0x00000005ff067819 */ /* 0x000fe40000011405 */
[----:B------:R-:W-:Y:S02]  /*a740*/  F2FP.PACK_AB R118, R119, R118 ;  /* 0x000000767776723e */ /* 0x000fe400000000ff */
[----:B------:R-:W-:-:S04]  /*a750*/  LEA R9, R6, R9, 0x9 ;  /* 0x0000000906097211 */ /* 0x000fc800078e48ff */
[----:B------:R-:W-:Y:S02]  /*a760*/  LEA R9, R9, R10, 0x1 ;  /* 0x0000000a09097211 */ /* 0x000fe400078e08ff */
[----:B------:R-:W-:Y:S02]  /*a770*/  MOV R10, 0x40 ;  /* 0x00000040000a7802 */ /* 0x000fe40000000f00 */
[----:B------:R-:W-:Y:S02]  /*a780*/  SHF.L.U32 R9, R9, 0x1, RZ ;  /* 0x0000000109097819 */ /* 0x000fe400000006ff */
[----:B------:R-:W-:Y:S02]  /*a790*/  SEL R10, R10, 0xffffffc0, !P2 ;  /* 0xffffffc00a0a7807 */ /* 0x000fe40005000000 */
[C---:B------:R-:W-:Y:S01]  /*a7a0*/  IADD3 R11, R9.reuse, -0x10, RZ ;  /* 0xfffffff0090b7810 */ /* 0x040fe20007ffe0ff */
[----:B------:R-:W-:Y:S01]  /*a7b0*/  STS [R9], R128 ;  /* 0x0000008009007388 */ /* 0x000fe20000000800 */
[----:B------:R-:W-:-:S02]  /*a7c0*/  @P4 IADD3 R11, R9, 0x10, RZ ;  /* 0x00000010090b4810 */ /* 0x000fc40007ffe0ff */
[C---:B------:R-:W-:Y:S01]  /*a7d0*/  IADD3 R13, R9.reuse, R8, RZ ;  /* 0x00000008090d7210 */ /* 0x040fe20007ffe0ff */
[----:B------:R-:W-:Y:S01]  /*a7e0*/  STS [R9+0x400], R130 ;  /* 0x0004008209007388 */ /* 0x000fe20000000800 */
[-C--:B------:R-:W-:Y:S02]  /*a7f0*/  IADD3 R15, R8, R11.reuse, RZ ;  /* 0x0000000b080f7210 */ /* 0x080fe40007ffe0ff */
[-C--:B------:R-:W-:Y:S01]  /*a800*/  IADD3 R17, R9, R10.reuse, RZ ;  /* 0x0000000a09117210 */ /* 0x080fe20007ffe0ff */
[----:B------:R-:W-:Y:S01]  /*a810*/  STS [R11], R36 ;  /* 0x000000240b007388 */ /* 0x000fe20000000800 */
[----:B------:R-:W-:Y:S01]  /*a820*/  IADD3 R19, R10, R11, RZ ;  /* 0x0000000b0a137210 */ /* 0x000fe20007ffe0ff */
[----:B------:R-:W1:Y:S01]  /*a830*/  LDC.U8 R8, c[0x0][0x328] ;  /* 0x0000ca00ff087b82 */ /* 0x000e620000000000 */
[-C--:B------:R-:W-:Y:S01]  /*a840*/  IADD3 R21, R13, R10.reuse, RZ ;  /* 0x0000000a0d157210 */ /* 0x080fe20007ffe0ff */
[----:B------:R-:W-:Y:S01]  /*a850*/  STS [R11+0x400], R38 ;  /* 0x000400260b007388 */ /* 0x000fe20000000800 */
[----:B------:R-:W-:-:S02]  /*a860*/  IADD3 R23, R15, R10, RZ ;  /* 0x0000000a0f177210 */ /* 0x000fc40007ffe0ff */
[----:B------:R-:W-:Y:S01]  /*a870*/  ISETP.NE.AND P2, PT, R206, -0x1, PT ;  /* 0xffffffffce00780c */ /* 0x000fe20003f45270 */
[----:B------:R-:W-:Y:S04]  /*a880*/  STS [R13], R40 ;  /* 0x000000280d007388 */ /* 0x000fe80000000800 */
[----:B------:R-:W-:Y:S04]  /*a890*/  STS [R13+0x400], R42 ;  /* 0x0004002a0d007388 */ /* 0x000fe80000000800 */
[----:B------:R-:W-:Y:S04]  /*a8a0*/  STS [R15], R44 ;  /* 0x0000002c0f007388 */ /* 0x000fe80000000800 */
[----:B------:R-:W-:Y:S04]  /*a8b0*/  STS [R15+0x400], R46 ;  /* 0x0004002e0f007388 */ /* 0x000fe80000000800 */
[----:B------:R-:W-:Y:S01]  /*a8c0*/  STS [R17], R48 ;  /* 0x0000003011007388 */ /* 0x000fe20000000800 */
[----:B-1----:R-:W-:-:S03]  /*a8d0*/  ISETP.NE.AND P4, PT, R8, RZ, PT ;  /* 0x000000ff0800720c */ /* 0x002fc60003f85270 */
[----:B------:R-:W-:Y:S01]  /*a8e0*/  STS [R17+0x400], R50 ;  /* 0x0004003211007388 */ /* 0x000fe20000000800 */
[----:B------:R-:W-:-:S03]  /*a8f0*/  ISETP.NE.OR P1, PT, R206, -0x1, !P4 ;  /* 0xffffffffce00780c */ /* 0x000fc60006725670 */
[----:B------:R-:W-:Y:S04]  /*a900*/  STS [R19], R52 ;  /* 0x0000003413007388 */ /* 0x000fe80000000800 */
[----:B------:R-:W-:Y:S04]  /*a910*/  STS [R19+0x400], R54 ;  /* 0x0004003613007388 */ /* 0x000fe80000000800 */
[----:B------:R-:W-:Y:S04]  /*a920*/  STS [R21], R56 ;  /* 0x0000003815007388 */ /* 0x000fe80000000800 */
[----:B------:R1:W-:Y:S04]  /*a930*/  STS [R21+0x400], R58 ;  /* 0x0004003a15007388 */ /* 0x0003e80000000800 */
[----:B------:R2:W-:Y:S04]  /*a940*/  STS [R23], R60 ;  /* 0x0000003c17007388 */ /* 0x0005e80000000800 */
[----:B------:R4:W-:Y:S04]  /*a950*/  STS [R23+0x400], R62 ;  /* 0x0004003e17007388 */ /* 0x0009e80000000800 */
[----:B------:R3:W-:Y:S04]  /*a960*/  STS [R9+0x2000], R64 ;  /* 0x0020004009007388 */ /* 0x0007e80000000800 */
[----:B------:R3:W-:Y:S04]  /*a970*/  STS [R9+0x2400], R66 ;  /* 0x0024004209007388 */ /* 0x0007e80000000800 */
[----:B------:R3:W-:Y:S04]  /*a980*/  STS [R11+0x2000], R68 ;  /* 0x002000440b007388 */ /* 0x0007e80000000800 */
[----:B------:R3:W-:Y:S01]  /*a990*/  STS [R11+0x2400], R70 ;  /* 0x002400460b007388 */ /* 0x0007e20000000800 */
[----:B-1----:R-:W-:-:S03]  /*a9a0*/  @P2 IMAD.WIDE.U32 R58, R206, c[0x0][0x1e8], RZ ;  /* 0x00007a00ce3a2a25 */ /* 0x002fc600078e00ff */
[----:B------:R1:W-:Y:S01]  /*a9b0*/  STS [R13+0x2000], R72 ;  /* 0x002000480d007388 */ /* 0x0003e20000000800 */
[----:B------:R-:W-:Y:S01]  /*a9c0*/  @P2 IMAD R59, R206, c[0x0][0x1ec], R59 ;  /* 0x00007b00ce3b2a24 */ /* 0x000fe200078e023b */
[----:B--2---:R-:W-:Y:S02]  /*a9d0*/  @P2 MOV R60, R58 ;  /* 0x0000003a003c2202 */ /* 0x004fe40000000f00 */
[----:B------:R1:W-:Y:S04]  /*a9e0*/  STS [R13+0x2400], R74 ;  /* 0x0024004a0d007388 */ /* 0x0003e80000000800 */
        /* <DEDUP_REMOVED lines=26> */
[----:B------:R-:W-:Y:S06]  /*ab90*/  BAR.SYNC.DEFER_BLOCKING 0x0 ;  /* 0x0000000000007b1d */ /* 0x000fec0000010000 */
[----:B------:R-:W2:Y:S04]  /*aba0*/  S2R R56, SR_CTAID.Y ;  /* 0x0000000000387919 */ /* 0x000ea80000002600 */
[----:B------:R1:W1:Y:S04]  /*abb0*/  LDS.128 R48, [R207] ;  /* 0x00000000cf307984 */ /* 0x0002680000000c00 */
[----:B------:R1:W1:Y:S01]  /*abc0*/  LDS.128 R44, [R207+0x800] ;  /* 0x00080000cf2c7984 */ /* 0x0002620000000c00 */
[----:B--2---:R-:W-:Y:S01]  /*abd0*/  @!P2 SHF.R.S32.HI R61, RZ, 0x1f, R56 ;  /* 0x0000001fff3da819 */ /* 0x004fe20000011438 */
[----:B----4-:R-:W-:-:S02]  /*abe0*/  @!P2 IMAD.WIDE.U32 R62, R56, c[0x0][0x1e0], RZ ;  /* 0x00007800383eaa25 */ /* 0x010fc400078e00ff */
[----:B------:R2:W4:Y:S02]  /*abf0*/  LDS.128 R40, [R207+0x1000] ;  /* 0x00100000cf287984 */ /* 0x0005240000000c00 */
[----:B------:R-:W-:Y:S02]  /*ac00*/  @!P2 IMAD R61, R61, c[0x0][0x1e0], RZ ;  /* 0x000078003d3daa24 */ /* 0x000fe400078e02ff */
[----:B------:R2:W1:Y:S01]  /*ac10*/  LDS.128 R36, [R207+0x1800] ;  /* 0x00180000cf247984 */ /* 0x0004620000000c00 */
[C---:B------:R-:W-:Y:S01]  /*ac20*/  @!P1 IMAD R206, R56.reuse, c[0x0][0x214], RZ ;  /* 0x0000850038ce9a24 */ /* 0x040fe200078e02ff */
[----:B------:R-:W-:Y:S01]  /*ac30*/  @!P2 MOV R60, R62 ;  /* 0x0000003e003ca202 */ /* 0x000fe20000000f00 */
[C---:B------:R-:W-:Y:S01]  /*ac40*/  @!P2 IMAD R58, R56.reuse, c[0x0][0x1e4], R61 ;  /* 0x00007900383aaa24 */ /* 0x040fe200078e023d */
[----:B------:R2:W1:Y:S01]  /*ac50*/  LDS.128 R32, [R207+0x2000] ;  /* 0x00200000cf207984 */ /* 0x0004620000000c00 */
[----:B------:R-:W-:Y:S01]  /*ac60*/  LOP3.LUT R61, R5, 0xffffffe0, RZ, 0xc0, !PT ;  /* 0xffffffe0053d7812 */ /* 0x000fe200078ec0ff */
[----:B---3--:R-:W-:Y:S01]  /*ac70*/  @!P4 IMAD R56, R56, c[0x0][0x1c0], R57 ;  /* 0x000070003838ca24 */ /* 0x008fe200078e0239 */
[----:B------:R-:W-:Y:S01]  /*ac80*/  SHF.R.S32.HI R5, RZ, 0x1f, R6 ;  /* 0x0000001fff057819 */ /* 0x000fe20000011406 */
[----:B------:R2:W3:Y:S01]  /*ac90*/  LDS.128 R28, [R207+0x2800] ;  /* 0x00280000cf1c7984 */ /* 0x0004e20000000c00 */
[----:B------:R-:W-:Y:S01]  /*aca0*/  IADD3 R61, -R61, R4, RZ ;  /* 0x000000043d3d7210 */ /* 0x000fe20007ffe1ff */
[----:B------:R-:W-:Y:S01]  /*acb0*/  @P4 IMAD R206, R57, c[0x0][0x234], R206 ;  /* 0x00008d0039ce4a24 */ /* 0x000fe200078e02ce */
[----:B------:R-:W-:Y:S01]  /*acc0*/  @!P2 IADD3 R59, R63, R58, RZ ;  /* 0x0000003a3f3ba210 */ /* 0x000fe20007ffe0ff */
[----:B------:R2:W1:Y:S01]  /*acd0*/  LDS.128 R24, [R207+0x3000] ;  /* 0x00300000cf187984 */ /* 0x0004620000000c00 */
[----:B------:R-:W-:Y:S01]  /*ace0*/  LOP3.LUT P1, RZ, R61, 0x3, RZ, 0xc0, !PT ;  /* 0x000000033dff7812 */ /* 0x000fe2000782c0ff */
[----:B------:R-:W-:Y:S01]  /*acf0*/  @P3 FMUL.FTZ R63, R2, 0.69314718246459960938 ;  /* 0x3f317218023f3820 */ /* 0x000fe20000410000 */
[----:B------:R-:W-:Y:S01]  /*ad00*/  LEA.HI R5, R5, R6, RZ, 0x2 ;  /* 0x0000000605057211 */ /* 0x000fe200078f10ff */
[----:B------:R2:W1:Y:S01]  /*ad10*/  LDS.128 R20, [R207+0x3800] ;  /* 0x00380000cf147984 */ /* 0x0004620000000c00 */
[----:B------:R-:W-:Y:S01]  /*ad20*/  SHF.R.S32.HI R58, RZ, 0x1f, R61 ;  /* 0x0000001fff3a7819 */ /* 0x000fe2000001143d */
[----:B------:R-:W-:Y:S01]  /*ad30*/  @!P4 IMAD R206, R56, c[0x0][0x214], RZ ;  /* 0x0000850038ceca24 */ /* 0x000fe200078e02ff */
[----:B------:R-:W-:Y:S01]  /*ad40*/  LOP3.LUT R5, R5, 0xffffffc, RZ, 0xc0, !PT ;  /* 0x0ffffffc05057812 */ /* 0x000fe200078ec0ff */
[----:B------:R2:W1:Y:S01]  /*ad50*/  LDS.128 R16, [R207+0x4000] ;  /* 0x00400000cf107984 */ /* 0x0004620000000c00 */
[----:B------:R-:W-:-:S02]  /*ad60*/  LEA.HI R58, R58, R61, RZ, 0x2 ;  /* 0x0000003d3a3a7211 */ /* 0x000fc400078f10ff */
[----:B------:R-:W-:Y:S01]  /*ad70*/  IADD3 R5, -R5, R6, RZ ;  /* 0x0000000605057210 */ /* 0x000fe20007ffe1ff */
[----:B------:R2:W1:Y:S01]  /*ad80*/  LDS.128 R12, [R207+0x4800] ;  /* 0x00480000cf0c7984 */ /* 0x0004620000000c00 */
[----:B------:R-:W-:Y:S02]  /*ad90*/  SHF.R.S32.HI R58, RZ, 0x2, R58 ;  /* 0x00000002ff3a7819 */ /* 0x000fe4000001143a */
[----:B------:R-:W-:Y:S01]  /*ada0*/  MOV R6, 0x7f800000 ;  /* 0x7f80000000067802 */ /* 0x000fe20000000f00 */
[----:B------:R2:W1:Y:S01]  /*adb0*/  LDS.128 R8, [R207+0x5000] ;  /* 0x00500000cf087984 */ /* 0x0004620000000c00 */
[----:B------:R-:W-:Y:S01]  /*adc0*/  MOV R61, 0x7f800000 ;  /* 0x7f800000003d7802 */ /* 0x000fe20000000f00 */
[----:B------:R-:W-:Y:S01]  /*add0*/  @P3 FFMA.FTZ R6, R132, c[0x0][0x238], R63 ;  /* 0x00008e0084063a23 */ /* 0x000fe2000001003f */
[----:B------:R-:W-:Y:S01]  /*ade0*/  LEA R58, R5, R58, 0x4 ;  /* 0x0000003a053a7211 */ /* 0x000fe200078e20ff */
[----:B------:R2:W1:Y:S01]  /*adf0*/  LDS.128 R52, [R207+0x5800] ;  /* 0x00580000cf347984 */ /* 0x0004620000000c00 */
[----:B------:R-:W-:Y:S01]  /*ae00*/  @P0 FFMA.FTZ R61, R3, c[0x0][0x238], R0 ;  /* 0x00008e00033d0a23 */ /* 0x000fe20000010000 */
[----:B------:R-:W-:Y:S05]  /*ae10*/  @P1 BRA `(.L_x_723) ;  /* 0x000000c000001947 */ /* 0x000fea0003800000 */
[----:B------:R-:W5:Y:S01]  /*ae20*/  S2R R5, SR_CTAID.X ;  /* 0x0000000000057919 */ /* 0x000f620000002500 */
[----:B------:R-:W-:-:S02]  /*ae30*/  IADD3 R2, R58, 0x8, RZ ;  /* 0x000000083a027810 */ /* 0x000fc40007ffe0ff */
[-C--:B------:R-:W-:Y:S02]  /*ae40*/  ISETP.GE.AND P2, PT, R58, R199.reuse, PT ;  /* 0x000000c73a00720c */ /* 0x080fe40003f46270 */
[----:B------:R-:W-:Y:S01]  /*ae50*/  ISETP.GE.AND P1, PT, R2, R199, PT ;  /* 0x000000c70200720c */ /* 0x000fe20003f26270 */
[----:B-----5:R-:W-:-:S05]  /*ae60*/  IMAD R5, R5, 0x40, R206 ;  /* 0x0000004005057824 */ /* 0x020fca00078e02ce */
[----:B------:R-:W-:Y:S02]  /*ae70*/  SHF.R.S32.HI R3, RZ, 0x1f, R5 ;  /* 0x0000001fff037819 */ /* 0x000fe40000011405 */
[----:B------:R-:W-:-:S04]  /*ae80*/  IADD3 R0, P0, R58, R5, RZ ;  /* 0x000000053a007210 */ /* 0x000fc80007f1e0ff */
[----:B------:R-:W-:Y:S02]  /*ae90*/  LEA.HI.X.SX32 R3, R58, R3, 0x1, P0 ;  /* 0x000000033a037211 */ /* 0x000fe400000f0eff */
[----:B------:R-:W-:-:S04]  /*aea0*/  LEA R2, P0, R0, c[0x0][0x200], 0x2 ;  /* 0x0000800000027a11 */ /* 0x000fc800078010ff */
[----:B------:R-:W-:-:S05]  /*aeb0*/  LEA.HI.X R3, R0, c[0x0][0x204], R3, 0x2, P0 ;  /* 0x0000810000037a11 */ /* 0x000fca00000f1403 */
[----:B------:R2:W-:Y:S04]  /*aec0*/  @!P2 STG.E [R2.64], R6 ;  /* 0x000000060200a986 */ /* 0x0005e8000c101904 */
[----:B------:R2:W-:Y:S02]  /*aed0*/  @!P1 STG.E [R2.64+0x20], R61 ;  /* 0x0000203d02009986 */ /* 0x0005e4000c101904 */
.L_x_723:
[----:B------:R-:W-:Y:S05]  /*aee0*/  BSYNC B0 ;  /* 0x0000000000007941 */ /* 0x000fea0003800000 */
.L_x_722:
[----:B--2---:R-:W2:Y:S01]  /*aef0*/  S2R R3, SR_CTAID.X ;  /* 0x0000000000037919 */ /* 0x004ea20000002500 */
[----:B------:R-:W-:Y:S01]  /*af00*/  SHF.R.S32.HI R211, RZ, 0x1f, R210 ;  /* 0x0000001fffd37819 */ /* 0x000fe200000114d2 */
[----:B------:R-:W-:Y:S01]  /*af10*/  BSSY B0, `(.L_x_724) ;  /* 0x0000024000007945 */ /* 0x000fe20003800000 */
[----:B------:R-:W-:Y:S01]  /*af20*/  LEA.HI R7, R7, R4, RZ, 0x3 ;  /* 0x0000000407077211 */ /* 0x000fe200078f18ff */
[----:B------:R-:W5:Y:S01]  /*af30*/  S2R R0, SR_TID.X ;  /* 0x0000000000007919 */ /* 0x000f620000002100 */
[----:B------:R-:W-:-:S05]  /*af40*/  SHF.R.S32.HI R4, RZ, 0x1f, R57 ;  /* 0x0000001fff047819 */ /* 0x000fca0000011439 */
[----:B------:R-:W-:-:S04]  /*af50*/  IMAD R4, R4, c[0x0][0x1f0], RZ ;  /* 0x00007c0004047a24 */ /* 0x000fc800078e02ff */
[----:B------:R-:W-:Y:S02]  /*af60*/  IMAD R4, R57, c[0x0][0x1f4], R4 ;  /* 0x00007d0039047a24 */ /* 0x000fe400078e0204 */
[----:B--2---:R-:W-:-:S04]  /*af70*/  IMAD.SHL.U32 R3, R3, 0x40, RZ ;  /* 0x0000004003037824 */ /* 0x004fc800078e00ff */
[----:B------:R-:W-:Y:S01]  /*af80*/  IMAD.WIDE.U32 R62, R3, c[0x0][0x1e8], R210 ;  /* 0x00007a00033e7a25 */ /* 0x000fe200078e00d2 */
[----:B------:R-:W-:Y:S02]  /*af90*/  SHF.R.S32.HI R2, RZ, 0x1f, R3 ;  /* 0x0000001fff027819 */ /* 0x000fe40000011403 */
[----:B-----5:R-:W-:Y:S02]  /*afa0*/  SHF.R.S32.HI R5, RZ, 0x1f, R0 ;  /* 0x0000001fff057819 */ /* 0x020fe40000011400 */
[----:B------:R-:W-:Y:S01]  /*afb0*/  IADD3 R60, P0, R60, R62, RZ ;  /* 0x0000003e3c3c7210 */ /* 0x000fe20007f1e0ff */
[----:B------:R-:W-:Y:S01]  /*afc0*/  IMAD R2, R2, c[0x0][0x1e8], RZ ;  /* 0x00007a0002027a24 */ /* 0x000fe200078e02ff */
[----:B------:R-:W-:-:S03]  /*afd0*/  LEA.HI R5, R5, R0, RZ, 0x3 ;  /* 0x0000000005057211 */ /* 0x000fc600078f18ff */
[----:B------:R-:W-:Y:S01]  /*afe0*/  IMAD R2, R3, c[0x0][0x1ec], R2 ;  /* 0x00007b0003027a24 */ /* 0x000fe200078e0202 */
[----:B------:R-:W-:Y:S01]  /*aff0*/  SHF.R.S32.HI R0, RZ, 0x3, R5 ;  /* 0x00000003ff007819 */ /* 0x000fe20000011405 */
[----:B------:R-:W-:-:S03]  /*b000*/  IMAD.IADD R3, R208, 0x1, -R3 ;  /* 0x00000001d0037824 */ /* 0x000fc600078e0a03 */
[----:B------:R-:W-:Y:S02]  /*b010*/  IADD3.X R61, R59, R63, R2, P0, !PT ;  /* 0x0000003f3b3d7210 */ /* 0x000fe400007fe402 */
[----:B------:R-:W-:Y:S02]  /*b020*/  SHF.R.S32.HI R2, RZ, 0x3, R7 ;  /* 0x00000003ff027819 */ /* 0x000fe40000011407 */
[----:B------:R-:W-:Y:S01]  /*b030*/  SHF.R.S32.HI R0, RZ, 0x1f, R0 ;  /* 0x0000001fff007819 */ /* 0x000fe20000011400 */
[----:B------:R-:W-:Y:S01]  /*b040*/  IMAD.WIDE.U32 R60, R57, c[0x0][0x1f0], R60 ;  /* 0x00007c00393c7a25 */ /* 0x000fe200078e003c */
[----:B------:R-:W-:-:S03]  /*b050*/  ISETP.GE.AND P0, PT, R2, R3, PT ;  /* 0x000000030200720c */ /* 0x000fc60003f06270 */
[----:B------:R-:W-:-:S10]  /*b060*/  IMAD.IADD R7, R4, 0x1, R61 ;  /* 0x0000000104077824 */ /* 0x000fd400078e023d */
[----:B------:R-:W-:Y:S05]  /*b070*/  @P0 BRA `(.L_x_725) ;  /* 0x000000d000000947 */ /* 0x000fea0003800000 */
[----:B------:R-:W-:Y:S01]  /*b080*/  IMAD R3, R0, c[0x0][0x1e8], RZ ;  /* 0x00007a0000037a24 */ /* 0x000fe200078e02ff */
[----:B------:R-:W-:Y:S01]  /*b090*/  ISETP.GE.AND P2, PT, R210, c[0x0][0x220], PT ;  /* 0x00008800d2007a0c */ /* 0x000fe20003f46270 */
[----:B------:R-:W-:Y:S01]  /*b0a0*/  IMAD.MOV.U32 R6, RZ, RZ, R60 ;  /* 0x000000ffff067224 */ /* 0x000fe200078e003c */
[----:B------:R-:W-:Y:S01]  /*b0b0*/  ISETP.GE.AND P1, PT, R201, c[0x0][0x220], PT ;  /* 0x00008800c9007a0c */ /* 0x000fe20003f26270 */
[----:B------:R-:W-:Y:S01]  /*b0c0*/  IMAD R3, R2, c[0x0][0x1ec], R3 ;  /* 0x00007b0002037a24 */ /* 0x000fe200078e0203 */
[----:B------:R-:W-:Y:S01]  /*b0d0*/  ISETP.GE.AND P0, PT, R200, c[0x0][0x220], PT ;  /* 0x00008800c8007a0c */ /* 0x000fe20003f06270 */
[----:B------:R-:W-:-:S04]  /*b0e0*/  IMAD.WIDE.U32 R4, R2, c[0x0][0x1e8], R6 ;  /* 0x00007a0002047a25 */ /* 0x000fc800078e0006 */
[----:B------:R-:W-:Y:S01]  /*b0f0*/  IMAD.IADD R3, R3, 0x1, R5 ;  /* 0x0000000103037824 */ /* 0x000fe200078e0205 */
[----:B------:R-:W-:-:S04]  /*b100*/  LEA R56, P3, R4, c[0x0][0x1d0], 0x1 ;  /* 0x0000740004387a11 */ /* 0x000fc800078608ff */
[----:B------:R-:W-:-:S05]  /*b110*/  LEA.HI.X R57, R4, c[0x0][0x1d4], R3, 0x1, P3 ;  /* 0x0000750004397a11 */ /* 0x000fca00018f0c03 */
[----:B-1----:R1:W-:Y:S04]  /*b120*/  @!P2 STG.E.128 [R56.64], R48 ;  /* 0x000000303800a986 */ /* 0x0023e8000c101d04 */
[----:B------:R1:W-:Y:S04]  /*b130*/  @!P1 STG.E.128 [R56.64+0x80], R32 ;  /* 0x0000802038009986 */ /* 0x0003e8000c101d04 */
[----:B------:R1:W-:Y:S02]  /*b140*/  @!P0 STG.E.128 [R56.64+0x100], R16 ;  /* 0x0001001038008986 */ /* 0x0003e4000c101d04 */
.L_x_725:
[----:B------:R-:W-:Y:S05]  /*b150*/  BSYNC B0 ;  /* 0x0000000000007941 */ /* 0x000fea0003800000 */
.L_x_724:
        /* <DEDUP_REMOVED lines=12> */
[----:B------:R-:W-:-:S04]  /*b220*/  IMAD R3, R3, c[0x0][0x1e8], RZ ;  /* 0x00007a0003037a24 */ /* 0x000fc800078e02ff */
[----:B------:R-:W-:Y:S01]  /*b230*/  IMAD R3, R4, c[0x0][0x1ec], R3 ;  /* 0x00007b0004037a24 */ /* 0x000fe200078e0203 */
[----:B------:R-:W-:-:S03]  /*b240*/  LEA R4, P3, R16, c[0x0][0x1d0], 0x1 ;  /* 0x0000740010047a11 */ /* 0x000fc600078608ff */
[----:B------:R-:W-:-:S05]  /*b250*/  IMAD.IADD R3, R3, 0x1, R17 ;  /* 0x0000000103037824 */ /* 0x000fca00078e0211 */
[----:B------:R-:W-:-:S05]  /*b260*/  LEA.HI.X R5, R16, c[0x0][0x1d4], R3, 0x1, P3 ;  /* 0x0000750010057a11 */ /* 0x000fca00018f0c03 */
[----:B------:R1:W-:Y:S04]  /*b270*/  @!P2 STG.E.128 [R4.64], R44 ;  /* 0x0000002c0400a986 */ /* 0x0003e8000c101d04 */
[----:B---3--:R1:W-:Y:S04]  /*b280*/  @!P1 STG.E.128 [R4.64+0x80], R28 ;  /* 0x0000801c04009986 */ /* 0x0083e8000c101d04 */
[----:B------:R1:W-:Y:S02]  /*b290*/  @!P0 STG.E.128 [R4.64+0x100], R12 ;  /* 0x0001000c04008986 */ /* 0x0003e4000c101d04 */
.L_x_727:
[----:B------:R-:W-:Y:S05]  /*b2a0*/  BSYNC B0 ;  /* 0x0000000000007941 */ /* 0x000fea0003800000 */
.L_x_726:
[----:B-1----:R-:W-:Y:S01]  /*b2b0*/  IADD3 R4, R2, 0x20, RZ ;  /* 0x0000002002047810 */ /* 0x002fe20007ffe0ff */
[----:B------:R-:W-:Y:S03]  /*b2c0*/  BSSY B0, `(.L_x_728) ;  /* 0x0000013000007945 */ /* 0x000fe60003800000 */
[----:B------:R-:W-:-:S13]  /*b2d0*/  ISETP.GE.AND P0, PT, R4, R199, PT ;  /* 0x000000c70400720c */ /* 0x000fda0003f06270 */
[----:B------:R-:W-:Y:S05]  /*b2e0*/  @P0 BRA `(.L_x_729) ;  /* 0x0000010000000947 */ /* 0x000fea0003800000 */
[----:B------:R-:W-:Y:S01]  /*b2f0*/  IADD3 R4, P0, R2, 0x20, RZ ;  /* 0x0000002002047810 */ /* 0x000fe20007f1e0ff */
[----:B------:R-:W-:Y:S01]  /*b300*/  IMAD.MOV.U32 R12, RZ, RZ, R60 ;  /* 0x000000ffff0c7224 */ /* 0x000fe200078e003c */
        /* <DEDUP_REMOVED lines=11> */
[----:B----4-:R1:W-:Y:S04]  /*b3c0*/  @!P2 STG.E.128 [R4.64], R40 ;  /* 0x000000280400a986 */ /* 0x0103e8000c101d04 */
[----:B------:R1:W-:Y:S04]  /*b3d0*/  @!P1 STG.E.128 [R4.64+0x80], R24 ;  /* 0x0000801804009986 */ /* 0x0003e8000c101d04 */
[----:B------:R1:W-:Y:S02]  /*b3e0*/  @!P0 STG.E.128 [R4.64+0x100], R8 ;  /* 0x0001000804008986 */ /* 0x0003e4000c101d04 */
.L_x_729:
[----:B------:R-:W-:Y:S05]  /*b3f0*/  BSYNC B0 ;  /* 0x0000000000007941 */ /* 0x000fea0003800000 */
.L_x_728:
[----:B-1----:R-:W-:-:S04]  /*b400*/  IADD3 R4, R2, 0x30, RZ ;  /* 0x0000003002047810 */ /* 0x002fc80007ffe0ff */
[----:B------:R-:W-:-:S13]  /*b410*/  ISETP.GE.AND P0, PT, R4, R199, PT ;  /* 0x000000c70400720c */ /* 0x000fda0003f06270 */
[----:B------:R-:W-:Y:S05]  /*b420*/  @P0 EXIT ;  /* 0x000000000000094d */ /* 0x000fea0003800000 */
[----:B------:R-:W-:Y:S01]  /*b430*/  IADD3 R2, P0, R2, 0x30, RZ ;  /* 0x0000003002027810 */ /* 0x000fe20007f1e0ff */
[----:B------:R-:W-:Y:S01]  /*b440*/  IMAD.MOV.U32 R4, RZ, RZ, R60 ;  /* 0x000000ffff047224 */ /* 0x000fe200078e003c */
[----:B------:R-:W-:Y:S02]  /*b450*/  MOV R5, R7 ;  /* 0x0000000700057202 */ /* 0x000fe40000000f00 */
[----:B------:R-:W-:Y:S01]  /*b460*/  ISETP.GE.AND P1, PT, R210, c[0x0][0x220], PT ;  /* 0x00008800d2007a0c */ /* 0x000fe20003f26270 */
[----:B------:R-:W-:Y:S01]  /*b470*/  IMAD.X R3, RZ, RZ, R0, P0 ;  /* 0x000000ffff037224 */ /* 0x000fe200000e0600 */
[----:B------:R-:W-:Y:S01]  /*b480*/  ISETP.GE.AND P0, PT, R201, c[0x0][0x220], PT ;  /* 0x00008800c9007a0c */ /* 0x000fe20003f06270 */
[----:B------:R-:W-:-:S04]  /*b490*/  IMAD.WIDE.U32 R4, R2, c[0x0][0x1e8], R4 ;  /* 0x00007a0002047a25 */ /* 0x000fc800078e0004 */
[----:B------:R-:W-:-:S04]  /*b4a0*/  IMAD R3, R3, c[0x0][0x1e8], RZ ;  /* 0x00007a0003037a24 */ /* 0x000fc800078e02ff */
[----:B------:R-:W-:Y:S01]  /*b4b0*/  IMAD R3, R2, c[0x0][0x1ec], R3 ;  /* 0x00007b0002037a24 */ /* 0x000fe200078e0203 */
[----:B------:R-:W-:-:S03]  /*b4c0*/  LEA R2, P2, R4, c[0x0][0x1d0], 0x1 ;  /* 0x0000740004027a11 */ /* 0x000fc600078408ff */
[----:B------:R-:W-:-:S05]  /*b4d0*/  IMAD.IADD R3, R3, 0x1, R5 ;  /* 0x0000000103037824 */ /* 0x000fca00078e0205 */
[----:B------:R-:W-:-:S05]  /*b4e0*/  LEA.HI.X R3, R4, c[0x0][0x1d4], R3, 0x1, P2 ;  /* 0x0000750004037a11 */ /* 0x000fca00010f0c03 */
[----:B------:R1:W-:Y:S01]  /*b4f0*/  @!P0 STG.E.128 [R2.64+0x80], R20 ;  /* 0x0000801402008986 */ /* 0x0003e2000c101d04 */
[----:B------:R-:W-:-:S03]  /*b500*/  ISETP.GE.AND P0, PT, R200, c[0x0][0x220], PT ;  /* 0x00008800c8007a0c */ /* 0x000fc60003f06270 */
[----:B------:R1:W-:Y:S10]  /*b510*/  @!P1 STG.E.128 [R2.64], R36 ;  /* 0x0000002402009986 */ /* 0x0003f4000c101d04 */
[----:B------:R-:W-:Y:S05]  /*b520*/  @P0 EXIT ;  /* 0x000000000000094d */ /* 0x000fea0003800000 */
[----:B------:R-:W-:Y:S01]  /*b530*/  STG.E.128 [R2.64+0x100], R52 ;  /* 0x0001003402007986 */ /* 0x000fe2000c101d04 */
[----:B------:R-:W-:Y:S05]  /*b540*/  EXIT ;  /* 0x000000000000794d */ /* 0x000fea0003800000 */
.L_x_730:
        /* <DEDUP_REMOVED lines=11> */
.L_x_7352:


//--------------------- .text._ZN5flash24flash_fwd_splitkv_kernelI23Flash_fwd_kernel_traitsILi192ELi64ELi64ELi4ELb0ELb0EN7cutlass6half_tE19Flash_kernel_traitsILi192ELi64ELi64ELi4ES3_EELb0ELb0ELb0ELb0ELb0ELb1ELb0ELb0EEEvNS_16Flash_fwd_paramsE --------------------------
	.section	.text._ZN5flash24flash_fwd_splitkv_kernelI23Flash_fwd_kernel_traitsILi192ELi64ELi64ELi4ELb0ELb0EN7cutlass6half_tE19Flash_kernel_traitsILi192ELi64ELi64ELi4ES3_EELb0ELb0ELb0ELb0ELb0ELb1ELb0ELb0EEEvNS_16Flash_fwd_paramsE,"ax",@progbits
	.sectioninfo	@"SHI_REGISTERS=255"
	.align	128
        .global         _ZN5flash24flash_fwd_splitkv_kernelI23Flash_fwd_kernel_traitsILi192ELi64ELi64ELi4ELb0ELb0EN7cutlass6half_tE19Flash_kernel_traitsILi192ELi64ELi64ELi4ES3_EELb0ELb0ELb0ELb0ELb0ELb1ELb0ELb0EEEvNS_16Flash_fwd_paramsE
        .type           _ZN5flash24flash_fwd_splitkv_kernelI23Flash_fwd_kernel_traitsILi192ELi64ELi64ELi4ELb0ELb0EN7cutlass6half_tE19Flash_kernel_traitsILi192ELi64ELi64ELi4ES3_EELb0ELb0ELb0ELb0ELb0ELb1ELb0ELb0EEEvNS_16Flash_fwd_paramsE,@function
        .size           _ZN5flash24flash_fwd_splitkv_kernelI23Flash_fwd_kernel_traitsILi192ELi64ELi64ELi4ELb0ELb0EN7cutlass6half_tE19Flash_kernel_traitsILi192ELi64ELi64ELi4ES3_EELb0ELb0ELb0ELb0ELb0ELb1ELb0ELb0EEEvNS_16Flash_fwd_paramsE,(.L_x_7353 - _ZN5flash24flash_fwd_splitkv_kernelI23Flash_fwd_kernel_traitsILi192ELi64ELi64ELi4ELb0ELb0EN7cutlass6half_tE19Flash_kernel_traitsILi192ELi64ELi64ELi4ES3_EELb0ELb0ELb0ELb0ELb0ELb1ELb0ELb0EEEvNS_16Flash_fwd_paramsE)
        .other          _ZN5flash24flash_fwd_splitkv_kernelI23Flash_fwd_kernel_traitsILi192ELi64ELi64ELi4ELb0ELb0EN7cutlass6half_tE19Flash_kernel_traitsILi192ELi64ELi64ELi4ES3_EELb0ELb0ELb0ELb0ELb0ELb1ELb0ELb0EEEvNS_16Flash_fwd_paramsE,@"STO_CUDA_ENTRY STV_DEFAULT"
_ZN5flash24flash_fwd_splitkv_kernelI23Flash_fwd_kernel_traitsILi192ELi64ELi64ELi4ELb0ELb0EN7cutlass6half_tE19Flash_kernel_traitsILi192ELi64ELi64ELi4ES3_EELb0ELb0ELb0ELb0ELb0ELb1ELb0ELb0EEEvNS_16Flash_fwd_paramsE:
.text._ZN5flash24flash_fwd_splitkv_kernelI23Flash_fwd_kernel_traitsILi192ELi64ELi64ELi4ELb0ELb0EN7cutlass6half_tE19Flash_kernel_traitsILi192ELi64ELi64ELi4ES3_EELb0ELb0ELb0ELb0ELb0ELb1ELb0ELb0EEEvNS_16Flash_fwd_paramsE:
        /* <DEDUP_REMOVED lines=34> */
.L_x_731:
[----:B-1-34-:R-:W-:Y:S02]  /*0220*/  MOV R0, c[0x0][0x218] ;  /* 0x0000860000007a02 */ /* 0x01afe40000000f00 */
.L_x_732:
        /* <DEDUP_REMOVED lines=73> */
.L_x_735:
[----:B------:R-:W-:Y:S05]  /*06c0*/  BSYNC B0 ;  /* 0x0000000000007941 */ /* 0x000fea0003800000 */
.L_x_734:
        /* <DEDUP_REMOVED lines=20> */
.L_x_737:
[----:B------:R-:W-:Y:S05]  /*0810*/  BSYNC B0 ;  /* 0x0000000000007941 */ /* 0x000fea0003800000 */
.L_x_736:
        /* <DEDUP_REMOVED lines=20> */
.L_x_739:
[----:B------:R-:W-:Y:S05]  /*0960*/  BSYNC B0 ;  /* 0x0000000000007941 */ /* 0x000fea0003800000 */
.L_x_738:
        /* <DEDUP_REMOVED lines=19> */
.L_x_741:
[----:B------:R-:W-:Y:S05]  /*0aa0*/  BSYNC B0 ;  /* 0x0000000000007941 */ /* 0x000fea0003800000 */
.L_x_740:
        /* <DEDUP_REMOVED lines=19> */
.L_x_733:
        /* <DEDUP_REMOVED lines=93> */
.L_x_742:
        /* <DEDUP_REMOVED lines=15> */
.L_x_744:
        /* <DEDUP_REMOVED lines=53> */
.L_x_743:
        /* <DEDUP_REMOVED lines=115> */
.L_x_746:
[----:B------:R-:W-:Y:S05]  /*1d20*/  BSYNC B0 ;  /* 0x0000000000007941 */ /* 0x000fea0003800000 */
.L_x_745:
        /* <DEDUP_REMOVED lines=37> */
.L_x_748:
[----:B------:R-:W-:Y:S05]  /*1f80*/  BSYNC B0 ;  /* 0x0000000000007941 */ /* 0x000fea0003800000 */
.L_x_747:
        /* <DEDUP_REMOVED lines=37> */
.L_x_750:
[----:B------:R-:W-:Y:S05]  /*21e0*/  BSYNC B0 ;  /* 0x0000000000007941 */ /* 0x000fea0003800000 */
.L_x_749:
        /* <DEDUP_REMOVED lines=36> */
.L_x_752:
[----:B------:R-:W-:Y:S05]  /*2430*/  BSYNC B0 ;  /* 0x0000000000007941 */ /* 0x000fea0003800000 */
.L_x_751:
        /* <DEDUP_REMOVED lines=31> */
.L_x_754:
[----:B------:R-:W-:Y:S05]  /*2630*/  BSYNC B0 ;  /* 0x0000000000007941 */ /* 0x000fea0003800000 */
.L_x_753:
        /* <DEDUP_REMOVED lines=33> */
.L_x_756:
[----:B------:R-:W-:Y:S05]  /*2850*/  BSYNC B0 ;  /* 0x0000000000007941 */ /* 0x000fea0003800000 */
.L_x_755:
        /* <DEDUP_REMOVED lines=31> */
.L_x_758:
[----:B------:R-:W-:Y:S05]  /*2a50*/  BSYNC B0 ;  /* 0x0000000000007941 */ /* 0x000fea0003800000 */
.L_x_757:
        /* <DEDUP_REMOVED lines=32> */
.L_x_760:
[----:B------:R-:W-:Y:S05]  /*2c60*/  BSYNC B0 ;  /* 0x0000000000007941 */ /* 0x000fea0003800000 */
.L_x_759:
        /* <DEDUP_REMOVED lines=32> */
.L_x_762:
[----:B------:R-:W-:Y:S05]  /*2e70*/  BSYNC B0 ;  /* 0x0000000000007941 */ /* 0x000fea0003800000 */
.L_x_761:
        /* <DEDUP_REMOVED lines=33> */
.L_x_764:
[----:B------:R-:W-:Y:S05]  /*3090*/  BSYNC B0 ;  /* 0x0000000000007941 */ /* 0x000fea0003800000 */
.L_x_763:
        /* <DEDUP_REMOVED lines=36> */
.L_x_766:
[----:B------:R-:W-:Y:S05]  /*32e0*/  BSYNC B0 ;  /* 0x0000000000007941 */ /* 0x000fea0003800000 */
.L_x_765:
        /* <DEDUP_REMOVED lines=39> */
.L_x_768:
[----:B------:R-:W-:Y:S05]  /*3560*/  BSYNC B0 ;  /* 0x0000000000007941 */ /* 0x000fea0003800000 */
.L_x_767:
        /* <DEDUP_REMOVED lines=11> */
[----:B--2---:R-:W-:Y:S01]  /*3620*/  LDSM.16.M88.4 R20, [R206] ;  /* 0x00000000ce14783b */ /* 0x004fe20000000200 */
[C---:B------:R-:W-:Y:S01]  /*3630*/  IMAD R202, R5.reuse, 0x2, R206 ;  /* 0x0000000205ca7824 */ /* 0x040fe200078e02ce */
[----:B------:R-:W-:Y:S01]  /*3640*/  LOP3.LUT R8, R8, R11, RZ, 0x3c, !PT ;  /* 0x0000000b08087212 */ /* 0x000fe200078e3cff */
[----:B------:R-:W-:Y:S01]  /*3650*/  IMAD R201, R5, 0x2, R204 ;  /* 0x0000000205c97824 */ /* 0x000fe200078e02cc */
[----:B------:R-:W-:Y:S03]  /*3660*/  LDSM.16.M88.4 R68, [R204] ;  /* 0x00000000cc44783b */ /* 0x000fe60000000200 */
[----:B------:R-:W-:Y:S01]  /*3670*/  IMAD R205, R205, 0x200, R8 ;  /* 0x00000200cdcd7824 */ /* 0x000fe200078e0208 */
[----:B------:R-:W-:Y:S03]  /*3680*/  LDSM.16.M88.4 R76, [R202] ;  /* 0x00000000ca4c783b */ /* 0x000fe60000000200 */
[----:B------:R-:W-:Y:S01]  /*3690*/  IMAD.SHL.U32 R205, R205, 0x2, RZ ;  /* 0x00000002cdcd7824 */ /* 0x000fe200078e00ff */
[----:B------:R-:W-:Y:S04]  /*36a0*/  LDSM.16.M88.4 R36, [R201] ;  /* 0x00000000c924783b */ /* 0x000fe80000000200 */
[----:B-1----:R-:W1:Y:S01]  /*36b0*/  LDSM.16.M88.4 R28, [R205+0x6000] ;  /* 0x00600000cd1c783b */ /* 0x002e620000000200 */
[----:B------:R-:W-:-:S02]  /*36c0*/  IADD3 R2, R205, 0x6000, RZ ;  /* 0x00006000cd027810 */ /* 0x000fc40007ffe0ff */
[----:B------:R-:W-:Y:S01]  /*36d0*/  IADD3 R203, R205, 0x6020, RZ ;  /* 0x00006020cdcb7810 */ /* 0x000fe20007ffe0ff */
[----:B------:R-:W2:Y:S01]  /*36e0*/  LDSM.16.M88.4 R40, [R205+0x6800] ;  /* 0x00680000cd28783b */ /* 0x000ea20000000200 */
[----:B------:R-:W-:Y:S01]  /*36f0*/  @P1 IADD3 R203, R2, -0x20, RZ ;  /* 0xffffffe002cb1810 */ /* 0x000fe20007ffe0ff */
[----:B------:R-:W-:Y:S02]  /*3700*/  IMAD.MOV.U32 R2, RZ, RZ, 0x40 ;  /* 0x00000040ff027424 */ /* 0x000fe400078e00ff */
[----:B------:R-:W-:Y:S01]  /*3710*/  LDSM.16.M88.4 R60, [R205+0x7000] ;  /* 0x00700000cd3c783b */ /* 0x000fe20000000200 */
[C---:B------:R-:W-:Y:S02]  /*3720*/  IADD3 R195, R203.reuse, 0x800, RZ ;  /* 0x00000800cbc37810 */ /* 0x040fe40007ffe0ff */
[----:B------:R-:W-:Y:S01]  /*3730*/  SEL R2, R2, 0xffffffc0, !P2 ;  /* 0xffffffc002027807 */ /* 0x000fe20005000000 */
[----:B------:R-:W5:Y:S01]  /*3740*/  LDSM.16.M88.4 R12, [R203] ;  /* 0x00000000cb0c783b */ /* 0x000f620000000200 */
[----:B------:R-:W-:-:S02]  /*3750*/  IADD3 R194, R203, 0x1000, RZ ;  /* 0x00001000cbc27810 */ /* 0x000fc40007ffe0ff */
[----:B------:R-:W-:Y:S01]  /*3760*/  IADD3 R193, R203, 0x1800, RZ ;  /* 0x00001800cbc17810 */ /* 0x000fe20007ffe0ff */
[----:B------:R-:W3:Y:S01]  /*3770*/  LDSM.16.M88.4 R24, [R205+0x7800] ;  /* 0x00780000cd18783b */ /* 0x000ee20000000200 */
[----:B------:R-:W-:Y:S01]  /*3780*/  IMAD.IADD R199, R205, 0x1, R2 ;  /* 0x00000001cdc77824 */ /* 0x000fe200078e0202 */
[C---:B------:R-:W-:Y:S01]  /*3790*/  IADD3 R191, R203.reuse, 0x2000, RZ ;  /* 0x00002000cbbf7810 */ /* 0x040fe20007ffe0ff */
[----:B------:R-:W-:Y:S01]  /*37a0*/  IMAD.IADD R192, R2, 0x1, R203 ;  /* 0x0000000102c07824 */ /* 0x000fe200078e02cb */
[----:B------:R-:W4:Y:S01]  /*37b0*/  LDSM.16.M88.4 R8, [R203+0x800] ;  /* 0x00080000cb08783b */ /* 0x000f220000000200 */
[C---:B------:R-:W-:Y:S02]  /*37c0*/  IADD3 R190, R203.reuse, 0x2800, RZ ;  /* 0x00002800cbbe7810 */ /* 0x040fe40007ffe0ff */
[C---:B------:R-:W-:Y:S01]  /*37d0*/  IADD3 R189, R203.reuse, 0x3000, RZ ;  /* 0x00003000cbbd7810 */ /* 0x040fe20007ffe0ff */
[----:B------:R-:W3:Y:S01]  /*37e0*/  LDSM.16.M88.4 R48, [R199+0x6000] ;  /* 0x00600000c730783b */ /* 0x000ee20000000200 */
[----:B------:R-:W-:-:S02]  /*37f0*/  IADD3 R188, R203, 0x3800, RZ ;  /* 0x00003800cbbc7810 */ /* 0x000fc40007ffe0ff */
[C---:B------:R-:W-:Y:S01]  /*3800*/  IADD3 R187, R203.reuse, 0x4000, RZ ;  /* 0x00004000cbbb7810 */ /* 0x040fe20007ffe0ff */
[----:B------:R-:W3:Y:S01]  /*3810*/  LDSM.16.M88.4 R84, [R203+0x1000] ;  /* 0x00100000cb54783b */ /* 0x000ee20000000200 */
[C---:B------:R-:W-:Y:S02]  /*3820*/  IADD3 R186, R203.reuse, 0x4800, RZ ;  /* 0x00004800cbba7810 */ /* 0x040fe40007ffe0ff */
[C---:B------:R-:W-:Y:S01]  /*3830*/  IADD3 R185, R203.reuse, 0x5000, RZ ;  /* 0x00005000cbb97810 */ /* 0x040fe20007ffe0ff */
[----:B------:R-:W3:Y:S01]  /*3840*/  LDSM.16.M88.4 R80, [R203+0x1800] ;  /* 0x00180000cb50783b */ /* 0x000ee20000000200 */
[----:B------:R-:W-:-:S03]  /*3850*/  IADD3 R184, R203, 0x5800, RZ ;  /* 0x00005800cbb87810 */ /* 0x000fc60007ffe0ff */
[----:B------:R-:W3:Y:S01]  /*3860*/  LDSM.16.M88.4 R32, [R199+0x6800] ;  /* 0x00680000c720783b */ /* 0x000ee20000000200 */
[C---:B-1----:R-:W-:Y:S03]  /*3870*/  HMMA.16816.F32 R16, R20.reuse, R28, RZ ;  /* 0x0000001c1410723c */ /* 0x042fe600000018ff */
[----:B------:R-:W-:Y:S04]  /*3880*/  LDSM.16.M88.4 R72, [R199+0x7000] ;  /* 0x00700000c748783b */ /* 0x000fe80000000200 */
[----:B------:R-:W-:Y:S01]  /*3890*/  LDSM.16.M88.4 R52, [R192+0x1000] ;  /* 0x00100000c034783b */ /* 0x000fe20000000200 */
[C---:B--2---:R-:W-:Y:S03]  /*38a0*/  HMMA.16816.F32 R44, R20.reuse, R40, RZ ;  /* 0x00000028142c723c */ /* 0x044fe600000018ff */
[----:B------:R-:W-:Y:S05]  /*38b0*/  LDSM.16.M88.4 R88, [R203+0x4000] ;  /* 0x00400000cb58783b */ /* 0x000fea0000000200 */
[C---:B------:R-:W-:Y:S08]  /*38c0*/  HMMA.16816.F32 R28, R20.reuse, R30, RZ ;  /* 0x0000001e141c723c */ /* 0x040ff000000018ff */
[----:B------:R-:W-:Y:S08]  /*38d0*/  HMMA.16816.F32 R40, R20, R42, RZ ;  /* 0x0000002a1428723c */ /* 0x000ff000000018ff */
[----:B-----5:R-:W-:Y:S08]  /*38e0*/  HMMA.16816.F32 R16, R68, R12, R16 ;  /* 0x0000000c4410723c */ /* 0x020ff00000001810 */
[C---:B------:R-:W-:Y:S08]  /*38f0*/  HMMA.16816.F32 R64, R20.reuse, R60, RZ ;  /* 0x0000003c1440723c */ /* 0x040ff000000018ff */
[C---:B------:R-:W-:Y:S08]  /*3900*/  HMMA.16816.F32 R60, R20.reuse, R62, RZ ;  /* 0x0000003e143c723c */ /* 0x040ff000000018ff */
[C---:B---3--:R-:W-:Y:S08]  /*3910*/  HMMA.16816.F32 R56, R20.reuse, R24, RZ ;  /* 0x000000181438723c */ /* 0x048ff000000018ff */
[----:B------:R-:W-:Y:S01]  /*3920*/  HMMA.16816.F32 R20, R20, R26, RZ ;  /* 0x0000001a1414723c */ /* 0x000fe200000018ff */
[----:B------:R-:W-:Y:S07]  /*3930*/  LDSM.16.M88.4 R24, [R199+0x7800] ;  /* 0x00780000c718783b */ /* 0x000fee0000000200 */
[C---:B------:R-:W-:Y:S01]  /*3940*/  HMMA.16816.F32 R28, R68.reuse, R14, R28 ;  /* 0x0000000e441c723c */ /* 0x040fe2000000181c */
[----:B------:R-:W1:Y:S07]  /*3950*/  LDSM.16.M88.4 R12, [R192] ;  /* 0x00000000c00c783b */ /* 0x000e6e0000000200 */
[C---:B----4-:R-:W-:Y:S08]  /*3960*/  HMMA.16816.F32 R44, R68.reuse, R8, R44 ;  /* 0x00000008442c723c */ /* 0x050ff0000000182c */
[----:B------:R-:W-:Y:S01]  /*3970*/  HMMA.16816.F32 R40, R68, R10, R40 ;  /* 0x0000000a4428723c */ /* 0x000fe20000001828 */
[----:B------:R-:W-:Y:S07]  /*3980*/  LDSM.16.M88.4 R8, [R192+0x800] ;  /* 0x00080000c008783b */ /* 0x000fee0000000200 */
[----:B------:R-:W-:Y:S08]  /*3990*/  HMMA.16816.F32 R16, R76, R48, R16 ;  /* 0x000000304c10723c */ /* 0x000ff00000001810 */
[C---:B------:R-:W-:Y:S08]  /*39a0*/  HMMA.16816.F32 R64, R68.reuse, R84, R64 ;  /* 0x000000544440723c */ /* 0x040ff00000001840 */
[C---:B------:R-:W-:Y:S01]  /*39b0*/  HMMA.16816.F32 R60, R68.reuse, R86, R60 ;  /* 0x00000056443c723c */ /* 0x040fe2000000183c */
[----:B------:R-:W-:Y:S07]  /*39c0*/  LDSM.16.M88.4 R84, [R199+0x9800] ;  /* 0x00980000c754783b */ /* 0x000fee0000000200 */
[C---:B------:R-:W-:Y:S08]  /*39d0*/  HMMA.16816.F32 R56, R68.reuse, R80, R56 ;  /* 0x000000504438723c */ /* 0x040ff00000001838 */
[----:B------:R-:W-:Y:S01]  /*39e0*/  HMMA.16816.F32 R20, R68, R82, R20 ;  /* 0x000000524414723c */ /* 0x000fe20000001814 */
[----:B------:R-:W-:Y:S04]  /*39f0*/  LDSM.16.M88.4 R68, [R192+0x1800] ;  /* 0x00180000c044783b */ /* 0x000fe80000000200 */
[----:B------:R-:W-:Y:S03]  /*3a00*/  LDSM.16.M88.4 R80, [R202+0x2000] ;  /* 0x00200000ca50783b */ /* 0x000fe60000000200 */
[C---:B------:R-:W-:Y:S01]  /*3a10*/  HMMA.16816.F32 R28, R76.reuse, R50, R28 ;  /* 0x000000324c1c723c */ /* 0x040fe2000000181c */
[----:B------:R-:W-:Y:S07]  /*3a20*/  LDSM.16.M88.4 R48, [R205+0x8000] ;  /* 0x00800000cd30783b */ /* 0x000fee0000000200 */
[C---:B------:R-:W-:Y:S08]  /*3a30*/  HMMA.16816.F32 R44, R76.reuse, R32, R44 ;  /* 0x000000204c2c723c */ /* 0x040ff0000000182c */
[----:B------:R-:W-:Y:S01]  /*3a40*/  HMMA.16816.F32 R40, R76, R34, R40 ;  /* 0x000000224c28723c */ /* 0x000fe20000001828 */
[----:B------:R-:W2:Y:S07]  /*3a50*/  LDSM.16.M88.4 R32, [R206+0x2000] ;  /* 0x00200000ce20783b */ /* 0x000eae0000000200 */
[----:B-1----:R-:W-:Y:S08]  /*3a60*/  HMMA.16816.F32 R16, R36, R12, R16 ;  /* 0x0000000c2410723c */ /* 0x002ff00000001810 */
[C---:B------:R-:W-:Y:S08]  /*3a70*/  HMMA.16816.F32 R64, R76.reuse, R72, R64 ;  /* 0x000000484c40723c */ /* 0x040ff00000001840 */
[C---:B------:R-:W-:Y:S01]  /*3a80*/  HMMA.16816.F32 R60, R76.reuse, R74, R60 ;  /* 0x0000004a4c3c723c */ /* 0x040fe2000000183c */
[----:B------:R-:W-:Y:S07]  /*3a90*/  LDSM.16.M88.4 R72, [R201+0x2000] ;  /* 0x00200000c948783b */ /* 0x000fee0000000200 */
[C---:B------:R-:W-:Y:S08]  /*3aa0*/  HMMA.16816.F32 R56, R76.reuse, R24, R56 ;  /* 0x000000184c38723c */ /* 0x040ff00000001838 */
[----:B------:R-:W-:Y:S01]  /*3ab0*/  HMMA.16816.F32 R76, R76, R26, R20 ;  /* 0x0000001a4c4c723c */ /* 0x000fe20000001814 */
[----:B------:R-:W-:Y:S04]  /*3ac0*/  LDSM.16.M88.4 R20, [R204+0x2000] ;  /* 0x00200000cc14783b */ /* 0x000fe80000000200 */
[----:B------:R-:W1:Y:S03]  /*3ad0*/  LDSM.16.M88.4 R24, [R203+0x2000] ;  /* 0x00200000cb18783b */ /* 0x000e660000000200 */
[----:B------:R-:W-:Y:S01]  /*3ae0*/  HMMA.16816.F32 R28, R36, R14, R28 ;  /* 0x0000000e241c723c */ /* 0x000fe2000000181c */
[----:B------:R-:W3:Y:S07]  /*3af0*/  LDSM.16.M88.4 R12, [R205+0x8800] ;  /* 0x00880000cd0c783b */ /* 0x000eee0000000200 */
[----:B--2---:R-:W-:Y:S08]  /*3b00*/  HMMA.16816.F32 R16, R32, R48, R16 ;  /* 0x000000302010723c */ /* 0x004ff00000001810 */
[C---:B------:R-:W-:Y:S08]  /*3b10*/  HMMA.16816.F32 R44, R36.reuse, R8, R44 ;  /* 0x00000008242c723c */ /* 0x040ff0000000182c */
[C---:B------:R-:W-:Y:S01]  /*3b20*/  HMMA.16816.F32 R40, R36.reuse, R10, R40 ;  /* 0x0000000a2428723c */ /* 0x040fe20000001828 */
[----:B------:R-:W2:Y:S07]  /*3b30*/  LDSM.16.M88.4 R8, [R205+0x9000] ;  /* 0x00900000cd08783b */ /* 0x000eae0000000200 */
[C---:B------:R-:W-:Y:S08]  /*3b40*/  HMMA.16816.F32 R64, R36.reuse, R52, R64 ;  /* 0x000000342440723c */ /* 0x040ff00000001840 */
[C---:B------:R-:W-:Y:S01]  /*3b50*/  HMMA.16816.F32 R60, R36.reuse, R54, R60 ;  /* 0x00000036243c723c */ /* 0x040fe2000000183c */
[----:B------:R-:W-:Y:S07]  /*3b60*/  LDSM.16.M88.4 R52, [R205+0x9800] ;  /* 0x00980000cd34783b */ /* 0x000fee0000000200 */
[C---:B------:R-:W-:Y:S08]  /*3b70*/  HMMA.16816.F32 R56, R36.reuse, R68, R56 ;  /* 0x000000442438723c */ /* 0x040ff00000001838 */
[----:B------:R-:W-:Y:S01]  /*3b80*/  HMMA.16816.F32 R76, R36, R70, R76 ;  /* 0x00000046244c723c */ /* 0x000fe2000000184c */
[----:B------:R-:W4:Y:S04]  /*3b90*/  LDSM.16.M88.4 R36, [R199+0x8000] ;  /* 0x00800000c724783b */ /* 0x000f280000000200 */
[----:B------:R-:W-:Y:S03]  /*3ba0*/  LDSM.16.M88.4 R68, [R199+0x8800] ;  /* 0x00880000c744783b */ /* 0x000fe60000000200 */
[----:B-1----:R-:W-:Y:S08]  /*3bb0*/  HMMA.16816.F32 R16, R20, R24, R16 ;  /* 0x000000181410723c */ /* 0x002ff00000001810 */
[C---:B------:R-:W-:Y:S01]  /*3bc0*/  HMMA.16816.F32 R28, R32.reuse, R50, R28 ;  /* 0x00000032201c723c */ /* 0x040fe2000000181c */
[----:B------:R-:W-:Y:S07]  /*3bd0*/  LDSM.16.M88.4 R48, [R192+0x2000] ;  /* 0x00200000c030783b */ /* 0x000fee0000000200 */
[C---:B---3--:R-:W-:Y:S08]  /*3be0*/  HMMA.16816.F32 R44, R32.reuse, R12, R44 ;  /* 0x0000000c202c723c */ /* 0x048ff0000000182c */
[C---:B------:R-:W-:Y:S01]  /*3bf0*/  HMMA.16816.F32 R40, R32.reuse, R14, R40 ;  /* 0x0000000e2028723c */ /* 0x040fe20000001828 */
[----:B------:R-:W1:Y:S07]  /*3c00*/  LDSM.16.M88.4 R12, [R203+0x2800] ;  /* 0x00280000cb0c783b */ /* 0x000e6e0000000200 */
[C---:B--2---:R-:W-:Y:S08]  /*3c10*/  HMMA.16816.F32 R64, R32.reuse, R8, R64 ;  /* 0x000000082040723c */ /* 0x044ff00000001840 */
[----:B------:R-:W-:Y:S01]  /*3c20*/  HMMA.16816.F32 R60, R32, R10, R60 ;  /* 0x0000000a203c723c */ /* 0x000fe2000000183c */
[----:B------:R-:W2:Y:S07]  /*3c30*/  LDSM.16.M88.4 R8, [R203+0x3000] ;  /* 0x00300000cb08783b */ /* 0x000eae0000000200 */
[----:B----4-:R-:W-:Y:S08]  /*3c40*/  HMMA.16816.F32 R16, R80, R36, R16 ;  /* 0x000000245010723c */ /* 0x010ff00000001810 */
[----:B------:R-:W-:Y:S08]  /*3c50*/  HMMA.16816.F32 R56, R32, R52, R56 ;  /* 0x000000342038723c */ /* 0x000ff00000001838 */
[----:B------:R-:W-:Y:S01]  /*3c60*/  HMMA.16816.F32 R28, R20, R26, R28 ;  /* 0x0000001a141c723c */ /* 0x000fe2000000181c */
[----:B------:R-:W-:Y:S07]  /*3c70*/  LDSM.16.M88.4 R24, [R203+0x3800] ;  /* 0x00380000cb18783b */ /* 0x000fee0000000200 */
[----:B------:R-:W-:Y:S01]  /*3c80*/  HMMA.16816.F32 R76, R32, R54, R76 ;  /* 0x00000036204c723c */ /* 0x000fe2000000184c */
[----:B------:R-:W-:Y:S04]  /*3c90*/  LDSM.16.M88.4 R52, [R206+0x4000] ;  /* 0x00400000ce34783b */ /* 0x000fe80000000200 */
[----:B------:R-:W3:Y:S03]  /*3ca0*/  LDSM.16.M88.4 R32, [R205+0xa000] ;  /* 0x00a00000cd20783b */ /* 0x000ee60000000200 */
[C---:B-1----:R-:W-:Y:S08]  /*3cb0*/  HMMA.16816.F32 R44, R20.reuse, R12, R44 ;  /* 0x0000000c142c723c */ /* 0x042ff0000000182c */
[----:B------:R-:W-:Y:S01]  /*3cc0*/  HMMA.16816.F32 R40, R20, R14, R40 ;  /* 0x0000000e1428723c */ /* 0x000fe20000001828 */
[----:B------:R-:W1:Y:S07]  /*3cd0*/  LDSM.16.M88.4 R12, [R192+0x2800] ;  /* 0x00280000c00c783b */ /* 0x000e6e0000000200 */
[----:B------:R-:W-:Y:S08]  /*3ce0*/  HMMA.16816.F32 R16, R72, R48, R16 ;  /* 0x000000304810723c */ /* 0x000ff00000001810 */
[----:B------:R-:W-:Y:S01]  /*3cf0*/  HMMA.16816.F32 R28, R80, R38, R28 ;  /* 0x00000026501c723c */ /* 0x000fe2000000181c */
[----:B------:R-:W4:Y:S07]  /*3d00*/  LDSM.16.M88.4 R36, [R204+0x4000] ;  /* 0x00400000cc24783b */ /* 0x000f2e0000000200 */
[C---:B--2---:R-:W-:Y:S08]  /*3d10*/  HMMA.16816.F32 R64, R20.reuse, R8, R64 ;  /* 0x000000081440723c */ /* 0x044ff00000001840 */
[----:B------:R-:W-:Y:S01]  /*3d20*/  HMMA.16816.F32 R60, R20, R10, R60 ;  /* 0x0000000a143c723c */ /* 0x000fe2000000183c */
[----:B------:R-:W2:Y:S07]  /*3d30*/  LDSM.16.M88.4 R8, [R199+0x9000] ;  /* 0x00900000c708783b */ /* 0x000eae0000000200 */
[----:B------:R-:W-:Y:S08]  /*3d40*/  HMMA.16816.F32 R44, R80, R68, R44 ;  /* 0x00000044502c723c */ /* 0x000ff0000000182c */
[----:B---3--:R-:W-:Y:S08]  /*3d50*/  HMMA.16816.F32 R16, R52, R32, R16 ;  /* 0x000000203410723c */ /* 0x008ff00000001810 */
[----:B------:R-:W-:Y:S01]  /*3d60*/  HMMA.16816.F32 R40, R80, R70, R40 ;  /* 0x000000465028723c */ /* 0x000fe20000001828 */
[----:B------:R-:W-:Y:S07]  /*3d70*/  LDSM.16.M88.4 R68, [R192+0x3000] ;  /* 0x00300000c044783b */ /* 0x000fee0000000200 */
[----:B------:R-:W-:Y:S08]  /*3d80*/  HMMA.16816.F32 R56, R20, R24, R56 ;  /* 0x000000181438723c */ /* 0x000ff00000001838 */
[----:B------:R-:W-:Y:S01]  /*3d90*/  HMMA.16816.F32 R28, R72, R50, R28 ;  /* 0x00000032481c723c */ /* 0x000fe2000000181c */
[----:B------:R-:W3:Y:S07]  /*3da0*/  LDSM.16.M88.4 R48, [R205+0xa800] ;  /* 0x00a80000cd30783b */ /* 0x000eee0000000200 */
[----:B------:R-:W-:Y:S01]  /*3db0*/  HMMA.16816.F32 R76, R20, R26, R76 ;  /* 0x0000001a144c723c */ /* 0x000fe2000000184c */
[----:B------:R-:W-:Y:S04]  /*3dc0*/  LDSM.16.M88.4 R24, [R202+0x4000] ;  /* 0x00400000ca18783b */ /* 0x000fe80000000200 */
[----:B------:R-:W5:Y:S03]  /*3dd0*/  LDSM.16.M88.4 R20, [R199+0xa000] ;  /* 0x00a00000c714783b */ /* 0x000f660000000200 */
[----:B-1----:R-:W-:Y:S08]  /*3de0*/  HMMA.16816.F32 R44, R72, R12, R44 ;  /* 0x0000000c482c723c */ /* 0x002ff0000000182c */
[----:B----4-:R-:W-:Y:S08]  /*3df0*/  HMMA.16816.F32 R16, R36, R88, R16 ;  /* 0x000000582410723c */ /* 0x010ff00000001810 */
[----:B------:R-:W-:Y:S01]  /*3e00*/  HMMA.16816.F32 R40, R72, R14, R40 ;  /* 0x0000000e4828723c */ /* 0x000fe20000001828 */
[----:B------:R-:W-:Y:S07]  /*3e10*/  LDSM.16.M88.4 R12, [R201+0x4000] ;  /* 0x00400000c90c783b */ /* 0x000fee0000000200 */
[----:B------:R-:W-:Y:S01]  /*3e20*/  HMMA.16816.F32 R28, R52, R34, R28 ;  /* 0x00000022341c723c */ /* 0x000fe2000000181c */
[----:B------:R-:W1:Y:S07]  /*3e30*/  LDSM.16.M88.4 R32, [R203+0x4800] ;  /* 0x00480000cb20783b */ /* 0x000e6e0000000200 */
[C---:B--2---:R-:W-:Y:S08]  /*3e40*/  HMMA.16816.F32 R64, R80.reuse, R8, R64 ;  /* 0x000000085040723c */ /* 0x044ff00000001840 */
[----:B------:R-:W-:Y:S01]  /*3e50*/  HMMA.16816.F32 R60, R80, R10, R60 ;  /* 0x0000000a503c723c */ /* 0x000fe2000000183c */
[----:B------:R-:W2:Y:S07]  /*3e60*/  LDSM.16.M88.4 R8, [R192+0x4000] ;  /* 0x00400000c008783b */ /* 0x000eae0000000200 */
[----:B---3--:R-:W-:Y:S08]  /*3e70*/  HMMA.16816.F32 R44, R52, R48, R44 ;  /* 0x00000030342c723c */ /* 0x008ff0000000182c */
[----:B-----5:R-:W-:Y:S08]  /*3e80*/  HMMA.16816.F32 R16, R24, R20, R16 ;  /* 0x000000141810723c */ /* 0x020ff00000001810 */
[----:B------:R-:W-:Y:S01]  /*3e90*/  HMMA.16816.F32 R40, R52, R50, R40 ;  /* 0x000000323428723c */ /* 0x000fe20000001828 */
[----:B------:R-:W3:Y:S07]  /*3ea0*/  LDSM.16.M88.4 R48, [R192+0x3800] ;  /* 0x00380000c030783b */ /* 0x000eee0000000200 */
[----:B------:R-:W-:Y:S01]  /*3eb0*/  HMMA.16816.F32 R28, R36, R90, R28 ;  /* 0x0000005a241c723c */ /* 0x000fe2000000181c */
[----:B------:R-:W4:Y:S07]  /*3ec0*/  LDSM.16.M88.4 R88, [R205+0xb000] ;  /* 0x00b00000cd58783b */ /* 0x000f2e0000000200 */
[----:B------:R-:W-:Y:S08]  /*3ed0*/  HMMA.16816.F32 R56, R80, R84, R56 ;  /* 0x000000545038723c */ /* 0x000ff00000001838 */
[----:B------:R-:W-:Y:S08]  /*3ee0*/  HMMA.16816.F32 R64, R72, R68, R64 ;  /* 0x000000444840723c */ /* 0x000ff00000001840 */
[----:B-1----:R-:W-:Y:S08]  /*3ef0*/  HMMA.16816.F32 R44, R36, R32, R44 ;  /* 0x00000020242c723c */ /* 0x002ff0000000182c */
[----:B--2---:R-:W-:Y:S08]  /*3f00*/  HMMA.16816.F32 R16, R12, R8, R16 ;  /* 0x000000080c10723c */ /* 0x004ff00000001810 */
[----:B------:R-:W-:Y:S01]  /*3f10*/  HMMA.16816.F32 R68, R72, R70, R60 ;  /* 0x000000464844723c */ /* 0x000fe2000000183c */
[----:B------:R-:W-:Y:S07]  /*3f20*/  LDSM.16.M88.4 R60, [R192+0x4800] ;  /* 0x00480000c03c783b */ /* 0x000fee0000000200 */
[----:B------:R-:W-:Y:S01]  /*3f30*/  HMMA.16816.F32 R40, R36, R34, R40 ;  /* 0x000000222428723c */ /* 0x000fe20000001828 */
[----:B------:R-:W1:Y:S07]  /*3f40*/  LDSM.16.M88.4 R32, [R205+0xb800] ;  /* 0x00b80000cd20783b */ /* 0x000e6e0000000200 */
[----:B------:R-:W-:Y:S01]  /*3f50*/  HMMA.16816.F32 R28, R24, R22, R28 ;  /* 0x00000016181c723c */ /* 0x000fe2000000181c */
[----:B------:R-:W2:Y:S01]  /*3f60*/  LDSM.16.M88.4 R20, [R203+0x5000] ;  /* 0x00500000cb14783b */ /* 0x000ea20000000200 */
[----:B------:R-:W-:-:S02]  /*3f70*/  FMUL.FTZ R2, R16, c[0x0][0x2ec] ;  /* 0x0000bb0010027a20 */ /* 0x000fc40000410000 */
[----:B------:R-:W-:-:S04]  /*3f80*/  FMUL.FTZ R84, R19, c[0x0][0x2ec] ;  /* 0x0000bb0013547a20 */ /* 0x000fc80000410000 */
[----:B------:R-:W-:Y:S01]  /*3f90*/  HMMA.16816.F32 R80, R80, R86, R76 ;  /* 0x000000565050723c */ /* 0x000fe2000000184c */
[----:B------:R-:W-:Y:S01]  /*3fa0*/  LDSM.16.M88.4 R76, [R199+0xa800] ;  /* 0x00a80000c74c783b */ /* 0x000fe20000000200 */
[----:B------:R-:W-:Y:S06]  /*3fb0*/  MUFU.TANH R2, R2 ;  /* 0x0000000200027308 */ /* 0x000fec0000002400 */
[----:B---3--:R-:W-:Y:S02]  /*3fc0*/  HMMA.16816.F32 R56, R72, R48, R56 ;  /* 0x000000304838723c */ /* 0x008fe40000001838 */
[----:B------:R-:W3:Y:S05]  /*3fd0*/  MUFU.TANH R84, R84 ;  /* 0x0000005400547308 */ /* 0x000eea0000002400 */
[----:B------:R-:W-:Y:S01]  /*3fe0*/  FMUL.FTZ R48, R17, c[0x0][0x2ec] ;  /* 0x0000bb0011307a20 */ /* 0x000fe20000410000 */
[----:B----4-:R-:W-:Y:S01]  /*3ff0*/  HMMA.16816.F32 R64, R52, R88, R64 ;  /* 0x000000583440723c */ /* 0x010fe20000001840 */
[----:B------:R-:W-:-:S02]  /*4000*/  FMUL.FTZ R49, R18, c[0x0][0x2ec] ;  /* 0x0000bb0012317a20 */ /* 0x000fc40000410000 */
[----:B------:R-:W4:Y:S02]  /*4010*/  LDSM.16.M88.4 R16, [R203+0x5800] ;  /* 0x00580000cb10783b */ /* 0x000f240000000200 */
[----:B------:R-:W5:Y:S03]  /*4020*/  MUFU.TANH R48, R48 ;  /* 0x0000003000307308 */ /* 0x000f660000002400 */
[----:B------:R-:W-:Y:S05]  /*4030*/  HMMA.16816.F32 R68, R52, R90, R68 ;  /* 0x0000005a3444723c */ /* 0x000fea0000001844 */
[----:B------:R-:W-:Y:S03]  /*4040*/  MUFU.TANH R49, R49 ;  /* 0x0000003100317308 */ /* 0x000fe60000002400 */
[----:B------:R-:W-:Y:S01]  /*4050*/  HMMA.16816.F32 R28, R12, R10, R28 ;  /* 0x0000000a0c1c723c */ /* 0x000fe2000000181c */
[----:B------:R-:W3:Y:S07]  /*4060*/  LDSM.16.M88.4 R8, [R199+0xb000] ;  /* 0x00b00000c708783b */ /* 0x000eee0000000200 */
[----:B------:R-:W-:Y:S08]  /*4070*/  HMMA.16816.F32 R80, R72, R50, R80 ;  /* 0x000000324850723c */ /* 0x000ff00000001850 */
[----:B-1----:R-:W-:Y:S08]  /*4080*/  HMMA.16816.F32 R56, R52, R32, R56 ;  /* 0x000000203438723c */ /* 0x002ff00000001838 */
[----:B--2---:R-:W-:Y:S01]  /*4090*/  HMMA.16816.F32 R64, R36, R20, R64 ;  /* 0x000000142440723c */ /* 0x004fe20000001840 */
[----:B------:R-:W-:-:S02]  /*40a0*/  FMUL.FTZ R28, R28, c[0x0][0x2ec] ;  /* 0x0000bb001c1c7a20 */ /* 0x000fc40000410000 */
[----:B------:R-:W-:Y:S02]  /*40b0*/  FMUL.FTZ R30, R30, c[0x0][0x2ec] ;  /* 0x0000bb001e1e7a20 */ /* 0x000fe40000410000 */
[----:B------:R-:W-:Y:S02]  /*40c0*/  FMUL.FTZ R29, R29, c[0x0][0x2ec] ;  /* 0x0000bb001d1d7a20 */ /* 0x000fe40000410000 */
[----:B------:R-:W-:Y:S01]  /*40d0*/  FMUL.FTZ R31, R31, c[0x0][0x2ec] ;  /* 0x0000bb001f1f7a20 */ /* 0x000fe20000410000 */
[----:B------:R-:W-:Y:S01]  /*40e0*/  HMMA.16816.F32 R68, R36, R22, R68 ;  /* 0x000000162444723c */ /* 0x000fe20000001844 */
[----:B------:R-:W1:Y:S01]  /*40f0*/  LDSM.16.M88.4 R20, [R199+0xb800] ;  /* 0x00b80000c714783b */ /* 0x000e620000000200 */
[----:B------:R-:W-:Y:S06]  /*4100*/  MUFU.TANH R28, R28 ;  /* 0x0000001c001c7308 */ /* 0x000fec0000002400 */
[----:B------:R-:W-:Y:S02]  /*4110*/  HMMA.16816.F32 R80, R52, R34, R80 ;  /* 0x000000223450723c */ /* 0x000fe40000001850 */
[----:B------:R-:W2:Y:S06]  /*4120*/  MUFU.TANH R30, R30 ;  /* 0x0000001e001e7308 */ /* 0x000eac0000002400 */
[----:B----4-:R-:W-:Y:S02]  /*4130*/  HMMA.16816.F32 R56, R36, R16, R56 ;  /* 0x000000102438723c */ /* 0x010fe40000001838 */
[----:B------:R-:W4:Y:S06]  /*4140*/  MUFU.TANH R29, R29 ;  /* 0x0000001d001d7308 */ /* 0x000f2c0000002400 */
[C---:B---3--:R-:W-:Y:S02]  /*4150*/  HMMA.16816.F32 R64, R24.reuse, R8, R64 ;  /* 0x000000081840723c */ /* 0x048fe40000001840 */
[----:B------:R-:W3:Y:S06]  /*4160*/  MUFU.TANH R31, R31 ;  /* 0x0000001f001f7308 */ /* 0x000eec0000002400 */
[C---:B------:R-:W-:Y:S01]  /*4170*/  HMMA.16816.F32 R68, R24.reuse, R10, R68 ;  /* 0x0000000a1844723c */ /* 0x040fe20000001844 */
[----:B------:R-:W2:Y:S07]  /*4180*/  LDSM.16.M88.4 R8, [R192+0x5800] ;  /* 0x00580000c008783b */ /* 0x000eae0000000200 */
[C---:B------:R-:W-:Y:S08]  /*4190*/  HMMA.16816.F32 R44, R24.reuse, R76, R44 ;  /* 0x0000004c182c723c */ /* 0x040ff0000000182c */
[----:B------:R-:W-:Y:S01]  /*41a0*/  HMMA.16816.F32 R40, R24, R78, R40 ;  /* 0x0000004e1828723c */ /* 0x000fe20000001828 */
[----:B------:R-:W2:Y:S01]  /*41b0*/  LDSM.16.M88.4 R76, [R192+0x5000] ;  /* 0x00500000c04c783b */ /* 0x000ea20000000200 */
[----:B------:R-:W-:-:S06]  /*41c0*/  DEPBAR.LE SB0, 0x0 ;  /* 0x000080000000791a */ /* 0x000fcc0000000000 */
[----:B------:R-:W-:Y:S07]  /*41d0*/  HMMA.16816.F32 R80, R36, R18, R80 ;  /* 0x000000122450723c */ /* 0x000fee0000001850 */
[----:B------:R-:W-:Y:S01]  /*41e0*/  LOP3.LUT R18, R93, 0x6, RZ, 0xc0, !PT ;  /* 0x000000065d127812 */ /* 0x000fe200078ec0ff */
[----:B-1----:R-:W-:Y:S04]  /*41f0*/  HMMA.16816.F32 R56, R24, R20, R56 ;  /* 0x000000141838723c */ /* 0x002fe80000001838 */
[----:B------:R-:W-:-:S04]  /*4200*/  IMAD R18, R133, 0x40, R18 ;  /* 0x0000004085127824 */ /* 0x000fc800078e0212 */
[----:B------:R-:W-:Y:S01]  /*4210*/  HMMA.16816.F32 R44, R12, R60, R44 ;  /* 0x0000003c0c2c723c */ /* 0x000fe2000000182c */
[C---:B------:R-:W-:Y:S02]  /*4220*/  IADD3 R19, R18.reuse, -0x38, RZ ;  /* 0xffffffc812137810 */ /* 0x040fe40007ffe0ff */
[C---:B------:R-:W-:Y:S02]  /*4230*/  IADD3 R21, R18.reuse, -0x3f, RZ ;  /* 0xffffffc112157810 */ /* 0x040fe40007ffe0ff */
[-C--:B------:R-:W-:Y:S02]  /*4240*/  ISETP.GE.AND P2, PT, R19, R94.reuse, PT ;  /* 0x0000005e1300720c */ /* 0x080fe40003f46270 */
[----:B------:R-:W-:Y:S01]  /*4250*/  IADD3 R19, R18, -0x30, RZ ;  /* 0xffffffd012137810 */ /* 0x000fe20007ffe0ff */
[----:B------:R-:W-:Y:S01]  /*4260*/  HMMA.16816.F32 R80, R24, R22, R80 ;  /* 0x000000161850723c */ /* 0x000fe20000001850 */
[-C--:B------:R-:W-:Y:S02]  /*4270*/  ISETP.GE.AND P3, PT, R21, R94.reuse, PT ;  /* 0x0000005e1500720c */ /* 0x080fe40003f66270 */
[----:B------:R-:W-:-:S02]  /*4280*/  ISETP.GE.AND P6, PT, R19, R94, PT ;  /* 0x0000005e1300720c */ /* 0x000fc40003fc6270 */
[----:B------:R-:W-:Y:S02]  /*4290*/  IADD3 R21, R18, -0x37, RZ ;  /* 0xffffffc912157810 */ /* 0x000fe40007ffe0ff */
[----:B------:R-:W-:Y:S01]  /*42a0*/  FSEL R84, R84, -INF , !P3 ;  /* 0xff80000054547808 */ /* 0x000fe20005800000 */
[C---:B------:R-:W-:Y:S01]  /*42b0*/  HMMA.16816.F32 R40, R12.reuse, R62, R40 ;  /* 0x0000003e0c28723c */ /* 0x040fe20000001828 */
[----:B-----5:R-:W-:Y:S02]  /*42c0*/  FSEL R48, R48, -INF , !P3 ;  /* 0xff80000030307808 */ /* 0x020fe40005800000 */
[----:B------:R-:W-:Y:S02]  /*42d0*/  ISETP.GE.AND P1, PT, R21, R94, PT ;  /* 0x0000005e1500720c */ /* 0x000fe40003f26270 */
[----:B--2---:R-:W-:Y:S02]  /*42e0*/  FSEL R30, R30, -INF , !P2 ;  /* 0xff8000001e1e7808 */ /* 0x004fe40005000000 */
[----:B------:R-:W-:Y:S01]  /*42f0*/  FSEL R21, R28, -INF , !P2 ;  /* 0xff8000001c157808 */ /* 0x000fe20005000000 */
[----:B------:R-:W-:Y:S01]  /*4300*/  HMMA.16816.F32 R56, R12, R8, R56 ;  /* 0x000000080c38723c */ /* 0x000fe20000001838 */
[----:B------:R-:W-:Y:S01]  /*4310*/  FMUL.FTZ R32, R44, c[0x0][0x2ec] ;  /* 0x0000bb002c207a20 */ /* 0x000fe20000410000 */
[----:B----4-:R-:W-:Y:S01]  /*4320*/  FSEL R29, R29, -INF , !P1 ;  /* 0xff8000001d1d7808 */ /* 0x010fe20004800000 */
[----:B------:R-:W-:-:S02]  /*4330*/  FMUL.FTZ R44, R46, c[0x0][0x2ec] ;  /* 0x0000bb002e2c7a20 */ /* 0x000fc40000410000 */
[----:B------:R-:W-:Y:S02]  /*4340*/  FMUL.FTZ R33, R45, c[0x0][0x2ec] ;  /* 0x0000bb002d217a20 */ /* 0x000fe40000410000 */
[C---:B------:R-:W-:Y:S01]  /*4350*/  IADD3 R9, R18.reuse, -0x40, RZ ;  /* 0xffffffc012097810 */ /* 0x040fe20007ffe0ff */
[C---:B------:R-:W-:Y:S01]  /*4360*/  HMMA.16816.F32 R68, R12.reuse, R78, R68 ;  /* 0x0000004e0c44723c */ /* 0x040fe20000001844 */
[----:B------:R-:W-:Y:S01]  /*4370*/  FMUL.FTZ R16, R47, c[0x0][0x2ec] ;  /* 0x0000bb002f107a20 */ /* 0x000fe20000410000 */
[----:B------:R-:W-:Y:S01]  /*4380*/  MUFU.TANH R32, R32 ;  /* 0x0000002000207308 */ /* 0x000fe20000002400 */
[-C--:B------:R-:W-:Y:S02]  /*4390*/  ISETP.GE.AND P4, PT, R9, R94.reuse, PT ;  /* 0x0000005e0900720c */ /* 0x080fe40003f86270 */
[C---:B------:R-:W-:Y:S02]  /*43a0*/  IADD3 R9, R18.reuse, -0x2f, RZ ;  /* 0xffffffd112097810 */ /* 0x040fe40007ffe0ff */
[----:B------:R-:W-:Y:S01]  /*43b0*/  FSEL R49, R49, -INF , !P4 ;  /* 0xff80000031317808 */ /* 0x000fe20006000000 */
[C---:B------:R-:W-:Y:S01]  /*43c0*/  HMMA.16816.F32 R64, R12.reuse, R76, R64 ;  /* 0x0000004c0c40723c */ /* 0x040fe20000001840 */
[-C--:B------:R-:W-:Y:S01]  /*43d0*/  ISETP.GE.AND P5, PT, R9, R94.reuse, PT ;  /* 0x0000005e0900720c */ /* 0x080fe20003fa6270 */
[----:B------:R-:W1:Y:S01]  /*43e0*/  MUFU.TANH R44, R44 ;  /* 0x0000002c002c7308 */ /* 0x000e620000002400 */
[----:B------:R-:W-:Y:S01]  /*43f0*/  IADD3 R9, R18, -0x28, RZ ;  /* 0xffffffd812097810 */ /* 0x000fe20007ffe0ff */
[----:B------:R-:W-:Y:S01]  /*4400*/  FMUL.FTZ R17, R40, c[0x0][0x2ec] ;  /* 0x0000bb0028117a20 */ /* 0x000fe20000410000 */
[----:B------:R-:W-:Y:S01]  /*4410*/  FSEL R19, R2, -INF , !P4 ;  /* 0xff80000002137808 */ /* 0x000fe20006000000 */
[----:B------:R-:W-:Y:S01]  /*4420*/  FMUL.FTZ R35, R42, c[0x0][0x2ec] ;  /* 0x0000bb002a237a20 */ /* 0x000fe20000410000 */
[-C--:B------:R-:W-:Y:S01]  /*4430*/  ISETP.GE.AND P4, PT, R9, R94.reuse, PT ;  /* 0x0000005e0900720c */ /* 0x080fe20003f86270 */
[----:B------:R-:W-:Y:S01]  /*4440*/  HMMA.16816.F32 R80, R12, R10, R80 ;  /* 0x0000000a0c50723c */ /* 0x000fe20000001850 */
[----:B------:R-:W-:Y:S01]  /*4450*/  IADD3 R9, R18, -0x27, RZ ;  /* 0xffffffd912097810 */ /* 0x000fe20007ffe0ff */
[----:B------:R-:W-:Y:S01]  /*4460*/  MUFU.TANH R33, R33 ;  /* 0x0000002100217308 */ /* 0x000fe20000002400 */
[----:B------:R-:W-:Y:S01]  /*4470*/  FMUL.FTZ R40, R41, c[0x0][0x2ec] ;  /* 0x0000bb0029287a20 */ /* 0x000fe20000410000 */
[----:B---3--:R-:W-:Y:S01]  /*4480*/  FSEL R2, R31, -INF , !P1 ;  /* 0xff8000001f027808 */ /* 0x008fe20004800000 */
[----:B------:R-:W-:Y:S01]  /*4490*/  FMUL.FTZ R34, R43, c[0x0][0x2ec] ;  /* 0x0000bb002b227a20 */ /* 0x000fe20000410000 */
[-C--:B------:R-:W-:Y:S01]  /*44a0*/  ISETP.GE.AND P3, PT, R9, R94.reuse, PT ;  /* 0x0000005e0900720c */ /* 0x080fe20003f66270 */
[----:B------:R-:W-:Y:S01]  /*44b0*/  FMUL.FTZ R56, R56, c[0x0][0x2ec] ;  /* 0x0000bb0038387a20 */ /* 0x000fe20000410000 */
[----:B------:R-:W-:Y:S01]  /*44c0*/  IADD3 R9, R18, -0x20, RZ ;  /* 0xffffffe012097810 */ /* 0x000fe20007ffe0ff */
[----:B------:R-:W-:Y:S01]  /*44d0*/  FMUL.FTZ R68, R68, c[0x0][0x2ec] ;  /* 0x0000bb0044447a20 */ /* 0x000fe20000410000 */
[----:B------:R-:W2:Y:S01]  /*44e0*/  MUFU.TANH R16, R16 ;  /* 0x0000001000107308 */ /* 0x000ea20000002400 */
[----:B------:R-:W-:Y:S01]  /*44f0*/  FMUL.FTZ R70, R70, c[0x0][0x2ec] ;  /* 0x0000bb0046467a20 */ /* 0x000fe20000410000 */
[-C--:B------:R-:W-:Y:S01]  /*4500*/  ISETP.GE.AND P2, PT, R9, R94.reuse, PT ;  /* 0x0000005e0900720c */ /* 0x080fe20003f46270 */
[----:B------:R-:W-:Y:S01]  /*4510*/  FMUL.FTZ R69, R69, c[0x0][0x2ec] ;  /* 0x0000bb0045457a20 */ /* 0x000fe20000410000 */
[----:B------:R-:W-:Y:S01]  /*4520*/  IADD3 R9, R18, -0x1f, RZ ;  /* 0xffffffe112097810 */ /* 0x000fe20007ffe0ff */
[----:B------:R-:W-:Y:S01]  /*4530*/  FMUL.FTZ R71, R71, c[0x0][0x2ec] ;  /* 0x0000bb0047477a20 */ /* 0x000fe20000410000 */
[----:B-1----:R-:W-:Y:S01]  /*4540*/  FSEL R14, R44, -INF , !P6 ;  /* 0xff8000002c0e7808 */ /* 0x002fe20007000000 */
[----:B------:R-:W-:Y:S01]  /*4550*/  FMUL.FTZ R64, R64, c[0x0][0x2ec] ;  /* 0x0000bb0040407a20 */ /* 0x000fe20000410000 */
[----:B------:R-:W1:Y:S01]  /*4560*/  MUFU.TANH R17, R17 ;  /* 0x0000001100117308 */ /* 0x000e620000002400 */
[-C--:B------:R-:W-:Y:S01]  /*4570*/  ISETP.GE.AND P1, PT, R9, R94.reuse, PT ;  /* 0x0000005e0900720c */ /* 0x080fe20003f26270 */
[----:B------:R-:W-:Y:S01]  /*4580*/  FMUL.FTZ R66, R66, c[0x0][0x2ec] ;  /* 0x0000bb0042427a20 */ /* 0x000fe20000410000 */
[----:B------:R-:W-:Y:S01]  /*4590*/  IADD3 R9, R18, -0x18, RZ ;  /* 0xffffffe812097810 */ /* 0x000fe20007ffe0ff */
[----:B------:R-:W-:Y:S01]  /*45a0*/  FMUL.FTZ R65, R65, c[0x0][0x2ec] ;  /* 0x0000bb0041417a20 */ /* 0x000fe20000410000 */
[----:B------:R-:W-:Y:S01]  /*45b0*/  FSEL R15, R32, -INF , !P6 ;  /* 0xff800000200f7808 */ /* 0x000fe20007000000 */
[----:B------:R-:W-:Y:S01]  /*45c0*/  FMUL.FTZ R67, R67, c[0x0][0x2ec] ;  /* 0x0000bb0043437a20 */ /* 0x000fe20000410000 */
[-C--:B------:R-:W-:Y:S01]  /*45d0*/  ISETP.GE.AND P6, PT, R9, R94.reuse, PT ;  /* 0x0000005e0900720c */ /* 0x080fe20003fc6270 */
[----:B------:R-:W3:Y:S01]  /*45e0*/  MUFU.TANH R35, R35 ;  /* 0x0000002300237308 */ /* 0x000ee20000002400 */
[----:B------:R-:W-:Y:S01]  /*45f0*/  IADD3 R9, R18, -0x17, RZ ;  /* 0xffffffe912097810 */ /* 0x000fe20007ffe0ff */
[----:B------:R-:W-:Y:S01]  /*4600*/  FMUL.FTZ R57, R57, c[0x0][0x2ec] ;  /* 0x0000bb0039397a20 */ /* 0x000fe20000410000 */
[----:B--2---:R-:W-:Y:S01]  /*4610*/  FSEL R12, R16, -INF , !P5 ;  /* 0xff800000100c7808 */ /* 0x004fe20006800000 */
[----:B------:R-:W-:Y:S01]  /*4620*/  FMUL.FTZ R58, R58, c[0x0][0x2ec] ;  /* 0x0000bb003a3a7a20 */ /* 0x000fe20000410000 */
[----:B------:R-:W-:Y:S01]  /*4630*/  FSEL R13, R33, -INF , !P5 ;  /* 0xff800000210d7808 */ /* 0x000fe20006800000 */
[----:B------:R-:W-:Y:S01]  /*4640*/  FMUL.FTZ R59, R59, c[0x0][0x2ec] ;  /* 0x0000bb003b3b7a20 */ /* 0x000fe20000410000 */
[----:B------:R-:W-:Y:S01]  /*4650*/  ISETP.GE.AND P5, PT, R9, R94, PT ;  /* 0x0000005e0900720c */ /* 0x000fe20003fa6270 */
[----:B------:R-:W2:Y:S01]  /*4660*/  MUFU.TANH R167, R68 ;  /* 0x0000004400a77308 */ /* 0x000ea20000002400 */
[----:B------:R-:W-:Y:S01]  /*4670*/  IADD3 R9, R18, -0x10, RZ ;  /* 0xfffffff012097810 */ /* 0x000fe20007ffe0ff */
[----:B------:R-:W-:Y:S01]  /*4680*/  FMUL.FTZ R80, R80, c[0x0][0x2ec] ;  /* 0x0000bb0050507a20 */ /* 0x000fe20000410000 */
[----:B-1----:R-:W-:Y:S01]  /*4690*/  FSEL R11, R17, -INF , !P4 ;  /* 0xff800000110b7808 */ /* 0x002fe20006000000 */
[----:B------:R-:W-:Y:S01]  /*46a0*/  FMUL.FTZ R82, R82, c[0x0][0x2ec] ;  /* 0x0000bb0052527a20 */ /* 0x000fe20000410000 */
[----:B------:R-:W-:Y:S01]  /*46b0*/  IADD3 R17, R18, -0xf, RZ ;  /* 0xfffffff112117810 */ /* 0x000fe20007ffe0ff */
[----:B------:R-:W-:-:S02]  /*46c0*/  FMUL.FTZ R81, R81, c[0x0][0x2ec] ;  /* 0x0000bb0051517a20 */ /* 0x000fc40000410000 */
[----:B------:R-:W1:Y:S01]  /*46d0*/  MUFU.TANH R164, R70 ;  /* 0x0000004600a47308 */ /* 0x000e620000002400 */
[----:B------:R-:W-:Y:S01]  /*46e0*/  FMUL.FTZ R83, R83, c[0x0][0x2ec] ;  /* 0x0000bb0053537a20 */ /* 0x000fe20000410000 */
[----:B---3--:R-:W-:Y:S02]  /*46f0*/  FSEL R10, R35, -INF , !P4 ;  /* 0xff800000230a7808 */ /* 0x008fe40006000000 */
[----:B------:R-:W-:-:S04]  /*4700*/  ISETP.GE.AND P4, PT, R9, R94, PT ;  /* 0x0000005e0900720c */ /* 0x000fc80003f86270 */
[----:B------:R-:W3:Y:S01]  /*4710*/  MUFU.TANH R40, R40 ;  /* 0x0000002800287308 */ /* 0x000ee20000002400 */
[----:B--2---:R-:W-:-:S07]  /*4720*/  FSEL R167, R167, -INF , !P6 ;  /* 0xff800000a7a77808 */ /* 0x004fce0007000000 */
[----:B------:R-:W2:Y:S01]  /*4730*/  MUFU.TANH R34, R34 ;  /* 0x0000002200227308 */ /* 0x000ea20000002400 */
[----:B-1----:R-:W-:Y:S02]  /*4740*/  FSEL R164, R164, -INF , !P6 ;  /* 0xff800000a4a47808 */ /* 0x002fe40007000000 */
[----:B------:R-:W-:-:S05]  /*4750*/  ISETP.GE.AND P6, PT, R133, 0x2, PT ;  /* 0x000000028500780c */ /* 0x000fca0003fc6270 */
[----:B------:R-:W1:Y:S01]  /*4760*/  MUFU.TANH R169, R64 ;  /* 0x0000004000a97308 */ /* 0x000e620000002400 */
[----:B---3--:R-:W-:-:S07]  /*4770*/  FSEL R9, R40, -INF , !P3 ;  /* 0xff80000028097808 */ /* 0x008fce0005800000 */
[----:B------:R-:W3:Y:S01]  /*4780*/  MUFU.TANH R162, R66 ;  /* 0x0000004200a27308 */ /* 0x000ee20000002400 */
[----:B--2---:R-:W-:Y:S02]  /*4790*/  FSEL R8, R34, -INF , !P3 ;  /* 0xff80000022087808 */ /* 0x004fe40005800000 */
[----:B------:R-:W-:Y:S02]  /*47a0*/  ISETP.GE.AND P3, PT, R17, R94, PT ;  /* 0x0000005e1100720c */ /* 0x000fe40003f66270 */
[----:B------:R-:W-:-:S03]  /*47b0*/  IADD3 R17, R18, -0x8, RZ ;  /* 0xfffffff812117810 */ /* 0x000fc60007ffe0ff */
[----:B------:R-:W2:Y:S01]  /*47c0*/  MUFU.TANH R161, R65 ;  /* 0x0000004100a17308 */ /* 0x000ea20000002400 */
[----:B-1----:R-:W-:-:S07]  /*47d0*/  FSEL R169, R169, -INF , !P2 ;  /* 0xff800000a9a97808 */ /* 0x002fce0005000000 */
[----:B------:R-:W1:Y:S01]  /*47e0*/  MUFU.TANH R172, R67 ;  /* 0x0000004300ac7308 */ /* 0x000e620000002400 */
[----:B---3--:R-:W-:Y:S02]  /*47f0*/  FSEL R162, R162, -INF , !P2 ;  /* 0xff800000a2a27808 */ /* 0x008fe40005000000 */
[----:B------:R-:W-:Y:S02]  /*4800*/  ISETP.GE.AND P2, PT, R17, R94, PT ;  /* 0x0000005e1100720c */ /* 0x000fe40003f46270 */
[----:B------:R-:W-:-:S03]  /*4810*/  IADD3 R17, R18, -0x7, RZ ;  /* 0xfffffff912117810 */ /* 0x000fc60007ffe0ff */
[----:B------:R-:W3:Y:S01]  /*4820*/  MUFU.TANH R163, R69 ;  /* 0x0000004500a37308 */ /* 0x000ee20000002400 */
[----:B--2---:R-:W-:-:S07]  /*4830*/  FSEL R161, R161, -INF , !P1 ;  /* 0xff800000a1a17808 */ /* 0x004fce0004800000 */
[----:B------:R-:W2:Y:S01]  /*4840*/  MUFU.TANH R170, R71 ;  /* 0x0000004700aa7308 */ /* 0x000ea20000002400 */
[----:B-1----:R-:W-:Y:S02]  /*4850*/  FSEL R172, R172, -INF , !P1 ;  /* 0xff800000acac7808 */ /* 0x002fe40004800000 */
[----:B------:R-:W-:-:S05]  /*4860*/  ISETP.GE.AND P1, PT, R17, R94, PT ;  /* 0x0000005e1100720c */ /* 0x000fca0003f26270 */
[----:B------:R-:W1:Y:S01]  /*4870*/  MUFU.TANH R173, R56 ;  /* 0x0000003800ad7308 */ /* 0x000e620000002400 */
[----:B---3--:R-:W-:-:S07]  /*4880*/  FSEL R163, R163, -INF , !P5 ;  /* 0xff800000a3a37808 */ /* 0x008fce0006800000 */
[----:B------:R-:W3:Y:S01]  /*4890*/  MUFU.TANH R171, R57 ;  /* 0x0000003900ab7308 */ /* 0x000ee20000002400 */
[----:B--2---:R-:W-:-:S07]  /*48a0*/  FSEL R170, R170, -INF , !P5 ;  /* 0xff800000aaaa7808 */ /* 0x004fce0006800000 */
[----:B------:R-:W2:Y:S01]  /*48b0*/  MUFU.TANH R166, R58 ;  /* 0x0000003a00a67308 */ /* 0x000ea20000002400 */
[----:B-1----:R-:W-:-:S07]  /*48c0*/  FSEL R173, R173, -INF , !P4 ;  /* 0xff800000adad7808 */ /* 0x002fce0006000000 */
        /* <DEDUP_REMOVED lines=9> */
[----:B--2---:R-:W-:Y:S02]  /*4960*/  FSEL R140, R140, -INF , !P2 ;  /* 0xff8000008c8c7808 */ /* 0x004fe40005000000 */
[----:B-1----:R-:W-:Y:S02]  /*4970*/  FSEL R160, R160, -INF , !P1 ;  /* 0xff800000a0a07808 */ /* 0x002fe40004800000 */
[----:B---3--:R-:W-:Y:S01]  /*4980*/  FSEL R141, R141, -INF , !P1 ;  /* 0xff8000008d8d7808 */ /* 0x008fe20004800000 */
[----:B------:R-:W-:Y:S06]  /*4990*/  BAR.SYNC.DEFER_BLOCKING 0x0 ;  /* 0x0000000000007b1d */ /* 0x000fec0000010000 */
        /* <DEDUP_REMOVED lines=53> */
[----:B------:R-:W-:-:S04]  /*4cf0*/  SHF.R.S32.HI R4, RZ, 0x1f, R16 ;  /* 0x0000001fff047819 */ /* 0x000fc80000011410 */
[----:B------:R-:W-:Y:S01]  /*4d00*/  MOV R25, R22 ;  /* 0x0000001600197202 */ /* 0x000fe20000000f00 */
[----:B------:R-:W-:-:S04]  /*4d10*/  IMAD R17, R4, c[0x0][0x180], RZ ;  /* 0x0000600004117a24 */ /* 0x000fc800078e02ff */
[----:B------:R-:W-:-:S04]  /*4d20*/  IMAD R17, R16, c[0x0][0x184], R17 ;  /* 0x0000610010117a24 */ /* 0x000fc800078e0211 */
[----:B------:R-:W-:Y:S01]  /*4d30*/  IMAD.IADD R16, R23, 0x1, R17 ;  /* 0x0000000117107824 */ /* 0x000fe200078e0211 */
[----:B------:R-:W-:Y:S05]  /*4d40*/  BRA `(.L_x_771) ;  /* 0x0000002000007947 */ /* 0x000fea0003800000 */
.L_x_770:
[----:B------:R-:W-:-:S04]  /*4d50*/  LEA R25, -R6, RZ, 0x6 ;  /* 0x000000ff06197211 */ /* 0x000fc800078e31ff */
[----:B------:R-:W-:Y:S02]  /*4d60*/  SHF.R.S32.HI R16, RZ, 0x1f, R25 ;  /* 0x0000001fff107819 */ /* 0x000fe40000011419 */
.L_x_771:
        /* <DEDUP_REMOVED lines=113> */
[----:B------:R-:W-:-:S04]  /*5480*/  LEA R22, P1, R23, c[0x0][0x168], 0x1 ;  /* 0x00005a0017167a11 */ /* 0x000fc800078208ff */
[----:B------:R-:W-:-:S05]  /*5490*/  LEA.HI.X R23, R23, c[0x0][0x16c], R6, 0x1, P1 ;  /* 0x00005b0017177a11 */ /* 0x000fca00008f0c06 */
[----:B------:R-:W-:Y:S01]  /*54a0*/  @!PT LDS RZ, [RZ] ;  /* 0x00000000fffff984 */ /* 0x000fe20000000800 */
[----:B------:R-:W-:Y:S01]  /*54b0*/  @!PT LDS RZ, [RZ] ;  /* 0x00000000fffff984 */ /* 0x000fe20000000800 */
[----:B------:R-:W-:Y:S01]  /*54c0*/  @!PT LDS RZ, [RZ] ;  /* 0x00000000fffff984 */ /* 0x000fe20000000800 */
[----:B------:R2:W-:Y:S04]  /*54d0*/  LDGSTS.E.BYPASS.LTC128B.128 [R215+0xb800], [R22.64+0x100] ;  /* 0x0b80010016d77fae */ /* 0x0005e8000b901d46 */
.L_x_773:
[----:B------:R-:W-:Y:S05]  /*54e0*/  BSYNC B0 ;  /* 0x0000000000007941 */ /* 0x000fea0003800000 */
.L_x_772:
[----:B------:R-:W0:Y:S01]  /*54f0*/  LDGDEPBAR ;  /* 0x00000000000079af */ /* 0x000e220000000000 */
[----:B------:R-:W-:-:S04]  /*5500*/  IADD3 R134, P1, R25, R134, RZ ;  /* 0x0000008619867210 */ /* 0x000fc80007f3e0ff */
[----:B------:R-:W-:Y:S02]  /*5510*/  IADD3.X R135, R16, R135, RZ, P1, !PT ;  /* 0x0000008710877210 */ /* 0x000fe40000ffe4ff */
.L_x_769:
[----:B------:R-:W-:Y:S02]  /*5520*/  FMNMX.FTZ R6, R19, R48, !PT ;  /* 0x0000003013067209 */ /* 0x000fe40007810000 */
[----:B--2---:R-:W-:Y:S02]  /*5530*/  FMNMX.FTZ R23, R49, R84, !PT ;  /* 0x0000005431177209 */ /* 0x004fe40007810000 */
        /* <DEDUP_REMOVED lines=33> */
[----:B-1----:R-:W-:Y:S01]  /*5750*/  LDSM.16.MT88.4 R40, [R200+0xe000] ;  /* 0x00e00000c828783b */ /* 0x002fe20000004200 */
[----:B------:R-:W-:-:S03]  /*5760*/  LEA R196, R5, R198, 0x1 ;  /* 0x000000c605c47211 */ /* 0x000fc600078e08ff */
[----:B------:R-:W-:Y:S04]  /*5770*/  LDSM.16.MT88.4 R56, [R197+0xe000] ;  /* 0x00e00000c538783b */ /* 0x000fe80000004200 */
[----:B------:R-:W-:Y:S04]  /*5780*/  LDSM.16.MT88.4 R124, [R200+0xc000] ;  /* 0x00c00000c87c783b */ /* 0x000fe80000004200 */
[----:B------:R-:W-:Y:S01]  /*5790*/  LDSM.16.MT88.4 R116, [R198+0xc000] ;  /* 0x00c00000c674783b */ /* 0x000fe20000004200 */
[----:B--2---:R-:W-:-:S03]  /*57a0*/  FMNMX.FTZ R17, R6, R17, !PT ;  /* 0x0000001106117209 */ /* 0x004fc60007810000 */
[----:B------:R-:W-:Y:S01]  /*57b0*/  LDSM.16.MT88.4 R108, [R197+0xc000] ;  /* 0x00c00000c56c783b */ /* 0x000fe20000004200 */
[----:B---3--:R-:W-:-:S03]  /*57c0*/  FMNMX.FTZ R4, R23, R4, !PT ;  /* 0x0000000417047209 */ /* 0x008fc60007810000 */
[----:B------:R-:W1:Y:S04]  /*57d0*/  SHFL.BFLY PT, R132, R17, 0x1, 0x1f ;  /* 0x0c201f0011847f89 */ /* 0x000e6800000e0000 */
[----:B------:R-:W2:Y:S04]  /*57e0*/  SHFL.BFLY PT, R3, R4, 0x1, 0x1f ;  /* 0x0c201f0004037f89 */ /* 0x000ea800000e0000 */
[----:B------:R-:W3:Y:S04]  /*57f0*/  LDSM.16.MT88.4 R100, [R196+0xc000] ;  /* 0x00c00000c464783b */ /* 0x000ee80000004200 */
        /* <DEDUP_REMOVED lines=36> */
[--C-:B------:R-:W-:Y:S01]  /*5a40*/  FFMA.FTZ R151, R15, c[0x0][0x23c], -R168.reuse ;  /* 0x00008f000f977a23 */ /* 0x100fe200000108a8 */
[----:B------:R-:W4:Y:S01]  /*5a50*/  LDSM.16.MT88.4 R8, [R200+0xe800] ;  /* 0x00e80000c808783b */ /* 0x000f220000004200 */
[--C-:B------:R-:W-:Y:S02]  /*5a60*/  FFMA.FTZ R146, R13, c[0x0][0x23c], -R168.reuse ;  /* 0x00008f000d927a23 */ /* 0x100fe400000108a8 */
[--C-:B------:R-:W-:Y:S01]  /*5a70*/  FFMA.FTZ R149, R14, c[0x0][0x23c], -R165.reuse ;  /* 0x00008f000e957a23 */ /* 0x100fe200000108a5 */
[----:B------:R-:W-:Y:S01]  /*5a80*/  LDSM.16.MT88.4 R24, [R198+0xe800] ;  /* 0x00e80000c618783b */ /* 0x000fe20000004200 */
[----:B------:R-:W-:Y:S01]  /*5a90*/  FFMA.FTZ R144, R12, c[0x0][0x23c], -R165 ;  /* 0x00008f000c907a23 */ /* 0x000fe200000108a5 */
[----:B------:R-:W5:Y:S01]  /*5aa0*/  MUFU.EX2 R148, R148 ;  /* 0x0000009400947308 */ /* 0x000f620000000800 */
[----:B--2---:R-:W-:Y:S01]  /*5ab0*/  F2FP.PACK_AB R96, R152, R155 ;  /* 0x0000009b9860723e */ /* 0x004fe200000000ff */
[----:B------:R-:W2:Y:S01]  /*5ac0*/  LDSM.16.MT88.4 R12, [R196+0xe800] ;  /* 0x00e80000c40c783b */ /* 0x000ea20000004200 */
[----:B------:R-:W-:-:S02]  /*5ad0*/  FFMA.FTZ R156, R169, c[0x0][0x23c], -R168 ;  /* 0x00008f00a99c7a23 */ /* 0x000fc400000108a8 */
[--C-:B------:R-:W-:Y:S02]  /*5ae0*/  FFMA.FTZ R158, R167, c[0x0][0x23c], -R168.reuse ;  /* 0x00008f00a79e7a23 */ /* 0x100fe400000108a8 */
[--C-:B------:R-:W-:Y:S01]  /*5af0*/  FFMA.FTZ R161, R161, c[0x0][0x23c], -R168.reuse ;  /* 0x00008f00a1a17a23 */ /* 0x100fe200000108a8 */
[----:B------:R-:W-:Y:S01]  /*5b00*/  MUFU.EX2 R154, R154 ;  /* 0x0000009a009a7308 */ /* 0x000fe20000000800 */
[----:B------:R-:W-:Y:S02]  /*5b10*/  FFMA.FTZ R163, R163, c[0x0][0x23c], -R168 ;  /* 0x00008f00a3a37a23 */ /* 0x000fe400000108a8 */
[--C-:B------:R-:W-:Y:S02]  /*5b20*/  FFMA.FTZ R162, R162, c[0x0][0x23c], -R165.reuse ;  /* 0x00008f00a2a27a23 */ /* 0x100fe400000108a5 */
[--C-:B------:R-:W-:Y:S02]  /*5b30*/  FFMA.FTZ R167, R172, c[0x0][0x23c], -R165.reuse ;  /* 0x00008f00aca77a23 */ /* 0x100fe400000108a5 */
[--C-:B------:R-:W-:Y:S01]  /*5b40*/  FFMA.FTZ R164, R164, c[0x0][0x23c], -R165.reuse ;  /* 0x00008f00a4a47a23 */ /* 0x100fe200000108a5 */
[----:B------:R-:W1:Y:S01]  /*5b50*/  MUFU.EX2 R157, R157 ;  /* 0x0000009d009d7308 */ /* 0x000e620000000800 */
[----:B-----5:R-:W-:Y:S01]  /*5b60*/  F2FP.PACK_AB R98, R148, R153 ;  /* 0x000000999462723e */ /* 0x020fe200000000ff */
[----:B------:R-:W-:-:S02]  /*5b70*/  FFMA.FTZ R169, R170, c[0x0][0x23c], -R165 ;  /* 0x00008f00aaa97a23 */ /* 0x000fc400000108a5 */
[--C-:B------:R-:W-:Y:S02]  /*5b80*/  FFMA.FTZ R170, R173, c[0x0][0x23c], -R168.reuse ;  /* 0x00008f00adaa7a23 */ /* 0x100fe400000108a8 */
[--C-:B------:R-:W-:Y:S02]  /*5b90*/  FFMA.FTZ R171, R171, c[0x0][0x23c], -R168.reuse ;  /* 0x00008f00abab7a23 */ /* 0x100fe400000108a8 */
[----:B------:R-:W-:Y:S01]  /*5ba0*/  MUFU.EX2 R159, R159 ;  /* 0x0000009f009f7308 */ /* 0x000fe20000000800 */
[--C-:B------:R-:W-:Y:S02]  /*5bb0*/  FFMA.FTZ R172, R143, c[0x0][0x23c], -R168.reuse ;  /* 0x00008f008fac7a23 */ /* 0x100fe400000108a8 */
[----:B------:R-:W-:Y:S02]  /*5bc0*/  FFMA.FTZ R229, R141, c[0x0][0x23c], -R168 ;  /* 0x00008f008de57a23 */ /* 0x000fe400000108a8 */
[--C-:B------:R-:W-:Y:S02]  /*5bd0*/  FFMA.FTZ R166, R166, c[0x0][0x23c], -R165.reuse ;  /* 0x00008f00a6a67a23 */ /* 0x100fe400000108a5 */
[--C-:B------:R-:W-:Y:S01]  /*5be0*/  FFMA.FTZ R173, R142, c[0x0][0x23c], -R165.reuse ;  /* 0x00008f008ead7a23 */ /* 0x100fe200000108a5 */
[----:B------:R-:W5:Y:S01]  /*5bf0*/  MUFU.EX2 R150, R150 ;  /* 0x0000009600967308 */ /* 0x000f620000000800 */
[----:B-1----:R-:W-:Y:S01]  /*5c00*/  F2FP.PACK_AB R97, R157, R154 ;  /* 0x0000009a9d61723e */ /* 0x002fe200000000ff */
[----:B------:R-:W-:-:S02]  /*5c10*/  FFMA.FTZ R168, R140, c[0x0][0x23c], -R165 ;  /* 0x00008f008ca87a23 */ /* 0x000fc400000108a5 */
[----:B------:R-:W-:Y:S01]  /*5c20*/  FFMA.FTZ R227, R160, c[0x0][0x23c], -R165 ;  /* 0x00008f00a0e37a23 */ /* 0x000fe200000108a5 */
[----:B------:R-:W-:Y:S01]  /*5c30*/  LDSM.16.MT88.4 R140, [R198+0xd800] ;  /* 0x00d80000c68c783b */ /* 0x000fe20000004200 */
[----:B------:R-:W-:Y:S02]  /*5c40*/  FADD.FTZ R152, R155, R152 ;  /* 0x000000989b987221 */ /* 0x000fe40000010000 */
[----:B------:R-:W-:Y:S01]  /*5c50*/  MUFU.EX2 R151, R151 ;  /* 0x0000009700977308 */ /* 0x000fe20000000800 */
[----:B------:R-:W-:Y:S02]  /*5c60*/  FADD.FTZ R154, R154, R157 ;  /* 0x0000009d9a9a7221 */ /* 0x000fe40000010000 */
[----:B------:R-:W-:-:S04]  /*5c70*/  FADD.FTZ R153, R153, R152 ;  /* 0x0000009899997221 */ /* 0x000fc80000010000 */
[----:B------:R-:W-:Y:S01]  /*5c80*/  FADD.FTZ R148, R148, R153 ;  /* 0x0000009994947221 */ /* 0x000fe20000010000 */
[----:B-----5:R-:W-:Y:S01]  /*5c90*/  F2FP.PACK_AB R99, R150, R159 ;  /* 0x0000009f9663723e */ /* 0x020fe200000000ff */
[----:B------:R-:W1:Y:S01]  /*5ca0*/  MUFU.EX2 R146, R146 ;  /* 0x0000009200927308 */ /* 0x000e620000000800 */
[----:B------:R-:W-:-:S04]  /*5cb0*/  FADD.FTZ R159, R159, R154 ;  /* 0x0000009a9f9f7221 */ /* 0x000fc80000010000 */
        /* <DEDUP_REMOVED lines=11> */
[C---:B------:R-:W-:Y:S02]  /*5d70*/  HMMA.16816.F32 R120, R96.reuse, R116, RZ ;  /* 0x000000746078723c */ /* 0x040fe400000018ff */
[----:B------:R-:W1:Y:S06]  /*5d80*/  MUFU.EX2 R0, R0 ;  /* 0x0000000000007308 */ /* 0x000e6c0000000800 */
[C---:B------:R-:W-:Y:S02]  /*5d90*/  HMMA.16816.F32 R112, R96.reuse, R108, RZ ;  /* 0x0000006c6070723c */ /* 0x040fe400000018ff */
[----:B------:R-:W-:Y:S06]  /*5da0*/  MUFU.EX2 R156, R156 ;  /* 0x0000009c009c7308 */ /* 0x000fec0000000800 */
[C---:B---3--:R-:W-:Y:S02]  /*5db0*/  HMMA.16816.F32 R104, R96.reuse, R100, RZ ;  /* 0x000000646068723c */ /* 0x048fe400000018ff */
[----:B------:R-:W3:Y:S06]  /*5dc0*/  MUFU.EX2 R161, R161 ;  /* 0x000000a100a17308 */ /* 0x000eec0000000800 */
        /* <DEDUP_REMOVED lines=27> */
[----:B------:R-:W2:Y:S06]  /*5f80*/  MUFU.EX2 R227, R227 ;  /* 0x000000e300e37308 */ /* 0x000eac0000000800 */
[C---:B------:R-:W-:Y:S07]  /*5f90*/  HMMA.16816.F32 R92, R96.reuse, R4, RZ ;  /* 0x00000004605c723c */ /* 0x040fee00000018ff */
[----:B-1----:R-:W-:Y:S01]  /*5fa0*/  F2FP.PACK_AB R4, R146, R151 ;  /* 0x000000979204723e */ /* 0x002fe200000000ff */
[----:B------:R-:W-:Y:S01]  /*5fb0*/  HMMA.16816.F32 R96, R96, R6, RZ ;  /* 0x000000066060723c */ /* 0x000fe200000018ff */
[----:B-----5:R-:W-:Y:S01]  /*5fc0*/  F2FP.PACK_AB R5, R144, R149 ;  /* 0x000000959005723e */ /* 0x020fe200000000ff */
[----:B------:R-:W-:-:S02]  /*5fd0*/  FADD.FTZ R151, R151, R148 ;  /* 0x0000009497977221 */ /* 0x000fc40000010000 */
[----:B------:R-:W-:Y:S02]  /*5fe0*/  FADD.FTZ R149, R149, R150 ;  /* 0x0000009695957221 */ /* 0x000fe40000010000 */
[----:B------:R-:W-:Y:S01]  /*5ff0*/  FADD.FTZ R146, R146, R151 ;  /* 0x0000009792927221 */ /* 0x000fe20000010000 */
[----:B------:R-:W-:Y:S01]  /*6000*/  F2FP.PACK_AB R6, R2, R147 ;  /* 0x000000930206723e */ /* 0x000fe200000000ff */
[----:B------:R-:W-:Y:S01]  /*6010*/  FADD.FTZ R144, R144, R149 ;  /* 0x0000009590907221 */ /* 0x000fe20000010000 */
[----:B------:R-:W-:Y:S01]  /*6020*/  F2FP.PACK_AB R7, R0, R145 ;  /* 0x000000910007723e */ /* 0x000fe200000000ff */
        /* <DEDUP_REMOVED lines=9> */
[----:B------:R-:W4:Y:S07]  /*60c0*/  LDSM.16.MT88.4 R16, [R197+0x10800] ;  /* 0x01080000c510783b */ /* 0x000f2e0000004200 */
[C---:B------:R-:W-:Y:S08]  /*60d0*/  HMMA.16816.F32 R128, R4.reuse, R20, R128 ;  /* 0x000000140480723c */ /* 0x040ff00000001880 */
[C---:B------:R-:W-:Y:S01]  /*60e0*/  HMMA.16816.F32 R124, R4.reuse, R22, R124 ;  /* 0x00000016047c723c */ /* 0x040fe2000000187c */
[----:B------:R-:W5:Y:S07]  /*60f0*/  LDSM.16.MT88.4 R20, [R200+0x10800] ;  /* 0x01080000c814783b */ /* 0x000f6e0000004200 */
[C---:B--2---:R-:W-:Y:S08]  /*6100*/  HMMA.16816.F32 R60, R4.reuse, R12, R60 ;  /* 0x0000000c043c723c */ /* 0x044ff0000000183c */
[C---:B------:R-:W-:Y:S01]  /*6110*/  HMMA.16816.F32 R64, R4.reuse, R14, R64 ;  /* 0x0000000e0440723c */ /* 0x040fe20000001840 */
[----:B------:R-:W2:Y:S07]  /*6120*/  LDSM.16.MT88.4 R12, [R196+0x10800] ;  /* 0x01080000c40c783b */ /* 0x000eae0000004200 */
[C---:B-1----:R-:W-:Y:S08]  /*6130*/  HMMA.16816.F32 R76, R4.reuse, R8, R76 ;  /* 0x00000008044c723c */ /* 0x042ff0000000184c */
[C---:B------:R-:W-:Y:S01]  /*6140*/  HMMA.16816.F32 R80, R4.reuse, R10, R80 ;  /* 0x0000000a0450723c */ /* 0x040fe20000001850 */
[----:B------:R-:W1:Y:S07]  /*6150*/  LDSM.16.MT88.4 R8, [R200+0xd000] ;  /* 0x00d00000c808783b */ /* 0x000e6e0000004200 */
[C---:B----4-:R-:W-:Y:S08]  /*6160*/  HMMA.16816.F32 R84, R4.reuse, R16, R84 ;  /* 0x000000100454723c */ /* 0x050ff00000001854 */
[C---:B------:R-:W-:Y:S01]  /*6170*/  HMMA.16816.F32 R88, R4.reuse, R18, R88 ;  /* 0x000000120458723c */ /* 0x040fe20000001858 */
[----:B------:R-:W4:Y:S07]  /*6180*/  LDSM.16.MT88.4 R16, [R198+0xd000] ;  /* 0x00d00000c610783b */ /* 0x000f2e0000004200 */
        /* <DEDUP_REMOVED lines=16> */
[----:B------:R-:W-:Y:S01]  /*6290*/  HMMA.16816.F32 R96, R4, R14, R96 ;  /* 0x0000000e0460723c */ /* 0x000fe20000001860 */
[----:B------:R-:W2:Y:S06]  /*62a0*/  LDSM.16.MT88.4 R12, [R200+0xf000] ;  /* 0x00f00000c80c783b */ /* 0x000eac0000004200 */
[----:B---3--:R-:W-:Y:S01]  /*62b0*/  F2FP.PACK_AB R4, R161, R156 ;  /* 0x0000009ca104723e */ /* 0x008fe200000000ff */
        /* <DEDUP_REMOVED lines=14> */
[C---:B----4-:R-:W-:Y:S08]  /*63a0*/  HMMA.16816.F32 R120, R4.reuse, R16, R120 ;  /* 0x000000100478723c */ /* 0x050ff00000001878 */
        /* <DEDUP_REMOVED lines=81> */
.L_x_778:
        /* <DEDUP_REMOVED lines=30> */
[--C-:B------:R-:W-:Y:S01]  /*6aa0*/  @!P2 IMAD.IADD R4, R4, 0x1, -R2.reuse ;  /* 0x000000010404a824 */ /* 0x100fe200078e0a02 */
[----:B------:R-:W-:Y:S01]  /*6ab0*/  @!P2 IADD3 R8, R8, 0x1, RZ ;  /* 0x000000010808a810 */ /* 0x000fe20007ffe0ff */
[----:B------:R-:W-:Y:S01]  /*6ac0*/  @!P4 IMAD.IADD R6, R6, 0x1, -R2 ;  /* 0x000000010606c824 */ /* 0x000fe200078e0a02 */
[----:B------:R-:W-:Y:S02]  /*6ad0*/  @!P4 IADD3 R9, R9, 0x1, RZ ;  /* 0x000000010909c810 */ /* 0x000fe40007ffe0ff */
[-C--:B------:R-:W-:Y:S02]  /*6ae0*/  ISETP.GE.U32.AND P5, PT, R4, R2.reuse, PT ;  /* 0x000000020400720c */ /* 0x080fe40003fa6070 */
[----:B------:R-:W-:Y:S02]  /*6af0*/  ISETP.GE.U32.AND P6, PT, R6, R2, PT ;  /* 0x000000020600720c */ /* 0x000fe40003fc6070 */
[----:B------:R-:W-:Y:S02]  /*6b00*/  ISETP.NE.AND P2, PT, RZ, c[0x0][0x2d0], PT ;  /* 0x0000b400ff007a0c */ /* 0x000fe40003f45270 */
[----:B------:R-:W-:Y:S07]  /*6b10*/  LOP3.LUT R2, RZ, c[0x0][0x2d0], RZ, 0x33, !PT ;  /* 0x0000b400ff027a12 */ /* 0x000fee00078e33ff */
[----:B------:R-:W-:Y:S02]  /*6b20*/  @P5 IADD3 R8, R8, 0x1, RZ ;  /* 0x0000000108085810 */ /* 0x000fe40007ffe0ff */
[----:B------:R-:W-:Y:S03]  /*6b30*/  @P6 IADD3 R9, R9, 0x1, RZ ;  /* 0x0000000109096810 */ /* 0x000fe60007ffe0ff */
[----:B------:R-:W-:Y:S02]  /*6b40*/  @!P1 IMAD.MOV R8, RZ, RZ, -R8 ;  /* 0x000000ffff089224 */ /* 0x000fe400078e0a08 */
[----:B------:R-:W-:Y:S03]  /*6b50*/  @!P3 IMAD.MOV R9, RZ, RZ, -R9 ;  /* 0x000000ffff09b224 */ /* 0x000fe600078e0a09 */
        /* <DEDUP_REMOVED lines=22> */
.L_x_775:
[----:B------:R-:W-:Y:S02]  /*6cc0*/  ISETP.GE.AND P5, PT, R218, c[0x0][0x220], PT ;  /* 0x00008800da007a0c */ /* 0x000fe40003fa6270 */
[C---:B------:R-:W-:Y:S02]  /*6cd0*/  LEA R2, P1, R132.reuse, R230, 0x1 ;  /* 0x000000e684027211 */ /* 0x040fe400078208ff */
[C---:B------:R-:W-:Y:S02]  /*6ce0*/  IADD3 R233, P2, R132.reuse, R211, RZ ;  /* 0x000000d384e97210 */ /* 0x040fe40007f5e0ff */
[----:B------:R-:W-:Y:S02]  /*6cf0*/  ISETP.GE.AND P4, PT, R209, c[0x0][0x220], PT ;  /* 0x00008800d1007a0c */ /* 0x000fe40003f86270 */
[----:B------:R-:W-:Y:S02]  /*6d00*/  IADD3.X R134, R3, R210, RZ, P2, !PT ;  /* 0x000000d203867210 */ /* 0x000fe400017fe4ff */
[-C--:B------:R-:W-:Y:S02]  /*6d10*/  LEA.HI.X R3, R132, R231.reuse, R3, 0x1, P1 ;  /* 0x000000e784037211 */ /* 0x080fe400008f0c03 */
[----:B------:R-:W-:Y:S01]  /*6d20*/  ISETP.GE.AND P3, PT, R208, c[0x0][0x220], PT ;  /* 0x00008800d0007a0c */ /* 0x000fe20003f66270 */
[----:B------:R-:W-:Y:S01]  /*6d30*/  @P5 STS.128 [R215+0xc000], RZ ;  /* 0x00c000ffd7005388 */ /* 0x000fe20000000c00 */
[CC--:B------:R-:W-:Y:S04]  /*6d40*/  @!P5 LEA R236, P6, R233.reuse, R230.reuse, 0x1 ;  /* 0x000000e6e9ecd211 */ /* 0x0c0fe800078c08ff */
[C-C-:B------:R-:W-:Y:S01]  /*6d50*/  @!P5 LEA.HI.X R237, R233.reuse, R231, R134.reuse, 0x1, P6 ;  /* 0x000000e7e9edd211 */ /* 0x140fe200030f0c86 */
[----:B------:R-:W-:Y:S01]  /*6d60*/  @!PT LDS RZ, [RZ] ;  /* 0x00000000fffff984 */ /* 0x000fe20000000800 */
[----:B------:R-:W-:Y:S01]  /*6d70*/  @!PT LDS RZ, [RZ] ;  /* 0x00000000fffff984 */ /* 0x000fe20000000800 */
[----:B------:R-:W-:Y:S01]  /*6d80*/  @!PT LDS RZ, [RZ] ;  /* 0x00000000fffff984 */ /* 0x000fe20000000800 */
[----:B------:R1:W-:Y:S01]  /*6d90*/  @!P5 LDGSTS.E.BYPASS.LTC128B.128 [R215+0xc000], [R2.64] ;  /* 0x0c00000002d7dfae */ /* 0x0003e2000b901d46 */
[CC--:B------:R-:W-:Y:S02]  /*6da0*/  @!P4 LEA R234, P2, R233.reuse, R230.reuse, 0x1 ;  /* 0x000000e6e9eac211 */ /* 0x0c0fe400078408ff */
[C---:B------:R-:W-:Y:S02]  /*6db0*/  IADD3 R133, P6, R233.reuse, R211, RZ ;  /* 0x000000d3e9857210 */ /* 0x040fe40007fde0ff */
[CCC-:B------:R-:W-:Y:S01]  /*6dc0*/  @!P4 LEA.HI.X R235, R233.reuse, R231.reuse, R134.reuse, 0x1, P2 ;  /* 0x000000e7e9ebc211 */ /* 0x1c0fe200010f0c86 */
[----:B------:R-:W-:Y:S01]  /*6dd0*/  @P4 STS.128 [R215+0xe000], RZ ;  /* 0x00e000ffd7004388 */ /* 0x000fe20000000c00 */
[-C--:B------:R-:W-:Y:S02]  /*6de0*/  @!P3 LEA R232, P1, R233, R230.reuse, 0x1 ;  /* 0x000000e6e9e8b211 */ /* 0x080fe400078208ff */
[----:B------:R-:W-:Y:S02]  /*6df0*/  @!P4 LEA R240, P2, R133, R230, 0x1 ;  /* 0x000000e685f0c211 */ /* 0x000fe400078408ff */
[-C--:B------:R-:W-:Y:S01]  /*6e00*/  @!P3 LEA.HI.X R233, R233, R231.reuse, R134, 0x1, P1 ;  /* 0x000000e7e9e9b211 */ /* 0x080fe200008f0c86 */
[----:B------:R-:W-:Y:S01]  /*6e10*/  @!PT LDS RZ, [RZ] ;  /* 0x00000000fffff984 */ /* 0x000fe20000000800 */
[----:B------:R-:W-:Y:S01]  /*6e20*/  @!PT LDS RZ, [RZ] ;  /* 0x00000000fffff984 */ /* 0x000fe20000000800 */
[----:B------:R-:W-:Y:S01]  /*6e30*/  @!PT LDS RZ, [RZ] ;  /* 0x00000000fffff984 */ /* 0x000fe20000000800 */
[----:B------:R1:W-:Y:S01]  /*6e40*/  @!P4 LDGSTS.E.BYPASS.LTC128B.128 [R215+0xe000], [R2.64+0x80] ;  /* 0x0e00008002d7cfae */ /* 0x0003e2000b901d46 */
[----:B------:R-:W-:Y:S02]  /*6e50*/  IADD3.X R134, R134, R210, RZ, P6, !PT ;  /* 0x000000d286867210 */ /* 0x000fe400037fe4ff */
[CC--:B------:R-:W-:Y:S02]  /*6e60*/  @!P5 LEA R242, P6, R133.reuse, R230.reuse, 0x1 ;  /* 0x000000e685f2d211 */ /* 0x0c0fe400078c08ff */
[CCC-:B------:R-:W-:Y:S01]  /*6e70*/  @!P4 LEA.HI.X R241, R133.reuse, R231.reuse, R134.reuse, 0x1, P2 ;  /* 0x000000e785f1c211 */ /* 0x1c0fe200010f0c86 */
[----:B------:R-:W-:Y:S01]  /*6e80*/  @P3 STS.128 [R215+0x10000], RZ ;  /* 0x010000ffd7003388 */ /* 0x000fe20000000c00 */
[C-C-:B------:R-:W-:Y:S02]  /*6e90*/  @!P5 LEA.HI.X R243, R133.reuse, R231, R134.reuse, 0x1, P6 ;  /* 0x000000e785f3d211 */ /* 0x140fe400030f0c86 */
[C---:B------:R-:W-:Y:S02]  /*6ea0*/  @!P3 LEA R238, P1, R133.reuse, R230, 0x1 ;  /* 0x000000e685eeb211 */ /* 0x040fe400078208ff */
[C---:B------:R-:W-:Y:S01]  /*6eb0*/  IADD3 R132, P6, R133.reuse, R211, RZ ;  /* 0x000000d385847210 */ /* 0x040fe20007fde0ff */
[----:B------:R-:W-:Y:S01]  /*6ec0*/  @!PT LDS RZ, [RZ] ;  /* 0x00000000fffff984 */ /* 0x000fe20000000800 */
[----:B------:R-:W-:Y:S01]  /*6ed0*/  @!PT LDS RZ, [RZ] ;  /* 0x00000000fffff984 */ /* 0x000fe20000000800 */
[----:B------:R-:W-:Y:S01]  /*6ee0*/  @!PT LDS RZ, [RZ] ;  /* 0x00000000fffff984 */ /* 0x000fe20000000800 */
[----:B------:R1:W-:Y:S01]  /*6ef0*/  @!P3 LDGSTS.E.BYPASS.LTC128B.128 [R215+0x10000], [R2.64+0x100] ;  /* 0x1000010002d7bfae */ /* 0x0003e2000b901d46 */
[-C--:B------:R-:W-:Y:S02]  /*6f00*/  @!P3 LEA.HI.X R239, R133, R231.reuse, R134, 0x1, P1 ;  /* 0x000000e785efb211 */ /* 0x080fe400008f0c86 */
[----:B------:R-:W-:Y:S02]  /*6f10*/  IADD3.X R134, R134, R210, RZ, P6, !PT ;  /* 0x000000d286867210 */ /* 0x000fe400037fe4ff */
[CC--:B------:R-:W-:Y:S01]  /*6f20*/  @!P5 LEA R246, P6, R132.reuse, R230.reuse, 0x1 ;  /* 0x000000e684f6d211 */ /* 0x0c0fe200078c08ff */
[----:B------:R-:W-:Y:S01]  /*6f30*/  @P5 STS.128 [R215+0xc800], RZ ;  /* 0x00c800ffd7005388 */ /* 0x000fe20000000c00 */
[CC--:B------:R-:W-:Y:S02]  /*6f40*/  @!P4 LEA R244, P2, R132.reuse, R230.reuse, 0x1 ;  /* 0x000000e684f4c211 */ /* 0x0c0fe400078408ff */
[CCC-:B------:R-:W-:Y:S02]  /*6f50*/  @!P5 LEA.HI.X R247, R132.reuse, R231.reuse, R134.reuse, 0x1, P6 ;  /* 0x000000e784f7d211 */ /* 0x1c0fe400030f0c86 */
[CCC-:B------:R-:W-:Y:S01]  /*6f60*/  @!P4 LEA.HI.X R245, R132.reuse, R231.reuse, R134.reuse, 0x1, P2 ;  /* 0x000000e784f5c211 */ /* 0x1c0fe200010f0c86 */
[----:B------:R-:W-:Y:S01]  /*6f70*/  @!PT LDS RZ, [RZ] ;  /* 0x00000000fffff984 */ /* 0x000fe20000000800 */
[----:B------:R-:W-:Y:S01]  /*6f80*/  @!PT LDS RZ, [RZ] ;  /* 0x00000000fffff984 */ /* 0x000fe20000000800 */
[----:B------:R-:W-:Y:S01]  /*6f90*/  @!PT LDS RZ, [RZ] ;  /* 0x00000000fffff984 */ /* 0x000fe20000000800 */
[----:B------:R2:W-:Y:S01]  /*6fa0*/  @!P5 LDGSTS.E.BYPASS.LTC128B.128 [R215+0xc800], [R236.64] ;  /* 0x0c800000ecd7dfae */ /* 0x0005e2000b901d46 */
[C---:B------:R-:W-:Y:S04]  /*6fb0*/  @!P3 LEA R230, P1, R132.reuse, R230, 0x1 ;  /* 0x000000e684e6b211 */ /* 0x040fe800078208ff */
[----:B------:R-:W-:Y:S01]  /*6fc0*/  @!P3 LEA.HI.X R231, R132, R231, R134, 0x1, P1 ;  /* 0x000000e784e7b211 */ /* 0x000fe200008f0c86 */
[----:B------:R-:W-:Y:S01]  /*6fd0*/  @P4 STS.128 [R215+0xe800], RZ ;  /* 0x00e800ffd7004388 */ /* 0x000fe20000000c00 */
[----:B------:R-:W-:Y:S05]  /*6fe0*/  ISETP.GE.AND P1, PT, R225, 0x1, PT ;  /* 0x00000001e100780c */ /* 0x000fea0003f26270 */
[----:B------:R-:W-:Y:S01]  /*6ff0*/  @!PT LDS RZ, [RZ] ;  /* 0x00000000fffff984 */ /* 0x000fe20000000800 */
[----:B------:R-:W-:Y:S01]  /*7000*/  @!PT LDS RZ, [RZ] ;  /* 0x00000000fffff984 */ /* 0x000fe20000000800 */
[----:B------:R-:W-:Y:S01]  /*7010*/  @!PT LDS RZ, [RZ] ;  /* 0x00000000fffff984 */ /* 0x000fe20000000800 */
[----:B------:R3:W-:Y:S06]  /*7020*/  @!P4 LDGSTS.E.BYPASS.LTC128B.128 [R215+0xe800], [R234.64+0x80] ;  /* 0x0e800080ead7cfae */ /* 0x0007ec000b901d46 */
[----:B------:R-:W-:Y:S06]  /*7030*/  @P3 STS.128 [R215+0x10800], RZ ;  /* 0x010800ffd7003388 */ /* 0x000fec0000000c00 */
        /* <DEDUP_REMOVED lines=8> */
[----:B------:R5:W-:Y:S06]  /*70c0*/  @!P5 LDGSTS.E.BYPASS.LTC128B.128 [R215+0xd000], [R242.64] ;  /* 0x0d000000f2d7dfae */ /* 0x000bec000b901d46 */
        /* <DEDUP_REMOVED lines=25> */
[----:B------:R-:W-:Y:S06]  /*7260*/  LDSM.16.M88.4 R136, [R206] ;  /* 0x00000000ce88783b */ /* 0x000fec0000000200 */
[----:B------:R-:W2:Y:S06]  /*7270*/  LDSM.16.M88.4 R140, [R205+0x6000] ;  /* 0x00600000cd8c783b */ /* 0x000eac0000000200 */
[----:B------:R-:W3:Y:S06]  /*7280*/  LDSM.16.M88.4 R144, [R205+0x6800] ;  /* 0x00680000cd90783b */ /* 0x000eec0000000200 */
[----:B------:R-:W3:Y:S01]  /*7290*/  LDSM.16.M88.4 R148, [R205+0x7000] ;  /* 0x00700000cd94783b */ /* 0x000ee20000000200 */
[----:B-1----:R-:W-:Y:S02]  /*72a0*/  MOV R230, R2 ;  /* 0x0000000200e67202 */ /* 0x002fe40000000f00 */
[----:B------:R-:W-:Y:S03]  /*72b0*/  MOV R231, R3 ;  /* 0x0000000300e77202 */ /* 0x000fe60000000f00 */
[----:B------:R-:W0:Y:S06]  /*72c0*/  LDGDEPBAR ;  /* 0x00000000000079af */ /* 0x000e2c0000000000 */
[----:B------:R-:W1:Y:S06]  /*72d0*/  LDSM.16.M88.4 R152, [R205+0x7800] ;  /* 0x00780000cd98783b */ /* 0x000e6c0000000200 */
[----:B------:R-:W-:Y:S06]  /*72e0*/  LDSM.16.M88.4 R156, [R204] ;  /* 0x00000000cc9c783b */ /* 0x000fec0000000200 */
[----:B------:R-:W1:Y:S01]  /*72f0*/  LDSM.16.M88.4 R160, [R203] ;  /* 0x00000000cba0783b */ /* 0x000e620000000200 */
[C---:B--2---:R-:W-:Y:S05]  /*7300*/  HMMA.16816.F32 R4, R136.reuse, R140, RZ ;  /* 0x0000008c8804723c */ /* 0x044fea00000018ff */
[----:B------:R-:W2:Y:S03]  /*7310*/  LDSM.16.M88.4 R164, [R195] ;  /* 0x00000000c3a4783b */ /* 0x000ea60000000200 */
[C---:B------:R-:W-:Y:S03]  /*7320*/  HMMA.16816.F32 R8, R136.reuse, R142, RZ ;  /* 0x0000008e8808723c */ /* 0x040fe600000018ff */
[----:B------:R-:W2:Y:S06]  /*7330*/  LDSM.16.M88.4 R168, [R194] ;  /* 0x00000000c2a8783b */ /* 0x000eac0000000200 */
[----:B------:R-:W2:Y:S01]  /*7340*/  LDSM.16.M88.4 R172, [R193] ;  /* 0x00000000c1ac783b */ /* 0x000ea20000000200 */
[C---:B---3--:R-:W-:Y:S05]  /*7350*/  HMMA.16816.F32 R12, R136.reuse, R144, RZ ;  /* 0x00000090880c723c */ /* 0x048fea00000018ff */
[----:B------:R-:W-:Y:S03]  /*7360*/  LDSM.16.M88.4 R176, [R202] ;  /* 0x00000000cab0783b */ /* 0x000fe60000000200 */
[C---:B------:R-:W-:Y:S03]  /*7370*/  HMMA.16816.F32 R16, R136.reuse, R146, RZ ;  /* 0x000000928810723c */ /* 0x040fe600000018ff */
[----:B------:R-:W3:Y:S05]  /*7380*/  LDSM.16.M88.4 R180, [R199+0x6000] ;  /* 0x00600000c7b4783b */ /* 0x000eea0000000200 */
[C---:B------:R-:W-:Y:S01]  /*7390*/  HMMA.16816.F32 R20, R136.reuse, R148, RZ ;  /* 0x000000948814723c */ /* 0x040fe200000018ff */
[----:B------:R-:W-:Y:S06]  /*73a0*/  LDSM.16.M88.4 R140, [R199+0x7000] ;  /* 0x00700000c78c783b */ /* 0x000fec0000000200 */
[----:B------:R-:W-:Y:S01]  /*73b0*/  LDSM.16.M88.4 R144, [R199+0x7800] ;  /* 0x00780000c790783b */ /* 0x000fe20000000200 */
[C---:B------:R-:W-:Y:S05]  /*73c0*/  HMMA.16816.F32 R24, R136.reuse, R150, RZ ;  /* 0x000000968818723c */ /* 0x040fea00000018ff */
[----:B------:R-:W-:Y:S03]  /*73d0*/  LDSM.16.M88.4 R148, [R201] ;  /* 0x00000000c994783b */ /* 0x000fe60000000200 */
[C---:B-1----:R-:W-:Y:S08]  /*73e0*/  HMMA.16816.F32 R28, R136.reuse, R152, RZ ;  /* 0x00000098881c723c */ /* 0x042ff000000018ff */
[----:B------:R-:W-:Y:S01]  /*73f0*/  HMMA.16816.F32 R32, R136, R154, RZ ;  /* 0x0000009a8820723c */ /* 0x000fe200000018ff */
[----:B------:R-:W1:Y:S06]  /*7400*/  LDSM.16.M88.4 R136, [R199+0x6800] ;  /* 0x00680000c788783b */ /* 0x000e6c0000000200 */
[----:B------:R-:W1:Y:S01]  /*7410*/  LDSM.16.M88.4 R152, [R192] ;  /* 0x00000000c098783b */ /* 0x000e620000000200 */
[C---:B------:R-:W-:Y:S08]  /*7420*/  HMMA.16816.F32 R4, R156.reuse, R160, R4 ;  /* 0x000000a09c04723c */ /* 0x040ff00000001804 */
[C---:B------:R-:W-:Y:S01]  /*7430*/  HMMA.16816.F32 R8, R156.reuse, R162, R8 ;  /* 0x000000a29c08723c */ /* 0x040fe20000001808 */
[----:B------:R-:W-:Y:S07]  /*7440*/  LDSM.16.M88.4 R160, [R192+0x1000] ;  /* 0x00100000c0a0783b */ /* 0x000fee0000000200 */
[C---:B--2---:R-:W-:Y:S08]  /*7450*/  HMMA.16816.F32 R12, R156.reuse, R164, R12 ;  /* 0x000000a49c0c723c */ /* 0x044ff0000000180c */
[C---:B------:R-:W-:Y:S01]  /*7460*/  HMMA.16816.F32 R16, R156.reuse, R166, R16 ;  /* 0x000000a69c10723c */ /* 0x040fe20000001810 */
[----:B------:R-:W-:Y:S07]  /*7470*/  LDSM.16.M88.4 R164, [R192+0x1800] ;  /* 0x00180000c0a4783b */ /* 0x000fee0000000200 */
[C---:B------:R-:W-:Y:S08]  /*7480*/  HMMA.16816.F32 R20, R156.reuse, R168, R20 ;  /* 0x000000a89c14723c */ /* 0x040ff00000001814 */
[C---:B------:R-:W-:Y:S01]  /*7490*/  HMMA.16816.F32 R24, R156.reuse, R170, R24 ;  /* 0x000000aa9c18723c */ /* 0x040fe20000001818 */
[----:B------:R-:W-:Y:S07]  /*74a0*/  LDSM.16.M88.4 R168, [R206+0x2000] ;  /* 0x00200000cea8783b */ /* 0x000fee0000000200 */
[C---:B------:R-:W-:Y:S08]  /*74b0*/  HMMA.16816.F32 R28, R156.reuse, R172, R28 ;  /* 0x000000ac9c1c723c */ /* 0x040ff0000000181c */
[----:B------:R-:W-:Y:S01]  /*74c0*/  HMMA.16816.F32 R32, R156, R174, R32 ;  /* 0x000000ae9c20723c */ /* 0x000fe20000001820 */
[----:B------:R-:W2:Y:S06]  /*74d0*/  LDSM.16.M88.4 R156, [R192+0x800] ;  /* 0x00080000c09c783b */ /* 0x000eac0000000200 */
[----:B------:R-:W2:Y:S01]  /*74e0*/  LDSM.16.M88.4 R172, [R205+0x8000] ;  /* 0x00800000cdac783b */ /* 0x000ea20000000200 */
[C---:B---3--:R-:W-:Y:S08]  /*74f0*/  HMMA.16816.F32 R4, R176.reuse, R180, R4 ;  /* 0x000000b4b004723c */ /* 0x048ff00000001804 */
[C---:B------:R-:W-:Y:S01]  /*7500*/  HMMA.16816.F32 R8, R176.reuse, R182, R8 ;  /* 0x000000b6b008723c */ /* 0x040fe20000001808 */
[----:B------:R-:W-:Y:S07]  /*7510*/  LDSM.16.M88.4 R180, [R191] ;  /* 0x00000000bfb4783b */ /* 0x000fee0000000200 */
[C---:B-1----:R-:W-:Y:S08]  /*7520*/  HMMA.16816.F32 R12, R176.reuse, R136, R12 ;  /* 0x00000088b00c723c */ /* 0x042ff0000000180c */
[C---:B------:R-:W-:Y:S01]  /*7530*/  HMMA.16816.F32 R16, R176.reuse, R138, R16 ;  /* 0x0000008ab010723c */ /* 0x040fe20000001810 */
[----:B------:R-:W1:Y:S07]  /*7540*/  LDSM.16.M88.4 R136, [R205+0x8800] ;  /* 0x00880000cd88783b */ /* 0x000e6e0000000200 */
[C---:B------:R-:W-:Y:S08]  /*7550*/  HMMA.16816.F32 R20, R176.reuse, R140, R20 ;  /* 0x0000008cb014723c */ /* 0x040ff00000001814 */
[C---:B------:R-:W-:Y:S01]  /*7560*/  HMMA.16816.F32 R24, R176.reuse, R142, R24 ;  /* 0x0000008eb018723c */ /* 0x040fe20000001818 */
[----:B------:R-:W3:Y:S07]  /*7570*/  LDSM.16.M88.4 R140, [R205+0x9000] ;  /* 0x00900000cd8c783b */ /* 0x000eee0000000200 */
[C---:B------:R-:W-:Y:S08]  /*7580*/  HMMA.16816.F32 R28, R176.reuse, R144, R28 ;  /* 0x00000090b01c723c */ /* 0x040ff0000000181c */
[----:B------:R-:W-:Y:S01]  /*7590*/  HMMA.16816.F32 R32, R176, R146, R32 ;  /* 0x00000092b020723c */ /* 0x000fe20000001820 */
[----:B------:R-:W1:Y:S06]  /*75a0*/  LDSM.16.M88.4 R144, [R205+0x9800] ;  /* 0x00980000cd90783b */ /* 0x000e6c0000000200 */
[----:B------:R-:W1:Y:S01]  /*75b0*/  LDSM.16.M88.4 R176, [R204+0x2000] ;  /* 0x00200000ccb0783b */ /* 0x000e620000000200 */
[C---:B------:R-:W-:Y:S08]  /*75c0*/  HMMA.16816.F32 R4, R148.reuse, R152, R4 ;  /* 0x000000989404723c */ /* 0x040ff00000001804 */
[C---:B------:R-:W-:Y:S01]  /*75d0*/  HMMA.16816.F32 R8, R148.reuse, R154, R8 ;  /* 0x0000009a9408723c */ /* 0x040fe20000001808 */
[----:B------:R-:W-:Y:S07]  /*75e0*/  LDSM.16.M88.4 R152, [R189] ;  /* 0x00000000bd98783b */ /* 0x000fee0000000200 */
[C---:B--2---:R-:W-:Y:S08]  /*75f0*/  HMMA.16816.F32 R12, R148.reuse, R156, R12 ;  /* 0x0000009c940c723c */ /* 0x044ff0000000180c */
[C---:B------:R-:W-:Y:S01]  /*7600*/  HMMA.16816.F32 R16, R148.reuse, R158, R16 ;  /* 0x0000009e9410723c */ /* 0x040fe20000001810 */
[----:B------:R-:W-:Y:S07]  /*7610*/  LDSM.16.M88.4 R156, [R188] ;  /* 0x00000000bc9c783b */ /* 0x000fee0000000200 */
[C---:B------:R-:W-:Y:S08]  /*7620*/  HMMA.16816.F32 R20, R148.reuse, R160, R20 ;  /* 0x000000a09414723c */ /* 0x040ff00000001814 */
[C---:B------:R-:W-:Y:S01]  /*7630*/  HMMA.16816.F32 R24, R148.reuse, R162, R24 ;  /* 0x000000a29418723c */ /* 0x040fe20000001818 */
[----:B------:R-:W-:Y:S07]  /*7640*/  LDSM.16.M88.4 R160, [R202+0x2000] ;  /* 0x00200000caa0783b */ /* 0x000fee0000000200 */
[C---:B------:R-:W-:Y:S08]  /*7650*/  HMMA.16816.F32 R28, R148.reuse, R164, R28 ;  /* 0x000000a4941c723c */ /* 0x040ff0000000181c */
[----:B------:R-:W-:Y:S01]  /*7660*/  HMMA.16816.F32 R32, R148, R166, R32 ;  /* 0x000000a69420723c */ /* 0x000fe20000001820 */
[----:B------:R-:W2:Y:S06]  /*7670*/  LDSM.16.M88.4 R148, [R190] ;  /* 0x00000000be94783b */ /* 0x000eac0000000200 */
[----:B------:R-:W2:Y:S01]  /*7680*/  LDSM.16.M88.4 R164, [R199+0x8000] ;  /* 0x00800000c7a4783b */ /* 0x000ea20000000200 */
[C---:B------:R-:W-:Y:S08]  /*7690*/  HMMA.16816.F32 R4, R168.reuse, R172, R4 ;  /* 0x000000aca804723c */ /* 0x040ff00000001804 */
[C---:B------:R-:W-:Y:S01]  /*76a0*/  HMMA.16816.F32 R8, R168.reuse, R174, R8 ;  /* 0x000000aea808723c */ /* 0x040fe20000001808 */
[----:B------:R-:W-:Y:S07]  /*76b0*/  LDSM.16.M88.4 R172, [R192+0x2000] ;  /* 0x00200000c0ac783b */ /* 0x000fee0000000200 */
[C---:B-1----:R-:W-:Y:S08]  /*76c0*/  HMMA.16816.F32 R12, R168.reuse, R136, R12 ;  /* 0x00000088a80c723c */ /* 0x042ff0000000180c */
[C---:B------:R-:W-:Y:S01]  /*76d0*/  HMMA.16816.F32 R16, R168.reuse, R138, R16 ;  /* 0x0000008aa810723c */ /* 0x040fe20000001810 */
[----:B------:R-:W1:Y:S07]  /*76e0*/  LDSM.16.M88.4 R136, [R199+0x8800] ;  /* 0x00880000c788783b */ /* 0x000e6e0000000200 */
[C---:B---3--:R-:W-:Y:S08]  /*76f0*/  HMMA.16816.F32 R20, R168.reuse, R140, R20 ;  /* 0x0000008ca814723c */ /* 0x048ff00000001814 */
        /* <DEDUP_REMOVED lines=8> */
[----:B------:R-:W-:Y:S07]  /*7780*/  LDSM.16.M88.4 R180, [R205+0xa000] ;  /* 0x00a00000cdb4783b */ /* 0x000fee0000000200 */
[C---:B--2---:R-:W-:Y:S08]  /*7790*/  HMMA.16816.F32 R12, R176.reuse, R148, R12 ;  /* 0x00000094b00c723c */ /* 0x044ff0000000180c */
[C---:B------:R-:W-:Y:S01]  /*77a0*/  HMMA.16816.F32 R16, R176.reuse, R150, R16 ;  /* 0x00000096b010723c */ /* 0x040fe20000001810 */
[----:B------:R-:W2:Y:S07]  /*77b0*/  LDSM.16.M88.4 R148, [R192+0x2800] ;  /* 0x00280000c094783b */ /* 0x000eae0000000200 */
[C---:B------:R-:W-:Y:S08]  /*77c0*/  HMMA.16816.F32 R20, R176.reuse, R152, R20 ;  /* 0x00000098b014723c */ /* 0x040ff00000001814 */
[C---:B------:R-:W-:Y:S01]  /*77d0*/  HMMA.16816.F32 R24, R176.reuse, R154, R24 ;  /* 0x0000009ab018723c */ /* 0x040fe20000001818 */
[----:B------:R-:W2:Y:S07]  /*77e0*/  LDSM.16.M88.4 R152, [R192+0x3000] ;  /* 0x00300000c098783b */ /* 0x000eae0000000200 */
[C---:B------:R-:W-:Y:S08]  /*77f0*/  HMMA.16816.F32 R28, R176.reuse, R156, R28 ;  /* 0x0000009cb01c723c */ /* 0x040ff0000000181c */
[----:B------:R-:W-:Y:S01]  /*7800*/  HMMA.16816.F32 R32, R176, R158, R32 ;  /* 0x0000009eb020723c */ /* 0x000fe20000001820 */
[----:B------:R-:W2:Y:S06]  /*7810*/  LDSM.16.M88.4 R156, [R192+0x3800] ;  /* 0x00380000c09c783b */ /* 0x000eac0000000200 */
[----:B------:R-:W2:Y:S01]  /*7820*/  LDSM.16.M88.4 R176, [R206+0x4000] ;  /* 0x00400000ceb0783b */ /* 0x000ea20000000200 */
[C---:B------:R-:W-:Y:S08]  /*7830*/  HMMA.16816.F32 R4, R160.reuse, R164, R4 ;  /* 0x000000a4a004723c */ /* 0x040ff00000001804 */
[C---:B------:R-:W-:Y:S01]  /*7840*/  HMMA.16816.F32 R8, R160.reuse, R166, R8 ;  /* 0x000000a6a008723c */ /* 0x040fe20000001808 */
[----:B------:R-:W-:Y:S07]  /*7850*/  LDSM.16.M88.4 R164, [R187] ;  /* 0x00000000bba4783b */ /* 0x000fee0000000200 */
        /* <DEDUP_REMOVED lines=15> */
[----:B------:R-:W2:Y:S07]  /*7950*/  LDSM.16.M88.4 R148, [R186] ;  /* 0x00000000ba94783b */ /* 0x000eae0000000200 */
[C---:B------:R-:W-:Y:S08]  /*7960*/  HMMA.16816.F32 R20, R168.reuse, R152, R20 ;  /* 0x00000098a814723c */ /* 0x040ff00000001814 */
[C---:B------:R-:W-:Y:S01]  /*7970*/  HMMA.16816.F32 R24, R168.reuse, R154, R24 ;  /* 0x0000009aa818723c */ /* 0x040fe20000001818 */
[----:B------:R-:W2:Y:S07]  /*7980*/  LDSM.16.M88.4 R152, [R185] ;  /* 0x00000000b998783b */ /* 0x000eae0000000200 */
        /* <DEDUP_REMOVED lines=18> */
[C---:B------:R-:W-:Y:S08]  /*7ab0*/  HMMA.16816.F32 R8, R160.reuse, R166, R8 ;  /* 0x000000a6a008723c */ /* 0x040ff00000001808 */
[C---:B--2---:R-:W-:Y:S08]  /*7ac0*/  HMMA.16816.F32 R12, R160.reuse, R148, R12 ;  /* 0x00000094a00c723c */ /* 0x044ff0000000180c */
[C---:B------:R-:W-:Y:S08]  /*7ad0*/  HMMA.16816.F32 R16, R160.reuse, R150, R16 ;  /* 0x00000096a010723c */ /* 0x040ff00000001810 */
[C---:B------:R-:W-:Y:S08]  /*7ae0*/  HMMA.16816.F32 R20, R160.reuse, R152, R20 ;  /* 0x00000098a014723c */ /* 0x040ff00000001814 */
[C---:B------:R-:W-:Y:S08]  /*7af0*/  HMMA.16816.F32 R24, R160.reuse, R154, R24 ;  /* 0x0000009aa018723c */ /* 0x040ff00000001818 */
[C---:B------:R-:W-:Y:S08]  /*7b00*/  HMMA.16816.F32 R28, R160.reuse, R156, R28 ;  /* 0x0000009ca01c723c */ /* 0x040ff0000000181c */
[----:B------:R-:W-:Y:S08]  /*7b10*/  HMMA.16816.F32 R32, R160, R158, R32 ;  /* 0x0000009ea020723c */ /* 0x000ff00000001820 */
[C---:B------:R-:W-:Y:S08]  /*7b20*/  HMMA.16816.F32 R4, R168.reuse, R172, R4 ;  /* 0x000000aca804723c */ /* 0x040ff00000001804 */
[C---:B------:R-:W-:Y:S08]  /*7b30*/  HMMA.16816.F32 R8, R168.reuse, R174, R8 ;  /* 0x000000aea808723c */ /* 0x040ff00000001808 */
[C---:B-1----:R-:W-:Y:S08]  /*7b40*/  HMMA.16816.F32 R12, R168.reuse, R136, R12 ;  /* 0x00000088a80c723c */ /* 0x042ff0000000180c */
[C---:B------:R-:W-:Y:S01]  /*7b50*/  HMMA.16816.F32 R16, R168.reuse, R138, R16 ;  /* 0x0000008aa810723c */ /* 0x040fe20000001810 */
[----:B------:R-:W1:Y:S07]  /*7b60*/  LDSM.16.M88.4 R136, [R192+0x4800] ;  /* 0x00480000c088783b */ /* 0x000e6e0000000200 */
[C---:B---3--:R-:W-:Y:S08]  /*7b70*/  HMMA.16816.F32 R20, R168.reuse, R140, R20 ;  /* 0x0000008ca814723c */ /* 0x048ff00000001814 */
[C---:B------:R-:W-:Y:S01]  /*7b80*/  HMMA.16816.F32 R24, R168.reuse, R142, R24 ;  /* 0x0000008ea818723c */ /* 0x040fe20000001818 */
[----:B------:R-:W2:Y:S07]  /*7b90*/  LDSM.16.M88.4 R140, [R192+0x5000] ;  /* 0x00500000c08c783b */ /* 0x000eae0000000200 */
[C---:B------:R-:W-:Y:S08]  /*7ba0*/  HMMA.16816.F32 R28, R168.reuse, R144, R28 ;  /* 0x00000090a81c723c */ /* 0x040ff0000000181c */
[----:B------:R-:W-:Y:S08]  /*7bb0*/  HMMA.16816.F32 R32, R168, R146, R32 ;  /* 0x00000092a820723c */ /* 0x000ff00000001820 */
[C---:B------:R-:W-:Y:S08]  /*7bc0*/  HMMA.16816.F32 R4, R176.reuse, R180, R4 ;  /* 0x000000b4b004723c */ /* 0x040ff00000001804 */
[C---:B------:R-:W-:Y:S08]  /*7bd0*/  HMMA.16816.F32 R8, R176.reuse, R182, R8 ;  /* 0x000000b6b008723c */ /* 0x040ff00000001808 */
[C---:B-1----:R-:W-:Y:S08]  /*7be0*/  HMMA.16816.F32 R12, R176.reuse, R136, R12 ;  /* 0x00000088b00c723c */ /* 0x042ff0000000180c */
[C---:B------:R-:W-:Y:S01]  /*7bf0*/  HMMA.16816.F32 R16, R176.reuse, R138, R16 ;  /* 0x0000008ab010723c */ /* 0x040fe20000001810 */
[----:B------:R-:W1:Y:S01]  /*7c00*/  LDSM.16.M88.4 R136, [R192+0x5800] ;  /* 0x00580000c088783b */ /* 0x000e620000000200 */
[----:B------:R-:W-:Y:S04]  /*7c10*/  DEPBAR.LE SB0, 0x0 ;  /* 0x000080000000791a */ /* 0x000fe80000000000 */
[----:B------:R-:W-:Y:S02]  /*7c20*/  FMUL.FTZ R226, R4, c[0x0][0x2ec] ;  /* 0x0000bb0004e27a20 */ /* 0x000fe40000410000 */
[C---:B--2---:R-:W-:Y:S02]  /*7c30*/  HMMA.16816.F32 R20, R176.reuse, R140, R20 ;  /* 0x0000008cb014723c */ /* 0x044fe40000001814 */
[----:B------:R-:W2:Y:S01]  /*7c40*/  MUFU.TANH R170, R226 ;  /* 0x000000e200aa7308 */ /* 0x000ea20000002400 */
[----:B------:R-:W-:Y:S02]  /*7c50*/  BAR.SYNC.DEFER_BLOCKING 0x0 ;  /* 0x0000000000007b1d */ /* 0x000fe40000010000 */
[----:B------:R-:W-:Y:S02]  /*7c60*/  FMUL.FTZ R133, R5, c[0x0][0x2ec] ;  /* 0x0000bb0005857a20 */ /* 0x000fe40000410000 */
[----:B------:R-:W-:Y:S01]  /*7c70*/  FMUL.FTZ R134, R7, c[0x0][0x2ec] ;  /* 0x0000bb0007867a20 */ /* 0x000fe20000410000 */
[C---:B------:R-:W-:Y:S04]  /*7c80*/  HMMA.16816.F32 R24, R176.reuse, R142, R24 ;  /* 0x0000008eb018723c */ /* 0x040fe80000001818 */
[----:B------:R3:W2:Y:S01]  /*7c90*/  MUFU.TANH R166, R133 ;  /* 0x0000008500a67308 */ /* 0x0006a20000002400 */
[----:B------:R-:W-:Y:S02]  /*7ca0*/  FMUL.FTZ R228, R9, c[0x0][0x2ec] ;  /* 0x0000bb0009e47a20 */ /* 0x000fe40000410000 */
[----:B------:R-:W-:Y:S02]  /*7cb0*/  FMUL.FTZ R132, R6, c[0x0][0x2ec] ;  /* 0x0000bb0006847a20 */ /* 0x000fe40000410000 */
[----:B------:R-:W-:Y:S03]  /*7cc0*/  FMUL.FTZ R252, R8, c[0x0][0x2ec] ;  /* 0x0000bb0008fc7a20 */ /* 0x000fe60000410000 */
[----:B------:R-:W-:Y:S02]  /*7cd0*/  FMUL.FTZ R250, R12, c[0x0][0x2ec] ;  /* 0x0000bb000cfa7a20 */ /* 0x000fe40000410000 */
[----:B------:R-:W2:Y:S01]  /*7ce0*/  MUFU.TANH R167, R134 ;  /* 0x0000008600a77308 */ /* 0x000ea20000002400 */
[----:B------:R-:W-:Y:S02]  /*7cf0*/  FMUL.FTZ R248, R13, c[0x0][0x2ec] ;  /* 0x0000bb000df87a20 */ /* 0x000fe40000410000 */
[----:B------:R-:W-:Y:S02]  /*7d00*/  FMUL.FTZ R251, R14, c[0x0][0x2ec] ;  /* 0x0000bb000efb7a20 */ /* 0x000fe40000410000 */
[----:B------:R-:W-:Y:S02]  /*7d10*/  FMUL.FTZ R249, R15, c[0x0][0x2ec] ;  /* 0x0000bb000ff97a20 */ /* 0x000fe40000410000 */
[----:B------:R-:W-:Y:S02]  /*7d20*/  FMUL.FTZ R246, R16, c[0x0][0x2ec] ;  /* 0x0000bb0010f67a20 */ /* 0x000fe40000410000 */
[----:B------:R-:W-:Y:S01]  /*7d30*/  FMUL.FTZ R244, R17, c[0x0][0x2ec] ;  /* 0x0000bb0011f47a20 */ /* 0x000fe20000410000 */
[----:B------:R2:W2:Y:S01]  /*7d40*/  MUFU.TANH R182, R228 ;  /* 0x000000e400b67308 */ /* 0x0004a20000002400 */
[C---:B-1----:R-:W-:Y:S03]  /*7d50*/  HMMA.16816.F32 R28, R176.reuse, R136, R28 ;  /* 0x00000088b01c723c */ /* 0x042fe6000000181c */
[----:B---3--:R-:W-:Y:S02]  /*7d60*/  FMUL.FTZ R133, R10, c[0x0][0x2ec] ;  /* 0x0000bb000a857a20 */ /* 0x008fe40000410000 */
[----:B------:R-:W-:Y:S02]  /*7d70*/  FMUL.FTZ R247, R18, c[0x0][0x2ec] ;  /* 0x0000bb0012f77a20 */ /* 0x000fe40000410000 */
[----:B------:R-:W-:Y:S01]  /*7d80*/  FMUL.FTZ R245, R19, c[0x0][0x2ec] ;  /* 0x0000bb0013f57a20 */ /* 0x000fe20000410000 */
[----:B------:R-:W-:Y:S01]  /*7d90*/  HMMA.16816.F32 R32, R176, R138, R32 ;  /* 0x0000008ab020723c */ /* 0x000fe20000001820 */
[----:B------:R1:W3:Y:S03]  /*7da0*/  MUFU.TANH R169, R132 ;  /* 0x0000008400a97308 */ /* 0x0002e60000002400 */
[----:B-----5:R-:W-:Y:S02]  /*7db0*/  FMUL.FTZ R242, R20, c[0x0][0x2ec] ;  /* 0x0000bb0014f27a20 */ /* 0x020fe40000410000 */
[----:B------:R-:W-:Y:S02]  /*7dc0*/  FMUL.FTZ R240, R21, c[0x0][0x2ec] ;  /* 0x0000bb0015f07a20 */ /* 0x000fe40000410000 */
[----:B------:R-:W-:Y:S03]  /*7dd0*/  FMUL.FTZ R243, R22, c[0x0][0x2ec] ;  /* 0x0000bb0016f37a20 */ /* 0x000fe60000410000 */
[----:B------:R-:W1:Y:S01]  /*7de0*/  MUFU.TANH R252, R252 ;  /* 0x000000fc00fc7308 */ /* 0x000e620000002400 */
[----:B------:R-:W-:Y:S02]  /*7df0*/  FMUL.FTZ R241, R23, c[0x0][0x2ec] ;  /* 0x0000bb0017f17a20 */ /* 0x000fe40000410000 */
[----:B------:R-:W-:Y:S02]  /*7e00*/  FMUL.FTZ R238, R24, c[0x0][0x2ec] ;  /* 0x0000bb0018ee7a20 */ /* 0x000fe40000410000 */
[----:B------:R-:W-:Y:S02]  /*7e10*/  FMUL.FTZ R236, R25, c[0x0][0x2ec] ;  /* 0x0000bb0019ec7a20 */ /* 0x000fe40000410000 */
[----:B------:R-:W-:Y:S02]  /*7e20*/  FMUL.FTZ R239, R26, c[0x0][0x2ec] ;  /* 0x0000bb001aef7a20 */ /* 0x000fe40000410000 */
[----:B------:R-:W-:Y:S01]  /*7e30*/  FMUL.FTZ R237, R27, c[0x0][0x2ec] ;  /* 0x0000bb001bed7a20 */ /* 0x000fe20000410000 */
[----:B------:R3:W3:Y:S01]  /*7e40*/  MUFU.TANH R183, R133 ;  /* 0x0000008500b77308 */ /* 0x0006e20000002400 */
[----:B----4-:R-:W-:Y:S02]  /*7e50*/  FMUL.FTZ R232, R28, c[0x0][0x2ec] ;  /* 0x0000bb001ce87a20 */ /* 0x010fe40000410000 */
[----:B------:R-:W-:Y:S02]  /*7e60*/  FMUL.FTZ R234, R29, c[0x0][0x2ec] ;  /* 0x0000bb001dea7a20 */ /* 0x000fe40000410000 */
[----:B------:R-:W-:Y:S02]  /*7e70*/  FMUL.FTZ R235, R30, c[0x0][0x2ec] ;  /* 0x0000bb001eeb7a20 */ /* 0x000fe40000410000 */
[----:B------:R-:W-:Y:S02]  /*7e80*/  FMUL.FTZ R233, R31, c[0x0][0x2ec] ;  /* 0x0000bb001fe97a20 */ /* 0x000fe40000410000 */
[----:B--2---:R-:W-:Y:S01]  /*7e90*/  FMUL.FTZ R228, R32, c[0x0][0x2ec] ;  /* 0x0000bb0020e47a20 */ /* 0x004fe20000410000 */
[----:B------:R-:W2:Y:S01]  /*7ea0*/  MUFU.TANH R250, R250 ;  /* 0x000000fa00fa7308 */ /* 0x000ea20000002400 */
[----:B------:R-:W-:Y:S02]  /*7eb0*/  FMUL.FTZ R226, R33, c[0x0][0x2ec] ;  /* 0x0000bb0021e27a20 */ /* 0x000fe40000410000 */
[----:B------:R-:W-:Y:S02]  /*7ec0*/  FMUL.FTZ R134, R34, c[0x0][0x2ec] ;  /* 0x0000bb0022867a20 */ /* 0x000fe40000410000 */
[----:B-1----:R-:W-:Y:S02]  /*7ed0*/  FMUL.FTZ R132, R11, c[0x0][0x2ec] ;  /* 0x0000bb000b847a20 */ /* 0x002fe40000410000 */
[----:B------:R-:W-:Y:S03]  /*7ee0*/  FMUL.FTZ R35, R35, c[0x0][0x2ec] ;  /* 0x0000bb0023237a20 */ /* 0x000fe60000410000 */
[----:B------:R1:W4:Y:S10]  /*7ef0*/  MUFU.TANH R181, R132 ;  /* 0x0000008400b57308 */ /* 0x0003340000002400 */
[----:B------:R-:W1:Y:S10]  /*7f00*/  MUFU.TANH R248, R248 ;  /* 0x000000f800f87308 */ /* 0x000e740000002400 */
        /* <DEDUP_REMOVED lines=21> */
[----:B------:R1:W1:Y:S01]  /*8060*/  MUFU.TANH R133, R35 ;  /* 0x0000002300857308 */ /* 0x0002620000002400 */
[----:B------:R-:W-:-:S05]  /*8070*/  @!P1 BRA `(.L_x_776) ;  /* 0x000009a000009947 */ /* 0x000fca0003800000 */
[----:B--234-:R-:W-:Y:S02]  /*8080*/  ULDC UR5, c[0x0][0x198] ;  /* 0x0000660000057ab9 */ /* 0x01cfe40000000800 */
[----:B------:R-:W-:Y:S04]  /*8090*/  ULEA UR5, -UR5, URZ, 0x6 ;  /* 0x0000003f05057291 */ /* 0x000fe8000f8e313f */
[----:B------:R-:W-:Y:S02]  /*80a0*/  USHF.R.S32.HI UR4, URZ, 0x1f, UR5 ;  /* 0x0000001f3f047899 */ /* 0x000fe40008011405 */
[----:B------:R-:W-:Y:S04]  /*80b0*/  MOV R6, UR5 ;  /* 0x0000000500067c02 */ /* 0x000fe80008000f00 */
[----:B------:R-:W-:Y:S01]  /*80c0*/  MOV R2, UR4 ;  /* 0x0000000400027c02 */ /* 0x000fe20008000f00 */
[----:B------:R-:W-:-:S05]  /*80d0*/  @!P0 BRA `(.L_x_777) ;  /* 0x000003b000008947 */ /* 0x000fca0003800000 */
[----:B------:R-:W-:Y:S01]  /*80e0*/  IMAD.SHL.U32 R4, R225, 0x40, RZ ;  /* 0x00000040e1047824 */ /* 0x000fe200078e00ff */
[----:B------:R-:W-:Y:S04]  /*80f0*/  IABS R3, c[0x0][0x2d0] ;  /* 0x0000b40000037a13 */ /* 0x000fe80000000000 */
[----:B------:R-:W2:Y:S01]  /*8100*/  I2F.RP R8, R3 ;  /* 0x0000000300087306 */ /* 0x000ea20000209400 */
[----:B------:R-:W-:Y:S04]  /*8110*/  IADD3 R9, R4, -0x40, RZ ;  /* 0xffffffc004097810 */ /* 0x000fe80007ffe0ff */
[----:B------:R-:W-:Y:S02]  /*8120*/  IABS R5, R9 ;  /* 0x0000000900057213 */ /* 0x000fe40000000000 */
[----:B------:R-:W-:Y:S03]  /*8130*/  LOP3.LUT R9, R9, c[0x0][0x2d0], RZ, 0x3c, !PT ;  /* 0x0000b40009097a12 */ /* 0x000fe600078e3cff */
[----:B--2---:R-:W2:Y:S02]  /*8140*/  MUFU.RCP R2, R8 ;  /* 0x0000000800027308 */ /* 0x004ea40000001000 */
[----:B--2---:R-:W-:Y:S08]  /*8150*/  IADD3 R6, R2, 0xffffffe, RZ ;  /* 0x0ffffffe02067810 */ /* 0x004ff00007ffe0ff */
[----:B------:R-:W2:Y:S02]  /*8160*/  F2I.FTZ.U32.TRUNC.NTZ R7, R6 ;  /* 0x0000000600077305 */ /* 0x000ea4000021f000 */
[--C-:B--2---:R-:W-:Y:S02]  /*8170*/  IMAD.MOV R2, RZ, RZ, -R7.reuse ;  /* 0x000000ffff027224 */ /* 0x104fe400078e0a07 */
[----:B------:R-:W-:Y:S02]  /*8180*/  IMAD.MOV.U32 R6, RZ, RZ, RZ ;  /* 0x000000ffff067224 */ /* 0x000fe400078e00ff */
        /* <DEDUP_REMOVED lines=48> */
.L_x_777:
        /* <DEDUP_REMOVED lines=14> */
[CCC-:B------:R-:W-:Y:S02]  /*8570*/  @!P4 LEA.HI.X R9, R5.reuse, R223.reuse, R4.reuse, 0x1, P2 ;  /* 0x000000df0509c211 */ /* 0x1c0fe400010f0c04 */
[--C-:B------:R-:W-:Y:S01]  /*8580*/  @!P3 LEA.HI.X R7, R5, R223, R4.reuse, 0x1, P1 ;  /* 0x000000df0507b211 */ /* 0x100fe200008f0c04 */
[----:B------:R-:W-:Y:S01]  /*8590*/  @!PT LDS RZ, [RZ] ;  /* 0x00000000fffff984 */ /* 0x000fe20000000800 */
[----:B------:R-:W-:Y:S01]  /*85a0*/  @!PT LDS RZ, [RZ] ;  /* 0x00000000fffff984 */ /* 0x000fe20000000800 */
[----:B------:R-:W-:Y:S01]  /*85b0*/  @!PT LDS RZ, [RZ] ;  /* 0x00000000fffff984 */ /* 0x000fe20000000800 */
[----:B------:R2:W-:Y:S01]  /*85c0*/  @!P4 LDGSTS.E.BYPASS.LTC128B.128 [R215+0x8000], [R12.64+0x80] ;  /* 0x080000800cd7cfae */ /* 0x0005e2000b901d46 */
[----:B------:R-:W-:Y:S03]  /*85d0*/  IADD3 R3, P6, R213, R5, RZ ;  /* 0x00000005d5037210 */ /* 0x000fe60007fde0ff */
[----:B------:R2:W-:Y:S01]  /*85e0*/  @P3 STS.128 [R215+0xa000], RZ ;  /* 0x00a000ffd7003388 */ /* 0x0005e20000000c00 */
        /* <DEDUP_REMOVED lines=67> */
.L_x_776:
[----:B--234-:R-:W-:Y:S01]  /*8a20*/  FMNMX.FTZ R11, R170, R135, !PT ;  /* 0x00000087aa0b7209 */ /* 0x01cfe20007810000 */
        /* <DEDUP_REMOVED lines=11> */
[----:B-1----:R-:W-:Y:S02]  /*8ae0*/  FMNMX.FTZ R2, R251, R2, !PT ;  /* 0x00000002fb027209 */ /* 0x002fe40007810000 */
        /* <DEDUP_REMOVED lines=26> */
[----:B------:R-:W-:Y:S03]  /*8c90*/  FMNMX.FTZ R7, R133, R2, !PT ;  /* 0x0000000285077209 */ /* 0x000fe60007810000 */
[----:B------:R-:W1:Y:S08]  /*8ca0*/  SHFL.BFLY PT, R6, R5, 0x2, 0x1f ;  /* 0x0c401f0005067f89 */ /* 0x000e7000000e0000 */
[----:B------:R-:W2:Y:S08]  /*8cb0*/  SHFL.BFLY PT, R2, R7, 0x2, 0x1f ;  /* 0x0c401f0007027f89 */ /* 0x000eb000000e0000 */
[----:B------:R-:W-:Y:S01]  /*8cc0*/  LDSM.16.MT88.4 R160, [R196+0xf800] ;  /* 0x00f80000c4a0783b */ /* 0x000fe20000004200 */
[----:B-1----:R-:W-:Y:S07]  /*8cd0*/  FMNMX.FTZ R9, R5, R6, !PT ;  /* 0x0000000605097209 */ /* 0x002fee0007810000 */
[----:B------:R-:W1:Y:S01]  /*8ce0*/  SHFL.BFLY PT, R132, R9, 0x1, 0x1f ;  /* 0x0c201f0009847f89 */ /* 0x000e6200000e0000 */
[----:B--2---:R-:W-:Y:S07]  /*8cf0*/  FMNMX.FTZ R4, R7, R2, !PT ;  /* 0x0000000207047209 */ /* 0x004fee0007810000 */
[----:B------:R-:W2:Y:S01]  /*8d00*/  SHFL.BFLY PT, R3, R4, 0x1, 0x1f ;  /* 0x0c201f0004037f89 */ /* 0x000ea200000e0000 */
[----:B-1----:R-:W-:Y:S04]  /*8d10*/  FMNMX.FTZ R132, R9, R132, !PT ;  /* 0x0000008409847209 */ /* 0x002fe80007810000 */
[C---:B------:R-:W-:Y:S01]  /*8d20*/  FSETP.NEU.FTZ.AND P1, PT, R132.reuse, -INF , PT ;  /* 0xff8000008400780b */ /* 0x040fe20003f3d000 */
[C---:B------:R-:W-:Y:S02]  /*8d30*/  FMUL.FTZ R145, R132.reuse, c[0x0][0x23c] ;  /* 0x00008f0084917a20 */ /* 0x040fe40000410000 */
[----:B------:R-:W-:Y:S01]  /*8d40*/  FADD.FTZ R2, -R132, R135 ;  /* 0x0000008784027221 */ /* 0x000fe20000010100 */
[----:B--2---:R-:W-:Y:S02]  /*8d50*/  FMNMX.FTZ R3, R4, R3, !PT ;  /* 0x0000000304037209 */ /* 0x004fe40007810000 */
[----:B------:R-:W-:Y:S01]  /*8d60*/  FSEL R145, R145, RZ, P1 ;  /* 0x000000ff91917208 */ /* 0x000fe20000800000 */
[----:B------:R-:W-:Y:S01]  /*8d70*/  FMUL.FTZ R6, R2, c[0x0][0x23c] ;  /* 0x00008f0002067a20 */ /* 0x000fe20000410000 */
[C---:B------:R-:W-:Y:S01]  /*8d80*/  FSETP.NEU.FTZ.AND P1, PT, R3.reuse, -INF , PT ;  /* 0xff8000000300780b */ /* 0x040fe20003f3d000 */
[C---:B------:R-:W-:Y:S01]  /*8d90*/  FMUL.FTZ R144, R3.reuse, c[0x0][0x23c] ;  /* 0x00008f0003907a20 */ /* 0x040fe20000410000 */
[----:B------:R-:W-:Y:S01]  /*8da0*/  MOV R135, R132 ;  /* 0x0000008400877202 */ /* 0x000fe20000000f00 */
[----:B------:R-:W-:Y:S01]  /*8db0*/  FADD.FTZ R5, -R3, R0 ;  /* 0x0000000003057221 */ /* 0x000fe20000010100 */
[----:B------:R-:W1:Y:S01]  /*8dc0*/  MUFU.EX2 R2, R6 ;  /* 0x0000000600027308 */ /* 0x000e620000000800 */
[--C-:B------:R-:W-:Y:S01]  /*8dd0*/  FFMA.FTZ R174, R166, c[0x0][0x23c], -R145.reuse ;  /* 0x00008f00a6ae7a23 */ /* 0x100fe20000010891 */
[----:B------:R-:W-:Y:S01]  /*8de0*/  FSEL R144, R144, RZ, P1 ;  /* 0x000000ff90907208 */ /* 0x000fe20000800000 */
[--C-:B------:R-:W-:Y:S01]  /*8df0*/  FFMA.FTZ R175, R170, c[0x0][0x23c], -R145.reuse ;  /* 0x00008f00aaaf7a23 */ /* 0x100fe20000010891 */
[----:B------:R-:W-:Y:S01]  /*8e00*/  ISETP.GT.AND P1, PT, R225, RZ, PT ;  /* 0x000000ffe100720c */ /* 0x000fe20003f24270 */
[--C-:B------:R-:W-:Y:S02]  /*8e10*/  FFMA.FTZ R173, R252, c[0x0][0x23c], -R145.reuse ;  /* 0x00008f00fcad7a23 */ /* 0x100fe40000010891 */
[--C-:B------:R-:W-:Y:S02]  /*8e20*/  FFMA.FTZ R170, R167, c[0x0][0x23c], -R144.reuse ;  /* 0x00008f00a7aa7a23 */ /* 0x100fe40000010890 */
[--C-:B------:R-:W-:Y:S01]  /*8e30*/  FFMA.FTZ R171, R169, c[0x0][0x23c], -R144.reuse ;  /* 0x00008f00a9ab7a23 */ /* 0x100fe20000010890 */
[----:B------:R-:W-:Y:S01]  /*8e40*/  MUFU.EX2 R175, R175 ;  /* 0x000000af00af7308 */ /* 0x000fe20000000800 */
[--C-:B------:R-:W-:Y:S01]  /*8e50*/  FFMA.FTZ R172, R182, c[0x0][0x23c], -R145.reuse ;  /* 0x00008f00b6ac7a23 */ /* 0x100fe20000010891 */
[----:B------:R-:W-:Y:S01]  /*8e60*/  LDSM.16.MT88.4 R164, [R200+0x11800] ;  /* 0x01180000c8a4783b */ /* 0x000fe20000004200 */
[--C-:B------:R-:W-:Y:S02]  /*8e70*/  FFMA.FTZ R169, R183, c[0x0][0x23c], -R144.reuse ;  /* 0x00008f00b7a97a23 */ /* 0x100fe40000010890 */
[--C-:B------:R-:W-:Y:S02]  /*8e80*/  FFMA.FTZ R168, R181, c[0x0][0x23c], -R144.reuse ;  /* 0x00008f00b5a87a23 */ /* 0x100fe40000010890 */
[----:B------:R-:W-:Y:S02]  /*8e90*/  FMUL.FTZ R0, R5, c[0x0][0x23c] ;  /* 0x00008f0005007a20 */ /* 0x000fe40000410000 */
[--C-:B------:R-:W-:Y:S01]  /*8ea0*/  FFMA.FTZ R176, R250, c[0x0][0x23c], -R145.reuse ;  /* 0x00008f00fab07a23 */ /* 0x100fe20000010891 */
[----:B------:R-:W2:Y:S01]  /*8eb0*/  MUFU.EX2 R174, R174 ;  /* 0x000000ae00ae7308 */ /* 0x000ea20000000800 */
[--C-:B------:R-:W-:Y:S02]  /*8ec0*/  FFMA.FTZ R177, R248, c[0x0][0x23c], -R145.reuse ;  /* 0x00008f00f8b17a23 */ /* 0x100fe40000010891 */
[--C-:B------:R-:W-:Y:S02]  /*8ed0*/  FFMA.FTZ R178, R251, c[0x0][0x23c], -R144.reuse ;  /* 0x00008f00fbb27a23 */ /* 0x100fe40000010890 */
[C---:B-1----:R-:W-:Y:S02]  /*8ee0*/  FMUL.FTZ R4, R2.reuse, R128 ;  /* 0x0000008002047220 */ /* 0x042fe40000410000 */
[C---:B------:R-:W-:Y:S02]  /*8ef0*/  FMUL.FTZ R5, R2.reuse, R129 ;  /* 0x0000008102057220 */ /* 0x040fe40000410000 */
[C---:B------:R-:W-:Y:S01]  /*8f00*/  FMUL.FTZ R8, R2.reuse, R124 ;  /* 0x0000007c02087220 */ /* 0x040fe20000410000 */
[----:B------:R-:W1:Y:S01]  /*8f10*/  MUFU.EX2 R0, R0 ;  /* 0x0000000000007308 */ /* 0x000e620000000800 */
[C---:B------:R-:W-:Y:S02]  /*8f20*/  FMUL.FTZ R9, R2.reuse, R125 ;  /* 0x0000007d02097220 */ /* 0x040fe40000410000 */
[C---:B------:R-:W-:Y:S02]  /*8f30*/  FMUL.FTZ R16, R2.reuse, R116 ;  /* 0x0000007402107220 */ /* 0x040fe40000410000 */
[C---:B------:R-:W-:Y:S02]  /*8f40*/  FMUL.FTZ R17, R2.reuse, R117 ;  /* 0x0000007502117220 */ /* 0x040fe40000410000 */
[C---:B------:R-:W-:Y:S02]  /*8f50*/  FMUL.FTZ R24, R2.reuse, R108 ;  /* 0x0000006c02187220 */ /* 0x040fe40000410000 */
[C---:B------:R-:W-:Y:S01]  /*8f60*/  FMUL.FTZ R25, R2.reuse, R109 ;  /* 0x0000006d02197220 */ /* 0x040fe20000410000 */
[----:B------:R-:W-:Y:S01]  /*8f70*/  MUFU.EX2 R171, R171 ;  /* 0x000000ab00ab7308 */ /* 0x000fe20000000800 */
[C---:B------:R-:W-:Y:S02]  /*8f80*/  FMUL.FTZ R32, R2.reuse, R100 ;  /* 0x0000006402207220 */ /* 0x040fe40000410000 */
[----:B------:R-:W-:Y:S01]  /*8f90*/  FMUL.FTZ R33, R2, R101 ;  /* 0x0000006502217220 */ /* 0x000fe20000410000 */
[----:B--2---:R-:W-:Y:S01]  /*8fa0*/  F2FP.PACK_AB R128, R174, R175 ;  /* 0x000000afae80723e */ /* 0x004fe200000000ff */
[C---:B------:R-:W-:Y:S02]  /*8fb0*/  FMUL.FTZ R36, R2.reuse, R36 ;  /* 0x0000002402247220 */ /* 0x040fe40000410000 */
[C---:B------:R-:W-:Y:S02]  /*8fc0*/  FMUL.FTZ R37, R2.reuse, R37 ;  /* 0x0000002502257220 */ /* 0x040fe40000410000 */
[C---:B------:R-:W-:Y:S01]  /*8fd0*/  FMUL.FTZ R40, R2.reuse, R40 ;  /* 0x0000002802287220 */ /* 0x040fe20000410000 */
[----:B------:R-:W2:Y:S01]  /*8fe0*/  MUFU.EX2 R170, R170 ;  /* 0x000000aa00aa7308 */ /* 0x000ea20000000800 */
[C---:B------:R-:W-:Y:S02]  /*8ff0*/  FMUL.FTZ R41, R2.reuse, R41 ;  /* 0x0000002902297220 */ /* 0x040fe40000410000 */
[----:B------:R-:W-:Y:S02]  /*9000*/  FMUL.FTZ R44, R2, R44 ;  /* 0x0000002c022c7220 */ /* 0x000fe40000410000 */
[C---:B-1----:R-:W-:Y:S02]  /*9010*/  FMUL.FTZ R6, R0.reuse, R130 ;  /* 0x0000008200067220 */ /* 0x042fe40000410000 */
[C---:B------:R-:W-:Y:S02]  /*9020*/  FMUL.FTZ R7, R0.reuse, R131 ;  /* 0x0000008300077220 */ /* 0x040fe40000410000 */
[C---:B------:R-:W-:Y:S01]  /*9030*/  FMUL.FTZ R10, R0.reuse, R126 ;  /* 0x0000007e000a7220 */ /* 0x040fe20000410000 */
[----:B------:R-:W-:Y:S01]  /*9040*/  MUFU.EX2 R173, R173 ;  /* 0x000000ad00ad7308 */ /* 0x000fe20000000800 */
[C---:B------:R-:W-:Y:S02]  /*9050*/  FMUL.FTZ R11, R0.reuse, R127 ;  /* 0x0000007f000b7220 */ /* 0x040fe40000410000 */
[C---:B------:R-:W-:Y:S01]  /*9060*/  FMUL.FTZ R18, R0.reuse, R118 ;  /* 0x0000007600127220 */ /* 0x040fe20000410000 */
[----:B------:R-:W-:Y:S01]  /*9070*/  LDSM.16.MT88.4 R124, [R200+0xe800] ;  /* 0x00e80000c87c783b */ /* 0x000fe20000004200 */
[C---:B------:R-:W-:Y:S02]  /*9080*/  FMUL.FTZ R19, R0.reuse, R119 ;  /* 0x0000007700137220 */ /* 0x040fe40000410000 */
[C---:B------:R-:W-:Y:S02]  /*9090*/  FMUL.FTZ R26, R0.reuse, R110 ;  /* 0x0000006e001a7220 */ /* 0x040fe40000410000 */
[C---:B------:R-:W-:Y:S01]  /*90a0*/  FMUL.FTZ R27, R0.reuse, R111 ;  /* 0x0000006f001b7220 */ /* 0x040fe20000410000 */
[----:B------:R-:W1:Y:S01]  /*90b0*/  MUFU.EX2 R172, R172 ;  /* 0x000000ac00ac7308 */ /* 0x000e620000000800 */
[C---:B------:R-:W-:Y:S01]  /*90c0*/  FMUL.FTZ R34, R0.reuse, R102 ;  /* 0x0000006600227220 */ /* 0x040fe20000410000 */
[----:B------:R-:W-:Y:S01]  /*90d0*/  LDSM.16.MT88.4 R108, [R196+0xe000] ;  /* 0x00e00000c46c783b */ /* 0x000fe20000004200 */
[----:B------:R-:W-:Y:S01]  /*90e0*/  FMUL.FTZ R35, R0, R103 ;  /* 0x0000006700237220 */ /* 0x000fe20000410000 */
[----:B--2---:R-:W-:Y:S01]  /*90f0*/  F2FP.PACK_AB R129, R170, R171 ;  /* 0x000000abaa81723e */ /* 0x004fe200000000ff */
[C---:B------:R-:W-:Y:S02]  /*9100*/  FMUL.FTZ R38, R0.reuse, R38 ;  /* 0x0000002600267220 */ /* 0x040fe40000410000 */
[C---:B------:R-:W-:Y:S02]  /*9110*/  FMUL.FTZ R39, R0.reuse, R39 ;  /* 0x0000002700277220 */ /* 0x040fe40000410000 */
[C---:B------:R-:W-:Y:S01]  /*9120*/  FMUL.FTZ R42, R0.reuse, R42 ;  /* 0x0000002a002a7220 */ /* 0x040fe20000410000 */
[----:B------:R-:W-:Y:S01]  /*9130*/  MUFU.EX2 R169, R169 ;  /* 0x000000a900a97308 */ /* 0x000fe20000000800 */
[----:B------:R-:W-:Y:S01]  /*9140*/  LDSM.16.MT88.4 R100, [R197+0xe000] ;  /* 0x00e00000c564783b */ /* 0x000fe20000004200 */
[----:B------:R-:W-:Y:S02]  /*9150*/  FMUL.FTZ R43, R0, R43 ;  /* 0x0000002b002b7220 */ /* 0x000fe40000410000 */
[----:B------:R-:W-:Y:S02]  /*9160*/  FMUL.FTZ R45, R2, R45 ;  /* 0x0000002d022d7220 */ /* 0x000fe40000410000 */
[C---:B------:R-:W-:Y:S02]  /*9170*/  FMUL.FTZ R46, R0.reuse, R46 ;  /* 0x0000002e002e7220 */ /* 0x040fe40000410000 */
[----:B------:R-:W-:Y:S01]  /*9180*/  FMUL.FTZ R47, R0, R47 ;  /* 0x0000002f002f7220 */ /* 0x000fe20000410000 */
[----:B------:R-:W-:Y:S01]  /*9190*/  LDSM.16.MT88.4 R116, [R198+0xc800] ;  /* 0x00c80000c674783b */ /* 0x000fe20000004200 */
[----:B------:R-:W2:Y:S01]  /*91a0*/  MUFU.EX2 R168, R168 ;  /* 0x000000a800a87308 */ /* 0x000ea20000000800 */
[C---:B------:R-:W-:Y:S02]  /*91b0*/  FMUL.FTZ R48, R2.reuse, R48 ;  /* 0x0000003002307220 */ /* 0x040fe40000410000 */
[----:B------:R-:W-:Y:S01]  /*91c0*/  FMUL.FTZ R49, R2, R49 ;  /* 0x0000003102317220 */ /* 0x000fe20000410000 */
[----:B-1----:R-:W-:Y:S01]  /*91d0*/  F2FP.PACK_AB R130, R172, R173 ;  /* 0x000000adac82723e */ /* 0x002fe200000000ff */
        /* <DEDUP_REMOVED lines=9> */
[----:B------:R-:W1:Y:S01]  /*9270*/  MUFU.EX2 R177, R177 ;  /* 0x000000b100b17308 */ /* 0x000e620000000800 */
[C---:B------:R-:W-:Y:S02]  /*9280*/  FMUL.FTZ R58, R0.reuse, R58 ;  /* 0x0000003a003a7220 */ /* 0x040fe40000410000 */
[----:B------:R-:W-:Y:S01]  /*9290*/  FMUL.FTZ R59, R0, R59 ;  /* 0x0000003b003b7220 */ /* 0x000fe20000410000 */
[----:B--2---:R-:W-:Y:S01]  /*92a0*/  F2FP.PACK_AB R131, R168, R169 ;  /* 0x000000a9a883723e */ /* 0x004fe200000000ff */
[C---:B------:R-:W-:Y:S02]  /*92b0*/  FMUL.FTZ R60, R2.reuse, R60 ;  /* 0x0000003c023c7220 */ /* 0x040fe40000410000 */
[----:B------:R-:W-:Y:S02]  /*92c0*/  FMUL.FTZ R61, R2, R61 ;  /* 0x0000003d023d7220 */ /* 0x000fe40000410000 */
[C---:B------:R-:W-:Y:S01]  /*92d0*/  FMUL.FTZ R62, R0.reuse, R62 ;  /* 0x0000003e003e7220 */ /* 0x040fe20000410000 */
[----:B------:R-:W-:Y:S01]  /*92e0*/  MUFU.EX2 R178, R178 ;  /* 0x000000b200b27308 */ /* 0x000fe20000000800 */
[C---:B------:R-:W-:Y:S05]  /*92f0*/  HMMA.16816.F32 R4, R128.reuse, R12, R4 ;  /* 0x0000000c8004723c */ /* 0x040fea0000001804 */
[----:B------:R-:W-:Y:S02]  /*9300*/  FMUL.FTZ R63, R0, R63 ;  /* 0x0000003f003f7220 */ /* 0x000fe40000410000 */
[C---:B------:R-:W-:Y:S01]  /*9310*/  FMUL.FTZ R12, R2.reuse, R120 ;  /* 0x00000078020c7220 */ /* 0x040fe20000410000 */
[C---:B------:R-:W-:Y:S04]  /*9320*/  HMMA.16816.F32 R8, R128.reuse, R14, R8 ;  /* 0x0000000e8008723c */ /* 0x040fe80000001808 */
[C---:B------:R-:W-:Y:S02]  /*9330*/  FMUL.FTZ R13, R2.reuse, R121 ;  /* 0x00000079020d7220 */ /* 0x040fe40000410000 */
[----:B------:R-:W-:Y:S02]  /*9340*/  FMUL.FTZ R64, R2, R64 ;  /* 0x0000004002407220 */ /* 0x000fe40000410000 */
[C---:B------:R-:W-:Y:S04]  /*9350*/  FMUL.FTZ R14, R0.reuse, R122 ;  /* 0x0000007a000e7220 */ /* 0x040fe80000410000 */
[----:B------:R-:W-:Y:S02]  /*9360*/  FMUL.FTZ R15, R0, R123 ;  /* 0x0000007b000f7220 */ /* 0x000fe40000410000 */
[----:B------:R-:W2:Y:S01]  /*9370*/  LDSM.16.MT88.4 R120, [R196+0xc000] ;  /* 0x00c00000c478783b */ /* 0x000ea20000004200 */
[----:B------:R-:W-:Y:S02]  /*9380*/  FMUL.FTZ R65, R2, R65 ;  /* 0x0000004102417220 */ /* 0x000fe40000410000 */
[C---:B------:R-:W-:Y:S02]  /*9390*/  FMUL.FTZ R66, R0.reuse, R66 ;  /* 0x0000004200427220 */ /* 0x040fe40000410000 */
[C---:B------:R-:W-:Y:S03]  /*93a0*/  HMMA.16816.F32 R12, R128.reuse, R20, R12 ;  /* 0x00000014800c723c */ /* 0x040fe6000000180c */
[----:B------:R-:W-:Y:S02]  /*93b0*/  FMUL.FTZ R67, R0, R67 ;  /* 0x0000004300437220 */ /* 0x000fe40000410000 */
[C---:B------:R-:W-:Y:S02]  /*93c0*/  FMUL.FTZ R68, R2.reuse, R68 ;  /* 0x0000004402447220 */ /* 0x040fe40000410000 */
[C---:B------:R-:W-:Y:S01]  /*93d0*/  FMUL.FTZ R20, R2.reuse, R112 ;  /* 0x0000007002147220 */ /* 0x040fe20000410000 */
[C---:B------:R-:W-:Y:S04]  /*93e0*/  HMMA.16816.F32 R16, R128.reuse, R22, R16 ;  /* 0x000000168010723c */ /* 0x040fe80000001810 */
[C---:B------:R-:W-:Y:S02]  /*93f0*/  FMUL.FTZ R21, R2.reuse, R113 ;  /* 0x0000007102157220 */ /* 0x040fe40000410000 */
[----:B------:R-:W-:Y:S02]  /*9400*/  FMUL.FTZ R69, R2, R69 ;  /* 0x0000004502457220 */ /* 0x000fe40000410000 */
[C---:B------:R-:W-:Y:S04]  /*9410*/  FMUL.FTZ R22, R0.reuse, R114 ;  /* 0x0000007200167220 */ /* 0x040fe80000410000 */
[C---:B------:R-:W-:Y:S02]  /*9420*/  FMUL.FTZ R23, R0.reuse, R115 ;  /* 0x0000007300177220 */ /* 0x040fe40000410000 */
[----:B------:R-:W3:Y:S01]  /*9430*/  LDSM.16.MT88.4 R112, [R200+0xe000] ;  /* 0x00e00000c870783b */ /* 0x000ee20000004200 */
[C---:B------:R-:W-:Y:S02]  /*9440*/  FMUL.FTZ R70, R0.reuse, R70 ;  /* 0x0000004600467220 */ /* 0x040fe40000410000 */
[----:B------:R-:W-:Y:S02]  /*9450*/  FMUL.FTZ R71, R0, R71 ;  /* 0x0000004700477220 */ /* 0x000fe40000410000 */
[C---:B------:R-:W-:Y:S03]  /*9460*/  HMMA.16816.F32 R20, R128.reuse, R28, R20 ;  /* 0x0000001c8014723c */ /* 0x040fe60000001814 */
[C---:B------:R-:W-:Y:S02]  /*9470*/  FMUL.FTZ R72, R2.reuse, R72 ;  /* 0x0000004802487220 */ /* 0x040fe40000410000 */
[C---:B------:R-:W-:Y:S02]  /*9480*/  FMUL.FTZ R73, R2.reuse, R73 ;  /* 0x0000004902497220 */ /* 0x040fe40000410000 */
[C---:B------:R-:W-:Y:S01]  /*9490*/  FMUL.FTZ R28, R2.reuse, R104 ;  /* 0x00000068021c7220 */ /* 0x040fe20000410000 */
[C---:B------:R-:W-:Y:S04]  /*94a0*/  HMMA.16816.F32 R24, R128.reuse, R30, R24 ;  /* 0x0000001e8018723c */ /* 0x040fe80000001818 */
[----:B------:R-:W-:Y:S02]  /*94b0*/  FMUL.FTZ R29, R2, R105 ;  /* 0x00000069021d7220 */ /* 0x000fe40000410000 */
[C---:B------:R-:W-:Y:S02]  /*94c0*/  FMUL.FTZ R74, R0.reuse, R74 ;  /* 0x0000004a004a7220 */ /* 0x040fe40000410000 */
[C---:B------:R-:W-:Y:S04]  /*94d0*/  FMUL.FTZ R30, R0.reuse, R106 ;  /* 0x0000006a001e7220 */ /* 0x040fe80000410000 */
[C---:B------:R-:W-:Y:S02]  /*94e0*/  FMUL.FTZ R31, R0.reuse, R107 ;  /* 0x0000006b001f7220 */ /* 0x040fe40000410000 */
[----:B------:R-:W4:Y:S01]  /*94f0*/  LDSM.16.MT88.4 R104, [R198+0xe000] ;  /* 0x00e00000c668783b */ /* 0x000f220000004200 */
[----:B------:R-:W-:Y:S02]  /*9500*/  FMUL.FTZ R75, R0, R75 ;  /* 0x0000004b004b7220 */ /* 0x000fe40000410000 */
[C---:B------:R-:W-:Y:S02]  /*9510*/  FMUL.FTZ R76, R2.reuse, R76 ;  /* 0x0000004c024c7220 */ /* 0x040fe40000410000 */
[C---:B--2---:R-:W-:Y:S03]  /*9520*/  HMMA.16816.F32 R28, R128.reuse, R120, R28 ;  /* 0x00000078801c723c */ /* 0x044fe6000000181c */
[----:B------:R-:W-:Y:S02]  /*9530*/  FMUL.FTZ R77, R2, R77 ;  /* 0x0000004d024d7220 */ /* 0x000fe40000410000 */
[C---:B------:R-:W-:Y:S02]  /*9540*/  FMUL.FTZ R78, R0.reuse, R78 ;  /* 0x0000004e004e7220 */ /* 0x040fe40000410000 */
[----:B------:R-:W-:Y:S01]  /*9550*/  FMUL.FTZ R79, R0, R79 ;  /* 0x0000004f004f7220 */ /* 0x000fe20000410000 */
[C---:B------:R-:W-:Y:S01]  /*9560*/  HMMA.16816.F32 R32, R128.reuse, R122, R32 ;  /* 0x0000007a8020723c */ /* 0x040fe20000001820 */
[----:B------:R-:W-:Y:S03]  /*9570*/  LDSM.16.MT88.4 R120, [R196+0xc800] ;  /* 0x00c80000c478783b */ /* 0x000fe60000004200 */
[C---:B------:R-:W-:Y:S02]  /*9580*/  FMUL.FTZ R80, R2.reuse, R80 ;  /* 0x0000005002507220 */ /* 0x040fe40000410000 */
[----:B------:R-:W-:Y:S02]  /*9590*/  FMUL.FTZ R81, R2, R81 ;  /* 0x0000005102517220 */ /* 0x000fe40000410000 */
[C---:B---3--:R-:W-:Y:S04]  /*95a0*/  HMMA.16816.F32 R36, R128.reuse, R112, R36 ;  /* 0x000000708024723c */ /* 0x048fe80000001824 */
[C---:B------:R-:W-:Y:S02]  /*95b0*/  FMUL.FTZ R82, R0.reuse, R82 ;  /* 0x0000005200527220 */ /* 0x040fe40000410000 */
[----:B------:R-:W-:Y:S02]  /*95c0*/  FMUL.FTZ R83, R0, R83 ;  /* 0x0000005300537220 */ /* 0x000fe40000410000 */
[C---:B------:R-:W-:Y:S01]  /*95d0*/  HMMA.16816.F32 R40, R128.reuse, R114, R40 ;  /* 0x000000728028723c */ /* 0x040fe20000001828 */
[----:B------:R-:W-:Y:S03]  /*95e0*/  LDSM.16.MT88.4 R112, [R200+0xc800] ;  /* 0x00c80000c870783b */ /* 0x000fe60000004200 */
[C---:B------:R-:W-:Y:S02]  /*95f0*/  FMUL.FTZ R84, R2.reuse, R84 ;  /* 0x0000005402547220 */ /* 0x040fe40000410000 */
[----:B------:R-:W-:Y:S02]  /*9600*/  FMUL.FTZ R85, R2, R85 ;  /* 0x0000005502557220 */ /* 0x000fe40000410000 */
[C---:B------:R-:W-:Y:S01]  /*9610*/  FMUL.FTZ R86, R0.reuse, R86 ;  /* 0x0000005600567220 */ /* 0x040fe20000410000 */
[C---:B----4-:R-:W-:Y:S03]  /*9620*/  HMMA.16816.F32 R44, R128.reuse, R104, R44 ;  /* 0x00000068802c723c */ /* 0x050fe6000000182c */
[----:B------:R-:W-:Y:S02]  /*9630*/  FMUL.FTZ R87, R0, R87 ;  /* 0x0000005700577220 */ /* 0x000fe40000410000 */
[--C-:B------:R-:W-:Y:S02]  /*9640*/  FFMA.FTZ R179, R249, c[0x0][0x23c], -R144.reuse ;  /* 0x00008f00f9b37a23 */ /* 0x100fe40000010890 */
[--C-:B------:R-:W-:Y:S01]  /*9650*/  FFMA.FTZ R181, R246, c[0x0][0x23c], -R145.reuse ;  /* 0x00008f00f6b57a23 */ /* 0x100fe20000010891 */
[C---:B------:R-:W-:Y:S01]  /*9660*/  HMMA.16816.F32 R48, R128.reuse, R106, R48 ;  /* 0x0000006a8030723c */ /* 0x040fe20000001830 */
[----:B------:R-:W2:Y:S02]  /*9670*/  LDSM.16.MT88.4 R104, [R200+0x10000] ;  /* 0x01000000c868783b */ /* 0x000ea40000004200 */
[----:B------:R-:W3:Y:S01]  /*9680*/  MUFU.EX2 R179, R179 ;  /* 0x000000b300b37308 */ /* 0x000ee20000000800 */
[--C-:B------:R-:W-:Y:S02]  /*9690*/  FFMA.FTZ R180, R244, c[0x0][0x23c], -R145.reuse ;  /* 0x00008f00f4b47a23 */ /* 0x100fe40000010891 */
[--C-:B------:R-:W-:Y:S02]  /*96a0*/  FFMA.FTZ R182, R247, c[0x0][0x23c], -R144.reuse ;  /* 0x00008f00f7b67a23 */ /* 0x100fe40000010890 */
[C---:B------:R-:W-:Y:S04]  /*96b0*/  HMMA.16816.F32 R52, R128.reuse, R100, R52 ;  /* 0x000000648034723c */ /* 0x040fe80000001834 */
[--C-:B------:R-:W-:Y:S01]  /*96c0*/  FFMA.FTZ R183, R245, c[0x0][0x23c], -R144.reuse ;  /* 0x00008f00f5b77a23 */ /* 0x100fe20000010890 */
[----:B------:R-:W-:Y:S01]  /*96d0*/  MUFU.EX2 R181, R181 ;  /* 0x000000b500b57308 */ /* 0x000fe20000000800 */
[C---:B------:R-:W-:Y:S02]  /*96e0*/  FMUL.FTZ R88, R2.reuse, R88 ;  /* 0x0000005802587220 */ /* 0x040fe40000410000 */
[C---:B------:R-:W-:Y:S01]  /*96f0*/  HMMA.16816.F32 R56, R128.reuse, R102, R56 ;  /* 0x000000668038723c */ /* 0x040fe20000001838 */
[----:B------:R-:W4:Y:S03]  /*9700*/  LDSM.16.MT88.4 R100, [R198+0x10000] ;  /* 0x01000000c664783b */ /* 0x000f260000004200 */
[----:B------:R-:W-:Y:S02]  /*9710*/  FMUL.FTZ R89, R2, R89 ;  /* 0x0000005902597220 */ /* 0x000fe40000410000 */
[C---:B------:R-:W-:Y:S01]  /*9720*/  FMUL.FTZ R90, R0.reuse, R90 ;  /* 0x0000005a005a7220 */ /* 0x040fe20000410000 */
[----:B------:R-:W5:Y:S01]  /*9730*/  MUFU.EX2 R180, R180 ;  /* 0x000000b400b47308 */ /* 0x000f620000000800 */
[C---:B------:R-:W-:Y:S04]  /*9740*/  HMMA.16816.F32 R60, R128.reuse, R108, R60 ;  /* 0x0000006c803c723c */ /* 0x040fe8000000183c */
[----:B------:R-:W-:Y:S02]  /*9750*/  FMUL.FTZ R91, R0, R91 ;  /* 0x0000005b005b7220 */ /* 0x000fe40000410000 */
[C---:B------:R-:W-:Y:S02]  /*9760*/  FMUL.FTZ R92, R2.reuse, R92 ;  /* 0x0000005c025c7220 */ /* 0x040fe40000410000 */
[C---:B------:R-:W-:Y:S01]  /*9770*/  HMMA.16816.F32 R64, R128.reuse, R110, R64 ;  /* 0x0000006e8040723c */ /* 0x040fe20000001840 */
[----:B------:R-:W5:Y:S01]  /*9780*/  LDSM.16.MT88.4 R108, [R197+0x10000] ;  /* 0x01000000c56c783b */ /* 0x000f620000004200 */
[----:B------:R-:W-:Y:S02]  /*9790*/  MUFU.EX2 R182, R182 ;  /* 0x000000b600b67308 */ /* 0x000fe40000000800 */
[----:B------:R-:W-:Y:S02]  /*97a0*/  FMUL.FTZ R93, R2, R93 ;  /* 0x0000005d025d7220 */ /* 0x000fe40000410000 */
[C---:B------:R-:W-:Y:S02]  /*97b0*/  FMUL.FTZ R94, R0.reuse, R94 ;  /* 0x0000005e005e7220 */ /* 0x040fe40000410000 */
[----:B------:R-:W-:Y:S01]  /*97c0*/  FMUL.FTZ R95, R0, R95 ;  /* 0x0000005f005f7220 */ /* 0x000fe20000410000 */
[C---:B--2---:R-:W-:Y:S03]  /*97d0*/  HMMA.16816.F32 R68, R128.reuse, R104, R68 ;  /* 0x000000688044723c */ /* 0x044fe60000001844 */
[C---:B------:R-:W-:Y:S01]  /*97e0*/  FMUL.FTZ R96, R2.reuse, R96 ;  /* 0x0000006002607220 */ /* 0x040fe20000410000 */
[----:B------:R-:W2:Y:S01]  /*97f0*/  MUFU.EX2 R183, R183 ;  /* 0x000000b700b77308 */ /* 0x000ea20000000800 */
[----:B------:R-:W-:Y:S02]  /*9800*/  FMUL.FTZ R97, R2, R97 ;  /* 0x0000006102617220 */ /* 0x000fe40000410000 */
[C---:B------:R-:W-:Y:S01]  /*9810*/  FMUL.FTZ R98, R0.reuse, R98 ;  /* 0x0000006200627220 */ /* 0x040fe20000410000 */
[C---:B------:R-:W-:Y:S01]  /*9820*/  HMMA.16816.F32 R72, R128.reuse, R106, R72 ;  /* 0x0000006a8048723c */ /* 0x040fe20000001848 */
[----:B------:R-:W2:Y:S03]  /*9830*/  LDSM.16.MT88.4 R104, [R196+0x10000] ;  /* 0x01000000c468783b */ /* 0x000ea60000004200 */
[----:B------:R-:W-:Y:S02]  /*9840*/  FMUL.FTZ R99, R0, R99 ;  /* 0x0000006300637220 */ /* 0x000fe40000410000 */
[--C-:B------:R-:W-:Y:S02]  /*9850*/  FFMA.FTZ R242, R242, c[0x0][0x23c], -R145.reuse ;  /* 0x00008f00f2f27a23 */ /* 0x100fe40000010891 */
[C---:B----4-:R-:W-:Y:S04]  /*9860*/  HMMA.16816.F32 R76, R128.reuse, R100, R76 ;  /* 0x00000064804c723c */ /* 0x050fe8000000184c */
[--C-:B------:R-:W-:Y:S01]  /*9870*/  FFMA.FTZ R245, R240, c[0x0][0x23c], -R145.reuse ;  /* 0x00008f00f0f57a23 */ /* 0x100fe20000010891 */
[----:B------:R-:W-:Y:S01]  /*9880*/  MUFU.EX2 R242, R242 ;  /* 0x000000f200f27308 */ /* 0x000fe20000000800 */
[--C-:B------:R-:W-:Y:S01]  /*9890*/  FFMA.FTZ R240, R243, c[0x0][0x23c], -R144.reuse ;  /* 0x00008f00f3f07a23 */ /* 0x100fe20000010890 */
[----:B-1----:R-:W-:Y:S01]  /*98a0*/  F2FP.PACK_AB R100, R177, R176 ;  /* 0x000000b0b164723e */ /* 0x002fe200000000ff */
[C---:B------:R-:W-:Y:S04]  /*98b0*/  HMMA.16816.F32 R80, R128.reuse, R102, R80 ;  /* 0x000000668050723c */ /* 0x040fe80000001850 */
[----:B---3--:R-:W-:Y:S01]  /*98c0*/  F2FP.PACK_AB R101, R179, R178 ;  /* 0x000000b2b365723e */ /* 0x008fe200000000ff */
[--C-:B------:R-:W-:Y:S02]  /*98d0*/  FFMA.FTZ R241, R241, c[0x0][0x23c], -R144.reuse ;  /* 0x00008f00f1f17a23 */ /* 0x100fe40000010890 */
[----:B-----5:R-:W-:Y:S01]  /*98e0*/  F2FP.PACK_AB R102, R180, R181 ;  /* 0x000000b5b466723e */ /* 0x020fe200000000ff */
[C---:B------:R-:W-:Y:S01]  /*98f0*/  HMMA.16816.F32 R84, R128.reuse, R108, R84 ;  /* 0x0000006c8054723c */ /* 0x040fe20000001854 */
[----:B------:R-:W1:Y:S03]  /*9900*/  MUFU.EX2 R245, R245 ;  /* 0x000000f500f57308 */ /* 0x000e660000000800 */
[----:B--2---:R-:W-:Y:S01]  /*9910*/  F2FP.PACK_AB R103, R183, R182 ;  /* 0x000000b6b767723e */ /* 0x004fe200000000ff */
[--C-:B------:R-:W-:Y:S02]  /*9920*/  FFMA.FTZ R238, R238, c[0x0][0x23c], -R145.reuse ;  /* 0x00008f00eeee7a23 */ /* 0x100fe40000010891 */
[--C-:B------:R-:W-:Y:S01]  /*9930*/  FFMA.FTZ R243, R236, c[0x0][0x23c], -R145.reuse ;  /* 0x00008f00ecf37a23 */ /* 0x100fe20000010891 */
[C---:B------:R-:W-:Y:S01]  /*9940*/  HMMA.16816.F32 R88, R128.reuse, R110, R88 ;  /* 0x0000006e8058723c */ /* 0x040fe20000001858 */
[----:B------:R-:W2:Y:S02]  /*9950*/  LDSM.16.MT88.4 R108, [R197+0xc800] ;  /* 0x00c80000c56c783b */ /* 0x000ea40000004200 */
[----:B------:R-:W-:Y:S01]  /*9960*/  MUFU.EX2 R240, R240 ;  /* 0x000000f000f07308 */ /* 0x000fe20000000800 */
[--C-:B------:R-:W-:Y:S02]  /*9970*/  FFMA.FTZ R236, R239, c[0x0][0x23c], -R144.reuse ;  /* 0x00008f00efec7a23 */ /* 0x100fe40000010890 */
[--C-:B------:R-:W-:Y:S02]  /*9980*/  FFMA.FTZ R237, R237, c[0x0][0x23c], -R144.reuse ;  /* 0x00008f00eded7a23 */ /* 0x100fe40000010890 */
[--C-:B------:R-:W-:Y:S01]  /*9990*/  FFMA.FTZ R232, R232, c[0x0][0x23c], -R145.reuse ;  /* 0x00008f00e8e87a23 */ /* 0x100fe20000010891 */
[C---:B------:R-:W-:Y:S03]  /*99a0*/  HMMA.16816.F32 R92, R128.reuse, R104, R92 ;  /* 0x00000068805c723c */ /* 0x040fe6000000185c */
[--C-:B------:R-:W-:Y:S01]  /*99b0*/  FFMA.FTZ R239, R234, c[0x0][0x23c], -R145.reuse ;  /* 0x00008f00eaef7a23 */ /* 0x100fe20000010891 */
[----:B------:R-:W3:Y:S01]  /*99c0*/  MUFU.EX2 R241, R241 ;  /* 0x000000f100f17308 */ /* 0x000ee20000000800 */
[--C-:B------:R-:W-:Y:S02]  /*99d0*/  FFMA.FTZ R234, R235, c[0x0][0x23c], -R144.reuse ;  /* 0x00008f00ebea7a23 */ /* 0x100fe40000010890 */
[--C-:B------:R-:W-:Y:S01]  /*99e0*/  FFMA.FTZ R233, R233, c[0x0][0x23c], -R144.reuse ;  /* 0x00008f00e9e97a23 */ /* 0x100fe20000010890 */
[----:B------:R-:W-:Y:S01]  /*99f0*/  HMMA.16816.F32 R96, R128, R106, R96 ;  /* 0x0000006a8060723c */ /* 0x000fe20000001860 */
[----:B------:R-:W4:Y:S03]  /*9a00*/  LDSM.16.MT88.4 R104, [R196+0xe800] ;  /* 0x00e80000c468783b */ /* 0x000f260000004200 */
[--C-:B------:R-:W-:Y:S02]  /*9a10*/  FFMA.FTZ R228, R228, c[0x0][0x23c], -R145.reuse ;  /* 0x00008f00e4e47a23 */ /* 0x100fe40000010891 */
[----:B------:R-:W-:Y:S01]  /*9a20*/  FFMA.FTZ R145, R226, c[0x0][0x23c], -R145 ;  /* 0x00008f00e2917a23 */ /* 0x000fe20000010891 */
[----:B------:R-:W-:Y:S01]  /*9a30*/  MUFU.EX2 R238, R238 ;  /* 0x000000ee00ee7308 */ /* 0x000fe20000000800 */
[C---:B------:R-:W-:Y:S01]  /*9a40*/  HMMA.16816.F32 R4, R100.reuse, R112, R4 ;  /* 0x000000706404723c */ /* 0x040fe20000001804 */
[----:B------:R-:W-:Y:S04]  /*9a50*/  LDSM.16.MT88.4 R128, [R198+0xf000] ;  /* 0x00f00000c680783b */ /* 0x000fe80000004200 */
[--C-:B------:R-:W-:Y:S02]  /*9a60*/  FFMA.FTZ R134, R134, c[0x0][0x23c], -R144.reuse ;  /* 0x00008f0086867a23 */ /* 0x100fe40000010890 */
[----:B------:R-:W-:Y:S01]  /*9a70*/  FFMA.FTZ R144, R133, c[0x0][0x23c], -R144 ;  /* 0x00008f0085907a23 */ /* 0x000fe20000010890 */
[C---:B------:R-:W-:Y:S01]  /*9a80*/  HMMA.16816.F32 R8, R100.reuse, R114, R8 ;  /* 0x000000726408723c */ /* 0x040fe20000001808 */
[----:B------:R-:W-:Y:S01]  /*9a90*/  LDSM.16.MT88.4 R112, [R198+0x10800] ;  /* 0x01080000c670783b */ /* 0x000fe20000004200 */
[----:B------:R-:W-:Y:S02]  /*9aa0*/  MUFU.EX2 R235, R145 ;  /* 0x0000009100eb7308 */ /* 0x000fe40000000800 */
[----:B------:R-:W-:Y:S02]  /*9ab0*/  FFMA.FTZ R175, R2, R229, R175 ;  /* 0x000000e502af7223 */ /* 0x000fe400000100af */
[----:B------:R-:W-:Y:S01]  /*9ac0*/  FFMA.FTZ R171, R0, R227, R171 ;  /* 0x000000e300ab7223 */ /* 0x000fe200000100ab */
[----:B------:R-:W-:Y:S01]  /*9ad0*/  IADD3 R0, R225, -0x1, RZ ;  /* 0xffffffffe1007810 */ /* 0x000fe20007ffe0ff */
[C---:B------:R-:W-:Y:S04]  /*9ae0*/  HMMA.16816.F32 R12, R100.reuse, R116, R12 ;  /* 0x00000074640c723c */ /* 0x040fe8000000180c */
[----:B------:R5:W-:Y:S01]  /*9af0*/  MUFU.EX2 R133, R144 ;  /* 0x0000009000857308 */ /* 0x000be20000000800 */
[----:B------:R-:W-:Y:S01]  /*9b00*/  FADD.FTZ R174, R174, R175 ;  /* 0x000000afaeae7221 */ /* 0x000fe20000010000 */
[----:B------:R-:W-:Y:S01]  /*9b10*/  MOV R225, R0 ;  /* 0x0000000000e17202 */ /* 0x000fe20000000f00 */
[----:B------:R-:W-:Y:S01]  /*9b20*/  FADD.FTZ R170, R170, R171 ;  /* 0x000000abaaaa7221 */ /* 0x000fe20000010000 */
[C---:B------:R-:W-:Y:S01]  /*9b30*/  HMMA.16816.F32 R16, R100.reuse, R118, R16 ;  /* 0x000000766410723c */ /* 0x040fe20000001810 */
[----:B------:R-:W-:Y:S03]  /*9b40*/  LDSM.16.MT88.4 R116, [R197+0x10800] ;  /* 0x01080000c574783b */ /* 0x000fe60000004200 */
[----:B------:R-:W-:Y:S01]  /*9b50*/  FADD.FTZ R173, R173, R174 ;  /* 0x000000aeadad7221 */ /* 0x000fe20000010000 */
[----:B------:R-:W-:Y:S01]  /*9b60*/  MOV R0, R3 ;  /* 0x0000000300007202 */ /* 0x000fe20000000f00 */
[----:B------:R-:W1:Y:S02]  /*9b70*/  MUFU.EX2 R243, R243 ;  /* 0x000000f300f37308 */ /* 0x000e640000000800 */
[C---:B--2---:R-:W-:Y:S04]  /*9b80*/  HMMA.16816.F32 R20, R100.reuse, R108, R20 ;  /* 0x0000006c6414723c */ /* 0x044fe80000001814 */
[----:B------:R-:W-:Y:S04]  /*9b90*/  FADD.FTZ R173, R172, R173 ;  /* 0x000000adacad7221 */ /* 0x000fe80000010000 */
[C---:B------:R-:W-:Y:S01]  /*9ba0*/  HMMA.16816.F32 R24, R100.reuse, R110, R24 ;  /* 0x0000006e6418723c */ /* 0x040fe20000001818 */
[----:B------:R-:W2:Y:S01]  /*9bb0*/  LDSM.16.MT88.4 R108, [R200+0x10800] ;  /* 0x01080000c86c783b */ /* 0x000ea20000004200 */
[----:B------:R-:W-:Y:S02]  /*9bc0*/  MUFU.EX2 R236, R236 ;  /* 0x000000ec00ec7308 */ /* 0x000fe40000000800 */
[----:B------:R-:W-:Y:S04]  /*9bd0*/  FADD.FTZ R176, R176, R173 ;  /* 0x000000adb0b07221 */ /* 0x000fe80000010000 */
[C---:B------:R-:W-:Y:S01]  /*9be0*/  HMMA.16816.F32 R28, R100.reuse, R120, R28 ;  /* 0x00000078641c723c */ /* 0x040fe2000000181c */
[----:B-----5:R-:W-:Y:S03]  /*9bf0*/  LDSM.16.MT88.4 R144, [R196+0xd800] ;  /* 0x00d80000c490783b */ /* 0x020fe60000004200 */
[----:B------:R-:W5:Y:S01]  /*9c00*/  MUFU.EX2 R237, R237 ;  /* 0x000000ed00ed7308 */ /* 0x000f620000000800 */
[----:B------:R-:W-:Y:S03]  /*9c10*/  FADD.FTZ R176, R177, R176 ;  /* 0x000000b0b1b07221 */ /* 0x000fe60000010000 */
[C---:B------:R-:W-:Y:S01]  /*9c20*/  HMMA.16816.F32 R32, R100.reuse, R122, R32 ;  /* 0x0000007a6420723c */ /* 0x040fe20000001820 */
[----:B------:R-:W-:Y:S03]  /*9c30*/  LDSM.16.MT88.4 R120, [R198+0xd000] ;  /* 0x00d00000c678783b */ /* 0x000fe60000004200 */
[----:B------:R-:W-:Y:S02]  /*9c40*/  FADD.FTZ R181, R181, R176 ;  /* 0x000000b0b5b57221 */ /* 0x000fe40000010000 */
[----:B------:R-:W-:Y:S02]  /*9c50*/  MUFU.EX2 R232, R232 ;  /* 0x000000e800e87308 */ /* 0x000fe40000000800 */
[C---:B------:R-:W-:Y:S04]  /*9c60*/  HMMA.16816.F32 R36, R100.reuse, R124, R36 ;  /* 0x0000007c6424723c */ /* 0x040fe80000001824 */
[----:B------:R-:W-:Y:S04]  /*9c70*/  FADD.FTZ R181, R180, R181 ;  /* 0x000000b5b4b57221 */ /* 0x000fe80000010000 */
[C---:B------:R-:W-:Y:S01]  /*9c80*/  HMMA.16816.F32 R40, R100.reuse, R126, R40 ;  /* 0x0000007e6428723c */ /* 0x040fe20000001828 */
[----:B------:R-:W-:Y:S01]  /*9c90*/  LDSM.16.MT88.4 R124, [R196+0xd000] ;  /* 0x00d00000c47c783b */ /* 0x000fe20000004200 */
[----:B------:R-:W1:Y:S06]  /*9ca0*/  MUFU.EX2 R239, R239 ;  /* 0x000000ef00ef7308 */ /* 0x000e6c0000000800 */
[C---:B------:R-:W-:Y:S04]  /*9cb0*/  HMMA.16816.F32 R44, R100.reuse, R136, R44 ;  /* 0x00000088642c723c */ /* 0x040fe8000000182c */
[----:B------:R-:W-:Y:S04]  /*9cc0*/  MUFU.EX2 R234, R234 ;  /* 0x000000ea00ea7308 */ /* 0x000fe80000000800 */
[C---:B------:R-:W-:Y:S01]  /*9cd0*/  HMMA.16816.F32 R48, R100.reuse, R138, R48 ;  /* 0x0000008a6430723c */ /* 0x040fe20000001830 */
[----:B------:R-:W-:Y:S05]  /*9ce0*/  LDSM.16.MT88.4 R136, [R197+0xf000] ;  /* 0x00f00000c588783b */ /* 0x000fea0000004200 */
[----:B------:R-:W1:Y:S02]  /*9cf0*/  MUFU.EX2 R233, R233 ;  /* 0x000000e900e97308 */ /* 0x000e640000000800 */
[C---:B------:R-:W-:Y:S08]  /*9d00*/  HMMA.16816.F32 R52, R100.reuse, R140, R52 ;  /* 0x0000008c6434723c */ /* 0x040ff00000001834 */
[C---:B------:R-:W-:Y:S01]  /*9d10*/  HMMA.16816.F32 R56, R100.reuse, R142, R56 ;  /* 0x0000008e6438723c */ /* 0x040fe20000001838 */
[----:B------:R-:W-:Y:S01]  /*9d20*/  LDSM.16.MT88.4 R140, [R197+0xd800] ;  /* 0x00d80000c58c783b */ /* 0x000fe20000004200 */
[----:B------:R-:W1:Y:S06]  /*9d30*/  MUFU.EX2 R228, R228 ;  /* 0x000000e400e47308 */ /* 0x000e6c0000000800 */
[C---:B----4-:R-:W-:Y:S04]  /*9d40*/  HMMA.16816.F32 R60, R100.reuse, R104, R60 ;  /* 0x00000068643c723c */ /* 0x050fe8000000183c */
[----:B------:R-:W4:Y:S04]  /*9d50*/  MUFU.EX2 R134, R134 ;  /* 0x0000008600867308 */ /* 0x000f280000000800 */
[C---:B------:R-:W-:Y:S01]  /*9d60*/  HMMA.16816.F32 R64, R100.reuse, R106, R64 ;  /* 0x0000006a6440723c */ /* 0x040fe20000001840 */
[----:B------:R-:W1:Y:S07]  /*9d70*/  LDSM.16.MT88.4 R104, [R196+0x10800] ;  /* 0x01080000c468783b */ /* 0x000e6e0000004200 */
[C---:B--2---:R-:W-:Y:S08]  /*9d80*/  HMMA.16816.F32 R68, R100.reuse, R108, R68 ;  /* 0x0000006c6444723c */ /* 0x044ff00000001844 */
[C---:B------:R-:W-:Y:S01]  /*9d90*/  HMMA.16816.F32 R72, R100.reuse, R110, R72 ;  /* 0x0000006e6448723c */ /* 0x040fe20000001848 */
[----:B------:R-:W2:Y:S07]  /*9da0*/  LDSM.16.MT88.4 R108, [R200+0xd000] ;  /* 0x00d00000c86c783b */ /* 0x000eae0000004200 */
[C---:B------:R-:W-:Y:S08]  /*9db0*/  HMMA.16816.F32 R76, R100.reuse, R112, R76 ;  /* 0x00000070644c723c */ /* 0x040ff0000000184c */
[C---:B------:R-:W-:Y:S01]  /*9dc0*/  HMMA.16816.F32 R80, R100.reuse, R114, R80 ;  /* 0x000000726450723c */ /* 0x040fe20000001850 */
[----:B------:R-:W2:Y:S07]  /*9dd0*/  LDSM.16.MT88.4 R112, [R197+0xd000] ;  /* 0x00d00000c570783b */ /* 0x000eae0000004200 */
[C---:B------:R-:W-:Y:S08]  /*9de0*/  HMMA.16816.F32 R84, R100.reuse, R116, R84 ;  /* 0x000000746454723c */ /* 0x040ff00000001854 */
[C---:B------:R-:W-:Y:S01]  /*9df0*/  HMMA.16816.F32 R88, R100.reuse, R118, R88 ;  /* 0x000000766458723c */ /* 0x040fe20000001858 */
[----:B------:R-:W4:Y:S07]  /*9e00*/  LDSM.16.MT88.4 R116, [R200+0xf000] ;  /* 0x00f00000c874783b */ /* 0x000f2e0000004200 */
[C---:B-1----:R-:W-:Y:S08]  /*9e10*/  HMMA.16816.F32 R92, R100.reuse, R104, R92 ;  /* 0x00000068645c723c */ /* 0x042ff0000000185c */
[----:B------:R-:W-:Y:S01]  /*9e20*/  HMMA.16816.F32 R96, R100, R106, R96 ;  /* 0x0000006a6460723c */ /* 0x000fe20000001860 */
[----:B------:R-:W1:Y:S06]  /*9e30*/  LDSM.16.MT88.4 R104, [R196+0xf000] ;  /* 0x00f00000c468783b */ /* 0x000e6c0000004200 */
[----:B------:R-:W-:Y:S01]  /*9e40*/  F2FP.PACK_AB R100, R245, R242 ;  /* 0x000000f2f564723e */ /* 0x000fe200000000ff */
[----:B------:R-:W-:Y:S01]  /*9e50*/  FADD.FTZ R242, R242, R181 ;  /* 0x000000b5f2f27221 */ /* 0x000fe20000010000 */
[----:B---3--:R-:W-:Y:S03]  /*9e60*/  F2FP.PACK_AB R101, R241, R240 ;  /* 0x000000f0f165723e */ /* 0x008fe600000000ff */
[----:B------:R-:W-:Y:S01]  /*9e70*/  F2FP.PACK_AB R102, R243, R238 ;  /* 0x000000eef366723e */ /* 0x000fe200000000ff */
[----:B------:R-:W-:Y:S01]  /*9e80*/  FADD.FTZ R245, R245, R242 ;  /* 0x000000f2f5f57221 */ /* 0x000fe20000010000 */
[----:B-----5:R-:W-:Y:S03]  /*9e90*/  F2FP.PACK_AB R103, R237, R236 ;  /* 0x000000eced67723e */ /* 0x020fe600000000ff */
[----:B------:R-:W-:Y:S04]  /*9ea0*/  FADD.FTZ R238, R238, R245 ;  /* 0x000000f5eeee7221 */ /* 0x000fe80000010000 */
[C---:B--2---:R-:W-:Y:S03]  /*9eb0*/  HMMA.16816.F32 R4, R100.reuse, R108, R4 ;  /* 0x0000006c6404723c */ /* 0x044fe60000001804 */
[----:B------:R-:W-:Y:S05]  /*9ec0*/  FADD.FTZ R243, R243, R238 ;  /* 0x000000eef3f37221 */ /* 0x000fea0000010000 */
[C---:B------:R-:W-:Y:S01]  /*9ed0*/  HMMA.16816.F32 R8, R100.reuse, R110, R8 ;  /* 0x0000006e6408723c */ /* 0x040fe20000001808 */
[----:B------:R-:W2:Y:S07]  /*9ee0*/  LDSM.16.MT88.4 R108, [R200+0x11000] ;  /* 0x01100000c86c783b */ /* 0x000eae0000004200 */
[C---:B------:R-:W-:Y:S08]  /*9ef0*/  HMMA.16816.F32 R12, R100.reuse, R120, R12 ;  /* 0x00000078640c723c */ /* 0x040ff0000000180c */
[C---:B------:R-:W-:Y:S08]  /*9f00*/  HMMA.16816.F32 R16, R100.reuse, R122, R16 ;  /* 0x0000007a6410723c */ /* 0x040ff00000001810 */
[C---:B------:R-:W-:Y:S08]  /*9f10*/  HMMA.16816.F32 R20, R100.reuse, R112, R20 ;  /* 0x000000706414723c */ /* 0x040ff00000001814 */
[C---:B------:R-:W-:Y:S01]  /*9f20*/  HMMA.16816.F32 R24, R100.reuse, R114, R24 ;  /* 0x000000726418723c */ /* 0x040fe20000001818 */
[----:B------:R-:W3:Y:S07]  /*9f30*/  LDSM.16.MT88.4 R112, [R198+0x11000] ;  /* 0x01100000c670783b */ /* 0x000eee0000004200 */
[C---:B------:R-:W-:Y:S08]  /*9f40*/  HMMA.16816.F32 R28, R100.reuse, R124, R28 ;  /* 0x0000007c641c723c */ /* 0x040ff0000000181c */
[C---:B------:R-:W-:Y:S01]  /*9f50*/  HMMA.16816.F32 R32, R100.reuse, R126, R32 ;  /* 0x0000007e6420723c */ /* 0x040fe20000001820 */
[----:B------:R-:W-:Y:S07]  /*9f60*/  LDSM.16.MT88.4 R124, [R200+0xd800] ;  /* 0x00d80000c87c783b */ /* 0x000fee0000004200 */
[C---:B----4-:R-:W-:Y:S08]  /*9f70*/  HMMA.16816.F32 R36, R100.reuse, R116, R36 ;  /* 0x000000746424723c */ /* 0x050ff00000001824 */
[C---:B------:R-:W-:Y:S01]  /*9f80*/  HMMA.16816.F32 R40, R100.reuse, R118, R40 ;  /* 0x000000766428723c */ /* 0x040fe20000001828 */
[----:B------:R-:W4:Y:S07]  /*9f90*/  LDSM.16.MT88.4 R116, [R197+0x11000] ;  /* 0x01100000c574783b */ /* 0x000f2e0000004200 */
[C---:B------:R-:W-:Y:S08]  /*9fa0*/  HMMA.16816.F32 R44, R100.reuse, R128, R44 ;  /* 0x00000080642c723c */ /* 0x040ff0000000182c */
[C---:B------:R-:W-:Y:S08]  /*9fb0*/  HMMA.16816.F32 R48, R100.reuse, R130, R48 ;  /* 0x000000826430723c */ /* 0x040ff00000001830 */
[C---:B------:R-:W-:Y:S07]  /*9fc0*/  HMMA.16816.F32 R52, R100.reuse, R136, R52 ;  /* 0x000000886434723c */ /* 0x040fee0000001834 */
[----:B------:R-:W-:Y:S01]  /*9fd0*/  F2FP.PACK_AB R136, R239, R232 ;  /* 0x000000e8ef88723e */ /* 0x000fe200000000ff */
[C---:B------:R-:W-:Y:S04]  /*9fe0*/  HMMA.16816.F32 R56, R100.reuse, R138, R56 ;  /* 0x0000008a6438723c */ /* 0x040fe80000001838 */
[----:B------:R-:W-:Y:S01]  /*9ff0*/  F2FP.PACK_AB R137, R233, R234 ;  /* 0x000000eae989723e */ /* 0x000fe200000000ff */
[----:B------:R-:W-:Y:S02]  /*a000*/  FADD.FTZ R232, R232, R243 ;  /* 0x000000f3e8e87221 */ /* 0x000fe40000010000 */
[----:B------:R-:W-:Y:S01]  /*a010*/  F2FP.PACK_AB R138, R235, R228 ;  /* 0x000000e4eb8a723e */ /* 0x000fe200000000ff */
[C---:B-1----:R-:W-:Y:S04]  /*a020*/  HMMA.16816.F32 R60, R100.reuse, R104, R60 ;  /* 0x00000068643c723c */ /* 0x042fe8000000183c */
[----:B------:R-:W-:Y:S01]  /*a030*/  F2FP.PACK_AB R139, R133, R134 ;  /* 0x00000086858b723e */ /* 0x000fe200000000ff */
[----:B------:R-:W-:Y:S03]  /*a040*/  FADD.FTZ R239, R239, R232 ;  /* 0x000000e8efef7221 */ /* 0x000fe60000010000 */
[C---:B------:R-:W-:Y:S01]  /*a050*/  HMMA.16816.F32 R64, R100.reuse, R106, R64 ;  /* 0x0000006a6440723c */ /* 0x040fe20000001840 */
[----:B------:R-:W1:Y:S03]  /*a060*/  LDSM.16.MT88.4 R104, [R196+0x11000] ;  /* 0x01100000c468783b */ /* 0x000e660000004200 */
[----:B------:R-:W-:Y:S04]  /*a070*/  FADD.FTZ R228, R228, R239 ;  /* 0x000000efe4e47221 */ /* 0x000fe80000010000 */
[C---:B--2---:R-:W-:Y:S04]  /*a080*/  HMMA.16816.F32 R68, R100.reuse, R108, R68 ;  /* 0x0000006c6444723c */ /* 0x044fe80000001844 */
[----:B------:R-:W-:Y:S04]  /*a090*/  FADD.FTZ R229, R235, R228 ;  /* 0x000000e4ebe57221 */ /* 0x000fe80000010000 */
[C---:B------:R-:W-:Y:S01]  /*a0a0*/  HMMA.16816.F32 R72, R100.reuse, R110, R72 ;  /* 0x0000006e6448723c */ /* 0x040fe20000001848 */
[----:B------:R-:W2:Y:S07]  /*a0b0*/  LDSM.16.MT88.4 R108, [R198+0xd800] ;  /* 0x00d80000c66c783b */ /* 0x000eae0000004200 */
[C---:B---3--:R-:W-:Y:S08]  /*a0c0*/  HMMA.16816.F32 R76, R100.reuse, R112, R76 ;  /* 0x00000070644c723c */ /* 0x048ff0000000184c */
[C---:B------:R-:W-:Y:S08]  /*a0d0*/  HMMA.16816.F32 R80, R100.reuse, R114, R80 ;  /* 0x000000726450723c */ /* 0x040ff00000001850 */
[C---:B----4-:R-:W-:Y:S08]  /*a0e0*/  HMMA.16816.F32 R84, R100.reuse, R116, R84 ;  /* 0x000000746454723c */ /* 0x050ff00000001854 */
[C---:B------:R-:W-:Y:S08]  /*a0f0*/  HMMA.16816.F32 R88, R100.reuse, R118, R88 ;  /* 0x000000766458723c */ /* 0x040ff00000001858 */
[C---:B-1----:R-:W-:Y:S08]  /*a100*/  HMMA.16816.F32 R92, R100.reuse, R104, R92 ;  /* 0x00000068645c723c */ /* 0x042ff0000000185c */
[----:B------:R-:W-:Y:S08]  /*a110*/  HMMA.16816.F32 R96, R100, R106, R96 ;  /* 0x0000006a6460723c */ /* 0x000ff00000001860 */
[C---:B------:R-:W-:Y:S01]  /*a120*/  HMMA.16816.F32 R128, R136.reuse, R124, R4 ;  /* 0x0000007c8880723c */ /* 0x040fe20000001804 */
[----:B------:R-:W1:Y:S07]  /*a130*/  LDSM.16.MT88.4 R4, [R198+0x11800] ;  /* 0x01180000c604783b */ /* 0x000e6e0000004200 */
[C---:B------:R-:W-:Y:S01]  /*a140*/  HMMA.16816.F32 R124, R136.reuse, R126, R8 ;  /* 0x0000007e887c723c */ /* 0x040fe20000001808 */
[----:B------:R-:W3:Y:S07]  /*a150*/  LDSM.16.MT88.4 R8, [R197+0x11800] ;  /* 0x01180000c508783b */ /* 0x000eee0000004200 */
[C---:B--2---:R-:W-:Y:S01]  /*a160*/  HMMA.16816.F32 R120, R136.reuse, R108, R12 ;  /* 0x0000006c8878723c */ /* 0x044fe2000000180c */
[----:B------:R-:W2:Y:S07]  /*a170*/  LDSM.16.MT88.4 R12, [R196+0x11800] ;  /* 0x01180000c40c783b */ /* 0x000eae0000004200 */
[C---:B------:R-:W-:Y:S08]  /*a180*/  HMMA.16816.F32 R116, R136.reuse, R110, R16 ;  /* 0x0000006e8874723c */ /* 0x040ff00000001810 */
        /* <DEDUP_REMOVED lines=14> */
[C---:B-1----:R-:W-:Y:S07]  /*a270*/  HMMA.16816.F32 R76, R136.reuse, R4, R76 ;  /* 0x00000004884c723c */ /* 0x042fee000000184c */
[----:B------:R-:W-:Y:S01]  /*a280*/  FADD.FTZ R5, R169, R170 ;  /* 0x000000aaa9057221 */ /* 0x000fe20000010000 */
[C---:B------:R-:W-:Y:S04]  /*a290*/  HMMA.16816.F32 R80, R136.reuse, R6, R80 ;  /* 0x000000068850723c */ /* 0x040fe80000001850 */
[----:B------:R-:W-:Y:S04]  /*a2a0*/  FADD.FTZ R5, R168, R5 ;  /* 0x00000005a8057221 */ /* 0x000fe80000010000 */
[C---:B---3--:R-:W-:Y:S04]  /*a2b0*/  HMMA.16816.F32 R84, R136.reuse, R8, R84 ;  /* 0x000000088854723c */ /* 0x048fe80000001854 */
[----:B------:R-:W-:Y:S04]  /*a2c0*/  FADD.FTZ R178, R178, R5 ;  /* 0x00000005b2b27221 */ /* 0x000fe80000010000 */
[C---:B------:R-:W-:Y:S04]  /*a2d0*/  HMMA.16816.F32 R88, R136.reuse, R10, R88 ;  /* 0x0000000a8858723c */ /* 0x040fe80000001858 */
[----:B------:R-:W-:Y:S04]  /*a2e0*/  FADD.FTZ R179, R179, R178 ;  /* 0x000000b2b3b37221 */ /* 0x000fe80000010000 */
[----:B------:R-:W-:Y:S01]  /*a2f0*/  FADD.FTZ R182, R182, R179 ;  /* 0x000000b3b6b67221 */ /* 0x000fe20000010000 */
[C---:B--2---:R-:W-:Y:S03]  /*a300*/  HMMA.16816.F32 R92, R136.reuse, R12, R92 ;  /* 0x0000000c885c723c */ /* 0x044fe6000000185c */
[----:B------:R-:W-:Y:S04]  /*a310*/  FADD.FTZ R183, R183, R182 ;  /* 0x000000b6b7b77221 */ /* 0x000fe80000010000 */
[----:B------:R-:W-:Y:S01]  /*a320*/  FADD.FTZ R240, R240, R183 ;  /* 0x000000b7f0f07221 */ /* 0x000fe20000010000 */
[----:B------:R-:W-:Y:S04]  /*a330*/  HMMA.16816.F32 R96, R136, R14, R96 ;  /* 0x0000000e8860723c */ /* 0x000fe80000001860 */
[----:B------:R-:W-:Y:S04]  /*a340*/  FADD.FTZ R241, R241, R240 ;  /* 0x000000f0f1f17221 */ /* 0x000fe80000010000 */
[----:B------:R-:W-:Y:S04]  /*a350*/  FADD.FTZ R236, R236, R241 ;  /* 0x000000f1ecec7221 */ /* 0x000fe80000010000 */
[----:B------:R-:W-:Y:S04]  /*a360*/  FADD.FTZ R237, R237, R236 ;  /* 0x000000eceded7221 */ /* 0x000fe80000010000 */
[----:B------:R-:W-:Y:S04]  /*a370*/  FADD.FTZ R234, R234, R237 ;  /* 0x000000edeaea7221 */ /* 0x000fe80000010000 */
[----:B------:R-:W-:Y:S04]  /*a380*/  FADD.FTZ R233, R233, R234 ;  /* 0x000000eae9e97221 */ /* 0x000fe80000010000 */
[----:B------:R-:W-:Y:S04]  /*a390*/  FADD.FTZ R134, R134, R233 ;  /* 0x000000e986867221 */ /* 0x000fe80000010000 */
[----:B------:R-:W-:Y:S01]  /*a3a0*/  FADD.FTZ R227, R133, R134 ;  /* 0x0000008685e37221 */ /* 0x000fe20000010000 */
[----:B------:R-:W-:-:S05]  /*a3b0*/  @P1 BRA `(.L_x_778) ;  /* 0xffffc50000001947 */ /* 0x000fca000383ffff */
.L_x_774:
        /* <DEDUP_REMOVED lines=62> */
[C---:B------:R-:W-:Y:S01]  /*a7a0*/  FMUL.FTZ R64, R4.reuse, R64 ;  /* 0x0000004004407220 */ /* 0x040fe20000410000 */
[----:B------:R-:W3:Y:S01]  /*a7b0*/  S2R R57, SR_CTAID.Y ;  /* 0x0000000000397919 */ /* 0x000ee20000002600 */
        /* <DEDUP_REMOVED lines=24> */
[----:B------:R-:W-:Y:S01]  /*a940*/  FMUL.FTZ R97, R4, R97 ;  /* 0x0000006104617220 */ /* 0x000fe20000410000 */
[----:B------:R-:W-:Y:S01]  /*a950*/  F2FP.PACK_AB R92, R93, R92 ;  /* 0x0000005c5d5c723e */ /* 0x000fe200000000ff */
[----:B------:R-:W4:Y:S01]  /*a960*/  S2R R4, SR_TID.X ;  /* 0x0000000000047919 */ /* 0x000f220000002100 */
[C---:B--2---:R-:W-:Y:S02]  /*a970*/  FMUL.FTZ R131, R5.reuse, R131 ;  /* 0x0000008305837220 */ /* 0x044fe40000410000 */
        /* <DEDUP_REMOVED lines=122> */
[----:B------:R-:W-:Y:S04]  /*b120*/  STS [R21+0x400], R106 ;  /* 0x0004006a15007388 */ /* 0x000fe80000000800 */
[----:B------:R-:W-:Y:S04]  /*b130*/  STS [R23], R100 ;  /* 0x0000006417007388 */ /* 0x000fe80000000800 */
[----:B------:R-:W-:Y:S04]  /*b140*/  STS [R23+0x400], R102 ;  /* 0x0004006617007388 */ /* 0x000fe80000000800 */
        /* <DEDUP_REMOVED lines=11> */
[----:B------:R3:W-:Y:S04]  /*b200*/  STS [R19+0x2400], R58 ;  /* 0x0024003a13007388 */ /* 0x0007e80000000800 */
[----:B------:R1:W-:Y:S04]  /*b210*/  STS [R21+0x2000], R60 ;  /* 0x0020003c15007388 */ /* 0x0003e80000000800 */
[----:B------:R2:W-:Y:S04]  /*b220*/  STS [R21+0x2400], R62 ;  /* 0x0024003e15007388 */ /* 0x0005e80000000800 */
[----:B------:R4:W-:Y:S04]  /*b230*/  STS [R23+0x2000], R64 ;  /* 0x0020004017007388 */ /* 0x0009e80000000800 */
[----:B------:R4:W-:Y:S04]  /*b240*/  STS [R23+0x2400], R66 ;  /* 0x0024004217007388 */ /* 0x0009e80000000800 */
[----:B------:R4:W-:Y:S04]  /*b250*/  STS [R9+0x4000], R68 ;  /* 0x0040004409007388 */ /* 0x0009e80000000800 */
[----:B------:R4:W-:Y:S01]  /*b260*/  STS [R9+0x4400], R70 ;  /* 0x0044004609007388 */ /* 0x0009e20000000800 */
[----:B---3--:R-:W-:-:S03]  /*b270*/  @!P2 SHF.R.S32.HI R58, RZ, 0x1f, R57 ;  /* 0x0000001fff3aa819 */ /* 0x008fc60000011439 */
[----:B------:R4:W-:Y:S01]  /*b280*/  STS [R11+0x4000], R72 ;  /* 0x004000480b007388 */ /* 0x0009e20000000800 */
[----:B-1----:R-:W-:-:S03]  /*b290*/  @P2 IMAD.WIDE.U32 R60, R214, c[0x0][0x1e8], RZ ;  /* 0x00007a00d63c2a25 */ /* 0x002fc600078e00ff */
[----:B------:R4:W-:Y:S01]  /*b2a0*/  STS [R11+0x4400], R74 ;  /* 0x0044004a0b007388 */ /* 0x0009e20000000800 */
[----:B------:R-:W-:Y:S01]  /*b2b0*/  @P2 IMAD R59, R214, c[0x0][0x1ec], R61 ;  /* 0x00007b00d63b2a24 */ /* 0x000fe200078e023d */
[----:B------:R-:W-:Y:S01]  /*b2c0*/  LOP3.LUT R61, R5, 0xffffffe0, RZ, 0xc0, !PT ;  /* 0xffffffe0053d7812 */ /* 0x000fe200078ec0ff */
[----:B------:R-:W-:Y:S01]  /*b2d0*/  @!P2 IMAD R58, R58, c[0x0][0x1e0], RZ ;  /* 0x000078003a3aaa24 */ /* 0x000fe200078e02ff */
[----:B------:R4:W-:Y:S01]  /*b2e0*/  STS [R13+0x4000], R76 ;  /* 0x0040004c0d007388 */ /* 0x0009e20000000800 */
[----:B--2---:R-:W-:Y:S01]  /*b2f0*/  @!P2 IMAD.WIDE.U32 R62, R57, c[0x0][0x1e0], RZ ;  /* 0x00007800393eaa25 */ /* 0x004fe200078e00ff */
[----:B------:R-:W-:Y:S02]  /*b300*/  IADD3 R61, -R61, R4, RZ ;  /* 0x000000043d3d7210 */ /* 0x000fe40007ffe1ff */
[----:B------:R4:W-:Y:S01]  /*b310*/  STS [R13+0x4400], R78 ;  /* 0x0044004e0d007388 */ /* 0x0009e20000000800 */
[C---:B------:R-:W-:Y:S01]  /*b320*/  @!P2 IMAD R58, R57.reuse, c[0x0][0x1e4], R58 ;  /* 0x00007900393aaa24 */ /* 0x040fe200078e023a */
[----:B------:R-:W-:Y:S01]  /*b330*/  SHF.R.S32.HI R5, RZ, 0x1f, R6 ;  /* 0x0000001fff057819 */ /* 0x000fe20000011406 */
[----:B------:R-:W-:Y:S01]  /*b340*/  @!P1 IMAD R214, R57, c[0x0][0x214], RZ ;  /* 0x0000850039d69a24 */ /* 0x000fe200078e02ff */
[----:B------:R4:W-:Y:S01]  /*b350*/  STS [R15+0x4000], R80 ;  /* 0x004000500f007388 */ /* 0x0009e20000000800 */
[----:B------:R-:W-:-:S02]  /*b360*/  LOP3.LUT P1, RZ, R61, 0x3, RZ, 0xc0, !PT ;  /* 0x000000033dff7812 */ /* 0x000fc4000782c0ff */
[----:B------:R-:W-:Y:S01]  /*b370*/  @!P2 IADD3 R59, R63, R58, RZ ;  /* 0x0000003a3f3ba210 */ /* 0x000fe20007ffe0ff */
[----:B------:R4:W-:Y:S01]  /*b380*/  STS [R15+0x4400], R82 ;  /* 0x004400520f007388 */ /* 0x0009e20000000800 */
[-C--:B------:R-:W-:Y:S01]  /*b390*/  LEA.HI R5, R5, R6.reuse, RZ, 0x2 ;  /* 0x0000000605057211 */ /* 0x080fe200078f10ff */
[----:B------:R-:W-:Y:S01]  /*b3a0*/  @P3 FMUL.FTZ R63, R2, 0.69314718246459960938 ;  /* 0x3f317218023f3820 */ /* 0x000fe20000410000 */
[----:B------:R-:W-:Y:S01]  /*b3b0*/  SHF.R.S32.HI R58, RZ, 0x1f, R61 ;  /* 0x0000001fff3a7819 */ /* 0x000fe2000001143d */
[----:B------:R4:W-:Y:S01]  /*b3c0*/  STS [R17+0x4000], R84 ;  /* 0x0040005411007388 */ /* 0x0009e20000000800 */
[----:B------:R-:W-:Y:S02]  /*b3d0*/  LOP3.LUT R5, R5, 0xffffffc, RZ, 0xc0, !PT ;  /* 0x0ffffffc05057812 */ /* 0x000fe400078ec0ff */
[----:B------:R-:W-:Y:S01]  /*b3e0*/  LEA.HI R58, R58, R61, RZ, 0x2 ;  /* 0x0000003d3a3a7211 */ /* 0x000fe200078f10ff */
[----:B------:R4:W-:Y:S01]  /*b3f0*/  STS [R17+0x4400], R86 ;  /* 0x0044005611007388 */ /* 0x0009e20000000800 */
[----:B------:R-:W-:-:S02]  /*b400*/  IADD3 R5, -R5, R6, RZ ;  /* 0x0000000605057210 */ /* 0x000fc40007ffe1ff */
[----:B------:R-:W-:Y:S01]  /*b410*/  SHF.R.S32.HI R58, RZ, 0x2, R58 ;  /* 0x00000002ff3a7819 */ /* 0x000fe2000001143a */
[----:B------:R4:W-:Y:S01]  /*b420*/  STS [R19+0x4000], R88 ;  /* 0x0040005813007388 */ /* 0x0009e20000000800 */
[----:B------:R-:W-:Y:S01]  /*b430*/  MOV R6, 0x7f800000 ;  /* 0x7f80000000067802 */ /* 0x000fe20000000f00 */
[----:B------:R-:W-:Y:S01]  /*b440*/  @P3 FFMA.FTZ R6, R132, c[0x0][0x238], R63 ;  /* 0x00008e0084063a23 */ /* 0x000fe2000001003f */
[----:B------:R-:W-:Y:S01]  /*b450*/  MOV R61, 0x7f800000 ;  /* 0x7f800000003d7802 */ /* 0x000fe20000000f00 */
[----:B------:R4:W-:Y:S01]  /*b460*/  STS [R19+0x4400], R90 ;  /* 0x0044005a13007388 */ /* 0x0009e20000000800 */
[----:B------:R-:W-:Y:S01]  /*b470*/  @!P2 MOV R60, R62 ;  /* 0x0000003e003ca202 */ /* 0x000fe20000000f00 */
[----:B------:R-:W-:Y:S01]  /*b480*/  @P0 FFMA.FTZ R61, R3, c[0x0][0x238], R0 ;  /* 0x00008e00033d0a23 */ /* 0x000fe20000010000 */
[----:B------:R-:W-:Y:S01]  /*b490*/  LEA R58, R5, R58, 0x4 ;  /* 0x0000003a053a7211 */ /* 0x000fe200078e20ff */
[----:B------:R4:W-:Y:S04]  /*b4a0*/  STS [R21+0x4000], R92 ;  /* 0x0040005c15007388 */ /* 0x0009e80000000800 */
[----:B------:R4:W-:Y:S04]  /*b4b0*/  STS [R21+0x4400], R94 ;  /* 0x0044005e15007388 */ /* 0x0009e80000000800 */
[----:B------:R4:W-:Y:S04]  /*b4c0*/  STS [R23+0x4000], R96 ;  /* 0x0040006017007388 */ /* 0x0009e80000000800 */
[----:B------:R4:W-:Y:S04]  /*b4d0*/  STS [R23+0x4400], R98 ;  /* 0x0044006217007388 */ /* 0x0009e80000000800 */
[----:B------:R-:W-:Y:S06]  /*b4e0*/  BAR.SYNC.DEFER_BLOCKING 0x0 ;  /* 0x0000000000007b1d */ /* 0x000fec0000010000 */
[----:B------:R-:W1:Y:S04]  /*b4f0*/  S2R R56, SR_CTAID.Z ;  /* 0x0000000000387919 */ /* 0x000e680000002700 */
[----:B------:R4:W2:Y:S04]  /*b500*/  LDS.128 R48, [R215] ;  /* 0x00000000d7307984 */ /* 0x0008a80000000c00 */
[----:B------:R4:W3:Y:S01]  /*b510*/  LDS.128 R44, [R215+0x800] ;  /* 0x00080000d72c7984 */ /* 0x0008e20000000c00 */
[----:B-1----:R-:W-:-:S03]  /*b520*/  @!P4 IMAD R57, R57, c[0x0][0x1c0], R56 ;  /* 0x000070003939ca24 */ /* 0x002fc600078e0238 */
[----:B------:R4:W1:Y:S01]  /*b530*/  LDS.128 R40, [R215+0x1000] ;  /* 0x00100000d7287984 */ /* 0x0008620000000c00 */
[----:B------:R-:W-:Y:S02]  /*b540*/  @P4 IMAD R214, R56, c[0x0][0x234], R214 ;  /* 0x00008d0038d64a24 */ /* 0x000fe400078e02d6 */
[----:B------:R-:W-:Y:S01]  /*b550*/  @!P4 IMAD R214, R57, c[0x0][0x214], RZ ;  /* 0x0000850039d6ca24 */ /* 0x000fe200078e02ff */
[----:B------:R4:W1:Y:S04]  /*b560*/  LDS.128 R36, [R215+0x1800] ;  /* 0x00180000d7247984 */ /* 0x0008680000000c00 */
[----:B------:R4:W1:Y:S04]  /*b570*/  LDS.128 R32, [R215+0x2000] ;  /* 0x00200000d7207984 */ /* 0x0008680000000c00 */
[----:B------:R4:W1:Y:S04]  /*b580*/  LDS.128 R28, [R215+0x2800] ;  /* 0x00280000d71c7984 */ /* 0x0008680000000c00 */
[----:B------:R4:W1:Y:S04]  /*b590*/  LDS.128 R24, [R215+0x3000] ;  /* 0x00300000d7187984 */ /* 0x0008680000000c00 */
[----:B------:R4:W1:Y:S04]  /*b5a0*/  LDS.128 R20, [R215+0x3800] ;  /* 0x00380000d7147984 */ /* 0x0008680000000c00 */
[----:B------:R4:W1:Y:S04]  /*b5b0*/  LDS.128 R16, [R215+0x4000] ;  /* 0x00400000d7107984 */ /* 0x0008680000000c00 */
[----:B------:R4:W1:Y:S04]  /*b5c0*/  LDS.128 R12, [R215+0x4800] ;  /* 0x00480000d70c7984 */ /* 0x0008680000000c00 */
[----:B------:R4:W1:Y:S04]  /*b5d0*/  LDS.128 R8, [R215+0x5000] ;  /* 0x00500000d7087984 */ /* 0x0008680000000c00 */
[----:B------:R4:W1:Y:S01]  /*b5e0*/  LDS.128 R52, [R215+0x5800] ;  /* 0x00580000d7347984 */ /* 0x0008620000000c00 */
[----:B------:R-:W-:Y:S05]  /*b5f0*/  @P1 BRA `(.L_x_780) ;  /* 0x000000c000001947 */ /* 0x000fea0003800000 */
[----:B--23--:R-:W2:Y:S01]  /*b600*/  S2R R5, SR_CTAID.X ;  /* 0x0000000000057919 */ /* 0x00cea20000002500 */
[----:B------:R-:W-:-:S02]  /*b610*/  IADD3 R2, R58, 0x8, RZ ;  /* 0x000000083a027810 */ /* 0x000fc40007ffe0ff */
[-C--:B------:R-:W-:Y:S02]  /*b620*/  ISETP.GE.AND P2, PT, R58, R207.reuse, PT ;  /* 0x000000cf3a00720c */ /* 0x080fe40003f46270 */
[----:B------:R-:W-:Y:S01]  /*b630*/  ISETP.GE.AND P1, PT, R2, R207, PT ;  /* 0x000000cf0200720c */ /* 0x000fe20003f26270 */
[----:B--2---:R-:W-:-:S05]  /*b640*/  IMAD R5, R5, 0x40, R214 ;  /* 0x0000004005057824 */ /* 0x004fca00078e02d6 */
[----:B------:R-:W-:Y:S02]  /*b650*/  SHF.R.S32.HI R3, RZ, 0x1f, R5 ;  /* 0x0000001fff037819 */ /* 0x000fe40000011405 */
[----:B------:R-:W-:-:S04]  /*b660*/  IADD3 R0, P0, R58, R5, RZ ;  /* 0x000000053a007210 */ /* 0x000fc80007f1e0ff */
[----:B------:R-:W-:Y:S02]  /*b670*/  LEA.HI.X.SX32 R3, R58, R3, 0x1, P0 ;  /* 0x000000033a037211 */ /* 0x000fe400000f0eff */
[----:B------:R-:W-:-:S04]  /*b680*/  LEA R2, P0, R0, c[0x0][0x200], 0x2 ;  /* 0x0000800000027a11 */ /* 0x000fc800078010ff */
[----:B------:R-:W-:-:S05]  /*b690*/  LEA.HI.X R3, R0, c[0x0][0x204], R3, 0x2, P0 ;  /* 0x0000810000037a11 */ /* 0x000fca00000f1403 */
[----:B------:R2:W-:Y:S04]  /*b6a0*/  @!P2 STG.E [R2.64], R6 ;  /* 0x000000060200a986 */ /* 0x0005e8000c101904 */
[----:B------:R2:W-:Y:S02]  /*b6b0*/  @!P1 STG.E [R2.64+0x20], R61 ;  /* 0x0000203d02009986 */ /* 0x0005e4000c101904 */
.L_x_780:
[----:B--23--:R-:W-:Y:S05]  /*b6c0*/  BSYNC B0 ;  /* 0x0000000000007941 */ /* 0x00cfea0003800000 */
.L_x_779:
[----:B------:R-:W2:Y:S01]  /*b6d0*/  S2R R3, SR_CTAID.X ;  /* 0x0000000000037919 */ /* 0x000ea20000002500 */
[----:B------:R-:W-:Y:S01]  /*b6e0*/  SHF.R.S32.HI R219, RZ, 0x1f, R218 ;  /* 0x0000001fffdb7819 */ /* 0x000fe200000114da */
[----:B------:R-:W-:Y:S01]  /*b6f0*/  BSSY B0, `(.L_x_781) ;  /* 0x0000024000007945 */ /* 0x000fe20003800000 */
[----:B------:R-:W-:Y:S01]  /*b700*/  LEA.HI R7, R7, R4, RZ, 0x3 ;  /* 0x0000000407077211 */ /* 0x000fe200078f18ff */
[----:B------:R-:W3:Y:S01]  /*b710*/  S2R R0, SR_TID.X ;  /* 0x0000000000007919 */ /* 0x000ee20000002100 */
[----:B------:R-:W-:Y:S01]  /*b720*/  SHF.R.S32.HI R4, RZ, 0x1f, R56 ;  /* 0x0000001fff047819 */ /* 0x000fe20000011438 */
[----:B--2---:R-:W-:-:S04]  /*b730*/  IMAD.SHL.U32 R3, R3, 0x40, RZ ;  /* 0x0000004003037824 */ /* 0x004fc800078e00ff */
[----:B------:R-:W-:Y:S01]  /*b740*/  IMAD.WIDE.U32 R62, R3, c[0x0][0x1e8], R218 ;  /* 0x00007a00033e7a25 */ /* 0x000fe200078e00da */
[----:B------:R-:W-:Y:S02]  /*b750*/  SHF.R.S32.HI R2, RZ, 0x1f, R3 ;  /* 0x0000001fff027819 */ /* 0x000fe40000011403 */
[----:B---3--:R-:W-:Y:S02]  /*b760*/  SHF.R.S32.HI R5, RZ, 0x1f, R0 ;  /* 0x0000001fff057819 */ /* 0x008fe40000011400 */
[----:B------:R-:W-:Y:S01]  /*b770*/  IADD3 R60, P0, R60, R62, RZ ;  /* 0x0000003e3c3c7210 */ /* 0x000fe20007f1e0ff */
[----:B------:R-:W-:Y:S01]  /*b780*/  IMAD R2, R2, c[0x0][0x1e8], RZ ;  /* 0x00007a0002027a24 */ /* 0x000fe200078e02ff */
[----:B------:R-:W-:-:S03]  /*b790*/  LEA.HI R5, R5, R0, RZ, 0x3 ;  /* 0x0000000005057211 */ /* 0x000fc600078f18ff */
[----:B------:R-:W-:Y:S01]  /*b7a0*/  IMAD R2, R3, c[0x0][0x1ec], R2 ;  /* 0x00007b0003027a24 */ /* 0x000fe200078e0202 */
[----:B------:R-:W-:Y:S01]  /*b7b0*/  SHF.R.S32.HI R0, RZ, 0x3, R5 ;  /* 0x00000003ff007819 */ /* 0x000fe20000011405 */
[----:B------:R-:W-:-:S03]  /*b7c0*/  IMAD.IADD R3, R216, 0x1, -R3 ;  /* 0x00000001d8037824 */ /* 0x000fc600078e0a03 */
[----:B------:R-:W-:Y:S02]  /*b7d0*/  IADD3.X R61, R59, R63, R2, P0, !PT ;  /* 0x0000003f3b3d7210 */ /* 0x000fe400007fe402 */
[----:B------:R-:W-:Y:S01]  /*b7e0*/  SHF.R.S32.HI R2, RZ, 0x3, R7 ;  /* 0x00000003ff027819 */ /* 0x000fe20000011407 */
[----:B------:R-:W-:Y:S01]  /*b7f0*/  IMAD R7, R4, c[0x0][0x1f0], RZ ;  /* 0x00007c0004077a24 */ /* 0x000fe200078e02ff */
[----:B------:R-:W-:Y:S01]  /*b800*/  SHF.R.S32.HI R0, RZ, 0x1f, R0 ;  /* 0x0000001fff007819 */ /* 0x000fe20000011400 */
[----:B------:R-:W-:Y:S01]  /*b810*/  IMAD.WIDE.U32 R60, R56, c[0x0][0x1f0], R60 ;  /* 0x00007c00383c7a25 */ /* 0x000fe200078e003c */
[----:B------:R-:W-:-:S03]  /*b820*/  ISETP.GE.AND P0, PT, R2, R3, PT ;  /* 0x000000030200720c */ /* 0x000fc60003f06270 */
[----:B------:R-:W-:-:S04]  /*b830*/  IMAD R7, R56, c[0x0][0x1f4], R7 ;  /* 0x00007d0038077a24 */ /* 0x000fc800078e0207 */
[----:B------:R-:W-:-:S06]  /*b840*/  IMAD.IADD R7, R7, 0x1, R61 ;  /* 0x0000000107077824 */ /* 0x000fcc00078e023d */
        /* <DEDUP_REMOVED lines=11> */
[----:B------:R2:W-:Y:S04]  /*b900*/  @!P2 STG.E.128 [R56.64], R48 ;  /* 0x000000303800a986 */ /* 0x0005e8000c101d04 */
[----:B-1----:R2:W-:Y:S04]  /*b910*/  @!P1 STG.E.128 [R56.64+0x80], R32 ;  /* 0x0000802038009986 */ /* 0x0025e8000c101d04 */
[----:B------:R2:W-:Y:S02]  /*b920*/  @!P0 STG.E.128 [R56.64+0x100], R16 ;  /* 0x0001001038008986 */ /* 0x0005e4000c101d04 */
.L_x_782:
[----:B------:R-:W-:Y:S05]  /*b930*/  BSYNC B0 ;  /* 0x0000000000007941 */ /* 0x000fea0003800000 */
.L_x_781:
[----:B------:R-:W-:Y:S01]  /*b940*/  IADD3 R4, R2, 0x10, RZ ;  /* 0x0000001002047810 */ /* 0x000fe20007ffe0ff */
[----:B------:R-:W-:Y:S03]  /*b950*/  BSSY B0, `(.L_x_783) ;  /* 0x0000013000007945 */ /* 0x000fe60003800000 */
[----:B------:R-:W-:-:S13]  /*b960*/  ISETP.GE.AND P0, PT, R4, R207, PT ;  /* 0x000000cf0400720c */ /* 0x000fda0003f06270 */
[----:B------:R-:W-:Y:S05]  /*b970*/  @P0 BRA `(.L_x_784) ;  /* 0x0000010000000947 */ /* 0x000fea0003800000 */
[----:B------:R-:W-:Y:S01]  /*b980*/  IADD3 R4, P0, R2, 0x10, RZ ;  /* 0x0000001002047810 */ /* 0x000fe20007f1e0ff */
[----:B-12---:R-:W-:Y:S01]  /*b990*/  IMAD.MOV.U32 R16, RZ, RZ, R60 ;  /* 0x000000ffff107224 */ /* 0x006fe200078e003c */
[----:B----4-:R-:W-:Y:S02]  /*b9a0*/  MOV R17, R7 ;  /* 0x0000000700117202 */ /* 0x010fe40000000f00 */
        /* <DEDUP_REMOVED lines=11> */
[----:B------:R1:W-:Y:S04]  /*ba60*/  @!P1 STG.E.128 [R4.64+0x80], R28 ;  /* 0x0000801c04009986 */ /* 0x0003e8000c101d04 */
[----:B------:R1:W-:Y:S02]  /*ba70*/  @!P0 STG.E.128 [R4.64+0x100], R12 ;  /* 0x0001000c04008986 */ /* 0x0003e4000c101d04 */
.L_x_784:
[----:B------:R-:W-:Y:S05]  /*ba80*/  BSYNC B0 ;  /* 0x0000000000007941 */ /* 0x000fea0003800000 */
.L_x_783:
[----:B-1----:R-:W-:Y:S01]  /*ba90*/  IADD3 R4, R2, 0x20, RZ ;  /* 0x0000002002047810 */ /* 0x002fe20007ffe0ff */
[----:B------:R-:W-:Y:S03]  /*baa0*/  BSSY B0, `(.L_x_785) ;  /* 0x0000013000007945 */ /* 0x000fe60003800000 */
[----:B------:R-:W-:-:S13]  /*bab0*/  ISETP.GE.AND P0, PT, R4, R207, PT ;  /* 0x000000cf0400720c */ /* 0x000fda0003f06270 */
[----:B------:R-:W-:Y:S05]  /*bac0*/  @P0 BRA `(.L_x_786) ;  /* 0x0000010000000947 */ /* 0x000fea0003800000 */
[----:B------:R-:W-:Y:S01]  /*bad0*/  IADD3 R4, P0, R2, 0x20, RZ ;  /* 0x0000002002047810 */ /* 0x000fe20007f1e0ff */
[----:B------:R-:W-:Y:S01]  /*bae0*/  IMAD.MOV.U32 R12, RZ, RZ, R60 ;  /* 0x000000ffff0c7224 */ /* 0x000fe200078e003c */
        /* <DEDUP_REMOVED lines=14> */
.L_x_786:
[----:B------:R-:W-:Y:S05]  /*bbd0*/  BSYNC B0 ;  /* 0x0000000000007941 */ /* 0x000fea0003800000 */
.L_x_785:
        /* <DEDUP_REMOVED lines=21> */
.L_x_787:
        /* <DEDUP_REMOVED lines=13> */
.L_x_7353:


//--------------------- .text._ZN5flash24flash_fwd_splitkv_kernelI23Flash_fwd_kernel_traitsILi192ELi64ELi64ELi4ELb0ELb0EN7cutlass6half_tE19Flash_kernel_traitsILi192ELi64ELi64ELi4ES3_EELb0ELb0ELb0ELb0ELb0ELb0ELb0ELb1EEEvNS_16Flash_fwd_paramsE --------------------------
	.section	.text._ZN5flash24flash_fwd_splitkv_kernelI23Flash_fwd_kernel_traitsILi192ELi64ELi64ELi4ELb0ELb0EN7cutlass6half_tE19Flash_kernel_traitsILi192ELi64ELi64ELi4ES3_EELb0ELb0ELb0ELb0ELb0ELb0ELb0ELb1EEEvNS_16Flash_fwd_paramsE,"ax",@progbits
	.sectioninfo	@"SHI_REGISTERS=225"
	.align	128
        .global         _ZN5flash24flash_fwd_splitkv_kernelI23Flash_fwd_kernel_traitsILi192ELi64ELi64ELi4ELb0ELb0EN7cutlass6half_tE19Flash_kernel_traitsILi192ELi64ELi64ELi4ES3_EELb0ELb0ELb0ELb0ELb0ELb0ELb0ELb1EEEvNS_16Flash_fwd_paramsE
        .type           _ZN5flash24flash_fwd_splitkv_kernelI23Flash_fwd_kernel_traitsILi192ELi64ELi64ELi4ELb0ELb0EN7cutlass6half_tE19Flash_kernel_traitsILi192ELi64ELi64ELi4ES3_EELb0ELb0ELb0ELb0ELb0ELb0ELb0ELb1EEEvNS_16Flash_fwd_paramsE,@function
        .size           _ZN5flash24flash_fwd_splitkv_kernelI23Flash_fwd_kernel_traitsILi192ELi64ELi64ELi4ELb0ELb0EN7cutlass6half_tE19Flash_kernel_traitsILi192ELi64ELi64ELi4ES3_EELb0ELb0ELb0ELb0ELb0ELb0ELb0ELb1EEEvNS_16Flash_fwd_paramsE,(.L_x_7354 - _ZN5flash24flash_fwd_splitkv_kernelI23Flash_fwd_kernel_traitsILi192ELi64ELi64ELi4ELb0ELb0EN7cutlass6half_tE19Flash_kernel_traitsILi192ELi64ELi64ELi4ES3_EELb0ELb0ELb0ELb0ELb0ELb0ELb0ELb1EEEvNS_16Flash_fwd_paramsE)
        .other          _ZN5flash24flash_fwd_splitkv_kernelI23Flash_fwd_kernel_traitsILi192ELi64ELi64ELi4ELb0ELb0EN7cutlass6half_tE19Flash_kernel_traitsILi192ELi64ELi64ELi4ES3_EELb0ELb0ELb0ELb0ELb0ELb0ELb0ELb1EEEvNS_16Flash_fwd_paramsE,@"STO_CUDA_ENTRY STV_DEFAULT"
_ZN5flash24flash_fwd_splitkv_kernelI23Flash_fwd_kernel_traitsILi192ELi64ELi64ELi4ELb0ELb0EN7cutlass6half_tE19Flash_kernel_traitsILi192ELi64ELi64ELi4ES3_EELb0ELb0ELb0ELb0ELb0ELb0ELb0ELb1EEEvNS_16Flash_fwd_paramsE:
.text._ZN5flash24flash_fwd_splitkv_kernelI23Flash_fwd_kernel_traitsILi192ELi64ELi64ELi4ELb0ELb0EN7cutlass6half_tE19Flash_kernel_traitsILi192ELi64ELi64ELi4ES3_EELb0ELb0ELb0ELb0ELb0ELb0ELb0ELb1EEEvNS_16Flash_fwd_paramsE:
[----:B------:R-:W-:Y:S02]  /*0000*/  MOV R1, c[0x0][0x28] ;  /* 0x00000a0000017a02 */ /* 0x000fe40000000f00 */
[----:B------:R-:W1:Y:S01]  /*0010*/  S2R R2, SR_CTAID.Y ;  /* 0x0000000000027919 */ /* 0x000e620000002600 */
[----:B------:R-:W2:Y:S01]  /*0020*/  LDC.U8 R0, c[0x0][0x312] ;  /* 0x0000c480ff007b82 */ /* 0x000ea20000000000 */
[----:B------:R-:W-:Y:S01]  /*0030*/  ISETP.NE.U32.AND P1, PT, RZ, c[0x0][0x240], PT ;  /* 0x00009000ff007a0c */ /* 0x000fe20003f25070 */
[----:B------:R-:W-:Y:S01]  /*0040*/  IMAD.MOV.U32 R113, RZ, RZ, 0x4 ;  /* 0x00000004ff717424 */ /* 0x000fe200078e00ff */
[----:B------:R-:W-:Y:S01]  /*0050*/  ISETP.NE.U32.AND P5, PT, RZ, c[0x0][0x250], PT ;  /* 0x00009400ff007a0c */ /* 0x000fe20003fa5070 */
[----:B------:R-:W-:Y:S01]  /*0060*/  IMAD.MOV.U32 R206, RZ, RZ, -0x1 ;  /* 0xffffffffffce7424 */ /* 0x000fe200078e00ff */
[----:B------:R-:W-:Y:S01]  /*0070*/  ISETP.NE.AND.EX P1, PT, RZ, c[0x0][0x244], PT, P1 ;  /* 0x00009100ff007a0c */ /* 0x000fe20003f25310 */
[----:B------:R-:W-:Y:S01]  /*0080*/  ULDC.64 UR6, c[0x0][0x118] ;  /* 0x0000460000067ab9 */ /* 0x000fe20000000a00 */
[----:B------:R-:W-:Y:S02]  /*0090*/  ISETP.NE.AND.EX P5, PT, RZ, c[0x0][0x254], PT, P5 ;  /* 0x00009500ff007a0c */ /* 0x000fe40003fa5350 */
[----:B------:R-:W-:Y:S01]  /*00a0*/  ISETP.EQ.U32.AND P0, PT, RZ, c[0x0][0x248], PT ;  /* 0x00009200ff007a0c */ /* 0x000fe20003f02070 */
[----:B-1----:R-:W-:Y:S01]  /*00b0*/  IMAD.WIDE R4, R2, R113, c[0x0][0x240] ;  /* 0x0000900002047625 */ /* 0x002fe200078e0271 */
[----:B--2---:R-:W-:-:S03]  /*00c0*/  ISETP.NE.AND P2, PT, R0, RZ, PT ;  /* 0x000000ff0000720c */ /* 0x004fc60003f45270 */
[----:B------:R-:W-:-:S04]  /*00d0*/  IMAD.MOV.U32 R0, RZ, RZ, RZ ;  /* 0x000000ffff007224 */ /* 0x000fc800078e00ff */
[----:B------:R1:W2:Y:S01]  /*00e0*/  @P1 LDG.E R206, [R4.64] ;  /* 0x0000000604ce1981 */ /* 0x0002a2000c1e1900 */
[CC--:B------:R-:W-:Y:S01]  /*00f0*/  IMAD.WIDE R160, R2.reuse, R113.reuse, c[0x0][0x250] ;  /* 0x0000940002a07625 */ /* 0x0c0fe200078e0271 */
[----:B------:R-:W-:Y:S02]  /*0100*/  ISETP.EQ.OR.EX P0, PT, RZ, c[0x0][0x24c], !P2, P0 ;  /* 0x00009300ff007a0c */ /* 0x000fe40005702700 */
[----:B------:R1:W2:Y:S04]  /*0110*/  @P1 LDG.E R205, [R4.64+0x4] ;  /* 0x0000040604cd1981 */ /* 0x0002a8000c1e1900 */
[----:B------:R3:W5:Y:S01]  /*0120*/  @P5 LDG.E R0, [R160.64] ;  /* 0x00000006a0005981 */ /* 0x000762000c1e1900 */
[----:B------:R-:W-:Y:S02]  /*0130*/  IMAD.MOV.U32 R19, RZ, RZ, -0x1 ;  /* 0xffffffffff137424 */ /* 0x000fe400078e00ff */
[----:B------:R-:W-:Y:S01]  /*0140*/  IMAD.WIDE R8, R2, R113, c[0x0][0x248] ;  /* 0x0000920002087625 */ /* 0x000fe200078e0271 */
[----:B------:R-:W4:Y:S04]  /*0150*/  S2R R21, SR_CTAID.X ;  /* 0x0000000000157919 */ /* 0x000f280000002500 */
[----:B------:R3:W5:Y:S01]  /*0160*/  @!P0 LDG.E R19, [R8.64] ;  /* 0x0000000608138981 */ /* 0x000762000c1e1900 */
[----:B------:R-:W-:-:S03]  /*0170*/  ISETP.NE.U32.AND P0, PT, RZ, c[0x0][0x248], PT ;  /* 0x00009200ff007a0c */ /* 0x000fc60003f05070 */
[----:B------:R-:W2:Y:S04]  /*0180*/  S2R R156, SR_CTAID.Z ;  /* 0x00000000009c7919 */ /* 0x000ea80000002700 */
[----:B------:R-:W2:Y:S01]  /*0190*/  S2R R57, SR_TID.X ;  /* 0x0000000000397919 */ /* 0x000ea20000002100 */
[----:B------:R-:W-:Y:S02]  /*01a0*/  ISETP.NE.AND.EX P0, PT, RZ, c[0x0][0x24c], PT, P0 ;  /* 0x00009300ff007a0c */ /* 0x000fe40003f05300 */
[----:B------:R-:W-:-:S04]  /*01b0*/  MOV R3, R2 ;  /* 0x0000000200037202 */ /* 0x000fc80000000f00 */
[--C-:B-1----:R-:W-:Y:S01]  /*01c0*/  SHF.R.S32.HI R4, RZ, 0x1f, R3.reuse ;  /* 0x0000001fff047819 */ /* 0x102fe20000011403 */
[----:B------:R-:W-:Y:S02]  /*01d0*/  IMAD.MOV.U32 R7, RZ, RZ, R3 ;  /* 0x000000ffff077224 */ /* 0x000fe400078e0003 */
[----:B--2---:R-:W-:Y:S01]  /*01e0*/  @P1 IMAD.IADD R205, R205, 0x1, -R206 ;  /* 0x00000001cdcd1824 */ /* 0x004fe200078e0ace */
[----:B------:R-:W-:-:S03]  /*01f0*/  @!P1 MOV R205, c[0x0][0x214] ;  /* 0x0000850000cd9a02 */ /* 0x000fc60000000f00 */
[----:B------:R-:W-:Y:S05]  /*0200*/  @!P0 BRA `(.L_x_788) ;  /* 0x0000004000008947 */ /* 0x000fea0003800000 */
[----:B---34-:R-:W2:Y:S02]  /*0210*/  @P2 LDG.E R6, [R8.64+0x4] ;  /* 0x0000040608062981 */ /* 0x018ea4000c1e1900 */
[----:B--2--5:R-:W-:-:S06]  /*0220*/  @P2 IADD3 R81, R6, -R19, RZ ;  /* 0x8000001306512210 */ /* 0x024fcc0007ffe0ff */
[----:B------:R1:W5:Y:S01]  /*0230*/  @!P2 LDG.E R81, [R8.64] ;  /* 0x000000060851a981 */ /* 0x000362000c1e1900 */
[----:B------:R-:W-:Y:S05]  /*0240*/  BRA `(.L_x_789) ;  /* 0x0000001000007947 */ /* 0x000fea0003800000 */
.L_x_788:
[----:B---34-:R-:W-:Y:S02]  /*0250*/  MOV R81, c[0x0][0x218] ;  /* 0x0000860000517a02 */ /* 0x018fe40000000f00 */
.L_x_789:
[----:B------:R-:W-:-:S04]  /*0260*/  ISETP.NE.U32.AND P2, PT, RZ, c[0x0][0x258], PT ;  /* 0x00009600ff007a0c */ /* 0x000fc80003f45070 */
[----:B------:R-:W-:-:S13]  /*0270*/  ISETP.NE.AND.EX P2, PT, RZ, c[0x0][0x25c], PT, P2 ;  /* 0x00009700ff007a0c */ /* 0x000fda0003f45320 */
[----:B-1----:R-:W-:-:S05]  /*0280*/  @P2 IMAD.WIDE R8, R2, R113, c[0x0][0x258] ;  /* 0x0000960002082625 */ /* 0x002fca00078e0271 */
[----:B------:R-:W2:Y:S01]  /*0290*/  @P2 LDG.E R59, [R8.64] ;  /* 0x00000006083b2981 */ /* 0x000ea2000c1e1900 */
[----:B------:R-:W-:Y:S01]  /*02a0*/  IMAD.SHL.U32 R146, R21, 0x40, RZ ;  /* 0x0000004015927824 */ /* 0x000fe200078e00ff */
[----:B------:R-:W-:Y:S01]  /*02b0*/  @!P2 ISETP.NE.U32.AND P1, PT, RZ, c[0x0][0x268], PT ;  /* 0x00009a00ff00aa0c */ /* 0x000fe20003f25070 */
[----:B-----5:R-:W-:-:S03]  /*02c0*/  IMAD.IADD R81, R81, 0x1, -R0 ;  /* 0x0000000151517824 */ /* 0x020fc600078e0a00 */
[----:B------:R-:W-:Y:S02]  /*02d0*/  ISETP.GT.AND P0, PT, R205, R146, PT ;  /* 0x00000092cd00720c */ /* 0x000fe40003f04270 */
[----:B------:R-:W-:-:S04]  /*02e0*/  @!P2 ISETP.NE.AND.EX P1, PT, RZ, c[0x0][0x26c], PT, P1 ;  /* 0x00009b00ff00aa0c */ /* 0x000fc80003f25310 */
[----:B------:R-:W-:Y:S01]  /*02f0*/  @!P2 SEL R6, RZ, c[0x0][0x21c], !P1 ;  /* 0x00008700ff06aa07 */ /* 0x000fe20004800000 */
[----:B--2---:R-:W-:-:S04]  /*0300*/  @P2 IMAD.IADD R59, R59, 0x1, -R0 ;  /* 0x000000013b3b2824 */ /* 0x004fc800078e0a00 */
[----:B------:R-:W-:Y:S02]  /*0310*/  @!P2 IMAD.IADD R59, R81, 0x1, R6 ;  /* 0x00000001513ba824 */ /* 0x000fe400078e0206 */
        /* <DEDUP_REMOVED lines=17> */
[----:B------:R-:W-:Y:S02]  /*0430*/  SHF.R.S32.HI R11, RZ, 0x1f, R146 ;  /* 0x0000001fff0b7819 */ /* 0x000fe40000011492 */
[----:B------:R-:W-:Y:S02]  /*0440*/  LOP3.LUT R2, R0, 0xfffffff8, RZ, 0xc0, !PT ;  /* 0xfffffff800027812 */ /* 0x000fe400078ec0ff */
[----:B------:R-:W-:Y:S01]  /*0450*/  IADD3 R205, -R146, R205, RZ ;  /* 0x000000cd92cd7210 */ /* 0x000fe20007ffe1ff */
[----:B------:R-:W-:Y:S01]  /*0460*/  IMAD R11, R11, c[0x0][0x1e8], RZ ;  /* 0x00007a000b0b7a24 */ /* 0x000fe200078e02ff */
[----:B------:R-:W-:Y:S01]  /*0470*/  SHF.R.S32.HI R0, RZ, 0x3, R0 ;  /* 0x00000003ff007819 */ /* 0x000fe20000011400 */
[----:B------:R-:W-:Y:S01]  /*0480*/  IMAD.IADD R57, R57, 0x1, -R2 ;  /* 0x0000000139397824 */ /* 0x000fe200078e0a02 */
[----:B------:R-:W-:Y:S01]  /*0490*/  SHF.R.S32.HI R15, RZ, 0x1f, R156 ;  /* 0x0000001fff0f7819 */ /* 0x000fe2000001149c */
[----:B------:R-:W-:-:S03]  /*04a0*/  @P0 IMAD.WIDE.U32 R8, R206, c[0x0][0x1e8], RZ ;  /* 0x00007a00ce080a25 */ /* 0x000fc600078e00ff */
[----:B------:R-:W-:Y:S01]  /*04b0*/  SHF.L.U32 R6, R57, 0x3, RZ ;  /* 0x0000000339067819 */ /* 0x000fe200000006ff */
[----:B------:R-:W-:Y:S02]  /*04c0*/  @!P0 IMAD R2, R4, c[0x0][0x1e0], RZ ;  /* 0x0000780004028a24 */ /* 0x000fe400078e02ff */
[----:B------:R-:W-:Y:S01]  /*04d0*/  @!P0 IMAD.WIDE.U32 R12, R3, c[0x0][0x1e0], RZ ;  /* 0x00007800030c8a25 */ /* 0x000fe200078e00ff */
[----:B------:R-:W-:-:S03]  /*04e0*/  SHF.R.S32.HI R7, RZ, 0x1f, R6 ;  /* 0x0000001fff077819 */ /* 0x000fc60000011406 */
[----:B------:R-:W-:Y:S02]  /*04f0*/  @P0 IMAD R5, R206, c[0x0][0x1ec], R9 ;  /* 0x00007b00ce050a24 */ /* 0x000fe400078e0209 */
[----:B------:R-:W-:Y:S01]  /*0500*/  @P0 IMAD.MOV.U32 R4, RZ, RZ, R8 ;  /* 0x000000ffff040224 */ /* 0x000fe200078e0008 */
[----:B------:R-:W-:Y:S01]  /*0510*/  @!P0 MOV R4, R12 ;  /* 0x0000000c00048202 */ /* 0x000fe20000000f00 */
[----:B------:R-:W-:Y:S02]  /*0520*/  @!P0 IMAD R2, R3, c[0x0][0x1e4], R2 ;  /* 0x0000790003028a24 */ /* 0x000fe400078e0202 */
[----:B------:R-:W-:-:S04]  /*0530*/  IMAD.WIDE.U32 R8, R146, c[0x0][0x1e8], R6 ;  /* 0x00007a0092087a25 */ /* 0x000fc800078e0006 */
[----:B------:R-:W-:Y:S01]  /*0540*/  @!P0 IMAD.IADD R5, R13, 0x1, R2 ;  /* 0x000000010d058824 */ /* 0x000fe200078e0202 */
[----:B------:R-:W-:Y:S01]  /*0550*/  IADD3 R4, P0, R4, R8, RZ ;  /* 0x0000000804047210 */ /* 0x000fe20007f1e0ff */
[----:B------:R-:W-:Y:S01]  /*0560*/  IMAD R2, R146, c[0x0][0x1ec], R11 ;  /* 0x00007b0092027a24 */ /* 0x000fe200078e020b */
[----:B------:R-:W-:Y:S01]  /*0570*/  IADD3 R11, R6, 0x40, RZ ;  /* 0x00000040060b7810 */ /* 0x000fe20007ffe0ff */
[----:B------:R-:W-:Y:S02]  /*0580*/  IMAD R15, R15, c[0x0][0x1f0], RZ ;  /* 0x00007c000f0f7a24 */ /* 0x000fe400078e02ff */
[----:B------:R-:W-:Y:S01]  /*0590*/  IMAD R3, R3, c[0x0][0x1c0], R156 ;  /* 0x0000700003037a24 */ /* 0x000fe200078e029c */
[----:B------:R-:W-:Y:S01]  /*05a0*/  IADD3.X R5, R5, R9, R2, P0, !PT ;  /* 0x0000000905057210 */ /* 0x000fe200007fe402 */
[----:B------:R-:W-:Y:S01]  /*05b0*/  IMAD R15, R156, c[0x0][0x1f4], R15 ;  /* 0x00007d009c0f7a24 */ /* 0x000fe200078e020f */
[----:B------:R-:W-:Y:S01]  /*05c0*/  ISETP.GE.AND P0, PT, R0, R205, PT ;  /* 0x000000cd0000720c */ /* 0x000fe20003f06270 */
[----:B------:R-:W-:Y:S01]  /*05d0*/  IMAD R3, R3, c[0x0][0x214], R146 ;  /* 0x0000850003037a24 */ /* 0x000fe200078e0292 */
[----:B------:R-:W-:Y:S01]  /*05e0*/  IADD3 R9, R6, 0x80, RZ ;  /* 0x0000008006097810 */ /* 0x000fe20007ffe0ff */
[----:B------:R-:W-:Y:S01]  /*05f0*/  IMAD.WIDE.U32 R156, R156, c[0x0][0x1f0], R4 ;  /* 0x00007c009c9c7a25 */ /* 0x000fe200078e0004 */
[----:B------:R-:W-:-:S03]  /*0600*/  SHF.R.S32.HI R4, RZ, 0x1f, R0 ;  /* 0x0000001fff047819 */ /* 0x000fc60000011400 */
[----:B------:R-:W-:-:S06]  /*0610*/  IMAD.IADD R15, R157, 0x1, R15 ;  /* 0x000000019d0f7824 */ /* 0x000fcc00078e020f */
        /* <DEDUP_REMOVED lines=14> */
.L_x_792:
[----:B------:R-:W-:Y:S05]  /*0700*/  BSYNC B0 ;  /* 0x0000000000007941 */ /* 0x000fea0003800000 */
.L_x_791:
        /* <DEDUP_REMOVED lines=20> */
.L_x_794:
[----:B------:R-:W-:Y:S05]  /*0850*/  BSYNC B0 ;  /* 0x0000000000007941 */ /* 0x000fea0003800000 */
.L_x_793:
        /* <DEDUP_REMOVED lines=20> */
.L_x_796:
[----:B------:R-:W-:Y:S05]  /*09a0*/  BSYNC B0 ;  /* 0x0000000000007941 */ /* 0x000fea0003800000 */
.L_x_795:
        /* <DEDUP_REMOVED lines=19> */
.L_x_798:
[----:B------:R-:W-:Y:S05]  /*0ae0*/  BSYNC B0 ;  /* 0x0000000000007941 */ /* 0x000fea0003800000 */
.L_x_797:
[----:B------:R-:W-:-:S04]  /*0af0*/  ISETP.NE.AND P4, PT, R57, RZ, PT ;  /* 0x000000ff3900720c */ /* 0x000fc80003f85270 */
[-C--:B------:R-:W-:Y:S02]  /*0b00*/  ISETP.GE.OR P3, PT, R0, R205.reuse, P4 ;  /* 0x000000cd0000720c */ /* 0x080fe40002766670 */
[-C--:B------:R-:W-:Y:S02]  /*0b10*/  ISETP.GE.OR P2, PT, R12, R205.reuse, P4 ;  /* 0x000000cd0c00720c */ /* 0x080fe40002746670 */
[-C--:B------:R-:W-:Y:S02]  /*0b20*/  ISETP.GE.OR P1, PT, R10, R205.reuse, P4 ;  /* 0x000000cd0a00720c */ /* 0x080fe40002726670 */
[C---:B------:R-:W-:Y:S02]  /*0b30*/  IADD3 R0, P0, R3.reuse, R0, RZ ;  /* 0x0000000003007210 */ /* 0x040fe40007f1e0ff */
[----:B------:R-:W-:Y:S02]  /*0b40*/  ISETP.GE.OR P4, PT, R8, R205, P4 ;  /* 0x000000cd0800720c */ /* 0x000fe40002786670 */
[----:B------:R-:W-:-:S02]  /*0b50*/  LEA.HI.X.SX32 R3, R3, R4, 0x1, P0 ;  /* 0x0000000403037211 */ /* 0x000fc400000f0eff */
[----:B------:R-:W-:-:S03]  /*0b60*/  LEA R4, P0, R0, c[0x0][0x200], 0x2 ;  /* 0x0000800000047a11 */ /* 0x000fc600078010ff */
[----:B------:R-:W-:Y:S01]  /*0b70*/  @!P2 IMAD.MOV.U32 R2, RZ, RZ, 0x7f800000 ;  /* 0x7f800000ff02a424 */ /* 0x000fe200078e00ff */
[----:B------:R-:W-:Y:S01]  /*0b80*/  LEA.HI.X R5, R0, c[0x0][0x204], R3, 0x2, P0 ;  /* 0x0000810000057a11 */ /* 0x000fe200000f1403 */
[----:B------:R-:W-:Y:S02]  /*0b90*/  @!P3 IMAD.MOV.U32 R3, RZ, RZ, 0x7f800000 ;  /* 0x7f800000ff03b424 */ /* 0x000fe400078e00ff */
[----:B------:R-:W-:Y:S02]  /*0ba0*/  @!P1 IMAD.MOV.U32 R0, RZ, RZ, 0x7f800000 ;  /* 0x7f800000ff009424 */ /* 0x000fe400078e00ff */
[----:B------:R3:W-:Y:S04]  /*0bb0*/  @!P2 STG.E [R4.64+0x40], R2 ;  /* 0x000040020400a986 */ /* 0x0007e8000c101906 */
[----:B------:R3:W-:Y:S04]  /*0bc0*/  @!P3 STG.E [R4.64], R3 ;  /* 0x000000030400b986 */ /* 0x0007e8000c101906 */
[----:B------:R3:W-:Y:S01]  /*0bd0*/  @!P1 STG.E [R4.64+0x80], R0 ;  /* 0x0000800004009986 */ /* 0x0007e2000c101906 */
[----:B------:R-:W-:Y:S05]  /*0be0*/  @P4 EXIT ;  /* 0x000000000000494d */ /* 0x000fea0003800000 */
[----:B---3--:R-:W-:-:S05]  /*0bf0*/  MOV R3, 0x7f800000 ;  /* 0x7f80000000037802 */ /* 0x008fca0000000f00 */
[----:B------:R-:W-:Y:S01]  /*0c00*/  STG.E [R4.64+0xc0], R3 ;  /* 0x0000c00304007986 */ /* 0x000fe2000c101906 */
[----:B------:R-:W-:Y:S05]  /*0c10*/  EXIT ;  /* 0x000000000000794d */ /* 0x000fea0003800000 */
.L_x_790:
[----:B------:R-:W-:Y:S02]  /*0c20*/  ISETP.NE.U32.AND P0, PT, RZ, c[0x0][0x2b8], PT ;  /* 0x0000ae00ff007a0c */ /* 0x000fe40003f05070 */
[----:B------:R-:W-:Y:S02]  /*0c30*/  ISETP.NE.U32.AND P1, PT, RZ, c[0x0][0x2c0], PT ;  /* 0x0000b000ff007a0c */ /* 0x000fe40003f25070 */
[----:B------:R-:W-:Y:S02]  /*0c40*/  ISETP.NE.AND.EX P0, PT, RZ, c[0x0][0x2bc], PT, P0 ;  /* 0x0000af00ff007a0c */ /* 0x000fe40003f05300 */
[----:B------:R-:W-:-:S11]  /*0c50*/  ISETP.NE.AND.EX P1, PT, RZ, c[0x0][0x2c4], PT, P1 ;  /* 0x0000b100ff007a0c */ /* 0x000fd60003f25310 */
[----:B------:R-:W-:-:S04]  /*0c60*/  @P0 IMAD.WIDE R10, R2, R113, c[0x0][0x2b8] ;  /* 0x0000ae00020a0625 */ /* 0x000fc800078e0271 */
[----:B------:R-:W-:Y:S01]  /*0c70*/  @P1 IMAD R2, R4, c[0x0][0x2c8], RZ ;  /* 0x0000b20004021a24 */ /* 0x000fe200078e02ff */
[----:B------:R-:W-:Y:S01]  /*0c80*/  CS2R R208, SRZ ;  /* 0x0000000000d07805 */ /* 0x000fe2000001ff00 */
[C---:B------:R-:W-:Y:S01]  /*0c90*/  @P1 IMAD.WIDE.U32 R8, R7.reuse, c[0x0][0x2c8], RZ ;  /* 0x0000b20007081a25 */ /* 0x040fe200078e00ff */
[----:B------:R1:W5:Y:S01]  /*0ca0*/  @P0 LDG.E R3, [R10.64] ;  /* 0x000000060a030981 */ /* 0x000362000c1e1900 */
[----:B------:R-:W-:Y:S02]  /*0cb0*/  PLOP3.LUT P3, PT, PT, PT, PT, 0x8, 0x0 ;  /* 0x000000000000781c */ /* 0x000fe40003f6e170 */
[----:B------:R-:W-:Y:S01]  /*0cc0*/  @P1 IMAD R2, R7, c[0x0][0x2cc], R2 ;  /* 0x0000b30007021a24 */ /* 0x000fe200078e0202 */
[----:B------:R-:W-:-:S03]  /*0cd0*/  @P1 LEA R208, P0, R8, c[0x0][0x2c0], 0x2 ;  /* 0x0000b00008d01a11 */ /* 0x000fc600078010ff */
[----:B------:R-:W-:-:S05]  /*0ce0*/  @P1 IMAD.IADD R2, R9, 0x1, R2 ;  /* 0x0000000109021824 */ /* 0x000fca00078e0202 */
[----:B------:R-:W-:-:S04]  /*0cf0*/  @P1 SHF.L.U64.HI R2, R8, 0x2, R2 ;  /* 0x0000000208021819 */ /* 0x000fc80000010202 */
[----:B------:R-:W-:Y:S02]  /*0d00*/  @P1 IADD3.X R209, R2, c[0x0][0x2c4], RZ, P0, !PT ;  /* 0x0000b10002d11a10 */ /* 0x000fe400007fe4ff */
[----:B------:R-:W-:-:S04]  /*0d10*/  @P1 ISETP.NE.U32.AND P0, PT, R208, RZ, PT ;  /* 0x000000ffd000120c */ /* 0x000fc80003f05070 */
[----:B------:R-:W-:-:S13]  /*0d20*/  @P1 ISETP.NE.AND.EX P3, PT, R209, RZ, PT, P0 ;  /* 0x000000ffd100120c */ /* 0x000fda0003f65300 */
[----:B------:R-:W-:Y:S05]  /*0d30*/  @!P3 BRA `(.L_x_799) ;  /* 0x000004800000b947 */ /* 0x000fea0003800000 */
[----:B-1----:R-:W-:Y:S02]  /*0d40*/  IABS R2, c[0x0][0x2d0] ;  /* 0x0000b40000027a13 */ /* 0x002fe40000000000 */
[----:B------:R-:W-:Y:S02]  /*0d50*/  LEA R11, R137, 0xffffffc0, 0x6 ;  /* 0xffffffc0890b7811 */ /* 0x000fe400078e30ff */
[----:B------:R-:W1:Y:S08]  /*0d60*/  I2F.RP R5, R2 ;  /* 0x0000000200057306 */ /* 0x000e700000209400 */
[----:B-1----:R-:W1:Y:S02]  /*0d70*/  MUFU.RCP R8, R5 ;  /* 0x0000000500087308 */ /* 0x002e640000001000 */
[----:B-1----:R-:W-:-:S06]  /*0d80*/  IADD3 R8, R8, 0xffffffe, RZ ;  /* 0x0ffffffe08087810 */ /* 0x002fcc0007ffe0ff */
[----:B------:R-:W1:Y:S02]  /*0d90*/  F2I.FTZ.U32.TRUNC.NTZ R9, R8 ;  /* 0x0000000800097305 */ /* 0x000e64000021f000 */
[----:B-1---5:R-:W-:Y:S02]  /*0da0*/  IMAD.MOV R3, RZ, RZ, -R9 ;  /* 0x000000ffff037224 */ /* 0x022fe400078e0a09 */
[----:B------:R-:W-:Y:S02]  /*0db0*/  IMAD.MOV.U32 R8, RZ, RZ, RZ ;  /* 0x000000ffff087224 */ /* 0x000fe400078e00ff */
[----:B------:R-:W-:Y:S01]  /*0dc0*/  IMAD R0, R3, R2, RZ ;  /* 0x0000000203007224 */ /* 0x000fe200078e02ff */
[----:B------:R-:W-:-:S03]  /*0dd0*/  IABS R3, R11 ;  /* 0x0000000b00037213 */ /* 0x000fc60000000000 */
        /* <DEDUP_REMOVED lines=13> */
[----:B------:R-:W-:-:S05]  /*0eb0*/  @!P1 LOP3.LUT R5, RZ, c[0x0][0x2d0], RZ, 0x33, !PT ;  /* 0x0000b400ff059a12 */ /* 0x000fca00078e33ff */
[----:B------:R-:W-:-:S05]  /*0ec0*/  IMAD.WIDE R14, R5, 0x4, R208 ;  /* 0x00000004050e7825 */ /* 0x000fca00078e02d0 */
[----:B------:R-:W2:Y:S01]  /*0ed0*/  LDG.E R0, [R14.64] ;  /* 0x000000060e007981 */ /* 0x000ea2000c1e1900 */
[----:B------:R-:W-:-:S04]  /*0ee0*/  IABS R3, c[0x0][0x1c8] ;  /* 0x0000720000037a13 */ /* 0x000fc80000000000 */
[----:B------:R-:W1:Y:S08]  /*0ef0*/  I2F.RP R12, R3 ;  /* 0x00000003000c7306 */ /* 0x000e700000209400 */
[----:B-1----:R-:W1:Y:S02]  /*0f00*/  MUFU.RCP R10, R12 ;  /* 0x0000000c000a7308 */ /* 0x002e640000001000 */
[----:B-1----:R-:W-:-:S06]  /*0f10*/  IADD3 R10, R10, 0xffffffe, RZ ;  /* 0x0ffffffe0a0a7810 */ /* 0x002fcc0007ffe0ff */
[----:B------:R-:W1:Y:S02]  /*0f20*/  F2I.FTZ.U32.TRUNC.NTZ R9, R10 ;  /* 0x0000000a00097305 */ /* 0x000e64000021f000 */
[----:B-1----:R-:W-:-:S05]  /*0f30*/  IADD3 R2, RZ, -R9, RZ ;  /* 0x80000009ff027210 */ /* 0x002fca0007ffe0ff */
[----:B------:R-:W-:Y:S01]  /*0f40*/  IMAD R6, R2, R3, RZ ;  /* 0x0000000302067224 */ /* 0x000fe200078e02ff */
[----:B------:R-:W-:-:S03]  /*0f50*/  IABS R2, R156 ;  /* 0x0000009c00027213 */ /* 0x000fc60000000000 */
[----:B------:R-:W-:-:S04]  /*0f60*/  IMAD.HI.U32 R9, R9, R6, R8 ;  /* 0x0000000609097227 */ /* 0x000fc800078e0008 */
[----:B------:R-:W-:-:S04]  /*0f70*/  IMAD.MOV.U32 R8, RZ, RZ, R2 ;  /* 0x000000ffff087224 */ /* 0x000fc800078e0002 */
[----:B------:R-:W-:-:S05]  /*0f80*/  IMAD.HI.U32 R2, R9, R8, RZ ;  /* 0x0000000809027227 */ /* 0x000fca00078e00ff */
[----:B------:R-:W-:-:S05]  /*0f90*/  IADD3 R6, -R2, RZ, RZ ;  /* 0x000000ff02067210 */ /* 0x000fca0007ffe1ff */
[----:B------:R-:W-:-:S05]  /*0fa0*/  IMAD R6, R3, R6, R8 ;  /* 0x0000000603067224 */ /* 0x000fca00078e0208 */
[----:B------:R-:W-:-:S13]  /*0fb0*/  ISETP.GT.U32.AND P0, PT, R3, R6, PT ;  /* 0x000000060300720c */ /* 0x000fda0003f04070 */
[----:B------:R-:W-:Y:S01]  /*0fc0*/  @!P0 IMAD.IADD R6, R6, 0x1, -R3 ;  /* 0x0000000106068824 */ /* 0x000fe200078e0a03 */
[----:B------:R-:W-:-:S04]  /*0fd0*/  @!P0 IADD3 R2, R2, 0x1, RZ ;  /* 0x0000000102028810 */ /* 0x000fc80007ffe0ff */
[----:B------:R-:W-:Y:S02]  /*0fe0*/  ISETP.GE.U32.AND P1, PT, R6, R3, PT ;  /* 0x000000030600720c */ /* 0x000fe40003f26070 */
[----:B------:R-:W-:Y:S02]  /*0ff0*/  LOP3.LUT R3, R156, c[0x0][0x1c8], RZ, 0x3c, !PT ;  /* 0x000072009c037a12 */ /* 0x000fe400078e3cff */
[----:B------:R-:W-:Y:S02]  /*1000*/  IADD3 R6, -R5, RZ, RZ ;  /* 0x000000ff05067210 */ /* 0x000fe40007ffe1ff */
[----:B------:R-:W-:-:S03]  /*1010*/  ISETP.GE.AND P0, PT, R3, RZ, PT ;  /* 0x000000ff0300720c */ /* 0x000fc60003f06270 */
[----:B------:R-:W-:-:S04]  /*1020*/  IMAD R11, R6, c[0x0][0x2d0], R11 ;  /* 0x0000b400060b7a24 */ /* 0x000fc800078e020b */
[----:B------:R-:W-:Y:S02]  /*1030*/  @P1 IADD3 R2, R2, 0x1, RZ ;  /* 0x0000000102021810 */ /* 0x000fe40007ffe0ff */
[----:B------:R-:W-:Y:S02]  /*1040*/  ISETP.NE.AND P1, PT, RZ, c[0x0][0x1c8], PT ;  /* 0x00007200ff007a0c */ /* 0x000fe40003f25270 */
[----:B------:R-:W-:Y:S02]  /*1050*/  SHF.R.S32.HI R153, RZ, 0x1f, R11 ;  /* 0x0000001fff997819 */ /* 0x000fe4000001140b */
[----:B------:R-:W-:-:S03]  /*1060*/  @!P0 IMAD.MOV R2, RZ, RZ, -R2 ;  /* 0x000000ffff028224 */ /* 0x000fc600078e0a02 */
[----:B------:R-:W-:-:S06]  /*1070*/  IMAD R6, R153, c[0x0][0x198], RZ ;  /* 0x0000660099067a24 */ /* 0x000fcc00078e02ff */
[----:B------:R-:W-:-:S04]  /*1080*/  @!P1 LOP3.LUT R2, RZ, c[0x0][0x1c8], RZ, 0x33, !PT ;  /* 0x00007200ff029a12 */ /* 0x000fc800078e33ff */
[----:B------:R-:W-:Y:S02]  /*1090*/  SHF.R.S32.HI R127, RZ, 0x1f, R2 ;  /* 0x0000001fff7f7819 */ /* 0x000fe40000011402 */
[----:B--2---:R-:W-:Y:S01]  /*10a0*/  SHF.R.S32.HI R19, RZ, 0x1f, R0 ;  /* 0x0000001fff137819 */ /* 0x004fe20000011400 */
[----:B------:R-:W-:-:S04]  /*10b0*/  IMAD.WIDE.U32 R8, R0, c[0x0][0x180], RZ ;  /* 0x0000600000087a25 */ /* 0x000fc800078e00ff */
[C---:B------:R-:W-:Y:S02]  /*10c0*/  IMAD R3, R19.reuse, c[0x0][0x180], RZ ;  /* 0x0000600013037a24 */ /* 0x040fe400078e02ff */
[----:B------:R-:W-:Y:S02]  /*10d0*/  IMAD R19, R19, c[0x0][0x188], RZ ;  /* 0x0000620013137a24 */ /* 0x000fe400078e02ff */
[C---:B------:R-:W-:Y:S02]  /*10e0*/  IMAD R3, R0.reuse, c[0x0][0x184], R3 ;  /* 0x0000610000037a24 */ /* 0x040fe400078e0203 */
[----:B------:R-:W-:-:S03]  /*10f0*/  IMAD.WIDE.U32 R12, R0, c[0x0][0x188], RZ ;  /* 0x00006200000c7a25 */ /* 0x000fc600078e00ff */
[----:B------:R-:W-:Y:S01]  /*1100*/  IADD3 R9, R9, R3, RZ ;  /* 0x0000000309097210 */ /* 0x000fe20007ffe0ff */
[C---:B------:R-:W-:Y:S01]  /*1110*/  IMAD R3, R11.reuse, c[0x0][0x19c], R6 ;  /* 0x000067000b037a24 */ /* 0x040fe200078e0206 */
[----:B------:R-:W-:Y:S01]  /*1120*/  MOV R18, R12 ;  /* 0x0000000c00127202 */ /* 0x000fe20000000f00 */
[----:B------:R-:W-:Y:S02]  /*1130*/  IMAD R19, R0, c[0x0][0x18c], R19 ;  /* 0x0000630000137a24 */ /* 0x000fe400078e0213 */
[----:B------:R-:W-:-:S04]  /*1140*/  IMAD.WIDE.U32 R8, R11, c[0x0][0x198], R8 ;  /* 0x000066000b087a25 */ /* 0x000fc800078e0008 */
[----:B------:R-:W-:Y:S02]  /*1150*/  IMAD.IADD R9, R9, 0x1, R3 ;  /* 0x0000000109097824 */ /* 0x000fe400078e0203 */
[----:B------:R-:W-:Y:S02]  /*1160*/  IMAD R3, R127, c[0x0][0x1b0], RZ ;  /* 0x00006c007f037a24 */ /* 0x000fe400078e02ff */
[----:B------:R-:W-:-:S04]  /*1170*/  IMAD.WIDE.U32 R148, R2, c[0x0][0x1b0], R8 ;  /* 0x00006c0002947a25 */ /* 0x000fc800078e0008 */
[----:B------:R-:W-:Y:S02]  /*1180*/  IMAD R3, R2, c[0x0][0x1b4], R3 ;  /* 0x00006d0002037a24 */ /* 0x000fe400078e0203 */
[----:B------:R-:W-:-:S03]  /*1190*/  IMAD.IADD R19, R13, 0x1, R19 ;  /* 0x000000010d137824 */ /* 0x000fc600078e0213 */
[----:B------:R-:W-:Y:S01]  /*11a0*/  IADD3 R5, R149, R3, RZ ;  /* 0x0000000395057210 */ /* 0x000fe20007ffe0ff */
[----:B------:R-:W-:Y:S05]  /*11b0*/  BRA `(.L_x_800) ;  /* 0x0000042000007947 */ /* 0x000fea0003800000 */
.L_x_799:
        /* <DEDUP_REMOVED lines=15> */
.L_x_801:
[----:B------:R-:W-:Y:S02]  /*12b0*/  IABS R9, c[0x0][0x1c8] ;  /* 0x0000720000097a13 */ /* 0x000fe40000000000 */
[----:B------:R-:W-:Y:S02]  /*12c0*/  MOV R10, RZ ;  /* 0x000000ff000a7202 */ /* 0x000fe40000000f00 */
[----:B------:R-:W1:Y:S01]  /*12d0*/  I2F.RP R13, R9 ;  /* 0x00000009000d7306 */ /* 0x000e620000209400 */
[----:B------:R-:W-:-:S07]  /*12e0*/  @P4 IADD3 R19, R0, R19, RZ ;  /* 0x0000001300134210 */ /* 0x000fce0007ffe0ff */
[----:B-1----:R-:W1:Y:S02]  /*12f0*/  MUFU.RCP R12, R13 ;  /* 0x0000000d000c7308 */ /* 0x002e640000001000 */
[----:B-1----:R-:W-:-:S06]  /*1300*/  IADD3 R12, R12, 0xffffffe, RZ ;  /* 0x0ffffffe0c0c7810 */ /* 0x002fcc0007ffe0ff */
[----:B------:R-:W1:Y:S02]  /*1310*/  F2I.FTZ.U32.TRUNC.NTZ R11, R12 ;  /* 0x0000000c000b7305 */ /* 0x000e64000021f000 */
[----:B-1----:R-:W-:-:S04]  /*1320*/  IMAD.MOV R2, RZ, RZ, -R11 ;  /* 0x000000ffff027224 */ /* 0x002fc800078e0a0b */
[----:B------:R-:W-:Y:S01]  /*1330*/  IMAD R6, R2, R9, RZ ;  /* 0x0000000902067224 */ /* 0x000fe200078e02ff */
[----:B------:R-:W-:-:S03]  /*1340*/  IABS R2, R156 ;  /* 0x0000009c00027213 */ /* 0x000fc60000000000 */
[----:B------:R-:W-:-:S04]  /*1350*/  IMAD.HI.U32 R11, R11, R6, R10 ;  /* 0x000000060b0b7227 */ /* 0x000fc800078e000a */
[----:B------:R-:W-:-:S04]  /*1360*/  IMAD.MOV.U32 R10, RZ, RZ, R2 ;  /* 0x000000ffff0a7224 */ /* 0x000fc800078e0002 */
[----:B------:R-:W-:Y:S01]  /*1370*/  IMAD.HI.U32 R2, R11, R10, RZ ;  /* 0x0000000a0b027227 */ /* 0x000fe200078e00ff */
[----:B------:R-:W-:-:S04]  /*1380*/  LEA R11, R137, 0xffffffc0, 0x6 ;  /* 0xffffffc0890b7811 */ /* 0x000fc800078e30ff */
[----:B------:R-:W-:Y:S02]  /*1390*/  IADD3 R6, -R2, RZ, RZ ;  /* 0x000000ff02067210 */ /* 0x000fe40007ffe1ff */
[----:B------:R-:W-:-:S03]  /*13a0*/  SHF.R.S32.HI R153, RZ, 0x1f, R11 ;  /* 0x0000001fff997819 */ /* 0x000fc6000001140b */
[----:B------:R-:W-:-:S05]  /*13b0*/  IMAD R6, R9, R6, R10 ;  /* 0x0000000609067224 */ /* 0x000fca00078e020a */
[----:B------:R-:W-:-:S13]  /*13c0*/  ISETP.GT.U32.AND P0, PT, R9, R6, PT ;  /* 0x000000060900720c */ /* 0x000fda0003f04070 */
[----:B------:R-:W-:Y:S01]  /*13d0*/  @!P0 IMAD.IADD R6, R6, 0x1, -R9 ;  /* 0x0000000106068824 */ /* 0x000fe200078e0a09 */
[----:B------:R-:W-:Y:S02]  /*13e0*/  @!P0 IADD3 R2, R2, 0x1, RZ ;  /* 0x0000000102028810 */ /* 0x000fe40007ffe0ff */
[----:B------:R-:W-:Y:S02]  /*13f0*/  ISETP.NE.AND P0, PT, RZ, c[0x0][0x1c8], PT ;  /* 0x00007200ff007a0c */ /* 0x000fe40003f05270 */
[----:B------:R-:W-:Y:S01]  /*1400*/  ISETP.GE.U32.AND P2, PT, R6, R9, PT ;  /* 0x000000090600720c */ /* 0x000fe20003f46070 */
[----:B------:R-:W-:Y:S01]  /*1410*/  IMAD.MOV.U32 R9, RZ, RZ, R5 ;  /* 0x000000ffff097224 */ /* 0x000fe200078e0005 */
[----:B------:R-:W-:-:S03]  /*1420*/  LOP3.LUT R6, R156, c[0x0][0x1c8], RZ, 0x3c, !PT ;  /* 0x000072009c067a12 */ /* 0x000fc600078e3cff */
[----:B------:R-:W-:Y:S01]  /*1430*/  IMAD.WIDE.U32 R12, R11, c[0x0][0x198], R8 ;  /* 0x000066000b0c7a25 */ /* 0x000fe200078e0008 */
[----:B------:R-:W-:-:S03]  /*1440*/  ISETP.GE.AND P1, PT, R6, RZ, PT ;  /* 0x000000ff0600720c */ /* 0x000fc60003f26270 */
[----:B------:R-:W-:Y:S02]  /*1450*/  IMAD R6, R153, c[0x0][0x198], RZ ;  /* 0x0000660099067a24 */ /* 0x000fe400078e02ff */
[----:B------:R-:W-:Y:S02]  /*1460*/  @P4 IMAD.WIDE.U32 R8, R19, c[0x0][0x1a0], RZ ;  /* 0x0000680013084a25 */ /* 0x000fe400078e00ff */
[----:B------:R-:W-:Y:S02]  /*1470*/  @P2 IADD3 R2, R2, 0x1, RZ ;  /* 0x0000000102022810 */ /* 0x000fe40007ffe0ff */
[----:B------:R-:W-:Y:S01]  /*1480*/  IMAD R5, R11, c[0x0][0x19c], R6 ;  /* 0x000067000b057a24 */ /* 0x000fe200078e0206 */
[----:B------:R-:W-:Y:S01]  /*1490*/  @P4 MOV R18, R8 ;  /* 0x0000000800124202 */ /* 0x000fe20000000f00 */
[----:B------:R-:W-:Y:S02]  /*14a0*/  @P4 IMAD R19, R19, c[0x0][0x1a4], R9 ;  /* 0x0000690013134a24 */ /* 0x000fe400078e0209 */
[----:B------:R-:W-:Y:S01]  /*14b0*/  @!P1 IADD3 R2, -R2, RZ, RZ ;  /* 0x000000ff02029210 */ /* 0x000fe20007ffe1ff */
[----:B------:R-:W-:Y:S01]  /*14c0*/  IMAD.IADD R13, R13, 0x1, R5 ;  /* 0x000000010d0d7824 */ /* 0x000fe200078e0205 */
[----:B------:R-:W-:-:S04]  /*14d0*/  @!P0 LOP3.LUT R2, RZ, c[0x0][0x1c8], RZ, 0x33, !PT ;  /* 0x00007200ff028a12 */ /* 0x000fc800078e33ff */
[----:B------:R-:W-:Y:S01]  /*14e0*/  SHF.R.S32.HI R127, RZ, 0x1f, R2 ;  /* 0x0000001fff7f7819 */ /* 0x000fe20000011402 */
[----:B------:R-:W-:-:S04]  /*14f0*/  IMAD.WIDE.U32 R148, R2, c[0x0][0x1b0], R12 ;  /* 0x00006c0002947a25 */ /* 0x000fc800078e000c */
[----:B------:R-:W-:-:S04]  /*1500*/  IMAD R5, R127, c[0x0][0x1b0], RZ ;  /* 0x00006c007f057a24 */ /* 0x000fc800078e02ff */
[----:B------:R-:W-:-:S04]  /*1510*/  IMAD R5, R2, c[0x0][0x1b4], R5 ;  /* 0x00006d0002057a24 */ /* 0x000fc800078e0205 */
        /* <DEDUP_REMOVED lines=12> */
.L_x_800:
[----:B-----5:R1:W5:Y:S01]  /*15e0*/  @P5 LDG.E R3, [R160.64] ;  /* 0x00000006a0035981 */ /* 0x020362000c1e1900 */
[----:B------:R-:W-:Y:S01]  /*15f0*/  ISETP.NE.AND P0, PT, R206, -0x1, PT ;  /* 0xffffffffce00780c */ /* 0x000fe20003f05270 */
[----:B------:R-:W-:Y:S01]  /*1600*/  IMAD.MOV.U32 R10, RZ, RZ, 0x2 ;  /* 0x00000002ff0a7424 */ /* 0x000fe200078e00ff */
[----:B------:R-:W-:Y:S01]  /*1610*/  SHF.R.S32.HI R6, RZ, 0x1f, R57 ;  /* 0x0000001fff067819 */ /* 0x000fe20000011439 */
[----:B------:R-:W-:Y:S01]  /*1620*/  IMAD.MOV.U32 R143, RZ, RZ, c[0x0][0x230] ;  /* 0x00008c00ff8f7624 */ /* 0x000fe200078e00ff */
[----:B------:R-:W-:Y:S01]  /*1630*/  SHF.R.S32.HI R84, RZ, 0x1f, R81 ;  /* 0x0000001fff547819 */ /* 0x000fe20000011451 */
[----:B------:R-:W-:Y:S01]  /*1640*/  IMAD.MOV.U32 R14, RZ, RZ, RZ ;  /* 0x000000ffff0e7224 */ /* 0x000fe200078e00ff */
[CC--:B------:R-:W-:Y:S01]  /*1650*/  LEA.HI R60, R6.reuse, R57.reuse, RZ, 0x4 ;  /* 0x00000039063c7211 */ /* 0x0c0fe200078f20ff */
[----:B------:R-:W-:Y:S01]  /*1660*/  IMAD.MOV.U32 R15, RZ, RZ, c[0x0][0x230] ;  /* 0x00008c00ff0f7624 */ /* 0x000fe200078e00ff */
[----:B------:R-:W-:Y:S01]  /*1670*/  LEA.HI R154, R6, R57, RZ, 0x3 ;  /* 0x00000039069a7211 */ /* 0x000fe200078f18ff */
[----:B------:R-:W-:Y:S01]  /*1680*/  IMAD.MOV.U32 R43, RZ, RZ, 0x10 ;  /* 0x00000010ff2b7424 */ /* 0x000fe200078e00ff */
[----:B------:R-:W-:Y:S01]  /*1690*/  SHF.R.S32.HI R17, RZ, 0x4, R60 ;  /* 0x00000004ff117819 */ /* 0x000fe2000001143c */
[----:B------:R-:W-:Y:S01]  /*16a0*/  IMAD.HI.U32 R143, R10, R143, R14 ;  /* 0x0000008f0a8f7227 */ /* 0x000fe200078e000e */
[----:B------:R-:W-:-:S02]  /*16b0*/  LOP3.LUT R58, R154, 0xfffffff8, RZ, 0xc0, !PT ;  /* 0xfffffff89a3a7812 */ /* 0x000fc400078ec0ff */
[----:B------:R-:W-:Y:S01]  /*16c0*/  SHF.R.S32.HI R154, RZ, 0x3, R154 ;  /* 0x00000003ff9a7819 */ /* 0x000fe2000001149a */
[----:B------:R-:W-:Y:S01]  /*16d0*/  @!P0 IMAD R0, R4, c[0x0][0x178], RZ ;  /* 0x00005e0004008a24 */ /* 0x000fe200078e02ff */
[----:B------:R-:W-:Y:S01]  /*16e0*/  LEA.HI R84, R84, R81, RZ, 0x6 ;  /* 0x0000005154547211 */ /* 0x000fe200078f30ff */
[----:B------:R-:W-:Y:S01]  /*16f0*/  @P0 IMAD.WIDE.U32 R12, R206, c[0x0][0x190], RZ ;  /* 0x00006400ce0c0a25 */ /* 0x000fe200078e00ff */
[----:B------:R-:W-:Y:S02]  /*1700*/  SHF.R.S32.HI R155, RZ, 0x1f, R154 ;  /* 0x0000001fff9b7819 */ /* 0x000fe4000001149a */
[----:B------:R-:W-:Y:S01]  /*1710*/  SHF.R.S32.HI R84, RZ, 0x6, R84 ;  /* 0x00000006ff547819 */ /* 0x000fe20000011454 */
[C---:B------:R-:W-:Y:S01]  /*1720*/  @!P0 IMAD.WIDE.U32 R8, R7.reuse, c[0x0][0x178], RZ ;  /* 0x00005e0007088a25 */ /* 0x040fe200078e00ff */
[----:B------:R-:W-:Y:S02]  /*1730*/  SHF.R.S32.HI R159, RZ, 0x1f, R156 ;  /* 0x0000001fff9f7819 */ /* 0x000fe4000001149c */
[----:B------:R-:W-:Y:S01]  /*1740*/  IMNMX R84, RZ, R84, !PT ;  /* 0x00000054ff547217 */ /* 0x000fe20007800200 */
[----:B------:R-:W-:Y:S01]  /*1750*/  @!P0 IMAD R0, R7, c[0x0][0x17c], R0 ;  /* 0x00005f0007008a24 */ /* 0x000fe200078e0200 */
[----:B------:R-:W-:Y:S01]  /*1760*/  LEA.HI R6, R6, R57, RZ, 0x6 ;  /* 0x0000003906067211 */ /* 0x000fe200078f30ff */
[----:B------:R-:W-:Y:S01]  /*1770*/  @P0 IMAD R13, R206, c[0x0][0x194], R13 ;  /* 0x00006500ce0d0a24 */ /* 0x000fe200078e020d */
[----:B------:R-:W-:Y:S01]  /*1780*/  SHF.R.S32.HI R141, RZ, 0x1, R143 ;  /* 0x00000001ff8d7819 */ /* 0x000fe2000001148f */
[----:B------:R-:W-:Y:S01]  /*1790*/  @!P0 IMAD.IADD R13, R9, 0x1, R0 ;  /* 0x00000001090d8824 */ /* 0x000fe200078e0200 */
[C---:B------:R-:W-:Y:S01]  /*17a0*/  LOP3.LUT R0, R60.reuse, 0xfffffff0, RZ, 0xc0, !PT ;  /* 0xfffffff03c007812 */ /* 0x040fe200078ec0ff */
[----:B------:R-:W-:Y:S01]  /*17b0*/  IMAD.IADD R58, R57, 0x1, -R58 ;  /* 0x00000001393a7824 */ /* 0x000fe200078e0a3a */
[----:B------:R-:W-:Y:S01]  /*17c0*/  LEA.HI R60, R60, R17, RZ, 0x1 ;  /* 0x000000113c3c7211 */ /* 0x000fe200078f08ff */
[----:B------:R-:W-:-:S02]  /*17d0*/  @!P0 IMAD.MOV.U32 R12, RZ, RZ, R8 ;  /* 0x000000ffff0c8224 */ /* 0x000fc400078e0008 */
[----:B------:R-:W-:Y:S01]  /*17e0*/  IMAD.IADD R15, R57, 0x1, -R0 ;  /* 0x00000001390f7824 */ /* 0x000fe200078e0a00 */
[----:B------:R-:W-:Y:S01]  /*17f0*/  SHF.L.U32 R134, R58, 0x3, RZ ;  /* 0x000000033a867819 */ /* 0x000fe200000006ff */
[----:B------:R-:W-:Y:S01]  /*1800*/  IMAD.WIDE R20, R21, 0x40, R154 ;  /* 0x0000004015147825 */ /* 0x000fe200078e029a */
[----:B------:R-:W-:Y:S02]  /*1810*/  LOP3.LUT R60, R60, 0xfffffffe, RZ, 0xc0, !PT ;  /* 0xfffffffe3c3c7812 */ /* 0x000fe400078ec0ff */
[----:B------:R-:W-:Y:S01]  /*1820*/  SHF.R.S32.HI R0, RZ, 0x1f, R15 ;  /* 0x0000001fff007819 */ /* 0x000fe2000001140f */
[----:B------:R-:W-:Y:S01]  /*1830*/  IMAD.SHL.U32 R145, R154, 0x40, RZ ;  /* 0x000000409a917824 */ /* 0x000fe200078e00ff */
[----:B------:R-:W-:Y:S01]  /*1840*/  IADD3 R12, P0, R134, R12, RZ ;  /* 0x0000000c860c7210 */ /* 0x000fe20007f1e0ff */
[----:B------:R-:W-:Y:S01]  /*1850*/  IMAD.IADD R60, R17, 0x1, -R60 ;  /* 0x00000001113c7824 */ /* 0x000fe200078e0a3c */
[----:B------:R-:W-:Y:S01]  /*1860*/  LEA.HI R9, R0, R15, RZ, 0x3 ;  /* 0x0000000f00097211 */ /* 0x000fe200078f18ff */
[----:B------:R-:W-:Y:S01]  /*1870*/  IMAD R159, R159, c[0x0][0x1a8], RZ ;  /* 0x00006a009f9f7a24 */ /* 0x000fe200078e02ff */
[----:B------:R-:W-:Y:S01]  /*1880*/  SHF.R.S32.HI R135, RZ, 0x1f, R134 ;  /* 0x0000001fff877819 */ /* 0x000fe20000011486 */
[----:B------:R-:W-:Y:S01]  /*1890*/  IMAD R147, R155, c[0x0][0x198], RZ ;  /* 0x000066009b937a24 */ /* 0x000fe200078e02ff */
[----:B------:R-:W-:Y:S01]  /*18a0*/  LOP3.LUT R42, R9, 0xfffffff8, RZ, 0xc0, !PT ;  /* 0xfffffff8092a7812 */ /* 0x000fe200078ec0ff */
[----:B------:R-:W-:Y:S01]  /*18b0*/  IMAD.SHL.U32 R6, R6, 0x8, RZ ;  /* 0x0000000806067824 */ /* 0x000fe200078e00ff */
[----:B------:R-:W-:Y:S01]  /*18c0*/  IADD3 R133, R134, 0x40, RZ ;  /* 0x0000004086857810 */ /* 0x000fe20007ffe0ff */
[----:B------:R-:W-:Y:S01]  /*18d0*/  IMAD.X R13, R135, 0x1, R13, P0 ;  /* 0x00000001870d7824 */ /* 0x000fe200000e060d */
[----:B------:R-:W-:Y:S01]  /*18e0*/  LOP3.LUT R145, R145, 0x1c0, RZ, 0xc0, !PT ;  /* 0x000001c091917812 */ /* 0x000fe200078ec0ff */
[----:B------:R-:W-:Y:S01]  /*18f0*/  IMAD.IADD R42, R15, 0x1, -R42 ;  /* 0x000000010f2a7824 */ /* 0x000fe200078e0a2a */
[----:B------:R-:W-:Y:S01]  /*1900*/  ISETP.GE.AND P0, PT, R133, c[0x0][0x220], PT ;  /* 0x0000880085007a0c */ /* 0x000fe20003f06270 */
[----:B------:R-:W-:Y:S01]  /*1910*/  IMAD R15, R21, c[0x0][0x190], RZ ;  /* 0x00006400150f7a24 */ /* 0x000fe200078e02ff */
[----:B------:R-:W-:Y:S01]  /*1920*/  LOP3.LUT R0, R145, 0x38, R134, 0xf8, !PT ;  /* 0x0000003891007812 */ /* 0x000fe200078ef886 */
[----:B------:R-:W-:Y:S01]  /*1930*/  IMAD.WIDE.U32 R12, R20, c[0x0][0x190], R12 ;  /* 0x00006400140c7a25 */ /* 0x000fe200078e000c */
[----:B------:R-:W-:-:S02]  /*1940*/  LOP3.LUT P4, RZ, R42, 0x4, RZ, 0xc0, !PT ;  /* 0x000000042aff7812 */ /* 0x000fc4000788c0ff */
[----:B------:R-:W-:Y:S01]  /*1950*/  LOP3.LUT P2, RZ, R42, 0x2, RZ, 0xc0, !PT ;  /* 0x000000022aff7812 */ /* 0x000fe2000784c0ff */
[----:B------:R-:W-:Y:S01]  /*1960*/  IMAD R16, R20, c[0x0][0x194], R15 ;  /* 0x0000650014107a24 */ /* 0x000fe200078e020f */
[----:B------:R-:W-:Y:S01]  /*1970*/  SEL R15, RZ, 0xffffffff, P0 ;  /* 0xffffffffff0f7807 */ /* 0x000fe20000000000 */
[----:B------:R-:W-:Y:S01]  /*1980*/  IMAD.SHL.U32 R42, R42, 0x40, RZ ;  /* 0x000000402a2a7824 */ /* 0x000fe200078e00ff */
[----:B------:R-:W-:Y:S01]  /*1990*/  IADD3 R18, P0, R134, R18, RZ ;  /* 0x0000001286127210 */ /* 0x000fe20007f1e0ff */
[----:B------:R-:W-:Y:S01]  /*19a0*/  IMAD.IADD R17, R13, 0x1, R16 ;  /* 0x000000010d117824 */ /* 0x000fe200078e0210 */
[----:B------:R-:W-:Y:S01]  /*19b0*/  SHF.R.U32.HI R145, RZ, 0x3, R145 ;  /* 0x00000003ff917819 */ /* 0x000fe20000011691 */
[----:B------:R-:W-:Y:S01]  /*19c0*/  IMAD R13, R127, c[0x0][0x1b8], RZ ;  /* 0x00006e007f0d7a24 */ /* 0x000fe200078e02ff */
[----:B------:R-:W-:Y:S01]  /*19d0*/  IADD3.X R19, R135, R19, RZ, P0, !PT ;  /* 0x0000001387137210 */ /* 0x000fe200007fe4ff */
[----:B------:R-:W-:Y:S01]  /*19e0*/  IMAD.SHL.U32 R15, R15, 0x2, RZ ;  /* 0x000000020f0f7824 */ /* 0x000fe200078e00ff */
[----:B------:R-:W-:Y:S01]  /*19f0*/  IADD3 R150, P0, R154, R11, RZ ;  /* 0x0000000b9a967210 */ /* 0x000fe20007f1e0ff */
[----:B------:R-:W-:Y:S01]  /*1a00*/  IMAD R10, R2, c[0x0][0x1bc], R13 ;  /* 0x00006f00020a7a24 */ /* 0x000fe200078e020d */
[----:B------:R-:W-:Y:S01]  /*1a10*/  ISETP.GE.AND P1, PT, R134, c[0x0][0x220], PT ;  /* 0x0000880086007a0c */ /* 0x000fe20003f26270 */
[----:B------:R-:W-:Y:S01]  /*1a20*/  IMAD.SHL.U32 R13, R60, 0x8, RZ ;  /* 0x000000083c0d7824 */ /* 0x000fe200078e00ff */
[----:B------:R-:W-:Y:S01]  /*1a30*/  LOP3.LUT R42, R42, 0x1c0, RZ, 0xc0, !PT ;  /* 0x000001c02a2a7812 */ /* 0x000fe200078ec0ff */
[----:B------:R-:W-:Y:S01]  /*1a40*/  IMAD.X R153, R155, 0x1, R153, P0 ;  /* 0x000000019b997824 */ /* 0x000fe200000e0699 */
[----:B------:R-:W-:Y:S01]  /*1a50*/  IADD3 R148, P0, R134, R148, RZ ;  /* 0x0000009486947210 */ /* 0x000fe20007f1e0ff */
[----:B------:R-:W-:Y:S01]  /*1a60*/  IMAD.WIDE.U32 R18, R2, c[0x0][0x1b8], R18 ;  /* 0x00006e0002127a25 */ /* 0x000fe200078e0012 */
[----:B------:R-:W-:-:S02]  /*1a70*/  IADD3 R132, R134, 0x80, RZ ;  /* 0x0000008086847810 */ /* 0x000fc40007ffe0ff */
[----:B------:R-:W-:Y:S01]  /*1a80*/  LOP3.LUT R145, R0, R145, RZ, 0x3c, !PT ;  /* 0x0000009100917212 */ /* 0x000fe200078e3cff */
[----:B------:R-:W-:Y:S01]  /*1a90*/  IMAD.X R149, R135, 0x1, R5, P0 ;  /* 0x0000000187957824 */ /* 0x000fe200000e0605 */
[----:B------:R-:W-:Y:S01]  /*1aa0*/  ISETP.GT.AND P0, PT, R137, R84, PT ;  /* 0x000000548900720c */ /* 0x000fe20003f04270 */
[----:B------:R-:W-:Y:S01]  /*1ab0*/  IMAD.IADD R11, R19, 0x1, R10 ;  /* 0x00000001130b7824 */ /* 0x000fe200078e020a */
[----:B------:R-:W-:Y:S01]  /*1ac0*/  SEL R0, RZ, 0x1, P1 ;  /* 0x00000001ff007807 */ /* 0x000fe20000800000 */
[----:B------:R-:W-:Y:S01]  /*1ad0*/  IMAD R153, R153, c[0x0][0x1a0], RZ ;  /* 0x0000680099997a24 */ /* 0x000fe200078e02ff */
[----:B------:R-:W-:Y:S01]  /*1ae0*/  LOP3.LUT R13, R42, 0x8, R13, 0xf8, !PT ;  /* 0x000000082a0d7812 */ /* 0x000fe200078ef80d */
[----:B------:R-:W-:Y:S01]  /*1af0*/  IMAD.MOV.U32 R16, RZ, RZ, R12 ;  /* 0x000000ffff107224 */ /* 0x000fe200078e000c */
[----:B------:R-:W-:Y:S01]  /*1b00*/  ISETP.GE.AND P1, PT, R132, c[0x0][0x220], PT ;  /* 0x0000880084007a0c */ /* 0x000fe20003f26270 */
[----:B------:R-:W-:Y:S01]  /*1b10*/  IMAD.MOV.U32 R10, RZ, RZ, R18 ;  /* 0x000000ffff0a7224 */ /* 0x000fe200078e0012 */
[----:B------:R-:W-:Y:S01]  /*1b20*/  SHF.R.U32.HI R42, RZ, 0x3, R42 ;  /* 0x00000003ff2a7819 */ /* 0x000fe2000001162a */
[----:B------:R-:W-:Y:S01]  /*1b30*/  IMAD R159, R156, c[0x0][0x1ac], R159 ;  /* 0x00006b009c9f7a24 */ /* 0x000fe200078e029f */
[----:B------:R-:W-:Y:S01]  /*1b40*/  LOP3.LUT R15, R15, 0x2, R0, 0xe2, !PT ;  /* 0x000000020f0f7812 */ /* 0x000fe200078ee200 */
[----:B------:R-:W-:Y:S01]  /*1b50*/  IMAD R153, R150, c[0x0][0x1a4], R153 ;  /* 0x0000690096997a24 */ /* 0x000fe200078e0299 */
[----:B------:R-:W-:Y:S01]  /*1b60*/  SEL R144, RZ, 0x4, P1 ;  /* 0x00000004ff907807 */ /* 0x000fe20000800000 */
[----:B------:R-:W-:Y:S01]  /*1b70*/  IMAD.MOV.U32 R164, RZ, RZ, c[0x0][0x198] ;  /* 0x00006600ffa47624 */ /* 0x000fe200078e00ff */
[----:B------:R-:W-:Y:S01]  /*1b80*/  LOP3.LUT R42, R13, R42, RZ, 0x3c, !PT ;  /* 0x0000002a0d2a7212 */ /* 0x000fe200078e3cff */
[----:B------:R-:W-:Y:S01]  /*1b90*/  IMAD.MOV.U32 R87, RZ, RZ, 0x20 ;  /* 0x00000020ff577424 */ /* 0x000fe200078e00ff */
[----:B------:R-:W-:Y:S01]  /*1ba0*/  SHF.L.U32 R9, R9, 0x6, RZ ;  /* 0x0000000609097819 */ /* 0x000fe200000006ff */
[----:B------:R-:W-:Y:S01]  /*1bb0*/  IMAD.MOV.U32 R0, RZ, RZ, c[0x0][0x1a0] ;  /* 0x00006800ff007624 */ /* 0x000fe200078e00ff */
[----:B------:R-:W-:Y:S01]  /*1bc0*/  LOP3.LUT R145, R145, 0xfffffe00, R6, 0xf8, !PT ;  /* 0xfffffe0091917812 */ /* 0x000fe200078ef806 */
[----:B------:R-:W-:Y:S01]  /*1bd0*/  IMAD.WIDE.U32 R156, R156, c[0x0][0x1a8], R16 ;  /* 0x00006a009c9c7a25 */ /* 0x000fe200078e0010 */
[----:B------:R-:W-:-:S02]  /*1be0*/  LOP3.LUT R144, R15, R144, RZ, 0xfc, !PT ;  /* 0x000000900f907212 */ /* 0x000fc400078efcff */
[----:B------:R-:W-:Y:S01]  /*1bf0*/  LOP3.LUT R42, R42, 0xfffffe00, R9, 0xf8, !PT ;  /* 0xfffffe002a2a7812 */ /* 0x000fe200078ef809 */
[----:B------:R-:W-:Y:S01]  /*1c00*/  IMAD.WIDE.U32 R150, R150, c[0x0][0x1a0], R10 ;  /* 0x0000680096967a25 */ /* 0x000fe200078e000a */
[-C--:B------:R-:W-:Y:S02]  /*1c10*/  SHF.L.U64.HI R203, R164, R113.reuse, c[0x0][0x19c] ;  /* 0x00006700a4cb7619 */ /* 0x080fe40000010271 */
[----:B------:R-:W-:Y:S01]  /*1c20*/  SHF.L.U64.HI R204, R0, R113, c[0x0][0x1a4] ;  /* 0x0000690000cc7619 */ /* 0x000fe20000010271 */
[----:B------:R-:W-:Y:S01]  /*1c30*/  IMAD R147, R154, c[0x0][0x19c], R147 ;  /* 0x000067009a937a24 */ /* 0x000fe200078e0293 */
[----:B------:R-:W-:Y:S01]  /*1c40*/  SHF.L.U32 R139, R0, 0x4, RZ ;  /* 0x00000004008b7819 */ /* 0x000fe200000006ff */
[----:B------:R-:W-:Y:S01]  /*1c50*/  IMAD.WIDE.U32 R148, R154, c[0x0][0x198], R148 ;  /* 0x000066009a947a25 */ /* 0x000fe200078e0094 */
[----:B------:R-:W-:Y:S02]  /*1c60*/  SEL R43, R43, 0xfffffff0, !P2 ;  /* 0xfffffff02b2b7807 */ /* 0x000fe40005000000 */
[----:B------:R-:W-:Y:S01]  /*1c70*/  SEL R41, R87, 0xffffffe0, !P4 ;  /* 0xffffffe057297807 */ /* 0x000fe20006000000 */
[----:B------:R-:W-:-:S02]  /*1c80*/  IMAD.SHL.U32 R56, R164, 0x10, RZ ;  /* 0x00000010a4387824 */ /* 0x000fc400078e00ff */
[----:B------:R-:W-:Y:S02]  /*1c90*/  IMAD.SHL.U32 R142, R58, 0x4, RZ ;  /* 0x000000043a8e7824 */ /* 0x000fe400078e00ff */
[----:B------:R-:W-:Y:S02]  /*1ca0*/  IMAD.IADD R147, R149, 0x1, R147 ;  /* 0x0000000195937824 */ /* 0x000fe400078e0293 */
[----:B------:R-:W-:Y:S02]  /*1cb0*/  IMAD.IADD R153, R151, 0x1, R153 ;  /* 0x0000000197997824 */ /* 0x000fe400078e0299 */
[----:B------:R-:W-:Y:S02]  /*1cc0*/  IMAD.IADD R159, R157, 0x1, R159 ;  /* 0x000000019d9f7824 */ /* 0x000fe400078e029f */
[----:B------:R-:W-:Y:S01]  /*1cd0*/  @!P5 IMAD.MOV.U32 R3, RZ, RZ, RZ ;  /* 0x000000ffff03d224 */ /* 0x000fe200078e00ff */
[----:B------:R-:W-:Y:S05]  /*1ce0*/  @!P0 BRA `(.L_x_802) ;  /* 0x0000926000008947 */ /* 0x000fea0003800000 */
[C---:B-1----:R-:W-:Y:S01]  /*1cf0*/  IMAD R6, R4.reuse, c[0x0][0x280], RZ ;  /* 0x0000a00004067a24 */ /* 0x042fe200078e02ff */
[----:B------:R-:W-:Y:S01]  /*1d00*/  LEA R130, R137, 0xffffffc0, 0x6 ;  /* 0xffffffc089827811 */ /* 0x000fe200078e30ff */
[----:B------:R-:W-:Y:S01]  /*1d10*/  IMAD R4, R4, c[0x0][0x278], RZ ;  /* 0x00009e0004047a24 */ /* 0x000fe200078e02ff */
[--C-:B------:R-:W-:Y:S01]  /*1d20*/  SHF.R.S32.HI R8, RZ, 0x1f, R81.reuse ;  /* 0x0000001fff087819 */ /* 0x100fe20000011451 */
[C---:B------:R-:W-:Y:S01]  /*1d30*/  IMAD R5, R7.reuse, c[0x0][0x284], R6 ;  /* 0x0000a10007057a24 */ /* 0x040fe200078e0206 */
[----:B------:R-:W-:Y:S01]  /*1d40*/  IADD3 R6, P1, P0, R130, R154, -R81 ;  /* 0x0000009a82067210 */ /* 0x000fe2000783e851 */
[C-C-:B------:R-:W-:Y:S01]  /*1d50*/  IMAD.WIDE.U32 R10, R7.reuse, c[0x0][0x280], R134.reuse ;  /* 0x0000a000070a7a25 */ /* 0x140fe200078e0086 */
[C---:B------:R-:W-:Y:S01]  /*1d60*/  IADD3 R93, P4, R56.reuse, 0x40, RZ ;  /* 0x00000040385d7810 */ /* 0x040fe20007f9e0ff */
[----:B------:R-:W-:Y:S01]  /*1d70*/  UMOV UR8, 0x60 ;  /* 0x0000006000087882 */ /* 0x000fe20000000000 */
[----:B------:R-:W-:Y:S01]  /*1d80*/  IADD3 R101, P2, R56, 0x80, RZ ;  /* 0x0000008038657810 */ /* 0x000fe20007f5e0ff */
[C---:B------:R-:W-:Y:S01]  /*1d90*/  IMAD.WIDE.U32 R14, R7.reuse, c[0x0][0x278], R134 ;  /* 0x00009e00070e7a25 */ /* 0x040fe200078e0086 */
[----:B------:R-:W-:Y:S01]  /*1da0*/  ULDC.64 UR4, c[0x0][0x1a0] ;  /* 0x0000680000047ab9 */ /* 0x000fe20000000a00 */
[----:B------:R-:W-:Y:S01]  /*1db0*/  MOV R85, 0x5 ;  /* 0x0000000500557802 */ /* 0x000fe20000000f00 */
[----:B------:R-:W-:Y:S01]  /*1dc0*/  UIMAD UR9, UR8, UR5, URZ ;  /* 0x00000005080972a4 */ /* 0x000fe2000f8e023f */
[----:B------:R-:W-:Y:S01]  /*1dd0*/  IMAD R4, R7, c[0x0][0x27c], R4 ;  /* 0x00009f0007047a24 */ /* 0x000fe200078e0204 */
[----:B------:R-:W-:Y:S01]  /*1de0*/  SHF.R.S32.HI R7, RZ, 0x1f, R130 ;  /* 0x0000001fff077819 */ /* 0x000fe20000011482 */
[----:B------:R-:W-:Y:S01]  /*1df0*/  IMAD.IADD R11, R11, 0x1, R5 ;  /* 0x000000010b0b7824 */ /* 0x000fe200078e0205 */
[----:B------:R-:W-:Y:S01]  /*1e00*/  IADD3.X R102, RZ, R203, RZ, P2, !PT ;  /* 0x000000cbff667210 */ /* 0x000fe200017fe4ff */
[----:B------:R-:W-:Y:S01]  /*1e10*/  IMAD.IADD R15, R15, 0x1, R4 ;  /* 0x000000010f0f7824 */ /* 0x000fe200078e0204 */
[----:B------:R-:W-:Y:S01]  /*1e20*/  IADD3.X R8, R7, R155, ~R8, P1, P0 ;  /* 0x0000009b07087210 */ /* 0x000fe20000fe0c08 */
[----:B-----5:R-:W-:Y:S01]  /*1e30*/  IMAD.IADD R130, R130, 0x1, R3 ;  /* 0x0000000182827824 */ /* 0x020fe200078e0203 */
[----:B------:R-:W-:Y:S01]  /*1e40*/  IADD3 R103, P2, R101, R56, RZ ;  /* 0x0000003865677210 */ /* 0x000fe20007f5e0ff */
[----:B------:R-:W-:Y:S01]  /*1e50*/  IMAD R3, R154, R141, R142 ;  /* 0x0000008d9a037224 */ /* 0x000fe200078e028e */
[----:B------:R-:W-:Y:S01]  /*1e60*/  ULDC UR5, c[0x0][0x294] ;  /* 0x0000a50000057ab9 */ /* 0x000fe20000000800 */
[C---:B------:R-:W-:Y:S01]  /*1e70*/  IMAD R5, R8.reuse, c[0x0][0x288], RZ ;  /* 0x0000a20008057a24 */ /* 0x040fe200078e02ff */
[----:B------:R-:W-:Y:S01]  /*1e80*/  UIMAD UR5, UR8, UR5, URZ ;  /* 0x00000005080572a4 */ /* 0x000fe2000f8e023f */
[----:B------:R-:W-:Y:S01]  /*1e90*/  IMAD R7, R8, c[0x0][0x290], RZ ;  /* 0x0000a40008077a24 */ /* 0x000fe200078e02ff */
[----:B------:R-:W-:Y:S01]  /*1ea0*/  LOP3.LUT R136, R144, 0xffff, RZ, 0xc0, !PT ;  /* 0x0000ffff90887812 */ /* 0x000fe200078ec0ff */
[----:B------:R-:W-:Y:S01]  /*1eb0*/  IMAD.WIDE.U32 R8, R6, c[0x0][0x288], R14 ;  /* 0x0000a20006087a25 */ /* 0x000fe200078e000e */
[----:B------:R-:W-:Y:S01]  /*1ec0*/  UIMAD.WIDE.U32 UR10, UR8, UR4, URZ ;  /* 0x00000004080a72a5 */ /* 0x000fe2000f8e003f */
[----:B------:R-:W-:-:S02]  /*1ed0*/  IADD3 R63, R154, 0x10, RZ ;  /* 0x000000109a3f7810 */ /* 0x000fc40007ffe0ff */
[----:B------:R-:W-:Y:S01]  /*1ee0*/  IMAD R4, R6, c[0x0][0x28c], R5 ;  /* 0x0000a30006047a24 */ /* 0x000fe200078e0205 */
[----:B------:R-:W-:Y:S01]  /*1ef0*/  LOP3.LUT R140, R136, 0x1, RZ, 0xc0, !PT ;  /* 0x00000001888c7812 */ /* 0x000fe200078ec0ff */
[----:B------:R-:W-:Y:S01]  /*1f00*/  IMAD.WIDE.U32 R12, R0, 0x20, RZ ;  /* 0x00000020000c7825 */ /* 0x000fe200078e00ff */
[----:B------:R-:W-:Y:S01]  /*1f10*/  LOP3.LUT R138, R136, 0x2, RZ, 0xc0, !PT ;  /* 0x00000002888a7812 */ /* 0x000fe200078ec0ff */
[----:B------:R-:W-:Y:S01]  /*1f20*/  ULDC UR4, c[0x0][0x230] ;  /* 0x00008c0000047ab9 */ /* 0x000fe20000000800 */
[C---:B------:R-:W-:Y:S01]  /*1f30*/  IADD3 R62, R154.reuse, 0x20, RZ ;  /* 0x000000209a3e7810 */ /* 0x040fe20007ffe0ff */
[----:B------:R-:W-:Y:S01]  /*1f40*/  IMAD R130, R141, R130, RZ ;  /* 0x000000828d827224 */ /* 0x000fe200078e02ff */
[----:B------:R-:W-:Y:S01]  /*1f50*/  IADD3 R61, R154, 0x30, RZ ;  /* 0x000000309a3d7810 */ /* 0x000fe20007ffe0ff */
[----:B------:R-:W-:Y:S01]  /*1f60*/  IMAD.IADD R5, R9, 0x1, R4 ;  /* 0x0000000109057824 */ /* 0x000fe200078e0204 */
[----:B------:R-:W-:Y:S01]  /*1f70*/  LOP3.LUT R136, R136, 0x4, RZ, 0xc0, !PT ;  /* 0x0000000488887812 */ /* 0x000fe200078ec0ff */
[C---:B------:R-:W-:Y:S01]  /*1f80*/  IMAD R125, R127.reuse, c[0x0][0x2a0], RZ ;  /* 0x0000a8007f7d7a24 */ /* 0x040fe200078e02ff */
[----:B------:R-:W-:Y:S01]  /*1f90*/  SHF.R.S32.HI R131, RZ, 0x1f, R130 ;  /* 0x0000001fff837819 */ /* 0x000fe20000011482 */
[----:B------:R-:W-:Y:S01]  /*1fa0*/  IMAD.IADD R0, R142, 0x1, R3 ;  /* 0x000000018e007824 */ /* 0x000fe200078e0203 */
[C---:B------:R-:W-:Y:S01]  /*1fb0*/  IADD3 R44, P1, R130.reuse, R3, RZ ;  /* 0x00000003822c7210 */ /* 0x040fe20007f3e0ff */
[----:B------:R-:W-:Y:S01]  /*1fc0*/  IMAD.MOV.U32 R4, RZ, RZ, R8 ;  /* 0x000000ffff047224 */ /* 0x000fe200078e0008 */
[----:B------:R-:W-:Y:S01]  /*1fd0*/  UIADD3 UR9, UR11, UR9, URZ ;  /* 0x000000090b097290 */ /* 0x000fe2000fffe03f */
[----:B------:R-:W-:Y:S01]  /*1fe0*/  IMAD R127, R127, c[0x0][0x298], RZ ;  /* 0x0000a6007f7f7a24 */ /* 0x000fe200078e02ff */
[----:B------:R-:W-:Y:S01]  /*1ff0*/  IADD3 R130, P0, R130, R0, RZ ;  /* 0x0000000082827210 */ /* 0x000fe20007f1e0ff */
[----:B------:R-:W-:Y:S01]  /*2000*/  IMAD.WIDE.U32 R10, R6, c[0x0][0x290], R10 ;  /* 0x0000a400060a7a25 */ /* 0x000fe200078e000a */
[-C--:B------:R-:W-:Y:S01]  /*2010*/  LEA.HI.X.SX32 R3, R3, R131.reuse, 0x1, P1 ;  /* 0x0000008303037211 */ /* 0x080fe200008f0eff */
[----:B------:R-:W-:Y:S01]  /*2020*/  ULDC.U8 UR8, c[0x0][0x313] ;  /* 0x0000c4c000087ab9 */ /* 0x000fe20000000000 */
[----:B------:R-:W-:Y:S01]  /*2030*/  LEA.HI.X.SX32 R131, R0, R131, 0x1, P0 ;  /* 0x0000008300837211 */ /* 0x000fe200000f0eff */
[----:B------:R-:W-:Y:S01]  /*2040*/  IMAD R7, R6, c[0x0][0x294], R7 ;  /* 0x0000a50006077a24 */ /* 0x000fe200078e0207 */
[----:B------:R-:W-:Y:S01]  /*2050*/  SHF.L.U64.HI R0, R44, 0x1, R3 ;  /* 0x000000012c007819 */ /* 0x000fe20000010203 */
[----:B------:R-:W-:Y:S01]  /*2060*/  IMAD R127, R2, c[0x0][0x29c], R127 ;  /* 0x0000a700027f7a24 */ /* 0x000fe200078e027f */
[----:B------:R-:W-:Y:S01]  /*2070*/  SHF.L.U64.HI R131, R130, 0x1, R131 ;  /* 0x0000000182837819 */ /* 0x000fe20000010283 */
[----:B------:R-:W-:-:S04]  /*2080*/  IMAD.WIDE.U32 R4, R2, c[0x0][0x298], R4 ;  /* 0x0000a60002047a25 */ /* 0x000fc800078e0004 */
[----:B------:R-:W-:Y:S01]  /*2090*/  IMAD.IADD R7, R11, 0x1, R7 ;  /* 0x000000010b077824 */ /* 0x000fe200078e0207 */
[----:B------:R-:W-:Y:S01]  /*20a0*/  LEA R126, P0, R4, c[0x0][0x268], 0x1 ;  /* 0x00009a00047e7a11 */ /* 0x000fe200078008ff */
[----:B------:R-:W-:Y:S02]  /*20b0*/  IMAD.MOV.U32 R6, RZ, RZ, R10 ;  /* 0x000000ffff067224 */ /* 0x000fe400078e000a */
[----:B------:R-:W-:Y:S02]  /*20c0*/  IMAD.IADD R127, R5, 0x1, R127 ;  /* 0x00000001057f7824 */ /* 0x000fe400078e027f */
[C---:B------:R-:W-:Y:S02]  /*20d0*/  IMAD R125, R2.reuse, c[0x0][0x2a4], R125 ;  /* 0x0000a900027d7a24 */ /* 0x040fe400078e027d */
[----:B------:R-:W-:Y:S01]  /*20e0*/  IMAD.WIDE.U32 R6, R2, c[0x0][0x2a0], R6 ;  /* 0x0000a80002067a25 */ /* 0x000fe200078e0006 */
[----:B------:R-:W-:Y:S02]  /*20f0*/  LEA.HI.X R127, R4, c[0x0][0x26c], R127, 0x1, P0 ;  /* 0x00009b00047f7a11 */ /* 0x000fe400000f0c7f */
[----:B------:R-:W-:Y:S01]  /*2100*/  LEA R122, P0, R150, c[0x0][0x170], 0x1 ;  /* 0x00005c00967a7a11 */ /* 0x000fe200078008ff */
[----:B------:R-:W-:Y:S01]  /*2110*/  IMAD.MOV.U32 R88, RZ, RZ, c[0x0][0x288] ;  /* 0x0000a200ff587624 */ /* 0x000fe200078e00ff */
[----:B------:R-:W-:Y:S01]  /*2120*/  LEA R124, P1, R6, c[0x0][0x270], 0x1 ;  /* 0x00009c00067c7a11 */ /* 0x000fe200078208ff */
[----:B------:R-:W-:Y:S01]  /*2130*/  IMAD.IADD R125, R7, 0x1, R125 ;  /* 0x00000001077d7824 */ /* 0x000fe200078e027d */
[----:B------:R-:W-:Y:S01]  /*2140*/  LEA.HI.X R123, R150, c[0x0][0x174], R153, 0x1, P0 ;  /* 0x00005d00967b7a11 */ /* 0x000fe200000f0c99 */
[C---:B------:R-:W-:Y:S01]  /*2150*/  IMAD.SHL.U32 R86, R88.reuse, 0x10, RZ ;  /* 0x0000001058567824 */ /* 0x040fe200078e00ff */
[-C--:B------:R-:W-:Y:S01]  /*2160*/  SHF.L.U64.HI R83, R88, R113.reuse, c[0x0][0x28c] ;  /* 0x0000a30058537619 */ /* 0x080fe20000010271 */
[----:B------:R-:W-:Y:S01]  /*2170*/  IMAD.SHL.U32 R82, R141, 0x10, RZ ;  /* 0x000000108d527824 */ /* 0x000fe200078e00ff */
[----:B------:R-:W-:Y:S01]  /*2180*/  LEA.HI.X R125, R6, c[0x0][0x274], R125, 0x1, P1 ;  /* 0x00009d00067d7a11 */ /* 0x000fe200008f0c7d */
[----:B------:R-:W-:Y:S01]  /*2190*/  IMAD.X R94, RZ, RZ, R203, P4 ;  /* 0x000000ffff5e7224 */ /* 0x000fe200020e06cb */
[----:B------:R-:W-:Y:S01]  /*21a0*/  LEA R120, P1, R148, c[0x0][0x168], 0x1 ;  /* 0x00005a0094787a11 */ /* 0x000fe200078208ff */
[----:B------:R-:W-:Y:S01]  /*21b0*/  IMAD R117, R87, c[0x0][0x1a4], RZ ;  /* 0x0000690057757a24 */ /* 0x000fe200078e02ff */
[----:B------:R-:W-:Y:S01]  /*21c0*/  IADD3 R89, P0, R86, 0x40, RZ ;  /* 0x0000004056597810 */ /* 0x000fe20007f1e0ff */
[----:B------:R-:W-:Y:S01]  /*21d0*/  IMAD.MOV.U32 R162, RZ, RZ, c[0x0][0x290] ;  /* 0x0000a400ffa27624 */ /* 0x000fe200078e00ff */
[----:B------:R-:W-:Y:S01]  /*21e0*/  LEA.HI.X R121, R148, c[0x0][0x16c], R147, 0x1, P1 ;  /* 0x00005b0094797a11 */ /* 0x000fe200008f0c93 */
[----:B------:R-:W-:Y:S01]  /*21f0*/  IMAD.IADD R117, R13, 0x1, R117 ;  /* 0x000000010d757824 */ /* 0x000fe200078e0275 */
[----:B------:R-:W-:Y:S01]  /*2200*/  IADD3 R95, P4, R93, R56, RZ ;  /* 0x000000385d5f7210 */ /* 0x000fe20007f9e0ff */
[----:B------:R-:W-:Y:S01]  /*2210*/  IMAD.X R90, RZ, RZ, R83, P0 ;  /* 0x000000ffff5a7224 */ /* 0x000fe200000e0653 */
[----:B------:R-:W-:Y:S01]  /*2220*/  IADD3 R97, P1, R86, 0x80, RZ ;  /* 0x0000008056617810 */ /* 0x000fe20007f3e0ff */
[--C-:B------:R-:W-:Y:S01]  /*2230*/  IMAD.X R104, R102, 0x1, R203.reuse, P2 ;  /* 0x0000000166687824 */ /* 0x100fe200010e06cb */
[----:B------:R-:W-:Y:S01]  /*2240*/  IADD3 R91, P0, R89, R86, RZ ;  /* 0x00000056595b7210 */ /* 0x000fe20007f1e0ff */
[----:B------:R-:W-:Y:S01]  /*2250*/  IMAD.X R96, R94, 0x1, R203, P4 ;  /* 0x000000015e607824 */ /* 0x000fe200020e06cb */
[C---:B------:R-:W-:Y:S01]  /*2260*/  IADD3 R77, R82.reuse, 0x40, RZ ;  /* 0x00000040524d7810 */ /* 0x040fe20007ffe0ff */
[--C-:B------:R-:W-:Y:S01]  /*2270*/  IMAD.X R98, RZ, RZ, R83.reuse, P1 ;  /* 0x000000ffff627224 */ /* 0x100fe200008e0653 */
[----:B------:R-:W-:Y:S01]  /*2280*/  IADD3 R73, R82, 0x80, RZ ;  /* 0x0000008052497810 */ /* 0x000fe20007ffe0ff */
[----:B------:R-:W-:Y:S01]  /*2290*/  IMAD.X R92, R90, 0x1, R83, P0 ;  /* 0x000000015a5c7824 */ /* 0x000fe200000e0653 */
[----:B------:R-:W-:Y:S01]  /*22a0*/  IADD3 R108, P4, R95, R56, RZ ;  /* 0x000000385f6c7210 */ /* 0x000fe20007f9e0ff */
[----:B------:R-:W-:Y:S01]  /*22b0*/  IMAD.SHL.U32 R44, R44, 0x2, RZ ;  /* 0x000000022c2c7824 */ /* 0x000fe200078e00ff */
[-C--:B------:R-:W-:Y:S01]  /*22c0*/  IADD3 R99, P1, R97, R86.reuse, RZ ;  /* 0x0000005661637210 */ /* 0x080fe20007f3e0ff */
[----:B------:R-:W-:Y:S01]  /*22d0*/  IMAD.SHL.U32 R130, R130, 0x2, RZ ;  /* 0x0000000282827824 */ /* 0x000fe200078e00ff */
[----:B------:R-:W-:Y:S01]  /*22e0*/  IADD3 R106, P0, R91, R86, RZ ;  /* 0x000000565b6a7210 */ /* 0x000fe20007f1e0ff */
[C---:B------:R-:W-:Y:S01]  /*22f0*/  IMAD.IADD R71, R82.reuse, 0x1, R77 ;  /* 0x0000000152477824 */ /* 0x040fe200078e024d */
[----:B------:R-:W-:Y:S01]  /*2300*/  IADD3 R112, P2, R103, R56, RZ ;  /* 0x0000003867707210 */ /* 0x000fe20007f5e0ff */
[----:B------:R-:W-:Y:S01]  /*2310*/  IMAD.IADD R69, R82, 0x1, R73 ;  /* 0x0000000152457824 */ /* 0x000fe200078e0249 */
[C---:B------:R-:W-:Y:S01]  /*2320*/  SHF.L.U64.HI R117, R12.reuse, 0x1, R117 ;  /* 0x000000010c757819 */ /* 0x040fe20000010275 */
[----:B------:R-:W-:Y:S01]  /*2330*/  IMAD.SHL.U32 R118, R12, 0x2, RZ ;  /* 0x000000020c767824 */ /* 0x000fe200078e00ff */
[C---:B------:R-:W-:Y:S01]  /*2340*/  SHF.L.U64.HI R113, R162.reuse, R113, c[0x0][0x294] ;  /* 0x0000a500a2717619 */ /* 0x040fe20000010271 */
[C---:B------:R-:W-:Y:S01]  /*2350*/  IMAD.SHL.U32 R116, R162.reuse, 0x20, RZ ;  /* 0x00000020a2747824 */ /* 0x040fe200078e00ff */
[C---:B------:R-:W-:Y:S01]  /*2360*/  SHF.L.U64.HI R115, R162.reuse, R85, c[0x0][0x294] ;  /* 0x0000a500a2737619 */ /* 0x040fe20000010255 */
[----:B------:R-:W-:Y:S01]  /*2370*/  IMAD.SHL.U32 R114, R162, 0x10, RZ ;  /* 0x00000010a2727824 */ /* 0x000fe200078e00ff */
[----:B------:R-:W-:Y:S01]  /*2380*/  IADD3.X R111, R104, R203, RZ, P2, !PT ;  /* 0x000000cb686f7210 */ /* 0x000fe200017fe4ff */
[----:B------:R-:W-:Y:S01]  /*2390*/  IMAD.X R107, R96, 0x1, R203, P4 ;  /* 0x00000001606b7824 */ /* 0x000fe200020e06cb */
[----:B------:R-:W-:Y:S01]  /*23a0*/  IADD3 R110, P5, R99, R86, RZ ;  /* 0x00000056636e7210 */ /* 0x000fe20007fbe0ff */
[----:B------:R-:W-:Y:S01]  /*23b0*/  IMAD.X R100, R98, 0x1, R83, P1 ;  /* 0x0000000162647824 */ /* 0x000fe200008e0653 */
[----:B------:R-:W-:Y:S01]  /*23c0*/  IADD3 R128, P4, R130, c[0x0][0x2b0], RZ ;  /* 0x0000ac0082807a10 */ /* 0x000fe20007f9e0ff */
[C---:B------:R-:W-:Y:S01]  /*23d0*/  IMAD.SHL.U32 R79, R141.reuse, 0x20, RZ ;  /* 0x000000208d4f7824 */ /* 0x040fe200078e00ff */
[----:B------:R-:W-:Y:S01]  /*23e0*/  IADD3 R12, P1, R44, c[0x0][0x2b0], RZ ;  /* 0x0000ac002c0c7a10 */ /* 0x000fe20007f3e0ff */
[----:B------:R-:W-:Y:S01]  /*23f0*/  IMAD R75, R141, 0x30, RZ ;  /* 0x000000308d4b7824 */ /* 0x000fe200078e02ff */
[----:B------:R-:W-:Y:S01]  /*2400*/  IADD3 R130, P2, R130, c[0x0][0x2a8], RZ ;  /* 0x0000aa0082827a10 */ /* 0x000fe20007f5e0ff */
[----:B------:R-:W-:Y:S01]  /*2410*/  IMAD.WIDE.U32 R162, R162, 0x60, RZ ;  /* 0x00000060a2a27825 */ /* 0x000fe200078e00ff */
[----:B------:R-:W-:-:S02]  /*2420*/  SHF.L.U64.HI R85, R88, R85, c[0x0][0x28c] ;  /* 0x0000a30058557619 */ /* 0x000fc40000010255 */
[----:B------:R-:W-:Y:S01]  /*2430*/  SHF.L.U64.HI R115, R116, 0x1, R115 ;  /* 0x0000000174737819 */ /* 0x000fe20000010273 */
[----:B------:R-:W-:Y:S01]  /*2440*/  IMAD.IADD R67, R82, 0x1, R71 ;  /* 0x0000000152437824 */ /* 0x000fe200078e0247 */
[----:B------:R-:W-:Y:S01]  /*2450*/  SHF.L.U64.HI R113, R114, 0x1, R113 ;  /* 0x0000000172717819 */ /* 0x000fe20000010271 */
[----:B------:R-:W-:Y:S01]  /*2460*/  IMAD.IADD R65, R82, 0x1, R69 ;  /* 0x0000000152417824 */ /* 0x000fe200078e0245 */
[----:B------:R-:W-:Y:S01]  /*2470*/  IADD3.X R129, R131, c[0x0][0x2b4], RZ, P4, !PT ;  /* 0x0000ad0083817a10 */ /* 0x000fe200027fe4ff */
[----:B------:R-:W-:Y:S01]  /*2480*/  IMAD.X R105, R92, 0x1, R83, P0 ;  /* 0x000000015c697824 */ /* 0x000fe200000e0653 */
[----:B------:R-:W-:Y:S01]  /*2490*/  IADD3 R44, P0, R44, c[0x0][0x2a8], RZ ;  /* 0x0000aa002c2c7a10 */ /* 0x000fe20007f1e0ff */
[----:B------:R-:W-:Y:S01]  /*24a0*/  IMAD R87, R87, c[0x0][0x19c], RZ ;  /* 0x0000670057577a24 */ /* 0x000fe200078e02ff */
[----:B------:R-:W-:Y:S01]  /*24b0*/  SHF.R.S32.HI R80, RZ, 0x1f, R82 ;  /* 0x0000001fff507819 */ /* 0x000fe20000011452 */
[----:B------:R-:W-:Y:S01]  /*24c0*/  IMAD.WIDE.U32 R164, R164, 0x20, RZ ;  /* 0x00000020a4a47825 */ /* 0x000fe200078e00ff */
[----:B------:R-:W-:-:S02]  /*24d0*/  SHF.R.S32.HI R78, RZ, 0x1f, R79 ;  /* 0x0000001fff4e7819 */ /* 0x000fc4000001144f */
[----:B------:R-:W-:Y:S01]  /*24e0*/  SHF.R.S32.HI R74, RZ, 0x1f, R75 ;  /* 0x0000001fff4a7819 */ /* 0x000fe2000001144b */
[----:B------:R-:W-:Y:S01]  /*24f0*/  IMAD.MOV.U32 R9, RZ, RZ, R137 ;  /* 0x000000ffff097224 */ /* 0x000fe200078e0089 */
[----:B------:R-:W-:Y:S01]  /*2500*/  SHF.R.S32.HI R76, RZ, 0x1f, R77 ;  /* 0x0000001fff4c7819 */ /* 0x000fe2000001144d */
[----:B------:R-:W-:Y:S01]  /*2510*/  IMAD.SHL.U32 R88, R88, 0x20, RZ ;  /* 0x0000002058587824 */ /* 0x000fe200078e00ff */
[----:B------:R-:W-:Y:S01]  /*2520*/  SHF.R.S32.HI R72, RZ, 0x1f, R73 ;  /* 0x0000001fff487819 */ /* 0x000fe20000011449 */
[----:B------:R-:W-:Y:S01]  /*2530*/  IMAD.IADD R87, R165, 0x1, R87 ;  /* 0x00000001a5577824 */ /* 0x000fe200078e0257 */
[----:B------:R-:W-:Y:S01]  /*2540*/  IADD3 R119, R163, UR5, RZ ;  /* 0x00000005a3777c10 */ /* 0x000fe2000fffe0ff */
[----:B------:R-:W-:Y:S01]  /*2550*/  IMAD.SHL.U32 R116, R116, 0x2, RZ ;  /* 0x0000000274747824 */ /* 0x000fe200078e00ff */
[----:B------:R-:W-:Y:S01]  /*2560*/  SHF.R.S32.HI R70, RZ, 0x1f, R71 ;  /* 0x0000001fff467819 */ /* 0x000fe20000011447 */
[----:B------:R-:W-:Y:S01]  /*2570*/  IMAD.SHL.U32 R114, R114, 0x2, RZ ;  /* 0x0000000272727824 */ /* 0x000fe200078e00ff */
[----:B------:R-:W-:Y:S01]  /*2580*/  SHF.R.S32.HI R68, RZ, 0x1f, R69 ;  /* 0x0000001fff447819 */ /* 0x000fe20000011445 */
[----:B------:R-:W-:Y:S01]  /*2590*/  IMAD.X R109, R100, 0x1, R83, P5 ;  /* 0x00000001646d7824 */ /* 0x000fe200028e0653 */
[----:B------:R-:W-:-:S02]  /*25a0*/  SHF.R.S32.HI R66, RZ, 0x1f, R67 ;  /* 0x0000001fff427819 */ /* 0x000fc40000011443 */
[----:B------:R-:W-:Y:S02]  /*25b0*/  SHF.R.S32.HI R64, RZ, 0x1f, R65 ;  /* 0x0000001fff407819 */ /* 0x000fe40000011441 */
[----:B------:R-:W-:Y:S02]  /*25c0*/  IADD3.X R131, R131, c[0x0][0x2ac], RZ, P2, !PT ;  /* 0x0000ab0083837a10 */ /* 0x000fe400017fe4ff */
[C---:B------:R-:W-:Y:S02]  /*25d0*/  IADD3.X R13, R0.reuse, c[0x0][0x2b4], RZ, P1, !PT ;  /* 0x0000ad00000d7a10 */ /* 0x040fe40000ffe4ff */
[----:B------:R-:W-:Y:S02]  /*25e0*/  IADD3.X R45, R0, c[0x0][0x2ac], RZ, P0, !PT ;  /* 0x0000ab00002d7a10 */ /* 0x000fe400007fe4ff */
.L_x_895:
[----:B------:R-:W-:Y:S01]  /*25f0*/  IMAD.SHL.U32 R11, R9, 0x40, RZ ;  /* 0x00000040090b7824 */ /* 0x000fe200078e00ff */
[----:B------:R-:W-:Y:S04]  /*2600*/  BSSY B0, `(.L_x_803) ;  /* 0x0000011000007945 */ /* 0x000fe80003800000 */
[----:B------:R-:W-:Y:S05]  /*2610*/  IADD3 R10, R11, -0x40, RZ ;  /* 0xffffffc00b0a7810 */ /* 0x000fea0007ffe0ff */
[--C-:B------:R-:W-:Y:S02]  /*2620*/  IMAD.IADD R2, R59, 0x1, -R10.reuse ;  /* 0x000000013b027824 */ /* 0x100fe400078e0a0a */
[----:B------:R-:W-:Y:S03]  /*2630*/  IMAD.IADD R0, R81, 0x1, -R10 ;  /* 0x0000000151007824 */ /* 0x000fe600078e0a0a */
[C---:B------:R-:W-:Y:S04]  /*2640*/  ISETP.GE.AND P6, PT, R154.reuse, R2, PT ;  /* 0x000000029a00720c */ /* 0x040fe80003fc6270 */
[----:B------:R-:W-:Y:S11]  /*2650*/  ISETP.GE.AND P6, PT, R154, R0, !P6 ;  /* 0x000000009a00720c */ /* 0x000ff600077c6270 */
[----:B------:R-:W-:Y:S02]  /*2660*/  @!UPT UIADD3 URZ, URZ, URZ, URZ ;  /* 0x0000003f3f3ff290 */ /* 0x000fe4000fffe03f */
[----:B-1-3--:R-:W-:-:S05]  /*2670*/  @!P6 BRA `(.L_x_804) ;  /* 0x000000900000e947 */ /* 0x00afca0003800000 */
[----:B------:R-:W-:Y:S02]  /*2680*/  ISETP.NE.AND P0, PT, R140, RZ, PT ;  /* 0x000000ff8c00720c */ /* 0x000fe40003f05270 */
[----:B------:R-:W-:Y:S11]  /*2690*/  ISETP.NE.AND P1, PT, R138, RZ, PT ;  /* 0x000000ff8a00720c */ /* 0x000ff60003f25270 */
[----:B------:R-:W2:Y:S04]  /*26a0*/  @P0 LDG.E.128 R20, [R124.64] ;  /* 0x000000067c140981 */ /* 0x000ea8000c1e1d00 */
[----:B--2---:R1:W-:Y:S01]  /*26b0*/  @P0 STG.E.128 [R122.64], R20 ;  /* 0x000000147a000986 */ /* 0x0043e2000c101d06 */
[----:B------:R-:W-:Y:S03]  /*26c0*/  ISETP.NE.AND P0, PT, R136, RZ, PT ;  /* 0x000000ff8800720c */ /* 0x000fe60003f05270 */
[----:B------:R-:W2:Y:S04]  /*26d0*/  @P1 LDG.E.128 R16, [R124.64+0x80] ;  /* 0x000080067c101981 */ /* 0x000ea8000c1e1d00 */
[----:B--2---:R1:W-:Y:S06]  /*26e0*/  @P1 STG.E.128 [R122.64+0x80], R16 ;  /* 0x000080107a001986 */ /* 0x0043ec000c101d06 */
[----:B------:R-:W2:Y:S04]  /*26f0*/  @P0 LDG.E.128 R4, [R124.64+0x100] ;  /* 0x000100067c040981 */ /* 0x000ea8000c1e1d00 */
[----:B--2---:R1:W-:Y:S02]  /*2700*/  @P0 STG.E.128 [R122.64+0x100], R4 ;  /* 0x000100047a000986 */ /* 0x0043e4000c101d06 */
.L_x_804:
[----:B------:R-:W-:Y:S05]  /*2710*/  BSYNC B0 ;  /* 0x0000000000007941 */ /* 0x000fea0003800000 */
.L_x_803:
[C---:B------:R-:W-:Y:S01]  /*2720*/  ISETP.GE.AND P4, PT, R63.reuse, R2, PT ;  /* 0x000000023f00720c */ /* 0x040fe20003f86270 */
[----:B------:R-:W-:Y:S03]  /*2730*/  BSSY B0, `(.L_x_805) ;  /* 0x0000011000007945 */ /* 0x000fe60003800000 */
[----:B------:R-:W-:Y:S11]  /*2740*/  ISETP.GE.AND P4, PT, R63, R0, !P4 ;  /* 0x000000003f00720c */ /* 0x000ff60006786270 */
[----:B------:R-:W-:Y:S02]  /*2750*/  @!UPT UIADD3 URZ, URZ, URZ, URZ ;  /* 0x0000003f3f3ff290 */ /* 0x000fe4000fffe03f */
[----:B------:R-:W-:-:S05]  /*2760*/  @!P4 BRA `(.L_x_806) ;  /* 0x000000d00000c947 */ /* 0x000fca0003800000 */
[----:B------:R-:W-:Y:S02]  /*2770*/  ISETP.NE.AND P1, PT, R140, RZ, PT ;  /* 0x000000ff8c00720c */ /* 0x000fe40003f25270 */
[----:B------:R-:W-:Y:S02]  /*2780*/  IADD3 R24, P0, R124, R114, RZ ;  /* 0x000000727c187210 */ /* 0x000fe40007f1e0ff */
[----:B------:R-:W-:Y:S03]  /*2790*/  LEA R14, P2, R139, R122, 0x1 ;  /* 0x0000007a8b0e7211 */ /* 0x000fe600078408ff */
[----:B------:R-:W-:Y:S01]  /*27a0*/  IMAD.X R25, R125, 0x1, R113, P0 ;  /* 0x000000017d197824 */ /* 0x000fe200000e0671 */
[----:B------:R-:W-:Y:S02]  /*27b0*/  ISETP.NE.AND P0, PT, R138, RZ, PT ;  /* 0x000000ff8a00720c */ /* 0x000fe40003f05270 */
[----:B------:R-:W-:Y:S03]  /*27c0*/  LEA.HI.X R15, R139, R123, R204, 0x1, P2 ;  /* 0x0000007b8b0f7211 */ /* 0x000fe600010f0ccc */
[----:B-1----:R-:W2:Y:S04]  /*27d0*/  @P1 LDG.E.128 R20, [R24.64] ;  /* 0x0000000618141981 */ /* 0x002ea8000c1e1d00 */
[----:B--2---:R1:W-:Y:S01]  /*27e0*/  @P1 STG.E.128 [R14.64], R20 ;  /* 0x000000140e001986 */ /* 0x0043e2000c101d06 */
[----:B------:R-:W-:Y:S03]  /*27f0*/  ISETP.NE.AND P1, PT, R136, RZ, PT ;  /* 0x000000ff8800720c */ /* 0x000fe60003f25270 */
[----:B------:R-:W2:Y:S04]  /*2800*/  @P0 LDG.E.128 R16, [R24.64+0x80] ;  /* 0x0000800618100981 */ /* 0x000ea8000c1e1d00 */
[----:B--2---:R1:W-:Y:S06]  /*2810*/  @P0 STG.E.128 [R14.64+0x80], R16 ;  /* 0x000080100e000986 */ /* 0x0043ec000c101d06 */
[----:B------:R-:W2:Y:S04]  /*2820*/  @P1 LDG.E.128 R4, [R24.64+0x100] ;  /* 0x0001000618041981 */ /* 0x000ea8000c1e1d00 */
[----:B--2---:R1:W-:Y:S02]  /*2830*/  @P1 STG.E.128 [R14.64+0x100], R4 ;  /* 0x000100040e001986 */ /* 0x0043e4000c101d06 */
.L_x_806:
[----:B------:R-:W-:Y:S05]  /*2840*/  BSYNC B0 ;  /* 0x0000000000007941 */ /* 0x000fea0003800000 */
.L_x_805:
[C---:B------:R-:W-:Y:S01]  /*2850*/  ISETP.GE.AND P2, PT, R62.reuse, R2, PT ;  /* 0x000000023e00720c */ /* 0x040fe20003f46270 */
[----:B------:R-:W-:Y:S03]  /*2860*/  BSSY B0, `(.L_x_807) ;  /* 0x0000011000007945 */ /* 0x000fe60003800000 */
[----:B------:R-:W-:Y:S11]  /*2870*/  ISETP.GE.AND P2, PT, R62, R0, !P2 ;  /* 0x000000003e00720c */ /* 0x000ff60005746270 */
[----:B------:R-:W-:Y:S02]  /*2880*/  @!UPT UIADD3 URZ, URZ, URZ, URZ ;  /* 0x0000003f3f3ff290 */ /* 0x000fe4000fffe03f */
[----:B------:R-:W-:-:S05]  /*2890*/  @!P2 BRA `(.L_x_808) ;  /* 0x000000d00000a947 */ /* 0x000fca0003800000 */
[----:B------:R-:W-:Y:S02]  /*28a0*/  ISETP.NE.AND P1, PT, R140, RZ, PT ;  /* 0x000000ff8c00720c */ /* 0x000fe40003f25270 */
[----:B------:R-:W-:Y:S02]  /*28b0*/  IADD3 R24, P0, R124, R116, RZ ;  /* 0x000000747c187210 */ /* 0x000fe40007f1e0ff */
[----:B-1----:R-:W-:Y:S03]  /*28c0*/  IADD3 R14, P5, R122, R118, RZ ;  /* 0x000000767a0e7210 */ /* 0x002fe60007fbe0ff */
[----:B------:R-:W-:Y:S01]  /*28d0*/  IMAD.X R25, R125, 0x1, R115, P0 ;  /* 0x000000017d197824 */ /* 0x000fe200000e0673 */
[----:B------:R-:W-:Y:S01]  /*28e0*/  ISETP.NE.AND P0, PT, R138, RZ, PT ;  /* 0x000000ff8a00720c */ /* 0x000fe20003f05270 */
[----:B------:R-:W-:Y:S04]  /*28f0*/  IMAD.X R15, R123, 0x1, R117, P5 ;  /* 0x000000017b0f7824 */ /* 0x000fe800028e0675 */
[----:B------:R-:W2:Y:S04]  /*2900*/  @P1 LDG.E.128 R20, [R24.64] ;  /* 0x0000000618141981 */ /* 0x000ea8000c1e1d00 */
[----:B--2---:R1:W-:Y:S01]  /*2910*/  @P1 STG.E.128 [R14.64], R20 ;  /* 0x000000140e001986 */ /* 0x0043e2000c101d06 */
[----:B------:R-:W-:Y:S03]  /*2920*/  ISETP.NE.AND P1, PT, R136, RZ, PT ;  /* 0x000000ff8800720c */ /* 0x000fe60003f25270 */
[----:B------:R-:W2:Y:S04]  /*2930*/  @P0 LDG.E.128 R16, [R24.64+0x80] ;  /* 0x0000800618100981 */ /* 0x000ea8000c1e1d00 */
[----:B--2---:R1:W-:Y:S06]  /*2940*/  @P0 STG.E.128 [R14.64+0x80], R16 ;  /* 0x000080100e000986 */ /* 0x0043ec000c101d06 */
[----:B------:R-:W2:Y:S04]  /*2950*/  @P1 LDG.E.128 R4, [R24.64+0x100] ;  /* 0x0001000618041981 */ /* 0x000ea8000c1e1d00 */
[----:B--2---:R1:W-:Y:S02]  /*2960*/  @P1 STG.E.128 [R14.64+0x100], R4 ;  /* 0x000100040e001986 */ /* 0x0043e4000c101d06 */
.L_x_808:
[----:B------:R-:W-:Y:S05]  /*2970*/  BSYNC B0 ;  /* 0x0000000000007941 */ /* 0x000fea0003800000 */
.L_x_807:
[C---:B------:R-:W-:Y:S01]  /*2980*/  ISETP.GE.AND P1, PT, R61.reuse, R2, PT ;  /* 0x000000023d00720c */ /* 0x040fe20003f26270 */
[----:B------:R-:W-:Y:S03]  /*2990*/  BSSY B0, `(.L_x_809) ;  /* 0x0000011000007945 */ /* 0x000fe60003800000 */
[----:B------:R-:W-:Y:S11]  /*29a0*/  ISETP.GE.AND P1, PT, R61, R0, !P1 ;  /* 0x000000003d00720c */ /* 0x000ff60004f26270 */
[----:B------:R-:W-:Y:S02]  /*29b0*/  @!UPT UIADD3 URZ, URZ, URZ, URZ ;  /* 0x0000003f3f3ff290 */ /* 0x000fe4000fffe03f */
[----:B------:R-:W-:-:S05]  /*29c0*/  @!P1 BRA `(.L_x_810) ;  /* 0x000000d000009947 */ /* 0x000fca0003800000 */
[----:B------:R-:W-:Y:S02]  /*29d0*/  ISETP.NE.AND P0, PT, R140, RZ, PT ;  /* 0x000000ff8c00720c */ /* 0x000fe40003f05270 */
[----:B-1----:R-:W-:Y:S05]  /*29e0*/  IADD3 R14, P5, R124, R162, RZ ;  /* 0x000000a27c0e7210 */ /* 0x002fea0007fbe0ff */
[----:B------:R-:W-:Y:S01]  /*29f0*/  IMAD.X R15, R125, 0x1, R119, P5 ;  /* 0x000000017d0f7824 */ /* 0x000fe200028e0677 */
[----:B------:R-:W-:Y:S04]  /*2a00*/  IADD3 R2, P5, R122, UR10, RZ ;  /* 0x0000000a7a027c10 */ /* 0x000fe8000ffbe0ff */
[----:B------:R-:W-:Y:S01]  /*2a10*/  IADD3.X R3, R123, UR9, RZ, P5, !PT ;  /* 0x000000097b037c10 */ /* 0x000fe2000affe4ff */
[----:B------:R-:W2:Y:S01]  /*2a20*/  @P0 LDG.E.128 R20, [R14.64] ;  /* 0x000000060e140981 */ /* 0x000ea2000c1e1d00 */
[----:B------:R-:W-:Y:S03]  /*2a30*/  ISETP.NE.AND P5, PT, R138, RZ, PT ;  /* 0x000000ff8a00720c */ /* 0x000fe60003fa5270 */
[----:B--2---:R1:W-:Y:S01]  /*2a40*/  @P0 STG.E.128 [R2.64], R20 ;  /* 0x0000001402000986 */ /* 0x0043e2000c101d06 */
[----:B------:R-:W-:Y:S09]  /*2a50*/  ISETP.NE.AND P0, PT, R136, RZ, PT ;  /* 0x000000ff8800720c */ /* 0x000ff20003f05270 */
[----:B------:R-:W2:Y:S04]  /*2a60*/  @P5 LDG.E.128 R16, [R14.64+0x80] ;  /* 0x000080060e105981 */ /* 0x000ea8000c1e1d00 */
[----:B--2---:R1:W-:Y:S04]  /*2a70*/  @P5 STG.E.128 [R2.64+0x80], R16 ;  /* 0x0000801002005986 */ /* 0x0043e8000c101d06 */
[----:B------:R-:W2:Y:S04]  /*2a80*/  @P0 LDG.E.128 R4, [R14.64+0x100] ;  /* 0x000100060e040981 */ /* 0x000ea8000c1e1d00 */
[----:B--2---:R1:W-:Y:S02]  /*2a90*/  @P0 STG.E.128 [R2.64+0x100], R4 ;  /* 0x0001000402000986 */ /* 0x0043e4000c101d06 */
.L_x_810:
[----:B------:R-:W-:Y:S05]  /*2aa0*/  BSYNC B0 ;  /* 0x0000000000007941 */ /* 0x000fea0003800000 */
.L_x_809:
[----:B------:R-:W-:Y:S01]  /*2ab0*/  ISETP.NE.AND P5, PT, RZ, UR4, PT ;  /* 0x00000004ff007c0c */ /* 0x000fe2000bfa5270 */
[----:B-1----:R-:W-:Y:S04]  /*2ac0*/  IMAD.MOV.U32 R3, RZ, RZ, c[0x0][0x290] ;  /* 0x0000a400ff037624 */ /* 0x002fe800078e00ff */
[----:B------:R-:W-:Y:S05]  /*2ad0*/  IMAD.U32 R3, R3, -0x40, RZ ;  /* 0xffffffc003037824 */ /* 0x000fea00078e00ff */
[C---:B------:R-:W-:Y:S04]  /*2ae0*/  LEA R124, P0, R3.reuse, R124, 0x1 ;  /* 0x0000007c037c7211 */ /* 0x040fe800078008ff */
[----:B------:R-:W-:Y:S01]  /*2af0*/  LEA.HI.X.SX32 R125, R3, R125, 0x1, P0 ;  /* 0x0000007d037d7211 */ /* 0x000fe200000f0eff */
[----:B------:R-:W-:-:S05]  /*2b00*/  @!P5 BRA `(.L_x_811) ;  /* 0x000078e00000d947 */ /* 0x000fca0003800000 */
[----:B------:R-:W-:Y:S11]  /*2b10*/  ISETP.NE.AND P0, PT, RZ, UR8, PT ;  /* 0x00000008ff007c0c */ /* 0x000ff6000bf05270 */
[----:B------:R-:W-:Y:S02]  /*2b20*/  @!UPT UIADD3 URZ, URZ, URZ, URZ ;  /* 0x0000003f3f3ff290 */ /* 0x000fe4000fffe03f */
[----:B------:R-:W-:-:S05]  /*2b30*/  @!P0 BRA `(.L_x_812) ;  /* 0x00002cd000008947 */ /* 0x000fca0003800000 */
[----:B------:R-:W-:Y:S01]  /*2b40*/  BSSY B1, `(.L_x_813) ;  /* 0x00000a5000017945 */ /* 0x000fe20003800000 */
[----:B------:R-:W-:-:S05]  /*2b50*/  @!P6 BRA `(.L_x_814) ;  /* 0x00000a300000e947 */ /* 0x000fca0003800000 */
[----:B------:R-:W-:Y:S01]  /*2b60*/  ISETP.GE.AND P0, PT, R134, c[0x0][0x220], PT ;  /* 0x0000880086007a0c */ /* 0x000fe20003f06270 */
[----:B------:R-:W-:Y:S01]  /*2b70*/  @!UPT UIADD3 URZ, URZ, URZ, URZ ;  /* 0x0000003f3f3ff290 */ /* 0x000fe2000fffe03f */
[----:B------:R-:W-:Y:S11]  /*2b80*/  BSSY B0, `(.L_x_815) ;  /* 0x0000034000007945 */ /* 0x000ff60003800000 */
[----:B------:R-:W-:-:S05]  /*2b90*/  @P0 BRA `(.L_x_816) ;  /* 0x0000032000000947 */ /* 0x000fca0003800000 */
[----:B------:R-:W-:Y:S01]  /*2ba0*/  ISETP.GE.AND P0, PT, R134, UR4, PT ;  /* 0x0000000486007c0c */ /* 0x000fe2000bf06270 */
[----:B------:R-:W2:Y:S11]  /*2bb0*/  LDG.E.128 R16, [R126.64] ;  /* 0x000000067e107981 */ /* 0x000eb6000c1e1d00 */
[----:B------:R-:W-:Y:S01]  /*2bc0*/  @!UPT UIADD3 URZ, URZ, URZ, URZ ;  /* 0x0000003f3f3ff290 */ /* 0x000fe2000fffe03f */
[----:B------:R-:W3:Y:S06]  /*2bd0*/  @!P0 LDG.E.64 R6, [R12.64] ;  /* 0x000000060c068981 */ /* 0x000eec000c1e1b00 */
[----:B------:R-:W4:Y:S02]  /*2be0*/  @!P0 LDG.E.64 R24, [R44.64] ;  /* 0x000000062c188981 */ /* 0x000f24000c1e1b00 */
[----:B----4-:R-:W-:Y:S01]  /*2bf0*/  @!P0 HADD2.F32 R21, -RZ, R24.H0_H0 ;  /* 0x20000018ff158230 */ /* 0x010fe20000004100 */
[----:B--2---:R-:W-:Y:S01]  /*2c00*/  @!P0 MOV R5, R16 ;  /* 0x0000001000058202 */ /* 0x004fe20000000f00 */
[--C-:B---3--:R-:W-:Y:S02]  /*2c10*/  @!P0 HADD2.F32 R15, -RZ, R6.reuse.H0_H0 ;  /* 0x20000006ff0f8230 */ /* 0x108fe40000004100 */
[----:B------:R-:W-:Y:S01]  /*2c20*/  @!P0 HADD2.F32 R8, -RZ, R6.H1_H1 ;  /* 0x30000006ff088230 */ /* 0x000fe20000004100 */
[----:B------:R-:W-:Y:S01]  /*2c30*/  @!P0 MOV R6, R19 ;  /* 0x0000001300068202 */ /* 0x000fe20000000f00 */
[--C-:B------:R-:W-:Y:S02]  /*2c40*/  @!P0 HADD2.F32 R20, -RZ, R5.reuse.H1_H1 ;  /* 0x30000005ff148230 */ /* 0x100fe40000004100 */
[----:B------:R-:W-:Y:S02]  /*2c50*/  @!P0 HADD2.F32 R14, -RZ, R5.H0_H0 ;  /* 0x20000005ff0e8230 */ /* 0x000fe40000004100 */
[----:B------:R-:W-:Y:S01]  /*2c60*/  @!P0 HADD2.F32 R22, -RZ, R24.H1_H1 ;  /* 0x30000018ff168230 */ /* 0x000fe20000004100 */
[-C--:B------:R-:W-:Y:S01]  /*2c70*/  @!P0 FMUL.FTZ R27, R20, R15.reuse ;  /* 0x0000000f141b8220 */ /* 0x080fe20000410000 */
[----:B------:R-:W-:Y:S01]  /*2c80*/  @!P0 HADD2.F32 R24, -RZ, R6.H1_H1 ;  /* 0x30000006ff188230 */ /* 0x000fe20000004100 */
[C---:B------:R-:W-:Y:S01]  /*2c90*/  @!P0 FMUL.FTZ R0, R14.reuse, R15 ;  /* 0x0000000f0e008220 */ /* 0x040fe20000410000 */
[----:B------:R-:W-:Y:S01]  /*2ca0*/  @!P0 MOV R15, R17 ;  /* 0x00000011000f8202 */ /* 0x000fe20000000f00 */
[-C--:B------:R-:W-:Y:S01]  /*2cb0*/  @!P0 FFMA.FTZ R27, R14, R21.reuse, -R27 ;  /* 0x000000150e1b8223 */ /* 0x080fe2000001081b */
[----:B------:R-:W-:Y:S01]  /*2cc0*/  @!P0 MOV R14, R18 ;  /* 0x00000012000e8202 */ /* 0x000fe20000000f00 */
[----:B------:R-:W-:Y:S01]  /*2cd0*/  @!P0 FFMA.FTZ R0, R20, R21, R0 ;  /* 0x0000001514008223 */ /* 0x000fe20000010000 */
[----:B------:R-:W-:Y:S02]  /*2ce0*/  @!P0 HADD2.F32 R5, -RZ, R7.H0_H0 ;  /* 0x20000007ff058230 */ /* 0x000fe40000004100 */
[--C-:B------:R-:W-:Y:S02]  /*2cf0*/  @!P0 HADD2.F32 R21, -RZ, R15.reuse.H1_H1 ;  /* 0x3000000fff158230 */ /* 0x100fe40000004100 */
[----:B------:R-:W-:Y:S01]  /*2d00*/  @!P0 HADD2.F32 R15, -RZ, R15.H0_H0 ;  /* 0x2000000fff0f8230 */ /* 0x000fe20000004100 */
[----:B------:R-:W-:Y:S01]  /*2d10*/  @!P0 F2FP.PACK_AB R27, R0, R27 ;  /* 0x0000001b001b823e */ /* 0x000fe200000000ff */
[--C-:B------:R-:W-:Y:S01]  /*2d20*/  @!P0 HADD2.F32 R20, -RZ, R14.reuse.H1_H1 ;  /* 0x3000000eff148230 */ /* 0x100fe20000004100 */
[-C--:B------:R-:W-:Y:S01]  /*2d30*/  @!P0 FMUL.FTZ R29, R21, R8.reuse ;  /* 0x00000008151d8220 */ /* 0x080fe20000410000 */
[----:B------:R-:W-:Y:S01]  /*2d40*/  @!P0 HADD2.F32 R14, -RZ, R14.H0_H0 ;  /* 0x2000000eff0e8230 */ /* 0x000fe20000004100 */
[----:B------:R-:W-:Y:S01]  /*2d50*/  @!P0 FMUL.FTZ R2, R15, R8 ;  /* 0x000000080f028220 */ /* 0x000fe20000410000 */
[----:B------:R-:W-:Y:S01]  /*2d60*/  @!P0 HADD2.F32 R6, -RZ, R6.H0_H0 ;  /* 0x20000006ff068230 */ /* 0x000fe20000004100 */
[-C--:B------:R-:W-:Y:S01]  /*2d70*/  @!P0 FMUL.FTZ R26, R20, R5.reuse ;  /* 0x00000005141a8220 */ /* 0x080fe20000410000 */
[----:B------:R-:W-:Y:S01]  /*2d80*/  @!P0 HADD2.F32 R7, -RZ, R7.H1_H1 ;  /* 0x30000007ff078230 */ /* 0x000fe20000004100 */
[----:B------:R-:W-:Y:S01]  /*2d90*/  @!P0 FMUL.FTZ R3, R14, R5 ;  /* 0x000000050e038220 */ /* 0x000fe20000410000 */
[--C-:B------:R-:W-:Y:S01]  /*2da0*/  @!P0 HADD2.F32 R23, -RZ, R25.reuse.H0_H0 ;  /* 0x20000019ff178230 */ /* 0x100fe20000004100 */
[-C--:B------:R-:W-:Y:S01]  /*2db0*/  @!P0 FFMA.FTZ R2, R21, R22.reuse, R2 ;  /* 0x0000001615028223 */ /* 0x080fe20000010002 */
[----:B------:R-:W-:Y:S01]  /*2dc0*/  @!P0 MOV R16, R27 ;  /* 0x0000001b00108202 */ /* 0x000fe20000000f00 */
[-C--:B------:R-:W-:Y:S01]  /*2dd0*/  @!P0 FMUL.FTZ R28, R24, R7.reuse ;  /* 0x00000007181c8220 */ /* 0x080fe20000410000 */
[----:B------:R-:W-:Y:S01]  /*2de0*/  @!P0 HADD2.F32 R25, -RZ, R25.H1_H1 ;  /* 0x30000019ff198230 */ /* 0x000fe20000004100 */
[----:B------:R-:W-:Y:S02]  /*2df0*/  @!P0 FMUL.FTZ R4, R6, R7 ;  /* 0x0000000706048220 */ /* 0x000fe40000410000 */
[-C--:B------:R-:W-:Y:S02]  /*2e00*/  @!P0 FFMA.FTZ R3, R20, R23.reuse, R3 ;  /* 0x0000001714038223 */ /* 0x080fe40000010003 */
[----:B------:R-:W-:Y:S02]  /*2e10*/  @!P0 FFMA.FTZ R29, R15, R22, -R29 ;  /* 0x000000160f1d8223 */ /* 0x000fe4000001081d */
[----:B------:R-:W-:Y:S02]  /*2e20*/  @!P0 FFMA.FTZ R26, R14, R23, -R26 ;  /* 0x000000170e1a8223 */ /* 0x000fe4000001081a */
[----:B------:R-:W-:Y:S01]  /*2e30*/  @!P0 FFMA.FTZ R28, R6, R25, -R28 ;  /* 0x00000019061c8223 */ /* 0x000fe2000001081c */
[----:B------:R-:W-:Y:S01]  /*2e40*/  @!P0 F2FP.PACK_AB R30, R2, R29 ;  /* 0x0000001d021e823e */ /* 0x000fe200000000ff */
[----:B------:R-:W-:Y:S01]  /*2e50*/  @!P0 FFMA.FTZ R4, R24, R25, R4 ;  /* 0x0000001918048223 */ /* 0x000fe20000010004 */
[----:B------:R-:W-:Y:S02]  /*2e60*/  @!P0 F2FP.PACK_AB R26, R3, R26 ;  /* 0x0000001a031a823e */ /* 0x000fe400000000ff */
[----:B------:R-:W-:Y:S02]  /*2e70*/  @!P0 MOV R17, R30 ;  /* 0x0000001e00118202 */ /* 0x000fe40000000f00 */
[----:B------:R-:W-:Y:S02]  /*2e80*/  @!P0 F2FP.PACK_AB R29, R4, R28 ;  /* 0x0000001c041d823e */ /* 0x000fe400000000ff */
[----:B------:R-:W-:Y:S02]  /*2e90*/  @!P0 MOV R18, R26 ;  /* 0x0000001a00128202 */ /* 0x000fe40000000f00 */
[----:B------:R-:W-:Y:S05]  /*2ea0*/  @!P0 MOV R19, R29 ;  /* 0x0000001d00138202 */ /* 0x000fea0000000f00 */
[----:B------:R1:W-:Y:S02]  /*2eb0*/  STG.E.128 [R120.64], R16 ;  /* 0x0000001078007986 */ /* 0x0003e4000c101d06 */
.L_x_816:
[----:B------:R-:W-:Y:S05]  /*2ec0*/  BSYNC B0 ;  /* 0x0000000000007941 */ /* 0x000fea0003800000 */
.L_x_815:
[----:B------:R-:W-:Y:S01]  /*2ed0*/  ISETP.GE.AND P0, PT, R133, c[0x0][0x220], PT ;  /* 0x0000880085007a0c */ /* 0x000fe20003f06270 */
[----:B------:R-:W-:Y:S01]  /*2ee0*/  @!UPT UIADD3 URZ, URZ, URZ, URZ ;  /* 0x0000003f3f3ff290 */ /* 0x000fe2000fffe03f */
[----:B------:R-:W-:Y:S11]  /*2ef0*/  BSSY B0, `(.L_x_817) ;  /* 0x0000034000007945 */ /* 0x000ff60003800000 */
[----:B------:R-:W-:-:S05]  /*2f00*/  @P0 BRA `(.L_x_818) ;  /* 0x0000032000000947 */ /* 0x000fca0003800000 */
[----:B------:R-:W-:Y:S01]  /*2f10*/  ISETP.GE.AND P0, PT, R133, UR4, PT ;  /* 0x0000000485007c0c */ /* 0x000fe2000bf06270 */
[----:B-1----:R-:W2:Y:S11]  /*2f20*/  LDG.E.128 R16, [R126.64+0x80] ;  /* 0x000080067e107981 */ /* 0x002eb6000c1e1d00 */
[----:B------:R-:W-:Y:S01]  /*2f30*/  @!UPT UIADD3 URZ, URZ, URZ, URZ ;  /* 0x0000003f3f3ff290 */ /* 0x000fe2000fffe03f */
[----:B------:R-:W3:Y:S06]  /*2f40*/  @!P0 LDG.E.64 R6, [R12.64+0x40] ;  /* 0x000040060c068981 */ /* 0x000eec000c1e1b00 */
[----:B------:R-:W4:Y:S02]  /*2f50*/  @!P0 LDG.E.64 R24, [R44.64+0x40] ;  /* 0x000040062c188981 */ /* 0x000f24000c1e1b00 */
        /* <DEDUP_REMOVED lines=44> */
[----:B------:R1:W-:Y:S02]  /*3220*/  STG.E.128 [R120.64+0x80], R16 ;  /* 0x0000801078007986 */ /* 0x0003e4000c101d06 */
.L_x_818:
[----:B------:R-:W-:Y:S05]  /*3230*/  BSYNC B0 ;  /* 0x0000000000007941 */ /* 0x000fea0003800000 */
.L_x_817:
[----:B------:R-:W-:Y:S11]  /*3240*/  ISETP.GE.AND P0, PT, R132, c[0x0][0x220], PT ;  /* 0x0000880084007a0c */ /* 0x000ff60003f06270 */
[----:B------:R-:W-:Y:S02]  /*3250*/  @!UPT UIADD3 URZ, URZ, URZ, URZ ;  /* 0x0000003f3f3ff290 */ /* 0x000fe4000fffe03f */
        /* <DEDUP_REMOVED lines=51> */
.L_x_814:
[----:B------:R-:W-:Y:S05]  /*3590*/  BSYNC B1 ;  /* 0x0000000000017941 */ /* 0x000fea0003800000 */
.L_x_813:
[----:B------:R-:W-:Y:S01]  /*35a0*/  BSSY B1, `(.L_x_819) ;  /* 0x00000b3000017945 */ /* 0x000fe20003800000 */
[----:B------:R-:W-:-:S05]  /*35b0*/  @!P4 BRA `(.L_x_820) ;  /* 0x00000b100000c947 */ /* 0x000fca0003800000 */
[----:B------:R-:W-:Y:S01]  /*35c0*/  ISETP.GE.AND P0, PT, R134, c[0x0][0x220], PT ;  /* 0x0000880086007a0c */ /* 0x000fe20003f06270 */
[C---:B------:R-:W-:Y:S01]  /*35d0*/  IMAD.SHL.U32 R5, R82.reuse, 0x2, RZ ;  /* 0x0000000252057824 */ /* 0x040fe200078e00ff */
[----:B------:R-:W-:Y:S01]  /*35e0*/  SHF.L.U64.HI R3, R82, 0x1, R80 ;  /* 0x0000000152037819 */ /* 0x000fe20000010250 */
[----:B------:R-:W-:Y:S03]  /*35f0*/  BSSY B0, `(.L_x_821) ;  /* 0x000003b000007945 */ /* 0x000fe60003800000 */
[-C--:B------:R-:W-:Y:S02]  /*3600*/  IADD3 R28, P5, R44, R5.reuse, RZ ;  /* 0x000000052c1c7210 */ /* 0x080fe40007fbe0ff */
[----:B------:R-:W-:Y:S03]  /*3610*/  IADD3 R14, P4, R12, R5, RZ ;  /* 0x000000050c0e7210 */ /* 0x000fe60007f9e0ff */
[--C-:B------:R-:W-:Y:S02]  /*3620*/  IMAD.X R29, R45, 0x1, R3.reuse, P5 ;  /* 0x000000012d1d7824 */ /* 0x100fe400028e0603 */
[----:B------:R-:W-:Y:S01]  /*3630*/  IMAD.X R15, R13, 0x1, R3, P4 ;  /* 0x000000010d0f7824 */ /* 0x000fe200020e0603 */
[----:B------:R-:W-:-:S05]  /*3640*/  @P0 BRA `(.L_x_822) ;  /* 0x0000035000000947 */ /* 0x000fca0003800000 */
[----:B------:R-:W-:Y:S02]  /*3650*/  LEA R30, P4, R86, R126, 0x1 ;  /* 0x0000007e561e7211 */ /* 0x000fe400078808ff */
[----:B------:R-:W-:Y:S02]  /*3660*/  ISETP.GE.AND P0, PT, R134, UR4, PT ;  /* 0x0000000486007c0c */ /* 0x000fe4000bf06270 */
[----:B------:R-:W-:Y:S02]  /*3670*/  LEA.HI.X R31, R86, R127, R83, 0x1, P4 ;  /* 0x0000007f561f7211 */ /* 0x000fe400020f0c53 */
[C---:B------:R-:W-:Y:S03]  /*3680*/  LEA R36, P4, R56.reuse, R120, 0x1 ;  /* 0x0000007838247211 */ /* 0x040fe600078808ff */
[----:B-1----:R-:W2:Y:S01]  /*3690*/  LDG.E.128 R16, [R30.64] ;  /* 0x000000061e107981 */ /* 0x002ea2000c1e1d00 */
[----:B------:R-:W-:Y:S07]  /*36a0*/  LEA.HI.X R37, R56, R121, R203, 0x1, P4 ;  /* 0x0000007938257211 */ /* 0x000fee00020f0ccb */
[----:B------:R-:W3:Y:S06]  /*36b0*/  @!P0 LDG.E.64 R6, [R14.64] ;  /* 0x000000060e068981 */ /* 0x000eec000c1e1b00 */
[----:B------:R-:W4:Y:S01]  /*36c0*/  @!P0 LDG.E.64 R26, [R28.64] ;  /* 0x000000061c1a8981 */ /* 0x000f22000c1e1b00 */
[--C-:B---3--:R-:W-:Y:S01]  /*36d0*/  @!P0 HADD2.F32 R21, -RZ, R6.reuse.H0_H0 ;  /* 0x20000006ff158230 */ /* 0x108fe20000004100 */
[----:B--2---:R-:W-:Y:S01]  /*36e0*/  @!P0 MOV R5, R16 ;  /* 0x0000001000058202 */ /* 0x004fe20000000f00 */
[----:B------:R-:W-:Y:S01]  /*36f0*/  @!P0 HADD2.F32 R8, -RZ, R6.H1_H1 ;  /* 0x30000006ff088230 */ /* 0x000fe20000004100 */
[----:B------:R-:W-:Y:S03]  /*3700*/  @!P0 MOV R6, R19 ;  /* 0x0000001300068202 */ /* 0x000fe60000000f00 */
[--C-:B------:R-:W-:Y:S02]  /*3710*/  @!P0 HADD2.F32 R22, -RZ, R5.reuse.H1_H1 ;  /* 0x30000005ff168230 */ /* 0x100fe40000004100 */
[----:B------:R-:W-:Y:S02]  /*3720*/  @!P0 HADD2.F32 R20, -RZ, R5.H0_H0 ;  /* 0x20000005ff148230 */ /* 0x000fe40000004100 */
[--C-:B----4-:R-:W-:Y:S01]  /*3730*/  @!P0 HADD2.F32 R23, -RZ, R26.reuse.H0_H0 ;  /* 0x2000001aff178230 */ /* 0x110fe20000004100 */
        /* <DEDUP_REMOVED lines=15> */
[--C-:B------:R-:W-:Y:S01]  /*3830*/  @!P0 HADD2.F32 R26, -RZ, R6.reuse.H1_H1 ;  /* 0x30000006ff1a8230 */ /* 0x100fe20000004100 */
[-C--:B------:R-:W-:Y:S01]  /*3840*/  @!P0 FMUL.FTZ R30, R22, R5.reuse ;  /* 0x00000005161e8220 */ /* 0x080fe20000410000 */
[----:B------:R-:W-:Y:S01]  /*3850*/  @!P0 HADD2.F32 R6, -RZ, R6.H0_H0 ;  /* 0x20000006ff068230 */ /* 0x000fe20000004100 */
[----:B------:R-:W-:Y:S01]  /*3860*/  @!P0 FMUL.FTZ R3, R20, R5 ;  /* 0x0000000514038220 */ /* 0x000fe20000410000 */
[----:B------:R-:W-:Y:S01]  /*3870*/  @!P0 HADD2.F32 R7, -RZ, R7.H1_H1 ;  /* 0x30000007ff078230 */ /* 0x000fe20000004100 */
[-C--:B------:R-:W-:Y:S01]  /*3880*/  @!P0 FFMA.FTZ R2, R23, R24.reuse, R2 ;  /* 0x0000001817028223 */ /* 0x080fe20000010002 */
[----:B------:R-:W-:Y:S01]  /*3890*/  @!P0 MOV R16, R31 ;  /* 0x0000001f00108202 */ /* 0x000fe20000000f00 */
[----:B------:R-:W-:Y:S01]  /*38a0*/  @!P0 FFMA.FTZ R33, R21, R24, -R33 ;  /* 0x0000001815218223 */ /* 0x000fe20000010821 */
[--C-:B------:R-:W-:Y:S01]  /*38b0*/  @!P0 HADD2.F32 R25, -RZ, R27.reuse.H0_H0 ;  /* 0x2000001bff198230 */ /* 0x100fe20000004100 */
[-C--:B------:R-:W-:Y:S01]  /*38c0*/  @!P0 FMUL.FTZ R32, R26, R7.reuse ;  /* 0x000000071a208220 */ /* 0x080fe20000410000 */
[----:B------:R-:W-:Y:S01]  /*38d0*/  @!P0 HADD2.F32 R27, -RZ, R27.H1_H1 ;  /* 0x3000001bff1b8230 */ /* 0x000fe20000004100 */
[----:B------:R-:W-:Y:S01]  /*38e0*/  @!P0 FMUL.FTZ R4, R6, R7 ;  /* 0x0000000706048220 */ /* 0x000fe20000410000 */
[----:B------:R-:W-:Y:S01]  /*38f0*/  @!P0 F2FP.PACK_AB R34, R2, R33 ;  /* 0x000000210222823e */ /* 0x000fe200000000ff */
[-C--:B------:R-:W-:Y:S02]  /*3900*/  @!P0 FFMA.FTZ R3, R22, R25.reuse, R3 ;  /* 0x0000001916038223 */ /* 0x080fe40000010003 */
[----:B------:R-:W-:Y:S01]  /*3910*/  @!P0 FFMA.FTZ R30, R20, R25, -R30 ;  /* 0x00000019141e8223 */ /* 0x000fe2000001081e */
[----:B------:R-:W-:Y:S01]  /*3920*/  @!P0 MOV R17, R34 ;  /* 0x0000002200118202 */ /* 0x000fe20000000f00 */
[-C--:B------:R-:W-:Y:S02]  /*3930*/  @!P0 FFMA.FTZ R32, R6, R27.reuse, -R32 ;  /* 0x0000001b06208223 */ /* 0x080fe40000010820 */
[----:B------:R-:W-:Y:S01]  /*3940*/  @!P0 FFMA.FTZ R4, R26, R27, R4 ;  /* 0x0000001b1a048223 */ /* 0x000fe20000010004 */
[----:B------:R-:W-:Y:S04]  /*3950*/  @!P0 F2FP.PACK_AB R30, R3, R30 ;  /* 0x0000001e031e823e */ /* 0x000fe800000000ff */
[----:B------:R-:W-:Y:S02]  /*3960*/  @!P0 F2FP.PACK_AB R33, R4, R32 ;  /* 0x000000200421823e */ /* 0x000fe400000000ff */
[----:B------:R-:W-:Y:S02]  /*3970*/  @!P0 MOV R18, R30 ;  /* 0x0000001e00128202 */ /* 0x000fe40000000f00 */
[----:B------:R-:W-:Y:S05]  /*3980*/  @!P0 MOV R19, R33 ;  /* 0x0000002100138202 */ /* 0x000fea0000000f00 */
[----:B------:R1:W-:Y:S02]  /*3990*/  STG.E.128 [R36.64], R16 ;  /* 0x0000001024007986 */ /* 0x0003e4000c101d06 */
.L_x_822:
[----:B------:R-:W-:Y:S05]  /*39a0*/  BSYNC B0 ;  /* 0x0000000000007941 */ /* 0x000fea0003800000 */
.L_x_821:
[----:B------:R-:W-:Y:S01]  /*39b0*/  ISETP.GE.AND P0, PT, R133, c[0x0][0x220], PT ;  /* 0x0000880085007a0c */ /* 0x000fe20003f06270 */
[----:B------:R-:W-:Y:S01]  /*39c0*/  @!UPT UIADD3 URZ, URZ, URZ, URZ ;  /* 0x0000003f3f3ff290 */ /* 0x000fe2000fffe03f */
[----:B------:R-:W-:Y:S11]  /*39d0*/  BSSY B0, `(.L_x_823) ;  /* 0x0000037000007945 */ /* 0x000ff60003800000 */
[----:B------:R-:W-:-:S05]  /*39e0*/  @P0 BRA `(.L_x_824) ;  /* 0x0000035000000947 */ /* 0x000fca0003800000 */
[----:B------:R-:W-:Y:S02]  /*39f0*/  LEA R30, P4, R89, R126, 0x1 ;  /* 0x0000007e591e7211 */ /* 0x000fe400078808ff */
[----:B------:R-:W-:Y:S02]  /*3a00*/  ISETP.GE.AND P0, PT, R133, UR4, PT ;  /* 0x0000000485007c0c */ /* 0x000fe4000bf06270 */
[----:B------:R-:W-:Y:S02]  /*3a10*/  LEA.HI.X R31, R89, R127, R90, 0x1, P4 ;  /* 0x0000007f591f7211 */ /* 0x000fe400020f0c5a */
[C---:B-1----:R-:W-:Y:S03]  /*3a20*/  LEA R36, P4, R93.reuse, R120, 0x1 ;  /* 0x000000785d247211 */ /* 0x042fe600078808ff */
[----:B------:R-:W2:Y:S01]  /*3a30*/  LDG.E.128 R16, [R30.64] ;  /* 0x000000061e107981 */ /* 0x000ea2000c1e1d00 */
[----:B------:R-:W-:Y:S07]  /*3a40*/  LEA.HI.X R37, R93, R121, R94, 0x1, P4 ;  /* 0x000000795d257211 */ /* 0x000fee00020f0c5e */
[----:B------:R-:W3:Y:S06]  /*3a50*/  @!P0 LDG.E.64 R6, [R14.64+0x40] ;  /* 0x000040060e068981 */ /* 0x000eec000c1e1b00 */
[----:B------:R-:W4:Y:S01]  /*3a60*/  @!P0 LDG.E.64 R26, [R28.64+0x40] ;  /* 0x000040061c1a8981 */ /* 0x000f22000c1e1b00 */
        /* <DEDUP_REMOVED lines=45> */
.L_x_824:
[----:B------:R-:W-:Y:S05]  /*3d40*/  BSYNC B0 ;  /* 0x0000000000007941 */ /* 0x000fea0003800000 */
.L_x_823:
[----:B------:R-:W-:Y:S11]  /*3d50*/  ISETP.GE.AND P0, PT, R132, c[0x0][0x220], PT ;  /* 0x0000880084007a0c */ /* 0x000ff60003f06270 */
[----:B------:R-:W-:Y:S02]  /*3d60*/  @!UPT UIADD3 URZ, URZ, URZ, URZ ;  /* 0x0000003f3f3ff290 */ /* 0x000fe4000fffe03f */
[----:B------:R-:W-:-:S05]  /*3d70*/  @P0 BRA `(.L_x_820) ;  /* 0x0000035000000947 */ /* 0x000fca0003800000 */
[C---:B------:R-:W-:Y:S02]  /*3d80*/  LEA R30, P4, R97.reuse, R126, 0x1 ;  /* 0x0000007e611e7211 */ /* 0x040fe400078808ff */
        /* <DEDUP_REMOVED lines=10> */
[----:B------:R-:W-:Y:S02]  /*3e30*/  @!P0 MOV R15, R17 ;  /* 0x00000011000f8202 */ /* 0x000fe40000000f00 */
[----:B------:R-:W-:Y:S01]  /*3e40*/  @!P0 MOV R14, R18 ;  /* 0x00000012000e8202 */ /* 0x000fe20000000f00 */
[--C-:B------:R-:W-:Y:S01]  /*3e50*/  @!P0 HADD2.F32 R22, -RZ, R5.reuse.H1_H1 ;  /* 0x30000005ff168230 */ /* 0x100fe20000004100 */
[----:B------:R-:W-:Y:S01]  /*3e60*/  @!P0 MOV R6, R19 ;  /* 0x0000001300068202 */ /* 0x000fe20000000f00 */
[----:B------:R-:W-:Y:S02]  /*3e70*/  @!P0 HADD2.F32 R20, -RZ, R5.H0_H0 ;  /* 0x20000005ff148230 */ /* 0x000fe40000004100 */
[--C-:B----4-:R-:W-:Y:S01]  /*3e80*/  @!P0 HADD2.F32 R23, -RZ, R28.reuse.H0_H0 ;  /* 0x2000001cff178230 */ /* 0x110fe20000004100 */
[-C--:B------:R-:W-:Y:S01]  /*3e90*/  @!P0 FMUL.FTZ R31, R22, R21.reuse ;  /* 0x00000015161f8220 */ /* 0x080fe20000410000 */
[----:B------:R-:W-:Y:S01]  /*3ea0*/  @!P0 HADD2.F32 R24, -RZ, R28.H1_H1 ;  /* 0x3000001cff188230 */ /* 0x000fe20000004100 */
[C---:B------:R-:W-:Y:S01]  /*3eb0*/  @!P0 FMUL.FTZ R0, R20.reuse, R21 ;  /* 0x0000001514008220 */ /* 0x040fe20000410000 */
[--C-:B------:R-:W-:Y:S01]  /*3ec0*/  @!P0 HADD2.F32 R26, -RZ, R6.reuse.H1_H1 ;  /* 0x30000006ff1a8230 */ /* 0x100fe20000004100 */
[-C--:B------:R-:W-:Y:S01]  /*3ed0*/  @!P0 FFMA.FTZ R31, R20, R23.reuse, -R31 ;  /* 0x00000017141f8223 */ /* 0x080fe2000001081f */
[----:B------:R-:W-:Y:S01]  /*3ee0*/  @!P0 HADD2.F32 R6, -RZ, R6.H0_H0 ;  /* 0x20000006ff068230 */ /* 0x000fe20000004100 */
[----:B------:R-:W-:Y:S01]  /*3ef0*/  @!P0 FFMA.FTZ R0, R22, R23, R0 ;  /* 0x0000001716008223 */ /* 0x000fe20000010000 */
[--C-:B------:R-:W-:Y:S02]  /*3f00*/  @!P0 HADD2.F32 R23, -RZ, R15.reuse.H1_H1 ;  /* 0x3000000fff178230 */ /* 0x100fe40000004100 */
[----:B------:R-:W-:Y:S02]  /*3f10*/  @!P0 HADD2.F32 R15, -RZ, R15.H0_H0 ;  /* 0x2000000fff0f8230 */ /* 0x000fe40000004100 */
[--C-:B------:R-:W-:Y:S01]  /*3f20*/  @!P0 HADD2.F32 R22, -RZ, R14.reuse.H1_H1 ;  /* 0x3000000eff168230 */ /* 0x100fe20000004100 */
[-C--:B------:R-:W-:Y:S01]  /*3f30*/  @!P0 FMUL.FTZ R33, R23, R8.reuse ;  /* 0x0000000817218220 */ /* 0x080fe20000410000 */
[----:B------:R-:W-:Y:S01]  /*3f40*/  @!P0 HADD2.F32 R14, -RZ, R14.H0_H0 ;  /* 0x2000000eff0e8230 */ /* 0x000fe20000004100 */
[C---:B------:R-:W-:Y:S01]  /*3f50*/  @!P0 FMUL.FTZ R2, R15.reuse, R8 ;  /* 0x000000080f028220 */ /* 0x040fe20000410000 */
[--C-:B------:R-:W-:Y:S01]  /*3f60*/  @!P0 HADD2.F32 R5, -RZ, R7.reuse.H0_H0 ;  /* 0x20000007ff058230 */ /* 0x100fe20000004100 */
[-C--:B------:R-:W-:Y:S01]  /*3f70*/  @!P0 FFMA.FTZ R33, R15, R24.reuse, -R33 ;  /* 0x000000180f218223 */ /* 0x080fe20000010821 */
[----:B------:R-:W-:Y:S01]  /*3f80*/  @!P0 HADD2.F32 R7, -RZ, R7.H1_H1 ;  /* 0x30000007ff078230 */ /* 0x000fe20000004100 */
[----:B------:R-:W-:Y:S01]  /*3f90*/  @!P0 FFMA.FTZ R2, R23, R24, R2 ;  /* 0x0000001817028223 */ /* 0x000fe20000010002 */
[----:B------:R-:W-:Y:S01]  /*3fa0*/  @!P0 F2FP.PACK_AB R31, R0, R31 ;  /* 0x0000001f001f823e */ /* 0x000fe200000000ff */
[-C--:B------:R-:W-:Y:S01]  /*3fb0*/  @!P0 FMUL.FTZ R3, R14, R5.reuse ;  /* 0x000000050e038220 */ /* 0x080fe20000410000 */
[--C-:B------:R-:W-:Y:S01]  /*3fc0*/  @!P0 HADD2.F32 R25, -RZ, R29.reuse.H0_H0 ;  /* 0x2000001dff198230 */ /* 0x100fe20000004100 */
[----:B------:R-:W-:Y:S01]  /*3fd0*/  @!P0 FMUL.FTZ R30, R22, R5 ;  /* 0x00000005161e8220 */ /* 0x000fe20000410000 */
[----:B------:R-:W-:Y:S01]  /*3fe0*/  @!P0 F2FP.PACK_AB R34, R2, R33 ;  /* 0x000000210222823e */ /* 0x000fe200000000ff */
[----:B------:R-:W-:Y:S01]  /*3ff0*/  @!P0 HADD2.F32 R27, -RZ, R29.H1_H1 ;  /* 0x3000001dff1b8230 */ /* 0x000fe20000004100 */
[----:B------:R-:W-:Y:S01]  /*4000*/  @!P0 MOV R16, R31 ;  /* 0x0000001f00108202 */ /* 0x000fe20000000f00 */
[-C--:B------:R-:W-:Y:S01]  /*4010*/  @!P0 FMUL.FTZ R32, R26, R7.reuse ;  /* 0x000000071a208220 */ /* 0x080fe20000410000 */
[----:B------:R-:W-:Y:S01]  /*4020*/  @!P0 MOV R17, R34 ;  /* 0x0000002200118202 */ /* 0x000fe20000000f00 */
[----:B------:R-:W-:Y:S02]  /*4030*/  @!P0 FMUL.FTZ R4, R6, R7 ;  /* 0x0000000706048220 */ /* 0x000fe40000410000 */
[-C--:B------:R-:W-:Y:S02]  /*4040*/  @!P0 FFMA.FTZ R3, R22, R25.reuse, R3 ;  /* 0x0000001916038223 */ /* 0x080fe40000010003 */
[----:B------:R-:W-:Y:S02]  /*4050*/  @!P0 FFMA.FTZ R30, R14, R25, -R30 ;  /* 0x000000190e1e8223 */ /* 0x000fe4000001081e */
[-C--:B------:R-:W-:Y:S02]  /*4060*/  @!P0 FFMA.FTZ R32, R6, R27.reuse, -R32 ;  /* 0x0000001b06208223 */ /* 0x080fe40000010820 */
[----:B------:R-:W-:Y:S01]  /*4070*/  @!P0 FFMA.FTZ R4, R26, R27, R4 ;  /* 0x0000001b1a048223 */ /* 0x000fe20000010004 */
[----:B------:R-:W-:Y:S04]  /*4080*/  @!P0 F2FP.PACK_AB R30, R3, R30 ;  /* 0x0000001e031e823e */ /* 0x000fe800000000ff */
[----:B------:R-:W-:Y:S02]  /*4090*/  @!P0 F2FP.PACK_AB R33, R4, R32 ;  /* 0x000000200421823e */ /* 0x000fe400000000ff */
[----:B------:R-:W-:Y:S02]  /*40a0*/  @!P0 MOV R18, R30 ;  /* 0x0000001e00128202 */ /* 0x000fe40000000f00 */
[----:B------:R-:W-:Y:S05]  /*40b0*/  @!P0 MOV R19, R33 ;  /* 0x0000002100138202 */ /* 0x000fea0000000f00 */
[----:B------:R1:W-:Y:S02]  /*40c0*/  STG.E.128 [R36.64], R16 ;  /* 0x0000001024007986 */ /* 0x0003e4000c101d06 */
.L_x_820:
[----:B------:R-:W-:Y:S05]  /*40d0*/  BSYNC B1 ;  /* 0x0000000000017941 */ /* 0x000fea0003800000 */
.L_x_819:
        /* <DEDUP_REMOVED lines=14> */
[C---:B-1----:R-:W-:Y:S03]  /*41c0*/  LEA R36, P2, R164.reuse, R120, 0x1 ;  /* 0x00000078a4247211 */ /* 0x042fe600078408ff */
[----:B------:R-:W2:Y:S01]  /*41d0*/  LDG.E.128 R16, [R30.64] ;  /* 0x000000061e107981 */ /* 0x000ea2000c1e1d00 */
        /* <DEDUP_REMOVED lines=48> */
.L_x_828:
[----:B------:R-:W-:Y:S05]  /*44e0*/  BSYNC B0 ;  /* 0x0000000000007941 */ /* 0x000fea0003800000 */
.L_x_827:
        /* <DEDUP_REMOVED lines=57> */
.L_x_830:
[----:B------:R-:W-:Y:S05]  /*4880*/  BSYNC B0 ;  /* 0x0000000000007941 */ /* 0x000fea0003800000 */
.L_x_829:
        /* <DEDUP_REMOVED lines=56> */
.L_x_826:
[----:B------:R-:W-:Y:S05]  /*4c10*/  BSYNC B1 ;  /* 0x0000000000017941 */ /* 0x000fea0003800000 */
.L_x_825:
        /* <DEDUP_REMOVED lines=11> */
[----:B------:R-:W-:Y:S02]  /*4cd0*/  MOV R31, 0x60 ;  /* 0x00000060001f7802 */ /* 0x000fe40000000f00 */
[----:B------:R-:W-:Y:S03]  /*4ce0*/  ISETP.GE.AND P0, PT, R134, UR4, PT ;  /* 0x0000000486007c0c */ /* 0x000fe6000bf06270 */
[C---:B------:R-:W-:Y:S04]  /*4cf0*/  IMAD.WIDE.U32 R32, R31.reuse, c[0x0][0x288], R126 ;  /* 0x0000a2001f207a25 */ /* 0x040fe800078e007e */
[C---:B------:R-:W-:Y:S02]  /*4d00*/  IMAD R30, R31.reuse, c[0x0][0x28c], RZ ;  /* 0x0000a3001f1e7a24 */ /* 0x040fe400078e02ff */
[----:B-1----:R-:W-:Y:S03]  /*4d10*/  IMAD.WIDE.U32 R36, R31, c[0x0][0x198], R120 ;  /* 0x000066001f247a25 */ /* 0x002fe600078e0078 */
[----:B------:R-:W-:Y:S01]  /*4d20*/  IADD3 R33, R33, R30, RZ ;  /* 0x0000001e21217210 */ /* 0x000fe20007ffe0ff */
[----:B------:R-:W-:Y:S01]  /*4d30*/  IMAD R31, R31, c[0x0][0x19c], RZ ;  /* 0x000067001f1f7a24 */ /* 0x000fe200078e02ff */
[----:B------:R-:W2:Y:S04]  /*4d40*/  @!P0 LDG.E.64 R6, [R14.64] ;  /* 0x000000060e068981 */ /* 0x000ea8000c1e1b00 */
[----:B------:R-:W-:Y:S02]  /*4d50*/  IADD3 R37, R37, R31, RZ ;  /* 0x0000001f25257210 */ /* 0x000fe40007ffe0ff */
[----:B------:R-:W3:Y:S08]  /*4d60*/  LDG.E.128 R16, [R32.64] ;  /* 0x0000000620107981 */ /* 0x000ef0000c1e1d00 */
[----:B------:R-:W4:Y:S01]  /*4d70*/  @!P0 LDG.E.64 R26, [R28.64] ;  /* 0x000000061c1a8981 */ /* 0x000f22000c1e1b00 */
[--C-:B--2---:R-:W-:Y:S02]  /*4d80*/  @!P0 HADD2.F32 R21, -RZ, R6.reuse.H0_H0 ;  /* 0x20000006ff158230 */ /* 0x104fe40000004100 */
[----:B------:R-:W-:Y:S01]  /*4d90*/  @!P0 HADD2.F32 R8, -RZ, R6.H1_H1 ;  /* 0x30000006ff088230 */ /* 0x000fe20000004100 */
[----:B---3--:R-:W-:Y:S02]  /*4da0*/  @!P0 MOV R5, R16 ;  /* 0x0000001000058202 */ /* 0x008fe40000000f00 */
        /* <DEDUP_REMOVED lines=42> */
.L_x_834:
[----:B------:R-:W-:Y:S05]  /*5050*/  BSYNC B0 ;  /* 0x0000000000007941 */ /* 0x000fea0003800000 */
.L_x_833:
[----:B------:R-:W-:Y:S01]  /*5060*/  ISETP.GE.AND P0, PT, R133, c[0x0][0x220], PT ;  /* 0x0000880085007a0c */ /* 0x000fe20003f06270 */
[----:B------:R-:W-:Y:S01]  /*5070*/  @!UPT UIADD3 URZ, URZ, URZ, URZ ;  /* 0x0000003f3f3ff290 */ /* 0x000fe2000fffe03f */
[----:B------:R-:W-:Y:S11]  /*5080*/  BSSY B0, `(.L_x_835) ;  /* 0x0000037000007945 */ /* 0x000ff60003800000 */
        /* <DEDUP_REMOVED lines=54> */
.L_x_836:
[----:B------:R-:W-:Y:S05]  /*53f0*/  BSYNC B0 ;  /* 0x0000000000007941 */ /* 0x000fea0003800000 */
.L_x_835:
[----:B------:R-:W-:Y:S11]  /*5400*/  ISETP.GE.AND P0, PT, R132, c[0x0][0x220], PT ;  /* 0x0000880084007a0c */ /* 0x000ff60003f06270 */
[----:B------:R-:W-:Y:S02]  /*5410*/  @!UPT UIADD3 URZ, URZ, URZ, URZ ;  /* 0x0000003f3f3ff290 */ /* 0x000fe4000fffe03f */
        /* <DEDUP_REMOVED lines=54> */
.L_x_832:
[----:B------:R-:W-:Y:S05]  /*5780*/  BSYNC B1 ;  /* 0x0000000000017941 */ /* 0x000fea0003800000 */
.L_x_831:
[----:B------:R-:W-:Y:S01]  /*5790*/  IMAD.MOV.U32 R3, RZ, RZ, c[0x0][0x230] ;  /* 0x00008c00ff037624 */ /* 0x000fe200078e00ff */
[----:B------:R-:W-:Y:S03]  /*57a0*/  ULDC UR4, c[0x0][0x230] ;  /* 0x00008c0000047ab9 */ /* 0x000fe60000000800 */
[----:B------:R-:W-:Y:S05]  /*57b0*/  IMAD.U32 R3, R3, -0x20, RZ ;  /* 0xffffffe003037824 */ /* 0x000fea00078e00ff */
[C---:B------:R-:W-:Y:S02]  /*57c0*/  LEA R44, P1, R3.reuse, R44, 0x1 ;  /* 0x0000002c032c7211 */ /* 0x040fe400078208ff */
[C---:B------:R-:W-:Y:S02]  /*57d0*/  LEA R12, P0, R3.reuse, R12, 0x1 ;  /* 0x0000000c030c7211 */ /* 0x040fe400078008ff */
[C---:B------:R-:W-:Y:S02]  /*57e0*/  LEA.HI.X.SX32 R45, R3.reuse, R45, 0x1, P1 ;  /* 0x0000002d032d7211 */ /* 0x040fe400008f0eff */
[----:B------:R-:W-:Y:S01]  /*57f0*/  LEA.HI.X.SX32 R13, R3, R13, 0x1, P0 ;  /* 0x0000000d030d7211 */ /* 0x000fe200000f0eff */
[----:B------:R-:W-:-:S05]  /*5800*/  BRA `(.L_x_837) ;  /* 0x0000518000007947 */ /* 0x000fca0003800000 */
.L_x_812:
[----:B------:R-:W-:Y:S01]  /*5810*/  BSSY B2, `(.L_x_838) ;  /* 0x0000122000027945 */ /* 0x000fe20003800000 */
[----:B------:R-:W-:-:S05]  /*5820*/  @!P6 BRA `(.L_x_839) ;  /* 0x000012000000e947 */ /* 0x000fca0003800000 */
[----:B------:R-:W-:Y:S01]  /*5830*/  ISETP.GE.AND P0, PT, R134, c[0x0][0x220], PT ;  /* 0x0000880086007a0c */ /* 0x000fe20003f06270 */
[----:B------:R-:W-:Y:S01]  /*5840*/  @!UPT UIADD3 URZ, URZ, URZ, URZ ;  /* 0x0000003f3f3ff290 */ /* 0x000fe2000fffe03f */
[----:B------:R-:W-:Y:S11]  /*5850*/  BSSY B1, `(.L_x_840) ;  /* 0x000005d000017945 */ /* 0x000ff60003800000 */
[----:B------:R-:W-:-:S05]  /*5860*/  @P0 BRA `(.L_x_841) ;  /* 0x000005b000000947 */ /* 0x000fca0003800000 */
[----:B------:R1:W5:Y:S01]  /*5870*/  LDG.E.128 R48, [R126.64] ;  /* 0x000000067e307981 */ /* 0x000362000c1e1d00 */
[----:B------:R-:W-:Y:S01]  /*5880*/  ISETP.GE.AND P0, PT, R134, UR4, PT ;  /* 0x0000000486007c0c */ /* 0x000fe2000bf06270 */
[----:B------:R-:W-:Y:S01]  /*5890*/  @!UPT UIADD3 URZ, URZ, URZ, URZ ;  /* 0x0000003f3f3ff290 */ /* 0x000fe2000fffe03f */
[----:B------:R-:W-:Y:S11]  /*58a0*/  BSSY B0, `(.L_x_842) ;  /* 0x0000056000007945 */ /* 0x000ff60003800000 */
[----:B------:R-:W-:-:S05]  /*58b0*/  @P0 BRA `(.L_x_843) ;  /* 0x0000054000000947 */ /* 0x000fca0003800000 */
[--C-:B-----5:R-:W-:Y:S01]  /*58c0*/  HADD2.F32 R27, -RZ, R48.reuse.H0_H0 ;  /* 0x20000030ff1b7230 */ /* 0x120fe20000004100 */
[----:B------:R-:W-:Y:S01]  /*58d0*/  ULEA.HI UR5, UR4, UR4, URZ, 0x1 ;  /* 0x0000000404057291 */ /* 0x000fe2000f8f083f */
[----:B------:R-:W-:Y:S01]  /*58e0*/  HADD2.F32 R31, -RZ, R48.H1_H1 ;  /* 0x30000030ff1f7230 */ /* 0x000fe20000004100 */
[----:B------:R-:W-:Y:S01]  /*58f0*/  MOV R55, RZ ;  /* 0x000000ff00377202 */ /* 0x000fe20000000f00 */
[----:B------:R-:W-:Y:S01]  /*5900*/  HADD2.F32 R32, -RZ, R49.H0_H0 ;  /* 0x20000031ff207230 */ /* 0x000fe20000004100 */
[----:B------:R-:W-:Y:S01]  /*5910*/  USHF.R.S32.HI UR5, URZ, 0x1, UR5 ;  /* 0x000000013f057899 */ /* 0x000fe20008011405 */
[----:B------:R-:W-:Y:S02]  /*5920*/  MOV R53, RZ ;  /* 0x000000ff00357202 */ /* 0x000fe40000000f00 */
[----:B------:R-:W-:Y:S02]  /*5930*/  MOV R40, R50 ;  /* 0x0000003200287202 */ /* 0x000fe40000000f00 */
[----:B------:R-:W-:Y:S02]  /*5940*/  MOV R47, R51 ;  /* 0x00000033002f7202 */ /* 0x000fe40000000f00 */
[----:B------:R-:W-:Y:S02]  /*5950*/  ISETP.GE.AND P6, PT, R134, UR5, PT ;  /* 0x0000000586007c0c */ /* 0x000fe4000bfc6270 */
[----:B------:R-:W-:Y:S11]  /*5960*/  MOV R167, UR5 ;  /* 0x0000000500a77c02 */ /* 0x000ff60008000f00 */
[----:B------:R-:W-:Y:S02]  /*5970*/  @P6 IADD3 R55, RZ, -UR5, RZ ;  /* 0x80000005ff376c10 */ /* 0x000fe4000fffe0ff */
[----:B------:R-:W-:Y:S02]  /*5980*/  @P6 IADD3 R53, RZ, -UR5, RZ ;  /* 0x80000005ff356c10 */ /* 0x000fe4000fffe0ff */
[C---:B------:R-:W-:Y:S02]  /*5990*/  LEA R36, P0, R55.reuse, R130, 0x1 ;  /* 0x0000008237247211 */ /* 0x040fe400078008ff */
[----:B------:R-:W-:Y:S02]  /*59a0*/  @P6 IADD3 R167, RZ, -UR5, RZ ;  /* 0x80000005ffa76c10 */ /* 0x000fe4000fffe0ff */
[----:B------:R-:W-:Y:S02]  /*59b0*/  LEA.HI.X.SX32 R37, R55, R131, 0x1, P0 ;  /* 0x0000008337257211 */ /* 0x000fe400000f0eff */
[----:B------:R-:W-:Y:S02]  /*59c0*/  LEA R16, P5, R167, R126, 0x1 ;  /* 0x0000007ea7107211 */ /* 0x000fe400078a08ff */
[----:B------:R-:W-:Y:S02]  /*59d0*/  LEA R54, P0, R53, R128, 0x1 ;  /* 0x0000008035367211 */ /* 0x000fe400078008ff */
[----:B------:R-:W-:Y:S01]  /*59e0*/  LEA.HI.X.SX32 R17, R167, R127, 0x1, P5 ;  /* 0x0000007fa7117211 */ /* 0x000fe200028f0eff */
[----:B------:R-:W2:Y:S01]  /*59f0*/  LDG.E.128 R36, [R36.64] ;  /* 0x0000000624247981 */ /* 0x000ea2000c1e1d00 */
[----:B------:R-:W-:Y:S07]  /*5a00*/  LEA.HI.X.SX32 R55, R53, R129, 0x1, P0 ;  /* 0x0000008135377211 */ /* 0x000fee00000f0eff */
[----:B------:R-:W3:Y:S08]  /*5a10*/  LDG.E.128 R20, [R16.64] ;  /* 0x0000000610147981 */ /* 0x000ef0000c1e1d00 */
[----:B------:R-:W4:Y:S01]  /*5a20*/  LDG.E.128 R52, [R54.64] ;  /* 0x0000000636347981 */ /* 0x000f22000c1e1d00 */
[--C-:B--2---:R-:W-:Y:S02]  /*5a30*/  HADD2.F32 R29, -RZ, R36.reuse.H0_H0 ;  /* 0x20000024ff1d7230 */ /* 0x104fe40000004100 */
[----:B------:R-:W-:Y:S02]  /*5a40*/  HADD2.F32 R30, -RZ, R36.H1_H1 ;  /* 0x30000024ff1e7230 */ /* 0x000fe40000004100 */
[--C-:B------:R-:W-:Y:S02]  /*5a50*/  HADD2.F32 R33, -RZ, R37.reuse.H0_H0 ;  /* 0x20000025ff217230 */ /* 0x100fe40000004100 */
[----:B------:R-:W-:Y:S02]  /*5a60*/  HADD2.F32 R34, -RZ, R37.H1_H1 ;  /* 0x30000025ff227230 */ /* 0x000fe40000004100 */
[--C-:B------:R-:W-:Y:S01]  /*5a70*/  HADD2.F32 R35, -RZ, R38.reuse.H0_H0 ;  /* 0x20000026ff237230 */ /* 0x100fe20000004100 */
[----:B---3--:R-:W-:Y:S01]  /*5a80*/  MOV R14, R20 ;  /* 0x00000014000e7202 */ /* 0x008fe20000000f00 */
[----:B------:R-:W-:Y:S01]  /*5a90*/  HADD2.F32 R36, -RZ, R38.H1_H1 ;  /* 0x30000026ff247230 */ /* 0x000fe20000004100 */
[----:B------:R-:W-:Y:S01]  /*5aa0*/  MOV R17, R23 ;  /* 0x0000001700117202 */ /* 0x000fe20000000f00 */
[----:B------:R-:W-:Y:S01]  /*5ab0*/  HADD2.F32 R37, -RZ, R39.H0_H0 ;  /* 0x20000027ff257230 */ /* 0x000fe20000004100 */
[----:B------:R-:W-:Y:S01]  /*5ac0*/  MOV R19, R21 ;  /* 0x0000001500137202 */ /* 0x000fe20000000f00 */
[----:B------:R-:W-:Y:S01]  /*5ad0*/  HADD2.F32 R28, -RZ, R14.H0_H0 ;  /* 0x2000000eff1c7230 */ /* 0x000fe20000004100 */
[----:B------:R-:W-:Y:S01]  /*5ae0*/  MOV R24, R22 ;  /* 0x0000001600187202 */ /* 0x000fe20000000f00 */
[--C-:B----4-:R-:W-:Y:S02]  /*5af0*/  HADD2.F32 R23, -RZ, R52.reuse.H0_H0 ;  /* 0x20000034ff177230 */ /* 0x110fe40000004100 */
[----:B------:R-:W-:Y:S02]  /*5b00*/  HADD2.F32 R21, -RZ, R52.H1_H1 ;  /* 0x30000034ff157230 */ /* 0x000fe40000004100 */
[--C-:B------:R-:W-:Y:S01]  /*5b10*/  HADD2.F32 R22, -RZ, R53.reuse.H0_H0 ;  /* 0x20000035ff167230 */ /* 0x100fe20000004100 */
[----:B------:R-:W-:Y:S01]  /*5b20*/  @!P6 FADD.FTZ R23, -R23, -RZ ;  /* 0x800000ff1717e221 */ /* 0x000fe20000010100 */
[----:B------:R-:W-:Y:S01]  /*5b30*/  HADD2.F32 R20, -RZ, R53.H1_H1 ;  /* 0x30000035ff147230 */ /* 0x000fe20000004100 */
[----:B------:R-:W-:Y:S01]  /*5b40*/  @!P6 FADD.FTZ R21, -R21, -RZ ;  /* 0x800000ff1515e221 */ /* 0x000fe20000010100 */
[----:B------:R-:W-:Y:S01]  /*5b50*/  HADD2.F32 R26, -RZ, R14.H1_H1 ;  /* 0x3000000eff1a7230 */ /* 0x000fe20000004100 */
[----:B------:R-:W-:Y:S01]  /*5b60*/  FMUL.FTZ R0, R28, R23 ;  /* 0x000000171c007220 */ /* 0x000fe20000410000 */
[--C-:B------:R-:W-:Y:S01]  /*5b70*/  HADD2.F32 R16, -RZ, R54.reuse.H1_H1 ;  /* 0x30000036ff107230 */ /* 0x100fe20000004100 */
[----:B------:R-:W-:Y:S01]  /*5b80*/  @!P6 FADD.FTZ R22, -R22, -RZ ;  /* 0x800000ff1616e221 */ /* 0x000fe20000010100 */
[----:B------:R-:W-:Y:S01]  /*5b90*/  HADD2.F32 R18, -RZ, R54.H0_H0 ;  /* 0x20000036ff127230 */ /* 0x000fe20000004100 */
[----:B------:R-:W-:Y:S01]  /*5ba0*/  FMUL.FTZ R2, R26, R21 ;  /* 0x000000151a027220 */ /* 0x000fe20000410000 */
[--C-:B------:R-:W-:Y:S01]  /*5bb0*/  HADD2.F32 R25, -RZ, R19.reuse.H0_H0 ;  /* 0x20000013ff197230 */ /* 0x100fe20000004100 */
[----:B------:R-:W-:Y:S01]  /*5bc0*/  @!P6 FADD.FTZ R20, -R20, -RZ ;  /* 0x800000ff1414e221 */ /* 0x000fe20000010100 */
[----:B------:R-:W-:Y:S01]  /*5bd0*/  HADD2.F32 R23, -RZ, R19.H1_H1 ;  /* 0x30000013ff177230 */ /* 0x000fe20000004100 */
[----:B------:R-:W-:Y:S01]  /*5be0*/  @!P6 FADD.FTZ R16, -R16, -RZ ;  /* 0x800000ff1010e221 */ /* 0x000fe20000010100 */
[--C-:B------:R-:W-:Y:S01]  /*5bf0*/  HADD2.F32 R19, -RZ, R24.reuse.H1_H1 ;  /* 0x30000018ff137230 */ /* 0x100fe20000004100 */
[----:B------:R-:W-:Y:S01]  /*5c00*/  @!P6 FADD.FTZ R18, -R18, -RZ ;  /* 0x800000ff1212e221 */ /* 0x000fe20000010100 */
[--C-:B------:R-:W-:Y:S01]  /*5c10*/  HADD2.F32 R15, -RZ, R55.reuse.H0_H0 ;  /* 0x20000037ff0f7230 */ /* 0x100fe20000004100 */
[----:B------:R-:W-:Y:S01]  /*5c20*/  FMUL.FTZ R3, R25, R22 ;  /* 0x0000001619037220 */ /* 0x000fe20000410000 */
[----:B------:R-:W-:Y:S01]  /*5c30*/  HADD2.F32 R21, -RZ, R24.H0_H0 ;  /* 0x20000018ff157230 */ /* 0x000fe20000004100 */
[----:B------:R-:W-:Y:S01]  /*5c40*/  FFMA.FTZ R0, R27, R29, R0 ;  /* 0x0000001d1b007223 */ /* 0x000fe20000010000 */
[----:B------:R-:W-:Y:S01]  /*5c50*/  HADD2.F32 R14, -RZ, R55.H1_H1 ;  /* 0x30000037ff0e7230 */ /* 0x000fe20000004100 */
[----:B------:R-:W-:Y:S01]  /*5c60*/  FMUL.FTZ R4, R23, R20 ;  /* 0x0000001417047220 */ /* 0x000fe20000410000 */
[----:B------:R-:W-:Y:S01]  /*5c70*/  HADD2.F32 R27, -RZ, R49.H1_H1 ;  /* 0x30000031ff1b7230 */ /* 0x000fe20000004100 */
[----:B------:R-:W-:Y:S01]  /*5c80*/  FFMA.FTZ R2, R31, R30, R2 ;  /* 0x0000001e1f027223 */ /* 0x000fe20000010002 */
[--C-:B------:R-:W-:Y:S01]  /*5c90*/  HADD2.F32 R30, -RZ, R40.reuse.H0_H0 ;  /* 0x20000028ff1e7230 */ /* 0x100fe20000004100 */
[----:B------:R-:W-:Y:S01]  /*5ca0*/  FMUL.FTZ R6, R19, R16 ;  /* 0x0000001013067220 */ /* 0x000fe20000410000 */
[--C-:B------:R-:W-:Y:S01]  /*5cb0*/  HADD2.F32 R16, -RZ, R17.reuse.H0_H0 ;  /* 0x20000011ff107230 */ /* 0x100fe20000004100 */
[----:B------:R-:W-:Y:S01]  /*5cc0*/  FMUL.FTZ R5, R21, R18 ;  /* 0x0000001215057220 */ /* 0x000fe20000410000 */
[----:B------:R-:W-:Y:S01]  /*5cd0*/  HADD2.F32 R17, -RZ, R17.H1_H1 ;  /* 0x30000011ff117230 */ /* 0x000fe20000004100 */
[----:B------:R-:W-:Y:S01]  /*5ce0*/  @!P6 FADD.FTZ R15, -R15, -RZ ;  /* 0x800000ff0f0fe221 */ /* 0x000fe20000010100 */
[----:B------:R-:W-:Y:S01]  /*5cf0*/  HADD2.F32 R29, -RZ, R40.H1_H1 ;  /* 0x30000028ff1d7230 */ /* 0x000fe20000004100 */
[----:B------:R-:W-:Y:S01]  /*5d00*/  FFMA.FTZ R3, R32, R33, R3 ;  /* 0x0000002120037223 */ /* 0x000fe20000010003 */
[----:B------:R-:W-:Y:S01]  /*5d10*/  HADD2.F32 R32, -RZ, R47.H0_H0 ;  /* 0x2000002fff207230 */ /* 0x000fe20000004100 */
[----:B------:R-:W-:Y:S01]  /*5d20*/  @!P6 FADD.FTZ R14, -R14, -RZ ;  /* 0x800000ff0e0ee221 */ /* 0x000fe20000010100 */
[----:B------:R-:W-:Y:S01]  /*5d30*/  HADD2.F32 R38, -RZ, R39.H1_H1 ;  /* 0x30000027ff267230 */ /* 0x000fe20000004100 */
[----:B------:R-:W-:Y:S01]  /*5d40*/  FFMA.FTZ R4, R27, R34, R4 ;  /* 0x000000221b047223 */ /* 0x000fe20000010004 */
[----:B------:R-:W-:Y:S01]  /*5d50*/  HADD2.F32 R31, -RZ, R47.H1_H1 ;  /* 0x3000002fff1f7230 */ /* 0x000fe20000004100 */
[----:B------:R-:W-:Y:S01]  /*5d60*/  FMUL.FTZ R7, R16, R15 ;  /* 0x0000000f10077220 */ /* 0x000fe20000410000 */
[----:B------:R-:W-:Y:S01]  /*5d70*/  F2FP.PACK_AB R48, R2, R0 ;  /* 0x000000000230723e */ /* 0x000fe200000000ff */
[----:B------:R-:W-:Y:S01]  /*5d80*/  FFMA.FTZ R5, R30, R35, R5 ;  /* 0x000000231e057223 */ /* 0x000fe20000010005 */
[----:B------:R-:W-:Y:S01]  /*5d90*/  F2FP.PACK_AB R49, R4, R3 ;  /* 0x000000030431723e */ /* 0x000fe200000000ff */
[----:B------:R-:W-:Y:S02]  /*5da0*/  FMUL.FTZ R8, R17, R14 ;  /* 0x0000000e11087220 */ /* 0x000fe40000410000 */
[----:B------:R-:W-:Y:S02]  /*5db0*/  FFMA.FTZ R6, R29, R36, R6 ;  /* 0x000000241d067223 */ /* 0x000fe40000010006 */
[----:B------:R-:W-:Y:S02]  /*5dc0*/  FFMA.FTZ R7, R32, R37, R7 ;  /* 0x0000002520077223 */ /* 0x000fe40000010007 */
[----:B------:R-:W-:Y:S01]  /*5dd0*/  FFMA.FTZ R8, R31, R38, R8 ;  /* 0x000000261f087223 */ /* 0x000fe20000010008 */
[----:B------:R-:W-:Y:S04]  /*5de0*/  F2FP.PACK_AB R50, R6, R5 ;  /* 0x000000050632723e */ /* 0x000fe800000000ff */
[----:B------:R-:W-:Y:S02]  /*5df0*/  F2FP.PACK_AB R51, R8, R7 ;  /* 0x000000070833723e */ /* 0x000fe400000000ff */
.L_x_843:
[----:B------:R-:W-:Y:S05]  /*5e00*/  BSYNC B0 ;  /* 0x0000000000007941 */ /* 0x000fea0003800000 */
.L_x_842:
[----:B-----5:R2:W-:Y:S02]  /*5e10*/  STG.E.128 [R120.64], R48 ;  /* 0x0000003078007986 */ /* 0x0205e4000c101d06 */
.L_x_841:
[----:B------:R-:W-:Y:S05]  /*5e20*/  BSYNC B1 ;  /* 0x0000000000017941 */ /* 0x000fea0003800000 */
.L_x_840:
[----:B------:R-:W-:Y:S01]  /*5e30*/  ISETP.GE.AND P0, PT, R133, c[0x0][0x220], PT ;  /* 0x0000880085007a0c */ /* 0x000fe20003f06270 */
[----:B------:R-:W-:Y:S01]  /*5e40*/  @!UPT UIADD3 URZ, URZ, URZ, URZ ;  /* 0x0000003f3f3ff290 */ /* 0x000fe2000fffe03f */
[----:B------:R-:W-:Y:S11]  /*5e50*/  BSSY B1, `(.L_x_844) ;  /* 0x000005e000017945 */ /* 0x000ff60003800000 */
[----:B------:R-:W-:-:S05]  /*5e60*/  @P0 BRA `(.L_x_845) ;  /* 0x000005c000000947 */ /* 0x000fca0003800000 */
[----:B------:R-:W-:Y:S01]  /*5e70*/  ISETP.GE.AND P0, PT, R133, UR4, PT ;  /* 0x0000000485007c0c */ /* 0x000fe2000bf06270 */
[----:B--2---:R2:W5:Y:S01]  /*5e80*/  LDG.E.128 R48, [R126.64+0x80] ;  /* 0x000080067e307981 */ /* 0x004562000c1e1d00 */
[----:B------:R-:W-:Y:S01]  /*5e90*/  IADD3 R166, P5, R126, 0x80, RZ ;  /* 0x000000807ea67810 */ /* 0x000fe20007fbe0ff */
[----:B------:R-:W-:Y:S04]  /*5ea0*/  BSSY B0, `(.L_x_846) ;  /* 0x0000057000007945 */ /* 0x000fe80003800000 */
[----:B------:R-:W-:Y:S06]  /*5eb0*/  IMAD.X R167, RZ, RZ, R127, P5 ;  /* 0x000000ffffa77224 */ /* 0x000fec00028e067f */
        /* <DEDUP_REMOVED lines=17> */
[C---:B------:R-:W-:Y:S02]  /*5fd0*/  LEA R16, P5, R46.reuse, R166, 0x1 ;  /* 0x000000a62e107211 */ /* 0x040fe400078a08ff */
[C---:B------:R-:W-:Y:S02]  /*5fe0*/  LEA R54, P0, R53.reuse, R128, 0x1 ;  /* 0x0000008035367211 */ /* 0x040fe400078008ff */
[----:B------:R-:W-:Y:S01]  /*5ff0*/  LEA.HI.X.SX32 R17, R46, R167, 0x1, P5 ;  /* 0x000000a72e117211 */ /* 0x000fe200028f0eff */
[----:B------:R-:W3:Y:S01]  /*6000*/  LDG.E.128 R36, [R36.64+0x80] ;  /* 0x0000800624247981 */ /* 0x000ee2000c1e1d00 */
[----:B------:R-:W-:Y:S07]  /*6010*/  LEA.HI.X.SX32 R55, R53, R129, 0x1, P0 ;  /* 0x0000008135377211 */ /* 0x000fee00000f0eff */
[----:B------:R-:W4:Y:S08]  /*6020*/  LDG.E.128 R20, [R16.64] ;  /* 0x0000000610147981 */ /* 0x000f30000c1e1d00 */
[----:B--2---:R-:W2:Y:S01]  /*6030*/  LDG.E.128 R52, [R54.64+0x80] ;  /* 0x0000800636347981 */ /* 0x004ea2000c1e1d00 */
[--C-:B---3--:R-:W-:Y:S02]  /*6040*/  HADD2.F32 R29, -RZ, R36.reuse.H0_H0 ;  /* 0x20000024ff1d7230 */ /* 0x108fe40000004100 */
[----:B------:R-:W-:Y:S02]  /*6050*/  HADD2.F32 R30, -RZ, R36.H1_H1 ;  /* 0x30000024ff1e7230 */ /* 0x000fe40000004100 */
[--C-:B------:R-:W-:Y:S02]  /*6060*/  HADD2.F32 R33, -RZ, R37.reuse.H0_H0 ;  /* 0x20000025ff217230 */ /* 0x100fe40000004100 */
[----:B------:R-:W-:Y:S02]  /*6070*/  HADD2.F32 R34, -RZ, R37.H1_H1 ;  /* 0x30000025ff227230 */ /* 0x000fe40000004100 */
[--C-:B------:R-:W-:Y:S01]  /*6080*/  HADD2.F32 R35, -RZ, R38.reuse.H0_H0 ;  /* 0x20000026ff237230 */ /* 0x100fe20000004100 */
[----:B----4-:R-:W-:Y:S01]  /*6090*/  MOV R14, R20 ;  /* 0x00000014000e7202 */ /* 0x010fe20000000f00 */
[----:B------:R-:W-:Y:S01]  /*60a0*/  HADD2.F32 R36, -RZ, R38.H1_H1 ;  /* 0x30000026ff247230 */ /* 0x000fe20000004100 */
[----:B------:R-:W-:Y:S01]  /*60b0*/  MOV R17, R23 ;  /* 0x0000001700117202 */ /* 0x000fe20000000f00 */
[----:B------:R-:W-:Y:S01]  /*60c0*/  HADD2.F32 R37, -RZ, R39.H0_H0 ;  /* 0x20000027ff257230 */ /* 0x000fe20000004100 */
[----:B------:R-:W-:Y:S01]  /*60d0*/  MOV R19, R21 ;  /* 0x0000001500137202 */ /* 0x000fe20000000f00 */
[----:B------:R-:W-:Y:S01]  /*60e0*/  HADD2.F32 R28, -RZ, R14.H0_H0 ;  /* 0x2000000eff1c7230 */ /* 0x000fe20000004100 */
[----:B------:R-:W-:Y:S01]  /*60f0*/  MOV R24, R22 ;  /* 0x0000001600187202 */ /* 0x000fe20000000f00 */
[--C-:B--2---:R-:W-:Y:S02]  /*6100*/  HADD2.F32 R23, -RZ, R52.reuse.H0_H0 ;  /* 0x20000034ff177230 */ /* 0x104fe40000004100 */
        /* <DEDUP_REMOVED lines=48> */
.L_x_847:
[----:B------:R-:W-:Y:S05]  /*6410*/  BSYNC B0 ;  /* 0x0000000000007941 */ /* 0x000fea0003800000 */
.L_x_846:
[----:B-----5:R3:W-:Y:S02]  /*6420*/  STG.E.128 [R120.64+0x80], R48 ;  /* 0x0000803078007986 */ /* 0x0207e4000c101d06 */
.L_x_845:
[----:B------:R-:W-:Y:S05]  /*6430*/  BSYNC B1 ;  /* 0x0000000000017941 */ /* 0x000fea0003800000 */
.L_x_844:
[----:B------:R-:W-:Y:S11]  /*6440*/  ISETP.GE.AND P0, PT, R132, c[0x0][0x220], PT ;  /* 0x0000880084007a0c */ /* 0x000ff60003f06270 */
[----:B------:R-:W-:Y:S02]  /*6450*/  @!UPT UIADD3 URZ, URZ, URZ, URZ ;  /* 0x0000003f3f3ff290 */ /* 0x000fe4000fffe03f */
[----:B------:R-:W-:-:S05]  /*6460*/  @P0 BRA `(.L_x_839) ;  /* 0x000005c000000947 */ /* 0x000fca0003800000 */
[----:B------:R-:W-:Y:S01]  /*6470*/  ISETP.GE.AND P0, PT, R132, UR4, PT ;  /* 0x0000000484007c0c */ /* 0x000fe2000bf06270 */
[----:B--23--:R2:W5:Y:S01]  /*6480*/  LDG.E.128 R48, [R126.64+0x100] ;  /* 0x000100067e307981 */ /* 0x00c562000c1e1d00 */
        /* <DEDUP_REMOVED lines=88> */
.L_x_849:
[----:B------:R-:W-:Y:S05]  /*6a10*/  BSYNC B0 ;  /* 0x0000000000007941 */ /* 0x000fea0003800000 */
.L_x_848:
[----:B-----5:R3:W-:Y:S02]  /*6a20*/  STG.E.128 [R120.64+0x100], R48 ;  /* 0x0001003078007986 */ /* 0x0207e4000c101d06 */
.L_x_839:
[----:B------:R-:W-:Y:S05]  /*6a30*/  BSYNC B2 ;  /* 0x0000000000027941 */ /* 0x000fea0003800000 */
.L_x_838:
[----:B------:R-:W-:Y:S01]  /*6a40*/  BSSY B2, `(.L_x_850) ;  /* 0x000012f000027945 */ /* 0x000fe20003800000 */
[----:B------:R-:W-:-:S05]  /*6a50*/  @!P4 BRA `(.L_x_851) ;  /* 0x000012d00000c947 */ /* 0x000fca0003800000 */
[----:B------:R-:W-:Y:S01]  /*6a60*/  ISETP.GE.AND P0, PT, R134, c[0x0][0x220], PT ;  /* 0x0000880086007a0c */ /* 0x000fe20003f06270 */
[----:B------:R-:W-:Y:S01]  /*6a70*/  @!UPT UIADD3 URZ, URZ, URZ, URZ ;  /* 0x0000003f3f3ff290 */ /* 0x000fe2000fffe03f */
[----:B------:R-:W-:Y:S11]  /*6a80*/  BSSY B1, `(.L_x_852) ;  /* 0x0000062000017945 */ /* 0x000ff60003800000 */
[----:B------:R-:W-:-:S05]  /*6a90*/  @P0 BRA `(.L_x_853) ;  /* 0x0000060000000947 */ /* 0x000fca0003800000 */
[C---:B------:R-:W-:Y:S01]  /*6aa0*/  LEA R170, P0, R86.reuse, R126, 0x1 ;  /* 0x0000007e56aa7211 */ /* 0x040fe200078008ff */
[----:B------:R-:W-:Y:S03]  /*6ab0*/  BSSY B0, `(.L_x_854) ;  /* 0x000005b000007945 */ /* 0x000fe60003800000 */
[----:B------:R-:W-:Y:S02]  /*6ac0*/  LEA.HI.X R171, R86, R127, R83, 0x1, P0 ;  /* 0x0000007f56ab7211 */ /* 0x000fe400000f0c53 */
[----:B------:R-:W-:Y:S03]  /*6ad0*/  ISETP.GE.AND P0, PT, R134, UR4, PT ;  /* 0x0000000486007c0c */ /* 0x000fe6000bf06270 */
[----:B------:R4:W5:Y:S10]  /*6ae0*/  LDG.E.128 R52, [R170.64] ;  /* 0x00000006aa347981 */ /* 0x000974000c1e1d00 */
[----:B------:R-:W-:-:S05]  /*6af0*/  @P0 BRA `(.L_x_855) ;  /* 0x0000056000000947 */ /* 0x000fca0003800000 */
[--C-:B-----5:R-:W-:Y:S01]  /*6b00*/  HADD2.F32 R29, -RZ, R52.reuse.H0_H0 ;  /* 0x20000034ff1d7230 */ /* 0x120fe20000004100 */
[----:B------:R-:W-:Y:S01]  /*6b10*/  ULEA.HI UR5, UR4, UR4, URZ, 0x1 ;  /* 0x0000000404057291 */ /* 0x000fe2000f8f083f */
[----:B------:R-:W-:Y:S01]  /*6b20*/  HADD2.F32 R34, -RZ, R53.H0_H0 ;  /* 0x20000035ff227230 */ /* 0x000fe20000004100 */
[----:B------:R-:W-:Y:S02]  /*6b30*/  MOV R167, RZ ;  /* 0x000000ff00a77202 */ /* 0x000fe40000000f00 */
        /* <DEDUP_REMOVED lines=8> */
[----:B------:R-:W-:Y:S02]  /*6bc0*/  LEA R14, P0, R168, R170, 0x1 ;  /* 0x000000aaa80e7211 */ /* 0x000fe400078008ff */
[----:B------:R-:W-:Y:S02]  /*6bd0*/  IADD3 R166, P5, R82, R167, RZ ;  /* 0x000000a752a67210 */ /* 0x000fe40007fbe0ff */
[----:B------:R-:W-:Y:S02]  /*6be0*/  LEA.HI.X.SX32 R15, R168, R171, 0x1, P0 ;  /* 0x000000aba80f7211 */ /* 0x000fe400000f0eff */
[C---:B----4-:R-:W-:Y:S02]  /*6bf0*/  LEA R170, P0, R166.reuse, R128, 0x1 ;  /* 0x00000080a6aa7211 */ /* 0x050fe400078008ff */
[-C--:B------:R-:W-:Y:S01]  /*6c00*/  LEA.HI.X.SX32 R167, R167, R80.reuse, 0x1, P5 ;  /* 0x00000050a7a77211 */ /* 0x080fe200028f0eff */
[----:B------:R-:W4:Y:S01]  /*6c10*/  LDG.E.128 R24, [R14.64] ;  /* 0x000000060e187981 */ /* 0x000f22000c1e1d00 */
[----:B------:R-:W-:Y:S02]  /*6c20*/  @P4 IADD3 R173, RZ, -UR5, RZ ;  /* 0x80000005ffad4c10 */ /* 0x000fe4000fffe0ff */
[----:B------:R-:W-:Y:S02]  /*6c30*/  LEA.HI.X R171, R166, R129, R167, 0x1, P0 ;  /* 0x00000081a6ab7211 */ /* 0x000fe400000f0ca7 */
[----:B------:R-:W-:Y:S04]  /*6c40*/  IADD3 R167, P0, R82, R173, RZ ;  /* 0x000000ad52a77210 */ /* 0x000fe80007f1e0ff */
[----:B------:R-:W-:Y:S01]  /*6c50*/  LEA.HI.X.SX32 R166, R173, R80, 0x1, P0 ;  /* 0x00000050ada67211 */ /* 0x000fe200000f0eff */
[----:B--2---:R-:W2:Y:S01]  /*6c60*/  LDG.E.128 R168, [R170.64] ;  /* 0x00000006aaa87981 */ /* 0x004ea2000c1e1d00 */
[C---:B------:R-:W-:Y:S04]  /*6c70*/  LEA R32, P0, R167.reuse, R130, 0x1 ;  /* 0x00000082a7207211 */ /* 0x040fe800078008ff */
[----:B------:R-:W-:Y:S05]  /*6c80*/  LEA.HI.X R33, R167, R131, R166, 0x1, P0 ;  /* 0x00000083a7217211 */ /* 0x000fea00000f0ca6 */
[----:B---3--:R3:W2:Y:S02]  /*6c90*/  LDG.E.128 R48, [R32.64] ;  /* 0x0000000620307981 */ /* 0x0086a4000c1e1d00 */
[----:B---3--:R-:W-:Y:S02]  /*6ca0*/  HADD2.F32 R33, -RZ, R52.H1_H1 ;  /* 0x30000034ff217230 */ /* 0x008fe40000004100 */
[--C-:B----4-:R-:W-:Y:S01]  /*6cb0*/  HADD2.F32 R30, -RZ, R24.reuse.H0_H0 ;  /* 0x20000018ff1e7230 */ /* 0x110fe20000004100 */
[----:B------:R-:W-:Y:S01]  /*6cc0*/  MOV R22, R26 ;  /* 0x0000001a00167202 */ /* 0x000fe20000000f00 */
[----:B------:R-:W-:Y:S01]  /*6cd0*/  HADD2.F32 R28, -RZ, R24.H1_H1 ;  /* 0x30000018ff1c7230 */ /* 0x000fe20000004100 */
[----:B------:R-:W-:Y:S01]  /*6ce0*/  MOV R15, R27 ;  /* 0x0000001b000f7202 */ /* 0x000fe20000000f00 */
[--C-:B------:R-:W-:Y:S02]  /*6cf0*/  HADD2.F32 R26, -RZ, R25.reuse.H0_H0 ;  /* 0x20000019ff1a7230 */ /* 0x100fe40000004100 */
[----:B------:R-:W-:Y:S02]  /*6d00*/  HADD2.F32 R24, -RZ, R25.H1_H1 ;  /* 0x30000019ff187230 */ /* 0x000fe40000004100 */
[--C-:B--2---:R-:W-:Y:S02]  /*6d10*/  HADD2.F32 R23, -RZ, R168.reuse.H0_H0 ;  /* 0x200000a8ff177230 */ /* 0x104fe40000004100 */
[----:B------:R-:W-:Y:S02]  /*6d20*/  HADD2.F32 R21, -RZ, R168.H1_H1 ;  /* 0x300000a8ff157230 */ /* 0x000fe40000004100 */
[--C-:B------:R-:W-:Y:S01]  /*6d30*/  HADD2.F32 R19, -RZ, R169.reuse.H0_H0 ;  /* 0x200000a9ff137230 */ /* 0x100fe20000004100 */
[----:B------:R-:W-:Y:S01]  /*6d40*/  @!P4 FADD.FTZ R23, -R23, -RZ ;  /* 0x800000ff1717c221 */ /* 0x000fe20000010100 */
[----:B------:R-:W-:Y:S01]  /*6d50*/  HADD2.F32 R17, -RZ, R169.H1_H1 ;  /* 0x300000a9ff117230 */ /* 0x000fe20000004100 */
[----:B------:R-:W-:Y:S01]  /*6d60*/  @!P4 FADD.FTZ R21, -R21, -RZ ;  /* 0x800000ff1515c221 */ /* 0x000fe20000010100 */
[----:B------:R-:W-:Y:S01]  /*6d70*/  HADD2.F32 R20, -RZ, R170.H0_H0 ;  /* 0x200000aaff147230 */ /* 0x000fe20000004100 */
[----:B------:R-:W-:Y:S01]  /*6d80*/  @!P4 FADD.FTZ R19, -R19, -RZ ;  /* 0x800000ff1313c221 */ /* 0x000fe20000010100 */
[----:B------:R-:W-:Y:S01]  /*6d90*/  HADD2.F32 R31, -RZ, R48.H0_H0 ;  /* 0x20000030ff1f7230 */ /* 0x000fe20000004100 */
[----:B------:R-:W-:Y:S01]  /*6da0*/  FMUL.FTZ R0, R30, R23 ;  /* 0x000000171e007220 */ /* 0x000fe20000410000 */
[----:B------:R-:W-:Y:S01]  /*6db0*/  HADD2.F32 R18, -RZ, R170.H1_H1 ;  /* 0x300000aaff127230 */ /* 0x000fe20000004100 */
[----:B------:R-:W-:Y:S01]  /*6dc0*/  @!P4 FADD.FTZ R17, -R17, -RZ ;  /* 0x800000ff1111c221 */ /* 0x000fe20000010100 */
[----:B------:R-:W-:Y:S01]  /*6dd0*/  HADD2.F32 R32, -RZ, R48.H1_H1 ;  /* 0x30000030ff207230 */ /* 0x000fe20000004100 */
[----:B------:R-:W-:Y:S01]  /*6de0*/  FMUL.FTZ R2, R28, R21 ;  /* 0x000000151c027220 */ /* 0x000fe20000410000 */
[----:B------:R-:W-:Y:S01]  /*6df0*/  HADD2.F32 R16, -RZ, R171.H0_H0 ;  /* 0x200000abff107230 */ /* 0x000fe20000004100 */
[----:B------:R-:W-:Y:S01]  /*6e00*/  FMUL.FTZ R3, R26, R19 ;  /* 0x000000131a037220 */ /* 0x000fe20000410000 */
[--C-:B------:R-:W-:Y:S01]  /*6e10*/  HADD2.F32 R21, -RZ, R22.reuse.H0_H0 ;  /* 0x20000016ff157230 */ /* 0x100fe20000004100 */
[----:B------:R-:W-:Y:S01]  /*6e20*/  @!P4 FADD.FTZ R20, -R20, -RZ ;  /* 0x800000ff1414c221 */ /* 0x000fe20000010100 */
[----:B------:R-:W-:Y:S01]  /*6e30*/  HADD2.F32 R35, -RZ, R49.H0_H0 ;  /* 0x20000031ff237230 */ /* 0x000fe20000004100 */
[----:B------:R-:W-:Y:S01]  /*6e40*/  FFMA.FTZ R0, R29, R31, R0 ;  /* 0x0000001f1d007223 */ /* 0x000fe20000010000 */
[----:B------:R-:W-:Y:S01]  /*6e50*/  HADD2.F32 R14, -RZ, R171.H1_H1 ;  /* 0x300000abff0e7230 */ /* 0x000fe20000004100 */
[----:B------:R-:W-:Y:S01]  /*6e60*/  FMUL.FTZ R4, R24, R17 ;  /* 0x0000001118047220 */ /* 0x000fe20000410000 */
[----:B------:R-:W-:Y:S01]  /*6e70*/  HADD2.F32 R19, -RZ, R22.H1_H1 ;  /* 0x30000016ff137230 */ /* 0x000fe20000004100 */
[----:B------:R-:W-:Y:S01]  /*6e80*/  @!P4 FADD.FTZ R18, -R18, -RZ ;  /* 0x800000ff1212c221 */ /* 0x000fe20000010100 */
[----:B------:R-:W-:Y:S01]  /*6e90*/  HADD2.F32 R36, -RZ, R49.H1_H1 ;  /* 0x30000031ff247230 */ /* 0x000fe20000004100 */
[----:B------:R-:W-:Y:S01]  /*6ea0*/  FFMA.FTZ R2, R33, R32, R2 ;  /* 0x0000002021027223 */ /* 0x000fe20000010002 */
[----:B------:R-:W-:Y:S01]  /*6eb0*/  HADD2.F32 R29, -RZ, R53.H1_H1 ;  /* 0x30000035ff1d7230 */ /* 0x000fe20000004100 */
[----:B------:R-:W-:Y:S01]  /*6ec0*/  @!P4 FADD.FTZ R16, -R16, -RZ ;  /* 0x800000ff1010c221 */ /* 0x000fe20000010100 */
[--C-:B------:R-:W-:Y:S01]  /*6ed0*/  HADD2.F32 R17, -RZ, R15.reuse.H0_H0 ;  /* 0x2000000fff117230 */ /* 0x100fe20000004100 */
[----:B------:R-:W-:Y:S01]  /*6ee0*/  FMUL.FTZ R5, R21, R20 ;  /* 0x0000001415057220 */ /* 0x000fe20000410000 */
[----:B------:R-:W-:Y:S01]  /*6ef0*/  HADD2.F32 R37, -RZ, R50.H0_H0 ;  /* 0x20000032ff257230 */ /* 0x000fe20000004100 */
[----:B------:R-:W-:Y:S01]  /*6f00*/  FFMA.FTZ R3, R34, R35, R3 ;  /* 0x0000002322037223 */ /* 0x000fe20000010003 */
[----:B------:R-:W-:Y:S01]  /*6f10*/  HADD2.F32 R32, -RZ, R46.H0_H0 ;  /* 0x2000002eff207230 */ /* 0x000fe20000004100 */
[----:B------:R-:W-:Y:S01]  /*6f20*/  @!P4 FADD.FTZ R14, -R14, -RZ ;  /* 0x800000ff0e0ec221 */ /* 0x000fe20000010100 */
[----:B------:R-:W-:Y:S01]  /*6f30*/  HADD2.F32 R15, -RZ, R15.H1_H1 ;  /* 0x3000000fff0f7230 */ /* 0x000fe20000004100 */
[----:B------:R-:W-:Y:S01]  /*6f40*/  FMUL.FTZ R6, R19, R18 ;  /* 0x0000001213067220 */ /* 0x000fe20000410000 */
[----:B------:R-:W-:Y:S01]  /*6f50*/  HADD2.F32 R38, -RZ, R50.H1_H1 ;  /* 0x30000032ff267230 */ /* 0x000fe20000004100 */
[----:B------:R-:W-:Y:S01]  /*6f60*/  FFMA.FTZ R4, R29, R36, R4 ;  /* 0x000000241d047223 */ /* 0x000fe20000010004 */
[----:B------:R-:W-:Y:S01]  /*6f70*/  HADD2.F32 R31, -RZ, R46.H1_H1 ;  /* 0x3000002eff1f7230 */ /* 0x000fe20000004100 */
[----:B------:R-:W-:Y:S01]  /*6f80*/  FMUL.FTZ R7, R17, R16 ;  /* 0x0000001011077220 */ /* 0x000fe20000410000 */
[----:B------:R-:W-:Y:S01]  /*6f90*/  HADD2.F32 R39, -RZ, R51.H0_H0 ;  /* 0x20000033ff277230 */ /* 0x000fe20000004100 */
[----:B------:R-:W-:Y:S01]  /*6fa0*/  FFMA.FTZ R5, R32, R37, R5 ;  /* 0x0000002520057223 */ /* 0x000fe20000010005 */
[----:B------:R-:W-:Y:S01]  /*6fb0*/  F2FP.PACK_AB R52, R2, R0 ;  /* 0x000000000234723e */ /* 0x000fe200000000ff */
[----:B------:R-:W-:Y:S01]  /*6fc0*/  FMUL.FTZ R8, R15, R14 ;  /* 0x0000000e0f087220 */ /* 0x000fe20000410000 */
[----:B------:R-:W-:Y:S01]  /*6fd0*/  HADD2.F32 R34, -RZ, R47.H0_H0 ;  /* 0x2000002fff227230 */ /* 0x000fe20000004100 */
[----:B------:R-:W-:Y:S01]  /*6fe0*/  F2FP.PACK_AB R53, R4, R3 ;  /* 0x000000030435723e */ /* 0x000fe200000000ff */
[----:B------:R-:W-:Y:S01]  /*6ff0*/  FFMA.FTZ R6, R31, R38, R6 ;  /* 0x000000261f067223 */ /* 0x000fe20000010006 */
[----:B------:R-:W-:Y:S02]  /*7000*/  HADD2.F32 R40, -RZ, R51.H1_H1 ;  /* 0x30000033ff287230 */ /* 0x000fe40000004100 */
[----:B------:R-:W-:Y:S01]  /*7010*/  HADD2.F32 R33, -RZ, R47.H1_H1 ;  /* 0x3000002fff217230 */ /* 0x000fe20000004100 */
[----:B------:R-:W-:Y:S01]  /*7020*/  FFMA.FTZ R7, R34, R39, R7 ;  /* 0x0000002722077223 */ /* 0x000fe20000010007 */
[----:B------:R-:W-:Y:S03]  /*7030*/  F2FP.PACK_AB R54, R6, R5 ;  /* 0x000000050636723e */ /* 0x000fe600000000ff */
[----:B------:R-:W-:Y:S05]  /*7040*/  FFMA.FTZ R8, R33, R40, R8 ;  /* 0x0000002821087223 */ /* 0x000fea0000010008 */
[----:B------:R-:W-:Y:S02]  /*7050*/  F2FP.PACK_AB R55, R8, R7 ;  /* 0x000000070837723e */ /* 0x000fe400000000ff */
.L_x_855:
[----:B------:R-:W-:Y:S05]  /*7060*/  BSYNC B0 ;  /* 0x0000000000007941 */ /* 0x000fea0003800000 */
.L_x_854:
[C---:B------:R-:W-:Y:S04]  /*7070*/  LEA R2, P0, R56.reuse, R120, 0x1 ;  /* 0x0000007838027211 */ /* 0x040fe800078008ff */
[----:B------:R-:W-:Y:S05]  /*7080*/  LEA.HI.X R3, R56, R121, R203, 0x1, P0 ;  /* 0x0000007938037211 */ /* 0x000fea00000f0ccb */
[----:B-----5:R1:W-:Y:S04]  /*7090*/  STG.E.128 [R2.64], R52 ;  /* 0x0000003402007986 */ /* 0x0203e8000c101d06 */
.L_x_853:
[----:B------:R-:W-:Y:S05]  /*70a0*/  BSYNC B1 ;  /* 0x0000000000017941 */ /* 0x000fea0003800000 */
.L_x_852:
[----:B------:R-:W-:Y:S01]  /*70b0*/  ISETP.GE.AND P0, PT, R133, c[0x0][0x220], PT ;  /* 0x0000880085007a0c */ /* 0x000fe20003f06270 */
[----:B------:R-:W-:Y:S01]  /*70c0*/  @!UPT UIADD3 URZ, URZ, URZ, URZ ;  /* 0x0000003f3f3ff290 */ /* 0x000fe2000fffe03f */
[----:B------:R-:W-:Y:S11]  /*70d0*/  BSSY B1, `(.L_x_856) ;  /* 0x0000062000017945 */ /* 0x000ff60003800000 */
[----:B------:R-:W-:-:S05]  /*70e0*/  @P0 BRA `(.L_x_857) ;  /* 0x0000060000000947 */ /* 0x000fca0003800000 */
[C---:B----4-:R-:W-:Y:S01]  /*70f0*/  LEA R170, P0, R89.reuse, R126, 0x1 ;  /* 0x0000007e59aa7211 */ /* 0x050fe200078008ff */
[----:B------:R-:W-:Y:S03]  /*7100*/  BSSY B0, `(.L_x_858) ;  /* 0x000005b000007945 */ /* 0x000fe60003800000 */
[----:B------:R-:W-:Y:S02]  /*7110*/  LEA.HI.X R171, R89, R127, R90, 0x1, P0 ;  /* 0x0000007f59ab7211 */ /* 0x000fe400000f0c5a */
[----:B------:R-:W-:Y:S03]  /*7120*/  ISETP.GE.AND P0, PT, R133, UR4, PT ;  /* 0x0000000485007c0c */ /* 0x000fe6000bf06270 */
[----:B-1----:R1:W5:Y:S10]  /*7130*/  LDG.E.128 R52, [R170.64] ;  /* 0x00000006aa347981 */ /* 0x002374000c1e1d00 */
[----:B------:R-:W-:-:S05]  /*7140*/  @P0 BRA `(.L_x_859) ;  /* 0x0000056000000947 */ /* 0x000fca0003800000 */
[--C-:B-----5:R-:W-:Y:S01]  /*7150*/  HADD2.F32 R29, -RZ, R52.reuse.H0_H0 ;  /* 0x20000034ff1d7230 */ /* 0x120fe20000004100 */
[----:B------:R-:W-:Y:S01]  /*7160*/  ULEA.HI UR5, UR4, UR4, URZ, 0x1 ;  /* 0x0000000404057291 */ /* 0x000fe2000f8f083f */
[----:B------:R-:W-:Y:S01]  /*7170*/  HADD2.F32 R34, -RZ, R53.H0_H0 ;  /* 0x20000035ff227230 */ /* 0x000fe20000004100 */
[----:B------:R-:W-:Y:S02]  /*7180*/  MOV R167, RZ ;  /* 0x000000ff00a77202 */ /* 0x000fe40000000f00 */
[----:B------:R-:W-:Y:S01]  /*7190*/  USHF.R.S32.HI UR5, URZ, 0x1, UR5 ;  /* 0x000000013f057899 */ /* 0x000fe20008011405 */
[----:B------:R-:W-:Y:S02]  /*71a0*/  MOV R46, R54 ;  /* 0x00000036002e7202 */ /* 0x000fe40000000f00 */
[----:B------:R-:W-:Y:S03]  /*71b0*/  MOV R47, R55 ;  /* 0x00000037002f7202 */ /* 0x000fe60000000f00 */
[----:B------:R-:W-:Y:S02]  /*71c0*/  ISETP.GE.AND P4, PT, R133, UR5, PT ;  /* 0x0000000585007c0c */ /* 0x000fe4000bf86270 */
[----:B------:R-:W-:Y:S11]  /*71d0*/  MOV R168, UR5 ;  /* 0x0000000500a87c02 */ /* 0x000ff60008000f00 */
[----:B------:R-:W-:Y:S02]  /*71e0*/  @P4 IADD3 R168, RZ, -UR5, RZ ;  /* 0x80000005ffa84c10 */ /* 0x000fe4000fffe0ff */
[----:B------:R-:W-:Y:S02]  /*71f0*/  @P4 IADD3 R167, RZ, -UR5, RZ ;  /* 0x80000005ffa74c10 */ /* 0x000fe4000fffe0ff */
[C---:B------:R-:W-:Y:S02]  /*7200*/  LEA R14, P0, R168.reuse, R170, 0x1 ;  /* 0x000000aaa80e7211 */ /* 0x040fe400078008ff */
[----:B------:R-:W-:Y:S02]  /*7210*/  IADD3 R166, P5, R77, R167, RZ ;  /* 0x000000a74da67210 */ /* 0x000fe40007fbe0ff */
[----:B------:R-:W-:Y:S02]  /*7220*/  LEA.HI.X.SX32 R15, R168, R171, 0x1, P0 ;  /* 0x000000aba80f7211 */ /* 0x000fe400000f0eff */
[C---:B-1----:R-:W-:Y:S02]  /*7230*/  LEA R170, P0, R166.reuse, R128, 0x1 ;  /* 0x00000080a6aa7211 */ /* 0x042fe400078008ff */
[----:B------:R-:W-:Y:S01]  /*7240*/  LEA.HI.X.SX32 R167, R167, R76, 0x1, P5 ;  /* 0x0000004ca7a77211 */ /* 0x000fe200028f0eff */
[----:B------:R-:W4:Y:S03]  /*7250*/  LDG.E.128 R24, [R14.64] ;  /* 0x000000060e187981 */ /* 0x000f26000c1e1d00 */
[----:B------:R-:W-:Y:S02]  /*7260*/  LEA.HI.X R171, R166, R129, R167, 0x1, P0 ;  /* 0x00000081a6ab7211 */ /* 0x000fe400000f0ca7 */
[----:B------:R-:W-:Y:S02]  /*7270*/  MOV R166, RZ ;  /* 0x000000ff00a67202 */ /* 0x000fe40000000f00 */
[----:B------:R-:W-:Y:S02]  /*7280*/  @P4 IADD3 R166, RZ, -UR5, RZ ;  /* 0x80000005ffa64c10 */ /* 0x000fe4000fffe0ff */
[----:B--2---:R-:W2:Y:S02]  /*7290*/  LDG.E.128 R168, [R170.64] ;  /* 0x00000006aaa87981 */ /* 0x004ea4000c1e1d00 */
[----:B------:R-:W-:Y:S04]  /*72a0*/  IADD3 R167, P0, R77, R166, RZ ;  /* 0x000000a64da77210 */ /* 0x000fe80007f1e0ff */
[----:B------:R-:W-:Y:S02]  /*72b0*/  LEA.HI.X.SX32 R166, R166, R76, 0x1, P0 ;  /* 0x0000004ca6a67211 */ /* 0x000fe400000f0eff */
[C---:B------:R-:W-:Y:S04]  /*72c0*/  LEA R32, P0, R167.reuse, R130, 0x1 ;  /* 0x00000082a7207211 */ /* 0x040fe800078008ff */
[----:B------:R-:W-:Y:S05]  /*72d0*/  LEA.HI.X R33, R167, R131, R166, 0x1, P0 ;  /* 0x00000083a7217211 */ /* 0x000fea00000f0ca6 */
[----:B---3--:R1:W3:Y:S02]  /*72e0*/  LDG.E.128 R48, [R32.64] ;  /* 0x0000000620307981 */ /* 0x0082e4000c1e1d00 */
[----:B-1----:R-:W-:Y:S02]  /*72f0*/  HADD2.F32 R33, -RZ, R52.H1_H1 ;  /* 0x30000034ff217230 */ /* 0x002fe40000004100 */
        /* <DEDUP_REMOVED lines=12> */
[--C-:B------:R-:W-:Y:S01]  /*73c0*/  HADD2.F32 R20, -RZ, R170.reuse.H0_H0 ;  /* 0x200000aaff147230 */ /* 0x100fe20000004100 */
[----:B------:R-:W-:Y:S01]  /*73d0*/  @!P4 FADD.FTZ R19, -R19, -RZ ;  /* 0x800000ff1313c221 */ /* 0x000fe20000010100 */
[----:B------:R-:W-:Y:S01]  /*73e0*/  HADD2.F32 R18, -RZ, R170.H1_H1 ;  /* 0x300000aaff127230 */ /* 0x000fe20000004100 */
[----:B------:R-:W-:Y:S01]  /*73f0*/  FMUL.FTZ R0, R30, R23 ;  /* 0x000000171e007220 */ /* 0x000fe20000410000 */
[--C-:B------:R-:W-:Y:S01]  /*7400*/  HADD2.F32 R16, -RZ, R171.reuse.H0_H0 ;  /* 0x200000abff107230 */ /* 0x100fe20000004100 */
[----:B------:R-:W-:Y:S01]  /*7410*/  @!P4 FADD.FTZ R17, -R17, -RZ ;  /* 0x800000ff1111c221 */ /* 0x000fe20000010100 */
[----:B------:R-:W-:Y:S01]  /*7420*/  HADD2.F32 R14, -RZ, R171.H1_H1 ;  /* 0x300000abff0e7230 */ /* 0x000fe20000004100 */
[----:B------:R-:W-:Y:S01]  /*7430*/  FMUL.FTZ R2, R28, R21 ;  /* 0x000000151c027220 */ /* 0x000fe20000410000 */
[----:B------:R-:W-:Y:S01]  /*7440*/  HADD2.F32 R21, -RZ, R22.H0_H0 ;  /* 0x20000016ff157230 */ /* 0x000fe20000004100 */
[----:B------:R-:W-:Y:S01]  /*7450*/  FMUL.FTZ R3, R26, R19 ;  /* 0x000000131a037220 */ /* 0x000fe20000410000 */
[--C-:B---3--:R-:W-:Y:S01]  /*7460*/  HADD2.F32 R31, -RZ, R48.reuse.H0_H0 ;  /* 0x20000030ff1f7230 */ /* 0x108fe20000004100 */
[----:B------:R-:W-:Y:S01]  /*7470*/  @!P4 FADD.FTZ R20, -R20, -RZ ;  /* 0x800000ff1414c221 */ /* 0x000fe20000010100 */
[----:B------:R-:W-:Y:S01]  /*7480*/  HADD2.F32 R32, -RZ, R48.H1_H1 ;  /* 0x30000030ff207230 */ /* 0x000fe20000004100 */
[----:B------:R-:W-:Y:S01]  /*7490*/  FMUL.FTZ R4, R24, R17 ;  /* 0x0000001118047220 */ /* 0x000fe20000410000 */
[--C-:B------:R-:W-:Y:S01]  /*74a0*/  HADD2.F32 R35, -RZ, R49.reuse.H0_H0 ;  /* 0x20000031ff237230 */ /* 0x100fe20000004100 */
[----:B------:R-:W-:Y:S01]  /*74b0*/  FFMA.FTZ R0, R29, R31, R0 ;  /* 0x0000001f1d007223 */ /* 0x000fe20000010000 */
        /* <DEDUP_REMOVED lines=31> */
.L_x_859:
[----:B------:R-:W-:Y:S05]  /*76b0*/  BSYNC B0 ;  /* 0x0000000000007941 */ /* 0x000fea0003800000 */
.L_x_858:
[C---:B------:R-:W-:Y:S04]  /*76c0*/  LEA R2, P0, R93.reuse, R120, 0x1 ;  /* 0x000000785d027211 */ /* 0x040fe800078008ff */
[----:B------:R-:W-:Y:S05]  /*76d0*/  LEA.HI.X R3, R93, R121, R94, 0x1, P0 ;  /* 0x000000795d037211 */ /* 0x000fea00000f0c5e */
[----:B-----5:R4:W-:Y:S04]  /*76e0*/  STG.E.128 [R2.64], R52 ;  /* 0x0000003402007986 */ /* 0x0209e8000c101d06 */
.L_x_857:
[----:B------:R-:W-:Y:S05]  /*76f0*/  BSYNC B1 ;  /* 0x0000000000017941 */ /* 0x000fea0003800000 */
.L_x_856:
[----:B------:R-:W-:Y:S11]  /*7700*/  ISETP.GE.AND P0, PT, R132, c[0x0][0x220], PT ;  /* 0x0000880084007a0c */ /* 0x000ff60003f06270 */
[----:B------:R-:W-:Y:S02]  /*7710*/  @!UPT UIADD3 URZ, URZ, URZ, URZ ;  /* 0x0000003f3f3ff290 */ /* 0x000fe4000fffe03f */
[----:B------:R-:W-:-:S05]  /*7720*/  @P0 BRA `(.L_x_851) ;  /* 0x0000060000000947 */ /* 0x000fca0003800000 */
[C---:B-1--4-:R-:W-:Y:S01]  /*7730*/  LEA R170, P0, R97.reuse, R126, 0x1 ;  /* 0x0000007e61aa7211 */ /* 0x052fe200078008ff */
        /* <DEDUP_REMOVED lines=91> */
.L_x_861:
[----:B------:R-:W-:Y:S05]  /*7cf0*/  BSYNC B0 ;  /* 0x0000000000007941 */ /* 0x000fea0003800000 */
.L_x_860:
[C---:B------:R-:W-:Y:S04]  /*7d00*/  LEA R2, P0, R101.reuse, R120, 0x1 ;  /* 0x0000007865027211 */ /* 0x040fe800078008ff */
[----:B------:R-:W-:Y:S05]  /*7d10*/  LEA.HI.X R3, R101, R121, R102, 0x1, P0 ;  /* 0x0000007965037211 */ /* 0x000fea00000f0c66 */
[----:B-----5:R4:W-:Y:S04]  /*7d20*/  STG.E.128 [R2.64], R52 ;  /* 0x0000003402007986 */ /* 0x0209e8000c101d06 */
.L_x_851:
[----:B------:R-:W-:Y:S05]  /*7d30*/  BSYNC B2 ;  /* 0x0000000000027941 */ /* 0x000fea0003800000 */
.L_x_850:
[----:B------:R-:W-:Y:S01]  /*7d40*/  BSSY B2, `(.L_x_862) ;  /* 0x000012f000027945 */ /* 0x000fe20003800000 */
[----:B------:R-:W-:-:S05]  /*7d50*/  @!P2 BRA `(.L_x_863) ;  /* 0x000012d00000a947 */ /* 0x000fca0003800000 */
[----:B------:R-:W-:Y:S01]  /*7d60*/  ISETP.GE.AND P0, PT, R134, c[0x0][0x220], PT ;  /* 0x0000880086007a0c */ /* 0x000fe20003f06270 */
[----:B------:R-:W-:Y:S01]  /*7d70*/  @!UPT UIADD3 URZ, URZ, URZ, URZ ;  /* 0x0000003f3f3ff290 */ /* 0x000fe2000fffe03f */
[----:B------:R-:W-:Y:S11]  /*7d80*/  BSSY B1, `(.L_x_864) ;  /* 0x0000062000017945 */ /* 0x000ff60003800000 */
        /* <DEDUP_REMOVED lines=93> */
.L_x_867:
[----:B------:R-:W-:Y:S05]  /*8360*/  BSYNC B0 ;  /* 0x0000000000007941 */ /* 0x000fea0003800000 */
.L_x_866:
[C---:B------:R-:W-:Y:S04]  /*8370*/  LEA R2, P0, R164.reuse, R120, 0x1 ;  /* 0x00000078a4027211 */ /* 0x040fe800078008ff */
[----:B------:R-:W-:Y:S05]  /*8380*/  LEA.HI.X R3, R164, R121, R87, 0x1, P0 ;  /* 0x00000079a4037211 */ /* 0x000fea00000f0c57 */
[----:B-----5:R4:W-:Y:S04]  /*8390*/  STG.E.128 [R2.64], R52 ;  /* 0x0000003402007986 */ /* 0x0209e8000c101d06 */
.L_x_865:
[----:B------:R-:W-:Y:S05]  /*83a0*/  BSYNC B1 ;  /* 0x0000000000017941 */ /* 0x000fea0003800000 */
.L_x_864:
        /* <DEDUP_REMOVED lines=96> */
.L_x_871:
[----:B------:R-:W-:Y:S05]  /*89b0*/  BSYNC B0 ;  /* 0x0000000000007941 */ /* 0x000fea0003800000 */
.L_x_870:
[C---:B------:R-:W-:Y:S04]  /*89c0*/  LEA R2, P0, R95.reuse, R120, 0x1 ;  /* 0x000000785f027211 */ /* 0x040fe800078008ff */
[----:B------:R-:W-:Y:S05]  /*89d0*/  LEA.HI.X R3, R95, R121, R96, 0x1, P0 ;  /* 0x000000795f037211 */ /* 0x000fea00000f0c60 */
[----:B-----5:R4:W-:Y:S04]  /*89e0*/  STG.E.128 [R2.64], R52 ;  /* 0x0000003402007986 */ /* 0x0209e8000c101d06 */
.L_x_869:
[----:B------:R-:W-:Y:S05]  /*89f0*/  BSYNC B1 ;  /* 0x0000000000017941 */ /* 0x000fea0003800000 */
.L_x_868:
        /* <DEDUP_REMOVED lines=95> */
.L_x_873:
[----:B------:R-:W-:Y:S05]  /*8ff0*/  BSYNC B0 ;  /* 0x0000000000007941 */ /* 0x000fea0003800000 */
.L_x_872:
[C---:B------:R-:W-:Y:S04]  /*9000*/  LEA R2, P0, R103.reuse, R120, 0x1 ;  /* 0x0000007867027211 */ /* 0x040fe800078008ff */
[----:B------:R-:W-:Y:S05]  /*9010*/  LEA.HI.X R3, R103, R121, R104, 0x1, P0 ;  /* 0x0000007967037211 */ /* 0x000fea00000f0c68 */
[----:B-----5:R4:W-:Y:S04]  /*9020*/  STG.E.128 [R2.64], R52 ;  /* 0x0000003402007986 */ /* 0x0209e8000c101d06 */
.L_x_863:
[----:B------:R-:W-:Y:S05]  /*9030*/  BSYNC B2 ;  /* 0x0000000000027941 */ /* 0x000fea0003800000 */
.L_x_862:
[----:B------:R-:W-:Y:S01]  /*9040*/  BSSY B2, `(.L_x_874) ;  /* 0x0000132000027945 */ /* 0x000fe20003800000 */
[----:B------:R-:W-:-:S05]  /*9050*/  @!P1 BRA `(.L_x_875) ;  /* 0x0000130000009947 */ /* 0x000fca0003800000 */
[----:B------:R-:W-:Y:S01]  /*9060*/  ISETP.GE.AND P0, PT, R134, c[0x0][0x220], PT ;  /* 0x0000880086007a0c */ /* 0x000fe20003f06270 */
[----:B------:R-:W-:Y:S01]  /*9070*/  @!UPT UIADD3 URZ, URZ, URZ, URZ ;  /* 0x0000003f3f3ff290 */ /* 0x000fe2000fffe03f */
[----:B------:R-:W-:Y:S11]  /*9080*/  BSSY B1, `(.L_x_876) ;  /* 0x0000065000017945 */ /* 0x000ff60003800000 */
[----:B------:R-:W-:-:S05]  /*9090*/  @P0 BRA `(.L_x_877) ;  /* 0x0000063000000947 */ /* 0x000fca0003800000 */
[----:B------:R-:W-:Y:S01]  /*90a0*/  MOV R167, 0x60 ;  /* 0x0000006000a77802 */ /* 0x000fe20000000f00 */
[----:B------:R-:W-:Y:S01]  /*90b0*/  BSSY B0, `(.L_x_878) ;  /* 0x000005d000007945 */ /* 0x000fe20003800000 */
[----:B------:R-:W-:Y:S03]  /*90c0*/  ISETP.GE.AND P0, PT, R134, UR4, PT ;  /* 0x0000000486007c0c */ /* 0x000fe6000bf06270 */
[C---:B-1--4-:R-:W-:Y:S04]  /*90d0*/  IMAD.WIDE.U32 R170, R167.reuse, c[0x0][0x288], R126 ;  /* 0x0000a200a7aa7a25 */ /* 0x052fe800078e007e */
[----:B------:R-:W-:Y:S05]  /*90e0*/  IMAD R0, R167, c[0x0][0x28c], RZ ;  /* 0x0000a300a7007a24 */ /* 0x000fea00078e02ff */
[----:B------:R-:W-:Y:S05]  /*90f0*/  IADD3 R171, R171, R0, RZ ;  /* 0x00000000abab7210 */ /* 0x000fea0007ffe0ff */
[----:B------:R1:W5:Y:S01]  /*9100*/  LDG.E.128 R52, [R170.64] ;  /* 0x00000006aa347981 */ /* 0x000362000c1e1d00 */
        /* <DEDUP_REMOVED lines=12> */
[----:B------:R-:W-:Y:S02]  /*91d0*/  LEA R14, P0, R169, R170, 0x1 ;  /* 0x000000aaa90e7211 */ /* 0x000fe400078008ff */
[----:B------:R-:W-:Y:S02]  /*91e0*/  IADD3 R166, P2, R75, R168, RZ ;  /* 0x000000a84ba67210 */ /* 0x000fe40007f5e0ff */
[----:B------:R-:W-:Y:S02]  /*91f0*/  LEA.HI.X.SX32 R15, R169, R171, 0x1, P0 ;  /* 0x000000aba90f7211 */ /* 0x000fe400000f0eff */
[----:B------:R-:W-:Y:S02]  /*9200*/  LEA.HI.X.SX32 R168, R168, R74, 0x1, P2 ;  /* 0x0000004aa8a87211 */ /* 0x000fe400010f0eff */
[C---:B-1----:R-:W-:Y:S01]  /*9210*/  LEA R170, P0, R166.reuse, R128, 0x1 ;  /* 0x00000080a6aa7211 */ /* 0x042fe200078008ff */
        /* <DEDUP_REMOVED lines=70> */
.L_x_879:
[----:B------:R-:W-:Y:S05]  /*9680*/  BSYNC B0 ;  /* 0x0000000000007941 */ /* 0x000fea0003800000 */
.L_x_878:
[C---:B------:R-:W-:Y:S02]  /*9690*/  IMAD R0, R167.reuse, c[0x0][0x19c], RZ ;  /* 0x00006700a7007a24 */ /* 0x040fe400078e02ff */
[----:B------:R-:W-:Y:S05]  /*96a0*/  IMAD.WIDE.U32 R2, R167, c[0x0][0x198], R120 ;  /* 0x00006600a7027a25 */ /* 0x000fea00078e0078 */
[----:B------:R-:W-:Y:S05]  /*96b0*/  IADD3 R3, R3, R0, RZ ;  /* 0x0000000003037210 */ /* 0x000fea0007ffe0ff */
[----:B-----5:R4:W-:Y:S02]  /*96c0*/  STG.E.128 [R2.64], R52 ;  /* 0x0000003402007986 */ /* 0x0209e4000c101d06 */
.L_x_877:
[----:B------:R-:W-:Y:S05]  /*96d0*/  BSYNC B1 ;  /* 0x0000000000017941 */ /* 0x000fea0003800000 */
.L_x_876:
        /* <DEDUP_REMOVED lines=96> */
.L_x_883:
[----:B------:R-:W-:Y:S05]  /*9ce0*/  BSYNC B0 ;  /* 0x0000000000007941 */ /* 0x000fea0003800000 */
.L_x_882:
[C---:B------:R-:W-:Y:S04]  /*9cf0*/  LEA R2, P0, R108.reuse, R120, 0x1 ;  /* 0x000000786c027211 */ /* 0x040fe800078008ff */
[----:B------:R-:W-:Y:S05]  /*9d00*/  LEA.HI.X R3, R108, R121, R107, 0x1, P0 ;  /* 0x000000796c037211 */ /* 0x000fea00000f0c6b */
[----:B-----5:R4:W-:Y:S04]  /*9d10*/  STG.E.128 [R2.64], R52 ;  /* 0x0000003402007986 */ /* 0x0209e8000c101d06 */
.L_x_881:
[----:B------:R-:W-:Y:S05]  /*9d20*/  BSYNC B1 ;  /* 0x0000000000017941 */ /* 0x000fea0003800000 */
.L_x_880:
        /* <DEDUP_REMOVED lines=95> */
.L_x_885:
[----:B------:R-:W-:Y:S05]  /*a320*/  BSYNC B0 ;  /* 0x0000000000007941 */ /* 0x000fea0003800000 */
.L_x_884:
[C---:B------:R-:W-:Y:S04]  /*a330*/  LEA R2, P0, R112.reuse, R120, 0x1 ;  /* 0x0000007870027211 */ /* 0x040fe800078008ff */
[----:B------:R-:W-:Y:S05]  /*a340*/  LEA.HI.X R3, R112, R121, R111, 0x1, P0 ;  /* 0x0000007970037211 */ /* 0x000fea00000f0c6f */
[----:B-----5:R4:W-:Y:S04]  /*a350*/  STG.E.128 [R2.64], R52 ;  /* 0x0000003402007986 */ /* 0x0209e8000c101d06 */
.L_x_875:
[----:B------:R-:W-:Y:S05]  /*a360*/  BSYNC B2 ;  /* 0x0000000000027941 */ /* 0x000fea0003800000 */
.L_x_874:
[----:B-1--4-:R-:W-:Y:S01]  /*a370*/  IMAD.MOV.U32 R3, RZ, RZ, c[0x0][0x230] ;  /* 0x00008c00ff037624 */ /* 0x012fe200078e00ff */
[----:B------:R-:W-:Y:S03]  /*a380*/  ULDC UR4, c[0x0][0x230] ;  /* 0x00008c0000047ab9 */ /* 0x000fe60000000800 */
[----:B------:R-:W-:Y:S05]  /*a390*/  IMAD.U32 R3, R3, -0x20, RZ ;  /* 0xffffffe003037824 */ /* 0x000fea00078e00ff */
[C---:B------:R-:W-:Y:S02]  /*a3a0*/  LEA R130, P1, R3.reuse, R130, 0x1 ;  /* 0x0000008203827211 */ /* 0x040fe400078208ff */
[C---:B------:R-:W-:Y:S02]  /*a3b0*/  LEA R128, P0, R3.reuse, R128, 0x1 ;  /* 0x0000008003807211 */ /* 0x040fe400078008ff */
[C---:B------:R-:W-:Y:S02]  /*a3c0*/  LEA.HI.X.SX32 R131, R3.reuse, R131, 0x1, P1 ;  /* 0x0000008303837211 */ /* 0x040fe400008f0eff */
[----:B------:R-:W-:Y:S01]  /*a3d0*/  LEA.HI.X.SX32 R129, R3, R129, 0x1, P0 ;  /* 0x0000008103817211 */ /* 0x000fe200000f0eff */
[----:B------:R-:W-:-:S05]  /*a3e0*/  BRA `(.L_x_837) ;  /* 0x000005a000007947 */ /* 0x000fca0003800000 */
.L_x_811:
[----:B------:R-:W-:Y:S01]  /*a3f0*/  BSSY B0, `(.L_x_886) ;  /* 0x000000b000007945 */ /* 0x000fe20003800000 */
[----:B------:R-:W-:-:S05]  /*a400*/  @!P6 BRA `(.L_x_887) ;  /* 0x000000900000e947 */ /* 0x000fca0003800000 */
        /* <DEDUP_REMOVED lines=9> */
.L_x_887:
[----:B------:R-:W-:Y:S05]  /*a4a0*/  BSYNC B0 ;  /* 0x0000000000007941 */ /* 0x000fea0003800000 */
.L_x_886:
[----:B------:R-:W-:Y:S01]  /*a4b0*/  BSSY B0, `(.L_x_888) ;  /* 0x0000018000007945 */ /* 0x000fe20003800000 */
[----:B------:R-:W-:-:S05]  /*a4c0*/  @!P4 BRA `(.L_x_889) ;  /* 0x000001600000c947 */ /* 0x000fca0003800000 */
[----:B------:R-:W-:Y:S02]  /*a4d0*/  ISETP.NE.AND P5, PT, R140, RZ, PT ;  /* 0x000000ff8c00720c */ /* 0x000fe40003fa5270 */
[----:B------:R-:W-:Y:S11]  /*a4e0*/  ISETP.NE.AND P6, PT, R138, RZ, PT ;  /* 0x000000ff8a00720c */ /* 0x000ff60003fc5270 */
[----:B-1----:R-:W-:Y:S02]  /*a4f0*/  @P5 LEA R4, P0, R86, R126, 0x1 ;  /* 0x0000007e56045211 */ /* 0x002fe400078008ff */
[----:B------:R-:W-:Y:S02]  /*a500*/  @P5 LEA R26, P4, R56, R120, 0x1 ;  /* 0x00000078381a5211 */ /* 0x000fe400078808ff */
[----:B------:R-:W-:Y:S02]  /*a510*/  @P5 LEA.HI.X R5, R86, R127, R83, 0x1, P0 ;  /* 0x0000007f56055211 */ /* 0x000fe400000f0c53 */
[CC--:B------:R-:W-:Y:S02]  /*a520*/  @P6 LEA R24, P0, R89.reuse, R126.reuse, 0x1 ;  /* 0x0000007e59186211 */ /* 0x0c0fe400078008ff */
[----:B------:R-:W-:Y:S01]  /*a530*/  @P5 LEA.HI.X R27, R56, R121, R203, 0x1, P4 ;  /* 0x00000079381b5211 */ /* 0x000fe200020f0ccb */
[----:B------:R-:W2:Y:S01]  /*a540*/  @P5 LDG.E.128 R20, [R4.64] ;  /* 0x0000000604145981 */ /* 0x000ea2000c1e1d00 */
[-C--:B------:R-:W-:Y:S02]  /*a550*/  @P6 LEA.HI.X R25, R89, R127.reuse, R90, 0x1, P0 ;  /* 0x0000007f59196211 */ /* 0x080fe400000f0c5a */
[----:B------:R-:W-:Y:S11]  /*a560*/  ISETP.NE.AND P4, PT, R136, RZ, PT ;  /* 0x000000ff8800720c */ /* 0x000ff60003f85270 */
[----:B------:R-:W-:Y:S02]  /*a570*/  @!UPT UIADD3 URZ, URZ, URZ, URZ ;  /* 0x0000003f3f3ff290 */ /* 0x000fe4000fffe03f */
[C---:B------:R-:W-:Y:S04]  /*a580*/  @P4 LEA R2, P0, R97.reuse, R126, 0x1 ;  /* 0x0000007e61024211 */ /* 0x040fe800078008ff */
[----:B------:R-:W-:Y:S02]  /*a590*/  @P4 LEA.HI.X R3, R97, R127, R98, 0x1, P0 ;  /* 0x0000007f61034211 */ /* 0x000fe400000f0c62 */
[CC--:B------:R-:W-:Y:S04]  /*a5a0*/  @P4 LEA R28, P0, R101.reuse, R120.reuse, 0x1 ;  /* 0x00000078651c4211 */ /* 0x0c0fe800078008ff */
[-C--:B------:R-:W-:Y:S01]  /*a5b0*/  @P4 LEA.HI.X R29, R101, R121.reuse, R102, 0x1, P0 ;  /* 0x00000079651d4211 */ /* 0x080fe200000f0c66 */
[----:B--2---:R1:W-:Y:S01]  /*a5c0*/  @P5 STG.E.128 [R26.64], R20 ;  /* 0x000000141a005986 */ /* 0x0043e2000c101d06 */
[C---:B------:R-:W-:Y:S03]  /*a5d0*/  @P6 LEA R14, P5, R93.reuse, R120, 0x1 ;  /* 0x000000785d0e6211 */ /* 0x040fe600078a08ff */
[----:B------:R-:W2:Y:S01]  /*a5e0*/  @P6 LDG.E.128 R16, [R24.64] ;  /* 0x0000000618106981 */ /* 0x000ea2000c1e1d00 */
[----:B------:R-:W-:Y:S05]  /*a5f0*/  @P6 LEA.HI.X R15, R93, R121, R94, 0x1, P5 ;  /* 0x000000795d0f6211 */ /* 0x000fea00028f0c5e */
[----:B--2---:R1:W-:Y:S04]  /*a600*/  @P6 STG.E.128 [R14.64], R16 ;  /* 0x000000100e006986 */ /* 0x0043e8000c101d06 */
[----:B------:R-:W2:Y:S04]  /*a610*/  @P4 LDG.E.128 R4, [R2.64] ;  /* 0x0000000602044981 */ /* 0x000ea8000c1e1d00 */
[----:B--2---:R1:W-:Y:S02]  /*a620*/  @P4 STG.E.128 [R28.64], R4 ;  /* 0x000000041c004986 */ /* 0x0043e4000c101d06 */
.L_x_889:
[----:B------:R-:W-:Y:S05]  /*a630*/  BSYNC B0 ;  /* 0x0000000000007941 */ /* 0x000fea0003800000 */
.L_x_888:
        /* <DEDUP_REMOVED lines=24> */
.L_x_891:
[----:B------:R-:W-:Y:S05]  /*a7c0*/  BSYNC B0 ;  /* 0x0000000000007941 */ /* 0x000fea0003800000 */
.L_x_890:
[----:B------:R-:W-:Y:S01]  /*a7d0*/  UMOV UR4, URZ ;  /* 0x0000003f00047c82 */ /* 0x000fe20008000000 */
[----:B------:R-:W-:Y:S01]  /*a7e0*/  BSSY B0, `(.L_x_837) ;  /* 0x000001a000007945 */ /* 0x000fe20003800000 */
[----:B------:R-:W-:-:S05]  /*a7f0*/  @!P1 BRA `(.L_x_892) ;  /* 0x0000018000009947 */ /* 0x000fca0003800000 */
[----:B------:R-:W-:Y:S02]  /*a800*/  ISETP.NE.AND P1, PT, R140, RZ, PT ;  /* 0x000000ff8c00720c */ /* 0x000fe40003f25270 */
[----:B------:R-:W-:Y:S11]  /*a810*/  ISETP.NE.AND P4, PT, R138, RZ, PT ;  /* 0x000000ff8a00720c */ /* 0x000ff60003f85270 */
[----:B------:R-:W-:Y:S02]  /*a820*/  @P1 IMAD.MOV.U32 R3, RZ, RZ, 0x60 ;  /* 0x00000060ff031424 */ /* 0x000fe400078e00ff */
[----:B------:R-:W-:Y:S02]  /*a830*/  @P4 LEA R2, P0, R106, R126, 0x1 ;  /* 0x0000007e6a024211 */ /* 0x000fe400078008ff */
[C---:B-1----:R-:W-:Y:S01]  /*a840*/  @P1 IMAD.WIDE.U32 R4, R3.reuse, c[0x0][0x288], R126 ;  /* 0x0000a20003041a25 */ /* 0x042fe200078e007e */
[C---:B------:R-:W-:Y:S03]  /*a850*/  @P4 LEA R24, P2, R108.reuse, R120, 0x1 ;  /* 0x000000786c184211 */ /* 0x040fe600078408ff */
[----:B------:R-:W-:Y:S01]  /*a860*/  @P1 IMAD R0, R3, c[0x0][0x28c], RZ ;  /* 0x0000a30003001a24 */ /* 0x000fe200078e02ff */
[----:B------:R-:W-:Y:S03]  /*a870*/  @P4 LEA.HI.X R25, R108, R121, R107, 0x1, P2 ;  /* 0x000000796c194211 */ /* 0x000fe600010f0c6b */
[----:B------:R-:W-:Y:S02]  /*a880*/  @P1 IMAD.IADD R5, R5, 0x1, R0 ;  /* 0x0000000105051824 */ /* 0x000fe400078e0200 */
[C---:B------:R-:W-:Y:S03]  /*a890*/  @P1 IMAD R0, R3.reuse, c[0x0][0x19c], RZ ;  /* 0x0000670003001a24 */ /* 0x040fe600078e02ff */
[----:B------:R1:W2:Y:S02]  /*a8a0*/  @P1 LDG.E.128 R20, [R4.64] ;  /* 0x0000000604141981 */ /* 0x0002a4000c1e1d00 */
[----:B-1----:R-:W-:Y:S01]  /*a8b0*/  @P1 IMAD.WIDE.U32 R4, R3, c[0x0][0x198], R120 ;  /* 0x0000660003041a25 */ /* 0x002fe200078e0078 */
[-C--:B------:R-:W-:Y:S03]  /*a8c0*/  @P4 LEA.HI.X R3, R106, R127.reuse, R105, 0x1, P0 ;  /* 0x0000007f6a034211 */ /* 0x080fe600000f0c69 */
[----:B------:R-:W-:Y:S05]  /*a8d0*/  @P1 IMAD.IADD R5, R5, 0x1, R0 ;  /* 0x0000000105051824 */ /* 0x000fea00078e0200 */
[----:B--2---:R1:W-:Y:S01]  /*a8e0*/  @P1 STG.E.128 [R4.64], R20 ;  /* 0x0000001404001986 */ /* 0x0043e2000c101d06 */
[----:B------:R-:W-:Y:S03]  /*a8f0*/  ISETP.NE.AND P1, PT, R136, RZ, PT ;  /* 0x000000ff8800720c */ /* 0x000fe60003f25270 */
[----:B------:R-:W2:Y:S10]  /*a900*/  @P4 LDG.E.128 R16, [R2.64] ;  /* 0x0000000602104981 */ /* 0x000eb4000c1e1d00 */
[C---:B------:R-:W-:Y:S04]  /*a910*/  @P1 LEA R14, P0, R110.reuse, R126, 0x1 ;  /* 0x0000007e6e0e1211 */ /* 0x040fe800078008ff */
[----:B------:R-:W-:Y:S02]  /*a920*/  @P1 LEA.HI.X R15, R110, R127, R109, 0x1, P0 ;  /* 0x0000007f6e0f1211 */ /* 0x000fe400000f0c6d */
[C---:B------:R-:W-:Y:S04]  /*a930*/  @P1 LEA R26, P0, R112.reuse, R120, 0x1 ;  /* 0x00000078701a1211 */ /* 0x040fe800078008ff */
[----:B------:R-:W-:Y:S01]  /*a940*/  @P1 LEA.HI.X R27, R112, R121, R111, 0x1, P0 ;  /* 0x00000079701b1211 */ /* 0x000fe200000f0c6f */
[----:B--2---:R2:W-:Y:S04]  /*a950*/  @P4 STG.E.128 [R24.64], R16 ;  /* 0x0000001018004986 */ /* 0x0045e8000c101d06 */
[----:B-1----:R-:W3:Y:S04]  /*a960*/  @P1 LDG.E.128 R4, [R14.64] ;  /* 0x000000060e041981 */ /* 0x002ee8000c1e1d00 */
[----:B---3--:R2:W-:Y:S02]  /*a970*/  @P1 STG.E.128 [R26.64], R4 ;  /* 0x000000041a001986 */ /* 0x0085e4000c101d06 */
.L_x_892:
[----:B------:R-:W-:Y:S05]  /*a980*/  BSYNC B0 ;  /* 0x0000000000007941 */ /* 0x000fea0003800000 */
.L_x_837:
[----:B------:R-:W-:Y:S04]  /*a990*/  IMAD.MOV.U32 R0, RZ, RZ, c[0x0][0x288] ;  /* 0x0000a200ff007624 */ /* 0x000fe800078e00ff */
[----:B------:R-:W-:Y:S05]  /*a9a0*/  IMAD.U32 R3, R0, -0x40, RZ ;  /* 0xffffffc000037824 */ /* 0x000fea00078e00ff */
[C---:B--2---:R-:W-:Y:S04]  /*a9b0*/  LEA R126, P0, R3.reuse, R126, 0x1 ;  /* 0x0000007e037e7211 */ /* 0x044fe800078008ff */
[----:B------:R-:W-:Y:S01]  /*a9c0*/  LEA.HI.X.SX32 R127, R3, R127, 0x1, P0 ;  /* 0x0000007f037f7211 */ /* 0x000fe200000f0eff */
[----:B------:R-:W-:-:S05]  /*a9d0*/  @!P3 BRA `(.L_x_893) ;  /* 0x000004b00000b947 */ /* 0x000fca0003800000 */
[----:B------:R-:W-:Y:S04]  /*a9e0*/  IADD3 R3, R9, -0x1, RZ ;  /* 0xffffffff09037810 */ /* 0x000fe80007ffe0ff */
[----:B------:R-:W-:Y:S11]  /*a9f0*/  ISETP.GT.AND P0, PT, R3, R84, PT ;  /* 0x000000540300720c */ /* 0x000ff60003f04270 */
[----:B------:R-:W-:Y:S02]  /*aa00*/  @!UPT UIADD3 URZ, URZ, URZ, URZ ;  /* 0x0000003f3f3ff290 */ /* 0x000fe4000fffe03f */
[----:B------:R-:W-:-:S05]  /*aa10*/  @!P0 BRA `(.L_x_894) ;  /* 0x000004f000008947 */ /* 0x000fca0003800000 */
[----:B-1----:R-:W-:Y:S01]  /*aa20*/  IMAD.MOV.U32 R16, RZ, RZ, RZ ;  /* 0x000000ffff107224 */ /* 0x002fe200078e00ff */
[----:B------:R-:W-:Y:S02]  /*aa30*/  IABS R5, c[0x0][0x2d0] ;  /* 0x0000b40000057a13 */ /* 0x000fe40000000000 */
[----:B------:R-:W-:Y:S02]  /*aa40*/  IADD3 R11, R11, -0x80, RZ ;  /* 0xffffff800b0b7810 */ /* 0x000fe40007ffe0ff */
[----:B------:R-:W1:Y:S01]  /*aa50*/  I2F.RP R15, R5 ;  /* 0x00000005000f7306 */ /* 0x000e620000209400 */
[----:B------:R-:W-:Y:S02]  /*aa60*/  IABS R14, R10 ;  /* 0x0000000a000e7213 */ /* 0x000fe40000000000 */
[----:B------:R-:W-:Y:S01]  /*aa70*/  IMAD.IADD R0, R11, 0x1, -R10 ;  /* 0x000000010b007824 */ /* 0x000fe200078e0a0a */
[----:B------:R-:W-:Y:S02]  /*aa80*/  IABS R7, R11 ;  /* 0x0000000b00077213 */ /* 0x000fe40000000000 */
[----:B------:R-:W-:Y:S04]  /*aa90*/  LOP3.LUT R3, RZ, c[0x0][0x2d0], RZ, 0x33, !PT ;  /* 0x0000b400ff037a12 */ /* 0x000fe800078e33ff */
[----:B-1----:R-:W1:Y:S02]  /*aaa0*/  MUFU.RCP R6, R15 ;  /* 0x0000000f00067308 */ /* 0x002e640000001000 */
[----:B-1----:R-:W-:Y:S08]  /*aab0*/  IADD3 R8, R6, 0xffffffe, RZ ;  /* 0x0ffffffe06087810 */ /* 0x002ff00007ffe0ff */
[----:B------:R-:W1:Y:S02]  /*aac0*/  F2I.FTZ.U32.TRUNC.NTZ R17, R8 ;  /* 0x0000000800117305 */ /* 0x000e64000021f000 */
[--C-:B-1----:R-:W-:Y:S04]  /*aad0*/  IMAD.MOV R6, RZ, RZ, -R17.reuse ;  /* 0x000000ffff067224 */ /* 0x102fe800078e0a11 */
[----:B------:R-:W-:Y:S04]  /*aae0*/  IMAD R6, R6, R5, RZ ;  /* 0x0000000506067224 */ /* 0x000fe800078e02ff */
[----:B------:R-:W-:Y:S06]  /*aaf0*/  IMAD.HI.U32 R6, R17, R6, R16 ;  /* 0x0000000611067227 */ /* 0x000fec00078e0010 */
[C---:B------:R-:W-:Y:S04]  /*ab00*/  IMAD.HI.U32 R2, R6.reuse, R7, RZ ;  /* 0x0000000706027227 */ /* 0x040fe800078e00ff */
[----:B------:R-:W-:Y:S04]  /*ab10*/  IMAD.HI.U32 R4, R6, R14, RZ ;  /* 0x0000000e06047227 */ /* 0x000fe800078e00ff */
[----:B------:R-:W-:Y:S02]  /*ab20*/  IMAD.MOV R6, RZ, RZ, -R2 ;  /* 0x000000ffff067224 */ /* 0x000fe400078e0a02 */
[----:B------:R-:W-:Y:S02]  /*ab30*/  IMAD.MOV R8, RZ, RZ, -R4 ;  /* 0x000000ffff087224 */ /* 0x000fe400078e0a04 */
[C---:B------:R-:W-:Y:S01]  /*ab40*/  IMAD R7, R5.reuse, R6, R7 ;  /* 0x0000000605077224 */ /* 0x040fe200078e0207 */
[----:B------:R-:W-:Y:S01]  /*ab50*/  LOP3.LUT R6, R10, c[0x0][0x2d0], RZ, 0x3c, !PT ;  /* 0x0000b4000a067a12 */ /* 0x000fe200078e3cff */
[C---:B------:R-:W-:Y:S03]  /*ab60*/  IMAD R14, R5.reuse, R8, R14 ;  /* 0x00000008050e7224 */ /* 0x040fe600078e020e */
[C---:B------:R-:W-:Y:S02]  /*ab70*/  ISETP.GT.U32.AND P0, PT, R5.reuse, R7, PT ;  /* 0x000000070500720c */ /* 0x040fe40003f04070 */
[----:B------:R-:W-:Y:S02]  /*ab80*/  ISETP.GT.U32.AND P4, PT, R5, R14, PT ;  /* 0x0000000e0500720c */ /* 0x000fe40003f84070 */
[----:B------:R-:W-:Y:S09]  /*ab90*/  ISETP.GE.AND P2, PT, R6, RZ, PT ;  /* 0x000000ff0600720c */ /* 0x000ff20003f46270 */
[----:B------:R-:W-:Y:S01]  /*aba0*/  @!P0 IADD3 R2, R2, 0x1, RZ ;  /* 0x0000000102028810 */ /* 0x000fe20007ffe0ff */
[----:B------:R-:W-:Y:S01]  /*abb0*/  @!P0 IMAD.IADD R7, R7, 0x1, -R5 ;  /* 0x0000000107078824 */ /* 0x000fe200078e0a05 */
[-C--:B------:R-:W-:Y:S02]  /*abc0*/  @!P4 IADD3 R14, R14, -R5.reuse, RZ ;  /* 0x800000050e0ec210 */ /* 0x080fe40007ffe0ff */
[----:B------:R-:W-:Y:S02]  /*abd0*/  @!P4 IADD3 R4, R4, 0x1, RZ ;  /* 0x000000010404c810 */ /* 0x000fe40007ffe0ff */
[-C--:B------:R-:W-:Y:S02]  /*abe0*/  ISETP.GE.U32.AND P5, PT, R7, R5.reuse, PT ;  /* 0x000000050700720c */ /* 0x080fe40003fa6070 */
[----:B------:R-:W-:Y:S02]  /*abf0*/  ISETP.GE.U32.AND P6, PT, R14, R5, PT ;  /* 0x000000050e00720c */ /* 0x000fe40003fc6070 */
[----:B------:R-:W-:Y:S02]  /*ac00*/  LOP3.LUT R5, R11, c[0x0][0x2d0], RZ, 0x3c, !PT ;  /* 0x0000b4000b057a12 */ /* 0x000fe400078e3cff */
[----:B------:R-:W-:Y:S02]  /*ac10*/  ISETP.NE.AND P0, PT, RZ, c[0x0][0x2d0], PT ;  /* 0x0000b400ff007a0c */ /* 0x000fe40003f05270 */
[----:B------:R-:W-:Y:S05]  /*ac20*/  ISETP.GE.AND P1, PT, R5, RZ, PT ;  /* 0x000000ff0500720c */ /* 0x000fea0003f26270 */
[----:B------:R-:W-:Y:S02]  /*ac30*/  @P5 IADD3 R2, R2, 0x1, RZ ;  /* 0x0000000102025810 */ /* 0x000fe40007ffe0ff */
[----:B------:R-:W-:Y:S05]  /*ac40*/  @P6 IADD3 R4, R4, 0x1, RZ ;  /* 0x0000000104046810 */ /* 0x000fea0007ffe0ff */
[----:B------:R-:W-:Y:S02]  /*ac50*/  @!P2 IMAD.MOV R4, RZ, RZ, -R4 ;  /* 0x000000ffff04a224 */ /* 0x000fe400078e0a04 */
[----:B------:R-:W-:Y:S05]  /*ac60*/  @!P1 IMAD.MOV R2, RZ, RZ, -R2 ;  /* 0x000000ffff029224 */ /* 0x000fea00078e0a02 */
[C---:B------:R-:W-:Y:S02]  /*ac70*/  SEL R2, R3.reuse, R2, !P0 ;  /* 0x0000000203027207 */ /* 0x040fe40004000000 */
[----:B------:R-:W-:Y:S02]  /*ac80*/  SEL R3, R3, R4, !P0 ;  /* 0x0000000403037207 */ /* 0x000fe40004000000 */
[CC--:B------:R-:W-:Y:S02]  /*ac90*/  LEA R20, P1, R2.reuse, R208.reuse, 0x2 ;  /* 0x000000d002147211 */ /* 0x0c0fe400078210ff */
[C---:B------:R-:W-:Y:S02]  /*aca0*/  LEA R16, P0, R3.reuse, R208, 0x2 ;  /* 0x000000d003107211 */ /* 0x040fe400078010ff */
[-C--:B------:R-:W-:Y:S02]  /*acb0*/  LEA.HI.X.SX32 R21, R2, R209.reuse, 0x2, P1 ;  /* 0x000000d102157211 */ /* 0x080fe400008f16ff */
[C---:B------:R-:W-:Y:S02]  /*acc0*/  LEA.HI.X.SX32 R17, R3.reuse, R209, 0x2, P0 ;  /* 0x000000d103117211 */ /* 0x040fe400000f16ff */
[----:B------:R-:W-:Y:S01]  /*acd0*/  IADD3 R3, R3, -R2, RZ ;  /* 0x8000000203037210 */ /* 0x000fe20007ffe0ff */
[----:B------:R-:W2:Y:S04]  /*ace0*/  LDG.E R5, [R20.64] ;  /* 0x0000000614057981 */ /* 0x000ea8000c1e1900 */
[----:B------:R-:W-:Y:S01]  /*acf0*/  IMAD R0, R3, c[0x0][0x2d0], R0 ;  /* 0x0000b40003007a24 */ /* 0x000fe200078e0200 */
[----:B------:R-:W2:Y:S03]  /*ad00*/  LDG.E R6, [R16.64] ;  /* 0x0000000610067981 */ /* 0x000ea6000c1e1900 */
[----:B------:R-:W-:Y:S01]  /*ad10*/  IMAD.WIDE.U32 R18, R0, c[0x0][0x1a0], RZ ;  /* 0x0000680000127a25 */ /* 0x000fe200078e00ff */
[----:B------:R-:W-:Y:S03]  /*ad20*/  SHF.R.S32.HI R7, RZ, 0x1f, R0 ;  /* 0x0000001fff077819 */ /* 0x000fe60000011400 */
[----:B--2---:R-:W-:Y:S02]  /*ad30*/  IMAD.IADD R14, R5, 0x1, -R6 ;  /* 0x00000001050e7824 */ /* 0x004fe400078e0a06 */
[----:B------:R-:W-:Y:S02]  /*ad40*/  IMAD R6, R7, c[0x0][0x1a0], RZ ;  /* 0x0000680007067a24 */ /* 0x000fe400078e02ff */
[----:B------:R-:W-:Y:S01]  /*ad50*/  IMAD.WIDE.U32 R16, R14, c[0x0][0x180], RZ ;  /* 0x000060000e107a25 */ /* 0x000fe200078e00ff */
[----:B------:R-:W-:Y:S03]  /*ad60*/  SHF.R.S32.HI R8, RZ, 0x1f, R14 ;  /* 0x0000001fff087819 */ /* 0x000fe6000001140e */
[----:B------:R-:W-:Y:S02]  /*ad70*/  IMAD R6, R0, c[0x0][0x1a4], R6 ;  /* 0x0000690000067a24 */ /* 0x000fe400078e0206 */
[----:B------:R-:W-:Y:S02]  /*ad80*/  IMAD R5, R8, c[0x0][0x180], RZ ;  /* 0x0000600008057a24 */ /* 0x000fe400078e02ff */
[----:B------:R-:W-:Y:S02]  /*ad90*/  IMAD.IADD R19, R19, 0x1, R6 ;  /* 0x0000000113137824 */ /* 0x000fe400078e0206 */
[----:B------:R-:W-:Y:S02]  /*ada0*/  IMAD R5, R14, c[0x0][0x184], R5 ;  /* 0x000061000e057a24 */ /* 0x000fe400078e0205 */
[----:B------:R-:W-:Y:S02]  /*adb0*/  IMAD R7, R7, c[0x0][0x198], RZ ;  /* 0x0000660007077a24 */ /* 0x000fe400078e02ff */
[----:B------:R-:W-:Y:S02]  /*adc0*/  IMAD.IADD R17, R17, 0x1, R5 ;  /* 0x0000000111117824 */ /* 0x000fe400078e0205 */
[----:B------:R-:W-:Y:S02]  /*add0*/  IMAD R5, R8, c[0x0][0x188], RZ ;  /* 0x0000620008057a24 */ /* 0x000fe400078e02ff */
[----:B------:R-:W-:Y:S04]  /*ade0*/  IMAD.WIDE.U32 R18, R14, c[0x0][0x188], R18 ;  /* 0x000062000e127a25 */ /* 0x000fe800078e0012 */
[----:B------:R-:W-:Y:S01]  /*adf0*/  IMAD.WIDE.U32 R16, R0, c[0x0][0x198], R16 ;  /* 0x0000660000107a25 */ /* 0x000fe200078e0010 */
[----:B------:R-:W-:Y:S03]  /*ae00*/  LEA R122, P1, R18, R122, 0x1 ;  /* 0x0000007a127a7211 */ /* 0x000fe600078208ff */
[----:B------:R-:W-:Y:S01]  /*ae10*/  IMAD R5, R14, c[0x0][0x18c], R5 ;  /* 0x000063000e057a24 */ /* 0x000fe200078e0205 */
[----:B---3--:R-:W-:Y:S01]  /*ae20*/  LEA R120, P0, R16, R120, 0x1 ;  /* 0x0000007810787211 */ /* 0x008fe200078008ff */
[----:B------:R-:W-:Y:S03]  /*ae30*/  IMAD R7, R0, c[0x0][0x19c], R7 ;  /* 0x0000670000077a24 */ /* 0x000fe600078e0207 */
[----:B------:R-:W-:Y:S01]  /*ae40*/  IADD3 R6, R19, R5, RZ ;  /* 0x0000000513067210 */ /* 0x000fe20007ffe0ff */
[----:B------:R-:W-:Y:S03]  /*ae50*/  IMAD.IADD R8, R17, 0x1, R7 ;  /* 0x0000000111087824 */ /* 0x000fe600078e0207 */
[----:B------:R-:W-:Y:S02]  /*ae60*/  LEA.HI.X R123, R18, R123, R6, 0x1, P1 ;  /* 0x0000007b127b7211 */ /* 0x000fe400008f0c06 */
[----:B------:R-:W-:Y:S01]  /*ae70*/  LEA.HI.X R121, R16, R121, R8, 0x1, P0 ;  /* 0x0000007910797211 */ /* 0x000fe200000f0c08 */
[----:B------:R-:W-:-:S05]  /*ae80*/  BRA `(.L_x_894) ;  /* 0x0000008000007947 */ /* 0x000fca0003800000 */
.L_x_893:
[----:B------:R-:W-:Y:S02]  /*ae90*/  IMAD.MOV.U32 R2, RZ, RZ, c[0x0][0x1a0] ;  /* 0x00006800ff027624 */ /* 0x000fe400078e00ff */
[----:B------:R-:W-:Y:S02]  /*aea0*/  IMAD.MOV.U32 R0, RZ, RZ, c[0x0][0x198] ;  /* 0x00006600ff007624 */ /* 0x000fe400078e00ff */
[----:B------:R-:W-:Y:S02]  /*aeb0*/  IMAD.U32 R3, R2, -0x40, RZ ;  /* 0xffffffc002037824 */ /* 0x000fe400078e00ff */
[----:B-1----:R-:W-:Y:S03]  /*aec0*/  IMAD.U32 R5, R0, -0x40, RZ ;  /* 0xffffffc000057824 */ /* 0x002fe600078e00ff */
[----:B------:R-:W-:Y:S02]  /*aed0*/  LEA R122, P1, R3, R122, 0x1 ;  /* 0x0000007a037a7211 */ /* 0x000fe400078208ff */
[----:B---3--:R-:W-:Y:S02]  /*aee0*/  LEA R120, P0, R5, R120, 0x1 ;  /* 0x0000007805787211 */ /* 0x008fe400078008ff */
[----:B------:R-:W-:Y:S02]  /*aef0*/  LEA.HI.X.SX32 R123, R3, R123, 0x1, P1 ;  /* 0x0000007b037b7211 */ /* 0x000fe400008f0eff */
[----:B------:R-:W-:Y:S02]  /*af00*/  LEA.HI.X.SX32 R121, R5, R121, 0x1, P0 ;  /* 0x0000007905797211 */ /* 0x000fe400000f0eff */
.L_x_894:
[----:B------:R-:W-:Y:S04]  /*af10*/  IADD3 R9, R9, -0x1, RZ ;  /* 0xffffffff09097810 */ /* 0x000fe80007ffe0ff */
[----:B------:R-:W-:Y:S11]  /*af20*/  ISETP.GT.AND P0, PT, R9, R84, PT ;  /* 0x000000540900720c */ /* 0x000ff60003f04270 */
[----:B------:R-:W-:Y:S02]  /*af30*/  @!UPT UIADD3 URZ, URZ, URZ, URZ ;  /* 0x0000003f3f3ff290 */ /* 0x000fe4000fffe03f */
[----:B------:R-:W-:-:S05]  /*af40*/  @P0 BRA `(.L_x_895) ;  /* 0xffff76a000000947 */ /* 0x000fca000383ffff */
.L_x_802:
[----:B-1----:R-:W-:Y:S01]  /*af50*/  BAR.SYNC.DEFER_BLOCKING 0x0 ;  /* 0x0000000000007b1d */ /* 0x002fe20000010000 */
[----:B------:R-:W-:Y:S01]  /*af60*/  ISETP.NE.AND P2, PT, RZ, c[0x0][0x230], PT ;  /* 0x00008c00ff007a0c */ /* 0x000fe20003f45270 */
[----:B-----5:R-:W-:Y:S01]  /*af70*/  IMAD.MOV.U32 R3, RZ, RZ, c[0x0][0x190] ;  /* 0x00006400ff037624 */ /* 0x020fe200078e00ff */
[----:B------:R-:W-:Y:S01]  /*af80*/  ISETP.GE.AND P1, PT, R133, c[0x0][0x220], PT ;  /* 0x0000880085007a0c */ /* 0x000fe20003f26270 */
[----:B------:R-:W-:Y:S01]  /*af90*/  IMAD.MOV.U32 R0, RZ, RZ, 0x4 ;  /* 0x00000004ff007424 */ /* 0x000fe200078e00ff */
[----:B------:R-:W-:Y:S01]  /*afa0*/  ISETP.GE.AND P0, PT, R132, c[0x0][0x220], PT ;  /* 0x0000880084007a0c */ /* 0x000fe20003f06270 */
[----:B------:R-:W-:Y:S01]  /*afb0*/  BSSY B3, `(.L_x_896) ;  /* 0x000076a000037945 */ /* 0x000fe20003800000 */
[----:B------:R-:W-:Y:S02]  /*afc0*/  IMAD.SHL.U32 R207, R145, 0x2, RZ ;  /* 0x0000000291cf7824 */ /* 0x000fe400078e00ff */
[C---:B------:R-:W-:Y:S01]  /*afd0*/  SHF.L.U64.HI R5, R3.reuse, R0, c[0x0][0x194] ;  /* 0x0000650003057619 */ /* 0x040fe20000010200 */
[----:B------:R-:W-:-:S04]  /*afe0*/  IMAD.SHL.U32 R7, R3, 0x10, RZ ;  /* 0x0000001003077824 */ /* 0x000fc800078e00ff */
[----:B------:R-:W-:Y:S05]  /*aff0*/  @!P2 BRA `(.L_x_897) ;  /* 0x00006ec00000a947 */ /* 0x000fea0003800000 */
[----:B------:R-:W-:Y:S01]  /*b000*/  ISETP.NE.U32.AND P2, PT, RZ, c[0x0][0x250], PT ;  /* 0x00009400ff007a0c */ /* 0x000fe20003f45070 */
[----:B------:R-:W-:-:S03]  /*b010*/  IMAD.MOV.U32 R8, RZ, RZ, RZ ;  /* 0x000000ffff087224 */ /* 0x000fc600078e00ff */
[----:B------:R-:W-:-:S13]  /*b020*/  ISETP.NE.AND.EX P2, PT, RZ, c[0x0][0x254], PT, P2 ;  /* 0x00009500ff007a0c */ /* 0x000fda0003f45320 */
[----:B------:R-:W2:Y:S01]  /*b030*/  @P2 LDG.E R8, [R160.64] ;  /* 0x00000006a0082981 */ /* 0x000ea2000c1e1900 */
[----:B------:R-:W-:Y:S01]  /*b040*/  IMAD.MOV.U32 R2, RZ, RZ, c[0x0][0x194] ;  /* 0x00006500ff027624 */ /* 0x000fe200078e00ff */
[-C--:B------:R-:W-:Y:S01]  /*b050*/  IADD3 R4, P2, R7, R156.reuse, RZ ;  /* 0x0000009c07047210 */ /* 0x080fe20007f5e0ff */
[----:B------:R-:W-:Y:S01]  /*b060*/  IMAD.MOV.U32 R158, RZ, RZ, R156 ;  /* 0x000000ffff9e7224 */ /* 0x000fe200078e009c */
[----:B------:R-:W-:Y:S01]  /*b070*/  LEA R12, P5, R156, c[0x0][0x160], 0x1 ;  /* 0x000058009c0c7a11 */ /* 0x000fe200078a08ff */
[----:B------:R-:W-:Y:S01]  /*b080*/  IMAD R6, R2, 0x30, RZ ;  /* 0x0000003002067824 */ /* 0x000fe200078e02ff */
[----:B------:R-:W-:Y:S01]  /*b090*/  ULDC.U8 UR4, c[0x0][0x313] ;  /* 0x0000c4c000047ab9 */ /* 0x000fe20000000000 */
[----:B------:R-:W-:Y:S01]  /*b0a0*/  IMAD.WIDE.U32 R10, R3, 0x30, R158 ;  /* 0x00000030030a7825 */ /* 0x000fe200078e009e */
[--C-:B------:R-:W-:Y:S02]  /*b0b0*/  LEA.HI.X R13, R156, c[0x0][0x164], R159.reuse, 0x1, P5 ;  /* 0x000059009c0d7a11 */ /* 0x100fe400028f0c9f */
[----:B------:R-:W-:Y:S01]  /*b0c0*/  LEA R16, P5, R4, c[0x0][0x160], 0x1 ;  /* 0x0000580004107a11 */ /* 0x000fe200078a08ff */
[----:B------:R-:W-:Y:S01]  /*b0d0*/  IMAD.X R7, R5, 0x1, R159, P2 ;  /* 0x0000000105077824 */ /* 0x000fe200010e069f */
[----:B------:R-:W-:Y:S01]  /*b0e0*/  LEA R14, P2, R10, c[0x0][0x160], 0x1 ;  /* 0x000058000a0e7a11 */ /* 0x000fe200078408ff */
[----:B------:R-:W-:Y:S01]  /*b0f0*/  IMAD.IADD R6, R11, 0x1, R6 ;  /* 0x000000010b067824 */ /* 0x000fe200078e0206 */
[----:B------:R-:W-:-:S02]  /*b100*/  LEA R0, P4, R3, R156, 0x5 ;  /* 0x0000009c03007211 */ /* 0x000fc400078828ff */
[----:B------:R-:W-:Y:S02]  /*b110*/  LEA.HI.X R17, R4, c[0x0][0x164], R7, 0x1, P5 ;  /* 0x0000590004117a11 */ /* 0x000fe400028f0c07 */
[----:B------:R-:W-:Y:S02]  /*b120*/  LEA.HI.X R15, R10, c[0x0][0x164], R6, 0x1, P2 ;  /* 0x000059000a0f7a11 */ /* 0x000fe400010f0c06 */
[----:B------:R-:W-:Y:S02]  /*b130*/  ISETP.NE.AND P2, PT, RZ, UR4, PT ;  /* 0x00000004ff007c0c */ /* 0x000fe4000bf45270 */
[----:B------:R-:W-:Y:S01]  /*b140*/  LEA.HI.X R159, R3, R159, R2, 0x5, P4 ;  /* 0x0000009f039f7211 */ /* 0x000fe200020f2c02 */
[----:B------:R-:W-:-:S05]  /*b150*/  IMAD.IADD R3, R205, 0x1, -R146 ;  /* 0x00000001cd037824 */ /* 0x000fca00078e0a92 */
[----:B------:R-:W-:-:S04]  /*b160*/  ISETP.GE.AND P4, PT, R154, R3, PT ;  /* 0x000000039a00720c */ /* 0x000fc80003f86270 */
[----:B------:R-:W-:Y:S01]  /*b170*/  ISETP.GT.AND P4, PT, R57, -0x8, !P4 ;  /* 0xfffffff83900780c */ /* 0x000fe20006784270 */
[----:B--2---:R-:W-:-:S04]  /*b180*/  IMAD.IADD R8, R81, 0x1, R8 ;  /* 0x0000000151087824 */ /* 0x004fc800078e0208 */
[----:B------:R-:W-:-:S05]  /*b190*/  IMAD R5, R141, R8, RZ ;  /* 0x000000088d057224 */ /* 0x000fca00078e02ff */
[----:B------:R-:W-:Y:S02]  /*b1a0*/  SHF.R.S32.HI R9, RZ, 0x1f, R5 ;  /* 0x0000001fff097819 */ /* 0x000fe40000011405 */
[-C--:B------:R-:W-:Y:S02]  /*b1b0*/  IADD3 R4, P5, R142, R5.reuse, RZ ;  /* 0x000000058e047210 */ /* 0x080fe40007fbe0ff */
[----:B------:R-:W-:Y:S02]  /*b1c0*/  IADD3 R2, P6, R134, R5, RZ ;  /* 0x0000000586027210 */ /* 0x000fe40007fde0ff */
[----:B------:R-:W-:Y:S02]  /*b1d0*/  LEA.HI.X.SX32 R7, R142, R9, 0x1, P5 ;  /* 0x000000098e077211 */ /* 0x000fe400028f0eff */
[----:B------:R-:W-:-:S04]  /*b1e0*/  LEA R18, P5, R0, c[0x0][0x160], 0x1 ;  /* 0x0000580000127a11 */ /* 0x000fc800078a08ff */
[----:B------:R-:W-:Y:S01]  /*b1f0*/  LEA.HI.X R19, R0, c[0x0][0x164], R159, 0x1, P5 ;  /* 0x0000590000137a11 */ /* 0x000fe200028f0c9f */
[----:B------:R-:W-:Y:S01]  /*b200*/  IMAD.X R0, R135, 0x1, R9, P6 ;  /* 0x0000000187007824 */ /* 0x000fe200030e0609 */
[----:B------:R-:W-:Y:S05]  /*b210*/  @!P2 BRA `(.L_x_898) ;  /* 0x000027300000a947 */ /* 0x000fea0003800000 */
[C---:B------:R-:W-:Y:S01]  /*b220*/  IMAD.SHL.U32 R10, R4.reuse, 0x2, RZ ;  /* 0x00000002040a7824 */ /* 0x040fe200078e00ff */
[----:B------:R-:W-:Y:S01]  /*b230*/  SHF.L.U64.HI R7, R4, 0x1, R7 ;  /* 0x0000000104077819 */ /* 0x000fe20000010207 */
[----:B------:R-:W-:Y:S03]  /*b240*/  BSSY B2, `(.L_x_899) ;  /* 0x0000099000027945 */ /* 0x000fe60003800000 */
[C---:B------:R-:W-:Y:S02]  /*b250*/  IADD3 R8, P5, R10.reuse, c[0x0][0x2a8], RZ ;  /* 0x0000aa000a087a10 */ /* 0x040fe40007fbe0ff */
[----:B------:R-:W-:Y:S02]  /*b260*/  IADD3 R10, P2, R10, c[0x0][0x2b0], RZ ;  /* 0x0000ac000a0a7a10 */ /* 0x000fe40007f5e0ff */
[----:B------:R-:W-:-:S02]  /*b270*/  IADD3.X R9, R7, c[0x0][0x2ac], RZ, P5, !PT ;  /* 0x0000ab0007097a10 */ /* 0x000fc40002ffe4ff */
[----:B------:R-:W-:Y:S01]  /*b280*/  IADD3.X R11, R7, c[0x0][0x2b4], RZ, P2, !PT ;  /* 0x0000ad00070b7a10 */ /* 0x000fe200017fe4ff */
[----:B------:R-:W-:Y:S05]  /*b290*/  @!P4 BRA `(.L_x_900) ;  /* 0x000009300000c947 */ /* 0x000fea0003800000 */
[----:B------:R-:W-:Y:S01]  /*b2a0*/  ISETP.GE.AND P2, PT, R134, c[0x0][0x220], PT ;  /* 0x0000880086007a0c */ /* 0x000fe20003f46270 */
[----:B------:R-:W-:-:S12]  /*b2b0*/  BSSY B1, `(.L_x_901) ;  /* 0x0000030000017945 */ /* 0x000fd80003800000 */
[----:B------:R1:W-:Y:S01]  /*b2c0*/  @P2 STS.128 [R207], RZ ;  /* 0x000000ffcf002388 */ /* 0x0003e20000000c00 */
[----:B------:R-:W-:Y:S05]  /*b2d0*/  @P2 BRA `(.L_x_902) ;  /* 0x000002d000002947 */ /* 0x000fea0003800000 */
[----:B------:R2:W5:Y:S01]  /*b2e0*/  LDG.E.128 R20, [R12.64] ;  /* 0x000000060c147981 */ /* 0x000562000c1e1d00 */
[----:B------:R-:W-:Y:S01]  /*b2f0*/  ISETP.GE.AND P2, PT, R134, c[0x0][0x230], PT ;  /* 0x00008c0086007a0c */ /* 0x000fe20003f46270 */
[----:B------:R-:W-:-:S12]  /*b300*/  BSSY B0, `(.L_x_903) ;  /* 0x0000029000007945 */ /* 0x000fd80003800000 */
[----:B------:R-:W-:Y:S05]  /*b310*/  @P2 BRA `(.L_x_904) ;  /* 0x0000027000002947 */ /* 0x000fea0003800000 */
[----:B------:R-:W4:Y:S04]  /*b320*/  LDG.E.64 R4, [R10.64] ;  /* 0x000000060a047981 */ /* 0x000f28000c1e1b00 */
[----:B--2---:R-:W2:Y:S01]  /*b330*/  LDG.E.64 R6, [R8.64] ;  /* 0x0000000608067981 */ /* 0x004ea2000c1e1b00 */
[--C-:B-----5:R-:W-:Y:S01]  /*b340*/  HADD2.F32 R29, -RZ, R21.reuse.H0_H0 ;  /* 0x20000015ff1d7230 */ /* 0x120fe20000004100 */
[----:B------:R-:W-:Y:S01]  /*b350*/  MOV R27, R22 ;  /* 0x00000016001b7202 */ /* 0x000fe20000000f00 */
[----:B------:R-:W-:Y:S02]  /*b360*/  HADD2.F32 R28, -RZ, R21.H1_H1 ;  /* 0x30000015ff1c7230 */ /* 0x000fe40000004100 */
[--C-:B------:R-:W-:Y:S02]  /*b370*/  HADD2.F32 R25, -RZ, R23.reuse.H1_H1 ;  /* 0x30000017ff197230 */ /* 0x100fe40000004100 */
[----:B------:R-:W-:-:S02]  /*b380*/  HADD2.F32 R26, -RZ, R23.H0_H0 ;  /* 0x20000017ff1a7230 */ /* 0x000fc40000004100 */
[----:B----4-:R-:W-:Y:S02]  /*b390*/  HADD2.F32 R0, -RZ, R5.H1_H1 ;  /* 0x30000005ff007230 */ /* 0x010fe40000004100 */
[----:B------:R-:W-:Y:S02]  /*b3a0*/  HADD2.F32 R21, -RZ, R4.H1_H1 ;  /* 0x30000004ff157230 */ /* 0x000fe40000004100 */
[----:B--2---:R-:W-:Y:S01]  /*b3b0*/  HADD2.F32 R23, -RZ, R7.H1_H1 ;  /* 0x30000007ff177230 */ /* 0x004fe20000004100 */
[-C--:B------:R-:W-:Y:S01]  /*b3c0*/  FMUL.FTZ R2, R25, R0.reuse ;  /* 0x0000000019027220 */ /* 0x080fe20000410000 */
[----:B------:R-:W-:Y:S01]  /*b3d0*/  HADD2.F32 R24, -RZ, R6.H1_H1 ;  /* 0x30000006ff187230 */ /* 0x000fe20000004100 */
[----:B------:R-:W-:Y:S01]  /*b3e0*/  FMUL.FTZ R22, R28, R21 ;  /* 0x000000151c167220 */ /* 0x000fe20000410000 */
[----:B------:R-:W-:Y:S01]  /*b3f0*/  HADD2.F32 R4, -RZ, R4.H0_H0 ;  /* 0x20000004ff047230 */ /* 0x000fe20000004100 */
[C---:B------:R-:W-:Y:S01]  /*b400*/  FMUL.FTZ R0, R26.reuse, R0 ;  /* 0x000000001a007220 */ /* 0x040fe20000410000 */
[----:B------:R-:W-:Y:S01]  /*b410*/  HADD2.F32 R5, -RZ, R5.H0_H0 ;  /* 0x20000005ff057230 */ /* 0x000fe20000004100 */
[----:B------:R-:W-:Y:S01]  /*b420*/  FFMA.FTZ R2, R26, R23, -R2 ;  /* 0x000000171a027223 */ /* 0x000fe20000010802 */
[----:B------:R-:W-:Y:S01]  /*b430*/  HADD2.F32 R6, -RZ, R6.H0_H0 ;  /* 0x20000006ff067230 */ /* 0x000fe20000004100 */
[----:B------:R-:W-:-:S02]  /*b440*/  FMUL.FTZ R21, R29, R21 ;  /* 0x000000151d157220 */ /* 0x000fc40000410000 */
[-C--:B------:R-:W-:Y:S01]  /*b450*/  FFMA.FTZ R22, R29, R24.reuse, -R22 ;  /* 0x000000181d167223 */ /* 0x080fe20000010816 */
[--C-:B------:R-:W-:Y:S01]  /*b460*/  HADD2.F32 R29, -RZ, R20.reuse.H1_H1 ;  /* 0x30000014ff1d7230 */ /* 0x100fe20000004100 */
[----:B------:R-:W-:Y:S01]  /*b470*/  FFMA.FTZ R23, R25, R23, R0 ;  /* 0x0000001719177223 */ /* 0x000fe20000010000 */
[----:B------:R-:W-:Y:S01]  /*b480*/  HADD2.F32 R25, -RZ, R20.H0_H0 ;  /* 0x20000014ff197230 */ /* 0x000fe20000004100 */
[----:B------:R-:W-:Y:S01]  /*b490*/  FFMA.FTZ R21, R28, R24, R21 ;  /* 0x000000181c157223 */ /* 0x000fe20000010015 */
[--C-:B------:R-:W-:Y:S02]  /*b4a0*/  HADD2.F32 R20, -RZ, R27.reuse.H1_H1 ;  /* 0x3000001bff147230 */ /* 0x100fe40000004100 */
[----:B------:R-:W-:Y:S01]  /*b4b0*/  HADD2.F32 R0, -RZ, R27.H0_H0 ;  /* 0x2000001bff007230 */ /* 0x000fe20000004100 */
[-C--:B------:R-:W-:Y:S01]  /*b4c0*/  FMUL.FTZ R24, R25, R4.reuse ;  /* 0x0000000419187220 */ /* 0x080fe20000410000 */
[----:B------:R-:W-:Y:S01]  /*b4d0*/  HADD2.F32 R27, -RZ, R7.H0_H0 ;  /* 0x20000007ff1b7230 */ /* 0x000fe20000004100 */
[----:B------:R-:W-:Y:S01]  /*b4e0*/  FMUL.FTZ R7, R29, R4 ;  /* 0x000000041d077220 */ /* 0x000fe20000410000 */
[----:B------:R-:W-:Y:S01]  /*b4f0*/  F2FP.PACK_AB R21, R21, R22 ;  /* 0x000000161515723e */ /* 0x000fe200000000ff */
[-C--:B------:R-:W-:Y:S01]  /*b500*/  FMUL.FTZ R4, R20, R5.reuse ;  /* 0x0000000514047220 */ /* 0x080fe20000410000 */
[----:B------:R-:W-:Y:S01]  /*b510*/  F2FP.PACK_AB R23, R23, R2 ;  /* 0x000000021717723e */ /* 0x000fe200000000ff */
[----:B------:R-:W-:-:S02]  /*b520*/  FMUL.FTZ R5, R0, R5 ;  /* 0x0000000500057220 */ /* 0x000fc40000410000 */
[-C--:B------:R-:W-:Y:S02]  /*b530*/  FFMA.FTZ R7, R25, R6.reuse, -R7 ;  /* 0x0000000619077223 */ /* 0x080fe40000010807 */
[----:B------:R-:W-:Y:S02]  /*b540*/  FFMA.FTZ R24, R29, R6, R24 ;  /* 0x000000061d187223 */ /* 0x000fe40000010018 */
[-C--:B------:R-:W-:Y:S02]  /*b550*/  FFMA.FTZ R4, R0, R27.reuse, -R4 ;  /* 0x0000001b00047223 */ /* 0x080fe40000010804 */
[----:B------:R-:W-:Y:S01]  /*b560*/  FFMA.FTZ R5, R20, R27, R5 ;  /* 0x0000001b14057223 */ /* 0x000fe20000010005 */
[----:B------:R-:W-:-:S04]  /*b570*/  F2FP.PACK_AB R20, R24, R7 ;  /* 0x000000071814723e */ /* 0x000fc800000000ff */
[----:B------:R-:W-:Y:S02]  /*b580*/  F2FP.PACK_AB R22, R5, R4 ;  /* 0x000000040516723e */ /* 0x000fe400000000ff */
.L_x_904:
[----:B------:R-:W-:Y:S05]  /*b590*/  BSYNC B0 ;  /* 0x0000000000007941 */ /* 0x000fea0003800000 */
.L_x_903:
[----:B-----5:R4:W-:Y:S02]  /*b5a0*/  STS.128 [R207], R20 ;  /* 0x00000014cf007388 */ /* 0x0209e40000000c00 */
.L_x_902:
[----:B------:R-:W-:Y:S05]  /*b5b0*/  BSYNC B1 ;  /* 0x0000000000017941 */ /* 0x000fea0003800000 */
.L_x_901:
[----:B------:R1:W-:Y:S01]  /*b5c0*/  @P1 STS.128 [R207+0x2000], RZ ;  /* 0x002000ffcf001388 */ /* 0x0003e20000000c00 */
[----:B------:R-:W-:Y:S01]  /*b5d0*/  BSSY B1, `(.L_x_905) ;  /* 0x000002f000017945 */ /* 0x000fe20003800000 */
[----:B------:R-:W-:Y:S05]  /*b5e0*/  @P1 BRA `(.L_x_906) ;  /* 0x000002d000001947 */ /* 0x000fea0003800000 */
[----:B----4-:R4:W5:Y:S01]  /*b5f0*/  LDG.E.128 R20, [R12.64+0x80] ;  /* 0x000080060c147981 */ /* 0x010962000c1e1d00 */
[----:B------:R-:W-:Y:S01]  /*b600*/  ISETP.GE.AND P2, PT, R133, c[0x0][0x230], PT ;  /* 0x00008c0085007a0c */ /* 0x000fe20003f46270 */
[----:B------:R-:W-:-:S12]  /*b610*/  BSSY B0, `(.L_x_907) ;  /* 0x0000029000007945 */ /* 0x000fd80003800000 */
[----:B------:R-:W-:Y:S05]  /*b620*/  @P2 BRA `(.L_x_908) ;  /* 0x0000027000002947 */ /* 0x000fea0003800000 */
[----:B--2---:R-:W2:Y:S04]  /*b630*/  LDG.E.64 R4, [R10.64+0x40] ;  /* 0x000040060a047981 */ /* 0x004ea8000c1e1b00 */
[----:B---3--:R-:W3:Y:S01]  /*b640*/  LDG.E.64 R6, [R8.64+0x40] ;  /* 0x0000400608067981 */ /* 0x008ee2000c1e1b00 */
[--C-:B-----5:R-:W-:Y:S01]  /*b650*/  HADD2.F32 R29, -RZ, R21.reuse.H0_H0 ;  /* 0x20000015ff1d7230 */ /* 0x120fe20000004100 */
[----:B------:R-:W-:Y:S01]  /*b660*/  MOV R27, R22 ;  /* 0x00000016001b7202 */ /* 0x000fe20000000f00 */
[----:B------:R-:W-:Y:S02]  /*b670*/  HADD2.F32 R28, -RZ, R21.H1_H1 ;  /* 0x30000015ff1c7230 */ /* 0x000fe40000004100 */
[--C-:B------:R-:W-:Y:S02]  /*b680*/  HADD2.F32 R25, -RZ, R23.reuse.H1_H1 ;  /* 0x30000017ff197230 */ /* 0x100fe40000004100 */
[----:B------:R-:W-:-:S02]  /*b690*/  HADD2.F32 R26, -RZ, R23.H0_H0 ;  /* 0x20000017ff1a7230 */ /* 0x000fc40000004100 */
[----:B--2---:R-:W-:Y:S02]  /*b6a0*/  HADD2.F32 R0, -RZ, R5.H1_H1 ;  /* 0x30000005ff007230 */ /* 0x004fe40000004100 */
[----:B------:R-:W-:Y:S02]  /*b6b0*/  HADD2.F32 R21, -RZ, R4.H1_H1 ;  /* 0x30000004ff157230 */ /* 0x000fe40000004100 */
[----:B---3--:R-:W-:Y:S01]  /*b6c0*/  HADD2.F32 R23, -RZ, R7.H1_H1 ;  /* 0x30000007ff177230 */ /* 0x008fe20000004100 */
        /* <DEDUP_REMOVED lines=29> */
.L_x_908:
[----:B------:R-:W-:Y:S05]  /*b8a0*/  BSYNC B0 ;  /* 0x0000000000007941 */ /* 0x000fea0003800000 */
.L_x_907:
[----:B-----5:R1:W-:Y:S02]  /*b8b0*/  STS.128 [R207+0x2000], R20 ;  /* 0x00200014cf007388 */ /* 0x0203e40000000c00 */
.L_x_906:
[----:B------:R-:W-:Y:S05]  /*b8c0*/  BSYNC B1 ;  /* 0x0000000000017941 */ /* 0x000fea0003800000 */
.L_x_905:
[----:B------:R1:W-:Y:S01]  /*b8d0*/  @P0 STS.128 [R207+0x4000], RZ ;  /* 0x004000ffcf000388 */ /* 0x0003e20000000c00 */
[----:B------:R-:W-:Y:S05]  /*b8e0*/  @P0 BRA `(.L_x_900) ;  /* 0x000002e000000947 */ /* 0x000fea0003800000 */
[----:B-1--4-:R1:W5:Y:S01]  /*b8f0*/  LDG.E.128 R20, [R12.64+0x100] ;  /* 0x000100060c147981 */ /* 0x012362000c1e1d00 */
[----:B------:R-:W-:Y:S01]  /*b900*/  ISETP.GE.AND P2, PT, R132, c[0x0][0x230], PT ;  /* 0x00008c0084007a0c */ /* 0x000fe20003f46270 */
[----:B------:R-:W-:-:S12]  /*b910*/  BSSY B0, `(.L_x_909) ;  /* 0x000002a000007945 */ /* 0x000fd80003800000 */
[----:B------:R-:W-:Y:S05]  /*b920*/  @P2 BRA `(.L_x_910) ;  /* 0x0000028000002947 */ /* 0x000fea0003800000 */
[----:B------:R-:W4:Y:S04]  /*b930*/  LDG.E.64 R4, [R10.64+0x80] ;  /* 0x000080060a047981 */ /* 0x000f28000c1e1b00 */
[----:B--2---:R-:W2:Y:S01]  /*b940*/  LDG.E.64 R6, [R8.64+0x80] ;  /* 0x0000800608067981 */ /* 0x004ea2000c1e1b00 */
[----:B-----5:R-:W-:Y:S01]  /*b950*/  HADD2.F32 R24, -RZ, R23.H0_H0 ;  /* 0x20000017ff187230 */ /* 0x020fe20000004100 */
[----:B------:R-:W-:Y:S01]  /*b960*/  MOV R25, R22 ;  /* 0x0000001600197202 */ /* 0x000fe20000000f00 */
[----:B------:R-:W-:Y:S02]  /*b970*/  HADD2.F32 R27, -RZ, R21.H1_H1 ;  /* 0x30000015ff1b7230 */ /* 0x000fe40000004100 */
[----:B------:R-:W-:Y:S02]  /*b980*/  HADD2.F32 R23, -RZ, R23.H1_H1 ;  /* 0x30000017ff177230 */ /* 0x000fe40000004100 */
[----:B------:R-:W-:-:S02]  /*b990*/  HADD2.F32 R26, -RZ, R21.H0_H0 ;  /* 0x20000015ff1a7230 */ /* 0x000fc40000004100 */
[----:B-1--4-:R-:W-:Y:S02]  /*b9a0*/  HADD2.F32 R12, -RZ, R4.H1_H1 ;  /* 0x30000004ff0c7230 */ /* 0x012fe40000004100 */
[----:B------:R-:W-:Y:S02]  /*b9b0*/  HADD2.F32 R0, -RZ, R5.H1_H1 ;  /* 0x30000005ff007230 */ /* 0x000fe40000004100 */
[----:B--2---:R-:W-:Y:S01]  /*b9c0*/  HADD2.F32 R21, -RZ, R7.H1_H1 ;  /* 0x30000007ff157230 */ /* 0x004fe20000004100 */
[----:B------:R-:W-:Y:S01]  /*b9d0*/  FMUL.FTZ R13, R27, R12 ;  /* 0x0000000c1b0d7220 */ /* 0x000fe20000410000 */
[----:B------:R-:W-:Y:S01]  /*b9e0*/  HADD2.F32 R22, -RZ, R6.H1_H1 ;  /* 0x30000006ff167230 */ /* 0x000fe20000004100 */
[----:B------:R-:W-:Y:S01]  /*b9f0*/  FMUL.FTZ R2, R23, R0 ;  /* 0x0000000017027220 */ /* 0x000fe20000410000 */
[----:B------:R-:W-:Y:S01]  /*ba00*/  HADD2.F32 R4, -RZ, R4.H0_H0 ;  /* 0x20000004ff047230 */ /* 0x000fe20000004100 */
[----:B------:R-:W-:Y:S01]  /*ba10*/  FMUL.FTZ R12, R26, R12 ;  /* 0x0000000c1a0c7220 */ /* 0x000fe20000410000 */
[----:B------:R-:W-:Y:S01]  /*ba20*/  HADD2.F32 R5, -RZ, R5.H0_H0 ;  /* 0x20000005ff057230 */ /* 0x000fe20000004100 */
[C---:B------:R-:W-:Y:S01]  /*ba30*/  FMUL.FTZ R0, R24.reuse, R0 ;  /* 0x0000000018007220 */ /* 0x040fe20000410000 */
[----:B------:R-:W-:Y:S01]  /*ba40*/  HADD2.F32 R6, -RZ, R6.H0_H0 ;  /* 0x20000006ff067230 */ /* 0x000fe20000004100 */
[----:B------:R-:W-:-:S02]  /*ba50*/  FFMA.FTZ R2, R24, R21, -R2 ;  /* 0x0000001518027223 */ /* 0x000fc40000010802 */
[-C--:B------:R-:W-:Y:S01]  /*ba60*/  FFMA.FTZ R12, R27, R22.reuse, R12 ;  /* 0x000000161b0c7223 */ /* 0x080fe2000001000c */
[--C-:B------:R-:W-:Y:S01]  /*ba70*/  HADD2.F32 R27, -RZ, R20.reuse.H1_H1 ;  /* 0x30000014ff1b7230 */ /* 0x100fe20000004100 */
[----:B------:R-:W-:Y:S01]  /*ba80*/  FFMA.FTZ R21, R23, R21, R0 ;  /* 0x0000001517157223 */ /* 0x000fe20000010000 */
[----:B------:R-:W-:Y:S01]  /*ba90*/  HADD2.F32 R23, -RZ, R20.H0_H0 ;  /* 0x20000014ff177230 */ /* 0x000fe20000004100 */
[----:B------:R-:W-:Y:S01]  /*baa0*/  FFMA.FTZ R13, R26, R22, -R13 ;  /* 0x000000161a0d7223 */ /* 0x000fe2000001080d */
[--C-:B------:R-:W-:Y:S02]  /*bab0*/  HADD2.F32 R20, -RZ, R25.reuse.H1_H1 ;  /* 0x30000019ff147230 */ /* 0x100fe40000004100 */
[----:B------:R-:W-:Y:S01]  /*bac0*/  HADD2.F32 R0, -RZ, R25.H0_H0 ;  /* 0x20000019ff007230 */ /* 0x000fe20000004100 */
[-C--:B------:R-:W-:Y:S01]  /*bad0*/  FMUL.FTZ R22, R23, R4.reuse ;  /* 0x0000000417167220 */ /* 0x080fe20000410000 */
[----:B------:R-:W-:Y:S01]  /*bae0*/  HADD2.F32 R25, -RZ, R7.H0_H0 ;  /* 0x20000007ff197230 */ /* 0x000fe20000004100 */
[----:B------:R-:W-:Y:S01]  /*baf0*/  FMUL.FTZ R7, R27, R4 ;  /* 0x000000041b077220 */ /* 0x000fe20000410000 */
[----:B------:R-:W-:Y:S01]  /*bb00*/  F2FP.PACK_AB R12, R12, R13 ;  /* 0x0000000d0c0c723e */ /* 0x000fe200000000ff */
[----:B------:R-:W-:-:S02]  /*bb10*/  FMUL.FTZ R4, R20, R5 ;  /* 0x0000000514047220 */ /* 0x000fc40000410000 */
[C---:B------:R-:W-:Y:S02]  /*bb20*/  FMUL.FTZ R5, R0.reuse, R5 ;  /* 0x0000000500057220 */ /* 0x040fe40000410000 */
[----:B------:R-:W-:Y:S01]  /*bb30*/  FFMA.FTZ R7, R23, R6, -R7 ;  /* 0x0000000617077223 */ /* 0x000fe20000010807 */
[----:B------:R-:W-:Y:S01]  /*bb40*/  F2FP.PACK_AB R23, R21, R2 ;  /* 0x000000021517723e */ /* 0x000fe200000000ff */
[----:B------:R-:W-:Y:S01]  /*bb50*/  FFMA.FTZ R22, R27, R6, R22 ;  /* 0x000000061b167223 */ /* 0x000fe20000010016 */
[----:B------:R-:W-:Y:S01]  /*bb60*/  MOV R21, R12 ;  /* 0x0000000c00157202 */ /* 0x000fe20000000f00 */
[-C--:B------:R-:W-:Y:S02]  /*bb70*/  FFMA.FTZ R4, R0, R25.reuse, -R4 ;  /* 0x0000001900047223 */ /* 0x080fe40000010804 */
[----:B------:R-:W-:Y:S01]  /*bb80*/  FFMA.FTZ R5, R20, R25, R5 ;  /* 0x0000001914057223 */ /* 0x000fe20000010005 */
[----:B------:R-:W-:-:S04]  /*bb90*/  F2FP.PACK_AB R20, R22, R7 ;  /* 0x000000071614723e */ /* 0x000fc800000000ff */
[----:B------:R-:W-:Y:S02]  /*bba0*/  F2FP.PACK_AB R22, R5, R4 ;  /* 0x000000040516723e */ /* 0x000fe400000000ff */
.L_x_910:
[----:B------:R-:W-:Y:S05]  /*bbb0*/  BSYNC B0 ;  /* 0x0000000000007941 */ /* 0x000fea0003800000 */
.L_x_909:
[----:B-----5:R4:W-:Y:S02]  /*bbc0*/  STS.128 [R207+0x4000], R20 ;  /* 0x00400014cf007388 */ /* 0x0209e40000000c00 */
.L_x_900:
[----:B------:R-:W-:Y:S05]  /*bbd0*/  BSYNC B2 ;  /* 0x0000000000027941 */ /* 0x000fea0003800000 */
.L_x_899:
[----:B-12-4-:R-:W-:Y:S01]  /*bbe0*/  IADD3 R12, R154, 0x10, RZ ;  /* 0x000000109a0c7810 */ /* 0x016fe20007ffe0ff */
[----:B------:R-:W-:Y:S03]  /*bbf0*/  BSSY B2, `(.L_x_911) ;  /* 0x000009b000027945 */ /* 0x000fe60003800000 */
[----:B------:R-:W-:-:S04]  /*bc00*/  ISETP.GE.AND P2, PT, R12, R3, PT ;  /* 0x000000030c00720c */ /* 0x000fc80003f46270 */
[----:B------:R-:W-:-:S13]  /*bc10*/  ISETP.LT.OR P2, PT, R57, -0x87, P2 ;  /* 0xffffff793900780c */ /* 0x000fda0001741670 */
[----:B------:R-:W-:Y:S05]  /*bc20*/  @P2 BRA `(.L_x_912) ;  /* 0x0000097000002947 */ /* 0x000fea0003800000 */
[----:B------:R-:W-:Y:S01]  /*bc30*/  ISETP.GE.AND P2, PT, R134, c[0x0][0x220], PT ;  /* 0x0000880086007a0c */ /* 0x000fe20003f46270 */
[----:B------:R-:W-:-:S12]  /*bc40*/  BSSY B1, `(.L_x_913) ;  /* 0x0000031000017945 */ /* 0x000fd80003800000 */
[----:B------:R1:W-:Y:S01]  /*bc50*/  @P2 STS.128 [R207+0x800], RZ ;  /* 0x000800ffcf002388 */ /* 0x0003e20000000c00 */
        /* <DEDUP_REMOVED lines=10> */
[--C-:B------:R-:W-:Y:S02]  /*bd00*/  HADD2.F32 R28, -RZ, R21.reuse.H0_H0 ;  /* 0x20000015ff1c7230 */ /* 0x100fe40000004100 */
[----:B------:R-:W-:-:S02]  /*bd10*/  HADD2.F32 R27, -RZ, R21.H1_H1 ;  /* 0x30000015ff1b7230 */ /* 0x000fc40000004100 */
[----:B----4-:R-:W-:Y:S02]  /*bd20*/  HADD2.F32 R0, -RZ, R5.H1_H1 ;  /* 0x30000005ff007230 */ /* 0x010fe40000004100 */
[----:B------:R-:W-:Y:S02]  /*bd30*/  HADD2.F32 R22, -RZ, R4.H1_H1 ;  /* 0x30000004ff167230 */ /* 0x000fe40000004100 */
[----:B--2---:R-:W-:Y:S01]  /*bd40*/  HADD2.F32 R2, -RZ, R7.H1_H1 ;  /* 0x30000007ff027230 */ /* 0x004fe20000004100 */
[C---:B------:R-:W-:Y:S01]  /*bd50*/  FMUL.FTZ R21, R0.reuse, R23 ;  /* 0x0000001700157220 */ /* 0x040fe20000410000 */
[----:B------:R-:W-:Y:S01]  /*bd60*/  HADD2.F32 R13, -RZ, R6.H1_H1 ;  /* 0x30000006ff0d7230 */ /* 0x000fe20000004100 */
[----:B------:R-:W-:Y:S01]  /*bd70*/  FMUL.FTZ R0, R0, R25 ;  /* 0x0000001900007220 */ /* 0x000fe20000410000 */
[----:B------:R-:W-:Y:S01]  /*bd80*/  HADD2.F32 R4, -RZ, R4.H0_H0 ;  /* 0x20000004ff047230 */ /* 0x000fe20000004100 */
[----:B------:R-:W-:Y:S01]  /*bd90*/  FMUL.FTZ R24, R22, R27 ;  /* 0x0000001b16187220 */ /* 0x000fe20000410000 */
[----:B------:R-:W-:Y:S01]  /*bda0*/  HADD2.F32 R5, -RZ, R5.H0_H0 ;  /* 0x20000005ff057230 */ /* 0x000fe20000004100 */
[C---:B------:R-:W-:Y:S01]  /*bdb0*/  FFMA.FTZ R21, R2.reuse, R25, -R21 ;  /* 0x0000001902157223 */ /* 0x040fe20000010815 */
[--C-:B------:R-:W-:Y:S01]  /*bdc0*/  HADD2.F32 R25, -RZ, R20.reuse.H1_H1 ;  /* 0x30000014ff197230 */ /* 0x100fe20000004100 */
[----:B------:R-:W-:Y:S01]  /*bdd0*/  FFMA.FTZ R0, R2, R23, R0 ;  /* 0x0000001702007223 */ /* 0x000fe20000010000 */
[----:B------:R-:W-:Y:S01]  /*bde0*/  HADD2.F32 R23, -RZ, R20.H0_H0 ;  /* 0x20000014ff177230 */ /* 0x000fe20000004100 */
[-C--:B------:R-:W-:Y:S01]  /*bdf0*/  FMUL.FTZ R22, R22, R28.reuse ;  /* 0x0000001c16167220 */ /* 0x080fe20000410000 */
[--C-:B------:R-:W-:Y:S01]  /*be00*/  HADD2.F32 R2, -RZ, R26.reuse.H0_H0 ;  /* 0x2000001aff027230 */ /* 0x100fe20000004100 */
[C---:B------:R-:W-:Y:S01]  /*be10*/  FFMA.FTZ R24, R13.reuse, R28, -R24 ;  /* 0x0000001c0d187223 */ /* 0x040fe20000010818 */
[----:B------:R-:W-:Y:S01]  /*be20*/  HADD2.F32 R26, -RZ, R26.H1_H1 ;  /* 0x3000001aff1a7230 */ /* 0x000fe20000004100 */
[----:B------:R-:W-:Y:S01]  /*be30*/  FFMA.FTZ R13, R13, R27, R22 ;  /* 0x0000001b0d0d7223 */ /* 0x000fe20000010016 */
[----:B------:R-:W-:Y:S01]  /*be40*/  HADD2.F32 R6, -RZ, R6.H0_H0 ;  /* 0x20000006ff067230 */ /* 0x000fe20000004100 */
[C---:B------:R-:W-:Y:S01]  /*be50*/  FMUL.FTZ R20, R4.reuse, R25 ;  /* 0x0000001904147220 */ /* 0x040fe20000410000 */
[----:B------:R-:W-:Y:S01]  /*be60*/  HADD2.F32 R7, -RZ, R7.H0_H0 ;  /* 0x20000007ff077230 */ /* 0x000fe20000004100 */
[----:B------:R-:W-:Y:S01]  /*be70*/  FMUL.FTZ R22, R4, R23 ;  /* 0x0000001704167220 */ /* 0x000fe20000410000 */
[----:B------:R-:W-:Y:S01]  /*be80*/  F2FP.PACK_AB R13, R13, R24 ;  /* 0x000000180d0d723e */ /* 0x000fe200000000ff */
[----:B------:R-:W-:-:S02]  /*be90*/  FMUL.FTZ R4, R5, R26 ;  /* 0x0000001a05047220 */ /* 0x000fc40000410000 */
[-C--:B------:R-:W-:Y:S02]  /*bea0*/  FMUL.FTZ R5, R5, R2.reuse ;  /* 0x0000000205057220 */ /* 0x080fe40000410000 */
[----:B------:R-:W-:Y:S01]  /*beb0*/  FFMA.FTZ R20, R6, R23, -R20 ;  /* 0x0000001706147223 */ /* 0x000fe20000010814 */
[----:B------:R-:W-:Y:S01]  /*bec0*/  F2FP.PACK_AB R23, R0, R21 ;  /* 0x000000150017723e */ /* 0x000fe200000000ff */
[----:B------:R-:W-:Y:S01]  /*bed0*/  FFMA.FTZ R25, R6, R25, R22 ;  /* 0x0000001906197223 */ /* 0x000fe20000010016 */
[----:B------:R-:W-:Y:S01]  /*bee0*/  MOV R21, R13 ;  /* 0x0000000d00157202 */ /* 0x000fe20000000f00 */
[C---:B------:R-:W-:Y:S02]  /*bef0*/  FFMA.FTZ R4, R7.reuse, R2, -R4 ;  /* 0x0000000207047223 */ /* 0x040fe40000010804 */
[----:B------:R-:W-:Y:S01]  /*bf00*/  FFMA.FTZ R5, R7, R26, R5 ;  /* 0x0000001a07057223 */ /* 0x000fe20000010005 */
[----:B------:R-:W-:-:S04]  /*bf10*/  F2FP.PACK_AB R20, R25, R20 ;  /* 0x000000141914723e */ /* 0x000fc800000000ff */
[----:B------:R-:W-:Y:S02]  /*bf20*/  F2FP.PACK_AB R22, R5, R4 ;  /* 0x000000040516723e */ /* 0x000fe400000000ff */
.L_x_916:
[----:B------:R-:W-:Y:S05]  /*bf30*/  BSYNC B0 ;  /* 0x0000000000007941 */ /* 0x000fea0003800000 */
.L_x_915:
[----:B-----5:R4:W-:Y:S02]  /*bf40*/  STS.128 [R207+0x800], R20 ;  /* 0x00080014cf007388 */ /* 0x0209e40000000c00 */
.L_x_914:
[----:B------:R-:W-:Y:S05]  /*bf50*/  BSYNC B1 ;  /* 0x0000000000017941 */ /* 0x000fea0003800000 */
.L_x_913:
        /* <DEDUP_REMOVED lines=12> */
[--C-:B------:R-:W-:Y:S02]  /*c020*/  HADD2.F32 R28, -RZ, R21.reuse.H0_H0 ;  /* 0x20000015ff1c7230 */ /* 0x100fe40000004100 */
[----:B------:R-:W-:-:S02]  /*c030*/  HADD2.F32 R27, -RZ, R21.H1_H1 ;  /* 0x30000015ff1b7230 */ /* 0x000fc40000004100 */
[----:B--2---:R-:W-:Y:S02]  /*c040*/  HADD2.F32 R0, -RZ, R5.H1_H1 ;  /* 0x30000005ff007230 */ /* 0x004fe40000004100 */
[----:B------:R-:W-:Y:S02]  /*c050*/  HADD2.F32 R22, -RZ, R4.H1_H1 ;  /* 0x30000004ff167230 */ /* 0x000fe40000004100 */
[----:B---3--:R-:W-:Y:S01]  /*c060*/  HADD2.F32 R2, -RZ, R7.H1_H1 ;  /* 0x30000007ff027230 */ /* 0x008fe20000004100 */
        /* <DEDUP_REMOVED lines=30> */
.L_x_920:
[----:B------:R-:W-:Y:S05]  /*c250*/  BSYNC B0 ;  /* 0x0000000000007941 */ /* 0x000fea0003800000 */
.L_x_919:
[----:B-----5:R1:W-:Y:S02]  /*c260*/  STS.128 [R207+0x2800], R20 ;  /* 0x00280014cf007388 */ /* 0x0203e40000000c00 */
.L_x_918:
[----:B------:R-:W-:Y:S05]  /*c270*/  BSYNC B1 ;  /* 0x0000000000017941 */ /* 0x000fea0003800000 */
.L_x_917:
        /* <DEDUP_REMOVED lines=8> */
[----:B-----5:R-:W-:Y:S02]  /*c300*/  MOV R25, R21 ;  /* 0x0000001500197202 */ /* 0x020fe40000000f00 */
[----:B------:R-:W-:Y:S02]  /*c310*/  MOV R21, R23 ;  /* 0x0000001700157202 */ /* 0x000fe40000000f00 */
[----:B------:R-:W-:Y:S01]  /*c320*/  MOV R24, R22 ;  /* 0x0000001600187202 */ /* 0x000fe20000000f00 */
[----:B------:R-:W-:-:S02]  /*c330*/  HADD2.F32 R26, -RZ, R25.H0_H0 ;  /* 0x20000019ff1a7230 */ /* 0x000fc40000004100 */
[--C-:B------:R-:W-:Y:S02]  /*c340*/  HADD2.F32 R23, -RZ, R21.reuse.H0_H0 ;  /* 0x20000015ff177230 */ /* 0x100fe40000004100 */
[----:B------:R-:W-:Y:S02]  /*c350*/  HADD2.F32 R21, -RZ, R21.H1_H1 ;  /* 0x30000015ff157230 */ /* 0x000fe40000004100 */
[----:B------:R-:W-:Y:S02]  /*c360*/  HADD2.F32 R25, -RZ, R25.H1_H1 ;  /* 0x30000019ff197230 */ /* 0x000fe40000004100 */
[----:B----4-:R-:W-:Y:S02]  /*c370*/  HADD2.F32 R0, -RZ, R5.H1_H1 ;  /* 0x30000005ff007230 */ /* 0x010fe40000004100 */
[----:B-1----:R-:W-:Y:S02]  /*c380*/  HADD2.F32 R16, -RZ, R4.H1_H1 ;  /* 0x30000004ff107230 */ /* 0x002fe40000004100 */
        /* <DEDUP_REMOVED lines=22> */
[----:B------:R-:W-:Y:S02]  /*c4f0*/  FMUL.FTZ R5, R5, R2 ;  /* 0x0000000205057220 */ /* 0x000fe40000410000 */
[C---:B------:R-:W-:Y:S01]  /*c500*/  FFMA.FTZ R16, R6.reuse, R21, -R16 ;  /* 0x0000001506107223 */ /* 0x040fe20000010810 */
[----:B------:R-:W-:Y:S01]  /*c510*/  F2FP.PACK_AB R21, R13, R22 ;  /* 0x000000160d15723e */ /* 0x000fe200000000ff */
[----:B------:R-:W-:Y:S02]  /*c520*/  FFMA.FTZ R23, R6, R23, R20 ;  /* 0x0000001706177223 */ /* 0x000fe40000010014 */
[C---:B------:R-:W-:Y:S02]  /*c530*/  FFMA.FTZ R4, R7.reuse, R2, -R4 ;  /* 0x0000000207047223 */ /* 0x040fe40000010804 */
[----:B------:R-:W-:Y:S01]  /*c540*/  FFMA.FTZ R5, R7, R24, R5 ;  /* 0x0000001807057223 */ /* 0x000fe20000010005 */
[----:B------:R-:W-:Y:S02]  /*c550*/  F2FP.PACK_AB R20, R23, R16 ;  /* 0x000000101714723e */ /* 0x000fe400000000ff */
[----:B------:R-:W-:-:S02]  /*c560*/  MOV R23, R0 ;  /* 0x0000000000177202 */ /* 0x000fc40000000f00 */
[----:B------:R-:W-:Y:S02]  /*c570*/  F2FP.PACK_AB R22, R5, R4 ;  /* 0x000000040516723e */ /* 0x000fe400000000ff */
.L_x_922:
[----:B------:R-:W-:Y:S05]  /*c580*/  BSYNC B0 ;  /* 0x0000000000007941 */ /* 0x000fea0003800000 */
.L_x_921:
[----:B-----5:R4:W-:Y:S02]  /*c590*/  STS.128 [R207+0x4800], R20 ;  /* 0x00480014cf007388 */ /* 0x0209e40000000c00 */
.L_x_912:
[----:B------:R-:W-:Y:S05]  /*c5a0*/  BSYNC B2 ;  /* 0x0000000000027941 */ /* 0x000fea0003800000 */
.L_x_911:
        /* <DEDUP_REMOVED lines=23> */
[----:B------:R-:W-:Y:S02]  /*c720*/  HADD2.F32 R22, -RZ, R4.H1_H1 ;  /* 0x30000004ff167230 */ /* 0x000fe40000004100 */
[----:B--2---:R-:W-:Y:S01]  /*c730*/  HADD2.F32 R2, -RZ, R7.H1_H1 ;  /* 0x30000007ff027230 */ /* 0x004fe20000004100 */
[C---:B------:R-:W-:Y:S01]  /*c740*/  FMUL.FTZ R17, R0.reuse, R21 ;  /* 0x0000001500117220 */ /* 0x040fe20000410000 */
[----:B------:R-:W-:Y:S01]  /*c750*/  HADD2.F32 R13, -RZ, R6.H1_H1 ;  /* 0x30000006ff0d7230 */ /* 0x000fe20000004100 */
[-C--:B------:R-:W-:Y:S01]  /*c760*/  FMUL.FTZ R0, R0, R23.reuse ;  /* 0x0000001700007220 */ /* 0x080fe20000410000 */
[----:B------:R-:W-:Y:S01]  /*c770*/  HADD2.F32 R4, -RZ, R4.H0_H0 ;  /* 0x20000004ff047230 */ /* 0x000fe20000004100 */
[-C--:B------:R-:W-:Y:S01]  /*c780*/  FMUL.FTZ R24, R22, R26.reuse ;  /* 0x0000001a16187220 */ /* 0x080fe20000410000 */
[----:B------:R-:W-:Y:S01]  /*c790*/  HADD2.F32 R5, -RZ, R5.H0_H0 ;  /* 0x20000005ff057230 */ /* 0x000fe20000004100 */
[C---:B------:R-:W-:Y:S01]  /*c7a0*/  FFMA.FTZ R17, R2.reuse, R23, -R17 ;  /* 0x0000001702117223 */ /* 0x040fe20000010811 */
[--C-:B------:R-:W-:Y:S01]  /*c7b0*/  HADD2.F32 R23, -RZ, R20.reuse.H1_H1 ;  /* 0x30000014ff177230 */ /* 0x100fe20000004100 */
[----:B------:R-:W-:Y:S01]  /*c7c0*/  FFMA.FTZ R0, R2, R21, R0 ;  /* 0x0000001502007223 */ /* 0x000fe20000010000 */
[----:B------:R-:W-:Y:S01]  /*c7d0*/  HADD2.F32 R21, -RZ, R20.H0_H0 ;  /* 0x20000014ff157230 */ /* 0x000fe20000004100 */
[-C--:B------:R-:W-:Y:S01]  /*c7e0*/  FMUL.FTZ R22, R22, R27.reuse ;  /* 0x0000001b16167220 */ /* 0x080fe20000410000 */
[--C-:B------:R-:W-:Y:S01]  /*c7f0*/  HADD2.F32 R20, -RZ, R25.reuse.H1_H1 ;  /* 0x30000019ff147230 */ /* 0x100fe20000004100 */
[C---:B------:R-:W-:Y:S01]  /*c800*/  FFMA.FTZ R24, R13.reuse, R27, -R24 ;  /* 0x0000001b0d187223 */ /* 0x040fe20000010818 */
[----:B------:R-:W-:Y:S01]  /*c810*/  HADD2.F32 R2, -RZ, R25.H0_H0 ;  /* 0x20000019ff027230 */ /* 0x000fe20000004100 */
[----:B------:R-:W-:Y:S01]  /*c820*/  FFMA.FTZ R13, R13, R26, R22 ;  /* 0x0000001a0d0d7223 */ /* 0x000fe20000010016 */
[----:B------:R-:W-:Y:S01]  /*c830*/  HADD2.F32 R6, -RZ, R6.H0_H0 ;  /* 0x20000006ff067230 */ /* 0x000fe20000004100 */
[C---:B------:R-:W-:Y:S01]  /*c840*/  FMUL.FTZ R22, R4.reuse, R23 ;  /* 0x0000001704167220 */ /* 0x040fe20000410000 */
[----:B------:R-:W-:Y:S01]  /*c850*/  HADD2.F32 R7, -RZ, R7.H0_H0 ;  /* 0x20000007ff077230 */ /* 0x000fe20000004100 */
[----:B------:R-:W-:-:S02]  /*c860*/  FMUL.FTZ R25, R4, R21 ;  /* 0x0000001504197220 */ /* 0x000fc40000410000 */
[C---:B------:R-:W-:Y:S02]  /*c870*/  FMUL.FTZ R4, R5.reuse, R20 ;  /* 0x0000001405047220 */ /* 0x040fe40000410000 */
[----:B------:R-:W-:Y:S02]  /*c880*/  FMUL.FTZ R5, R5, R2 ;  /* 0x0000000205057220 */ /* 0x000fe40000410000 */
[C---:B------:R-:W-:Y:S01]  /*c890*/  FFMA.FTZ R22, R6.reuse, R21, -R22 ;  /* 0x0000001506167223 */ /* 0x040fe20000010816 */
[----:B------:R-:W-:Y:S01]  /*c8a0*/  F2FP.PACK_AB R21, R13, R24 ;  /* 0x000000180d15723e */ /* 0x000fe200000000ff */
[----:B------:R-:W-:Y:S01]  /*c8b0*/  FFMA.FTZ R25, R6, R23, R25 ;  /* 0x0000001706197223 */ /* 0x000fe20000010019 */
[----:B------:R-:W-:Y:S01]  /*c8c0*/  F2FP.PACK_AB R23, R0, R17 ;  /* 0x000000110017723e */ /* 0x000fe200000000ff */
[C---:B------:R-:W-:Y:S02]  /*c8d0*/  FFMA.FTZ R4, R7.reuse, R2, -R4 ;  /* 0x0000000207047223 */ /* 0x040fe40000010804 */
[----:B------:R-:W-:Y:S01]  /*c8e0*/  FFMA.FTZ R5, R7, R20, R5 ;  /* 0x0000001407057223 */ /* 0x000fe20000010005 */
[----:B------:R-:W-:-:S04]  /*c8f0*/  F2FP.PACK_AB R20, R25, R22 ;  /* 0x000000161914723e */ /* 0x000fc800000000ff */
[----:B------:R-:W-:Y:S02]  /*c900*/  F2FP.PACK_AB R22, R5, R4 ;  /* 0x000000040516723e */ /* 0x000fe400000000ff */
.L_x_928:
[----:B------:R-:W-:Y:S05]  /*c910*/  BSYNC B0 ;  /* 0x0000000000007941 */ /* 0x000fea0003800000 */
.L_x_927:
[----:B-----5:R4:W-:Y:S02]  /*c920*/  STS.128 [R207+0x1000], R20 ;  /* 0x00100014cf007388 */ /* 0x0209e40000000c00 */
.L_x_926:
[----:B------:R-:W-:Y:S05]  /*c930*/  BSYNC B1 ;  /* 0x0000000000017941 */ /* 0x000fea0003800000 */
.L_x_925:
        /* <DEDUP_REMOVED lines=9> */
[----:B-----5:R-:W-:Y:S02]  /*c9d0*/  MOV R26, R21 ;  /* 0x00000015001a7202 */ /* 0x020fe40000000f00 */
[----:B------:R-:W-:Y:S02]  /*c9e0*/  MOV R21, R23 ;  /* 0x0000001700157202 */ /* 0x000fe40000000f00 */
[----:B------:R-:W-:Y:S01]  /*c9f0*/  MOV R25, R22 ;  /* 0x0000001600197202 */ /* 0x000fe20000000f00 */
[----:B------:R-:W-:-:S02]  /*ca00*/  HADD2.F32 R27, -RZ, R26.H0_H0 ;  /* 0x2000001aff1b7230 */ /* 0x000fc40000004100 */
[--C-:B------:R-:W-:Y:S02]  /*ca10*/  HADD2.F32 R23, -RZ, R21.reuse.H0_H0 ;  /* 0x20000015ff177230 */ /* 0x100fe40000004100 */
[----:B------:R-:W-:Y:S02]  /*ca20*/  HADD2.F32 R21, -RZ, R21.H1_H1 ;  /* 0x30000015ff157230 */ /* 0x000fe40000004100 */
[----:B------:R-:W-:Y:S02]  /*ca30*/  HADD2.F32 R26, -RZ, R26.H1_H1 ;  /* 0x3000001aff1a7230 */ /* 0x000fe40000004100 */
[----:B--2---:R-:W-:Y:S02]  /*ca40*/  HADD2.F32 R0, -RZ, R5.H1_H1 ;  /* 0x30000005ff007230 */ /* 0x004fe40000004100 */
[----:B------:R-:W-:Y:S02]  /*ca50*/  HADD2.F32 R22, -RZ, R4.H1_H1 ;  /* 0x30000004ff167230 */ /* 0x000fe40000004100 */
[----:B---3--:R-:W-:Y:S01]  /*ca60*/  HADD2.F32 R2, -RZ, R7.H1_H1 ;  /* 0x30000007ff027230 */ /* 0x008fe20000004100 */
        /* <DEDUP_REMOVED lines=29> */
.L_x_932:
[----:B------:R-:W-:Y:S05]  /*cc40*/  BSYNC B0 ;  /* 0x0000000000007941 */ /* 0x000fea0003800000 */
.L_x_931:
[----:B-----5:R1:W-:Y:S02]  /*cc50*/  STS.128 [R207+0x3000], R20 ;  /* 0x00300014cf007388 */ /* 0x0203e40000000c00 */
.L_x_930:
[----:B------:R-:W-:Y:S05]  /*cc60*/  BSYNC B1 ;  /* 0x0000000000017941 */ /* 0x000fea0003800000 */
.L_x_929:
        /* <DEDUP_REMOVED lines=8> */
[----:B-1---5:R-:W-:Y:S01]  /*ccf0*/  MOV R19, R23 ;  /* 0x0000001700137202 */ /* 0x022fe20000000f00 */
[--C-:B------:R-:W-:Y:S01]  /*cd00*/  HADD2.F32 R25, -RZ, R21.reuse.H0_H0 ;  /* 0x20000015ff197230 */ /* 0x100fe20000004100 */
[----:B------:R-:W-:Y:S01]  /*cd10*/  MOV R24, R22 ;  /* 0x0000001600187202 */ /* 0x000fe20000000f00 */
[----:B------:R-:W-:Y:S02]  /*cd20*/  HADD2.F32 R23, -RZ, R21.H1_H1 ;  /* 0x30000015ff177230 */ /* 0x000fe40000004100 */
[----:B------:R-:W-:-:S02]  /*cd30*/  HADD2.F32 R21, -RZ, R19.H0_H0 ;  /* 0x20000013ff157230 */ /* 0x000fc40000004100 */
[----:B------:R-:W-:Y:S02]  /*cd40*/  HADD2.F32 R19, -RZ, R19.H1_H1 ;  /* 0x30000013ff137230 */ /* 0x000fe40000004100 */
        /* <DEDUP_REMOVED lines=23> */
[C---:B------:R-:W-:Y:S01]  /*cec0*/  FMUL.FTZ R4, R5.reuse, R24 ;  /* 0x0000001805047220 */ /* 0x040fe20000410000 */
[----:B------:R-:W-:Y:S01]  /*ced0*/  F2FP.PACK_AB R23, R0, R17 ;  /* 0x000000110017723e */ /* 0x000fe200000000ff */
[----:B------:R-:W-:-:S02]  /*cee0*/  FMUL.FTZ R5, R5, R2 ;  /* 0x0000000205057220 */ /* 0x000fc40000410000 */
[C---:B------:R-:W-:Y:S02]  /*cef0*/  FFMA.FTZ R18, R6.reuse, R19, -R18 ;  /* 0x0000001306127223 */ /* 0x040fe40000010812 */
[----:B------:R-:W-:Y:S02]  /*cf00*/  FFMA.FTZ R21, R6, R21, R20 ;  /* 0x0000001506157223 */ /* 0x000fe40000010014 */
[C---:B------:R-:W-:Y:S02]  /*cf10*/  FFMA.FTZ R4, R7.reuse, R2, -R4 ;  /* 0x0000000207047223 */ /* 0x040fe40000010804 */
[----:B------:R-:W-:Y:S01]  /*cf20*/  FFMA.FTZ R5, R7, R24, R5 ;  /* 0x0000001807057223 */ /* 0x000fe20000010005 */
[----:B------:R-:W-:Y:S02]  /*cf30*/  F2FP.PACK_AB R20, R21, R18 ;  /* 0x000000121514723e */ /* 0x000fe400000000ff */
[----:B------:R-:W-:Y:S02]  /*cf40*/  MOV R21, R13 ;  /* 0x0000000d00157202 */ /* 0x000fe40000000f00 */
[----:B------:R-:W-:-:S02]  /*cf50*/  F2FP.PACK_AB R22, R5, R4 ;  /* 0x000000040516723e */ /* 0x000fc400000000ff */
.L_x_934:
[----:B------:R-:W-:Y:S05]  /*cf60*/  BSYNC B0 ;  /* 0x0000000000007941 */ /* 0x000fea0003800000 */
.L_x_933:
[----:B-----5:R4:W-:Y:S02]  /*cf70*/  STS.128 [R207+0x5000], R20 ;  /* 0x00500014cf007388 */ /* 0x0209e40000000c00 */
.L_x_924:
[----:B------:R-:W-:Y:S05]  /*cf80*/  BSYNC B2 ;  /* 0x0000000000027941 */ /* 0x000fea0003800000 */
.L_x_923:
[----:B-12-4-:R-:W-:-:S04]  /*cf90*/  IADD3 R18, R154, 0x30, RZ ;  /* 0x000000309a127810 */ /* 0x016fc80007ffe0ff */
        /* <DEDUP_REMOVED lines=17> */
[----:B------:R-:W-:Y:S02]  /*d0b0*/  HADD2.F32 R23, -RZ, R0.H1_H1 ;  /* 0x30000000ff177230 */ /* 0x000fe40000004100 */
[--C-:B------:R-:W-:Y:S02]  /*d0c0*/  HADD2.F32 R19, -RZ, R17.reuse.H0_H0 ;  /* 0x20000011ff137230 */ /* 0x100fe40000004100 */
        /* <DEDUP_REMOVED lines=34> */
.L_x_939:
[----:B------:R-:W-:Y:S05]  /*d2f0*/  BSYNC B0 ;  /* 0x0000000000007941 */ /* 0x000fea0003800000 */
.L_x_938:
[----:B-----5:R4:W-:Y:S02]  /*d300*/  STS.128 [R207+0x1800], R20 ;  /* 0x00180014cf007388 */ /* 0x0209e40000000c00 */
.L_x_937:
[----:B------:R-:W-:Y:S05]  /*d310*/  BSYNC B1 ;  /* 0x0000000000017941 */ /* 0x000fea0003800000 */
.L_x_936:
        /* <DEDUP_REMOVED lines=13> */
[----:B------:R-:W-:Y:S02]  /*d3f0*/  HADD2.F32 R23, -RZ, R0.H1_H1 ;  /* 0x30000000ff177230 */ /* 0x000fe40000004100 */
[--C-:B------:R-:W-:Y:S02]  /*d400*/  HADD2.F32 R19, -RZ, R17.reuse.H0_H0 ;  /* 0x20000011ff137230 */ /* 0x100fe40000004100 */
[----:B------:R-:W-:Y:S02]  /*d410*/  HADD2.F32 R17, -RZ, R17.H1_H1 ;  /* 0x30000011ff117230 */ /* 0x000fe40000004100 */
        /* <DEDUP_REMOVED lines=33> */
.L_x_943:
[----:B------:R-:W-:Y:S05]  /*d630*/  BSYNC B0 ;  /* 0x0000000000007941 */ /* 0x000fea0003800000 */
.L_x_942:
[----:B-----5:R1:W-:Y:S02]  /*d640*/  STS.128 [R207+0x3800], R20 ;  /* 0x00380014cf007388 */ /* 0x0203e40000000c00 */
.L_x_941:
[----:B------:R-:W-:Y:S05]  /*d650*/  BSYNC B1 ;  /* 0x0000000000017941 */ /* 0x000fea0003800000 */
.L_x_940:
[----:B------:R1:W-:Y:S01]  /*d660*/  @P0 STS.128 [R207+0x5800], RZ ;  /* 0x005800ffcf000388 */ /* 0x0003e20000000c00 */
[----:B------:R-:W-:Y:S05]  /*d670*/  @P0 BRA `(.L_x_935) ;  /* 0x00004fd000000947 */ /* 0x000fea0003800000 */
[----:B-1--4-:R1:W5:Y:S01]  /*d680*/  LDG.E.128 R20, [R14.64+0x100] ;  /* 0x000100060e147981 */ /* 0x012362000c1e1d00 */
[----:B------:R-:W-:Y:S01]  /*d690*/  ISETP.GE.AND P0, PT, R132, c[0x0][0x230], PT ;  /* 0x00008c0084007a0c */ /* 0x000fe20003f06270 */
[----:B------:R-:W-:-:S12]  /*d6a0*/  BSSY B0, `(.L_x_944) ;  /* 0x0000028000007945 */ /* 0x000fd80003800000 */
[----:B------:R-:W-:Y:S05]  /*d6b0*/  @P0 BRA `(.L_x_945) ;  /* 0x0000026000000947 */ /* 0x000fea0003800000 */
[----:B--2---:R4:W2:Y:S04]  /*d6c0*/  LDG.E.64 R2, [R10.64+0x80] ;  /* 0x000080060a027981 */ /* 0x0048a8000c1e1b00 */
[----:B---3--:R-:W3:Y:S01]  /*d6d0*/  LDG.E.64 R4, [R8.64+0x80] ;  /* 0x0000800608047981 */ /* 0x008ee2000c1e1b00 */
[--C-:B-----5:R-:W-:Y:S02]  /*d6e0*/  HADD2.F32 R13, -RZ, R23.reuse.H1_H1 ;  /* 0x30000017ff0d7230 */ /* 0x120fe40000004100 */
[----:B-1----:R-:W-:Y:S02]  /*d6f0*/  HADD2.F32 R15, -RZ, R23.H0_H0 ;  /* 0x20000017ff0f7230 */ /* 0x002fe40000004100 */
[--C-:B------:R-:W-:Y:S02]  /*d700*/  HADD2.F32 R14, -RZ, R21.reuse.H1_H1 ;  /* 0x30000015ff0e7230 */ /* 0x100fe40000004100 */
[----:B------:R-:W-:-:S02]  /*d710*/  HADD2.F32 R17, -RZ, R21.H0_H0 ;  /* 0x20000015ff117230 */ /* 0x000fc40000004100 */
[----:B----4-:R-:W-:Y:S02]  /*d720*/  HADD2.F32 R11, -RZ, R20.H0_H0 ;  /* 0x20000014ff0b7230 */ /* 0x010fe40000004100 */
[----:B--2---:R-:W-:Y:S02]  /*d730*/  HADD2.F32 R0, -RZ, R3.H1_H1 ;  /* 0x30000003ff007230 */ /* 0x004fe40000004100 */
[----:B------:R-:W-:Y:S02]  /*d740*/  HADD2.F32 R19, -RZ, R2.H1_H1 ;  /* 0x30000002ff137230 */ /* 0x000fe40000004100 */
[----:B---3--:R-:W-:Y:S01]  /*d750*/  HADD2.F32 R6, -RZ, R5.H1_H1 ;  /* 0x30000005ff067230 */ /* 0x008fe20000004100 */
[C---:B------:R-:W-:Y:S01]  /*d760*/  FMUL.FTZ R9, R0.reuse, R13 ;  /* 0x0000000d00097220 */ /* 0x040fe20000410000 */
[----:B------:R-:W-:Y:S01]  /*d770*/  HADD2.F32 R7, -RZ, R4.H1_H1 ;  /* 0x30000004ff077230 */ /* 0x000fe20000004100 */
[-C--:B------:R-:W-:Y:S01]  /*d780*/  FMUL.FTZ R0, R0, R15.reuse ;  /* 0x0000000f00007220 */ /* 0x080fe20000410000 */
[----:B------:R-:W-:Y:S01]  /*d790*/  HADD2.F32 R2, -RZ, R2.H0_H0 ;  /* 0x20000002ff027230 */ /* 0x000fe20000004100 */
[CC--:B------:R-:W-:Y:S01]  /*d7a0*/  FMUL.FTZ R10, R19.reuse, R14.reuse ;  /* 0x0000000e130a7220 */ /* 0x0c0fe20000410000 */
[----:B------:R-:W-:Y:S01]  /*d7b0*/  HADD2.F32 R3, -RZ, R3.H0_H0 ;  /* 0x20000003ff037230 */ /* 0x000fe20000004100 */
[C---:B------:R-:W-:Y:S01]  /*d7c0*/  FFMA.FTZ R9, R6.reuse, R15, -R9 ;  /* 0x0000000f06097223 */ /* 0x040fe20000010809 */
[----:B------:R-:W-:Y:S01]  /*d7d0*/  HADD2.F32 R4, -RZ, R4.H0_H0 ;  /* 0x20000004ff047230 */ /* 0x000fe20000004100 */
[----:B------:R-:W-:Y:S01]  /*d7e0*/  FFMA.FTZ R0, R6, R13, R0 ;  /* 0x0000000d06007223 */ /* 0x000fe20000010000 */
[----:B------:R-:W-:Y:S01]  /*d7f0*/  HADD2.F32 R13, -RZ, R20.H1_H1 ;  /* 0x30000014ff0d7230 */ /* 0x000fe20000004100 */
[-C--:B------:R-:W-:Y:S01]  /*d800*/  FMUL.FTZ R8, R19, R17.reuse ;  /* 0x0000001113087220 */ /* 0x080fe20000410000 */
[--C-:B------:R-:W-:Y:S01]  /*d810*/  HADD2.F32 R6, -RZ, R22.reuse.H0_H0 ;  /* 0x20000016ff067230 */ /* 0x100fe20000004100 */
[C---:B------:R-:W-:Y:S01]  /*d820*/  FFMA.FTZ R10, R7.reuse, R17, -R10 ;  /* 0x00000011070a7223 */ /* 0x040fe2000001080a */
[----:B------:R-:W-:Y:S01]  /*d830*/  HADD2.F32 R22, -RZ, R22.H1_H1 ;  /* 0x30000016ff167230 */ /* 0x000fe20000004100 */
[----:B------:R-:W-:Y:S01]  /*d840*/  FFMA.FTZ R7, R7, R14, R8 ;  /* 0x0000000e07077223 */ /* 0x000fe20000010008 */
[----:B------:R-:W-:Y:S01]  /*d850*/  HADD2.F32 R5, -RZ, R5.H0_H0 ;  /* 0x20000005ff057230 */ /* 0x000fe20000004100 */
[----:B------:R-:W-:Y:S01]  /*d860*/  FMUL.FTZ R8, R2, R13 ;  /* 0x0000000d02087220 */ /* 0x000fe20000410000 */
[----:B------:R-:W-:Y:S01]  /*d870*/  F2FP.PACK_AB R23, R0, R9 ;  /* 0x000000090017723e */ /* 0x000fe200000000ff */
[----:B------:R-:W-:Y:S01]  /*d880*/  FMUL.FTZ R14, R2, R11 ;  /* 0x0000000b020e7220 */ /* 0x000fe20000410000 */
[----:B------:R-:W-:Y:S01]  /*d890*/  F2FP.PACK_AB R21, R7, R10 ;  /* 0x0000000a0715723e */ /* 0x000fe200000000ff */
[----:B------:R-:W-:-:S02]  /*d8a0*/  FMUL.FTZ R2, R3, R22 ;  /* 0x0000001603027220 */ /* 0x000fc40000410000 */
[-C--:B------:R-:W-:Y:S02]  /*d8b0*/  FMUL.FTZ R3, R3, R6.reuse ;  /* 0x0000000603037220 */ /* 0x080fe40000410000 */
[C---:B------:R-:W-:Y:S02]  /*d8c0*/  FFMA.FTZ R8, R4.reuse, R11, -R8 ;  /* 0x0000000b04087223 */ /* 0x040fe40000010808 */
[----:B------:R-:W-:Y:S02]  /*d8d0*/  FFMA.FTZ R13, R4, R13, R14 ;  /* 0x0000000d040d7223 */ /* 0x000fe4000001000e */
[C---:B------:R-:W-:Y:S02]  /*d8e0*/  FFMA.FTZ R2, R5.reuse, R6, -R2 ;  /* 0x0000000605027223 */ /* 0x040fe40000010802 */
[----:B------:R-:W-:Y:S01]  /*d8f0*/  FFMA.FTZ R3, R5, R22, R3 ;  /* 0x0000001605037223 */ /* 0x000fe20000010003 */
[----:B------:R-:W-:-:S04]  /*d900*/  F2FP.PACK_AB R20, R13, R8 ;  /* 0x000000080d14723e */ /* 0x000fc800000000ff */
[----:B------:R-:W-:Y:S02]  /*d910*/  F2FP.PACK_AB R22, R3, R2 ;  /* 0x000000020316723e */ /* 0x000fe400000000ff */
.L_x_945:
[----:B------:R-:W-:Y:S05]  /*d920*/  BSYNC B0 ;  /* 0x0000000000007941 */ /* 0x000fea0003800000 */
.L_x_944:
[----:B-----5:R4:W-:Y:S01]  /*d930*/  STS.128 [R207+0x5800], R20 ;  /* 0x00580014cf007388 */ /* 0x0209e20000000c00 */
[----:B------:R-:W-:Y:S05]  /*d940*/  BRA `(.L_x_935) ;  /* 0x00004d0000007947 */ /* 0x000fea0003800000 */
.L_x_898:
[----:B------:R-:W-:Y:S01]  /*d950*/  BSSY B2, `(.L_x_946) ;  /* 0x0000114000027945 */ /* 0x000fe20003800000 */
        /* <DEDUP_REMOVED lines=9> */
[-C--:B------:R-:W-:Y:S02]  /*d9f0*/  ISETP.GE.AND P2, PT, R134, R141.reuse, PT ;  /* 0x0000008d8600720c */ /* 0x080fe40003f46270 */
[----:B------:R-:W-:Y:S02]  /*da00*/  MOV R7, RZ ;  /* 0x000000ff00077202 */ /* 0x000fe40000000f00 */
[----:B------:R-:W-:-:S09]  /*da10*/  MOV R9, R141 ;  /* 0x0000008d00097202 */ /* 0x000fd20000000f00 */
[----:B------:R-:W-:-:S04]  /*da20*/  @P2 SHF.R.S32.HI R4, RZ, 0x1, R143 ;  /* 0x00000001ff042819 */ /* 0x000fc8000001148f */
[C---:B------:R-:W-:Y:S02]  /*da30*/  @P2 IADD3 R7, -R4.reuse, RZ, RZ ;  /* 0x000000ff04072210 */ /* 0x040fe40007ffe1ff */
[----:B------:R-:W-:Y:S02]  /*da40*/  @P2 IADD3 R9, -R4, RZ, RZ ;  /* 0x000000ff04092210 */ /* 0x000fe40007ffe1ff */
[----:B------:R-:W-:-:S03]  /*da50*/  IADD3 R5, P4, R7, R2, RZ ;  /* 0x0000000207057210 */ /* 0x000fc60007f9e0ff */
[----:B------:R-:W-:Y:S01]  /*da60*/  IMAD.WIDE R20, R9, 0x2, R12 ;  /* 0x0000000209147825 */ /* 0x000fe200078e020c */
[----:B------:R-:W-:Y:S02]  /*da70*/  LEA.HI.X.SX32 R4, R7, R0, 0x1, P4 ;  /* 0x0000000007047211 */ /* 0x000fe400020f0eff */
[C---:B------:R-:W-:Y:S02]  /*da80*/  LEA R6, P4, R5.reuse, c[0x0][0x2b0], 0x1 ;  /* 0x0000ac0005067a11 */ /* 0x040fe400078808ff */
[----:B------:R-:W-:Y:S01]  /*da90*/  @P2 SHF.R.S32.HI R8, RZ, 0x1, R143 ;  /* 0x00000001ff082819 */ /* 0x000fe2000001148f */
[----:B------:R-:W4:Y:S01]  /*daa0*/  LDG.E.128 R20, [R20.64] ;  /* 0x0000000614147981 */ /* 0x000f22000c1e1d00 */
[----:B------:R-:W-:Y:S02]  /*dab0*/  LEA.HI.X R7, R5, c[0x0][0x2b4], R4, 0x1, P4 ;  /* 0x0000ad0005077a11 */ /* 0x000fe400020f0c04 */
[----:B------:R-:W-:Y:S02]  /*dac0*/  MOV R9, RZ ;  /* 0x000000ff00097202 */ /* 0x000fe40000000f00 */
[----:B------:R-:W-:-:S02]  /*dad0*/  @P2 IADD3 R9, -R8, RZ, RZ ;  /* 0x000000ff08092210 */ /* 0x000fc40007ffe1ff */
[----:B--2---:R-:W2:Y:S02]  /*dae0*/  LDG.E.128 R4, [R6.64] ;  /* 0x0000000606047981 */ /* 0x004ea4000c1e1d00 */
[----:B------:R-:W-:-:S04]  /*daf0*/  IADD3 R8, P4, R9, R2, RZ ;  /* 0x0000000209087210 */ /* 0x000fc80007f9e0ff */
[----:B------:R-:W-:Y:S02]  /*db00*/  LEA.HI.X.SX32 R9, R9, R0, 0x1, P4 ;  /* 0x0000000009097211 */ /* 0x000fe400020f0eff */
[----:B------:R-:W-:-:S04]  /*db10*/  LEA R10, P4, R8, c[0x0][0x2a8], 0x1 ;  /* 0x0000aa00080a7a11 */ /* 0x000fc800078808ff */
[----:B------:R-:W-:-:S06]  /*db20*/  LEA.HI.X R11, R8, c[0x0][0x2ac], R9, 0x1, P4 ;  /* 0x0000ab00080b7a11 */ /* 0x000fcc00020f0c09 */
[----:B---3--:R-:W3:Y:S01]  /*db30*/  LDG.E.128 R8, [R10.64] ;  /* 0x000000060a087981 */ /* 0x008ee2000c1e1d00 */
[----:B----4-:R-:W-:Y:S01]  /*db40*/  MOV R28, R23 ;  /* 0x00000017001c7202 */ /* 0x010fe20000000f00 */
[--C-:B--2---:R-:W-:Y:S02]  /*db50*/  HADD2.F32 R23, -RZ, R5.reuse.H0_H0 ;  /* 0x20000005ff177230 */ /* 0x104fe40000004100 */
[----:B------:R-:W-:Y:S02]  /*db60*/  HADD2.F32 R29, -RZ, R5.H1_H1 ;  /* 0x30000005ff1d7230 */ /* 0x000fe40000004100 */
[--C-:B------:R-:W-:Y:S02]  /*db70*/  HADD2.F32 R5, -RZ, R7.reuse.H0_H0 ;  /* 0x20000007ff057230 */ /* 0x100fe40000004100 */
[----:B------:R-:W-:Y:S02]  /*db80*/  HADD2.F32 R7, -RZ, R7.H1_H1 ;  /* 0x30000007ff077230 */ /* 0x000fe40000004100 */
[----:B------:R-:W-:Y:S01]  /*db90*/  HADD2.F32 R34, -RZ, R28.H0_H0 ;  /* 0x2000001cff227230 */ /* 0x000fe20000004100 */
[----:B------:R-:W-:Y:S01]  /*dba0*/  @!P2 FADD.FTZ R5, -R5, -RZ ;  /* 0x800000ff0505a221 */ /* 0x000fe20000010100 */
[--C-:B------:R-:W-:Y:S01]  /*dbb0*/  HADD2.F32 R30, -RZ, R4.reuse.H0_H0 ;  /* 0x20000004ff1e7230 */ /* 0x100fe20000004100 */
[----:B------:R-:W-:Y:S01]  /*dbc0*/  @!P2 FADD.FTZ R7, -R7, -RZ ;  /* 0x800000ff0707a221 */ /* 0x000fe20000010100 */
[----:B------:R-:W-:-:S02]  /*dbd0*/  HADD2.F32 R31, -RZ, R4.H1_H1 ;  /* 0x30000004ff1f7230 */ /* 0x000fc40000004100 */
[----:B------:R-:W-:Y:S02]  /*dbe0*/  HADD2.F32 R28, -RZ, R28.H1_H1 ;  /* 0x3000001cff1c7230 */ /* 0x000fe40000004100 */
[--C-:B------:R-:W-:Y:S02]  /*dbf0*/  HADD2.F32 R4, -RZ, R6.reuse.H0_H0 ;  /* 0x20000006ff047230 */ /* 0x100fe40000004100 */
[----:B------:R-:W-:Y:S01]  /*dc00*/  HADD2.F32 R6, -RZ, R6.H1_H1 ;  /* 0x30000006ff067230 */ /* 0x000fe20000004100 */
[----:B------:R-:W-:Y:S01]  /*dc10*/  FMUL.FTZ R34, R34, R5 ;  /* 0x0000000522227220 */ /* 0x000fe20000410000 */
[--C-:B------:R-:W-:Y:S01]  /*dc20*/  HADD2.F32 R5, -RZ, R22.reuse.H1_H1 ;  /* 0x30000016ff057230 */ /* 0x100fe20000004100 */
[----:B------:R-:W-:Y:S01]  /*dc30*/  FMUL.FTZ R28, R28, R7 ;  /* 0x000000071c1c7220 */ /* 0x000fe20000410000 */
[----:B------:R-:W-:Y:S01]  /*dc40*/  HADD2.F32 R7, -RZ, R22.H0_H0 ;  /* 0x20000016ff077230 */ /* 0x000fe20000004100 */
[----:B------:R-:W-:Y:S01]  /*dc50*/  @!P2 FADD.FTZ R4, -R4, -RZ ;  /* 0x800000ff0404a221 */ /* 0x000fe20000010100 */
[--C-:B------:R-:W-:Y:S01]  /*dc60*/  HADD2.F32 R32, -RZ, R21.reuse.H0_H0 ;  /* 0x20000015ff207230 */ /* 0x100fe20000004100 */
[----:B------:R-:W-:Y:S01]  /*dc70*/  @!P2 FADD.FTZ R6, -R6, -RZ ;  /* 0x800000ff0606a221 */ /* 0x000fe20000010100 */
[----:B------:R-:W-:Y:S01]  /*dc80*/  HADD2.F32 R36, -RZ, R21.H1_H1 ;  /* 0x30000015ff247230 */ /* 0x000fe20000004100 */
[----:B------:R-:W-:Y:S01]  /*dc90*/  @!P2 FADD.FTZ R23, -R23, -RZ ;  /* 0x800000ff1717a221 */ /* 0x000fe20000010100 */
[--C-:B------:R-:W-:Y:S01]  /*dca0*/  HADD2.F32 R21, -RZ, R20.reuse.H0_H0 ;  /* 0x20000014ff157230 */ /* 0x100fe20000004100 */
[----:B------:R-:W-:Y:S01]  /*dcb0*/  FMUL.FTZ R4, R7, R4 ;  /* 0x0000000407047220 */ /* 0x000fe20000410000 */
[----:B------:R-:W-:Y:S01]  /*dcc0*/  HADD2.F32 R20, -RZ, R20.H1_H1 ;  /* 0x30000014ff147230 */ /* 0x000fe20000004100 */
[----:B------:R-:W-:Y:S01]  /*dcd0*/  FMUL.FTZ R6, R5, R6 ;  /* 0x0000000605067220 */ /* 0x000fe20000410000 */
[----:B-----5:R-:W-:Y:S01]  /*dce0*/  HADD2.F32 R5, -RZ, R25.H0_H0 ;  /* 0x20000019ff057230 */ /* 0x020fe20000004100 */
[----:B------:R-:W-:Y:S01]  /*dcf0*/  @!P2 FADD.FTZ R29, -R29, -RZ ;  /* 0x800000ff1d1da221 */ /* 0x000fe20000010100 */
[----:B---3--:R-:W-:Y:S01]  /*dd00*/  HADD2.F32 R7, -RZ, R9.H0_H0 ;  /* 0x20000009ff077230 */ /* 0x008fe20000004100 */
[----:B------:R-:W-:-:S02]  /*dd10*/  @!P2 FADD.FTZ R31, -R31, -RZ ;  /* 0x800000ff1f1fa221 */ /* 0x000fc40000010100 */
[----:B------:R-:W-:Y:S02]  /*dd20*/  FMUL.FTZ R32, R32, R23 ;  /* 0x0000001720207220 */ /* 0x000fe40000410000 */
[----:B------:R-:W-:Y:S01]  /*dd30*/  @!P2 FADD.FTZ R30, -R30, -RZ ;  /* 0x800000ff1e1ea221 */ /* 0x000fe20000010100 */
[--C-:B------:R-:W-:Y:S01]  /*dd40*/  HADD2.F32 R33, -RZ, R10.reuse.H1_H1 ;  /* 0x3000000aff217230 */ /* 0x100fe20000004100 */
[----:B------:R-:W-:Y:S01]  /*dd50*/  FMUL.FTZ R36, R36, R29 ;  /* 0x0000001d24247220 */ /* 0x000fe20000410000 */
[----:B------:R-:W-:Y:S01]  /*dd60*/  HADD2.F32 R29, -RZ, R10.H0_H0 ;  /* 0x2000000aff1d7230 */ /* 0x000fe20000004100 */
[----:B------:R-:W-:Y:S01]  /*dd70*/  FMUL.FTZ R31, R20, R31 ;  /* 0x0000001f141f7220 */ /* 0x000fe20000410000 */
[----:B------:R-:W-:Y:S01]  /*dd80*/  HADD2.F32 R20, -RZ, R9.H1_H1 ;  /* 0x30000009ff147230 */ /* 0x000fe20000004100 */
[----:B------:R-:W-:Y:S01]  /*dd90*/  FMUL.FTZ R30, R21, R30 ;  /* 0x0000001e151e7220 */ /* 0x000fe20000410000 */
[----:B------:R-:W-:Y:S01]  /*dda0*/  HADD2.F32 R21, -RZ, R27.H0_H0 ;  /* 0x2000001bff157230 */ /* 0x000fe20000004100 */
[----:B------:R-:W-:Y:S01]  /*ddb0*/  FFMA.FTZ R5, R5, R7, R32 ;  /* 0x0000000705057223 */ /* 0x000fe20000010020 */
[----:B------:R-:W-:-:S02]  /*ddc0*/  HADD2.F32 R9, -RZ, R11.H0_H0 ;  /* 0x2000000bff097230 */ /* 0x000fc40000004100 */
[----:B------:R-:W-:Y:S02]  /*ddd0*/  HADD2.F32 R23, -RZ, R8.H0_H0 ;  /* 0x20000008ff177230 */ /* 0x000fe40000004100 */
[----:B------:R-:W-:Y:S02]  /*dde0*/  HADD2.F32 R7, -RZ, R24.H0_H0 ;  /* 0x20000018ff077230 */ /* 0x000fe40000004100 */
[----:B------:R-:W-:Y:S02]  /*ddf0*/  HADD2.F32 R10, -RZ, R26.H0_H0 ;  /* 0x2000001aff0a7230 */ /* 0x000fe40000004100 */
[----:B------:R-:W-:Y:S02]  /*de00*/  HADD2.F32 R25, -RZ, R25.H1_H1 ;  /* 0x30000019ff197230 */ /* 0x000fe40000004100 */
[----:B------:R-:W-:Y:S02]  /*de10*/  HADD2.F32 R11, -RZ, R11.H1_H1 ;  /* 0x3000000bff0b7230 */ /* 0x000fe40000004100 */
[----:B------:R-:W-:-:S02]  /*de20*/  HADD2.F32 R8, -RZ, R8.H1_H1 ;  /* 0x30000008ff087230 */ /* 0x000fc40000004100 */
[----:B------:R-:W-:Y:S02]  /*de30*/  HADD2.F32 R27, -RZ, R27.H1_H1 ;  /* 0x3000001bff1b7230 */ /* 0x000fe40000004100 */
[----:B------:R-:W-:Y:S02]  /*de40*/  HADD2.F32 R24, -RZ, R24.H1_H1 ;  /* 0x30000018ff187230 */ /* 0x000fe40000004100 */
[----:B------:R-:W-:Y:S01]  /*de50*/  HADD2.F32 R26, -RZ, R26.H1_H1 ;  /* 0x3000001aff1a7230 */ /* 0x000fe20000004100 */
[----:B------:R-:W-:Y:S02]  /*de60*/  FFMA.FTZ R20, R25, R20, R36 ;  /* 0x0000001419147223 */ /* 0x000fe40000010024 */
[----:B------:R-:W-:Y:S02]  /*de70*/  FFMA.FTZ R9, R21, R9, R34 ;  /* 0x0000000915097223 */ /* 0x000fe40000010022 */
[----:B------:R-:W-:Y:S02]  /*de80*/  FFMA.FTZ R28, R27, R11, R28 ;  /* 0x0000000b1b1c7223 */ /* 0x000fe4000001001c */
[----:B------:R-:W-:-:S02]  /*de90*/  FFMA.FTZ R7, R7, R23, R30 ;  /* 0x0000001707077223 */ /* 0x000fc4000001001e */
[----:B------:R-:W-:Y:S02]  /*dea0*/  FFMA.FTZ R8, R24, R8, R31 ;  /* 0x0000000818087223 */ /* 0x000fe4000001001f */
[----:B------:R-:W-:Y:S02]  /*deb0*/  FFMA.FTZ R4, R10, R29, R4 ;  /* 0x0000001d0a047223 */ /* 0x000fe40000010004 */
[----:B------:R-:W-:Y:S01]  /*dec0*/  FFMA.FTZ R33, R26, R33, R6 ;  /* 0x000000211a217223 */ /* 0x000fe20000010006 */
[----:B------:R-:W-:Y:S02]  /*ded0*/  F2FP.PACK_AB R25, R20, R5 ;  /* 0x000000051419723e */ /* 0x000fe400000000ff */
[----:B------:R-:W-:Y:S02]  /*dee0*/  F2FP.PACK_AB R24, R8, R7 ;  /* 0x000000070818723e */ /* 0x000fe400000000ff */
[----:B------:R-:W-:Y:S02]  /*def0*/  F2FP.PACK_AB R27, R28, R9 ;  /* 0x000000091c1b723e */ /* 0x000fe400000000ff */
[----:B------:R-:W-:-:S02]  /*df00*/  F2FP.PACK_AB R26, R33, R4 ;  /* 0x00000004211a723e */ /* 0x000fc400000000ff */
.L_x_951:
[----:B------:R-:W-:Y:S05]  /*df10*/  BSYNC B0 ;  /* 0x0000000000007941 */ /* 0x000fea0003800000 */
.L_x_950:
[----:B-----5:R4:W-:Y:S02]  /*df20*/  STS.128 [R207], R24 ;  /* 0x00000018cf007388 */ /* 0x0209e40000000c00 */
.L_x_949:
[----:B------:R-:W-:Y:S05]  /*df30*/  BSYNC B1 ;  /* 0x0000000000017941 */ /* 0x000fea0003800000 */
.L_x_948:
[----:B------:R1:W-:Y:S01]  /*df40*/  @P1 STS.128 [R207+0x2000], RZ ;  /* 0x002000ffcf001388 */ /* 0x0003e20000000c00 */
[----:B------:R-:W-:Y:S01]  /*df50*/  BSSY B1, `(.L_x_952) ;  /* 0x000005a000017945 */ /* 0x000fe20003800000 */
[----:B------:R-:W-:Y:S05]  /*df60*/  @P1 BRA `(.L_x_953) ;  /* 0x0000058000001947 */ /* 0x000fea0003800000 */
[----:B----4-:R4:W5:Y:S01]  /*df70*/  LDG.E.128 R24, [R12.64+0x80] ;  /* 0x000080060c187981 */ /* 0x010962000c1e1d00 */
        /* <DEDUP_REMOVED lines=14> */
[----:B--2---:R-:W2:Y:S01]  /*e060*/  LDG.E.128 R20, [R20.64+0x80] ;  /* 0x0000800614147981 */ /* 0x004ea2000c1e1d00 */
[----:B------:R-:W-:Y:S02]  /*e070*/  LEA.HI.X R7, R5, c[0x0][0x2b4], R4, 0x1, P4 ;  /* 0x0000ad0005077a11 */ /* 0x000fe400020f0c04 */
[----:B------:R-:W-:Y:S02]  /*e080*/  MOV R9, RZ ;  /* 0x000000ff00097202 */ /* 0x000fe40000000f00 */
[----:B------:R-:W-:-:S02]  /*e090*/  @P2 IADD3 R9, -R8, RZ, RZ ;  /* 0x000000ff08092210 */ /* 0x000fc40007ffe1ff */
[----:B---3--:R-:W3:Y:S02]  /*e0a0*/  LDG.E.128 R4, [R6.64+0x80] ;  /* 0x0000800606047981 */ /* 0x008ee4000c1e1d00 */
[----:B------:R-:W-:-:S04]  /*e0b0*/  IADD3 R8, P4, R9, R2, RZ ;  /* 0x0000000209087210 */ /* 0x000fc80007f9e0ff */
[----:B------:R-:W-:Y:S02]  /*e0c0*/  LEA.HI.X.SX32 R9, R9, R0, 0x1, P4 ;  /* 0x0000000009097211 */ /* 0x000fe400020f0eff */
[----:B------:R-:W-:-:S04]  /*e0d0*/  LEA R10, P4, R8, c[0x0][0x2a8], 0x1 ;  /* 0x0000aa00080a7a11 */ /* 0x000fc800078808ff */
[----:B------:R-:W-:-:S06]  /*e0e0*/  LEA.HI.X R11, R8, c[0x0][0x2ac], R9, 0x1, P4 ;  /* 0x0000ab00080b7a11 */ /* 0x000fcc00020f0c09 */
[----:B----4-:R-:W4:Y:S01]  /*e0f0*/  LDG.E.128 R8, [R10.64+0x80] ;  /* 0x000080060a087981 */ /* 0x010f22000c1e1d00 */
[----:B--2---:R-:W-:Y:S01]  /*e100*/  MOV R28, R23 ;  /* 0x00000017001c7202 */ /* 0x004fe20000000f00 */
[--C-:B---3--:R-:W-:Y:S02]  /*e110*/  HADD2.F32 R23, -RZ, R5.reuse.H0_H0 ;  /* 0x20000005ff177230 */ /* 0x108fe40000004100 */
        /* <DEDUP_REMOVED lines=26> */
[----:B----4-:R-:W-:Y:S01]  /*e2c0*/  HADD2.F32 R7, -RZ, R9.H0_H0 ;  /* 0x20000009ff077230 */ /* 0x010fe20000004100 */
        /* <DEDUP_REMOVED lines=32> */
.L_x_955:
[----:B------:R-:W-:Y:S05]  /*e4d0*/  BSYNC B0 ;  /* 0x0000000000007941 */ /* 0x000fea0003800000 */
.L_x_954:
[----:B-----5:R1:W-:Y:S02]  /*e4e0*/  STS.128 [R207+0x2000], R24 ;  /* 0x00200018cf007388 */ /* 0x0203e40000000c00 */
.L_x_953:
[----:B------:R-:W-:Y:S05]  /*e4f0*/  BSYNC B1 ;  /* 0x0000000000017941 */ /* 0x000fea0003800000 */
.L_x_952:
[----:B------:R1:W-:Y:S01]  /*e500*/  @P0 STS.128 [R207+0x4000], RZ ;  /* 0x004000ffcf000388 */ /* 0x0003e20000000c00 */
[----:B------:R-:W-:Y:S05]  /*e510*/  @P0 BRA `(.L_x_947) ;  /* 0x0000057000000947 */ /* 0x000fea0003800000 */
[----:B-1--4-:R1:W5:Y:S01]  /*e520*/  LDG.E.128 R24, [R12.64+0x100] ;  /* 0x000100060c187981 */ /* 0x012362000c1e1d00 */
        /* <DEDUP_REMOVED lines=9> */
[----:B------:R-:W-:Y:S02]  /*e5c0*/  IADD3 R5, P4, R7, R2, RZ ;  /* 0x0000000207057210 */ /* 0x000fe40007f9e0ff */
[----:B------:R-:W-:Y:S01]  /*e5d0*/  @P2 SHF.R.S32.HI R8, RZ, 0x1, R143 ;  /* 0x00000001ff082819 */ /* 0x000fe2000001148f */
[----:B------:R-:W-:Y:S01]  /*e5e0*/  IMAD.WIDE R20, R9, 0x2, R12 ;  /* 0x0000000209147825 */ /* 0x000fe200078e020c */
[----:B------:R-:W-:Y:S02]  /*e5f0*/  LEA.HI.X.SX32 R4, R7, R0, 0x1, P4 ;  /* 0x0000000007047211 */ /* 0x000fe400020f0eff */
[----:B------:R-:W-:-:S02]  /*e600*/  LEA R6, P4, R5, c[0x0][0x2b0], 0x1 ;  /* 0x0000ac0005067a11 */ /* 0x000fc400078808ff */
[----:B------:R-:W-:Y:S01]  /*e610*/  MOV R9, RZ ;  /* 0x000000ff00097202 */ /* 0x000fe20000000f00 */
[----:B------:R-:W4:Y:S01]  /*e620*/  LDG.E.128 R20, [R20.64+0x100] ;  /* 0x0001000614147981 */ /* 0x000f22000c1e1d00 */
[----:B------:R-:W-:Y:S02]  /*e630*/  LEA.HI.X R7, R5, c[0x0][0x2b4], R4, 0x1, P4 ;  /* 0x0000ad0005077a11 */ /* 0x000fe400020f0c04 */
[----:B------:R-:W-:-:S04]  /*e640*/  @P2 IADD3 R9, -R8, RZ, RZ ;  /* 0x000000ff08092210 */ /* 0x000fc80007ffe1ff */
[----:B--2---:R-:W2:Y:S01]  /*e650*/  LDG.E.128 R4, [R6.64+0x100] ;  /* 0x0001000606047981 */ /* 0x004ea2000c1e1d00 */
[----:B------:R-:W-:-:S04]  /*e660*/  IADD3 R8, P4, R9, R2, RZ ;  /* 0x0000000209087210 */ /* 0x000fc80007f9e0ff */
[----:B------:R-:W-:Y:S02]  /*e670*/  LEA.HI.X.SX32 R9, R9, R0, 0x1, P4 ;  /* 0x0000000009097211 */ /* 0x000fe400020f0eff */
[----:B------:R-:W-:-:S04]  /*e680*/  LEA R10, P4, R8, c[0x0][0x2a8], 0x1 ;  /* 0x0000aa00080a7a11 */ /* 0x000fc800078808ff */
[----:B------:R-:W-:-:S06]  /*e690*/  LEA.HI.X R11, R8, c[0x0][0x2ac], R9, 0x1, P4 ;  /* 0x0000ab00080b7a11 */ /* 0x000fcc00020f0c09 */
[----:B---3--:R-:W3:Y:S01]  /*e6a0*/  LDG.E.128 R8, [R10.64+0x100] ;  /* 0x000100060a087981 */ /* 0x008ee2000c1e1d00 */
[----:B----4-:R-:W-:Y:S02]  /*e6b0*/  HADD2.F32 R31, -RZ, R20.H0_H0 ;  /* 0x20000014ff1f7230 */ /* 0x010fe40000004100 */
[----:B------:R-:W-:Y:S02]  /*e6c0*/  HADD2.F32 R33, -RZ, R21.H0_H0 ;  /* 0x20000015ff217230 */ /* 0x000fe40000004100 */
[--C-:B-12---:R-:W-:Y:S02]  /*e6d0*/  HADD2.F32 R12, -RZ, R4.reuse.H0_H0 ;  /* 0x20000004ff0c7230 */ /* 0x106fe40000004100 */
[----:B------:R-:W-:Y:S02]  /*e6e0*/  HADD2.F32 R13, -RZ, R4.H1_H1 ;  /* 0x30000004ff0d7230 */ /* 0x000fe40000004100 */
[--C-:B------:R-:W-:Y:S02]  /*e6f0*/  HADD2.F32 R4, -RZ, R5.reuse.H0_H0 ;  /* 0x20000005ff047230 */ /* 0x100fe40000004100 */
[----:B------:R-:W-:Y:S01]  /*e700*/  HADD2.F32 R28, -RZ, R5.H1_H1 ;  /* 0x30000005ff1c7230 */ /* 0x000fe20000004100 */
[----:B------:R-:W-:Y:S01]  /*e710*/  @!P2 FADD.FTZ R12, -R12, -RZ ;  /* 0x800000ff0c0ca221 */ /* 0x000fe20000010100 */
[--C-:B------:R-:W-:Y:S01]  /*e720*/  HADD2.F32 R5, -RZ, R6.reuse.H0_H0 ;  /* 0x20000006ff057230 */ /* 0x100fe20000004100 */
[----:B------:R-:W-:Y:S01]  /*e730*/  @!P2 FADD.FTZ R4, -R4, -RZ ;  /* 0x800000ff0404a221 */ /* 0x000fe20000010100 */
[----:B------:R-:W-:-:S02]  /*e740*/  HADD2.F32 R29, -RZ, R6.H1_H1 ;  /* 0x30000006ff1d7230 */ /* 0x000fc40000004100 */
[--C-:B------:R-:W-:Y:S02]  /*e750*/  HADD2.F32 R6, -RZ, R7.reuse.H0_H0 ;  /* 0x20000007ff067230 */ /* 0x100fe40000004100 */
[----:B------:R-:W-:Y:S01]  /*e760*/  HADD2.F32 R7, -RZ, R7.H1_H1 ;  /* 0x30000007ff077230 */ /* 0x000fe20000004100 */
[----:B------:R-:W-:Y:S01]  /*e770*/  FMUL.FTZ R31, R31, R12 ;  /* 0x0000000c1f1f7220 */ /* 0x000fe20000410000 */
[----:B------:R-:W-:Y:S01]  /*e780*/  HADD2.F32 R20, -RZ, R20.H1_H1 ;  /* 0x30000014ff147230 */ /* 0x000fe20000004100 */
[----:B------:R-:W-:Y:S01]  /*e790*/  FMUL.FTZ R33, R33, R4 ;  /* 0x0000000421217220 */ /* 0x000fe20000410000 */
[--C-:B------:R-:W-:Y:S01]  /*e7a0*/  HADD2.F32 R12, -RZ, R22.reuse.H0_H0 ;  /* 0x20000016ff0c7230 */ /* 0x100fe20000004100 */
[----:B------:R-:W-:Y:S01]  /*e7b0*/  @!P2 FADD.FTZ R13, -R13, -RZ ;  /* 0x800000ff0d0da221 */ /* 0x000fe20000010100 */
[----:B------:R-:W-:Y:S01]  /*e7c0*/  HADD2.F32 R4, -RZ, R23.H1_H1 ;  /* 0x30000017ff047230 */ /* 0x000fe20000004100 */
[----:B------:R-:W-:Y:S02]  /*e7d0*/  @!P2 FADD.FTZ R5, -R5, -RZ ;  /* 0x800000ff0505a221 */ /* 0x000fe40000010100 */
[----:B------:R-:W-:Y:S01]  /*e7e0*/  @!P2 FADD.FTZ R7, -R7, -RZ ;  /* 0x800000ff0707a221 */ /* 0x000fe20000010100 */
[----:B------:R-:W-:Y:S01]  /*e7f0*/  HADD2.F32 R21, -RZ, R21.H1_H1 ;  /* 0x30000015ff157230 */ /* 0x000fe20000004100 */
[----:B------:R-:W-:Y:S01]  /*e800*/  FMUL.FTZ R20, R20, R13 ;  /* 0x0000000d14147220 */ /* 0x000fe20000410000 */
[----:B------:R-:W-:Y:S01]  /*e810*/  HADD2.F32 R13, -RZ, R23.H0_H0 ;  /* 0x20000017ff0d7230 */ /* 0x000fe20000004100 */
[----:B------:R-:W-:Y:S01]  /*e820*/  @!P2 FADD.FTZ R28, -R28, -RZ ;  /* 0x800000ff1c1ca221 */ /* 0x000fe20000010100 */
[----:B------:R-:W-:Y:S01]  /*e830*/  HADD2.F32 R22, -RZ, R22.H1_H1 ;  /* 0x30000016ff167230 */ /* 0x000fe20000004100 */
[----:B------:R-:W-:Y:S01]  /*e840*/  FMUL.FTZ R5, R12, R5 ;  /* 0x000000050c057220 */ /* 0x000fe20000410000 */
[----:B---3--:R-:W-:Y:S01]  /*e850*/  HADD2.F32 R12, -RZ, R8.H0_H0 ;  /* 0x20000008ff0c7230 */ /* 0x008fe20000004100 */
[----:B------:R-:W-:Y:S01]  /*e860*/  FMUL.FTZ R7, R4, R7 ;  /* 0x0000000704077220 */ /* 0x000fe20000410000 */
[----:B-----5:R-:W-:Y:S01]  /*e870*/  HADD2.F32 R4, -RZ, R24.H0_H0 ;  /* 0x20000018ff047230 */ /* 0x020fe20000004100 */
[----:B------:R-:W-:-:S02]  /*e880*/  @!P2 FADD.FTZ R6, -R6, -RZ ;  /* 0x800000ff0606a221 */ /* 0x000fc40000010100 */
[----:B------:R-:W-:Y:S01]  /*e890*/  @!P2 FADD.FTZ R29, -R29, -RZ ;  /* 0x800000ff1d1da221 */ /* 0x000fe20000010100 */
[----:B------:R-:W-:Y:S01]  /*e8a0*/  HADD2.F32 R23, -RZ, R8.H1_H1 ;  /* 0x30000008ff177230 */ /* 0x000fe20000004100 */
[----:B------:R-:W-:Y:S01]  /*e8b0*/  FMUL.FTZ R21, R21, R28 ;  /* 0x0000001c15157220 */ /* 0x000fe20000410000 */
[--C-:B------:R-:W-:Y:S01]  /*e8c0*/  HADD2.F32 R8, -RZ, R9.reuse.H0_H0 ;  /* 0x20000009ff087230 */ /* 0x100fe20000004100 */
[----:B------:R-:W-:Y:S01]  /*e8d0*/  FMUL.FTZ R6, R13, R6 ;  /* 0x000000060d067220 */ /* 0x000fe20000410000 */
[----:B------:R-:W-:Y:S01]  /*e8e0*/  HADD2.F32 R28, -RZ, R9.H1_H1 ;  /* 0x30000009ff1c7230 */ /* 0x000fe20000004100 */
[----:B------:R-:W-:Y:S01]  /*e8f0*/  FMUL.FTZ R29, R22, R29 ;  /* 0x0000001d161d7220 */ /* 0x000fe20000410000 */
[----:B------:R-:W-:Y:S01]  /*e900*/  HADD2.F32 R13, -RZ, R24.H1_H1 ;  /* 0x30000018ff0d7230 */ /* 0x000fe20000004100 */
[----:B------:R-:W-:Y:S01]  /*e910*/  FFMA.FTZ R4, R4, R12, R31 ;  /* 0x0000000c04047223 */ /* 0x000fe2000001001f */
[--C-:B------:R-:W-:Y:S02]  /*e920*/  HADD2.F32 R9, -RZ, R11.reuse.H0_H0 ;  /* 0x2000000bff097230 */ /* 0x100fe40000004100 */
[----:B------:R-:W-:-:S02]  /*e930*/  HADD2.F32 R30, -RZ, R11.H1_H1 ;  /* 0x3000000bff1e7230 */ /* 0x000fc40000004100 */
[----:B------:R-:W-:Y:S02]  /*e940*/  HADD2.F32 R22, -RZ, R25.H0_H0 ;  /* 0x20000019ff167230 */ /* 0x000fe40000004100 */
[----:B------:R-:W-:Y:S02]  /*e950*/  HADD2.F32 R24, -RZ, R10.H0_H0 ;  /* 0x2000000aff187230 */ /* 0x000fe40000004100 */
[----:B------:R-:W-:Y:S02]  /*e960*/  HADD2.F32 R11, -RZ, R26.H0_H0 ;  /* 0x2000001aff0b7230 */ /* 0x000fe40000004100 */
[----:B------:R-:W-:Y:S02]  /*e970*/  HADD2.F32 R12, -RZ, R27.H0_H0 ;  /* 0x2000001bff0c7230 */ /* 0x000fe40000004100 */
[----:B------:R-:W-:Y:S02]  /*e980*/  HADD2.F32 R10, -RZ, R10.H1_H1 ;  /* 0x3000000aff0a7230 */ /* 0x000fe40000004100 */
[----:B------:R-:W-:-:S02]  /*e990*/  HADD2.F32 R25, -RZ, R25.H1_H1 ;  /* 0x30000019ff197230 */ /* 0x000fc40000004100 */
[----:B------:R-:W-:Y:S02]  /*e9a0*/  HADD2.F32 R26, -RZ, R26.H1_H1 ;  /* 0x3000001aff1a7230 */ /* 0x000fe40000004100 */
[----:B------:R-:W-:Y:S01]  /*e9b0*/  HADD2.F32 R27, -RZ, R27.H1_H1 ;  /* 0x3000001bff1b7230 */ /* 0x000fe20000004100 */
[----:B------:R-:W-:Y:S02]  /*e9c0*/  FFMA.FTZ R13, R13, R23, R20 ;  /* 0x000000170d0d7223 */ /* 0x000fe40000010014 */
[----:B------:R-:W-:Y:S02]  /*e9d0*/  FFMA.FTZ R8, R22, R8, R33 ;  /* 0x0000000816087223 */ /* 0x000fe40000010021 */
[----:B------:R-:W-:Y:S02]  /*e9e0*/  FFMA.FTZ R21, R25, R28, R21 ;  /* 0x0000001c19157223 */ /* 0x000fe40000010015 */
[----:B------:R-:W-:Y:S02]  /*e9f0*/  FFMA.FTZ R5, R11, R24, R5 ;  /* 0x000000180b057223 */ /* 0x000fe40000010005 */
[----:B------:R-:W-:-:S02]  /*ea00*/  FFMA.FTZ R10, R26, R10, R29 ;  /* 0x0000000a1a0a7223 */ /* 0x000fc4000001001d */
[----:B------:R-:W-:Y:S02]  /*ea10*/  FFMA.FTZ R6, R12, R9, R6 ;  /* 0x000000090c067223 */ /* 0x000fe40000010006 */
[----:B------:R-:W-:Y:S01]  /*ea20*/  FFMA.FTZ R7, R27, R30, R7 ;  /* 0x0000001e1b077223 */ /* 0x000fe20000010007 */
[----:B------:R-:W-:Y:S02]  /*ea30*/  F2FP.PACK_AB R24, R13, R4 ;  /* 0x000000040d18723e */ /* 0x000fe400000000ff */
[----:B------:R-:W-:Y:S02]  /*ea40*/  F2FP.PACK_AB R25, R21, R8 ;  /* 0x000000081519723e */ /* 0x000fe400000000ff */
[----:B------:R-:W-:Y:S02]  /*ea50*/  F2FP.PACK_AB R26, R10, R5 ;  /* 0x000000050a1a723e */ /* 0x000fe400000000ff */
[----:B------:R-:W-:Y:S02]  /*ea60*/  F2FP.PACK_AB R27, R7, R6 ;  /* 0x00000006071b723e */ /* 0x000fe400000000ff */
.L_x_957:
[----:B------:R-:W-:Y:S05]  /*ea70*/  BSYNC B0 ;  /* 0x0000000000007941 */ /* 0x000fea0003800000 */
.L_x_956:
[----:B-----5:R4:W-:Y:S02]  /*ea80*/  STS.128 [R207+0x4000], R24 ;  /* 0x00400018cf007388 */ /* 0x0209e40000000c00 */
.L_x_947:
[----:B------:R-:W-:Y:S05]  /*ea90*/  BSYNC B2 ;  /* 0x0000000000027941 */ /* 0x000fea0003800000 */
.L_x_946:
        /* <DEDUP_REMOVED lines=25> */
[----:B------:R-:W4:Y:S01]  /*ec30*/  LDG.E.128 R20, [R20.64] ;  /* 0x0000000614147981 */ /* 0x000f22000c1e1d00 */
[----:B------:R-:W-:Y:S02]  /*ec40*/  LEA.HI.X R7, R5, c[0x0][0x2b4], R4, 0x1, P4 ;  /* 0x0000ad0005077a11 */ /* 0x000fe400020f0c04 */
[----:B------:R-:W-:-:S04]  /*ec50*/  @P2 IADD3 R9, -R8, RZ, RZ ;  /* 0x000000ff08092210 */ /* 0x000fc80007ffe1ff */
[----:B--2---:R-:W2:Y:S01]  /*ec60*/  LDG.E.128 R4, [R6.64] ;  /* 0x0000000606047981 */ /* 0x004ea2000c1e1d00 */
[----:B------:R-:W-:-:S04]  /*ec70*/  IADD3 R8, P4, R9, R2, RZ ;  /* 0x0000000209087210 */ /* 0x000fc80007f9e0ff */
[----:B------:R-:W-:Y:S02]  /*ec80*/  LEA.HI.X.SX32 R9, R9, R0, 0x1, P4 ;  /* 0x0000000009097211 */ /* 0x000fe400020f0eff */
[----:B------:R-:W-:-:S04]  /*ec90*/  LEA R10, P4, R8, c[0x0][0x2a8], 0x1 ;  /* 0x0000aa00080a7a11 */ /* 0x000fc800078808ff */
[----:B------:R-:W-:-:S06]  /*eca0*/  LEA.HI.X R11, R8, c[0x0][0x2ac], R9, 0x1, P4 ;  /* 0x0000ab00080b7a11 */ /* 0x000fcc00020f0c09 */
[----:B---3--:R-:W3:Y:S01]  /*ecb0*/  LDG.E.128 R8, [R10.64] ;  /* 0x000000060a087981 */ /* 0x008ee2000c1e1d00 */
[----:B----4-:R-:W-:Y:S02]  /*ecc0*/  HADD2.F32 R34, -RZ, R23.H0_H0 ;  /* 0x20000017ff227230 */ /* 0x010fe40000004100 */
[--C-:B--2---:R-:W-:Y:S02]  /*ecd0*/  HADD2.F32 R13, -RZ, R5.reuse.H0_H0 ;  /* 0x20000005ff0d7230 */ /* 0x104fe40000004100 */
[----:B------:R-:W-:Y:S02]  /*ece0*/  HADD2.F32 R28, -RZ, R5.H1_H1 ;  /* 0x30000005ff1c7230 */ /* 0x000fe40000004100 */
[--C-:B------:R-:W-:Y:S02]  /*ecf0*/  HADD2.F32 R5, -RZ, R7.reuse.H0_H0 ;  /* 0x20000007ff057230 */ /* 0x100fe40000004100 */
[----:B------:R-:W-:Y:S02]  /*ed00*/  HADD2.F32 R7, -RZ, R7.H1_H1 ;  /* 0x30000007ff077230 */ /* 0x000fe40000004100 */
[--C-:B------:R-:W-:Y:S01]  /*ed10*/  HADD2.F32 R29, -RZ, R4.reuse.H0_H0 ;  /* 0x20000004ff1d7230 */ /* 0x100fe20000004100 */
[----:B------:R-:W-:Y:S01]  /*ed20*/  @!P2 FADD.FTZ R5, -R5, -RZ ;  /* 0x800000ff0505a221 */ /* 0x000fe20000010100 */
[----:B------:R-:W-:Y:S01]  /*ed30*/  HADD2.F32 R30, -RZ, R4.H1_H1 ;  /* 0x30000004ff1e7230 */ /* 0x000fe20000004100 */
[----:B------:R-:W-:Y:S01]  /*ed40*/  @!P2 FADD.FTZ R7, -R7, -RZ ;  /* 0x800000ff0707a221 */ /* 0x000fe20000010100 */
[----:B------:R-:W-:-:S02]  /*ed50*/  HADD2.F32 R36, -RZ, R23.H1_H1 ;  /* 0x30000017ff247230 */ /* 0x000fc40000004100 */
[--C-:B------:R-:W-:Y:S02]  /*ed60*/  HADD2.F32 R4, -RZ, R6.reuse.H0_H0 ;  /* 0x20000006ff047230 */ /* 0x100fe40000004100 */
[----:B------:R-:W-:Y:S01]  /*ed70*/  HADD2.F32 R6, -RZ, R6.H1_H1 ;  /* 0x30000006ff067230 */ /* 0x000fe20000004100 */
[----:B------:R-:W-:Y:S01]  /*ed80*/  FMUL.FTZ R34, R34, R5 ;  /* 0x0000000522227220 */ /* 0x000fe20000410000 */
[--C-:B------:R-:W-:Y:S01]  /*ed90*/  HADD2.F32 R32, -RZ, R21.reuse.H0_H0 ;  /* 0x20000015ff207230 */ /* 0x100fe20000004100 */
[----:B------:R-:W-:Y:S01]  /*eda0*/  FMUL.FTZ R36, R36, R7 ;  /* 0x0000000724247220 */ /* 0x000fe20000410000 */
[----:B------:R-:W-:Y:S01]  /*edb0*/  HADD2.F32 R21, -RZ, R21.H1_H1 ;  /* 0x30000015ff157230 */ /* 0x000fe20000004100 */
[----:B------:R-:W-:Y:S01]  /*edc0*/  @!P2 FADD.FTZ R28, -R28, -RZ ;  /* 0x800000ff1c1ca221 */ /* 0x000fe20000010100 */
[--C-:B------:R-:W-:Y:S01]  /*edd0*/  HADD2.F32 R7, -RZ, R22.reuse.H0_H0 ;  /* 0x20000016ff077230 */ /* 0x100fe20000004100 */
[----:B------:R-:W-:Y:S01]  /*ede0*/  @!P2 FADD.FTZ R13, -R13, -RZ ;  /* 0x800000ff0d0da221 */ /* 0x000fe20000010100 */
[----:B------:R-:W-:Y:S01]  /*edf0*/  HADD2.F32 R5, -RZ, R22.H1_H1 ;  /* 0x30000016ff057230 */ /* 0x000fe20000004100 */
[----:B------:R-:W-:-:S02]  /*ee00*/  @!P2 FADD.FTZ R4, -R4, -RZ ;  /* 0x800000ff0404a221 */ /* 0x000fc40000010100 */
[----:B------:R-:W-:Y:S02]  /*ee10*/  @!P2 FADD.FTZ R6, -R6, -RZ ;  /* 0x800000ff0606a221 */ /* 0x000fe40000010100 */
[----:B------:R-:W-:Y:S01]  /*ee20*/  FMUL.FTZ R21, R21, R28 ;  /* 0x0000001c15157220 */ /* 0x000fe20000410000 */
[--C-:B------:R-:W-:Y:S01]  /*ee30*/  HADD2.F32 R28, -RZ, R20.reuse.H0_H0 ;  /* 0x20000014ff1c7230 */ /* 0x100fe20000004100 */
[----:B------:R-:W-:Y:S01]  /*ee40*/  FMUL.FTZ R32, R32, R13 ;  /* 0x0000000d20207220 */ /* 0x000fe20000410000 */
        /* <DEDUP_REMOVED lines=9> */
[----:B------:R-:W-:Y:S01]  /*eee0*/  HADD2.F32 R22, -RZ, R9.H1_H1 ;  /* 0x30000009ff167230 */ /* 0x000fe20000004100 */
[----:B------:R-:W-:Y:S01]  /*eef0*/  FMUL.FTZ R30, R13, R30 ;  /* 0x0000001e0d1e7220 */ /* 0x000fe20000410000 */
[--C-:B------:R-:W-:Y:S01]  /*ef00*/  HADD2.F32 R28, -RZ, R8.reuse.H0_H0 ;  /* 0x20000008ff1c7230 */ /* 0x100fe20000004100 */
[----:B------:R-:W-:Y:S01]  /*ef10*/  FFMA.FTZ R5, R5, R7, R32 ;  /* 0x0000000705057223 */ /* 0x000fe20000010020 */
[----:B------:R-:W-:Y:S02]  /*ef20*/  HADD2.F32 R25, -RZ, R8.H1_H1 ;  /* 0x30000008ff197230 */ /* 0x000fe40000004100 */
[----:B------:R-:W-:Y:S02]  /*ef30*/  HADD2.F32 R13, -RZ, R27.H0_H0 ;  /* 0x2000001bff0d7230 */ /* 0x000fe40000004100 */
[----:B------:R-:W-:-:S02]  /*ef40*/  HADD2.F32 R9, -RZ, R11.H0_H0 ;  /* 0x2000000bff097230 */ /* 0x000fc40000004100 */
[----:B------:R-:W-:Y:S02]  /*ef50*/  HADD2.F32 R7, -RZ, R24.H0_H0 ;  /* 0x20000018ff077230 */ /* 0x000fe40000004100 */
[----:B------:R-:W-:Y:S02]  /*ef60*/  HADD2.F32 R8, -RZ, R26.H0_H0 ;  /* 0x2000001aff087230 */ /* 0x000fe40000004100 */
[----:B------:R-:W-:Y:S02]  /*ef70*/  HADD2.F32 R11, -RZ, R11.H1_H1 ;  /* 0x3000000bff0b7230 */ /* 0x000fe40000004100 */
[--C-:B------:R-:W-:Y:S02]  /*ef80*/  HADD2.F32 R23, -RZ, R10.reuse.H0_H0 ;  /* 0x2000000aff177230 */ /* 0x100fe40000004100 */
        /* <DEDUP_REMOVED lines=15> */
.L_x_963:
[----:B------:R-:W-:Y:S05]  /*f080*/  BSYNC B0 ;  /* 0x0000000000007941 */ /* 0x000fea0003800000 */
.L_x_962:
[----:B-----5:R4:W-:Y:S02]  /*f090*/  STS.128 [R207+0x800], R24 ;  /* 0x00080018cf007388 */ /* 0x0209e40000000c00 */
.L_x_961:
[----:B------:R-:W-:Y:S05]  /*f0a0*/  BSYNC B1 ;  /* 0x0000000000017941 */ /* 0x000fea0003800000 */
.L_x_960:
        /* <DEDUP_REMOVED lines=19> */
[----:B--2---:R-:W2:Y:S01]  /*f1e0*/  LDG.E.128 R20, [R20.64+0x80] ;  /* 0x0000800614147981 */ /* 0x004ea2000c1e1d00 */
[----:B------:R-:W-:Y:S02]  /*f1f0*/  LEA.HI.X R7, R5, c[0x0][0x2b4], R4, 0x1, P4 ;  /* 0x0000ad0005077a11 */ /* 0x000fe400020f0c04 */
[----:B------:R-:W-:-:S04]  /*f200*/  @P2 IADD3 R9, -R8, RZ, RZ ;  /* 0x000000ff08092210 */ /* 0x000fc80007ffe1ff */
[----:B---3--:R-:W3:Y:S01]  /*f210*/  LDG.E.128 R4, [R6.64+0x80] ;  /* 0x0000800606047981 */ /* 0x008ee2000c1e1d00 */
[----:B------:R-:W-:-:S04]  /*f220*/  IADD3 R8, P4, R9, R2, RZ ;  /* 0x0000000209087210 */ /* 0x000fc80007f9e0ff */
[----:B------:R-:W-:Y:S02]  /*f230*/  LEA.HI.X.SX32 R9, R9, R0, 0x1, P4 ;  /* 0x0000000009097211 */ /* 0x000fe400020f0eff */
[----:B------:R-:W-:-:S04]  /*f240*/  LEA R10, P4, R8, c[0x0][0x2a8], 0x1 ;  /* 0x0000aa00080a7a11 */ /* 0x000fc800078808ff */
[----:B------:R-:W-:-:S06]  /*f250*/  LEA.HI.X R11, R8, c[0x0][0x2ac], R9, 0x1, P4 ;  /* 0x0000ab00080b7a11 */ /* 0x000fcc00020f0c09 */
[----:B----4-:R-:W4:Y:S01]  /*f260*/  LDG.E.128 R8, [R10.64+0x80] ;  /* 0x000080060a087981 */ /* 0x010f22000c1e1d00 */
[----:B--2---:R-:W-:Y:S02]  /*f270*/  HADD2.F32 R34, -RZ, R23.H0_H0 ;  /* 0x20000017ff227230 */ /* 0x004fe40000004100 */
[--C-:B---3--:R-:W-:Y:S02]  /*f280*/  HADD2.F32 R13, -RZ, R5.reuse.H0_H0 ;  /* 0x20000005ff0d7230 */ /* 0x108fe40000004100 */
        /* <DEDUP_REMOVED lines=25> */
[----:B----4-:R-:W-:Y:S01]  /*f420*/  HADD2.F32 R7, -RZ, R9.H0_H0 ;  /* 0x20000009ff077230 */ /* 0x010fe20000004100 */
        /* <DEDUP_REMOVED lines=32> */
.L_x_967:
[----:B------:R-:W-:Y:S05]  /*f630*/  BSYNC B0 ;  /* 0x0000000000007941 */ /* 0x000fea0003800000 */
.L_x_966:
[----:B-----5:R1:W-:Y:S02]  /*f640*/  STS.128 [R207+0x2800], R24 ;  /* 0x00280018cf007388 */ /* 0x0203e40000000c00 */
.L_x_965:
[----:B------:R-:W-:Y:S05]  /*f650*/  BSYNC B1 ;  /* 0x0000000000017941 */ /* 0x000fea0003800000 */
.L_x_964:
        /* <DEDUP_REMOVED lines=29> */
[--C-:B--2---:R-:W-:Y:S02]  /*f830*/  HADD2.F32 R13, -RZ, R4.reuse.H0_H0 ;  /* 0x20000004ff0d7230 */ /* 0x104fe40000004100 */
[----:B-1----:R-:W-:Y:S02]  /*f840*/  HADD2.F32 R16, -RZ, R4.H1_H1 ;  /* 0x30000004ff107230 */ /* 0x002fe40000004100 */
        /* <DEDUP_REMOVED lines=19> */
[--C-:B------:R-:W-:Y:S01]  /*f980*/  HADD2.F32 R17, -RZ, R22.reuse.H1_H1 ;  /* 0x30000016ff117230 */ /* 0x100fe20000004100 */
[----:B------:R-:W-:Y:S01]  /*f990*/  FMUL.FTZ R31, R31, R16 ;  /* 0x000000101f1f7220 */ /* 0x000fe20000410000 */
[----:B------:R-:W-:Y:S01]  /*f9a0*/  HADD2.F32 R16, -RZ, R22.H0_H0 ;  /* 0x20000016ff107230 */ /* 0x000fe20000004100 */
[----:B------:R-:W-:Y:S01]  /*f9b0*/  FMUL.FTZ R6, R13, R6 ;  /* 0x000000060d067220 */ /* 0x000fe20000410000 */
[----:B-----5:R-:W-:Y:S01]  /*f9c0*/  HADD2.F32 R13, -RZ, R24.H0_H0 ;  /* 0x20000018ff0d7230 */ /* 0x020fe20000004100 */
[----:B------:R-:W-:Y:S01]  /*f9d0*/  FMUL.FTZ R7, R4, R7 ;  /* 0x0000000704077220 */ /* 0x000fe20000410000 */
[----:B---3--:R-:W-:Y:S01]  /*f9e0*/  HADD2.F32 R4, -RZ, R8.H0_H0 ;  /* 0x20000008ff047230 */ /* 0x008fe20000004100 */
[----:B------:R-:W-:-:S02]  /*f9f0*/  @!P2 FADD.FTZ R28, -R28, -RZ ;  /* 0x800000ff1c1ca221 */ /* 0x000fc40000010100 */
[----:B------:R-:W-:Y:S01]  /*fa00*/  @!P2 FADD.FTZ R5, -R5, -RZ ;  /* 0x800000ff0505a221 */ /* 0x000fe20000010100 */
[--C-:B------:R-:W-:Y:S01]  /*fa10*/  HADD2.F32 R22, -RZ, R10.reuse.H0_H0 ;  /* 0x2000000aff167230 */ /* 0x100fe20000004100 */
[----:B------:R-:W-:Y:S01]  /*fa20*/  FMUL.FTZ R28, R17, R28 ;  /* 0x0000001c111c7220 */ /* 0x000fe20000410000 */
[----:B------:R-:W-:Y:S01]  /*fa30*/  HADD2.F32 R23, -RZ, R10.H1_H1 ;  /* 0x3000000aff177230 */ /* 0x000fe20000004100 */
[----:B------:R-:W-:Y:S01]  /*fa40*/  FMUL.FTZ R5, R16, R5 ;  /* 0x0000000510057220 */ /* 0x000fe20000410000 */
[----:B------:R-:W-:Y:S01]  /*fa50*/  HADD2.F32 R17, -RZ, R8.H1_H1 ;  /* 0x30000008ff117230 */ /* 0x000fe20000004100 */
[----:B------:R-:W-:Y:S01]  /*fa60*/  FFMA.FTZ R4, R13, R4, R30 ;  /* 0x000000040d047223 */ /* 0x000fe2000001001e */
[--C-:B------:R-:W-:Y:S02]  /*fa70*/  HADD2.F32 R21, -RZ, R11.reuse.H0_H0 ;  /* 0x2000000bff157230 */ /* 0x100fe40000004100 */
[----:B------:R-:W-:Y:S02]  /*fa80*/  HADD2.F32 R10, -RZ, R11.H1_H1 ;  /* 0x3000000bff0a7230 */ /* 0x000fe40000004100 */
        /* <DEDUP_REMOVED lines=20> */
.L_x_969:
[----:B------:R-:W-:Y:S05]  /*fbd0*/  BSYNC B0 ;  /* 0x0000000000007941 */ /* 0x000fea0003800000 */
.L_x_968:
[----:B-----5:R4:W-:Y:S02]  /*fbe0*/  STS.128 [R207+0x4800], R24 ;  /* 0x00480018cf007388 */ /* 0x0209e40000000c00 */
.L_x_959:
[----:B------:R-:W-:Y:S05]  /*fbf0*/  BSYNC B2 ;  /* 0x0000000000027941 */ /* 0x000fea0003800000 */
.L_x_958:
        /* <DEDUP_REMOVED lines=66> */
[----:B------:R-:W-:Y:S01]  /*10020*/  @!P2 FADD.FTZ R29, -R29, -RZ ;  /* 0x800000ff1d1da221 */ /* 0x000fe20000010100 */
[--C-:B------:R-:W-:Y:S01]  /*10030*/  HADD2.F32 R23, -RZ, R10.reuse.H0_H0 ;  /* 0x2000000aff177230 */ /* 0x100fe20000004100 */
[----:B------:R-:W-:Y:S01]  /*10040*/  FMUL.FTZ R28, R13, R28 ;  /* 0x0000001c0d1c7220 */ /* 0x000fe20000410000 */
[----:B------:R-:W-:Y:S01]  /*10050*/  HADD2.F32 R31, -RZ, R10.H1_H1 ;  /* 0x3000000aff1f7230 */ /* 0x000fe20000004100 */
[----:B------:R-:W-:Y:S01]  /*10060*/  FFMA.FTZ R5, R5, R7, R30 ;  /* 0x0000000705057223 */ /* 0x000fe2000001001e */
[----:B------:R-:W-:Y:S02]  /*10070*/  HADD2.F32 R13, -RZ, R27.H0_H0 ;  /* 0x2000001bff0d7230 */ /* 0x000fe40000004100 */
[----:B------:R-:W-:-:S02]  /*10080*/  HADD2.F32 R9, -RZ, R11.H0_H0 ;  /* 0x2000000bff097230 */ /* 0x000fc40000004100 */
[----:B------:R-:W-:Y:S02]  /*10090*/  HADD2.F32 R21, -RZ, R8.H0_H0 ;  /* 0x20000008ff157230 */ /* 0x000fe40000004100 */
[----:B------:R-:W-:Y:S02]  /*100a0*/  HADD2.F32 R7, -RZ, R24.H0_H0 ;  /* 0x20000018ff077230 */ /* 0x000fe40000004100 */
[----:B------:R-:W-:Y:S01]  /*100b0*/  HADD2.F32 R10, -RZ, R26.H0_H0 ;  /* 0x2000001aff0a7230 */ /* 0x000fe20000004100 */
[----:B------:R-:W-:Y:S01]  /*100c0*/  FMUL.FTZ R29, R20, R29 ;  /* 0x0000001d141d7220 */ /* 0x000fe20000410000 */
        /* <DEDUP_REMOVED lines=17> */
.L_x_975:
[----:B------:R-:W-:Y:S05]  /*101e0*/  BSYNC B0 ;  /* 0x0000000000007941 */ /* 0x000fea0003800000 */
.L_x_974:
[----:B-----5:R4:W-:Y:S02]  /*101f0*/  STS.128 [R207+0x1000], R24 ;  /* 0x00100018cf007388 */ /* 0x0209e40000000c00 */
.L_x_973:
[----:B------:R-:W-:Y:S05]  /*10200*/  BSYNC B1 ;  /* 0x0000000000017941 */ /* 0x000fea0003800000 */
.L_x_972:
        /* <DEDUP_REMOVED lines=88> */
.L_x_979:
[----:B------:R-:W-:Y:S05]  /*10790*/  BSYNC B0 ;  /* 0x0000000000007941 */ /* 0x000fea0003800000 */
.L_x_978:
[----:B-----5:R1:W-:Y:S02]  /*107a0*/  STS.128 [R207+0x3000], R24 ;  /* 0x00300018cf007388 */ /* 0x0203e40000000c00 */
.L_x_977:
[----:B------:R-:W-:Y:S05]  /*107b0*/  BSYNC B1 ;  /* 0x0000000000017941 */ /* 0x000fea0003800000 */
.L_x_976:
[----:B------:R1:W-:Y:S01]  /*107c0*/  @P0 STS.128 [R207+0x5000], RZ ;  /* 0x005000ffcf000388 */ /* 0x0003e20000000c00 */
[----:B------:R-:W-:Y:S05]  /*107d0*/  @P0 BRA `(.L_x_971) ;  /* 0x0000057000000947 */ /* 0x000fea0003800000 */
[----:B------:R1:W5:Y:S01]  /*107e0*/  LDG.E.128 R20, [R18.64+0x100] ;  /* 0x0001000612147981 */ /* 0x000362000c1e1d00 */
        /* <DEDUP_REMOVED lines=11> */
[----:B-1--4-:R-:W-:Y:S01]  /*108a0*/  IMAD.WIDE R24, R9, 0x2, R18 ;  /* 0x0000000209187825 */ /* 0x012fe200078e0212 */
        /* <DEDUP_REMOVED lines=39> */
[----:B-----5:R-:W-:Y:S01]  /*10b20*/  HADD2.F32 R13, -RZ, R20.H0_H0 ;  /* 0x20000014ff0d7230 */ /* 0x020fe20000004100 */
[----:B------:R-:W-:Y:S01]  /*10b30*/  FMUL.FTZ R24, R24, R17 ;  /* 0x0000001118187220 */ /* 0x000fe20000410000 */
[----:B---3--:R-:W-:Y:S01]  /*10b40*/  HADD2.F32 R4, -RZ, R8.H0_H0 ;  /* 0x20000008ff047230 */ /* 0x008fe20000004100 */
[----:B------:R-:W-:Y:S01]  /*10b50*/  @!P2 FADD.FTZ R5, -R5, -RZ ;  /* 0x800000ff0505a221 */ /* 0x000fe20000010100 */
[----:B------:R-:W-:Y:S01]  /*10b60*/  HADD2.F32 R17, -RZ, R20.H1_H1 ;  /* 0x30000014ff117230 */ /* 0x000fe20000004100 */
[----:B------:R-:W-:Y:S01]  /*10b70*/  @!P2 FADD.FTZ R19, -R19, -RZ ;  /* 0x800000ff1313a221 */ /* 0x000fe20000010100 */
[----:B------:R-:W-:Y:S01]  /*10b80*/  HADD2.F32 R20, -RZ, R8.H1_H1 ;  /* 0x30000008ff147230 */ /* 0x000fe20000004100 */
[----:B------:R-:W-:Y:S01]  /*10b90*/  FMUL.FTZ R5, R18, R5 ;  /* 0x0000000512057220 */ /* 0x000fe20000410000 */
[--C-:B------:R-:W-:Y:S01]  /*10ba0*/  HADD2.F32 R8, -RZ, R9.reuse.H0_H0 ;  /* 0x20000009ff087230 */ /* 0x100fe20000004100 */
[----:B------:R-:W-:Y:S01]  /*10bb0*/  FMUL.FTZ R19, R26, R19 ;  /* 0x000000131a137220 */ /* 0x000fe20000410000 */
[----:B------:R-:W-:Y:S01]  /*10bc0*/  HADD2.F32 R30, -RZ, R9.H1_H1 ;  /* 0x30000009ff1e7230 */ /* 0x000fe20000004100 */
[----:B------:R-:W-:Y:S01]  /*10bd0*/  FFMA.FTZ R4, R13, R4, R28 ;  /* 0x000000040d047223 */ /* 0x000fe2000001001c */
[----:B------:R-:W-:-:S02]  /*10be0*/  HADD2.F32 R9, -RZ, R11.H0_H0 ;  /* 0x2000000bff097230 */ /* 0x000fc40000004100 */
[----:B------:R-:W-:Y:S02]  /*10bf0*/  HADD2.F32 R32, -RZ, R11.H1_H1 ;  /* 0x3000000bff207230 */ /* 0x000fe40000004100 */
[----:B------:R-:W-:Y:S02]  /*10c00*/  HADD2.F32 R18, -RZ, R21.H0_H0 ;  /* 0x20000015ff127230 */ /* 0x000fe40000004100 */
[----:B------:R-:W-:Y:S02]  /*10c10*/  HADD2.F32 R26, -RZ, R10.H0_H0 ;  /* 0x2000000aff1a7230 */ /* 0x000fe40000004100 */
[----:B------:R-:W-:Y:S02]  /*10c20*/  HADD2.F32 R11, -RZ, R22.H0_H0 ;  /* 0x20000016ff0b7230 */ /* 0x000fe40000004100 */
[----:B------:R-:W-:Y:S02]  /*10c30*/  HADD2.F32 R13, -RZ, R23.H0_H0 ;  /* 0x20000017ff0d7230 */ /* 0x000fe40000004100 */
        /* <DEDUP_REMOVED lines=15> */
.L_x_981:
[----:B------:R-:W-:Y:S05]  /*10d30*/  BSYNC B0 ;  /* 0x0000000000007941 */ /* 0x000fea0003800000 */
.L_x_980:
[----:B-----5:R1:W-:Y:S02]  /*10d40*/  STS.128 [R207+0x5000], R20 ;  /* 0x00500014cf007388 */ /* 0x0203e40000000c00 */
.L_x_971:
[----:B------:R-:W-:Y:S05]  /*10d50*/  BSYNC B2 ;  /* 0x0000000000027941 */ /* 0x000fea0003800000 */
.L_x_970:
        /* <DEDUP_REMOVED lines=35> */
[----:B------:R-:W-:Y:S01]  /*10f90*/  HADD2.F32 R5, -RZ, R7.H0_H0 ;  /* 0x20000007ff057230 */ /* 0x000fe20000004100 */
[----:B------:R-:W-:Y:S01]  /*10fa0*/  @!P2 FADD.FTZ R3, -R3, -RZ ;  /* 0x800000ff0303a221 */ /* 0x000fe20000010100 */
[--C-:B------:R-:W-:Y:S02]  /*10fb0*/  HADD2.F32 R17, -RZ, R4.reuse.H0_H0 ;  /* 0x20000004ff117230 */ /* 0x100fe40000004100 */
[----:B------:R-:W-:Y:S01]  /*10fc0*/  HADD2.F32 R19, -RZ, R4.H1_H1 ;  /* 0x30000004ff137230 */ /* 0x000fe20000004100 */
[----:B------:R-:W-:Y:S01]  /*10fd0*/  @!P2 FADD.FTZ R5, -R5, -RZ ;  /* 0x800000ff0505a221 */ /* 0x000fe20000010100 */
[----:B------:R-:W-:-:S02]  /*10fe0*/  HADD2.F32 R28, -RZ, R21.H0_H0 ;  /* 0x20000015ff1c7230 */ /* 0x000fc40000004100 */
[--C-:B------:R-:W-:Y:S02]  /*10ff0*/  HADD2.F32 R4, -RZ, R6.reuse.H0_H0 ;  /* 0x20000006ff047230 */ /* 0x100fe40000004100 */
[----:B------:R-:W-:Y:S02]  /*11000*/  HADD2.F32 R7, -RZ, R7.H1_H1 ;  /* 0x30000007ff077230 */ /* 0x000fe40000004100 */
        /* <DEDUP_REMOVED lines=10> */
[----:B------:R-:W-:Y:S01]  /*110b0*/  @!P2 FADD.FTZ R6, -R6, -RZ ;  /* 0x800000ff0606a221 */ /* 0x000fe20000010100 */
[--C-:B------:R-:W-:Y:S01]  /*110c0*/  HADD2.F32 R36, -RZ, R20.reuse.H0_H0 ;  /* 0x20000014ff247230 */ /* 0x100fe20000004100 */
[----:B------:R-:W-:Y:S01]  /*110d0*/  FMUL.FTZ R32, R32, R13 ;  /* 0x0000000d20207220 */ /* 0x000fe20000410000 */
[--C-:B---3--:R-:W-:Y:S01]  /*110e0*/  HADD2.F32 R13, -RZ, R9.reuse.H1_H1 ;  /* 0x30000009ff0d7230 */ /* 0x108fe20000004100 */
[----:B------:R-:W-:Y:S01]  /*110f0*/  FMUL.FTZ R4, R5, R4 ;  /* 0x0000000405047220 */ /* 0x000fe20000410000 */
[----:B------:R-:W-:Y:S01]  /*11100*/  HADD2.F32 R5, -RZ, R9.H0_H0 ;  /* 0x20000009ff057230 */ /* 0x000fe20000004100 */
[----:B------:R-:W-:Y:S01]  /*11110*/  FMUL.FTZ R34, R34, R7 ;  /* 0x0000000722227220 */ /* 0x000fe20000410000 */
[----:B------:R-:W-:Y:S01]  /*11120*/  HADD2.F32 R20, -RZ, R20.H1_H1 ;  /* 0x30000014ff147230 */ /* 0x000fe20000004100 */
[----:B------:R-:W-:Y:S01]  /*11130*/  FMUL.FTZ R6, R3, R6 ;  /* 0x0000000603067220 */ /* 0x000fe20000410000 */
[----:B-----5:R-:W-:Y:S01]  /*11140*/  HADD2.F32 R3, -RZ, R25.H0_H0 ;  /* 0x20000019ff037230 */ /* 0x020fe20000004100 */
[----:B------:R-:W-:Y:S01]  /*11150*/  @!P2 FADD.FTZ R19, -R19, -RZ ;  /* 0x800000ff1313a221 */ /* 0x000fe20000010100 */
[----:B------:R-:W-:-:S02]  /*11160*/  HADD2.F32 R7, -RZ, R27.H0_H0 ;  /* 0x2000001bff077230 */ /* 0x000fc40000004100 */
[----:B------:R-:W-:Y:S01]  /*11170*/  HADD2.F32 R9, -RZ, R11.H0_H0 ;  /* 0x2000000bff097230 */ /* 0x000fe20000004100 */
[----:B------:R-:W-:Y:S02]  /*11180*/  @!P2 FADD.FTZ R17, -R17, -RZ ;  /* 0x800000ff1111a221 */ /* 0x000fe40000010100 */
[----:B------:R-:W-:Y:S01]  /*11190*/  FMUL.FTZ R19, R20, R19 ;  /* 0x0000001314137220 */ /* 0x000fe20000410000 */
[----:B------:R-:W-:Y:S01]  /*111a0*/  HADD2.F32 R20, -RZ, R8.H0_H0 ;  /* 0x20000008ff147230 */ /* 0x000fe20000004100 */
[----:B------:R-:W-:Y:S01]  /*111b0*/  FFMA.FTZ R3, R3, R5, R28 ;  /* 0x0000000503037223 */ /* 0x000fe2000001001c */
[----:B------:R-:W-:Y:S01]  /*111c0*/  HADD2.F32 R5, -RZ, R24.H0_H0 ;  /* 0x20000018ff057230 */ /* 0x000fe20000004100 */
[----:B------:R-:W-:Y:S01]  /*111d0*/  FFMA.FTZ R7, R7, R9, R30 ;  /* 0x0000000907077223 */ /* 0x000fe2000001001e */
[----:B------:R-:W-:Y:S01]  /*111e0*/  HADD2.F32 R9, -RZ, R26.H0_H0 ;  /* 0x2000001aff097230 */ /* 0x000fe20000004100 */
[----:B------:R-:W-:Y:S01]  /*111f0*/  FMUL.FTZ R17, R36, R17 ;  /* 0x0000001124117220 */ /* 0x000fe20000410000 */
[----:B------:R-:W-:-:S02]  /*11200*/  HADD2.F32 R25, -RZ, R25.H1_H1 ;  /* 0x30000019ff197230 */ /* 0x000fc40000004100 */
[----:B------:R-:W-:Y:S02]  /*11210*/  HADD2.F32 R11, -RZ, R11.H1_H1 ;  /* 0x3000000bff0b7230 */ /* 0x000fe40000004100 */
[----:B------:R-:W-:Y:S02]  /*11220*/  HADD2.F32 R8, -RZ, R8.H1_H1 ;  /* 0x30000008ff087230 */ /* 0x000fe40000004100 */
[--C-:B------:R-:W-:Y:S02]  /*11230*/  HADD2.F32 R21, -RZ, R10.reuse.H0_H0 ;  /* 0x2000000aff157230 */ /* 0x100fe40000004100 */
[----:B------:R-:W-:Y:S02]  /*11240*/  HADD2.F32 R23, -RZ, R10.H1_H1 ;  /* 0x3000000aff177230 */ /* 0x000fe40000004100 */
[----:B------:R-:W-:Y:S02]  /*11250*/  HADD2.F32 R27, -RZ, R27.H1_H1 ;  /* 0x3000001bff1b7230 */ /* 0x000fe40000004100 */
[----:B------:R-:W-:-:S02]  /*11260*/  HADD2.F32 R24, -RZ, R24.H1_H1 ;  /* 0x30000018ff187230 */ /* 0x000fc40000004100 */
[----:B------:R-:W-:Y:S01]  /*11270*/  HADD2.F32 R26, -RZ, R26.H1_H1 ;  /* 0x3000001aff1a7230 */ /* 0x000fe20000004100 */
[----:B------:R-:W-:Y:S02]  /*11280*/  FFMA.FTZ R32, R25, R13, R32 ;  /* 0x0000000d19207223 */ /* 0x000fe40000010020 */
[----:B------:R-:W-:Y:S02]  /*11290*/  FFMA.FTZ R34, R27, R11, R34 ;  /* 0x0000000b1b227223 */ /* 0x000fe40000010022 */
[----:B------:R-:W-:Y:S02]  /*112a0*/  FFMA.FTZ R5, R5, R20, R17 ;  /* 0x0000001405057223 */ /* 0x000fe40000010011 */
[----:B------:R-:W-:Y:S02]  /*112b0*/  FFMA.FTZ R8, R24, R8, R19 ;  /* 0x0000000818087223 */ /* 0x000fe40000010013 */
[----:B------:R-:W-:Y:S02]  /*112c0*/  FFMA.FTZ R4, R9, R21, R4 ;  /* 0x0000001509047223 */ /* 0x000fe40000010004 */
[----:B------:R-:W-:Y:S01]  /*112d0*/  FFMA.FTZ R23, R26, R23, R6 ;  /* 0x000000171a177223 */ /* 0x000fe20000010006 */
[----:B------:R-:W-:-:S02]  /*112e0*/  F2FP.PACK_AB R25, R32, R3 ;  /* 0x000000032019723e */ /* 0x000fc400000000ff */
[----:B------:R-:W-:Y:S02]  /*112f0*/  F2FP.PACK_AB R24, R8, R5 ;  /* 0x000000050818723e */ /* 0x000fe400000000ff */
[----:B------:R-:W-:Y:S02]  /*11300*/  F2FP.PACK_AB R27, R34, R7 ;  /* 0x00000007221b723e */ /* 0x000fe400000000ff */
[----:B------:R-:W-:Y:S02]  /*11310*/  F2FP.PACK_AB R26, R23, R4 ;  /* 0x00000004171a723e */ /* 0x000fe400000000ff */
.L_x_985:
[----:B------:R-:W-:Y:S05]  /*11320*/  BSYNC B0 ;  /* 0x0000000000007941 */ /* 0x000fea0003800000 */
.L_x_984:
[----:B-----5:R4:W-:Y:S02]  /*11330*/  STS.128 [R207+0x1800], R24 ;  /* 0x00180018cf007388 */ /* 0x0209e40000000c00 */
.L_x_983:
[----:B------:R-:W-:Y:S05]  /*11340*/  BSYNC B1 ;  /* 0x0000000000017941 */ /* 0x000fea0003800000 */
.L_x_982:
        /* <DEDUP_REMOVED lines=51> */
[--C-:B----4-:R-:W-:Y:S01]  /*11680*/  HADD2.F32 R13, -RZ, R9.reuse.H1_H1 ;  /* 0x30000009ff0d7230 */ /* 0x110fe20000004100 */
        /* <DEDUP_REMOVED lines=35> */
.L_x_989:
[----:B------:R-:W-:Y:S05]  /*118c0*/  BSYNC B0 ;  /* 0x0000000000007941 */ /* 0x000fea0003800000 */
.L_x_988:
[----:B-----5:R1:W-:Y:S02]  /*118d0*/  STS.128 [R207+0x3800], R24 ;  /* 0x00380018cf007388 */ /* 0x0203e40000000c00 */
.L_x_987:
[----:B------:R-:W-:Y:S05]  /*118e0*/  BSYNC B1 ;  /* 0x0000000000017941 */ /* 0x000fea0003800000 */
.L_x_986:
[----:B------:R1:W-:Y:S01]  /*118f0*/  @P0 STS.128 [R207+0x5800], RZ ;  /* 0x005800ffcf000388 */ /* 0x0003e20000000c00 */
[----:B------:R-:W-:Y:S05]  /*11900*/  @P0 BRA `(.L_x_935) ;  /* 0x00000d4000000947 */ /* 0x000fea0003800000 */
[----:B------:R1:W5:Y:S01]  /*11910*/  LDG.E.128 R20, [R14.64+0x100] ;  /* 0x000100060e147981 */ /* 0x000362000c1e1d00 */
[----:B------:R-:W-:Y:S01]  /*11920*/  ISETP.GE.AND P0, PT, R132, c[0x0][0x230], PT ;  /* 0x00008c0084007a0c */ /* 0x000fe20003f06270 */
[----:B------:R-:W-:-:S12]  /*11930*/  BSSY B0, `(.L_x_990) ;  /* 0x0000056000007945 */ /* 0x000fd80003800000 */
[----:B------:R-:W-:Y:S05]  /*11940*/  @P0 BRA `(.L_x_991) ;  /* 0x0000054000000947 */ /* 0x000fea0003800000 */
[----:B------:R-:W-:Y:S02]  /*11950*/  ISETP.GE.AND P0, PT, R132, R141, PT ;  /* 0x0000008d8400720c */ /* 0x000fe40003f06270 */
[----:B------:R-:W-:Y:S02]  /*11960*/  MOV R3, RZ ;  /* 0x000000ff00037202 */ /* 0x000fe40000000f00 */
[----:B------:R-:W-:Y:S02]  /*11970*/  IADD3 R2, P1, R2, 0x80, RZ ;  /* 0x0000008002027810 */ /* 0x000fe40007f3e0ff */
[----:B------:R-:W-:Y:S02]  /*11980*/  IADD3 R6, P2, R14, 0x100, RZ ;  /* 0x000001000e067810 */ /* 0x000fe40007f5e0ff */
[----:B------:R-:W-:Y:S02]  /*11990*/  IADD3.X R0, RZ, R0, RZ, P1, !PT ;  /* 0x00000000ff007210 */ /* 0x000fe40000ffe4ff */
[----:B------:R-:W-:-:S03]  /*119a0*/  IADD3.X R7, RZ, R15, RZ, P2, !PT ;  /* 0x0000000fff077210 */ /* 0x000fc600017fe4ff */
[----:B------:R-:W-:-:S04]  /*119b0*/  @P0 SHF.R.S32.HI R4, RZ, 0x1, R143 ;  /* 0x00000001ff040819 */ /* 0x000fc8000001148f */
[C---:B------:R-:W-:Y:S02]  /*119c0*/  @P0 IADD3 R3, -R4.reuse, RZ, RZ ;  /* 0x000000ff04030210 */ /* 0x040fe40007ffe1ff */
[----:B------:R-:W-:Y:S02]  /*119d0*/  @P0 IADD3 R141, -R4, RZ, RZ ;  /* 0x000000ff048d0210 */ /* 0x000fe40007ffe1ff */
[----:B------:R-:W-:Y:S02]  /*119e0*/  IADD3 R5, P1, R3, R2, RZ ;  /* 0x0000000203057210 */ /* 0x000fe40007f3e0ff */
[----:B------:R-:W-:Y:S01]  /*119f0*/  @P0 SHF.R.S32.HI R143, RZ, 0x1, R143 ;  /* 0x00000001ff8f0819 */ /* 0x000fe2000001148f */
[----:B-1--4-:R-:W-:Y:S01]  /*11a00*/  IMAD.WIDE R24, R141, 0x2, R6 ;  /* 0x000000028d187825 */ /* 0x012fe200078e0206 */
[----:B------:R-:W-:Y:S02]  /*11a10*/  LEA.HI.X.SX32 R4, R3, R0, 0x1, P1 ;  /* 0x0000000003047211 */ /* 0x000fe400008f0eff */
[----:B--2---:R-:W-:-:S02]  /*11a20*/  LEA R14, P1, R5, c[0x0][0x2b0], 0x1 ;  /* 0x0000ac00050e7a11 */ /* 0x004fc400078208ff */
[----:B------:R-:W-:Y:S01]  /*11a30*/  MOV R3, RZ ;  /* 0x000000ff00037202 */ /* 0x000fe20000000f00 */
[----:B------:R-:W2:Y:S01]  /*11a40*/  LDG.E.128 R24, [R24.64] ;  /* 0x0000000618187981 */ /* 0x000ea2000c1e1d00 */
[----:B------:R-:W-:Y:S02]  /*11a50*/  LEA.HI.X R15, R5, c[0x0][0x2b4], R4, 0x1, P1 ;  /* 0x0000ad00050f7a11 */ /* 0x000fe400008f0c04 */
[----:B------:R-:W-:-:S03]  /*11a60*/  @P0 IADD3 R3, -R143, RZ, RZ ;  /* 0x000000ff8f030210 */ /* 0x000fc60007ffe1ff */
[----:B------:R2:W4:Y:S01]  /*11a70*/  LDG.E.128 R4, [R14.64] ;  /* 0x000000060e047981 */ /* 0x000522000c1e1d00 */
[----:B------:R-:W-:-:S04]  /*11a80*/  IADD3 R2, P1, R3, R2, RZ ;  /* 0x0000000203027210 */ /* 0x000fc80007f3e0ff */
[----:B------:R-:W-:Y:S02]  /*11a90*/  LEA.HI.X.SX32 R3, R3, R0, 0x1, P1 ;  /* 0x0000000003037211 */ /* 0x000fe400008f0eff */
[----:B------:R-:W-:-:S04]  /*11aa0*/  LEA R8, P1, R2, c[0x0][0x2a8], 0x1 ;  /* 0x0000aa0002087a11 */ /* 0x000fc800078208ff */
[----:B------:R-:W-:-:S06]  /*11ab0*/  LEA.HI.X R9, R2, c[0x0][0x2ac], R3, 0x1, P1 ;  /* 0x0000ab0002097a11 */ /* 0x000fcc00008f0c03 */
[----:B---3--:R-:W3:Y:S01]  /*11ac0*/  LDG.E.128 R8, [R8.64] ;  /* 0x0000000608087981 */ /* 0x008ee2000c1e1d00 */
[----:B--2---:R-:W-:Y:S02]  /*11ad0*/  HADD2.F32 R15, -RZ, R24.H0_H0 ;  /* 0x20000018ff0f7230 */ /* 0x004fe40000004100 */
[--C-:B----4-:R-:W-:Y:S02]  /*11ae0*/  HADD2.F32 R2, -RZ, R5.reuse.H0_H0 ;  /* 0x20000005ff027230 */ /* 0x110fe40000004100 */
[----:B------:R-:W-:Y:S02]  /*11af0*/  HADD2.F32 R0, -RZ, R4.H0_H0 ;  /* 0x20000004ff007230 */ /* 0x000fe40000004100 */
[----:B------:R-:W-:Y:S01]  /*11b00*/  HADD2.F32 R5, -RZ, R5.H1_H1 ;  /* 0x30000005ff057230 */ /* 0x000fe20000004100 */
[----:B------:R-:W-:Y:S01]  /*11b10*/  @!P0 FADD.FTZ R2, -R2, -RZ ;  /* 0x800000ff02028221 */ /* 0x000fe20000010100 */
[--C-:B------:R-:W-:Y:S01]  /*11b20*/  HADD2.F32 R3, -RZ, R6.reuse.H0_H0 ;  /* 0x20000006ff037230 */ /* 0x100fe20000004100 */
[----:B------:R-:W-:Y:S01]  /*11b30*/  @!P0 FADD.FTZ R0, -R0, -RZ ;  /* 0x800000ff00008221 */ /* 0x000fe20000010100 */
[----:B------:R-:W-:Y:S01]  /*11b40*/  HADD2.F32 R13, -RZ, R6.H1_H1 ;  /* 0x30000006ff0d7230 */ /* 0x000fe20000004100 */
[----:B------:R-:W-:Y:S01]  /*11b50*/  @!P0 FADD.FTZ R5, -R5, -RZ ;  /* 0x800000ff05058221 */ /* 0x000fe20000010100 */
[----:B------:R-:W-:-:S02]  /*11b60*/  HADD2.F32 R17, -RZ, R25.H0_H0 ;  /* 0x20000019ff117230 */ /* 0x000fc40000004100 */
[----:B------:R-:W-:Y:S02]  /*11b70*/  HADD2.F32 R14, -RZ, R25.H1_H1 ;  /* 0x30000019ff0e7230 */ /* 0x000fe40000004100 */
[--C-:B------:R-:W-:Y:S02]  /*11b80*/  HADD2.F32 R6, -RZ, R7.reuse.H0_H0 ;  /* 0x20000007ff067230 */ /* 0x100fe40000004100 */
[----:B------:R-:W-:Y:S02]  /*11b90*/  HADD2.F32 R4, -RZ, R4.H1_H1 ;  /* 0x30000004ff047230 */ /* 0x000fe40000004100 */
[----:B------:R-:W-:Y:S01]  /*11ba0*/  HADD2.F32 R7, -RZ, R7.H1_H1 ;  /* 0x30000007ff077230 */ /* 0x000fe20000004100 */
[----:B------:R-:W-:Y:S01]  /*11bb0*/  FMUL.FTZ R15, R15, R0 ;  /* 0x000000000f0f7220 */ /* 0x000fe20000410000 */
[----:B------:R-:W-:Y:S01]  /*11bc0*/  HADD2.F32 R19, -RZ, R24.H1_H1 ;  /* 0x30000018ff137230 */ /* 0x000fe20000004100 */
[----:B------:R-:W-:Y:S01]  /*11bd0*/  FMUL.FTZ R17, R17, R2 ;  /* 0x0000000211117220 */ /* 0x000fe20000410000 */
[----:B------:R-:W-:Y:S01]  /*11be0*/  HADD2.F32 R2, -RZ, R26.H0_H0 ;  /* 0x2000001aff027230 */ /* 0x000fe20000004100 */
[----:B------:R-:W-:Y:S01]  /*11bf0*/  FMUL.FTZ R14, R14, R5 ;  /* 0x000000050e0e7220 */ /* 0x000fe20000410000 */
[--C-:B------:R-:W-:Y:S01]  /*11c00*/  HADD2.F32 R5, -RZ, R27.reuse.H0_H0 ;  /* 0x2000001bff057230 */ /* 0x100fe20000004100 */
[----:B------:R-:W-:Y:S01]  /*11c10*/  @!P0 FADD.FTZ R4, -R4, -RZ ;  /* 0x800000ff04048221 */ /* 0x000fe20000010100 */
[----:B------:R-:W-:Y:S01]  /*11c20*/  HADD2.F32 R0, -RZ, R27.H1_H1 ;  /* 0x3000001bff007230 */ /* 0x000fe20000004100 */
[----:B------:R-:W-:-:S02]  /*11c30*/  @!P0 FADD.FTZ R3, -R3, -RZ ;  /* 0x800000ff03038221 */ /* 0x000fc40000010100 */
[----:B------:R-:W-:Y:S02]  /*11c40*/  @!P0 FADD.FTZ R6, -R6, -RZ ;  /* 0x800000ff06068221 */ /* 0x000fe40000010100 */
[----:B------:R-:W-:Y:S02]  /*11c50*/  @!P0 FADD.FTZ R7, -R7, -RZ ;  /* 0x800000ff07078221 */ /* 0x000fe40000010100 */
[----:B------:R-:W-:Y:S01]  /*11c60*/  FMUL.FTZ R19, R19, R4 ;  /* 0x0000000413137220 */ /* 0x000fe20000410000 */
[----:B-----5:R-:W-:Y:S01]  /*11c70*/  HADD2.F32 R4, -RZ, R21.H0_H0 ;  /* 0x20000015ff047230 */ /* 0x020fe20000004100 */
[----:B------:R-:W-:Y:S01]  /*11c80*/  FMUL.FTZ R3, R2, R3 ;  /* 0x0000000302037220 */ /* 0x000fe20000410000 */
[----:B---3--:R-:W-:Y:S01]  /*11c90*/  HADD2.F32 R2, -RZ, R8.H0_H0 ;  /* 0x20000008ff027230 */ /* 0x008fe20000004100 */
[----:B------:R-:W-:Y:S01]  /*11ca0*/  FMUL.FTZ R6, R5, R6 ;  /* 0x0000000605067220 */ /* 0x000fe20000410000 */
[----:B------:R-:W-:Y:S01]  /*11cb0*/  HADD2.F32 R5, -RZ, R9.H0_H0 ;  /* 0x20000009ff057230 */ /* 0x000fe20000004100 */
[----:B------:R-:W-:Y:S01]  /*11cc0*/  FMUL.FTZ R7, R0, R7 ;  /* 0x0000000700077220 */ /* 0x000fe20000410000 */
[----:B------:R-:W-:Y:S01]  /*11cd0*/  HADD2.F32 R0, -RZ, R20.H0_H0 ;  /* 0x20000014ff007230 */ /* 0x000fe20000004100 */
[----:B------:R-:W-:Y:S01]  /*11ce0*/  @!P0 FADD.FTZ R13, -R13, -RZ ;  /* 0x800000ff0d0d8221 */ /* 0x000fe20000010100 */
[----:B------:R-:W-:Y:S01]  /*11cf0*/  HADD2.F32 R26, -RZ, R26.H1_H1 ;  /* 0x3000001aff1a7230 */ /* 0x000fe20000004100 */
[----:B------:R-:W-:Y:S01]  /*11d00*/  FFMA.FTZ R4, R4, R5, R17 ;  /* 0x0000000504047223 */ /* 0x000fe20000010011 */
[----:B------:R-:W-:Y:S01]  /*11d10*/  HADD2.F32 R24, -RZ, R10.H0_H0 ;  /* 0x2000000aff187230 */ /* 0x000fe20000004100 */
[----:B------:R-:W-:Y:S01]  /*11d20*/  FFMA.FTZ R0, R0, R2, R15 ;  /* 0x0000000200007223 */ /* 0x000fe2000001000f */
[----:B------:R-:W-:Y:S01]  /*11d30*/  HADD2.F32 R2, -RZ, R22.H0_H0 ;  /* 0x20000016ff027230 */ /* 0x000fe20000004100 */
[----:B------:R-:W-:Y:S01]  /*11d40*/  FMUL.FTZ R13, R26, R13 ;  /* 0x0000000d1a0d7220 */ /* 0x000fe20000410000 */
[----:B------:R-:W-:-:S02]  /*11d50*/  HADD2.F32 R5, -RZ, R23.H0_H0 ;  /* 0x20000017ff057230 */ /* 0x000fc40000004100 */
[----:B------:R-:W-:Y:S02]  /*11d60*/  HADD2.F32 R20, -RZ, R20.H1_H1 ;  /* 0x30000014ff147230 */ /* 0x000fe40000004100 */
[----:B------:R-:W-:Y:S02]  /*11d70*/  HADD2.F32 R8, -RZ, R8.H1_H1 ;  /* 0x30000008ff087230 */ /* 0x000fe40000004100 */
[----:B------:R-:W-:Y:S02]  /*11d80*/  HADD2.F32 R9, -RZ, R9.H1_H1 ;  /* 0x30000009ff097230 */ /* 0x000fe40000004100 */
[----:B------:R-:W-:Y:S02]  /*11d90*/  HADD2.F32 R10, -RZ, R10.H1_H1 ;  /* 0x3000000aff0a7230 */ /* 0x000fe40000004100 */
[--C-:B------:R-:W-:Y:S02]  /*11da0*/  HADD2.F32 R25, -RZ, R11.reuse.H0_H0 ;  /* 0x2000000bff197230 */ /* 0x100fe40000004100 */
        /* <DEDUP_REMOVED lines=14> */
.L_x_991:
[----:B------:R-:W-:Y:S05]  /*11e90*/  BSYNC B0 ;  /* 0x0000000000007941 */ /* 0x000fea0003800000 */
.L_x_990:
[----:B-----5:R1:W-:Y:S01]  /*11ea0*/  STS.128 [R207+0x5800], R20 ;  /* 0x00580014cf007388 */ /* 0x0203e20000000c00 */
[----:B------:R-:W-:Y:S05]  /*11eb0*/  BRA `(.L_x_935) ;  /* 0x0000079000007947 */ /* 0x000fea0003800000 */
.L_x_897:
[----:B------:R-:W-:Y:S01]  /*11ec0*/  IADD3 R9, -R146, R205, RZ ;  /* 0x000000cd92097210 */ /* 0x000fe20007ffe1ff */
[----:B------:R-:W-:Y:S03]  /*11ed0*/  BSSY B0, `(.L_x_992) ;  /* 0x000001a000007945 */ /* 0x000fe60003800000 */
[----:B------:R-:W-:-:S13]  /*11ee0*/  ISETP.GE.AND P2, PT, R154, R9, PT ;  /* 0x000000099a00720c */ /* 0x000fda0003f46270 */
[----:B------:R-:W-:Y:S05]  /*11ef0*/  @P2 BRA `(.L_x_993) ;  /* 0x0000017000002947 */ /* 0x000fea0003800000 */
[----:B------:R-:W-:Y:S02]  /*11f00*/  ISETP.GE.AND P5, PT, R134, c[0x0][0x220], PT ;  /* 0x0000880086007a0c */ /* 0x000fe40003fa6270 */
[----:B------:R-:W-:-:S04]  /*11f10*/  @!P1 LEA R10, P2, R156, c[0x0][0x160], 0x1 ;  /* 0x000058009c0a9a11 */ /* 0x000fc800078408ff */
[----:B------:R-:W-:-:S07]  /*11f20*/  @!P1 LEA.HI.X R11, R156, c[0x0][0x164], R159, 0x1, P2 ;  /* 0x000059009c0b9a11 */ /* 0x000fce00010f0c9f */
[C---:B------:R-:W-:Y:S01]  /*11f30*/  @!P5 LEA R12, P4, R156.reuse, c[0x0][0x160], 0x1 ;  /* 0x000058009c0cda11 */ /* 0x040fe200078808ff */
[----:B------:R1:W-:Y:S03]  /*11f40*/  @P5 STS.128 [R207], RZ ;  /* 0x000000ffcf005388 */ /* 0x0003e60000000c00 */
[----:B------:R-:W-:-:S05]  /*11f50*/  @!P5 LEA.HI.X R13, R156, c[0x0][0x164], R159, 0x1, P4 ;  /* 0x000059009c0dda11 */ /* 0x000fca00020f0c9f */
        /* <DEDUP_REMOVED lines=17> */
.L_x_993:
[----:B------:R-:W-:Y:S05]  /*12070*/  BSYNC B0 ;  /* 0x0000000000007941 */ /* 0x000fea0003800000 */
.L_x_992:
[----:B-1----:R-:W-:Y:S01]  /*12080*/  IADD3 R12, R154, 0x10, RZ ;  /* 0x000000109a0c7810 */ /* 0x002fe20007ffe0ff */
[----:B------:R-:W-:Y:S03]  /*12090*/  BSSY B0, `(.L_x_994) ;  /* 0x000001c000007945 */ /* 0x000fe60003800000 */
[----:B------:R-:W-:-:S13]  /*120a0*/  ISETP.GE.AND P2, PT, R12, R9, PT ;  /* 0x000000090c00720c */ /* 0x000fda0003f46270 */
[----:B------:R-:W-:Y:S05]  /*120b0*/  @P2 BRA `(.L_x_995) ;  /* 0x0000019000002947 */ /* 0x000fea0003800000 */
[----:B------:R-:W-:Y:S02]  /*120c0*/  ISETP.GE.AND P4, PT, R134, c[0x0][0x220], PT ;  /* 0x0000880086007a0c */ /* 0x000fe40003f86270 */
[----:B------:R-:W-:-:S05]  /*120d0*/  IADD3 R7, P2, R7, R156, RZ ;  /* 0x0000009c07077210 */ /* 0x000fca0007f5e0ff */
[----:B------:R-:W-:Y:S01]  /*120e0*/  IMAD.X R0, R5, 0x1, R159, P2 ;  /* 0x0000000105007824 */ /* 0x000fe200010e069f */
[----:B------:R-:W-:-:S04]  /*120f0*/  @!P1 LEA R4, P2, R7, c[0x0][0x160], 0x1 ;  /* 0x0000580007049a11 */ /* 0x000fc800078408ff */
[C---:B------:R-:W-:Y:S01]  /*12100*/  @!P1 LEA.HI.X R5, R7.reuse, c[0x0][0x164], R0, 0x1, P2 ;  /* 0x0000590007059a11 */ /* 0x040fe200010f0c00 */
[----:B------:R1:W-:Y:S01]  /*12110*/  @P4 STS.128 [R207+0x800], RZ ;  /* 0x000800ffcf004388 */ /* 0x0003e20000000c00 */
[----:B------:R-:W-:-:S04]  /*12120*/  @!P4 LEA R10, P5, R7, c[0x0][0x160], 0x1 ;  /* 0x00005800070aca11 */ /* 0x000fc800078a08ff */
[----:B------:R-:W-:-:S05]  /*12130*/  @!P4 LEA.HI.X R11, R7, c[0x0][0x164], R0, 0x1, P5 ;  /* 0x00005900070bca11 */ /* 0x000fca00028f0c00 */
        /* <DEDUP_REMOVED lines=17> */
.L_x_995:
[----:B------:R-:W-:Y:S05]  /*12250*/  BSYNC B0 ;  /* 0x0000000000007941 */ /* 0x000fea0003800000 */
.L_x_994:
[----:B------:R-:W-:Y:S01]  /*12260*/  IADD3 R16, R154, 0x20, RZ ;  /* 0x000000209a107810 */ /* 0x000fe20007ffe0ff */
[----:B------:R-:W-:Y:S03]  /*12270*/  BSSY B0, `(.L_x_996) ;  /* 0x000001d000007945 */ /* 0x000fe60003800000 */
[----:B------:R-:W-:-:S13]  /*12280*/  ISETP.GE.AND P2, PT, R16, R9, PT ;  /* 0x000000091000720c */ /* 0x000fda0003f46270 */
[----:B------:R-:W-:Y:S05]  /*12290*/  @P2 BRA `(.L_x_997) ;  /* 0x000001a000002947 */ /* 0x000fea0003800000 */
[----:B------:R-:W-:Y:S01]  /*122a0*/  ISETP.GE.AND P4, PT, R134, c[0x0][0x220], PT ;  /* 0x0000880086007a0c */ /* 0x000fe20003f86270 */
[----:B------:R-:W-:Y:S01]  /*122b0*/  IMAD.MOV.U32 R0, RZ, RZ, c[0x0][0x194] ;  /* 0x00006500ff007624 */ /* 0x000fe200078e00ff */
[----:B-1----:R-:W-:-:S04]  /*122c0*/  LEA R5, P2, R3, R156, 0x5 ;  /* 0x0000009c03057211 */ /* 0x002fc800078428ff */
[----:B------:R-:W-:Y:S02]  /*122d0*/  LEA.HI.X R0, R3, R159, R0, 0x5, P2 ;  /* 0x0000009f03007211 */ /* 0x000fe400010f2c00 */
        /* <DEDUP_REMOVED lines=22> */
.L_x_997:
[----:B------:R-:W-:Y:S05]  /*12440*/  BSYNC B0 ;  /* 0x0000000000007941 */ /* 0x000fea0003800000 */
.L_x_996:
[----:B------:R-:W-:-:S04]  /*12450*/  IADD3 R18, R154, 0x30, RZ ;  /* 0x000000309a127810 */ /* 0x000fc80007ffe0ff */
[----:B------:R-:W-:-:S13]  /*12460*/  ISETP.GE.AND P2, PT, R18, R9, PT ;  /* 0x000000091200720c */ /* 0x000fda0003f46270 */
[----:B------:R-:W-:Y:S05]  /*12470*/  @P2 BRA `(.L_x_935) ;  /* 0x000001d000002947 */ /* 0x000fea0003800000 */
[----:B------:R-:W-:Y:S01]  /*12480*/  ISETP.GE.AND P4, PT, R134, c[0x0][0x220], PT ;  /* 0x0000880086007a0c */ /* 0x000fe20003f86270 */
[----:B-12---:R-:W-:Y:S01]  /*12490*/  IMAD.MOV.U32 R4, RZ, RZ, R156 ;  /* 0x000000ffff047224 */ /* 0x006fe200078e009c */
[----:B------:R-:W-:Y:S01]  /*124a0*/  ULDC UR4, c[0x0][0x194] ;  /* 0x0000650000047ab9 */ /* 0x000fe20000000800 */
[----:B------:R-:W-:Y:S01]  /*124b0*/  IMAD.MOV.U32 R5, RZ, RZ, R159 ;  /* 0x000000ffff057224 */ /* 0x000fe200078e009f */
[----:B------:R-:W-:-:S03]  /*124c0*/  UIMAD UR4, UR4, 0x30, URZ ;  /* 0x00000030040478a4 */ /* 0x000fc6000f8e023f */
[----:B------:R-:W-:-:S05]  /*124d0*/  IMAD.WIDE.U32 R4, R3, 0x30, R4 ;  /* 0x0000003003047825 */ /* 0x000fca00078e0004 */
[----:B------:R-:W-:Y:S01]  /*124e0*/  IADD3 R0, R5, UR4, RZ ;  /* 0x0000000405007c10 */ /* 0x000fe2000fffe0ff */
[----:B------:R1:W-:Y:S01]  /*124f0*/  @P4 STS.128 [R207+0x1800], RZ ;  /* 0x001800ffcf004388 */ /* 0x0003e20000000c00 */
[C---:B------:R-:W-:Y:S02]  /*12500*/  @!P4 LEA R6, P5, R4.reuse, c[0x0][0x160], 0x1 ;  /* 0x000058000406ca11 */ /* 0x040fe400078a08ff */
        /* <DEDUP_REMOVED lines=20> */
.L_x_935:
[----:B------:R-:W-:Y:S05]  /*12650*/  BSYNC B3 ;  /* 0x0000000000037941 */ /* 0x000fea0003800000 */
.L_x_896:
[----:B-1----:R-:W-:Y:S01]  /*12660*/  LEA R2, R137, 0xffffffc0, 0x6 ;  /* 0xffffffc089027811 */ /* 0x002fe200078e30ff */
[----:B------:R-:W-:Y:S01]  /*12670*/  BSSY B0, `(.L_x_998) ;  /* 0x000001d000007945 */ /* 0x000fe20003800000 */
[----:B------:R-:W-:Y:S02]  /*12680*/  LEA R210, P0, R148, c[0x0][0x168], 0x1 ;  /* 0x00005a0094d27a11 */ /* 0x000fe400078008ff */
[----:B------:R-:W-:Y:S01]  /*12690*/  LOP3.LUT R3, R144, 0xff, RZ, 0xc0, !PT ;  /* 0x000000ff90037812 */ /* 0x000fe200078ec0ff */
[----:B--2---:R-:W-:Y:S01]  /*126a0*/  IMAD.IADD R5, R59, 0x1, -R2 ;  /* 0x000000013b057824 */ /* 0x004fe200078e0a02 */
[----:B------:R-:W-:-:S04]  /*126b0*/  LEA.HI.X R211, R148, c[0x0][0x16c], R147, 0x1, P0 ;  /* 0x00005b0094d37a11 */ /* 0x000fc800000f0c93 */
[----:B------:R-:W-:-:S13]  /*126c0*/  ISETP.GE.AND P1, PT, R154, R5, PT ;  /* 0x000000059a00720c */ /* 0x000fda0003f26270 */
[----:B------:R-:W-:Y:S05]  /*126d0*/  @P1 BRA `(.L_x_999) ;  /* 0x0000016000001947 */ /* 0x000fea0003800000 */
[C---:B------:R-:W-:Y:S02]  /*126e0*/  LOP3.LUT R0, R3.reuse, 0x1, RZ, 0xc0, !PT ;  /* 0x0000000103007812 */ /* 0x040fe400078ec0ff */
[----:B------:R-:W-:Y:S02]  /*126f0*/  R2P PR, R3, 0x6 ;  /* 0x0000000603007804 */ /* 0x000fe40000000000 */
[----:B------:R-:W-:-:S13]  /*12700*/  ISETP.NE.U32.AND P0, PT, R0, 0x1, PT ;  /* 0x000000010000780c */ /* 0x000fda0003f05070 */
[----:B------:R-:W-:Y:S02]  /*12710*/  @!P0 IMAD.MOV.U32 R6, RZ, RZ, R210 ;  /* 0x000000ffff068224 */ /* 0x000fe400078e00d2 */
        /* <DEDUP_REMOVED lines=9> */
[----:B------:R1:W-:Y:S04]  /*127b0*/  @P1 LDGSTS.E.BYPASS.LTC128B.128 [R207+0x8000], [R210.64+0x80] ;  /* 0x08000080d2cf1fae */ /* 0x0003e8000b901d46 */
[----:B------:R1:W-:Y:S01]  /*127c0*/  @!P1 STS.128 [R207+0x8000], RZ ;  /* 0x008000ffcf009388 */ /* 0x0003e20000000c00 */
[----:B------:R-:W-:Y:S05]  /*127d0*/  @!P2 BRA `(.L_x_1000) ;  /* 0x000000500000a947 */ /* 0x000fea0003800000 */
[----:B------:R-:W-:Y:S01]  /*127e0*/  @!PT LDS RZ, [RZ] ;  /* 0x00000000fffff984 */ /* 0x000fe20000000800 */
[----:B------:R-:W-:Y:S01]  /*127f0*/  @!PT LDS RZ, [RZ] ;  /* 0x00000000fffff984 */ /* 0x000fe20000000800 */
[----:B------:R-:W-:Y:S01]  /*12800*/  @!PT LDS RZ, [RZ] ;  /* 0x00000000fffff984 */ /* 0x000fe20000000800 */
[----:B------:R2:W-:Y:S01]  /*12810*/  LDGSTS.E.BYPASS.LTC128B.128 [R207+0xa000], [R210.64+0x100] ;  /* 0x0a000100d2cf7fae */ /* 0x0005e2000b901d46 */
[----:B------:R-:W-:Y:S05]  /*12820*/  BRA `(.L_x_999) ;  /* 0x0000001000007947 */ /* 0x000fea0003800000 */
.L_x_1000:
[----:B------:R2:W-:Y:S02]  /*12830*/  STS.128 [R207+0xa000], RZ ;  /* 0x00a000ffcf007388 */ /* 0x0005e40000000c00 */
.L_x_999:
[----:B------:R-:W-:Y:S05]  /*12840*/  BSYNC B0 ;  /* 0x0000000000007941 */ /* 0x000fea0003800000 */
.L_x_998:
[----:B------:R-:W-:Y:S01]  /*12850*/  ISETP.GE.AND P0, PT, R12, R5, PT ;  /* 0x000000050c00720c */ /* 0x000fe20003f06270 */
[----:B------:R-:W-:-:S12]  /*12860*/  BSSY B0, `(.L_x_1001) ;  /* 0x000001f000007945 */ /* 0x000fd80003800000 */
[----:B------:R-:W-:Y:S05]  /*12870*/  @P0 BRA `(.L_x_1002) ;  /* 0x000001d000000947 */ /* 0x000fea0003800000 */
[C---:B------:R-:W-:Y:S02]  /*12880*/  LOP3.LUT R0, R3.reuse, 0x1, RZ, 0xc0, !PT ;  /* 0x0000000103007812 */ /* 0x040fe400078ec0ff */
[----:B------:R-:W-:Y:S02]  /*12890*/  LOP3.LUT P0, RZ, R3, 0x2, RZ, 0xc0, !PT ;  /* 0x0000000203ff7812 */ /* 0x000fe4000780c0ff */
[----:B------:R-:W-:Y:S02]  /*128a0*/  ISETP.NE.U32.AND P1, PT, R0, 0x1, PT ;  /* 0x000000010000780c */ /* 0x000fe40003f25070 */
[----:B-1----:R-:W-:-:S05]  /*128b0*/  IADD3 R7, P2, R56, R148, RZ ;  /* 0x0000009438077210 */ /* 0x002fca0007f5e0ff */
[----:B------:R-:W-:-:S04]  /*128c0*/  IMAD.X R0, R203, 0x1, R147, P2 ;  /* 0x00000001cb007824 */ /* 0x000fc800010e0693 */
[C---:B------:R-:W-:Y:S02]  /*128d0*/  @P0 LEA R8, P2, R7.reuse, c[0x0][0x168], 0x1 ;  /* 0x00005a0007080a11 */ /* 0x040fe400078408ff */
[C---:B------:R-:W-:Y:S02]  /*128e0*/  @!P1 LEA R10, P4, R56.reuse, R210, 0x1 ;  /* 0x000000d2380a9211 */ /* 0x040fe400078808ff */
[----:B------:R-:W-:Y:S02]  /*128f0*/  @P0 LEA.HI.X R9, R7, c[0x0][0x16c], R0, 0x1, P2 ;  /* 0x00005b0007090a11 */ /* 0x000fe400010f0c00 */
[----:B------:R-:W-:-:S05]  /*12900*/  @!P1 LEA.HI.X R11, R56, R211, R203, 0x1, P4 ;  /* 0x000000d3380b9211 */ /* 0x000fca00020f0ccb */
        /* <DEDUP_REMOVED lines=10> */
[----:B------:R-:W-:-:S13]  /*129b0*/  LOP3.LUT P0, RZ, R3, 0x4, RZ, 0xc0, !PT ;  /* 0x0000000403ff7812 */ /* 0x000fda000780c0ff */
[----:B------:R-:W-:Y:S05]  /*129c0*/  @!P0 BRA `(.L_x_1003) ;  /* 0x0000007000008947 */ /* 0x000fea0003800000 */
[----:B------:R-:W-:-:S04]  /*129d0*/  LEA R6, P0, R7, c[0x0][0x168], 0x1 ;  /* 0x00005a0007067a11 */ /* 0x000fc800078008ff */
[----:B------:R-:W-:-:S05]  /*129e0*/  LEA.HI.X R7, R7, c[0x0][0x16c], R0, 0x1, P0 ;  /* 0x00005b0007077a11 */ /* 0x000fca00000f0c00 */
[----:B------:R-:W-:Y:S01]  /*129f0*/  @!PT LDS RZ, [RZ] ;  /* 0x00000000fffff984 */ /* 0x000fe20000000800 */
[----:B------:R-:W-:Y:S01]  /*12a00*/  @!PT LDS RZ, [RZ] ;  /* 0x00000000fffff984 */ /* 0x000fe20000000800 */
[----:B------:R-:W-:Y:S01]  /*12a10*/  @!PT LDS RZ, [RZ] ;  /* 0x00000000fffff984 */ /* 0x000fe20000000800 */
[----:B------:R1:W-:Y:S01]  /*12a20*/  LDGSTS.E.BYPASS.LTC128B.128 [R207+0xa800], [R6.64+0x100] ;  /* 0x0a80010006cf7fae */ /* 0x0003e2000b901d46 */
[----:B------:R-:W-:Y:S05]  /*12a30*/  BRA `(.L_x_1002) ;  /* 0x0000001000007947 */ /* 0x000fea0003800000 */
.L_x_1003:
[----:B------:R1:W-:Y:S02]  /*12a40*/  STS.128 [R207+0xa800], RZ ;  /* 0x00a800ffcf007388 */ /* 0x0003e40000000c00 */
.L_x_1002:
[----:B------:R-:W-:Y:S05]  /*12a50*/  BSYNC B0 ;  /* 0x0000000000007941 */ /* 0x000fea0003800000 */
.L_x_1001:
[----:B------:R-:W-:Y:S01]  /*12a60*/  ISETP.GE.AND P0, PT, R16, R5, PT ;  /* 0x000000051000720c */ /* 0x000fe20003f06270 */
[----:B------:R-:W-:-:S12]  /*12a70*/  BSSY B0, `(.L_x_1004) ;  /* 0x0000023000007945 */ /* 0x000fd80003800000 */
[----:B------:R-:W-:Y:S05]  /*12a80*/  @P0 BRA `(.L_x_1005) ;  /* 0x0000021000000947 */ /* 0x000fea0003800000 */
[C---:B------:R-:W-:Y:S01]  /*12a90*/  LOP3.LUT R0, R3.reuse, 0x1, RZ, 0xc0, !PT ;  /* 0x0000000103007812 */ /* 0x040fe200078ec0ff */
[----:B-1----:R-:W-:Y:S01]  /*12aa0*/  IMAD.MOV.U32 R7, RZ, RZ, c[0x0][0x198] ;  /* 0x00006600ff077624 */ /* 0x002fe200078e00ff */
[----:B------:R-:W-:Y:S01]  /*12ab0*/  LOP3.LUT P0, RZ, R3, 0x2, RZ, 0xc0, !PT ;  /* 0x0000000203ff7812 */ /* 0x000fe2000780c0ff */
[----:B------:R-:W-:Y:S01]  /*12ac0*/  IMAD.MOV.U32 R4, RZ, RZ, 0x5 ;  /* 0x00000005ff047424 */ /* 0x000fe200078e00ff */
[----:B------:R-:W-:Y:S01]  /*12ad0*/  ISETP.NE.U32.AND P1, PT, R0, 0x1, PT ;  /* 0x000000010000780c */ /* 0x000fe20003f25070 */
[----:B------:R-:W-:-:S03]  /*12ae0*/  IMAD.SHL.U32 R9, R7, 0x20, RZ ;  /* 0x0000002007097824 */ /* 0x000fc600078e00ff */
[----:B------:R-:W-:Y:S02]  /*12af0*/  SHF.L.U64.HI R4, R7, R4, c[0x0][0x19c] ;  /* 0x0000670007047619 */ /* 0x000fe40000010204 */
[----:B------:R-:W-:-:S05]  /*12b00*/  IADD3 R7, P2, R9, R148, RZ ;  /* 0x0000009409077210 */ /* 0x000fca0007f5e0ff */
[----:B------:R-:W-:Y:S01]  /*12b10*/  IMAD.X R0, R4, 0x1, R147, P2 ;  /* 0x0000000104007824 */ /* 0x000fe200010e0693 */
[----:B------:R-:W-:Y:S02]  /*12b20*/  @P0 LEA R8, P2, R7, c[0x0][0x168], 0x1 ;  /* 0x00005a0007080a11 */ /* 0x000fe400078408ff */
[----:B------:R-:W-:-:S04]  /*12b30*/  @!P1 LEA R10, P4, R9, R210, 0x1 ;  /* 0x000000d2090a9211 */ /* 0x000fc800078808ff */
[----:B------:R-:W-:Y:S02]  /*12b40*/  @!P1 LEA.HI.X R11, R9, R211, R4, 0x1, P4 ;  /* 0x000000d3090b9211 */ /* 0x000fe400020f0c04 */
[----:B------:R-:W-:-:S03]  /*12b50*/  @P0 LEA.HI.X R9, R7, c[0x0][0x16c], R0, 0x1, P2 ;  /* 0x00005b0007090a11 */ /* 0x000fc600010f0c00 */
        /* <DEDUP_REMOVED lines=19> */
.L_x_1006:
[----:B------:R1:W-:Y:S02]  /*12c90*/  STS.128 [R207+0xb000], RZ ;  /* 0x00b000ffcf007388 */ /* 0x0003e40000000c00 */
.L_x_1005:
[----:B------:R-:W-:Y:S05]  /*12ca0*/  BSYNC B0 ;  /* 0x0000000000007941 */ /* 0x000fea0003800000 */
.L_x_1004:
[----:B------:R-:W-:Y:S01]  /*12cb0*/  ISETP.GE.AND P0, PT, R18, R5, PT ;  /* 0x000000051200720c */ /* 0x000fe20003f06270 */
[----:B------:R-:W-:-:S12]  /*12cc0*/  BSSY B0, `(.L_x_1007) ;  /* 0x0000022000007945 */ /* 0x000fd80003800000 */
[----:B------:R-:W-:Y:S05]  /*12cd0*/  @P0 BRA `(.L_x_1008) ;  /* 0x0000020000000947 */ /* 0x000fea0003800000 */
[C---:B------:R-:W-:Y:S01]  /*12ce0*/  LOP3.LUT R0, R3.reuse, 0x1, RZ, 0xc0, !PT ;  /* 0x0000000103007812 */ /* 0x040fe200078ec0ff */
[----:B-1----:R-:W-:Y:S01]  /*12cf0*/  IMAD.MOV.U32 R7, RZ, RZ, c[0x0][0x198] ;  /* 0x00006600ff077624 */ /* 0x002fe200078e00ff */
[C---:B------:R-:W-:Y:S02]  /*12d00*/  LOP3.LUT P2, RZ, R3.reuse, 0x2, RZ, 0xc0, !PT ;  /* 0x0000000203ff7812 */ /* 0x040fe4000784c0ff */
[----:B------:R-:W-:Y:S01]  /*12d10*/  ISETP.NE.U32.AND P4, PT, R0, 0x1, PT ;  /* 0x000000010000780c */ /* 0x000fe20003f85070 */
[----:B------:R-:W-:Y:S01]  /*12d20*/  IMAD.MOV.U32 R0, RZ, RZ, c[0x0][0x19c] ;  /* 0x00006700ff007624 */ /* 0x000fe200078e00ff */
[----:B------:R-:W-:Y:S02]  /*12d30*/  LOP3.LUT P1, RZ, R3, 0x4, RZ, 0xc0, !PT ;  /* 0x0000000403ff7812 */ /* 0x000fe4000782c0ff */
[----:B------:R-:W-:Y:S01]  /*12d40*/  MOV R146, R148 ;  /* 0x0000009400927202 */ /* 0x000fe20000000f00 */
[----:B------:R-:W-:-:S04]  /*12d50*/  IMAD R4, R0, 0x30, RZ ;  /* 0x0000003000047824 */ /* 0x000fc800078e02ff */
[----:B------:R-:W-:-:S04]  /*12d60*/  IMAD.WIDE.U32 R8, R7, 0x30, R146 ;  /* 0x0000003007087825 */ /* 0x000fc800078e0092 */
[----:B------:R-:W-:Y:S01]  /*12d70*/  @!P4 IMAD.WIDE.U32 R6, R7, 0x60, R210 ;  /* 0x000000600706c825 */ /* 0x000fe200078e00d2 */
[C---:B----4-:R-:W-:Y:S02]  /*12d80*/  @P2 LEA R14, P5, R8.reuse, c[0x0][0x168], 0x1 ;  /* 0x00005a00080e2a11 */ /* 0x050fe400078a08ff */
[----:B------:R-:W-:Y:S01]  /*12d90*/  @P1 LEA R10, P0, R8, c[0x0][0x168], 0x1 ;  /* 0x00005a00080a1a11 */ /* 0x000fe200078008ff */
[----:B------:R-:W-:Y:S02]  /*12da0*/  @!P4 IMAD R0, R0, 0x60, RZ ;  /* 0x000000600000c824 */ /* 0x000fe400078e02ff */
[----:B------:R-:W-:-:S03]  /*12db0*/  IMAD.IADD R4, R9, 0x1, R4 ;  /* 0x0000000109047824 */ /* 0x000fc600078e0204 */
[----:B------:R-:W-:Y:S02]  /*12dc0*/  @!P4 IADD3 R7, R7, R0, RZ ;  /* 0x000000000707c210 */ /* 0x000fe40007ffe0ff */
[C-C-:B------:R-:W-:Y:S02]  /*12dd0*/  @P2 LEA.HI.X R15, R8.reuse, c[0x0][0x16c], R4.reuse, 0x1, P5 ;  /* 0x00005b00080f2a11 */ /* 0x140fe400028f0c04 */
[----:B------:R-:W-:Y:S01]  /*12de0*/  @P1 LEA.HI.X R11, R8, c[0x0][0x16c], R4, 0x1, P0 ;  /* 0x00005b00080b1a11 */ /* 0x000fe200000f0c04 */
        /* <DEDUP_REMOVED lines=9> */
[----:B------:R1:W-:Y:S04]  /*12e80*/  @!P2 STS.128 [R207+0x9800], RZ ;  /* 0x009800ffcf00a388 */ /* 0x0003e80000000c00 */
[----:B------:R-:W-:Y:S01]  /*12e90*/  @!PT LDS RZ, [RZ] ;  /* 0x00000000fffff984 */ /* 0x000fe20000000800 */
[----:B------:R-:W-:Y:S01]  /*12ea0*/  @!PT LDS RZ, [RZ] ;  /* 0x00000000fffff984 */ /* 0x000fe20000000800 */
[----:B------:R-:W-:Y:S01]  /*12eb0*/  @!PT LDS RZ, [RZ] ;  /* 0x00000000fffff984 */ /* 0x000fe20000000800 */
[----:B------:R1:W-:Y:S04]  /*12ec0*/  @P1 LDGSTS.E.BYPASS.LTC128B.128 [R207+0xb800], [R10.64+0x100] ;  /* 0x0b8001000acf1fae */ /* 0x0003e8000b901d46 */
[----:B------:R1:W-:Y:S02]  /*12ed0*/  @!P1 STS.128 [R207+0xb800], RZ ;  /* 0x00b800ffcf009388 */ /* 0x0003e40000000c00 */
.L_x_1008:
[----:B------:R-:W-:Y:S05]  /*12ee0*/  BSYNC B0 ;  /* 0x0000000000007941 */ /* 0x000fea0003800000 */
.L_x_1007:
        /* <DEDUP_REMOVED lines=11> */
[C---:B------:R-:W-:Y:S02]  /*12fa0*/  LOP3.LUT R0, R3.reuse, 0x1, RZ, 0xc0, !PT ;  /* 0x0000000103007812 */ /* 0x040fe400078ec0ff */
[----:B------:R-:W-:-:S02]  /*12fb0*/  R2P PR, R3, 0x6 ;  /* 0x0000000603007804 */ /* 0x000fc40000000000 */
[----:B------:R-:W-:-:S13]  /*12fc0*/  ISETP.NE.U32.AND P0, PT, R0, 0x1, PT ;  /* 0x000000010000780c */ /* 0x000fda0003f05070 */
[----:B-1----:R-:W-:Y:S02]  /*12fd0*/  @!P0 IMAD.MOV.U32 R6, RZ, RZ, R168 ;  /* 0x000000ffff068224 */ /* 0x002fe400078e00a8 */
        /* <DEDUP_REMOVED lines=17> */
.L_x_1011:
[----:B------:R1:W-:Y:S02]  /*130f0*/  STS.128 [R207+0x10000], RZ ;  /* 0x010000ffcf007388 */ /* 0x0003e40000000c00 */
.L_x_1010:
[----:B------:R-:W-:Y:S05]  /*13100*/  BSYNC B0 ;  /* 0x0000000000007941 */ /* 0x000fea0003800000 */
.L_x_1009:
[----:B------:R-:W-:Y:S01]  /*13110*/  ISETP.GE.AND P0, PT, R12, R5, PT ;  /* 0x000000050c00720c */ /* 0x000fe20003f06270 */
[----:B------:R-:W-:-:S12]  /*13120*/  BSSY B0, `(.L_x_1012) ;  /* 0x0000022000007945 */ /* 0x000fd80003800000 */
[----:B------:R1:W-:Y:S04]  /*13130*/  @P0 STS.128 [R207+0xc800], RZ ;  /* 0x00c800ffcf000388 */ /* 0x0003e80000000c00 */
[----:B------:R1:W-:Y:S04]  /*13140*/  @P0 STS.128 [R207+0xe800], RZ ;  /* 0x00e800ffcf000388 */ /* 0x0003e80000000c00 */
[----:B------:R1:W-:Y:S01]  /*13150*/  @P0 STS.128 [R207+0x10800], RZ ;  /* 0x010800ffcf000388 */ /* 0x0003e20000000c00 */
[----:B------:R-:W-:Y:S05]  /*13160*/  @P0 BRA `(.L_x_1013) ;  /* 0x000001d000000947 */ /* 0x000fea0003800000 */
[C---:B------:R-:W-:Y:S02]  /*13170*/  LOP3.LUT R0, R3.reuse, 0x1, RZ, 0xc0, !PT ;  /* 0x0000000103007812 */ /* 0x040fe400078ec0ff */
[----:B------:R-:W-:-:S02]  /*13180*/  LOP3.LUT P0, RZ, R3, 0x2, RZ, 0xc0, !PT ;  /* 0x0000000203ff7812 */ /* 0x000fc4000780c0ff */
[----:B------:R-:W-:Y:S02]  /*13190*/  ISETP.NE.U32.AND P1, PT, R0, 0x1, PT ;  /* 0x000000010000780c */ /* 0x000fe40003f25070 */
[----:B-1----:R-:W-:-:S05]  /*131a0*/  IADD3 R7, P2, R139, R150, RZ ;  /* 0x000000968b077210 */ /* 0x002fca0007f5e0ff */
[----:B------:R-:W-:-:S04]  /*131b0*/  IMAD.X R0, R204, 0x1, R153, P2 ;  /* 0x00000001cc007824 */ /* 0x000fc800010e0699 */
[----:B------:R-:W-:Y:S02]  /*131c0*/  @P0 LEA R8, P2, R7, c[0x0][0x170], 0x1 ;  /* 0x00005c0007080a11 */ /* 0x000fe400078408ff */
[----:B------:R-:W-:Y:S02]  /*131d0*/  @!P1 LEA R10, P4, R139, R168, 0x1 ;  /* 0x000000a88b0a9211 */ /* 0x000fe400078808ff */
        /* <DEDUP_REMOVED lines=21> */
.L_x_1014:
[----:B------:R1:W-:Y:S02]  /*13330*/  STS.128 [R207+0x10800], RZ ;  /* 0x010800ffcf007388 */ /* 0x0003e40000000c00 */
.L_x_1013:
[----:B------:R-:W-:Y:S05]  /*13340*/  BSYNC B0 ;  /* 0x0000000000007941 */ /* 0x000fea0003800000 */
.L_x_1012:
[----:B------:R-:W-:Y:S01]  /*13350*/  ISETP.GE.AND P0, PT, R16, R5, PT ;  /* 0x000000051000720c */ /* 0x000fe20003f06270 */
[----:B------:R-:W-:-:S12]  /*13360*/  BSSY B0, `(.L_x_1015) ;  /* 0x0000026000007945 */ /* 0x000fd80003800000 */
[----:B------:R1:W-:Y:S04]  /*13370*/  @P0 STS.128 [R207+0xd000], RZ ;  /* 0x00d000ffcf000388 */ /* 0x0003e80000000c00 */
[----:B------:R1:W-:Y:S04]  /*13380*/  @P0 STS.128 [R207+0xf000], RZ ;  /* 0x00f000ffcf000388 */ /* 0x0003e80000000c00 */
[----:B------:R1:W-:Y:S01]  /*13390*/  @P0 STS.128 [R207+0x11000], RZ ;  /* 0x011000ffcf000388 */ /* 0x0003e20000000c00 */
        /* <DEDUP_REMOVED lines=33> */
.L_x_1017:
[----:B------:R1:W-:Y:S02]  /*135b0*/  STS.128 [R207+0x11000], RZ ;  /* 0x011000ffcf007388 */ /* 0x0003e40000000c00 */
.L_x_1016:
[----:B------:R-:W-:Y:S05]  /*135c0*/  BSYNC B0 ;  /* 0x0000000000007941 */ /* 0x000fea0003800000 */
.L_x_1015:
[----:B------:R-:W-:Y:S01]  /*135d0*/  ISETP.GE.AND P0, PT, R18, R5, PT ;  /* 0x000000051200720c */ /* 0x000fe20003f06270 */
[----:B------:R-:W-:Y:S01]  /*135e0*/  BSSY B0, `(.L_x_1018) ;  /* 0x0000028000007945 */ /* 0x000fe20003800000 */
[----:B------:R-:W-:-:S04]  /*135f0*/  SHF.R.S32.HI R0, RZ, 0x1f, R57 ;  /* 0x0000001fff007819 */ /* 0x000fc80000011439 */
[----:B------:R-:W-:-:S04]  /*13600*/  LEA.HI R0, R0, R57, RZ, 0x5 ;  /* 0x0000003900007211 */ /* 0x000fc800078f28ff */
[----:B-1----:R-:W-:-:S03]  /*13610*/  SHF.R.S32.HI R7, RZ, 0x5, R0 ;  /* 0x00000005ff077819 */ /* 0x002fc60000011400 */
[----:B------:R1:W-:Y:S04]  /*13620*/  @P0 STS.128 [R207+0xd800], RZ ;  /* 0x00d800ffcf000388 */ /* 0x0003e80000000c00 */
[----:B------:R1:W-:Y:S04]  /*13630*/  @P0 STS.128 [R207+0xf800], RZ ;  /* 0x00f800ffcf000388 */ /* 0x0003e80000000c00 */
[----:B------:R1:W-:Y:S01]  /*13640*/  @P0 STS.128 [R207+0x11800], RZ ;  /* 0x011800ffcf000388 */ /* 0x0003e20000000c00 */
[----:B------:R-:W-:Y:S05]  /*13650*/  @P0 BRA `(.L_x_1019) ;  /* 0x0000020000000947 */ /* 0x000fea0003800000 */
[C---:B------:R-:W-:Y:S01]  /*13660*/  LOP3.LUT R0, R3.reuse, 0x1, RZ, 0xc0, !PT ;  /* 0x0000000103007812 */ /* 0x040fe200078ec0ff */
[----:B------:R-:W-:Y:S01]  /*13670*/  IMAD.MOV.U32 R5, RZ, RZ, c[0x0][0x1a0] ;  /* 0x00006800ff057624 */ /* 0x000fe200078e00ff */
[----:B------:R-:W-:-:S02]  /*13680*/  LOP3.LUT P2, RZ, R3, 0x2, RZ, 0xc0, !PT ;  /* 0x0000000203ff7812 */ /* 0x000fc4000784c0ff */
[----:B------:R-:W-:Y:S01]  /*13690*/  ISETP.NE.U32.AND P4, PT, R0, 0x1, PT ;  /* 0x000000010000780c */ /* 0x000fe20003f85070 */
[----:B------:R-:W-:Y:S01]  /*136a0*/  IMAD.MOV.U32 R0, RZ, RZ, c[0x0][0x1a4] ;  /* 0x00006900ff007624 */ /* 0x000fe200078e00ff */
[----:B------:R-:W-:Y:S02]  /*136b0*/  LOP3.LUT P1, RZ, R3, 0x4, RZ, 0xc0, !PT ;  /* 0x0000000403ff7812 */ /* 0x000fe4000782c0ff */
[----:B------:R-:W-:Y:S01]  /*136c0*/  MOV R152, R150 ;  /* 0x0000009600987202 */ /* 0x000fe20000000f00 */
[----:B------:R-:W-:-:S04]  /*136d0*/  IMAD R4, R0, 0x30, RZ ;  /* 0x0000003000047824 */ /* 0x000fc800078e02ff */
[----:B------:R-:W-:-:S04]  /*136e0*/  IMAD.WIDE.U32 R152, R5, 0x30, R152 ;  /* 0x0000003005987825 */ /* 0x000fc800078e0098 */
[----:B------:R-:W-:Y:S01]  /*136f0*/  @!P4 IMAD.WIDE.U32 R8, R5, 0x60, R168 ;  /* 0x000000600508c825 */ /* 0x000fe200078e00a8 */
[C---:B------:R-:W-:Y:S02]  /*13700*/  @P2 LEA R12, P5, R152.reuse, c[0x0][0x170], 0x1 ;  /* 0x00005c00980c2a11 */ /* 0x040fe400078a08ff */
        /* <DEDUP_REMOVED lines=21> */
.L_x_1019:
[----:B------:R-:W-:Y:S05]  /*13860*/  BSYNC B0 ;  /* 0x0000000000007941 */ /* 0x000fea0003800000 */
.L_x_1018:
[C---:B------:R-:W-:Y:S01]  /*13870*/  IMAD.SHL.U32 R0, R58.reuse, 0x40, RZ ;  /* 0x000000403a007824 */ /* 0x040fe200078e00ff */
[----:B------:R-:W-:Y:S01]  /*13880*/  R2P PR, R58, 0x6 ;  /* 0x000000063a007804 */ /* 0x000fe20000000000 */
[----:B------:R-:W-:Y:S01]  /*13890*/  IMAD.SHL.U32 R154, R154, 0x8, RZ ;  /* 0x000000089a9a7824 */ /* 0x000fe200078e00ff */
[----:B------:R-:W0:Y:S01]  /*138a0*/  LDGDEPBAR ;  /* 0x00000000000079af */ /* 0x000e220000000000 */
[----:B------:R-:W-:Y:S01]  /*138b0*/  IMAD R202, R7, 0x400, R42 ;  /* 0x0000040007ca7824 */ /* 0x000fe200078e022a */
[----:B------:R-:W-:Y:S01]  /*138c0*/  LOP3.LUT R5, R0, 0x1c0, RZ, 0xc0, !PT ;  /* 0x000001c000057812 */ /* 0x000fe200078ec0ff */
[----:B------:R-:W-:-:S02]  /*138d0*/  IMAD.SHL.U32 R57, R57, 0x2, RZ ;  /* 0x0000000239397824 */ /* 0x000fc400078e00ff */
        /* <DEDUP_REMOVED lines=10> */
[----:B----4-:R-:W-:Y:S03]  /*13980*/  LDSM.16.M88.4 R24, [R198] ;  /* 0x00000000c618783b */ /* 0x010fe60000000200 */
[----:B------:R-:W-:Y:S01]  /*13990*/  IMAD.SHL.U32 R201, R201, 0x2, RZ ;  /* 0x00000002c9c97824 */ /* 0x000fe200078e00ff */
[----:B------:R-:W-:Y:S04]  /*139a0*/  LDSM.16.M88.4 R68, [R197] ;  /* 0x00000000c544783b */ /* 0x000fe80000000200 */
[----:B-1----:R-:W1:Y:S01]  /*139b0*/  LDSM.16.M88.4 R12, [R201+0x6800] ;  /* 0x00680000c90c783b */ /* 0x002e620000000200 */
[----:B------:R-:W-:-:S02]  /*139c0*/  IADD3 R0, R201, 0x6000, RZ ;  /* 0x00006000c9007810 */ /* 0x000fc40007ffe0ff */
[----:B------:R-:W-:Y:S01]  /*139d0*/  IADD3 R199, R201, 0x6020, RZ ;  /* 0x00006020c9c77810 */ /* 0x000fe20007ffe0ff */
[----:B------:R-:W4:Y:S01]  /*139e0*/  LDSM.16.M88.4 R36, [R201+0x6000] ;  /* 0x00600000c924783b */ /* 0x000f220000000200 */
[----:B------:R-:W-:Y:S01]  /*139f0*/  @P1 IADD3 R199, R0, -0x20, RZ ;  /* 0xffffffe000c71810 */ /* 0x000fe20007ffe0ff */
[----:B------:R-:W-:Y:S02]  /*13a00*/  IMAD.MOV.U32 R0, RZ, RZ, 0x40 ;  /* 0x00000040ff007424 */ /* 0x000fe400078e00ff */
[----:B------:R-:W-:Y:S01]  /*13a10*/  LDSM.16.M88.4 R4, [R201+0x7000] ;  /* 0x00700000c904783b */ /* 0x000fe20000000200 */
[C---:B------:R-:W-:Y:S02]  /*13a20*/  IADD3 R191, R199.reuse, 0x800, RZ ;  /* 0x00000800c7bf7810 */ /* 0x040fe40007ffe0ff */
[----:B------:R-:W-:Y:S01]  /*13a30*/  SEL R0, R0, 0xffffffc0, !P2 ;  /* 0xffffffc000007807 */ /* 0x000fe20005000000 */
[----:B------:R-:W5:Y:S01]  /*13a40*/  LDSM.16.M88.4 R20, [R199+0x800] ;  /* 0x00080000c714783b */ /* 0x000f620000000200 */
[----:B------:R-:W-:-:S02]  /*13a50*/  IADD3 R190, R199, 0x1000, RZ ;  /* 0x00001000c7be7810 */ /* 0x000fc40007ffe0ff */
[----:B------:R-:W-:Y:S01]  /*13a60*/  IADD3 R189, R199, 0x1800, RZ ;  /* 0x00001800c7bd7810 */ /* 0x000fe20007ffe0ff */
[----:B------:R-:W2:Y:S01]  /*13a70*/  LDSM.16.M88.4 R64, [R201+0x7800] ;  /* 0x00780000c940783b */ /* 0x000ea20000000200 */
[----:B------:R-:W-:Y:S01]  /*13a80*/  IMAD.IADD R195, R201, 0x1, R0 ;  /* 0x00000001c9c37824 */ /* 0x000fe200078e0200 */
[C---:B------:R-:W-:Y:S01]  /*13a90*/  IADD3 R187, R199.reuse, 0x2000, RZ ;  /* 0x00002000c7bb7810 */ /* 0x040fe20007ffe0ff */
[----:B------:R-:W-:Y:S01]  /*13aa0*/  IMAD.IADD R188, R0, 0x1, R199 ;  /* 0x0000000100bc7824 */ /* 0x000fe200078e02c7 */
[----:B------:R-:W3:Y:S01]  /*13ab0*/  LDSM.16.M88.4 R60, [R199] ;  /* 0x00000000c73c783b */ /* 0x000ee20000000200 */
[C---:B------:R-:W-:Y:S02]  /*13ac0*/  IADD3 R186, R199.reuse, 0x2800, RZ ;  /* 0x00002800c7ba7810 */ /* 0x040fe40007ffe0ff */
[C---:B------:R-:W-:Y:S01]  /*13ad0*/  IADD3 R185, R199.reuse, 0x3000, RZ ;  /* 0x00003000c7b97810 */ /* 0x040fe20007ffe0ff */
[----:B------:R-:W2:Y:S01]  /*13ae0*/  LDSM.16.M88.4 R52, [R199+0x1000] ;  /* 0x00100000c734783b */ /* 0x000ea20000000200 */
[----:B------:R-:W-:-:S02]  /*13af0*/  IADD3 R184, R199, 0x3800, RZ ;  /* 0x00003800c7b87810 */ /* 0x000fc40007ffe0ff */
[C---:B------:R-:W-:Y:S01]  /*13b00*/  IADD3 R183, R199.reuse, 0x4000, RZ ;  /* 0x00004000c7b77810 */ /* 0x040fe20007ffe0ff */
[----:B---3--:R-:W3:Y:S01]  /*13b10*/  LDSM.16.M88.4 R48, [R199+0x1800] ;  /* 0x00180000c730783b */ /* 0x008ee20000000200 */
        /* <DEDUP_REMOVED lines=8> */
[C---:B----4-:R-:W-:Y:S08]  /*13ba0*/  HMMA.16816.F32 R44, R72.reuse, R36, RZ ;  /* 0x00000024482c723c */ /* 0x050ff000000018ff */
[----:B------:R-:W-:Y:S08]  /*13bb0*/  HMMA.16816.F32 R36, R72, R38, RZ ;  /* 0x000000264824723c */ /* 0x000ff000000018ff */
[C---:B-----5:R-:W-:Y:S08]  /*13bc0*/  HMMA.16816.F32 R16, R32.reuse, R20, R16 ;  /* 0x000000142010723c */ /* 0x060ff00000001810 */
[----:B------:R-:W-:Y:S01]  /*13bd0*/  HMMA.16816.F32 R12, R32, R22, R12 ;  /* 0x00000016200c723c */ /* 0x000fe2000000180c */
[----:B------:R-:W1:Y:S07]  /*13be0*/  LDSM.16.M88.4 R20, [R195+0x6800] ;  /* 0x00680000c314783b */ /* 0x000e6e0000000200 */
[C---:B------:R-:W-:Y:S08]  /*13bf0*/  HMMA.16816.F32 R8, R72.reuse, R4, RZ ;  /* 0x000000044808723c */ /* 0x040ff000000018ff */
[C---:B------:R-:W-:Y:S08]  /*13c00*/  HMMA.16816.F32 R4, R72.reuse, R6, RZ ;  /* 0x000000064804723c */ /* 0x040ff000000018ff */
[C---:B--2---:R-:W-:Y:S08]  /*13c10*/  HMMA.16816.F32 R76, R72.reuse, R64, RZ ;  /* 0x00000040484c723c */ /* 0x044ff000000018ff */
[----:B------:R-:W-:Y:S01]  /*13c20*/  HMMA.16816.F32 R72, R72, R66, RZ ;  /* 0x000000424848723c */ /* 0x000fe200000018ff */
[----:B------:R-:W2:Y:S07]  /*13c30*/  LDSM.16.M88.4 R64, [R188] ;  /* 0x00000000bc40783b */ /* 0x000eae0000000200 */
[C---:B------:R-:W-:Y:S08]  /*13c40*/  HMMA.16816.F32 R44, R32.reuse, R60, R44 ;  /* 0x0000003c202c723c */ /* 0x040ff0000000182c */
[C---:B------:R-:W-:Y:S01]  /*13c50*/  HMMA.16816.F32 R36, R32.reuse, R62, R36 ;  /* 0x0000003e2024723c */ /* 0x040fe20000001824 */
[----:B------:R-:W4:Y:S07]  /*13c60*/  LDSM.16.M88.4 R60, [R188+0x800] ;  /* 0x00080000bc3c783b */ /* 0x000f2e0000000200 */
[C---:B------:R-:W-:Y:S08]  /*13c70*/  HMMA.16816.F32 R8, R32.reuse, R52, R8 ;  /* 0x000000342008723c */ /* 0x040ff00000001808 */
[C---:B------:R-:W-:Y:S01]  /*13c80*/  HMMA.16816.F32 R4, R32.reuse, R54, R4 ;  /* 0x000000362004723c */ /* 0x040fe20000001804 */
[----:B------:R-:W5:Y:S07]  /*13c90*/  LDSM.16.M88.4 R52, [R188+0x1000] ;  /* 0x00100000bc34783b */ /* 0x000f6e0000000200 */
[C---:B---3--:R-:W-:Y:S08]  /*13ca0*/  HMMA.16816.F32 R76, R32.reuse, R48, R76 ;  /* 0x00000030204c723c */ /* 0x048ff0000000184c */
[----:B------:R-:W-:Y:S01]  /*13cb0*/  HMMA.16816.F32 R72, R32, R50, R72 ;  /* 0x000000322048723c */ /* 0x000fe20000001848 */
[----:B------:R-:W3:Y:S04]  /*13cc0*/  LDSM.16.M88.4 R48, [R188+0x1800] ;  /* 0x00180000bc30783b */ /* 0x000ee80000000200 */
        /* <DEDUP_REMOVED lines=16> */
[C---:B----4-:R-:W-:Y:S01]  /*13dd0*/  HMMA.16816.F32 R84, R68.reuse, R60, R16 ;  /* 0x0000003c4454723c */ /* 0x050fe20000001810 */
[----:B------:R-:W2:Y:S07]  /*13de0*/  LDSM.16.M88.4 R16, [R199+0x2000] ;  /* 0x00200000c710783b */ /* 0x000eae0000000200 */
[C---:B------:R-:W-:Y:S08]  /*13df0*/  HMMA.16816.F32 R12, R68.reuse, R62, R12 ;  /* 0x0000003e440c723c */ /* 0x040ff0000000180c */
[C---:B-----5:R-:W-:Y:S08]  /*13e00*/  HMMA.16816.F32 R8, R68.reuse, R52, R8 ;  /* 0x000000344408723c */ /* 0x060ff00000001808 */
[C---:B------:R-:W-:Y:S01]  /*13e10*/  HMMA.16816.F32 R4, R68.reuse, R54, R4 ;  /* 0x000000364404723c */ /* 0x040fe20000001804 */
[----:B------:R-:W4:Y:S07]  /*13e20*/  LDSM.16.M88.4 R52, [R199+0x2800] ;  /* 0x00280000c734783b */ /* 0x000f2e0000000200 */
[C---:B---3--:R-:W-:Y:S08]  /*13e30*/  HMMA.16816.F32 R76, R68.reuse, R48, R76 ;  /* 0x00000030444c723c */ /* 0x048ff0000000184c */
[----:B------:R-:W-:Y:S01]  /*13e40*/  HMMA.16816.F32 R72, R68, R50, R72 ;  /* 0x000000324448723c */ /* 0x000fe20000001848 */
[----:B------:R-:W3:Y:S04]  /*13e50*/  LDSM.16.M88.4 R48, [R199+0x3000] ;  /* 0x00300000c730783b */ /* 0x000ee80000000200 */
        /* <DEDUP_REMOVED lines=18> */
[C---:B----4-:R-:W-:Y:S08]  /*13f80*/  HMMA.16816.F32 R84, R80.reuse, R52, R84 ;  /* 0x000000345054723c */ /* 0x050ff00000001854 */
[C---:B------:R-:W-:Y:S01]  /*13f90*/  HMMA.16816.F32 R12, R80.reuse, R54, R12 ;  /* 0x00000036500c723c */ /* 0x040fe2000000180c */
[----:B------:R-:W-:Y:S07]  /*13fa0*/  LDSM.16.M88.4 R52, [R188+0x3000] ;  /* 0x00300000bc34783b */ /* 0x000fee0000000200 */
[C---:B---3--:R-:W-:Y:S08]  /*13fb0*/  HMMA.16816.F32 R8, R80.reuse, R48, R8 ;  /* 0x000000305008723c */ /* 0x048ff00000001808 */
        /* <DEDUP_REMOVED lines=66> */
[----:B------:R-:W-:Y:S02]  /*143e0*/  IADD3 R26, R24, -0x40, RZ ;  /* 0xffffffc0181a7810 */ /* 0x000fe40007ffe0ff */
[-C--:B------:R-:W-:Y:S02]  /*143f0*/  ISETP.GE.AND P1, PT, R0, R59.reuse, PT ;  /* 0x0000003b0000720c */ /* 0x080fe40003f26270 */
[----:B------:R-:W-:Y:S01]  /*14400*/  IADD3 R0, R24, -0x30, RZ ;  /* 0xffffffd018007810 */ /* 0x000fe20007ffe0ff */
[----:B------:R-:W-:Y:S01]  /*14410*/  HMMA.16816.F32 R72, R8, R38, R72 ;  /* 0x000000260848723c */ /* 0x000fe20000001848 */
[----:B------:R-:W3:Y:S01]  /*14420*/  LDSM.16.M88.4 R8, [R188+0x5800] ;  /* 0x00580000bc08783b */ /* 0x000ee20000000200 */
[----:B------:R-:W-:Y:S01]  /*14430*/  ISETP.GE.AND P4, PT, R26, R59, PT ;  /* 0x0000003b1a00720c */ /* 0x000fe20003f86270 */
[----:B------:R-:W-:-:S04]  /*14440*/  DEPBAR.LE SB0, 0x0 ;  /* 0x000080000000791a */ /* 0x000fc80000000000 */
[----:B------:R-:W-:Y:S01]  /*14450*/  ISETP.GE.AND P6, PT, R0, R59, PT ;  /* 0x0000003b0000720c */ /* 0x000fe20003fc6270 */
[----:B----4-:R-:W-:Y:S01]  /*14460*/  HMMA.16816.F32 R44, R52, R48, R44 ;  /* 0x00000030342c723c */ /* 0x010fe2000000182c */
[----:B------:R-:W-:-:S07]  /*14470*/  IADD3 R0, R24, -0x28, RZ ;  /* 0xffffffd818007810 */ /* 0x000fce0007ffe0ff */
[C---:B------:R-:W-:Y:S08]  /*14480*/  HMMA.16816.F32 R60, R52.reuse, R50, R60 ;  /* 0x00000032343c723c */ /* 0x040ff0000000183c */
[C---:B-1----:R-:W-:Y:S07]  /*14490*/  HMMA.16816.F32 R84, R52.reuse, R20, R84 ;  /* 0x000000143454723c */ /* 0x042fee0000001854 */
[----:B------:R-:W-:Y:S01]  /*144a0*/  IADD3 R20, R24, -0x3f, RZ ;  /* 0xffffffc118147810 */ /* 0x000fe20007ffe0ff */
[----:B------:R-:W-:Y:S01]  /*144b0*/  HMMA.16816.F32 R12, R52, R22, R12 ;  /* 0x00000016340c723c */ /* 0x000fe2000000180c */
[----:B------:R-:W-:-:S02]  /*144c0*/  FSEL R46, R46, -INF , !P4 ;  /* 0xff8000002e2e7808 */ /* 0x000fc40006000000 */
[----:B------:R-:W-:Y:S02]  /*144d0*/  FSEL R21, R44, -INF , !P4 ;  /* 0xff8000002c157808 */ /* 0x000fe40006000000 */
[-C--:B------:R-:W-:Y:S02]  /*144e0*/  ISETP.GE.AND P4, PT, R0, R59.reuse, PT ;  /* 0x0000003b0000720c */ /* 0x080fe40003f86270 */
[----:B------:R-:W-:Y:S01]  /*144f0*/  IADD3 R0, R24, -0x20, RZ ;  /* 0xffffffe018007810 */ /* 0x000fe20007ffe0ff */
[----:B--2---:R-:W-:Y:S01]  /*14500*/  HMMA.16816.F32 R68, R52, R6, R68 ;  /* 0x000000063444723c */ /* 0x004fe20000001844 */
[----:B------:R-:W-:Y:S02]  /*14510*/  ISETP.GE.AND P2, PT, R20, R59, PT ;  /* 0x0000003b1400720c */ /* 0x000fe40003f46270 */
[----:B------:R-:W-:Y:S02]  /*14520*/  IADD3 R20, R24, -0x37, RZ ;  /* 0xffffffc918147810 */ /* 0x000fe40007ffe0ff */
[----:B------:R-:W-:-:S02]  /*14530*/  FSEL R62, R62, -INF , !P1 ;  /* 0xff8000003e3e7808 */ /* 0x000fc40004800000 */
[----:B------:R-:W-:Y:S01]  /*14540*/  FSEL R23, R60, -INF , !P1 ;  /* 0xff8000003c177808 */ /* 0x000fe20004800000 */
[C---:B---3--:R-:W-:Y:S01]  /*14550*/  HMMA.16816.F32 R80, R52.reuse, R8, R80 ;  /* 0x000000083450723c */ /* 0x048fe20000001850 */
[-C--:B------:R-:W-:Y:S02]  /*14560*/  ISETP.GE.AND P1, PT, R0, R59.reuse, PT ;  /* 0x0000003b0000720c */ /* 0x080fe40003f26270 */
[C---:B------:R-:W-:Y:S02]  /*14570*/  IADD3 R22, R24.reuse, -0x2f, RZ ;  /* 0xffffffd118167810 */ /* 0x040fe40007ffe0ff */
[----:B------:R-:W-:Y:S02]  /*14580*/  IADD3 R0, R24, -0x18, RZ ;  /* 0xffffffe818007810 */ /* 0x000fe40007ffe0ff */
[----:B------:R-:W-:Y:S01]  /*14590*/  ISETP.GE.AND P0, PT, R20, R59, PT ;  /* 0x0000003b1400720c */ /* 0x000fe20003f06270 */
[----:B------:R-:W-:Y:S01]  /*145a0*/  HMMA.16816.F32 R16, R52, R4, R16 ;  /* 0x000000043410723c */ /* 0x000fe20000001810 */
[----:B------:R-:W-:-:S02]  /*145b0*/  FSEL R20, R86, -INF , !P6 ;  /* 0xff80000056147808 */ /* 0x000fc40007000000 */
[----:B------:R-:W-:Y:S02]  /*145c0*/  FSEL R7, R84, -INF , !P6 ;  /* 0xff80000054077808 */ /* 0x000fe40007000000 */
[-C--:B------:R-:W-:Y:S02]  /*145d0*/  ISETP.GE.AND P5, PT, R22, R59.reuse, PT ;  /* 0x0000003b1600720c */ /* 0x080fe40003fa6270 */
[----:B------:R-:W-:Y:S01]  /*145e0*/  ISETP.GE.AND P6, PT, R0, R59, PT ;  /* 0x0000003b0000720c */ /* 0x000fe20003fc6270 */
[----:B------:R-:W-:Y:S01]  /*145f0*/  HMMA.16816.F32 R72, R52, R10, R72 ;  /* 0x0000000a3448723c */ /* 0x000fe20000001848 */
[----:B------:R-:W-:Y:S02]  /*14600*/  IADD3 R0, R24, -0x17, RZ ;  /* 0xffffffe918007810 */ /* 0x000fe40007ffe0ff */
[----:B------:R-:W-:Y:S02]  /*14610*/  FSEL R8, R87, -INF , !P5 ;  /* 0xff80000057087808 */ /* 0x000fe40006800000 */
[----:B------:R-:W-:-:S02]  /*14620*/  FSEL R9, R85, -INF , !P5 ;  /* 0xff80000055097808 */ /* 0x000fc40006800000 */
[-C--:B------:R-:W-:Y:S02]  /*14630*/  ISETP.GE.AND P5, PT, R0, R59.reuse, PT ;  /* 0x0000003b0000720c */ /* 0x080fe40003fa6270 */
[C---:B------:R-:W-:Y:S02]  /*14640*/  IADD3 R0, R24.reuse, -0x10, RZ ;  /* 0xfffffff018007810 */ /* 0x040fe40007ffe0ff */
[----:B------:R-:W-:Y:S02]  /*14650*/  IADD3 R4, R24, -0x27, RZ ;  /* 0xffffffd918047810 */ /* 0x000fe40007ffe0ff */
[----:B------:R-:W-:Y:S02]  /*14660*/  FSEL R14, R14, -INF , !P4 ;  /* 0xff8000000e0e7808 */ /* 0x000fe40006000000 */
[----:B------:R-:W-:Y:S02]  /*14670*/  FSEL R5, R12, -INF , !P4 ;  /* 0xff8000000c057808 */ /* 0x000fe40006000000 */
[----:B------:R-:W-:-:S02]  /*14680*/  ISETP.GE.AND P4, PT, R0, R59, PT ;  /* 0x0000003b0000720c */ /* 0x000fc40003f86270 */
[----:B------:R-:W-:Y:S02]  /*14690*/  IADD3 R6, R24, -0x1f, RZ ;  /* 0xffffffe118067810 */ /* 0x000fe40007ffe0ff */
[----:B------:R-:W-:Y:S02]  /*146a0*/  FSEL R47, R47, -INF , !P2 ;  /* 0xff8000002f2f7808 */ /* 0x000fe40005000000 */
[----:B------:R-:W-:Y:S02]  /*146b0*/  FSEL R45, R45, -INF , !P2 ;  /* 0xff8000002d2d7808 */ /* 0x000fe40005000000 */
[----:B------:R-:W-:Y:S02]  /*146c0*/  ISETP.GE.AND P2, PT, R4, R59, PT ;  /* 0x0000003b0400720c */ /* 0x000fe40003f46270 */
[----:B------:R-:W-:Y:S02]  /*146d0*/  FSEL R4, R63, -INF , !P0 ;  /* 0xff8000003f047808 */ /* 0x000fe40004000000 */
[----:B------:R-:W-:-:S02]  /*146e0*/  FSEL R61, R61, -INF , !P0 ;  /* 0xff8000003d3d7808 */ /* 0x000fc40004000000 */
[----:B------:R-:W-:Y:S02]  /*146f0*/  FSEL R170, R82, -INF , !P4 ;  /* 0xff80000052aa7808 */ /* 0x000fe40006000000 */
[----:B------:R-:W-:Y:S02]  /*14700*/  FSEL R177, R80, -INF , !P4 ;  /* 0xff80000050b17808 */ /* 0x000fe40006000000 */
[----:B------:R-:W-:Y:S02]  /*14710*/  ISETP.GE.AND P0, PT, R6, R59, PT ;  /* 0x0000003b0600720c */ /* 0x000fe40003f06270 */
[----:B------:R-:W-:Y:S02]  /*14720*/  ISETP.GE.AND P4, PT, R137, 0x2, PT ;  /* 0x000000028900780c */ /* 0x000fe40003f86270 */
[----:B------:R-:W-:Y:S02]  /*14730*/  IADD3 R6, R24, -0xf, RZ ;  /* 0xfffffff118067810 */ /* 0x000fe40007ffe0ff */
[----:B------:R-:W-:-:S02]  /*14740*/  FSEL R0, R15, -INF , !P2 ;  /* 0xff8000000f007808 */ /* 0x000fc40005000000 */
[----:B------:R-:W-:Y:S02]  /*14750*/  FSEL R13, R13, -INF , !P2 ;  /* 0xff8000000d0d7808 */ /* 0x000fe40005000000 */
[----:B------:R-:W-:Y:S02]  /*14760*/  ISETP.GE.AND P2, PT, R6, R59, PT ;  /* 0x0000003b0600720c */ /* 0x000fe40003f46270 */
[C---:B------:R-:W-:Y:S02]  /*14770*/  IADD3 R6, R24.reuse, -0x8, RZ ;  /* 0xfffffff818067810 */ /* 0x040fe40007ffe0ff */
[----:B------:R-:W-:Y:S02]  /*14780*/  IADD3 R24, R24, -0x7, RZ ;  /* 0xfffffff918187810 */ /* 0x000fe40007ffe0ff */
[----:B------:R-:W-:Y:S02]  /*14790*/  FSEL R166, R18, -INF , !P1 ;  /* 0xff80000012a67808 */ /* 0x000fe40004800000 */
[----:B------:R-:W-:-:S02]  /*147a0*/  FSEL R173, R16, -INF , !P1 ;  /* 0xff80000010ad7808 */ /* 0x000fc40004800000 */
[----:B------:R-:W-:Y:S02]  /*147b0*/  FSEL R178, R19, -INF , !P0 ;  /* 0xff80000013b27808 */ /* 0x000fe40004000000 */
[----:B------:R-:W-:Y:S02]  /*147c0*/  FSEL R163, R17, -INF , !P0 ;  /* 0xff80000011a37808 */ /* 0x000fe40004000000 */
[-C--:B------:R-:W-:Y:S02]  /*147d0*/  ISETP.GE.AND P1, PT, R6, R59.reuse, PT ;  /* 0x0000003b0600720c */ /* 0x080fe40003f26270 */
[----:B------:R-:W-:Y:S02]  /*147e0*/  ISETP.GE.AND P0, PT, R24, R59, PT ;  /* 0x0000003b1800720c */ /* 0x000fe40003f06270 */
[----:B------:R-:W-:Y:S02]  /*147f0*/  FSEL R172, R70, -INF , !P6 ;  /* 0xff80000046ac7808 */ /* 0x000fe40007000000 */
[----:B------:R-:W-:-:S02]  /*14800*/  FSEL R171, R68, -INF , !P6 ;  /* 0xff80000044ab7808 */ /* 0x000fc40007000000 */
[----:B------:R-:W-:Y:S02]  /*14810*/  FSEL R176, R71, -INF , !P5 ;  /* 0xff80000047b07808 */ /* 0x000fe40006800000 */
[----:B------:R-:W-:Y:S02]  /*14820*/  FSEL R165, R69, -INF , !P5 ;  /* 0xff80000045a57808 */ /* 0x000fe40006800000 */
[----:B------:R-:W-:Y:S02]  /*14830*/  FSEL R164, R83, -INF , !P2 ;  /* 0xff80000053a47808 */ /* 0x000fe40005000000 */
[----:B------:R-:W-:Y:S02]  /*14840*/  FSEL R175, R81, -INF , !P2 ;  /* 0xff80000051af7808 */ /* 0x000fe40005000000 */
[----:B------:R-:W-:Y:S02]  /*14850*/  FSEL R144, R74, -INF , !P1 ;  /* 0xff8000004a907808 */ /* 0x000fe40004800000 */
[----:B------:R-:W-:-:S02]  /*14860*/  FSEL R174, R72, -INF , !P1 ;  /* 0xff80000048ae7808 */ /* 0x000fc40004800000 */
[----:B------:R-:W-:Y:S02]  /*14870*/  FSEL R162, R75, -INF , !P0 ;  /* 0xff8000004ba27808 */ /* 0x000fe40004000000 */
[----:B------:R-:W-:Y:S01]  /*14880*/  FSEL R145, R73, -INF , !P0 ;  /* 0xff80000049917808 */ /* 0x000fe20004000000 */
[----:B------:R-:W-:Y:S06]  /*14890*/  BAR.SYNC.DEFER_BLOCKING 0x0 ;  /* 0x0000000000007b1d */ /* 0x000fec0000010000 */
[----:B------:R-:W-:Y:S05]  /*148a0*/  @!P4 BRA `(.L_x_1020) ;  /* 0x00000ac00000c947 */ /* 0x000fea0003800000 */
[----:B------:R-:W-:Y:S05]  /*148b0*/  @!P3 BRA `(.L_x_1021) ;  /* 0x000003a00000b947 */ /* 0x000fea0003800000 */
[----:B------:R-:W-:Y:S02]  /*148c0*/  IABS R6, c[0x0][0x2d0] ;  /* 0x0000b40000067a13 */ /* 0x000fe40000000000 */
[----:B------:R-:W-:-:S02]  /*148d0*/  IADD3 R17, R2, -0x40, RZ ;  /* 0xffffffc002117810 */ /* 0x000fc40007ffe0ff */
[----:B------:R-:W1:Y:S01]  /*148e0*/  I2F.RP R15, R6 ;  /* 0x00000006000f7306 */ /* 0x000e620000209400 */
[----:B------:R-:W-:Y:S02]  /*148f0*/  IABS R12, R2 ;  /* 0x00000002000c7213 */ /* 0x000fe40000000000 */
[----:B------:R-:W-:Y:S02]  /*14900*/  IABS R10, R17 ;  /* 0x00000011000a7213 */ /* 0x000fe40000000000 */
[----:B------:R-:W-:Y:S02]  /*14910*/  LOP3.LUT R2, R2, c[0x0][0x2d0], RZ, 0x3c, !PT ;  /* 0x0000b40002027a12 */ /* 0x000fe400078e3cff */
[----:B------:R-:W-:Y:S02]  /*14920*/  LOP3.LUT R17, R17, c[0x0][0x2d0], RZ, 0x3c, !PT ;  /* 0x0000b40011117a12 */ /* 0x000fe400078e3cff */
[----:B------:R-:W-:Y:S02]  /*14930*/  ISETP.GE.AND P2, PT, R2, RZ, PT ;  /* 0x000000ff0200720c */ /* 0x000fe40003f46270 */
[----:B------:R-:W-:Y:S01]  /*14940*/  LOP3.LUT R2, RZ, c[0x0][0x2d0], RZ, 0x33, !PT ;  /* 0x0000b400ff027a12 */ /* 0x000fe200078e33ff */
        /* <DEDUP_REMOVED lines=12> */
[----:B------:R-:W-:-:S03]  /*14a10*/  IMAD R15, R6, R15, R12 ;  /* 0x0000000f060f7224 */ /* 0x000fc600078e020c */
[C---:B------:R-:W-:Y:S02]  /*14a20*/  ISETP.GT.U32.AND P1, PT, R6.reuse, R11, PT ;  /* 0x0000000b0600720c */ /* 0x040fe40003f24070 */
[----:B------:R-:W-:-:S11]  /*14a30*/  ISETP.GT.U32.AND P0, PT, R6, R15, PT ;  /* 0x0000000f0600720c */ /* 0x000fd60003f04070 */
[--C-:B------:R-:W-:Y:S01]  /*14a40*/  @!P1 IMAD.IADD R11, R11, 0x1, -R6.reuse ;  /* 0x000000010b0b9824 */ /* 0x100fe200078e0a06 */
[----:B------:R-:W-:Y:S01]  /*14a50*/  @!P1 IADD3 R16, R16, 0x1, RZ ;  /* 0x0000000110109810 */ /* 0x000fe20007ffe0ff */
[----:B------:R-:W-:Y:S01]  /*14a60*/  @!P0 IMAD.IADD R15, R15, 0x1, -R6 ;  /* 0x000000010f0f8824 */ /* 0x000fe200078e0a06 */
[----:B------:R-:W-:Y:S02]  /*14a70*/  @!P0 IADD3 R18, R18, 0x1, RZ ;  /* 0x0000000112128810 */ /* 0x000fe40007ffe0ff */
[-C--:B------:R-:W-:Y:S02]  /*14a80*/  ISETP.GE.U32.AND P5, PT, R11, R6.reuse, PT ;  /* 0x000000060b00720c */ /* 0x080fe40003fa6070 */
[----:B------:R-:W-:Y:S02]  /*14a90*/  ISETP.GE.U32.AND P6, PT, R15, R6, PT ;  /* 0x000000060f00720c */ /* 0x000fe40003fc6070 */
[----:B------:R-:W-:Y:S02]  /*14aa0*/  ISETP.GE.AND P0, PT, R17, RZ, PT ;  /* 0x000000ff1100720c */ /* 0x000fe40003f06270 */
[----:B------:R-:W-:-:S07]  /*14ab0*/  ISETP.NE.AND P1, PT, RZ, c[0x0][0x2d0], PT ;  /* 0x0000b400ff007a0c */ /* 0x000fce0003f25270 */
[----:B------:R-:W-:Y:S02]  /*14ac0*/  @P5 IADD3 R16, R16, 0x1, RZ ;  /* 0x0000000110105810 */ /* 0x000fe40007ffe0ff */
[----:B------:R-:W-:-:S03]  /*14ad0*/  @P6 IADD3 R18, R18, 0x1, RZ ;  /* 0x0000000112126810 */ /* 0x000fc60007ffe0ff */
[----:B------:R-:W-:Y:S01]  /*14ae0*/  @!P0 IMAD.MOV R16, RZ, RZ, -R16 ;  /* 0x000000ffff108224 */ /* 0x000fe200078e0a10 */
[----:B------:R-:W-:-:S04]  /*14af0*/  @!P2 IADD3 R18, -R18, RZ, RZ ;  /* 0x000000ff1212a210 */ /* 0x000fc80007ffe1ff */
[C---:B------:R-:W-:Y:S02]  /*14b00*/  SEL R11, R2.reuse, R18, !P1 ;  /* 0x00000012020b7207 */ /* 0x040fe40004800000 */
[----:B------:R-:W-:-:S03]  /*14b10*/  SEL R2, R2, R16, !P1 ;  /* 0x0000001002027207 */ /* 0x000fc60004800000 */
[----:B------:R-:W-:-:S04]  /*14b20*/  IMAD.WIDE R24, R11, 0x4, R208 ;  /* 0x000000040b187825 */ /* 0x000fc800078e02d0 */
[----:B------:R-:W-:Y:S01]  /*14b30*/  IMAD.WIDE R18, R2, 0x4, R208 ;  /* 0x0000000402127825 */ /* 0x000fe200078e02d0 */
[----:B------:R-:W2:Y:S04]  /*14b40*/  LDG.E R15, [R24.64] ;  /* 0x00000006180f7981 */ /* 0x000ea8000c1e1900 */
[----:B------:R-:W2:Y:S01]  /*14b50*/  LDG.E R10, [R18.64] ;  /* 0x00000006120a7981 */ /* 0x000ea2000c1e1900 */
[----:B------:R-:W-:Y:S01]  /*14b60*/  IMAD.IADD R2, R11, 0x1, -R2 ;  /* 0x000000010b027824 */ /* 0x000fe200078e0a02 */
[----:B------:R-:W-:-:S05]  /*14b70*/  MOV R11, 0x40 ;  /* 0x00000040000b7802 */ /* 0x000fca0000000f00 */
[----:B------:R-:W-:-:S04]  /*14b80*/  IMAD R11, R2, c[0x0][0x2d0], -R11 ;  /* 0x0000b400020b7a24 */ /* 0x000fc800078e0a0b */
[----:B------:R-:W-:Y:S01]  /*14b90*/  IMAD.WIDE.U32 R16, R11, c[0x0][0x198], RZ ;  /* 0x000066000b107a25 */ /* 0x000fe200078e00ff */
[----:B------:R-:W-:-:S05]  /*14ba0*/  SHF.R.S32.HI R2, RZ, 0x1f, R11 ;  /* 0x0000001fff027819 */ /* 0x000fca000001140b */
[----:B------:R-:W-:-:S04]  /*14bb0*/  IMAD R2, R2, c[0x0][0x198], RZ ;  /* 0x0000660002027a24 */ /* 0x000fc800078e02ff */
[----:B------:R-:W-:-:S04]  /*14bc0*/  IMAD R2, R11, c[0x0][0x19c], R2 ;  /* 0x000067000b027a24 */ /* 0x000fc800078e0202 */
[----:B------:R-:W-:Y:S02]  /*14bd0*/  IMAD.IADD R17, R17, 0x1, R2 ;  /* 0x0000000111117824 */ /* 0x000fe400078e0202 */
[----:B--2---:R-:W-:-:S04]  /*14be0*/  IMAD.IADD R10, R10, 0x1, -R15 ;  /* 0x000000010a0a7824 */ /* 0x004fc800078e0a0f */
[----:B------:R-:W-:Y:S01]  /*14bf0*/  IMAD.WIDE.U32 R16, R10, c[0x0][0x180], R16 ;  /* 0x000060000a107a25 */ /* 0x000fe200078e0010 */
[----:B------:R-:W-:-:S03]  /*14c00*/  SHF.R.S32.HI R6, RZ, 0x1f, R10 ;  /* 0x0000001fff067819 */ /* 0x000fc6000001140a */
[----:B------:R-:W-:Y:S02]  /*14c10*/  IMAD.MOV.U32 R15, RZ, RZ, R16 ;  /* 0x000000ffff0f7224 */ /* 0x000fe400078e0010 */
[----:B------:R-:W-:-:S04]  /*14c20*/  IMAD R11, R6, c[0x0][0x180], RZ ;  /* 0x00006000060b7a24 */ /* 0x000fc800078e02ff */
[----:B------:R-:W-:-:S05]  /*14c30*/  IMAD R11, R10, c[0x0][0x184], R11 ;  /* 0x000061000a0b7a24 */ /* 0x000fca00078e020b */
[----:B------:R-:W-:Y:S01]  /*14c40*/  IADD3 R6, R17, R11, RZ ;  /* 0x0000000b11067210 */ /* 0x000fe20007ffe0ff */
[----:B------:R-:W-:Y:S05]  /*14c50*/  BRA `(.L_x_1022) ;  /* 0x0000003000007947 */ /* 0x000fea0003800000 */
.L_x_1021:
[----:B------:R-:W-:-:S05]  /*14c60*/  IMAD.MOV.U32 R15, RZ, RZ, c[0x0][0x198] ;  /* 0x00006600ff0f7624 */ /* 0x000fca00078e00ff */
[----:B------:R-:W-:-:S04]  /*14c70*/  LEA R15, -R15, RZ, 0x6 ;  /* 0x000000ff0f0f7211 */ /* 0x000fc800078e31ff */
[----:B------:R-:W-:Y:S02]  /*14c80*/  SHF.R.S32.HI R6, RZ, 0x1f, R15 ;  /* 0x0000001fff067819 */ /* 0x000fe4000001140f */
.L_x_1022:
[C---:B------:R-:W-:Y:S02]  /*14c90*/  LOP3.LUT P2, RZ, R3.reuse, 0x2, RZ, 0xc0, !PT ;  /* 0x0000000203ff7812 */ /* 0x040fe4000784c0ff */
[----:B------:R-:W-:Y:S02]  /*14ca0*/  LOP3.LUT P1, RZ, R3, 0x4, RZ, 0xc0, !PT ;  /* 0x0000000403ff7812 */ /* 0x000fe4000782c0ff */
[----:B------:R-:W-:Y:S02]  /*14cb0*/  IADD3 R2, P5, R15, R148, RZ ;  /* 0x000000940f027210 */ /* 0x000fe40007fbe0ff */
[----:B------:R-:W-:Y:S02]  /*14cc0*/  LOP3.LUT P6, RZ, R3, 0x1, RZ, 0xc0, !PT ;  /* 0x0000000103ff7812 */ /* 0x000fe400078cc0ff */
[----:B------:R-:W-:Y:S01]  /*14cd0*/  LEA R16, P0, R15, R210, 0x1 ;  /* 0x000000d20f107211 */ /* 0x000fe200078008ff */
[----:B------:R-:W-:-:S03]  /*14ce0*/  IMAD.X R11, R6, 0x1, R147, P5 ;  /* 0x00000001060b7824 */ /* 0x000fc600028e0693 */
[CC--:B------:R-:W-:Y:S02]  /*14cf0*/  LEA.HI.X R17, R15.reuse, R211.reuse, R6, 0x1, P0 ;  /* 0x000000d30f117211 */ /* 0x0c0fe400000f0c06 */
[C---:B------:R-:W-:Y:S02]  /*14d00*/  @P2 LEA R28, P5, R2.reuse, c[0x0][0x168], 0x1 ;  /* 0x00005a00021c2a11 */ /* 0x040fe400078a08ff */
[C---:B------:R-:W-:Y:S02]  /*14d10*/  @P1 LEA R18, P0, R2.reuse, c[0x0][0x168], 0x1 ;  /* 0x00005a0002121a11 */ /* 0x040fe400078008ff */
[C-C-:B------:R-:W-:Y:S01]  /*14d20*/  @P2 LEA.HI.X R29, R2.reuse, c[0x0][0x16c], R11.reuse, 0x1, P5 ;  /* 0x00005b00021d2a11 */ /* 0x140fe200028f0c0b */
[----:B------:R-:W-:Y:S01]  /*14d30*/  @!PT LDS RZ, [RZ] ;  /* 0x00000000fffff984 */ /* 0x000fe20000000800 */
[----:B------:R-:W-:Y:S01]  /*14d40*/  @!PT LDS RZ, [RZ] ;  /* 0x00000000fffff984 */ /* 0x000fe20000000800 */
[----:B------:R-:W-:Y:S01]  /*14d50*/  @!PT LDS RZ, [RZ] ;  /* 0x00000000fffff984 */ /* 0x000fe20000000800 */
[----:B------:R1:W-:Y:S01]  /*14d60*/  @P6 LDGSTS.E.BYPASS.LTC128B.128 [R207+0x6000], [R16.64] ;  /* 0x0600000010cf6fae */ /* 0x0003e2000b901d46 */
[----:B------:R-:W-:Y:S02]  /*14d70*/  IADD3 R3, P5, R15, R56, RZ ;  /* 0x000000380f037210 */ /* 0x000fe40007fbe0ff */
[----:B------:R-:W-:Y:S01]  /*14d80*/  @P1 LEA.HI.X R19, R2, c[0x0][0x16c], R11, 0x1, P0 ;  /* 0x00005b0002131a11 */ /* 0x000fe200000f0c0b */
[----:B------:R1:W-:Y:S01]  /*14d90*/  @!P6 STS.128 [R207+0x6000], RZ ;  /* 0x006000ffcf00e388 */ /* 0x0003e20000000c00 */
[C---:B------:R-:W-:Y:S01]  /*14da0*/  @P2 IADD3 R11, P0, R3.reuse, R148, RZ ;  /* 0x00000094030b2210 */ /* 0x040fe20007f1e0ff */
[----:B------:R-:W-:Y:S01]  /*14db0*/  IMAD.X R146, R6, 0x1, R203, P5 ;  /* 0x0000000106927824 */ /* 0x000fe200028e06cb */
[C---:B------:R-:W-:Y:S01]  /*14dc0*/  @P6 LEA R26, P5, R3.reuse, R210, 0x1 ;  /* 0x000000d2031a6211 */ /* 0x040fe200078a08ff */
[----:B------:R-:W-:Y:S01]  /*14dd0*/  @!PT LDS RZ, [RZ] ;  /* 0x00000000fffff984 */ /* 0x000fe20000000800 */
[----:B------:R-:W-:Y:S01]  /*14de0*/  @!PT LDS RZ, [RZ] ;  /* 0x00000000fffff984 */ /* 0x000fe20000000800 */
[----:B------:R-:W-:Y:S01]  /*14df0*/  @!PT LDS RZ, [RZ] ;  /* 0x00000000fffff984 */ /* 0x000fe20000000800 */
[----:B------:R1:W-:Y:S02]  /*14e00*/  @P2 LDGSTS.E.BYPASS.LTC128B.128 [R207+0x8000], [R28.64+0x80] ;  /* 0x080000801ccf2fae */ /* 0x0003e4000b901d46 */
[----:B------:R-:W-:Y:S01]  /*14e10*/  @P2 IMAD.X R6, R146, 0x1, R147, P0 ;  /* 0x0000000192062824 */ /* 0x000fe200000e0693 */
[----:B------:R-:W-:Y:S01]  /*14e20*/  @P6 LEA.HI.X R27, R3, R211, R146, 0x1, P5 ;  /* 0x000000d3031b6211 */ /* 0x000fe200028f0c92 */
[----:B------:R1:W-:Y:S01]  /*14e30*/  @!P2 STS.128 [R207+0x8000], RZ ;  /* 0x008000ffcf00a388 */ /* 0x0003e20000000c00 */
[----:B------:R-:W-:-:S02]  /*14e40*/  @P2 LEA R24, P5, R11, c[0x0][0x168], 0x1 ;  /* 0x00005a000b182a11 */ /* 0x000fc400078a08ff */
[----:B------:R-:W-:Y:S01]  /*14e50*/  @P1 IADD3 R2, P0, R3, R148, RZ ;  /* 0x0000009403021210 */ /* 0x000fe20007f1e0ff */
[----:B------:R-:W-:Y:S01]  /*14e60*/  @!PT LDS RZ, [RZ] ;  /* 0x00000000fffff984 */ /* 0x000fe20000000800 */
[----:B------:R-:W-:Y:S01]  /*14e70*/  @!PT LDS RZ, [RZ] ;  /* 0x00000000fffff984 */ /* 0x000fe20000000800 */
[----:B------:R-:W-:Y:S01]  /*14e80*/  @!PT LDS RZ, [RZ] ;  /* 0x00000000fffff984 */ /* 0x000fe20000000800 */
[----:B------:R1:W-:Y:S01]  /*14e90*/  @P1 LDGSTS.E.BYPASS.LTC128B.128 [R207+0xa000], [R18.64+0x100] ;  /* 0x0a00010012cf1fae */ /* 0x0003e2000b901d46 */
[----:B------:R-:W-:Y:S02]  /*14ea0*/  @P2 LEA.HI.X R25, R11, c[0x0][0x16c], R6, 0x1, P5 ;  /* 0x00005b000b192a11 */ /* 0x000fe400028f0c06 */
[----:B------:R-:W-:Y:S01]  /*14eb0*/  IADD3 R3, P5, R3, R56, RZ ;  /* 0x0000003803037210 */ /* 0x000fe20007fbe0ff */
[----:B------:R-:W-:Y:S01]  /*14ec0*/  @P1 IMAD.X R11, R146, 0x1, R147, P0 ;  /* 0x00000001920b1824 */ /* 0x000fe200000e0693 */
[----:B------:R-:W-:Y:S01]  /*14ed0*/  @P1 LEA R30, P0, R2, c[0x0][0x168], 0x1 ;  /* 0x00005a00021e1a11 */ /* 0x000fe200078008ff */
[----:B------:R1:W-:Y:S02]  /*14ee0*/  @!P1 STS.128 [R207+0xa000], RZ ;  /* 0x00a000ffcf009388 */ /* 0x0003e40000000c00 */
[----:B------:R-:W-:Y:S01]  /*14ef0*/  IMAD.X R146, R146, 0x1, R203, P5 ;  /* 0x0000000192927824 */ /* 0x000fe200028e06cb */
[----:B------:R-:W-:Y:S01]  /*14f00*/  @P1 LEA.HI.X R31, R2, c[0x0][0x16c], R11, 0x1, P0 ;  /* 0x00005b00021f1a11 */ /* 0x000fe200000f0c0b */
[----:B------:R-:W-:Y:S01]  /*14f10*/  @!PT LDS RZ, [RZ] ;  /* 0x00000000fffff984 */ /* 0x000fe20000000800 */
[----:B------:R-:W-:Y:S01]  /*14f20*/  @!PT LDS RZ, [RZ] ;  /* 0x00000000fffff984 */ /* 0x000fe20000000800 */
[----:B------:R-:W-:Y:S01]  /*14f30*/  @!PT LDS RZ, [RZ] ;  /* 0x00000000fffff984 */ /* 0x000fe20000000800 */
[----:B------:R1:W-:Y:S01]  /*14f40*/  @P6 LDGSTS.E.BYPASS.LTC128B.128 [R207+0x6800], [R26.64] ;  /* 0x068000001acf6fae */ /* 0x0003e2000b901d46 */
[----:B------:R-:W-:-:S02]  /*14f50*/  @P2 IADD3 R11, P0, R3, R148, RZ ;  /* 0x00000094030b2210 */ /* 0x000fc40007f1e0ff */
[----:B------:R-:W-:Y:S01]  /*14f60*/  @P6 LEA R34, P5, R3, R210, 0x1 ;  /* 0x000000d203226211 */ /* 0x000fe200078a08ff */
[----:B------:R1:W-:Y:S02]  /*14f70*/  @!P6 STS.128 [R207+0x6800], RZ ;  /* 0x006800ffcf00e388 */ /* 0x0003e40000000c00 */
[----:B------:R-:W-:Y:S01]  /*14f80*/  @P2 IMAD.X R6, R146, 0x1, R147, P0 ;  /* 0x0000000192062824 */ /* 0x000fe200000e0693 */
[----:B------:R-:W-:Y:S01]  /*14f90*/  @P2 LEA R32, P0, R11, c[0x0][0x168], 0x1 ;  /* 0x00005a000b202a11 */ /* 0x000fe200078008ff */
[----:B------:R-:W-:Y:S01]  /*14fa0*/  @!PT LDS RZ, [RZ] ;  /* 0x00000000fffff984 */ /* 0x000fe20000000800 */
[----:B------:R-:W-:Y:S01]  /*14fb0*/  @!PT LDS RZ, [RZ] ;  /* 0x00000000fffff984 */ /* 0x000fe20000000800 */
[----:B------:R-:W-:Y:S01]  /*14fc0*/  @!PT LDS RZ, [RZ] ;  /* 0x00000000fffff984 */ /* 0x000fe20000000800 */
[----:B------:R1:W-:Y:S01]  /*14fd0*/  @P2 LDGSTS.E.BYPASS.LTC128B.128 [R207+0x8800], [R24.64+0x80] ;  /* 0x0880008018cf2fae */ /* 0x0003e2000b901d46 */
[C---:B------:R-:W-:Y:S02]  /*14fe0*/  @P6 LEA.HI.X R35, R3.reuse, R211, R146, 0x1, P5 ;  /* 0x000000d303236211 */ /* 0x040fe400028f0c92 */
[----:B------:R-:W-:Y:S01]  /*14ff0*/  @P1 IADD3 R2, P5, R3, R148, RZ ;  /* 0x0000009403021210 */ /* 0x000fe20007fbe0ff */
[----:B------:R1:W-:Y:S01]  /*15000*/  @!P2 STS.128 [R207+0x8800], RZ ;  /* 0x008800ffcf00a388 */ /* 0x0003e20000000c00 */
[----:B------:R-:W-:-:S02]  /*15010*/  @P2 LEA.HI.X R33, R11, c[0x0][0x16c], R6, 0x1, P0 ;  /* 0x00005b000b212a11 */ /* 0x000fc400000f0c06 */
[----:B------:R-:W-:Y:S01]  /*15020*/  IADD3 R11, P0, R3, R56, RZ ;  /* 0x00000038030b7210 */ /* 0x000fe20007f1e0ff */
[----:B------:R-:W-:Y:S01]  /*15030*/  @P1 IMAD.X R3, R146, 0x1, R147, P5 ;  /* 0x0000000192031824 */ /* 0x000fe200028e0693 */
[----:B------:R-:W-:Y:S01]  /*15040*/  @P1 LEA R36, P5, R2, c[0x0][0x168], 0x1 ;  /* 0x00005a0002241a11 */ /* 0x000fe200078a08ff */
[----:B------:R-:W-:Y:S01]  /*15050*/  @!PT LDS RZ, [RZ] ;  /* 0x00000000fffff984 */ /* 0x000fe20000000800 */
[----:B------:R-:W-:Y:S01]  /*15060*/  @!PT LDS RZ, [RZ] ;  /* 0x00000000fffff984 */ /* 0x000fe20000000800 */
[----:B------:R-:W-:Y:S01]  /*15070*/  @!PT LDS RZ, [RZ] ;  /* 0x00000000fffff984 */ /* 0x000fe20000000800 */
[----:B------:R1:W-:Y:S02]  /*15080*/  @P1 LDGSTS.E.BYPASS.LTC128B.128 [R207+0xa800], [R30.64+0x100] ;  /* 0x0a8001001ecf1fae */ /* 0x0003e4000b901d46 */
[----:B------:R-:W-:Y:S01]  /*15090*/  IMAD.X R146, R146, 0x1, R203, P0 ;  /* 0x0000000192927824 */ /* 0x000fe200000e06cb */
[C---:B------:R-:W-:Y:S01]  /*150a0*/  @P6 LEA R38, P0, R11.reuse, R210, 0x1 ;  /* 0x000000d20b266211 */ /* 0x040fe200078008ff */
[----:B------:R1:W-:Y:S01]  /*150b0*/  @!P1 STS.128 [R207+0xa800], RZ ;  /* 0x00a800ffcf009388 */ /* 0x0003e20000000c00 */
[----:B------:R-:W-:Y:S01]  /*150c0*/  @P1 LEA.HI.X R37, R2, c[0x0][0x16c], R3, 0x1, P5 ;  /* 0x00005b0002251a11 */ /* 0x000fe200028f0c03 */
[----:B------:R-:W-:Y:S01]  /*150d0*/  IMAD.MOV.U32 R210, RZ, RZ, R16 ;  /* 0x000000ffffd27224 */ /* 0x000fe200078e0010 */
[CC--:B------:R-:W-:Y:S01]  /*150e0*/  @P2 IADD3 R2, P5, R11.reuse, R148.reuse, RZ ;  /* 0x000000940b022210 */ /* 0x0c0fe20007fbe0ff */
[----:B------:R-:W-:Y:S01]  /*150f0*/  @!PT LDS RZ, [RZ] ;  /* 0x00000000fffff984 */ /* 0x000fe20000000800 */
[----:B------:R-:W-:Y:S01]  /*15100*/  @!PT LDS RZ, [RZ] ;  /* 0x00000000fffff984 */ /* 0x000fe20000000800 */
[----:B------:R-:W-:Y:S01]  /*15110*/  @!PT LDS RZ, [RZ] ;  /* 0x00000000fffff984 */ /* 0x000fe20000000800 */
[----:B------:R1:W-:Y:S01]  /*15120*/  @P6 LDGSTS.E.BYPASS.LTC128B.128 [R207+0x7000], [R34.64] ;  /* 0x0700000022cf6fae */ /* 0x0003e2000b901d46 */
[C---:B------:R-:W-:Y:S01]  /*15130*/  @P6 LEA.HI.X R39, R11.reuse, R211, R146, 0x1, P0 ;  /* 0x000000d30b276211 */ /* 0x040fe200000f0c92 */
[----:B------:R-:W-:Y:S01]  /*15140*/  IMAD.MOV.U32 R211, RZ, RZ, R17 ;  /* 0x000000ffffd37224 */ /* 0x000fe200078e0011 */
[----:B------:R-:W-:Y:S01]  /*15150*/  @P1 IADD3 R11, P0, R11, R148, RZ ;  /* 0x000000940b0b1210 */ /* 0x000fe20007f1e0ff */
[--C-:B------:R-:W-:Y:S01]  /*15160*/  @P2 IMAD.X R3, R146, 0x1, R147.reuse, P5 ;  /* 0x0000000192032824 */ /* 0x100fe200028e0693 */
[----:B------:R-:W-:Y:S01]  /*15170*/  @P2 LEA R48, P5, R2, c[0x0][0x168], 0x1 ;  /* 0x00005a0002302a11 */ /* 0x000fe200078a08ff */
[----:B------:R1:W-:Y:S02]  /*15180*/  @!P6 STS.128 [R207+0x7000], RZ ;  /* 0x007000ffcf00e388 */ /* 0x0003e40000000c00 */
[----:B------:R-:W-:Y:S01]  /*15190*/  @P1 IMAD.X R146, R146, 0x1, R147, P0 ;  /* 0x0000000192921824 */ /* 0x000fe200000e0693 */
[----:B------:R-:W-:Y:S01]  /*151a0*/  @P1 LEA R10, P0, R11, c[0x0][0x168], 0x1 ;  /* 0x00005a000b0a1a11 */ /* 0x000fe200078008ff */
[----:B------:R-:W-:Y:S01]  /*151b0*/  @!PT LDS RZ, [RZ] ;  /* 0x00000000fffff984 */ /* 0x000fe20000000800 */
[----:B------:R-:W-:Y:S01]  /*151c0*/  @!PT LDS RZ, [RZ] ;  /* 0x00000000fffff984 */ /* 0x000fe20000000800 */
[----:B------:R-:W-:Y:S01]  /*151d0*/  @!PT LDS RZ, [RZ] ;  /* 0x00000000fffff984 */ /* 0x000fe20000000800 */
[----:B------:R1:W-:Y:S01]  /*151e0*/  @P2 LDGSTS.E.BYPASS.LTC128B.128 [R207+0x9000], [R32.64+0x80] ;  /* 0x0900008020cf2fae */ /* 0x0003e2000b901d46 */
[----:B------:R-:W-:-:S02]  /*151f0*/  @P2 LEA.HI.X R49, R2, c[0x0][0x16c], R3, 0x1, P5 ;  /* 0x00005b0002312a11 */ /* 0x000fc400028f0c03 */
[----:B------:R-:W-:Y:S01]  /*15200*/  @P1 LEA.HI.X R11, R11, c[0x0][0x16c], R146, 0x1, P0 ;  /* 0x00005b000b0b1a11 */ /* 0x000fe200000f0c92 */
[----:B------:R1:W-:Y:S04]  /*15210*/  @!P2 STS.128 [R207+0x9000], RZ ;  /* 0x009000ffcf00a388 */ /* 0x0003e80000000c00 */
        /* <DEDUP_REMOVED lines=8> */
[----:B------:R1:W-:Y:S04]  /*152a0*/  @P6 LDGSTS.E.BYPASS.LTC128B.128 [R207+0x7800], [R38.64] ;  /* 0x0780000026cf6fae */ /* 0x0003e8000b901d46 */
        /* <DEDUP_REMOVED lines=10> */
[----:B------:R1:W-:Y:S04]  /*15350*/  @!P1 STS.128 [R207+0xb800], RZ ;  /* 0x00b800ffcf009388 */ /* 0x0003e80000000c00 */
[----:B------:R-:W0:Y:S02]  /*15360*/  LDGDEPBAR ;  /* 0x00000000000079af */ /* 0x000e240000000000 */
.L_x_1020:
        /* <DEDUP_REMOVED lines=30> */
[----:B------:R-:W-:Y:S01]  /*15550*/  SHF.L.U32 R196, R42, 0x1, RZ ;  /* 0x000000012ac47819 */ /* 0x000fe200000006ff */
[----:B-1----:R-:W1:Y:S03]  /*15560*/  SHFL.BFLY PT, R11, R6, 0x2, 0x1f ;  /* 0x0c401f00060b7f89 */ /* 0x002e6600000e0000 */
[-C--:B------:R-:W-:Y:S01]  /*15570*/  LEA R193, R41, R196.reuse, 0x1 ;  /* 0x000000c429c17211 */ /* 0x080fe200078e08ff */
[----:B------:R-:W2:Y:S01]  /*15580*/  SHFL.BFLY PT, R2, R15, 0x2, 0x1f ;  /* 0x0c401f000f027f89 */ /* 0x000ea200000e0000 */
[----:B------:R-:W-:-:S03]  /*15590*/  LEA R194, R43, R196, 0x1 ;  /* 0x000000c42bc27211 */ /* 0x000fc600078e08ff */
[----:B------:R-:W-:Y:S01]  /*155a0*/  LDSM.16.MT88.4 R68, [R196+0xe000] ;  /* 0x00e00000c444783b */ /* 0x000fe20000004200 */
[----:B------:R-:W-:-:S03]  /*155b0*/  LEA R192, R41, R194, 0x1 ;  /* 0x000000c229c07211 */ /* 0x000fc600078e08ff */
[----:B------:R-:W-:Y:S04]  /*155c0*/  LDSM.16.MT88.4 R84, [R193+0xe000] ;  /* 0x00e00000c154783b */ /* 0x000fe80000004200 */
[----:B------:R-:W-:Y:S04]  /*155d0*/  LDSM.16.MT88.4 R36, [R196+0xc000] ;  /* 0x00c00000c424783b */ /* 0x000fe80000004200 */
[----:B------:R-:W-:Y:S01]  /*155e0*/  LDSM.16.MT88.4 R52, [R193+0xc000] ;  /* 0x00c00000c134783b */ /* 0x000fe20000004200 */
[----:B-1----:R-:W-:-:S03]  /*155f0*/  FMNMX.FTZ R11, R6, R11, !PT ;  /* 0x0000000b060b7209 */ /* 0x002fc60007810000 */
[----:B------:R-:W-:Y:S01]  /*15600*/  LDSM.16.MT88.4 R76, [R194+0xe000] ;  /* 0x00e00000c24c783b */ /* 0x000fe20000004200 */
[----:B--2---:R-:W-:-:S03]  /*15610*/  FMNMX.FTZ R2, R15, R2, !PT ;  /* 0x000000020f027209 */ /* 0x004fc60007810000 */
        /* <DEDUP_REMOVED lines=20> */
[--C-:B------:R-:W-:Y:S02]  /*15760*/  FFMA.FTZ R155, R23, c[0x0][0x23c], -R146.reuse ;  /* 0x00008f00179b7a23 */ /* 0x100fe40000010892 */
[----:B------:R-:W-:Y:S01]  /*15770*/  FFMA.FTZ R150, R61, c[0x0][0x23c], -R146 ;  /* 0x00008f003d967a23 */ /* 0x000fe20000010892 */
[----:B------:R-:W-:Y:S01]  /*15780*/  MUFU.EX2 R157, R157 ;  /* 0x0000009d009d7308 */ /* 0x000fe20000000800 */
[--C-:B------:R-:W-:Y:S01]  /*15790*/  FFMA.FTZ R156, R46, c[0x0][0x23c], -R167.reuse ;  /* 0x00008f002e9c7a23 */ /* 0x100fe200000108a7 */
[----:B------:R-:W-:Y:S01]  /*157a0*/  LDSM.16.MT88.4 R24, [R194+0xe800] ;  /* 0x00e80000c218783b */ /* 0x000fe20000004200 */
[----:B------:R-:W-:-:S02]  /*157b0*/  FFMA.FTZ R159, R47, c[0x0][0x23c], -R167 ;  /* 0x00008f002f9f7a23 */ /* 0x000fc400000108a7 */
[--C-:B------:R-:W-:Y:S01]  /*157c0*/  FFMA.FTZ R161, R62, c[0x0][0x23c], -R167.reuse ;  /* 0x00008f003ea17a23 */ /* 0x100fe200000108a7 */
[----:B------:R-:W1:Y:S01]  /*157d0*/  LDSM.16.MT88.4 R44, [R194+0xc000] ;  /* 0x00c00000c22c783b */ /* 0x000e620000004200 */
[--C-:B------:R-:W-:Y:S01]  /*157e0*/  FFMA.FTZ R152, R4, c[0x0][0x23c], -R167.reuse ;  /* 0x00008f0004987a23 */ /* 0x100fe200000108a7 */
[----:B------:R-:W2:Y:S01]  /*157f0*/  MUFU.EX2 R154, R154 ;  /* 0x0000009a009a7308 */ /* 0x000ea20000000800 */
[--C-:B------:R-:W-:Y:S01]  /*15800*/  FFMA.FTZ R153, R7, c[0x0][0x23c], -R146.reuse ;  /* 0x00008f0007997a23 */ /* 0x100fe20000010892 */
[----:B------:R-:W3:Y:S01]  /*15810*/  LDSM.16.MT88.4 R60, [R192+0xc000] ;  /* 0x00c00000c03c783b */ /* 0x000ee20000004200 */
[--C-:B------:R-:W-:Y:S02]  /*15820*/  FFMA.FTZ R149, R5, c[0x0][0x23c], -R146.reuse ;  /* 0x00008f0005957a23 */ /* 0x100fe40000010892 */
[--C-:B------:R-:W-:Y:S01]  /*15830*/  FFMA.FTZ R148, R9, c[0x0][0x23c], -R146.reuse ;  /* 0x00008f0009947a23 */ /* 0x100fe20000010892 */
[----:B------:R-:W4:Y:S01]  /*15840*/  LDSM.16.MT88.4 R4, [R192+0x10000] ;  /* 0x01000000c004783b */ /* 0x000f220000004200 */
[--C-:B------:R-:W-:Y:S01]  /*15850*/  FFMA.FTZ R138, R8, c[0x0][0x23c], -R167.reuse ;  /* 0x00008f00088a7a23 */ /* 0x100fe200000108a7 */
[----:B------:R-:W-:Y:S01]  /*15860*/  MUFU.EX2 R155, R155 ;  /* 0x0000009b009b7308 */ /* 0x000fe20000000800 */
[----:B------:R-:W-:Y:S01]  /*15870*/  FFMA.FTZ R2, R13, c[0x0][0x23c], -R146 ;  /* 0x00008f000d027a23 */ /* 0x000fe20000010892 */
[----:B------:R-:W5:Y:S01]  /*15880*/  LDSM.16.MT88.4 R8, [R196+0xe800] ;  /* 0x00e80000c408783b */ /* 0x000f620000004200 */
[----:B------:R-:W-:-:S02]  /*15890*/  FFMA.FTZ R151, R20, c[0x0][0x23c], -R167 ;  /* 0x00008f0014977a23 */ /* 0x000fc400000108a7 */
[--C-:B------:R-:W-:Y:S01]  /*158a0*/  FFMA.FTZ R139, R14, c[0x0][0x23c], -R167.reuse ;  /* 0x00008f000e8b7a23 */ /* 0x100fe200000108a7 */
[----:B------:R-:W1:Y:S01]  /*158b0*/  LDSM.16.MT88.4 R20, [R196+0xc800] ;  /* 0x00c80000c414783b */ /* 0x000e620000004200 */
[----:B------:R-:W-:Y:S01]  /*158c0*/  FFMA.FTZ R0, R0, c[0x0][0x23c], -R167 ;  /* 0x00008f0000007a23 */ /* 0x000fe200000108a7 */
[----:B------:R-:W3:Y:S01]  /*158d0*/  MUFU.EX2 R150, R150 ;  /* 0x0000009600967308 */ /* 0x000ee20000000800 */
[----:B--2---:R-:W-:Y:S01]  /*158e0*/  F2FP.PACK_AB R116, R154, R157 ;  /* 0x0000009d9a74723e */ /* 0x004fe200000000ff */
[----:B------:R-:W2:Y:S01]  /*158f0*/  LDSM.16.MT88.4 R12, [R192+0xe800] ;  /* 0x00e80000c00c783b */ /* 0x000ea20000004200 */
[--C-:B------:R-:W-:Y:S02]  /*15900*/  FFMA.FTZ R158, R173, c[0x0][0x23c], -R146.reuse ;  /* 0x00008f00ad9e7a23 */ /* 0x100fe40000010892 */
[--C-:B------:R-:W-:Y:S02]  /*15910*/  FFMA.FTZ R160, R171, c[0x0][0x23c], -R146.reuse ;  /* 0x00008f00aba07a23 */ /* 0x100fe40000010892 */
[--C-:B------:R-:W-:Y:S01]  /*15920*/  FFMA.FTZ R163, R163, c[0x0][0x23c], -R146.reuse ;  /* 0x00008f00a3a37a23 */ /* 0x100fe20000010892 */
[----:B------:R-:W-:Y:S01]  /*15930*/  MUFU.EX2 R156, R156 ;  /* 0x0000009c009c7308 */ /* 0x000fe20000000800 */
[----:B------:R-:W-:-:S02]  /*15940*/  FFMA.FTZ R165, R165, c[0x0][0x23c], -R146 ;  /* 0x00008f00a5a57a23 */ /* 0x000fc40000010892 */
[--C-:B------:R-:W-:Y:S02]  /*15950*/  FFMA.FTZ R166, R166, c[0x0][0x23c], -R167.reuse ;  /* 0x00008f00a6a67a23 */ /* 0x100fe400000108a7 */
[--C-:B------:R-:W-:Y:S02]  /*15960*/  FFMA.FTZ R171, R178, c[0x0][0x23c], -R167.reuse ;  /* 0x00008f00b2ab7a23 */ /* 0x100fe400000108a7 */
[--C-:B------:R-:W-:Y:S01]  /*15970*/  FFMA.FTZ R172, R172, c[0x0][0x23c], -R167.reuse ;  /* 0x00008f00acac7a23 */ /* 0x100fe200000108a7 */
[----:B------:R-:W4:Y:S01]  /*15980*/  MUFU.EX2 R159, R159 ;  /* 0x0000009f009f7308 */ /* 0x000f220000000800 */
[----:B---3--:R-:W-:Y:S01]  /*15990*/  F2FP.PACK_AB R118, R150, R155 ;  /* 0x0000009b9676723e */ /* 0x008fe200000000ff */
[--C-:B------:R-:W-:Y:S02]  /*159a0*/  FFMA.FTZ R173, R176, c[0x0][0x23c], -R167.reuse ;  /* 0x00008f00b0ad7a23 */ /* 0x100fe400000108a7 */
[----:B------:R-:W-:Y:S02]  /*159b0*/  FFMA.FTZ R176, R177, c[0x0][0x23c], -R146 ;  /* 0x00008f00b1b07a23 */ /* 0x000fe40000010892 */
[----:B------:R-:W-:-:S02]  /*159c0*/  FFMA.FTZ R177, R164, c[0x0][0x23c], -R167 ;  /* 0x00008f00a4b17a23 */ /* 0x000fc400000108a7 */
[----:B------:R-:W-:Y:S01]  /*159d0*/  MUFU.EX2 R161, R161 ;  /* 0x000000a100a17308 */ /* 0x000fe20000000800 */
[--C-:B------:R-:W-:Y:S02]  /*159e0*/  FFMA.FTZ R175, R175, c[0x0][0x23c], -R146.reuse ;  /* 0x00008f00afaf7a23 */ /* 0x100fe40000010892 */
[--C-:B------:R-:W-:Y:S02]  /*159f0*/  FFMA.FTZ R174, R174, c[0x0][0x23c], -R146.reuse ;  /* 0x00008f00aeae7a23 */ /* 0x100fe40000010892 */
[----:B------:R-:W-:Y:S02]  /*15a00*/  FFMA.FTZ R217, R145, c[0x0][0x23c], -R146 ;  /* 0x00008f0091d97a23 */ /* 0x000fe40000010892 */
[--C-:B------:R-:W-:Y:S01]  /*15a10*/  FFMA.FTZ R170, R170, c[0x0][0x23c], -R167.reuse ;  /* 0x00008f00aaaa7a23 */ /* 0x100fe200000108a7 */
[----:B------:R-:W3:Y:S01]  /*15a20*/  MUFU.EX2 R152, R152 ;  /* 0x0000009800987308 */ /* 0x000ee20000000800 */
[----:B----4-:R-:W-:Y:S01]  /*15a30*/  F2FP.PACK_AB R117, R159, R156 ;  /* 0x0000009c9f75723e */ /* 0x010fe200000000ff */
        /* <DEDUP_REMOVED lines=8> */
[----:B---3--:R-:W-:Y:S01]  /*15ac0*/  F2FP.PACK_AB R119, R152, R161 ;  /* 0x000000a19877723e */ /* 0x008fe200000000ff */
[----:B------:R-:W3:Y:S01]  /*15ad0*/  MUFU.EX2 R148, R148 ;  /* 0x0000009400947308 */ /* 0x000ee20000000800 */
        /* <DEDUP_REMOVED lines=9> */
[----:B------:R-:W4:Y:S06]  /*15b70*/  MUFU.EX2 R138, R138 ;  /* 0x0000008a008a7308 */ /* 0x000f2c0000000800 */
        /* <DEDUP_REMOVED lines=39> */
[----:B----4-:R-:W-:Y:S01]  /*15df0*/  F2FP.PACK_AB R5, R138, R151 ;  /* 0x000000978a05723e */ /* 0x010fe200000000ff */
        /* <DEDUP_REMOVED lines=9> */
[----:B-----5:R-:W-:Y:S01]  /*15e90*/  HMMA.16816.F32 R64, R4, R8, R64 ;  /* 0x000000080440723c */ /* 0x020fe20000001840 */
        /* <DEDUP_REMOVED lines=128> */
[----:B------:R-:W-:Y:S01]  /*166a0*/  ULDC UR5, c[0x0][0x1a0] ;  /* 0x0000680000057ab9 */ /* 0x000fe20000000800 */
[----:B------:R-:W-:Y:S01]  /*166b0*/  IMAD.MOV.U32 R137, RZ, RZ, R136 ;  /* 0x000000ffff897224 */ /* 0x000fe200078e0088 */
[----:B------:R-:W-:-:S02]  /*166c0*/  USHF.R.S32.HI UR7, URZ, 0x1f, UR6 ;  /* 0x0000001f3f077899 */ /* 0x000fc40008011406 */
[----:B------:R-:W-:Y:S01]  /*166d0*/  MOV R214, UR6 ;  /* 0x0000000600d67c02 */ /* 0x000fe20008000f00 */
[----:B------:R-:W-:Y:S02]  /*166e0*/  ULDC UR4, c[0x0][0x198] ;  /* 0x0000660000047ab9 */ /* 0x000fe40000000800 */
[----:B------:R-:W-:Y:S01]  /*166f0*/  USHF.L.U32 UR5, UR5, 0x4, URZ ;  /* 0x0000000405057899 */ /* 0x000fe2000800063f */
[----:B------:R-:W-:Y:S01]  /*16700*/  MOV R212, UR7 ;  /* 0x0000000700d47c02 */ /* 0x000fe20008000f00 */
[----:B------:R-:W-:Y:S02]  /*16710*/  USHF.L.U32 UR4, UR4, 0x4, URZ ;  /* 0x0000000404047899 */ /* 0x000fe4000800063f */
[----:B------:R-:W-:Y:S02]  /*16720*/  ULDC.64 UR8, c[0x0][0x118] ;  /* 0x0000460000087ab9 */ /* 0x000fe40000000a00 */
.L_x_1027:
        /* <DEDUP_REMOVED lines=11> */
[C---:B------:R-:W-:Y:S02]  /*167e0*/  IADD3 R10, R3.reuse, 0x40, RZ ;  /* 0x00000040030a7810 */ /* 0x040fe40007ffe0ff */
[----:B------:R-:W-:Y:S02]  /*167f0*/  IABS R4, R3 ;  /* 0x0000000300047213 */ /* 0x000fe40000000000 */
[----:B------:R-:W-:Y:S02]  /*16800*/  IABS R6, R10 ;  /* 0x0000000a00067213 */ /* 0x000fe40000000000 */
[----:B------:R-:W-:Y:S02]  /*16810*/  LOP3.LUT R10, R10, c[0x0][0x2d0], RZ, 0x3c, !PT ;  /* 0x0000b4000a0a7a12 */ /* 0x000fe400078e3cff */
        /* <DEDUP_REMOVED lines=49> */
.L_x_1024:
[----:B------:R-:W-:Y:S02]  /*16b30*/  ISETP.GE.AND P0, PT, R132, c[0x0][0x220], PT ;  /* 0x0000880084007a0c */ /* 0x000fe40003f06270 */
[----:B------:R-:W-:Y:S02]  /*16b40*/  ISETP.GE.AND P4, PT, R134, c[0x0][0x220], PT ;  /* 0x0000880086007a0c */ /* 0x000fe40003f86270 */
[----:B------:R-:W-:Y:S02]  /*16b50*/  SEL R2, RZ, 0x3fffc, P0 ;  /* 0x0003fffcff027807 */ /* 0x000fe40000000000 */
[----:B------:R-:W-:Y:S02]  /*16b60*/  IADD3 R7, P1, R4, UR5, RZ ;  /* 0x0000000504077c10 */ /* 0x000fe4000ff3e0ff */
[----:B------:R-:W-:Y:S02]  /*16b70*/  LOP3.LUT P6, RZ, R2, 0x4, RZ, 0xc0, !PT ;  /* 0x0000000402ff7812 */ /* 0x000fe400078cc0ff */
[-C--:B------:R-:W-:Y:S01]  /*16b80*/  LEA R2, P2, R4, R168.reuse, 0x1 ;  /* 0x000000a804027211 */ /* 0x080fe200078408ff */
[--C-:B------:R-:W-:Y:S01]  /*16b90*/  IMAD.X R6, R204, 0x1, R3.reuse, P1 ;  /* 0x00000001cc067824 */ /* 0x100fe200008e0603 */
[----:B------:R-:W-:Y:S02]  /*16ba0*/  ISETP.GE.AND P0, PT, R133, c[0x0][0x220], PT ;  /* 0x0000880085007a0c */ /* 0x000fe40003f06270 */
[-C--:B------:R-:W-:Y:S02]  /*16bb0*/  LEA.HI.X R3, R4, R169.reuse, R3, 0x1, P2 ;  /* 0x000000a904037211 */ /* 0x080fe400010f0c03 */
[CC--:B------:R-:W-:Y:S02]  /*16bc0*/  @!P4 LEA R14, P5, R7.reuse, R168.reuse, 0x1 ;  /* 0x000000a8070ec211 */ /* 0x0c0fe400078a08ff */
[C---:B------:R-:W-:Y:S01]  /*16bd0*/  IADD3 R5, P1, R7.reuse, UR5, RZ ;  /* 0x0000000507057c10 */ /* 0x040fe2000ff3e0ff */
[----:B------:R-:W-:Y:S01]  /*16be0*/  @!PT LDS RZ, [RZ] ;  /* 0x00000000fffff984 */ /* 0x000fe20000000800 */
[----:B------:R-:W-:Y:S01]  /*16bf0*/  @!PT LDS RZ, [RZ] ;  /* 0x00000000fffff984 */ /* 0x000fe20000000800 */
[----:B------:R-:W-:Y:S01]  /*16c00*/  @!PT LDS RZ, [RZ] ;  /* 0x00000000fffff984 */ /* 0x000fe20000000800 */
[----:B------:R1:W-:Y:S01]  /*16c10*/  @!P4 LDGSTS.E.BYPASS.LTC128B.128 [R207+0xc000], [R2.64] ;  /* 0x0c00000002cfcfae */ /* 0x0003e2000b901d48 */
[-CC-:B------:R-:W-:Y:S02]  /*16c20*/  @!P4 LEA.HI.X R15, R7, R169.reuse, R6.reuse, 0x1, P5 ;  /* 0x000000a9070fc211 */ /* 0x180fe400028f0c06 */
[-C--:B------:R-:W-:Y:S01]  /*16c30*/  @!P4 LEA R12, P5, R5, R168.reuse, 0x1 ;  /* 0x000000a8050cc211 */ /* 0x080fe200078a08ff */
[----:B------:R-:W-:Y:S01]  /*16c40*/  @P4 STS.128 [R207+0xc000], RZ ;  /* 0x00c000ffcf004388 */ /* 0x000fe20000000c00 */
[--C-:B------:R-:W-:Y:S01]  /*16c50*/  IMAD.X R4, R204, 0x1, R6.reuse, P1 ;  /* 0x00000001cc047824 */ /* 0x100fe200008e0606 */
[CC--:B------:R-:W-:Y:S02]  /*16c60*/  @!P0 LEA R10, P2, R7.reuse, R168.reuse, 0x1 ;  /* 0x000000a8070a8211 */ /* 0x0c0fe400078408ff */
[----:B------:R-:W-:Y:S01]  /*16c70*/  @!PT LDS RZ, [RZ] ;  /* 0x00000000fffff984 */ /* 0x000fe20000000800 */
[----:B------:R-:W-:Y:S01]  /*16c80*/  @!PT LDS RZ, [RZ] ;  /* 0x00000000fffff984 */ /* 0x000fe20000000800 */
[----:B------:R-:W-:Y:S01]  /*16c90*/  @!PT LDS RZ, [RZ] ;  /* 0x00000000fffff984 */ /* 0x000fe20000000800 */
[----:B------:R1:W-:Y:S01]  /*16ca0*/  @!P0 LDGSTS.E.BYPASS.LTC128B.128 [R207+0xe000], [R2.64+0x80] ;  /* 0x0e00008002cf8fae */ /* 0x0003e2000b901d48 */
[CC--:B------:R-:W-:Y:S02]  /*16cb0*/  @P6 LEA R8, P1, R7.reuse, R168.reuse, 0x1 ;  /* 0x000000a807086211 */ /* 0x0c0fe400078208ff */
[CCC-:B------:R-:W-:Y:S01]  /*16cc0*/  @!P0 LEA.HI.X R11, R7.reuse, R169.reuse, R6.reuse, 0x1, P2 ;  /* 0x000000a9070b8211 */ /* 0x1c0fe200010f0c06 */
[----:B------:R-:W-:Y:S01]  /*16cd0*/  @P0 STS.128 [R207+0xe000], RZ ;  /* 0x00e000ffcf000388 */ /* 0x000fe20000000c00 */
[-C--:B------:R-:W-:Y:S02]  /*16ce0*/  @P6 LEA.HI.X R9, R7, R169.reuse, R6, 0x1, P1 ;  /* 0x000000a907096211 */ /* 0x080fe400008f0c06 */
[CCC-:B------:R-:W-:Y:S01]  /*16cf0*/  @!P4 LEA.HI.X R13, R5.reuse, R169.reuse, R4.reuse, 0x1, P5 ;  /* 0x000000a9050dc211 */ /* 0x1c0fe200028f0c04 */
[----:B------:R-:W-:Y:S01]  /*16d00*/  @!PT LDS RZ, [RZ] ;  /* 0x00000000fffff984 */ /* 0x000fe20000000800 */
[----:B------:R-:W-:Y:S01]  /*16d10*/  @!PT LDS RZ, [RZ] ;  /* 0x00000000fffff984 */ /* 0x000fe20000000800 */
[----:B------:R-:W-:Y:S01]  /*16d20*/  @!PT LDS RZ, [RZ] ;  /* 0x00000000fffff984 */ /* 0x000fe20000000800 */
[----:B------:R1:W-:Y:S01]  /*16d30*/  @P6 LDGSTS.E.BYPASS.LTC128B.128 [R207+0x10000], [R2.64+0x100] ;  /* 0x1000010002cf6fae */ /* 0x0003e2000b901d48 */
[CC--:B------:R-:W-:Y:S02]  /*16d40*/  @!P0 LEA R16, P2, R5.reuse, R168.reuse, 0x1 ;  /* 0x000000a805108211 */ /* 0x0c0fe400078408ff */
[CC--:B------:R-:W-:Y:S01]  /*16d50*/  @P6 LEA R20, P1, R5.reuse, R168.reuse, 0x1 ;  /* 0x000000a805146211 */ /* 0x0c0fe200078208ff */
[----:B------:R-:W-:Y:S01]  /*16d60*/  @!P6 STS.128 [R207+0x10000], RZ ;  /* 0x010000ffcf00e388 */ /* 0x000fe20000000c00 */
[CCC-:B------:R-:W-:Y:S02]  /*16d70*/  @!P0 LEA.HI.X R17, R5.reuse, R169.reuse, R4.reuse, 0x1, P2 ;  /* 0x000000a905118211 */ /* 0x1c0fe400010f0c04 */
[C---:B------:R-:W-:Y:S01]  /*16d80*/  IADD3 R6, P5, R5.reuse, UR5, RZ ;  /* 0x0000000505067c10 */ /* 0x040fe2000ffbe0ff */
[----:B------:R-:W-:Y:S01]  /*16d90*/  @!PT LDS RZ, [RZ] ;  /* 0x00000000fffff984 */ /* 0x000fe20000000800 */
[----:B------:R-:W-:Y:S01]  /*16da0*/  @!PT LDS RZ, [RZ] ;  /* 0x00000000fffff984 */ /* 0x000fe20000000800 */
[----:B------:R-:W-:Y:S01]  /*16db0*/  @!PT LDS RZ, [RZ] ;  /* 0x00000000fffff984 */ /* 0x000fe20000000800 */
[----:B------:R2:W-:Y:S01]  /*16dc0*/  @!P4 LDGSTS.E.BYPASS.LTC128B.128 [R207+0xc800], [R14.64] ;  /* 0x0c8000000ecfcfae */ /* 0x0005e2000b901d48 */
[-CC-:B------:R-:W-:Y:S02]  /*16dd0*/  @P6 LEA.HI.X R21, R5, R169.reuse, R4.reuse, 0x1, P1 ;  /* 0x000000a905156211 */ /* 0x180fe400008f0c04 */
        /* <DEDUP_REMOVED lines=8> */
[C---:B------:R-:W-:Y:S02]  /*16e60*/  @P6 LEA R30, P1, R6.reuse, R168, 0x1 ;  /* 0x000000a8061e6211 */ /* 0x040fe400078208ff */
[CCC-:B------:R-:W-:Y:S01]  /*16e70*/  @!P4 LEA.HI.X R29, R6.reuse, R169.reuse, R4.reuse, 0x1, P5 ;  /* 0x000000a9061dc211 */ /* 0x1c0fe200028f0c04 */
[----:B------:R-:W-:Y:S01]  /*16e80*/  @P0 STS.128 [R207+0xe800], RZ ;  /* 0x00e800ffcf000388 */ /* 0x000fe20000000c00 */
[CCC-:B------:R-:W-:Y:S02]  /*16e90*/  @!P0 LEA.HI.X R23, R6.reuse, R169.reuse, R4.reuse, 0x1, P2 ;  /* 0x000000a906178211 */ /* 0x1c0fe400010f0c04 */
[----:B------:R-:W-:Y:S01]  /*16ea0*/  @P6 LEA.HI.X R31, R6, R169, R4, 0x1, P1 ;  /* 0x000000a9061f6211 */ /* 0x000fe200008f0c04 */
[----:B------:R-:W-:Y:S01]  /*16eb0*/  @!PT LDS RZ, [RZ] ;  /* 0x00000000fffff984 */ /* 0x000fe20000000800 */
[----:B------:R-:W-:Y:S01]  /*16ec0*/  @!PT LDS RZ, [RZ] ;  /* 0x00000000fffff984 */ /* 0x000fe20000000800 */
[----:B------:R-:W-:Y:S01]  /*16ed0*/  @!PT LDS RZ, [RZ] ;  /* 0x00000000fffff984 */ /* 0x000fe20000000800 */
[----:B------:R3:W-:Y:S04]  /*16ee0*/  @P6 LDGSTS.E.BYPASS.LTC128B.128 [R207+0x10800], [R8.64+0x100] ;  /* 0x1080010008cf6fae */ /* 0x0007e8000b901d48 */
[----:B------:R-:W-:Y:S04]  /*16ef0*/  @!P6 STS.128 [R207+0x10800], RZ ;  /* 0x010800ffcf00e388 */ /* 0x000fe80000000c00 */
        /* <DEDUP_REMOVED lines=24> */
[----:B------:R-:W-:Y:S01]  /*17080*/  @P0 STS.128 [R207+0xf800], RZ ;  /* 0x00f800ffcf000388 */ /* 0x000fe20000000c00 */
[----:B------:R-:W-:Y:S03]  /*17090*/  ISETP.GE.AND P0, PT, R215, 0x1, PT ;  /* 0x00000001d700780c */ /* 0x000fe60003f06270 */
[----:B------:R-:W-:Y:S01]  /*170a0*/  @!PT LDS RZ, [RZ] ;  /* 0x00000000fffff984 */ /* 0x000fe20000000800 */
[----:B------:R-:W-:Y:S01]  /*170b0*/  @!PT LDS RZ, [RZ] ;  /* 0x00000000fffff984 */ /* 0x000fe20000000800 */
[----:B------:R-:W-:Y:S01]  /*170c0*/  @!PT LDS RZ, [RZ] ;  /* 0x00000000fffff984 */ /* 0x000fe20000000800 */
[----:B------:R1:W-:Y:S04]  /*170d0*/  @P6 LDGSTS.E.BYPASS.LTC128B.128 [R207+0x11800], [R30.64+0x100] ;  /* 0x118001001ecf6fae */ /* 0x0003e8000b901d48 */
[----:B------:R-:W-:Y:S04]  /*170e0*/  @!P6 STS.128 [R207+0x11800], RZ ;  /* 0x011800ffcf00e388 */ /* 0x000fe80000000c00 */
[----:B------:R-:W-:Y:S04]  /*170f0*/  LDSM.16.M88.4 R140, [R202] ;  /* 0x00000000ca8c783b */ /* 0x000fe80000000200 */
[----:B---3--:R-:W3:Y:S04]  /*17100*/  LDSM.16.M88.4 R8, [R201+0x6000] ;  /* 0x00600000c908783b */ /* 0x008ee80000000200 */
[----:B----4-:R-:W2:Y:S04]  /*17110*/  LDSM.16.M88.4 R16, [R201+0x6800] ;  /* 0x00680000c910783b */ /* 0x010ea80000000200 */
[----:B------:R-:W5:Y:S04]  /*17120*/  LDSM.16.M88.4 R24, [R201+0x7000] ;  /* 0x00700000c918783b */ /* 0x000f680000000200 */
[----:B------:R-:W0:Y:S04]  /*17130*/  LDGDEPBAR ;  /* 0x00000000000079af */ /* 0x000e280000000000 */
[----:B------:R-:W1:Y:S04]  /*17140*/  LDSM.16.M88.4 R32, [R201+0x7800] ;  /* 0x00780000c920783b */ /* 0x000e680000000200 */
[----:B------:R-:W-:Y:S04]  /*17150*/  LDSM.16.M88.4 R144, [R200] ;  /* 0x00000000c890783b */ /* 0x000fe80000000200 */
[----:B------:R-:W4:Y:S04]  /*17160*/  LDSM.16.M88.4 R148, [R199] ;  /* 0x00000000c794783b */ /* 0x000f280000000200 */
[----:B------:R-:W1:Y:S04]  /*17170*/  LDSM.16.M88.4 R152, [R191] ;  /* 0x00000000bf98783b */ /* 0x000e680000000200 */
[----:B------:R-:W1:Y:S04]  /*17180*/  LDSM.16.M88.4 R156, [R190] ;  /* 0x00000000be9c783b */ /* 0x000e680000000200 */
[----:B------:R-:W1:Y:S01]  /*17190*/  LDSM.16.M88.4 R160, [R189] ;  /* 0x00000000bda0783b */ /* 0x000e620000000200 */
[C---:B---3--:R-:W-:Y:S03]  /*171a0*/  HMMA.16816.F32 R4, R140.reuse, R8, RZ ;  /* 0x000000088c04723c */ /* 0x048fe600000018ff */
[----:B------:R-:W-:Y:S04]  /*171b0*/  LDSM.16.M88.4 R164, [R198] ;  /* 0x00000000c6a4783b */ /* 0x000fe80000000200 */
[----:B------:R-:W3:Y:S01]  /*171c0*/  LDSM.16.M88.4 R168, [R195+0x6000] ;  /* 0x00600000c3a8783b */ /* 0x000ee20000000200 */
[C---:B------:R-:W-:Y:S03]  /*171d0*/  HMMA.16816.F32 R8, R140.reuse, R10, RZ ;  /* 0x0000000a8c08723c */ /* 0x040fe600000018ff */
[----:B------:R-:W3:Y:S04]  /*171e0*/  LDSM.16.M88.4 R172, [R195+0x6800] ;  /* 0x00680000c3ac783b */ /* 0x000ee80000000200 */
[----:B------:R-:W-:Y:S01]  /*171f0*/  LDSM.16.M88.4 R176, [R195+0x7800] ;  /* 0x00780000c3b0783b */ /* 0x000fe20000000200 */
[C---:B--2---:R-:W-:Y:S08]  /*17200*/  HMMA.16816.F32 R12, R140.reuse, R16, RZ ;  /* 0x000000108c0c723c */ /* 0x044ff000000018ff */
[C---:B------:R-:W-:Y:S08]  /*17210*/  HMMA.16816.F32 R16, R140.reuse, R18, RZ ;  /* 0x000000128c10723c */ /* 0x040ff000000018ff */
[C---:B-----5:R-:W-:Y:S08]  /*17220*/  HMMA.16816.F32 R20, R140.reuse, R24, RZ ;  /* 0x000000188c14723c */ /* 0x060ff000000018ff */
[C---:B------:R-:W-:Y:S08]  /*17230*/  HMMA.16816.F32 R24, R140.reuse, R26, RZ ;  /* 0x0000001a8c18723c */ /* 0x040ff000000018ff */
[C---:B-1----:R-:W-:Y:S08]  /*17240*/  HMMA.16816.F32 R28, R140.reuse, R32, RZ ;  /* 0x000000208c1c723c */ /* 0x042ff000000018ff */
[----:B------:R-:W-:Y:S01]  /*17250*/  HMMA.16816.F32 R32, R140, R34, RZ ;  /* 0x000000228c20723c */ /* 0x000fe200000018ff */
[----:B------:R-:W1:Y:S07]  /*17260*/  LDSM.16.M88.4 R140, [R195+0x7000] ;  /* 0x00700000c38c783b */ /* 0x000e6e0000000200 */
[C---:B----4-:R-:W-:Y:S08]  /*17270*/  HMMA.16816.F32 R4, R144.reuse, R148, R4 ;  /* 0x000000949004723c */ /* 0x050ff00000001804 */
[C---:B------:R-:W-:Y:S01]  /*17280*/  HMMA.16816.F32 R8, R144.reuse, R150, R8 ;  /* 0x000000969008723c */ /* 0x040fe20000001808 */
[----:B------:R-:W-:Y:S07]  /*17290*/  LDSM.16.M88.4 R148, [R197] ;  /* 0x00000000c594783b */ /* 0x000fee0000000200 */
[C---:B------:R-:W-:Y:S08]  /*172a0*/  HMMA.16816.F32 R12, R144.reuse, R152, R12 ;  /* 0x00000098900c723c */ /* 0x040ff0000000180c */
[C---:B------:R-:W-:Y:S01]  /*172b0*/  HMMA.16816.F32 R16, R144.reuse, R154, R16 ;  /* 0x0000009a9010723c */ /* 0x040fe20000001810 */
[----:B------:R-:W2:Y:S07]  /*172c0*/  LDSM.16.M88.4 R152, [R188] ;  /* 0x00000000bc98783b */ /* 0x000eae0000000200 */
[C---:B------:R-:W-:Y:S08]  /*172d0*/  HMMA.16816.F32 R20, R144.reuse, R156, R20 ;  /* 0x0000009c9014723c */ /* 0x040ff00000001814 */
[C---:B------:R-:W-:Y:S01]  /*172e0*/  HMMA.16816.F32 R24, R144.reuse, R158, R24 ;  /* 0x0000009e9018723c */ /* 0x040fe20000001818 */
[----:B------:R-:W4:Y:S07]  /*172f0*/  LDSM.16.M88.4 R156, [R188+0x800] ;  /* 0x00080000bc9c783b */ /* 0x000f2e0000000200 */
[C---:B------:R-:W-:Y:S08]  /*17300*/  HMMA.16816.F32 R28, R144.reuse, R160, R28 ;  /* 0x000000a0901c723c */ /* 0x040ff0000000181c */
[----:B------:R-:W-:Y:S01]  /*17310*/  HMMA.16816.F32 R32, R144, R162, R32 ;  /* 0x000000a29020723c */ /* 0x000fe20000001820 */
[----:B------:R-:W5:Y:S04]  /*17320*/  LDSM.16.M88.4 R144, [R188+0x1000] ;  /* 0x00100000bc90783b */ /* 0x000f680000000200 */
[----:B------:R-:W2:Y:S03]  /*17330*/  LDSM.16.M88.4 R160, [R188+0x1800] ;  /* 0x00180000bca0783b */ /* 0x000ea60000000200 */
[C---:B---3--:R-:W-:Y:S08]  /*17340*/  HMMA.16816.F32 R4, R164.reuse, R168, R4 ;  /* 0x000000a8a404723c */ /* 0x048ff00000001804 */
[C---:B------:R-:W-:Y:S01]  /*17350*/  HMMA.16816.F32 R8, R164.reuse, R170, R8 ;  /* 0x000000aaa408723c */ /* 0x040fe20000001808 */
[----:B------:R-:W-:Y:S07]  /*17360*/  LDSM.16.M88.4 R168, [R201+0x8000] ;  /* 0x00800000c9a8783b */ /* 0x000fee0000000200 */
[C---:B------:R-:W-:Y:S08]  /*17370*/  HMMA.16816.F32 R12, R164.reuse, R172, R12 ;  /* 0x000000aca40c723c */ /* 0x040ff0000000180c */
[C---:B------:R-:W-:Y:S01]  /*17380*/  HMMA.16816.F32 R16, R164.reuse, R174, R16 ;  /* 0x000000aea410723c */ /* 0x040fe20000001810 */
[----:B------:R-:W-:Y:S07]  /*17390*/  LDSM.16.M88.4 R172, [R201+0x8800] ;  /* 0x00880000c9ac783b */ /* 0x000fee0000000200 */
[C---:B-1----:R-:W-:Y:S08]  /*173a0*/  HMMA.16816.F32 R20, R164.reuse, R140, R20 ;  /* 0x0000008ca414723c */ /* 0x042ff00000001814 */
[C---:B------:R-:W-:Y:S01]  /*173b0*/  HMMA.16816.F32 R24, R164.reuse, R142, R24 ;  /* 0x0000008ea418723c */ /* 0x040fe20000001818 */
[----:B------:R-:W1:Y:S07]  /*173c0*/  LDSM.16.M88.4 R140, [R202+0x2000] ;  /* 0x00200000ca8c783b */ /* 0x000e6e0000000200 */
[C---:B------:R-:W-:Y:S08]  /*173d0*/  HMMA.16816.F32 R28, R164.reuse, R176, R28 ;  /* 0x000000b0a41c723c */ /* 0x040ff0000000181c */
[----:B------:R-:W-:Y:S01]  /*173e0*/  HMMA.16816.F32 R32, R164, R178, R32 ;  /* 0x000000b2a420723c */ /* 0x000fe20000001820 */
[----:B------:R-:W3:Y:S04]  /*173f0*/  LDSM.16.M88.4 R164, [R201+0x9000] ;  /* 0x00900000c9a4783b */ /* 0x000ee80000000200 */
[----:B------:R-:W1:Y:S03]  /*17400*/  LDSM.16.M88.4 R176, [R201+0x9800] ;  /* 0x00980000c9b0783b */ /* 0x000e660000000200 */
[C---:B--2---:R-:W-:Y:S08]  /*17410*/  HMMA.16816.F32 R4, R148.reuse, R152, R4 ;  /* 0x000000989404723c */ /* 0x044ff00000001804 */
[C---:B------:R-:W-:Y:S01]  /*17420*/  HMMA.16816.F32 R8, R148.reuse, R154, R8 ;  /* 0x0000009a9408723c */ /* 0x040fe20000001808 */
[----:B------:R-:W-:Y:S07]  /*17430*/  LDSM.16.M88.4 R152, [R187] ;  /* 0x00000000bb98783b */ /* 0x000fee0000000200 */
[C---:B----4-:R-:W-:Y:S08]  /*17440*/  HMMA.16816.F32 R12, R148.reuse, R156, R12 ;  /* 0x0000009c940c723c */ /* 0x050ff0000000180c */
[C---:B------:R-:W-:Y:S01]  /*17450*/  HMMA.16816.F32 R16, R148.reuse, R158, R16 ;  /* 0x0000009e9410723c */ /* 0x040fe20000001810 */
[----:B------:R-:W-:Y:S07]  /*17460*/  LDSM.16.M88.4 R156, [R186] ;  /* 0x00000000ba9c783b */ /* 0x000fee0000000200 */
[C---:B-----5:R-:W-:Y:S08]  /*17470*/  HMMA.16816.F32 R20, R148.reuse, R144, R20 ;  /* 0x000000909414723c */ /* 0x060ff00000001814 */
[C---:B------:R-:W-:Y:S01]  /*17480*/  HMMA.16816.F32 R24, R148.reuse, R146, R24 ;  /* 0x000000929418723c */ /* 0x040fe20000001818 */
[----:B------:R-:W2:Y:S07]  /*17490*/  LDSM.16.M88.4 R144, [R200+0x2000] ;  /* 0x00200000c890783b */ /* 0x000eae0000000200 */
[C---:B------:R-:W-:Y:S08]  /*174a0*/  HMMA.16816.F32 R28, R148.reuse, R160, R28 ;  /* 0x000000a0941c723c */ /* 0x040ff0000000181c */
[----:B------:R-:W-:Y:S01]  /*174b0*/  HMMA.16816.F32 R32, R148, R162, R32 ;  /* 0x000000a29420723c */ /* 0x000fe20000001820 */
[----:B------:R-:W4:Y:S04]  /*174c0*/  LDSM.16.M88.4 R148, [R185] ;  /* 0x00000000b994783b */ /* 0x000f280000000200 */
[----:B------:R-:W5:Y:S03]  /*174d0*/  LDSM.16.M88.4 R160, [R184] ;  /* 0x00000000b8a0783b */ /* 0x000f660000000200 */
        /* <DEDUP_REMOVED lines=15> */
[----:B------:R-:W-:Y:S07]  /*175d0*/  LDSM.16.M88.4 R152, [R188+0x2000] ;  /* 0x00200000bc98783b */ /* 0x000fee0000000200 */
[C---:B------:R-:W-:Y:S08]  /*175e0*/  HMMA.16816.F32 R12, R144.reuse, R156, R12 ;  /* 0x0000009c900c723c */ /* 0x040ff0000000180c */
[C---:B------:R-:W-:Y:S01]  /*175f0*/  HMMA.16816.F32 R16, R144.reuse, R158, R16 ;  /* 0x0000009e9010723c */ /* 0x040fe20000001810 */
[----:B------:R-:W-:Y:S07]  /*17600*/  LDSM.16.M88.4 R156, [R188+0x2800] ;  /* 0x00280000bc9c783b */ /* 0x000fee0000000200 */
[C---:B----4-:R-:W-:Y:S08]  /*17610*/  HMMA.16816.F32 R20, R144.reuse, R148, R20 ;  /* 0x000000949014723c */ /* 0x050ff00000001814 */
[C---:B------:R-:W-:Y:S01]  /*17620*/  HMMA.16816.F32 R24, R144.reuse, R150, R24 ;  /* 0x000000969018723c */ /* 0x040fe20000001818 */
[----:B------:R-:W2:Y:S07]  /*17630*/  LDSM.16.M88.4 R148, [R197+0x2000] ;  /* 0x00200000c594783b */ /* 0x000eae0000000200 */
[C---:B-----5:R-:W-:Y:S08]  /*17640*/  HMMA.16816.F32 R28, R144.reuse, R160, R28 ;  /* 0x000000a0901c723c */ /* 0x060ff0000000181c */
[----:B------:R-:W-:Y:S01]  /*17650*/  HMMA.16816.F32 R32, R144, R162, R32 ;  /* 0x000000a29020723c */ /* 0x000fe20000001820 */
[----:B------:R-:W4:Y:S04]  /*17660*/  LDSM.16.M88.4 R144, [R188+0x3000] ;  /* 0x00300000bc90783b */ /* 0x000f280000000200 */
[----:B------:R-:W5:Y:S03]  /*17670*/  LDSM.16.M88.4 R160, [R188+0x3800] ;  /* 0x00380000bca0783b */ /* 0x000f660000000200 */
        /* <DEDUP_REMOVED lines=16> */
[C---:B------:R-:W-:Y:S08]  /*17780*/  HMMA.16816.F32 R12, R148.reuse, R156, R12 ;  /* 0x0000009c940c723c */ /* 0x040ff0000000180c */
[C---:B------:R-:W-:Y:S01]  /*17790*/  HMMA.16816.F32 R16, R148.reuse, R158, R16 ;  /* 0x0000009e9410723c */ /* 0x040fe20000001810 */
[----:B------:R-:W-:Y:S07]  /*177a0*/  LDSM.16.M88.4 R156, [R182] ;  /* 0x00000000b69c783b */ /* 0x000fee0000000200 */
[C---:B----4-:R-:W-:Y:S08]  /*177b0*/  HMMA.16816.F32 R20, R148.reuse, R144, R20 ;  /* 0x000000909414723c */ /* 0x050ff00000001814 */
[C---:B------:R-:W-:Y:S01]  /*177c0*/  HMMA.16816.F32 R24, R148.reuse, R146, R24 ;  /* 0x000000929418723c */ /* 0x040fe20000001818 */
[----:B------:R-:W2:Y:S07]  /*177d0*/  LDSM.16.M88.4 R144, [R200+0x4000] ;  /* 0x00400000c890783b */ /* 0x000eae0000000200 */
[C---:B-----5:R-:W-:Y:S08]  /*177e0*/  HMMA.16816.F32 R28, R148.reuse, R160, R28 ;  /* 0x000000a0941c723c */ /* 0x060ff0000000181c */
        /* <DEDUP_REMOVED lines=29> */
[C---:B-1----:R-:W-:Y:S01]  /*179c0*/  HMMA.16816.F32 R4, R164.reuse, R168, R4 ;  /* 0x000000a8a404723c */ /* 0x042fe20000001804 */
[----:B------:R-:W-:Y:S04]  /*179d0*/  DEPBAR.LE SB0, 0x0 ;  /* 0x000080000000791a */ /* 0x000fe80000000000 */
[----:B------:R-:W-:Y:S02]  /*179e0*/  BAR.SYNC.DEFER_BLOCKING 0x0 ;  /* 0x0000000000007b1d */ /* 0x000fe40000010000 */
[----:B------:R-:W-:Y:S01]  /*179f0*/  IMAD.MOV.U32 R168, RZ, RZ, R2 ;  /* 0x000000ffffa87224 */ /* 0x000fe200078e0002 */
[C---:B------:R-:W-:Y:S05]  /*17a00*/  HMMA.16816.F32 R8, R164.reuse, R170, R8 ;  /* 0x000000aaa408723c */ /* 0x040fea0000001808 */
[----:B------:R-:W-:Y:S03]  /*17a10*/  IMAD.MOV.U32 R169, RZ, RZ, R3 ;  /* 0x000000ffffa97224 */ /* 0x000fe600078e0003 */
[C---:B------:R-:W-:Y:S08]  /*17a20*/  HMMA.16816.F32 R12, R164.reuse, R172, R12 ;  /* 0x000000aca40c723c */ /* 0x040ff0000000180c */
[C---:B------:R-:W-:Y:S08]  /*17a30*/  HMMA.16816.F32 R16, R164.reuse, R174, R16 ;  /* 0x000000aea410723c */ /* 0x040ff00000001810 */
[C---:B---3--:R-:W-:Y:S08]  /*17a40*/  HMMA.16816.F32 R20, R164.reuse, R140, R20 ;  /* 0x0000008ca414723c */ /* 0x048ff00000001814 */
[C---:B------:R-:W-:Y:S08]  /*17a50*/  HMMA.16816.F32 R24, R164.reuse, R142, R24 ;  /* 0x0000008ea418723c */ /* 0x040ff00000001818 */
[C---:B------:R-:W-:Y:S08]  /*17a60*/  HMMA.16816.F32 R28, R164.reuse, R176, R28 ;  /* 0x000000b0a41c723c */ /* 0x040ff0000000181c */
[----:B------:R-:W-:Y:S08]  /*17a70*/  HMMA.16816.F32 R32, R164, R178, R32 ;  /* 0x000000b2a420723c */ /* 0x000ff00000001820 */
[C---:B--2---:R-:W-:Y:S08]  /*17a80*/  HMMA.16816.F32 R4, R148.reuse, R152, R4 ;  /* 0x000000989404723c */ /* 0x044ff00000001804 */
[C---:B------:R-:W-:Y:S08]  /*17a90*/  HMMA.16816.F32 R8, R148.reuse, R154, R8 ;  /* 0x0000009a9408723c */ /* 0x040ff00000001808 */
[C---:B------:R-:W-:Y:S08]  /*17aa0*/  HMMA.16816.F32 R12, R148.reuse, R156, R12 ;  /* 0x0000009c940c723c */ /* 0x040ff0000000180c */
[C---:B------:R-:W-:Y:S08]  /*17ab0*/  HMMA.16816.F32 R16, R148.reuse, R158, R16 ;  /* 0x0000009e9410723c */ /* 0x040ff00000001810 */
[C---:B----4-:R-:W-:Y:S08]  /*17ac0*/  HMMA.16816.F32 R20, R148.reuse, R144, R20 ;  /* 0x000000909414723c */ /* 0x050ff00000001814 */
[C---:B------:R-:W-:Y:S08]  /*17ad0*/  HMMA.16816.F32 R24, R148.reuse, R146, R24 ;  /* 0x000000929418723c */ /* 0x040ff00000001818 */
[C---:B-----5:R-:W-:Y:S08]  /*17ae0*/  HMMA.16816.F32 R28, R148.reuse, R160, R28 ;  /* 0x000000a0941c723c */ /* 0x060ff0000000181c */
        /* <DEDUP_REMOVED lines=15> */
[C---:B------:R-:W-:Y:S02]  /*17be0*/  IADD3 R142, R3.reuse, -0x40, RZ ;  /* 0xffffffc0038e7810 */ /* 0x040fe40007ffe0ff */
[----:B------:R-:W-:Y:S02]  /*17bf0*/  LOP3.LUT R3, R3, c[0x0][0x2d0], RZ, 0x3c, !PT ;  /* 0x0000b40003037a12 */ /* 0x000fe400078e3cff */
[----:B------:R-:W-:Y:S02]  /*17c00*/  IABS R136, R142 ;  /* 0x0000008e00887213 */ /* 0x000fe40000000000 */
[----:B------:R-:W-:Y:S01]  /*17c10*/  LOP3.LUT R142, R142, c[0x0][0x2d0], RZ, 0x3c, !PT ;  /* 0x0000b4008e8e7a12 */ /* 0x000fe200078e3cff */
        /* <DEDUP_REMOVED lines=14> */
[----:B------:R-:W-:Y:S01]  /*17d00*/  ISETP.GE.AND P0, PT, R142, RZ, PT ;  /* 0x000000ff8e00720c */ /* 0x000fe20003f06270 */
[----:B------:R-:W-:Y:S01]  /*17d10*/  @!P1 IMAD.IADD R138, R138, 0x1, -R2 ;  /* 0x000000018a8a9824 */ /* 0x000fe200078e0a02 */
[----:B------:R-:W-:Y:S02]  /*17d20*/  @!P1 IADD3 R143, R143, 0x1, RZ ;  /* 0x000000018f8f9810 */ /* 0x000fe40007ffe0ff */
[-C--:B------:R-:W-:Y:S02]  /*17d30*/  ISETP.GE.U32.AND P2, PT, R136, R2.reuse, PT ;  /* 0x000000028800720c */ /* 0x080fe40003f46070 */
[----:B------:R-:W-:Y:S02]  /*17d40*/  ISETP.GE.U32.AND P5, PT, R138, R2, PT ;  /* 0x000000028a00720c */ /* 0x000fe40003fa6070 */
[----:B------:R-:W-:Y:S02]  /*17d50*/  ISETP.GE.AND P1, PT, R3, RZ, PT ;  /* 0x000000ff0300720c */ /* 0x000fe40003f26270 */
[----:B------:R-:W-:Y:S07]  /*17d60*/  LOP3.LUT R2, RZ, c[0x0][0x2d0], RZ, 0x33, !PT ;  /* 0x0000b400ff027a12 */ /* 0x000fee00078e33ff */
[----:B------:R-:W-:Y:S02]  /*17d70*/  @P2 IADD3 R140, R140, 0x1, RZ ;  /* 0x000000018c8c2810 */ /* 0x000fe40007ffe0ff */
[----:B------:R-:W-:Y:S02]  /*17d80*/  @P5 IADD3 R143, R143, 0x1, RZ ;  /* 0x000000018f8f5810 */ /* 0x000fe40007ffe0ff */
[----:B------:R-:W-:Y:S01]  /*17d90*/  ISETP.NE.AND P2, PT, RZ, c[0x0][0x2d0], PT ;  /* 0x0000b400ff007a0c */ /* 0x000fe20003f45270 */
        /* <DEDUP_REMOVED lines=24> */
.L_x_1026:
[CC--:B------:R-:W-:Y:S02]  /*17f20*/  LEA R146, P2, R138.reuse, R210.reuse, 0x1 ;  /* 0x000000d28a927211 */ /* 0x0c0fe400078408ff */
[----:B------:R-:W-:Y:S02]  /*17f30*/  ISETP.GE.AND P0, PT, R133, c[0x0][0x220], PT ;  /* 0x0000880085007a0c */ /* 0x000fe40003f06270 */
[CC--:B------:R-:W-:Y:S02]  /*17f40*/  LEA.HI.X R147, R138.reuse, R211.reuse, R2, 0x1, P2 ;  /* 0x000000d38a937211 */ /* 0x0c0fe400010f0c02 */
[----:B------:R-:W-:Y:S03]  /*17f50*/  IADD3 R139, P1, R138, UR4, RZ ;  /* 0x000000048a8b7c10 */ /* 0x000fe6000ff3e0ff */
[----:B------:R-:W-:Y:S01]  /*17f60*/  @!PT LDS RZ, [RZ] ;  /* 0x00000000fffff984 */ /* 0x000fe20000000800 */
[----:B------:R-:W-:Y:S01]  /*17f70*/  @!PT LDS RZ, [RZ] ;  /* 0x00000000fffff984 */ /* 0x000fe20000000800 */
[----:B------:R-:W-:Y:S01]  /*17f80*/  @!PT LDS RZ, [RZ] ;  /* 0x00000000fffff984 */ /* 0x000fe20000000800 */
[----:B------:R1:W-:Y:S01]  /*17f90*/  @!P4 LDGSTS.E.BYPASS.LTC128B.128 [R207+0x6000], [R146.64] ;  /* 0x0600000092cfcfae */ /* 0x0003e2000b901d48 */
[CC--:B------:R-:W-:Y:S01]  /*17fa0*/  @!P4 LEA R144, P5, R139.reuse, R210.reuse, 0x1 ;  /* 0x000000d28b90c211 */ /* 0x0c0fe200078a08ff */
[--C-:B------:R-:W-:Y:S01]  /*17fb0*/  IMAD.X R136, R2, 0x1, R203.reuse, P1 ;  /* 0x0000000102887824 */ /* 0x100fe200008e06cb */
[C---:B------:R-:W-:Y:S01]  /*17fc0*/  IADD3 R3, P1, R139.reuse, UR4, RZ ;  /* 0x000000048b037c10 */ /* 0x040fe2000ff3e0ff */
[----:B------:R1:W-:Y:S02]  /*17fd0*/  @P4 STS.128 [R207+0x6000], RZ ;  /* 0x006000ffcf004388 */ /* 0x0003e40000000c00 */
[CC--:B------:R-:W-:Y:S02]  /*17fe0*/  @!P0 LEA R140, P2, R139.reuse, R210.reuse, 0x1 ;  /* 0x000000d28b8c8211 */ /* 0x0c0fe400078408ff */
[----:B------:R-:W-:Y:S01]  /*17ff0*/  @!PT LDS RZ, [RZ] ;  /* 0x00000000fffff984 */ /* 0x000fe20000000800 */
[----:B------:R-:W-:Y:S01]  /*18000*/  @!PT LDS RZ, [RZ] ;  /* 0x00000000fffff984 */ /* 0x000fe20000000800 */
[----:B------:R-:W-:Y:S01]  /*18010*/  @!PT LDS RZ, [RZ] ;  /* 0x00000000fffff984 */ /* 0x000fe20000000800 */
[----:B------:R1:W-:Y:S01]  /*18020*/  @!P0 LDGSTS.E.BYPASS.LTC128B.128 [R207+0x8000], [R146.64+0x80] ;  /* 0x0800008092cf8fae */ /* 0x0003e2000b901d48 */
[CCC-:B------:R-:W-:Y:S01]  /*18030*/  @!P4 LEA.HI.X R145, R139.reuse, R211.reuse, R136.reuse, 0x1, P5 ;  /* 0x000000d38b91c211 */ /* 0x1c0fe200028f0c88 */
[--C-:B------:R-:W-:Y:S01]  /*18040*/  IMAD.X R2, R136, 0x1, R203.reuse, P1 ;  /* 0x0000000188027824 */ /* 0x100fe200008e06cb */
[CCC-:B------:R-:W-:Y:S01]  /*18050*/  @!P0 LEA.HI.X R141, R139.reuse, R211.reuse, R136.reuse, 0x1, P2 ;  /* 0x000000d38b8d8211 */ /* 0x1c0fe200010f0c88 */
[----:B------:R1:W-:Y:S01]  /*18060*/  @P0 STS.128 [R207+0x8000], RZ ;  /* 0x008000ffcf000388 */ /* 0x0003e20000000c00 */
[-C--:B------:R-:W-:Y:S02]  /*18070*/  @P6 LEA R138, P1, R139, R210.reuse, 0x1 ;  /* 0x000000d28b8a6211 */ /* 0x080fe400078208ff */
[-C--:B------:R-:W-:Y:S01]  /*18080*/  @!P4 LEA R142, P5, R3, R210.reuse, 0x1 ;  /* 0x000000d2038ec211 */ /* 0x080fe200078a08ff */
[----:B------:R-:W-:Y:S01]  /*18090*/  @!PT LDS RZ, [RZ] ;  /* 0x00000000fffff984 */ /* 0x000fe20000000800 */
[----:B------:R-:W-:Y:S01]  /*180a0*/  @!PT LDS RZ, [RZ] ;  /* 0x00000000fffff984 */ /* 0x000fe20000000800 */
[----:B------:R-:W-:Y:S01]  /*180b0*/  @!PT LDS RZ, [RZ] ;  /* 0x00000000fffff984 */ /* 0x000fe20000000800 */
[----:B------:R1:W-:Y:S01]  /*180c0*/  @P6 LDGSTS.E.BYPASS.LTC128B.128 [R207+0xa000], [R146.64+0x100] ;  /* 0x0a00010092cf6fae */ /* 0x0003e2000b901d48 */
[-C--:B------:R-:W-:Y:S02]  /*180d0*/  @P6 LEA.HI.X R139, R139, R211.reuse, R136, 0x1, P1 ;  /* 0x000000d38b8b6211 */ /* 0x080fe400008f0c88 */
[CCC-:B------:R-:W-:Y:S01]  /*180e0*/  @!P4 LEA.HI.X R143, R3.reuse, R211.reuse, R2.reuse, 0x1, P5 ;  /* 0x000000d3038fc211 */ /* 0x1c0fe200028f0c02 */
[----:B------:R1:W-:Y:S01]  /*180f0*/  @!P6 STS.128 [R207+0xa000], RZ ;  /* 0x00a000ffcf00e388 */ /* 0x0003e20000000c00 */
[CC--:B------:R-:W-:Y:S02]  /*18100*/  @!P0 LEA R150, P2, R3.reuse, R210.reuse, 0x1 ;  /* 0x000000d203968211 */ /* 0x0c0fe400078408ff */
[CC--:B------:R-:W-:Y:S01]  /*18110*/  @P6 LEA R148, P1, R3.reuse, R210.reuse, 0x1 ;  /* 0x000000d203946211 */ /* 0x0c0fe200078208ff */
[----:B------:R-:W-:Y:S01]  /*18120*/  @!PT LDS RZ, [RZ] ;  /* 0x00000000fffff984 */ /* 0x000fe20000000800 */
[----:B------:R-:W-:Y:S01]  /*18130*/  @!PT LDS RZ, [RZ] ;  /* 0x00000000fffff984 */ /* 0x000fe20000000800 */
[----:B------:R-:W-:Y:S01]  /*18140*/  @!PT LDS RZ, [RZ] ;  /* 0x00000000fffff984 */ /* 0x000fe20000000800 */
[----:B------:R1:W-:Y:S01]  /*18150*/  @!P4 LDGSTS.E.BYPASS.LTC128B.128 [R207+0x6800], [R144.64] ;  /* 0x0680000090cfcfae */ /* 0x0003e2000b901d48 */
[CCC-:B------:R-:W-:Y:S02]  /*18160*/  @!P0 LEA.HI.X R151, R3.reuse, R211.reuse, R2.reuse, 0x1, P2 ;  /* 0x000000d303978211 */ /* 0x1c0fe400010f0c02 */
[CC--:B------:R-:W-:Y:S01]  /*18170*/  @P6 LEA.HI.X R149, R3.reuse, R211.reuse, R2, 0x1, P1 ;  /* 0x000000d303956211 */ /* 0x0c0fe200008f0c02 */
[----:B------:R1:W-:Y:S01]  /*18180*/  @P4 STS.128 [R207+0x6800], RZ ;  /* 0x006800ffcf004388 */ /* 0x0003e20000000c00 */
[----:B------:R-:W-:Y:S03]  /*18190*/  IADD3 R136, P5, R3, UR4, RZ ;  /* 0x0000000403887c10 */ /* 0x000fe6000ffbe0ff */
[----:B------:R-:W-:Y:S01]  /*181a0*/  @!PT LDS RZ, [RZ] ;  /* 0x00000000fffff984 */ /* 0x000fe20000000800 */
[----:B------:R-:W-:Y:S01]  /*181b0*/  @!PT LDS RZ, [RZ] ;  /* 0x00000000fffff984 */ /* 0x000fe20000000800 */
[----:B------:R-:W-:Y:S01]  /*181c0*/  @!PT LDS RZ, [RZ] ;  /* 0x00000000fffff984 */ /* 0x000fe20000000800 */
[----:B------:R1:W-:Y:S01]  /*181d0*/  @!P0 LDGSTS.E.BYPASS.LTC128B.128 [R207+0x8800], [R140.64+0x80] ;  /* 0x088000808ccf8fae */ /* 0x0003e2000b901d48 */
[-C--:B------:R-:W-:Y:S01]  /*181e0*/  @!P0 LEA R152, P2, R136, R210.reuse, 0x1 ;  /* 0x000000d288988211 */ /* 0x080fe200078408ff */
[----:B------:R-:W-:Y:S01]  /*181f0*/  IMAD.X R2, R2, 0x1, R203, P5 ;  /* 0x0000000102027824 */ /* 0x000fe200028e06cb */
[CC--:B------:R-:W-:Y:S01]  /*18200*/  @!P4 LEA R154, P5, R136.reuse, R210.reuse, 0x1 ;  /* 0x000000d2889ac211 */ /* 0x0c0fe200078a08ff */
[----:B------:R1:W-:Y:S01]  /*18210*/  @P0 STS.128 [R207+0x8800], RZ ;  /* 0x008800ffcf000388 */ /* 0x0003e20000000c00 */
[C---:B------:R-:W-:Y:S01]  /*18220*/  @P6 LEA R156, P1, R136.reuse, R210, 0x1 ;  /* 0x000000d2889c6211 */ /* 0x040fe200078208ff */
[----:B------:R-:W-:Y:S01]  /*18230*/  IMAD.MOV.U32 R210, RZ, RZ, R146 ;  /* 0x000000ffffd27224 */ /* 0x000fe200078e0092 */
[CCC-:B------:R-:W-:Y:S01]  /*18240*/  @!P4 LEA.HI.X R155, R136.reuse, R211.reuse, R2.reuse, 0x1, P5 ;  /* 0x000000d3889bc211 */ /* 0x1c0fe200028f0c02 */
[----:B------:R-:W-:Y:S01]  /*18250*/  @!PT LDS RZ, [RZ] ;  /* 0x00000000fffff984 */ /* 0x000fe20000000800 */
[----:B------:R-:W-:Y:S01]  /*18260*/  @!PT LDS RZ, [RZ] ;  /* 0x00000000fffff984 */ /* 0x000fe20000000800 */
[----:B------:R-:W-:Y:S01]  /*18270*/  @!PT LDS RZ, [RZ] ;  /* 0x00000000fffff984 */ /* 0x000fe20000000800 */
[----:B------:R1:W-:Y:S01]  /*18280*/  @P6 LDGSTS.E.BYPASS.LTC128B.128 [R207+0xa800], [R138.64+0x100] ;  /* 0x0a8001008acf6fae */ /* 0x0003e2000b901d48 */
[CCC-:B------:R-:W-:Y:S02]  /*18290*/  @!P0 LEA.HI.X R153, R136.reuse, R211.reuse, R2.reuse, 0x1, P2 ;  /* 0x000000d388998211 */ /* 0x1c0fe400010f0c02 */
[----:B------:R-:W-:Y:S01]  /*182a0*/  @P6 LEA.HI.X R157, R136, R211, R2, 0x1, P1 ;  /* 0x000000d3889d6211 */ /* 0x000fe200008f0c02 */
[----:B------:R1:W-:Y:S01]  /*182b0*/  @!P6 STS.128 [R207+0xa800], RZ ;  /* 0x00a800ffcf00e388 */ /* 0x0003e20000000c00 */
[----:B------:R-:W-:Y:S03]  /*182c0*/  IMAD.MOV.U32 R211, RZ, RZ, R147 ;  /* 0x000000ffffd37224 */ /* 0x000fe600078e0093 */
        /* <DEDUP_REMOVED lines=30> */
[----:B------:R-:W0:Y:S02]  /*184b0*/  LDGDEPBAR ;  /* 0x00000000000079af */ /* 0x000e240000000000 */
.L_x_1025:
        /* <DEDUP_REMOVED lines=410> */
.L_x_1023:
[----:B------:R-:W1:Y:S01]  /*19e60*/  SHFL.BFLY PT, R2, R217, 0x2, 0x1f ;  /* 0x0c401f00d9027f89 */ /* 0x000e6200000e0000 */
[----:B------:R-:W-:Y:S01]  /*19e70*/  MOV R4, 0x3f800000 ;  /* 0x3f80000000047802 */ /* 0x000fe20000000f00 */
[----:B------:R-:W-:Y:S01]  /*19e80*/  ULDC.U8 UR4, c[0x0][0x328] ;  /* 0x0000ca0000047ab9 */ /* 0x000fe20000000000 */
[----:B------:R-:W-:Y:S01]  /*19e90*/  MOV R5, 0x3f800000 ;  /* 0x3f80000000057802 */ /* 0x000fe20000000f00 */
[----:B------:R-:W2:Y:S01]  /*19ea0*/  SHFL.BFLY PT, R0, R213, 0x2, 0x1f ;  /* 0x0c401f00d5007f89 */ /* 0x000ea200000e0000 */
        /* <DEDUP_REMOVED lines=82> */
[----:B------:R-:W1:Y:S01]  /*1a3d0*/  S2R R4, SR_TID.X ;  /* 0x0000000000047919 */ /* 0x000e620000002100 */
        /* <DEDUP_REMOVED lines=17> */
[----:B-1----:R-:W-:Y:S01]  /*1a4f0*/  SHF.R.S32.HI R7, RZ, 0x1f, R4 ;  /* 0x0000001fff077819 */ /* 0x002fe20000011404 */
        /* <DEDUP_REMOVED lines=70> */
[----:B------:R-:W-:Y:S02]  /*1a960*/  LEA.HI R5, R7, R4, RZ, 0x5 ;  /* 0x0000000407057211 */ /* 0x000fe400078f28ff */
        /* <DEDUP_REMOVED lines=17> */
[----:B------:R1:W2:Y:S01]  /*1aa80*/  @P4 MUFU.LG2 R8, R2 ;  /* 0x0000000200084308 */ /* 0x0002a20000000c00 */
[-C--:B------:R-:W-:Y:S01]  /*1aa90*/  IADD3 R21, R13, R10.reuse, RZ ;  /* 0x0000000a0d157210 */ /* 0x080fe20007ffe0ff */
[----:B------:R-:W-:Y:S01]  /*1aaa0*/  STS [R11+0x400], R38 ;  /* 0x000400260b007388 */ /* 0x000fe20000000800 */
[----:B------:R-:W-:-:S02]  /*1aab0*/  IADD3 R23, R15, R10, RZ ;  /* 0x0000000a0f177210 */ /* 0x000fc40007ffe0ff */
[----:B------:R-:W-:Y:S01]  /*1aac0*/  ISETP.NE.AND P0, PT, RZ, UR4, PT ;  /* 0x00000004ff007c0c */ /* 0x000fe2000bf05270 */
[----:B------:R-:W-:Y:S04]  /*1aad0*/  STS [R13], R40 ;  /* 0x000000280d007388 */ /* 0x000fe80000000800 */
[----:B------:R-:W-:Y:S04]  /*1aae0*/  STS [R13+0x400], R42 ;  /* 0x0004002a0d007388 */ /* 0x000fe80000000800 */
[----:B------:R-:W-:Y:S01]  /*1aaf0*/  STS [R15], R44 ;  /* 0x0000002c0f007388 */ /* 0x000fe20000000800 */
[----:B-1----:R-:W-:-:S03]  /*1ab00*/  MOV R2, 0x7f800000 ;  /* 0x7f80000000027802 */ /* 0x002fc60000000f00 */
[----:B------:R-:W-:Y:S04]  /*1ab10*/  STS [R15+0x400], R46 ;  /* 0x0004002e0f007388 */ /* 0x000fe80000000800 */
[----:B------:R-:W-:Y:S04]  /*1ab20*/  STS [R17], R48 ;  /* 0x0000003011007388 */ /* 0x000fe80000000800 */
[----:B------:R-:W-:Y:S04]  /*1ab30*/  STS [R17+0x400], R50 ;  /* 0x0004003211007388 */ /* 0x000fe80000000800 */
[----:B------:R-:W-:Y:S04]  /*1ab40*/  STS [R19], R52 ;  /* 0x0000003413007388 */ /* 0x000fe80000000800 */
[----:B------:R-:W-:Y:S04]  /*1ab50*/  STS [R19+0x400], R54 ;  /* 0x0004003613007388 */ /* 0x000fe80000000800 */
[----:B------:R1:W-:Y:S04]  /*1ab60*/  STS [R21], R56 ;  /* 0x0000003815007388 */ /* 0x0003e80000000800 */
[----:B------:R-:W-:Y:S04]  /*1ab70*/  STS [R21+0x400], R58 ;  /* 0x0004003a15007388 */ /* 0x000fe80000000800 */
[----:B------:R-:W-:Y:S04]  /*1ab80*/  STS [R23], R60 ;  /* 0x0000003c17007388 */ /* 0x000fe80000000800 */
[----:B------:R-:W-:Y:S04]  /*1ab90*/  STS [R23+0x400], R62 ;  /* 0x0004003e17007388 */ /* 0x000fe80000000800 */
[----:B------:R-:W-:Y:S04]  /*1aba0*/  STS [R9+0x2000], R64 ;  /* 0x0020004009007388 */ /* 0x000fe80000000800 */
[----:B------:R-:W-:Y:S04]  /*1abb0*/  STS [R9+0x2400], R66 ;  /* 0x0024004209007388 */ /* 0x000fe80000000800 */
[----:B------:R-:W-:Y:S01]  /*1abc0*/  STS [R11+0x2000], R68 ;  /* 0x002000440b007388 */ /* 0x000fe20000000800 */
[----:B-1----:R-:W-:-:S03]  /*1abd0*/  MOV R56, 0x7f800000 ;  /* 0x7f80000000387802 */ /* 0x002fc60000000f00 */
        /* <DEDUP_REMOVED lines=21> */
[----:B--2---:R-:W-:-:S02]  /*1ad30*/  @P4 FMUL.FTZ R9, R8, 0.69314718246459960938 ;  /* 0x3f31721808094820 */ /* 0x004fc40000410000 */
[----:B------:R-:W-:Y:S01]  /*1ad40*/  @P3 FMUL.FTZ R8, R0, 0.69314718246459960938 ;  /* 0x3f31721800083820 */ /* 0x000fe20000410000 */
[----:B------:R1:W-:Y:S01]  /*1ad50*/  STS [R17+0x4000], R108 ;  /* 0x0040006c11007388 */ /* 0x0003e20000000800 */
[----:B------:R-:W-:Y:S02]  /*1ad60*/  @P4 FFMA.FTZ R2, R136, c[0x0][0x238], R9 ;  /* 0x00008e0088024a23 */ /* 0x000fe40000010009 */
[----:B------:R-:W-:Y:S01]  /*1ad70*/  @P3 FFMA.FTZ R56, R3, c[0x0][0x238], R8 ;  /* 0x00008e0003383a23 */ /* 0x000fe20000010008 */
[----:B------:R1:W-:Y:S04]  /*1ad80*/  STS [R17+0x4400], R110 ;  /* 0x0044006e11007388 */ /* 0x0003e80000000800 */
[----:B------:R1:W-:Y:S04]  /*1ad90*/  STS [R19+0x4000], R112 ;  /* 0x0040007013007388 */ /* 0x0003e80000000800 */
[----:B------:R1:W-:Y:S04]  /*1ada0*/  STS [R19+0x4400], R114 ;  /* 0x0044007213007388 */ /* 0x0003e80000000800 */
[----:B------:R1:W-:Y:S04]  /*1adb0*/  STS [R21+0x4000], R120 ;  /* 0x0040007815007388 */ /* 0x0003e80000000800 */
[----:B------:R1:W-:Y:S04]  /*1adc0*/  STS [R21+0x4400], R122 ;  /* 0x0044007a15007388 */ /* 0x0003e80000000800 */
[----:B------:R1:W-:Y:S04]  /*1add0*/  STS [R23+0x4000], R116 ;  /* 0x0040007417007388 */ /* 0x0003e80000000800 */
[----:B------:R1:W-:Y:S01]  /*1ade0*/  STS [R23+0x4400], R118 ;  /* 0x0044007617007388 */ /* 0x0003e20000000800 */
[----:B------:R-:W-:Y:S05]  /*1adf0*/  @!P0 BRA `(.L_x_1028) ;  /* 0x0000007000008947 */ /* 0x000fea0003800000 */
[----:B------:R-:W2:Y:S01]  /*1ae00*/  S2R R0, SR_CTAID.Y ;  /* 0x0000000000007919 */ /* 0x000ea20000002600 */
[----:B------:R-:W-:-:S03]  /*1ae10*/  ISETP.NE.AND P0, PT, R206, -0x1, PT ;  /* 0xffffffffce00780c */ /* 0x000fc60003f05270 */
[----:B------:R-:W3:Y:S01]  /*1ae20*/  S2R R3, SR_CTAID.Z ;  /* 0x0000000000037919 */ /* 0x000ee20000002700 */
[----:B--2---:R-:W-:-:S05]  /*1ae30*/  IMAD R9, R0, c[0x0][0x214], RZ ;  /* 0x0000850000097a24 */ /* 0x004fca00078e02ff */
[----:B------:R-:W-:-:S05]  /*1ae40*/  SEL R8, R9, R206, !P0 ;  /* 0x000000ce09087207 */ /* 0x000fca0004000000 */
[----:B---3--:R-:W-:Y:S01]  /*1ae50*/  IMAD R57, R3, c[0x0][0x234], R8 ;  /* 0x00008d0003397a24 */ /* 0x008fe200078e0208 */
[----:B------:R-:W-:Y:S05]  /*1ae60*/  BRA `(.L_x_1029) ;  /* 0x0000004000007947 */ /* 0x000fea0003800000 */
.L_x_1028:
[----:B------:R-:W2:Y:S04]  /*1ae70*/  S2R R3, SR_CTAID.Z ;  /* 0x0000000000037919 */ /* 0x000ea80000002700 */
[----:B------:R-:W2:Y:S02]  /*1ae80*/  S2R R0, SR_CTAID.Y ;  /* 0x0000000000007919 */ /* 0x000ea40000002600 */
[----:B--2---:R-:W-:-:S04]  /*1ae90*/  IMAD R57, R0, c[0x0][0x1c0], R3 ;  /* 0x0000700000397a24 */ /* 0x004fc800078e0203 */
[----:B------:R-:W-:Y:S02]  /*1aea0*/  IMAD R57, R57, c[0x0][0x214], RZ ;  /* 0x0000850039397a24 */ /* 0x000fe400078e02ff */
.L_x_1029:
[----:B------:R-:W-:Y:S01]  /*1aeb0*/  BAR.SYNC.DEFER_BLOCKING 0x0 ;  /* 0x0000000000007b1d */ /* 0x000fe20000010000 */
[----:B------:R-:W-:Y:S01]  /*1aec0*/  LOP3.LUT R61, R5, 0xffffffe0, RZ, 0xc0, !PT ;  /* 0xffffffe0053d7812 */ /* 0x000fe200078ec0ff */
[----:B------:R-:W-:Y:S01]  /*1aed0*/  IMAD.WIDE.U32 R62, R0, c[0x0][0x1e0], RZ ;  /* 0x00007800003e7a25 */ /* 0x000fe200078e00ff */
[----:B------:R-:W-:Y:S02]  /*1aee0*/  SHF.R.S32.HI R59, RZ, 0x1f, R6 ;  /* 0x0000001fff3b7819 */ /* 0x000fe40000011406 */
[----:B------:R-:W-:Y:S01]  /*1aef0*/  SHF.R.S32.HI R5, RZ, 0x1f, R0 ;  /* 0x0000001fff057819 */ /* 0x000fe20000011400 */
[----:B------:R-:W-:Y:S01]  /*1af00*/  IMAD.IADD R61, R4, 0x1, -R61 ;  /* 0x00000001043d7824 */ /* 0x000fe200078e0a3d */
[----:B------:R-:W-:Y:S01]  /*1af10*/  ISETP.NE.AND P0, PT, R206, -0x1, PT ;  /* 0xffffffffce00780c */ /* 0x000fe20003f05270 */
[----:B------:R-:W-:Y:S01]  /*1af20*/  ULDC.64 UR4, c[0x0][0x118] ;  /* 0x0000460000047ab9 */ /* 0x000fe20000000a00 */
[----:B------:R-:W-:Y:S01]  /*1af30*/  LEA.HI R59, R59, R6, RZ, 0x2 ;  /* 0x000000063b3b7211 */ /* 0x000fe200078f10ff */
[----:B------:R-:W-:Y:S01]  /*1af40*/  IMAD R5, R5, c[0x0][0x1e0], RZ ;  /* 0x0000780005057a24 */ /* 0x000fe200078e02ff */
[----:B------:R-:W-:Y:S01]  /*1af50*/  LOP3.LUT P1, RZ, R61, 0x3, RZ, 0xc0, !PT ;  /* 0x000000033dff7812 */ /* 0x000fe2000782c0ff */
[----:B------:R-:W-:Y:S01]  /*1af60*/  BSSY B0, `(.L_x_1030) ;  /* 0x0000026000007945 */ /* 0x000fe20003800000 */
[----:B------:R-:W-:Y:S01]  /*1af70*/  SHF.R.S32.HI R58, RZ, 0x1f, R61 ;  /* 0x0000001fff3a7819 */ /* 0x000fe2000001143d */
[----:B------:R-:W-:Y:S01]  /*1af80*/  IMAD R5, R0, c[0x0][0x1e4], R5 ;  /* 0x0000790000057a24 */ /* 0x000fe200078e0205 */
[----:B------:R-:W-:-:S02]  /*1af90*/  LOP3.LUT R59, R59, 0xffffffc, RZ, 0xc0, !PT ;  /* 0x0ffffffc3b3b7812 */ /* 0x000fc400078ec0ff */
[----:B------:R-:W-:Y:S01]  /*1afa0*/  LEA.HI R58, R58, R61, RZ, 0x2 ;  /* 0x0000003d3a3a7211 */ /* 0x000fe200078f10ff */
[----:B------:R-:W-:-:S03]  /*1afb0*/  IMAD.WIDE.U32 R60, R206, c[0x0][0x1e8], RZ ;  /* 0x00007a00ce3c7a25 */ /* 0x000fc600078e00ff */
[----:B------:R-:W-:Y:S01]  /*1afc0*/  SHF.R.S32.HI R58, RZ, 0x2, R58 ;  /* 0x00000002ff3a7819 */ /* 0x000fe2000001143a */
[----:B------:R-:W-:Y:S01]  /*1afd0*/  IMAD.IADD R59, R6, 0x1, -R59 ;  /* 0x00000001063b7824 */ /* 0x000fe200078e0a3b */
[----:B------:R-:W-:Y:S01]  /*1afe0*/  SEL R0, R62, R60, !P0 ;  /* 0x0000003c3e007207 */ /* 0x000fe20004000000 */
[----:B------:R2:W3:Y:S01]  /*1aff0*/  LDS.128 R48, [R207] ;  /* 0x00000000cf307984 */ /* 0x0004e20000000c00 */
[----:B------:R-:W-:Y:S02]  /*1b000*/  IMAD R206, R206, c[0x0][0x1ec], R61 ;  /* 0x00007b00cece7a24 */ /* 0x000fe400078e023d */
[----:B------:R-:W-:Y:S01]  /*1b010*/  @!P0 IMAD.IADD R206, R63, 0x1, R5 ;  /* 0x000000013fce8824 */ /* 0x000fe200078e0205 */
[----:B------:R2:W4:Y:S01]  /*1b020*/  LDS.128 R44, [R207+0x800] ;  /* 0x00080000cf2c7984 */ /* 0x0005220000000c00 */
[----:B------:R-:W-:-:S03]  /*1b030*/  IMAD R5, R59, 0x10, R58 ;  /* 0x000000103b057824 */ /* 0x000fc600078e023a */
[----:B------:R2:W1:Y:S04]  /*1b040*/  LDS.128 R40, [R207+0x1000] ;  /* 0x00100000cf287984 */ /* 0x0004680000000c00 */
[----:B------:R2:W1:Y:S04]  /*1b050*/  LDS.128 R36, [R207+0x1800] ;  /* 0x00180000cf247984 */ /* 0x0004680000000c00 */
[----:B------:R2:W1:Y:S04]  /*1b060*/  LDS.128 R32, [R207+0x2000] ;  /* 0x00200000cf207984 */ /* 0x0004680000000c00 */
[----:B------:R2:W1:Y:S04]  /*1b070*/  LDS.128 R28, [R207+0x2800] ;  /* 0x00280000cf1c7984 */ /* 0x0004680000000c00 */
[----:B------:R2:W1:Y:S04]  /*1b080*/  LDS.128 R24, [R207+0x3000] ;  /* 0x00300000cf187984 */ /* 0x0004680000000c00 */
[----:B-1----:R2:W1:Y:S04]  /*1b090*/  LDS.128 R20, [R207+0x3800] ;  /* 0x00380000cf147984 */ /* 0x0024680000000c00 */
[----:B------:R2:W1:Y:S04]  /*1b0a0*/  LDS.128 R16, [R207+0x4000] ;  /* 0x00400000cf107984 */ /* 0x0004680000000c00 */
[----:B------:R2:W1:Y:S04]  /*1b0b0*/  LDS.128 R12, [R207+0x4800] ;  /* 0x00480000cf0c7984 */ /* 0x0004680000000c00 */
[----:B------:R2:W1:Y:S04]  /*1b0c0*/  LDS.128 R8, [R207+0x5000] ;  /* 0x00500000cf087984 */ /* 0x0004680000000c00 */
[----:B------:R2:W1:Y:S01]  /*1b0d0*/  LDS.128 R52, [R207+0x5800] ;  /* 0x00580000cf347984 */ /* 0x0004620000000c00 */
[----:B------:R-:W-:Y:S05]  /*1b0e0*/  @P1 BRA `(.L_x_1031) ;  /* 0x000000d000001947 */ /* 0x000fea0003800000 */
[----:B---34-:R-:W3:Y:S01]  /*1b0f0*/  S2R R6, SR_CTAID.X ;  /* 0x0000000000067919 */ /* 0x018ee20000002500 */
[----:B------:R-:W-:Y:S01]  /*1b100*/  IADD3 R59, R5, 0x8, RZ ;  /* 0x00000008053b7810 */ /* 0x000fe20007ffe0ff */
[----:B---3--:R-:W-:-:S02]  /*1b110*/  IMAD R60, R6, 0x40, R57 ;  /* 0x00000040063c7824 */ /* 0x008fc400078e0239 */
[----:B------:R-:W-:-:S03]  /*1b120*/  IMAD R6, R6, -0x40, R205 ;  /* 0xffffffc006067824 */ /* 0x000fc600078e02cd */
[----:B------:R-:W-:Y:S02]  /*1b130*/  SHF.R.S32.HI R58, RZ, 0x1f, R60 ;  /* 0x0000001fff3a7819 */ /* 0x000fe4000001143c */
[C---:B------:R-:W-:Y:S02]  /*1b140*/  IADD3 R57, P0, R5.reuse, R60, RZ ;  /* 0x0000003c05397210 */ /* 0x040fe40007f1e0ff */
[-C--:B------:R-:W-:Y:S02]  /*1b150*/  ISETP.GE.AND P2, PT, R5, R6.reuse, PT ;  /* 0x000000060500720c */ /* 0x080fe40003f46270 */
[----:B------:R-:W-:Y:S02]  /*1b160*/  ISETP.GE.AND P1, PT, R59, R6, PT ;  /* 0x000000063b00720c */ /* 0x000fe40003f26270 */
[----:B------:R-:W-:Y:S02]  /*1b170*/  LEA.HI.X.SX32 R58, R5, R58, 0x1, P0 ;  /* 0x0000003a053a7211 */ /* 0x000fe400000f0eff */
[----:B------:R-:W-:-:S04]  /*1b180*/  LEA R60, P0, R57, c[0x0][0x200], 0x2 ;  /* 0x00008000393c7a11 */ /* 0x000fc800078010ff */
[----:B------:R-:W-:-:S05]  /*1b190*/  LEA.HI.X R61, R57, c[0x0][0x204], R58, 0x2, P0 ;  /* 0x00008100393d7a11 */ /* 0x000fca00000f143a */
[----:B------:R3:W-:Y:S04]  /*1b1a0*/  @!P2 STG.E [R60.64], R2 ;  /* 0x000000023c00a986 */ /* 0x0007e8000c101904 */
[----:B------:R3:W-:Y:S02]  /*1b1b0*/  @!P1 STG.E [R60.64+0x20], R56 ;  /* 0x000020383c009986 */ /* 0x0007e4000c101904 */
.L_x_1031:
[----:B---34-:R-:W-:Y:S05]  /*1b1c0*/  BSYNC B0 ;  /* 0x0000000000007941 */ /* 0x018fea0003800000 */
.L_x_1030:
[----:B------:R-:W3:Y:S01]  /*1b1d0*/  S2R R5, SR_CTAID.X ;  /* 0x0000000000057919 */ /* 0x000ee20000002500 */
[----:B------:R-:W-:Y:S01]  /*1b1e0*/  LEA.HI R7, R7, R4, RZ, 0x3 ;  /* 0x0000000407077211 */ /* 0x000fe200078f18ff */
[----:B------:R-:W-:Y:S02]  /*1b1f0*/  BSSY B0, `(.L_x_1032) ;  /* 0x0000026000007945 */ /* 0x000fe40003800000 */
[----:B------:R-:W4:Y:S01]  /*1b200*/  S2R R2, SR_TID.X ;  /* 0x0000000000027919 */ /* 0x000f220000002100 */
[----:B------:R-:W-:-:S05]  /*1b210*/  LOP3.LUT R7, R7, 0xfffffff8, RZ, 0xc0, !PT ;  /* 0xfffffff807077812 */ /* 0x000fca00078ec0ff */
[----:B------:R-:W-:-:S04]  /*1b220*/  IMAD.IADD R6, R4, 0x1, -R7 ;  /* 0x0000000104067824 */ /* 0x000fc800078e0a07 */
[----:B------:R-:W-:Y:S01]  /*1b230*/  IMAD.SHL.U32 R56, R6, 0x8, RZ ;  /* 0x0000000806387824 */ /* 0x000fe200078e00ff */
[----:B------:R-:W-:-:S04]  /*1b240*/  SHF.R.S32.HI R6, RZ, 0x1f, R3 ;  /* 0x0000001fff067819 */ /* 0x000fc80000011403 */
[----:B------:R-:W-:Y:S01]  /*1b250*/  SHF.R.S32.HI R57, RZ, 0x1f, R56 ;  /* 0x0000001fff397819 */ /* 0x000fe20000011438 */
[----:B------:R-:W-:Y:S02]  /*1b260*/  IMAD R6, R6, c[0x0][0x1f0], RZ ;  /* 0x00007c0006067a24 */ /* 0x000fe400078e02ff */
[----:B---3--:R-:W-:Y:S02]  /*1b270*/  IMAD.SHL.U32 R4, R5, 0x40, RZ ;  /* 0x0000004005047824 */ /* 0x008fe400078e00ff */
[----:B------:R-:W-:Y:S01]  /*1b280*/  IMAD R6, R3, c[0x0][0x1f4], R6 ;  /* 0x00007d0003067a24 */ /* 0x000fe200078e0206 */
[----:B----4-:R-:W-:Y:S01]  /*1b290*/  SHF.R.S32.HI R5, RZ, 0x1f, R2 ;  /* 0x0000001fff057819 */ /* 0x010fe20000011402 */
[----:B------:R-:W-:Y:S01]  /*1b2a0*/  IMAD.WIDE.U32 R58, R4, c[0x0][0x1e8], R56 ;  /* 0x00007a00043a7a25 */ /* 0x000fe200078e0038 */
[----:B------:R-:W-:Y:S02]  /*1b2b0*/  SHF.R.S32.HI R7, RZ, 0x1f, R4 ;  /* 0x0000001fff077819 */ /* 0x000fe40000011404 */
[----:B------:R-:W-:-:S02]  /*1b2c0*/  LEA.HI R5, R5, R2, RZ, 0x3 ;  /* 0x0000000205057211 */ /* 0x000fc400078f18ff */
[----:B------:R-:W-:Y:S01]  /*1b2d0*/  IADD3 R58, P0, R0, R58, RZ ;  /* 0x0000003a003a7210 */ /* 0x000fe20007f1e0ff */
[----:B------:R-:W-:Y:S01]  /*1b2e0*/  IMAD R7, R7, c[0x0][0x1e8], RZ ;  /* 0x00007a0007077a24 */ /* 0x000fe200078e02ff */
[----:B------:R-:W-:-:S03]  /*1b2f0*/  SHF.R.S32.HI R5, RZ, 0x3, R5 ;  /* 0x00000003ff057819 */ /* 0x000fc60000011405 */
[----:B------:R-:W-:Y:S01]  /*1b300*/  IMAD R7, R4, c[0x0][0x1ec], R7 ;  /* 0x00007b0004077a24 */ /* 0x000fe200078e0207 */
[----:B------:R-:W-:Y:S01]  /*1b310*/  SHF.R.S32.HI R0, RZ, 0x1f, R5 ;  /* 0x0000001fff007819 */ /* 0x000fe20000011405 */
[----:B------:R-:W-:-:S03]  /*1b320*/  IMAD.IADD R4, R205, 0x1, -R4 ;  /* 0x00000001cd047824 */ /* 0x000fc600078e0a04 */
[----:B------:R-:W-:Y:S02]  /*1b330*/  IADD3.X R59, R206, R59, R7, P0, !PT ;  /* 0x0000003bce3b7210 */ /* 0x000fe400007fe407 */
[----:B------:R-:W-:-:S03]  /*1b340*/  ISETP.GE.AND P0, PT, R5, R4, PT ;  /* 0x000000040500720c */ /* 0x000fc60003f06270 */
[----:B------:R-:W-:-:S04]  /*1b350*/  IMAD.WIDE.U32 R58, R3, c[0x0][0x1f0], R58 ;  /* 0x00007c00033a7a25 */ /* 0x000fc800078e003a */
        /* <DEDUP_REMOVED lines=12> */
[----:B------:R3:W-:Y:S04]  /*1b420*/  @!P2 STG.E.128 [R62.64], R48 ;  /* 0x000000303e00a986 */ /* 0x0007e8000c101d04 */
[----:B------:R3:W-:Y:S04]  /*1b430*/  @!P1 STG.E.128 [R62.64+0x80], R32 ;  /* 0x000080203e009986 */ /* 0x0007e8000c101d04 */
[----:B-1----:R3:W-:Y:S02]  /*1b440*/  @!P0 STG.E.128 [R62.64+0x100], R16 ;  /* 0x000100103e008986 */ /* 0x0027e4000c101d04 */
.L_x_1033:
[----:B------:R-:W-:Y:S05]  /*1b450*/  BSYNC B0 ;  /* 0x0000000000007941 */ /* 0x000fea0003800000 */
.L_x_1032:
[----:B------:R-:W-:Y:S01]  /*1b460*/  IADD3 R3, R5, 0x10, RZ ;  /* 0x0000001005037810 */ /* 0x000fe20007ffe0ff */
[----:B------:R-:W-:Y:S03]  /*1b470*/  BSSY B0, `(.L_x_1034) ;  /* 0x0000013000007945 */ /* 0x000fe60003800000 */
[----:B------:R-:W-:-:S13]  /*1b480*/  ISETP.GE.AND P0, PT, R3, R4, PT ;  /* 0x000000040300720c */ /* 0x000fda0003f06270 */
[----:B------:R-:W-:Y:S05]  /*1b490*/  @P0 BRA `(.L_x_1035) ;  /* 0x0000010000000947 */ /* 0x000fea0003800000 */
[----:B------:R-:W-:Y:S01]  /*1b4a0*/  IADD3 R3, P0, R5, 0x10, RZ ;  /* 0x0000001005037810 */ /* 0x000fe20007f1e0ff */
[----:B-1-3--:R-:W-:Y:S01]  /*1b4b0*/  IMAD.MOV.U32 R16, RZ, RZ, R58 ;  /* 0x000000ffff107224 */ /* 0x00afe200078e003a */
        /* <DEDUP_REMOVED lines=11> */
[----:B------:R1:W-:Y:S04]  /*1b570*/  @!P2 STG.E.128 [R18.64], R44 ;  /* 0x0000002c1200a986 */ /* 0x0003e8000c101d04 */
[----:B------:R1:W-:Y:S04]  /*1b580*/  @!P1 STG.E.128 [R18.64+0x80], R28 ;  /* 0x0000801c12009986 */ /* 0x0003e8000c101d04 */
[----:B------:R1:W-:Y:S02]  /*1b590*/  @!P0 STG.E.128 [R18.64+0x100], R12 ;  /* 0x0001000c12008986 */ /* 0x0003e4000c101d04 */
.L_x_1035:
[----:B------:R-:W-:Y:S05]  /*1b5a0*/  BSYNC B0 ;  /* 0x0000000000007941 */ /* 0x000fea0003800000 */
.L_x_1034:
        /* <DEDUP_REMOVED lines=20> */
.L_x_1037:
[----:B------:R-:W-:Y:S05]  /*1b6f0*/  BSYNC B0 ;  /* 0x0000000000007941 */ /* 0x000fea0003800000 */
.L_x_1036:
[----:B------:R-:W-:-:S04]  /*1b700*/  IADD3 R3, R5, 0x30, RZ ;  /* 0x0000003005037810 */ /* 0x000fc80007ffe0ff */
        /* <DEDUP_REMOVED lines=14> */
[----:B-1----:R1:W-:Y:S01]  /*1b7f0*/  @!P0 STG.E.128 [R4.64+0x80], R20 ;  /* 0x0000801404008986 */ /* 0x0023e2000c101d04 */
[----:B------:R-:W-:-:S03]  /*1b800*/  ISETP.GE.AND P0, PT, R132, c[0x0][0x220], PT ;  /* 0x0000880084007a0c */ /* 0x000fc60003f06270 */
[----:B------:R1:W-:Y:S10]  /*1b810*/  @!P1 STG.E.128 [R4.64], R36 ;  /* 0x0000002404009986 */ /* 0x0003f4000c101d04 */
[----:B------:R-:W-:Y:S05]  /*1b820*/  @P0 EXIT ;  /* 0x000000000000094d */ /* 0x000fea0003800000 */
[----:B------:R-:W-:Y:S01]  /*1b830*/  STG.E.128 [R4.64+0x100], R52 ;  /* 0x0001003404007986 */ /* 0x000fe2000c101d04 */
[----:B------:R-:W-:Y:S05]  /*1b840*/  EXIT ;  /* 0x000000000000794d */ /* 0x000fea0003800000 */
.L_x_1038:
        /* <DEDUP_REMOVED lines=11> */
.L_x_7354:


//--------------------- .text._ZN5flash24flash_fwd_splitkv_kernelI23Flash_fwd_kernel_traitsILi192ELi64ELi64ELi4ELb0ELb0EN7cutlass6half_tE19Flash_kernel_traitsILi192ELi64ELi64ELi4ES3_EELb0ELb0ELb0ELb0ELb0ELb1ELb0ELb1EEEvNS_16Flash_fwd_paramsE --------------------------
	.section	.text._ZN5flash24flash_fwd_splitkv_kernelI23Flash_fwd_kernel_traitsILi192ELi64ELi64ELi4ELb0ELb0EN7cutlass6half_tE19Flash_kernel_traitsILi192ELi64ELi64ELi4ES3_EELb0ELb0ELb0ELb0ELb0ELb1ELb0ELb1EEEvNS_16Flash_fwd_paramsE,"ax",@progbits
	.sectioninfo	@"SHI_REGISTERS=244"
	.align	128
        .global         _ZN5flash24flash_fwd_splitkv_kernelI23Flash_fwd_kernel_traitsILi192ELi64ELi64ELi4ELb0ELb0EN7cutlass6half_tE19Flash_kernel_traitsILi192ELi64ELi64ELi4ES3_EELb0ELb0ELb0ELb0ELb0ELb1ELb0ELb1EEEvNS_16Flash_fwd_paramsE
        .type           _ZN5flash24flash_fwd_splitkv_kernelI23Flash_fwd_kernel_traitsILi192ELi64ELi64ELi4ELb0ELb0EN7cutlass6half_tE19Flash_kernel_traitsILi192ELi64ELi64ELi4ES3_EELb0ELb0ELb0ELb0ELb0ELb1ELb0ELb1EEEvNS_16Flash_fwd_paramsE,@function
        .size           _ZN5flash24flash_fwd_splitkv_kernelI23Flash_fwd_kernel_traitsILi192ELi64ELi64ELi4ELb0ELb0EN7cutlass6half_tE19Flash_kernel_traitsILi192ELi64ELi64ELi4ES3_EELb0ELb0ELb0ELb0ELb0ELb1ELb0ELb1EEEvNS_16Flash_fwd_paramsE,(.L_x_7355 - _ZN5flash24flash_fwd_splitkv_kernelI23Flash_fwd_kernel_traitsILi192ELi64ELi64ELi4ELb0ELb0EN7cutlass6half_tE19Flash_kernel_traitsILi192ELi64ELi64ELi4ES3_EELb0ELb0ELb0ELb0ELb0ELb1ELb0ELb1EEEvNS_16Flash_fwd_paramsE)
        .other          _ZN5flash24flash_fwd_splitkv_kernelI23Flash_fwd_kernel_traitsILi192ELi64ELi64ELi4ELb0ELb0EN7cutlass6half_tE19Flash_kernel_traitsILi192ELi64ELi64ELi4ES3_EELb0ELb0ELb0ELb0ELb0ELb1ELb0ELb1EEEvNS_16Flash_fwd_paramsE,@"STO_CUDA_ENTRY STV_DEFAULT"
_ZN5flash24flash_fwd_splitkv_kernelI23Flash_fwd_kernel_traitsILi192ELi64ELi64ELi4ELb0ELb0EN7cutlass6half_tE19Flash_kernel_traitsILi192ELi64ELi64ELi4ES3_EELb0ELb0ELb0ELb0ELb0ELb1ELb0ELb1EEEvNS_16Flash_fwd_paramsE:
.text._ZN5flash24flash_fwd_splitkv_kernelI23Flash_fwd_kernel_traitsILi192ELi64ELi64ELi4ELb0ELb0EN7cutlass6half_tE19Flash_kernel_traitsILi192ELi64ELi64ELi4ES3_EELb0ELb0ELb0ELb0ELb0ELb1ELb0ELb1EEEvNS_16Flash_fwd_paramsE:
        /* <DEDUP_REMOVED lines=37> */
.L_x_1039:
[----:B---34-:R-:W-:Y:S02]  /*0250*/  MOV R81, c[0x0][0x218] ;  /* 0x0000860000517a02 */ /* 0x018fe40000000f00 */
.L_x_1040:
        /* <DEDUP_REMOVED lines=74> */
.L_x_1043:
[----:B------:R-:W-:Y:S05]  /*0700*/  BSYNC B0 ;  /* 0x0000000000007941 */ /* 0x000fea0003800000 */
.L_x_1042:
        /* <DEDUP_REMOVED lines=20> */
.L_x_1045:
[----:B------:R-:W-:Y:S05]  /*0850*/  BSYNC B0 ;  /* 0x0000000000007941 */ /* 0x000fea0003800000 */
.L_x_1044:
        /* <DEDUP_REMOVED lines=20> */
.L_x_1047:
[----:B------:R-:W-:Y:S05]  /*09a0*/  BSYNC B0 ;  /* 0x0000000000007941 */ /* 0x000fea0003800000 */
.L_x_1046:
        /* <DEDUP_REMOVED lines=19> */
.L_x_1049:
[----:B------:R-:W-:Y:S05]  /*0ae0*/  BSYNC B0 ;  /* 0x0000000000007941 */ /* 0x000fea0003800000 */
.L_x_1048:
        /* <DEDUP_REMOVED lines=19> */
.L_x_1041:
        /* <DEDUP_REMOVED lines=90> */
.L_x_1050:
        /* <DEDUP_REMOVED lines=15> */
.L_x_1052:
        /* <DEDUP_REMOVED lines=51> */
.L_x_1051:
        /* <DEDUP_REMOVED lines=257> */
.L_x_1146:
        /* <DEDUP_REMOVED lines=18> */
.L_x_1055:
[----:B------:R-:W-:Y:S05]  /*2710*/  BSYNC B0 ;  /* 0x0000000000007941 */ /* 0x000fea0003800000 */
.L_x_1054:
        /* <DEDUP_REMOVED lines=18> */
.L_x_1057:
[----:B------:R-:W-:Y:S05]  /*2840*/  BSYNC B0 ;  /* 0x0000000000007941 */ /* 0x000fea0003800000 */
.L_x_1056:
        /* <DEDUP_REMOVED lines=18> */
.L_x_1059:
[----:B------:R-:W-:Y:S05]  /*2970*/  BSYNC B0 ;  /* 0x0000000000007941 */ /* 0x000fea0003800000 */
.L_x_1058:
        /* <DEDUP_REMOVED lines=18> */
.L_x_1061:
[----:B------:R-:W-:Y:S05]  /*2aa0*/  BSYNC B0 ;  /* 0x0000000000007941 */ /* 0x000fea0003800000 */
.L_x_1060:
        /* <DEDUP_REMOVED lines=65> */
.L_x_1067:
[----:B------:R-:W-:Y:S05]  /*2ec0*/  BSYNC B0 ;  /* 0x0000000000007941 */ /* 0x000fea0003800000 */
.L_x_1066:
        /* <DEDUP_REMOVED lines=54> */
.L_x_1069:
[----:B------:R-:W-:Y:S05]  /*3230*/  BSYNC B0 ;  /* 0x0000000000007941 */ /* 0x000fea0003800000 */
.L_x_1068:
        /* <DEDUP_REMOVED lines=53> */
.L_x_1065:
[----:B------:R-:W-:Y:S05]  /*3590*/  BSYNC B1 ;  /* 0x0000000000017941 */ /* 0x000fea0003800000 */
.L_x_1064:
        /* <DEDUP_REMOVED lines=64> */
.L_x_1073:
[----:B------:R-:W-:Y:S05]  /*39a0*/  BSYNC B0 ;  /* 0x0000000000007941 */ /* 0x000fea0003800000 */
.L_x_1072:
        /* <DEDUP_REMOVED lines=57> */
.L_x_1075:
[----:B------:R-:W-:Y:S05]  /*3d40*/  BSYNC B0 ;  /* 0x0000000000007941 */ /* 0x000fea0003800000 */
.L_x_1074:
        /* <DEDUP_REMOVED lines=56> */
.L_x_1071:
[----:B------:R-:W-:Y:S05]  /*40d0*/  BSYNC B1 ;  /* 0x0000000000017941 */ /* 0x000fea0003800000 */
.L_x_1070:
        /* <DEDUP_REMOVED lines=64> */
.L_x_1079:
[----:B------:R-:W-:Y:S05]  /*44e0*/  BSYNC B0 ;  /* 0x0000000000007941 */ /* 0x000fea0003800000 */
.L_x_1078:
        /* <DEDUP_REMOVED lines=57> */
.L_x_1081:
[----:B------:R-:W-:Y:S05]  /*4880*/  BSYNC B0 ;  /* 0x0000000000007941 */ /* 0x000fea0003800000 */
.L_x_1080:
        /* <DEDUP_REMOVED lines=56> */
.L_x_1077:
[----:B------:R-:W-:Y:S05]  /*4c10*/  BSYNC B1 ;  /* 0x0000000000017941 */ /* 0x000fea0003800000 */
.L_x_1076:
        /* <DEDUP_REMOVED lines=67> */
.L_x_1085:
[----:B------:R-:W-:Y:S05]  /*5050*/  BSYNC B0 ;  /* 0x0000000000007941 */ /* 0x000fea0003800000 */
.L_x_1084:
        /* <DEDUP_REMOVED lines=57> */
.L_x_1087:
[----:B------:R-:W-:Y:S05]  /*53f0*/  BSYNC B0 ;  /* 0x0000000000007941 */ /* 0x000fea0003800000 */
.L_x_1086:
        /* <DEDUP_REMOVED lines=56> */
.L_x_1083:
[----:B------:R-:W-:Y:S05]  /*5780*/  BSYNC B1 ;  /* 0x0000000000017941 */ /* 0x000fea0003800000 */
.L_x_1082:
        /* <DEDUP_REMOVED lines=8> */
.L_x_1063:
        /* <DEDUP_REMOVED lines=95> */
.L_x_1094:
[----:B------:R-:W-:Y:S05]  /*5e00*/  BSYNC B0 ;  /* 0x0000000000007941 */ /* 0x000fea0003800000 */
.L_x_1093:
[----:B-----5:R2:W-:Y:S02]  /*5e10*/  STG.E.128 [R120.64], R48 ;  /* 0x0000003078007986 */ /* 0x0205e4000c101d06 */
.L_x_1092:
[----:B------:R-:W-:Y:S05]  /*5e20*/  BSYNC B1 ;  /* 0x0000000000017941 */ /* 0x000fea0003800000 */
.L_x_1091:
        /* <DEDUP_REMOVED lines=94> */
.L_x_1098:
[----:B------:R-:W-:Y:S05]  /*6410*/  BSYNC B0 ;  /* 0x0000000000007941 */ /* 0x000fea0003800000 */
.L_x_1097:
[----:B-----5:R3:W-:Y:S02]  /*6420*/  STG.E.128 [R120.64+0x80], R48 ;  /* 0x0000803078007986 */ /* 0x0207e4000c101d06 */
.L_x_1096:
[----:B------:R-:W-:Y:S05]  /*6430*/  BSYNC B1 ;  /* 0x0000000000017941 */ /* 0x000fea0003800000 */
.L_x_1095:
        /* <DEDUP_REMOVED lines=93> */
.L_x_1100:
[----:B------:R-:W-:Y:S05]  /*6a10*/  BSYNC B0 ;  /* 0x0000000000007941 */ /* 0x000fea0003800000 */
.L_x_1099:
[----:B-----5:R3:W-:Y:S02]  /*6a20*/  STG.E.128 [R120.64+0x100], R48 ;  /* 0x0001003078007986 */ /* 0x0207e4000c101d06 */
.L_x_1090:
[----:B------:R-:W-:Y:S05]  /*6a30*/  BSYNC B2 ;  /* 0x0000000000027941 */ /* 0x000fea0003800000 */
.L_x_1089:
        /* <DEDUP_REMOVED lines=98> */
.L_x_1106:
[----:B------:R-:W-:Y:S05]  /*7060*/  BSYNC B0 ;  /* 0x0000000000007941 */ /* 0x000fea0003800000 */
.L_x_1105:
[C---:B------:R-:W-:Y:S04]  /*7070*/  LEA R2, P0, R56.reuse, R120, 0x1 ;  /* 0x0000007838027211 */ /* 0x040fe800078008ff */
[----:B------:R-:W-:Y:S05]  /*7080*/  LEA.HI.X R3, R56, R121, R211, 0x1, P0 ;  /* 0x0000007938037211 */ /* 0x000fea00000f0cd3 */
[----:B-----5:R1:W-:Y:S04]  /*7090*/  STG.E.128 [R2.64], R52 ;  /* 0x0000003402007986 */ /* 0x0203e8000c101d06 */
.L_x_1104:
[----:B------:R-:W-:Y:S05]  /*70a0*/  BSYNC B1 ;  /* 0x0000000000017941 */ /* 0x000fea0003800000 */
.L_x_1103:
        /* <DEDUP_REMOVED lines=96> */
.L_x_1110:
[----:B------:R-:W-:Y:S05]  /*76b0*/  BSYNC B0 ;  /* 0x0000000000007941 */ /* 0x000fea0003800000 */
.L_x_1109:
[C---:B------:R-:W-:Y:S04]  /*76c0*/  LEA R2, P0, R93.reuse, R120, 0x1 ;  /* 0x000000785d027211 */ /* 0x040fe800078008ff */
[----:B------:R-:W-:Y:S05]  /*76d0*/  LEA.HI.X R3, R93, R121, R94, 0x1, P0 ;  /* 0x000000795d037211 */ /* 0x000fea00000f0c5e */
[----:B-----5:R4:W-:Y:S04]  /*76e0*/  STG.E.128 [R2.64], R52 ;  /* 0x0000003402007986 */ /* 0x0209e8000c101d06 */
.L_x_1108:
[----:B------:R-:W-:Y:S05]  /*76f0*/  BSYNC B1 ;  /* 0x0000000000017941 */ /* 0x000fea0003800000 */
.L_x_1107:
        /* <DEDUP_REMOVED lines=95> */
.L_x_1112:
[----:B------:R-:W-:Y:S05]  /*7cf0*/  BSYNC B0 ;  /* 0x0000000000007941 */ /* 0x000fea0003800000 */
.L_x_1111:
[C---:B------:R-:W-:Y:S04]  /*7d00*/  LEA R2, P0, R101.reuse, R120, 0x1 ;  /* 0x0000007865027211 */ /* 0x040fe800078008ff */
[----:B------:R-:W-:Y:S05]  /*7d10*/  LEA.HI.X R3, R101, R121, R102, 0x1, P0 ;  /* 0x0000007965037211 */ /* 0x000fea00000f0c66 */
[----:B-----5:R4:W-:Y:S04]  /*7d20*/  STG.E.128 [R2.64], R52 ;  /* 0x0000003402007986 */ /* 0x0209e8000c101d06 */
.L_x_1102:
[----:B------:R-:W-:Y:S05]  /*7d30*/  BSYNC B2 ;  /* 0x0000000000027941 */ /* 0x000fea0003800000 */
.L_x_1101:
        /* <DEDUP_REMOVED lines=98> */
.L_x_1118:
[----:B------:R-:W-:Y:S05]  /*8360*/  BSYNC B0 ;  /* 0x0000000000007941 */ /* 0x000fea0003800000 */
.L_x_1117:
[C---:B------:R-:W-:Y:S04]  /*8370*/  LEA R2, P0, R164.reuse, R120, 0x1 ;  /* 0x00000078a4027211 */ /* 0x040fe800078008ff */
[----:B------:R-:W-:Y:S05]  /*8380*/  LEA.HI.X R3, R164, R121, R87, 0x1, P0 ;  /* 0x00000079a4037211 */ /* 0x000fea00000f0c57 */
[----:B-----5:R4:W-:Y:S04]  /*8390*/  STG.E.128 [R2.64], R52 ;  /* 0x0000003402007986 */ /* 0x0209e8000c101d06 */
.L_x_1116:
[----:B------:R-:W-:Y:S05]  /*83a0*/  BSYNC B1 ;  /* 0x0000000000017941 */ /* 0x000fea0003800000 */
.L_x_1115:
        /* <DEDUP_REMOVED lines=96> */
.L_x_1122:
[----:B------:R-:W-:Y:S05]  /*89b0*/  BSYNC B0 ;  /* 0x0000000000007941 */ /* 0x000fea0003800000 */
.L_x_1121:
[C---:B------:R-:W-:Y:S04]  /*89c0*/  LEA R2, P0, R95.reuse, R120, 0x1 ;  /* 0x000000785f027211 */ /* 0x040fe800078008ff */
[----:B------:R-:W-:Y:S05]  /*89d0*/  LEA.HI.X R3, R95, R121, R96, 0x1, P0 ;  /* 0x000000795f037211 */ /* 0x000fea00000f0c60 */
[----:B-----5:R4:W-:Y:S04]  /*89e0*/  STG.E.128 [R2.64], R52 ;  /* 0x0000003402007986 */ /* 0x0209e8000c101d06 */
.L_x_1120:
[----:B------:R-:W-:Y:S05]  /*89f0*/  BSYNC B1 ;  /* 0x0000000000017941 */ /* 0x000fea0003800000 */
.L_x_1119:
        /* <DEDUP_REMOVED lines=95> */
.L_x_1124:
[----:B------:R-:W-:Y:S05]  /*8ff0*/  BSYNC B0 ;  /* 0x0000000000007941 */ /* 0x000fea0003800000 */
.L_x_1123:
[C---:B------:R-:W-:Y:S04]  /*9000*/  LEA R2, P0, R103.reuse, R120, 0x1 ;  /* 0x0000007867027211 */ /* 0x040fe800078008ff */
[----:B------:R-:W-:Y:S05]  /*9010*/  LEA.HI.X R3, R103, R121, R104, 0x1, P0 ;  /* 0x0000007967037211 */ /* 0x000fea00000f0c68 */
[----:B-----5:R4:W-:Y:S04]  /*9020*/  STG.E.128 [R2.64], R52 ;  /* 0x0000003402007986 */ /* 0x0209e8000c101d06 */
.L_x_1114:
[----:B------:R-:W-:Y:S05]  /*9030*/  BSYNC B2 ;  /* 0x0000000000027941 */ /* 0x000fea0003800000 */
.L_x_1113:
        /* <DEDUP_REMOVED lines=100> */
.L_x_1130:
[----:B------:R-:W-:Y:S05]  /*9680*/  BSYNC B0 ;  /* 0x0000000000007941 */ /* 0x000fea0003800000 */
.L_x_1129:
[C---:B------:R-:W-:Y:S02]  /*9690*/  IMAD R0, R167.reuse, c[0x0][0x19c], RZ ;  /* 0x00006700a7007a24 */ /* 0x040fe400078e02ff */
[----:B------:R-:W-:Y:S05]  /*96a0*/  IMAD.WIDE.U32 R2, R167, c[0x0][0x198], R120 ;  /* 0x00006600a7027a25 */ /* 0x000fea00078e0078 */
[----:B------:R-:W-:Y:S05]  /*96b0*/  IADD3 R3, R3, R0, RZ ;  /* 0x0000000003037210 */ /* 0x000fea0007ffe0ff */
[----:B-----5:R4:W-:Y:S02]  /*96c0*/  STG.E.128 [R2.64], R52 ;  /* 0x0000003402007986 */ /* 0x0209e4000c101d06 */
.L_x_1128:
[----:B------:R-:W-:Y:S05]  /*96d0*/  BSYNC B1 ;  /* 0x0000000000017941 */ /* 0x000fea0003800000 */
.L_x_1127:
        /* <DEDUP_REMOVED lines=96> */
.L_x_1134:
[----:B------:R-:W-:Y:S05]  /*9ce0*/  BSYNC B0 ;  /* 0x0000000000007941 */ /* 0x000fea0003800000 */
.L_x_1133:
[C---:B------:R-:W-:Y:S04]  /*9cf0*/  LEA R2, P0, R108.reuse, R120, 0x1 ;  /* 0x000000786c027211 */ /* 0x040fe800078008ff */
[----:B------:R-:W-:Y:S05]  /*9d00*/  LEA.HI.X R3, R108, R121, R107, 0x1, P0 ;  /* 0x000000796c037211 */ /* 0x000fea00000f0c6b */
[----:B-----5:R4:W-:Y:S04]  /*9d10*/  STG.E.128 [R2.64], R52 ;  /* 0x0000003402007986 */ /* 0x0209e8000c101d06 */
.L_x_1132:
[----:B------:R-:W-:Y:S05]  /*9d20*/  BSYNC B1 ;  /* 0x0000000000017941 */ /* 0x000fea0003800000 */
.L_x_1131:
        /* <DEDUP_REMOVED lines=95> */
.L_x_1136:
[----:B------:R-:W-:Y:S05]  /*a320*/  BSYNC B0 ;  /* 0x0000000000007941 */ /* 0x000fea0003800000 */
.L_x_1135:
[C---:B------:R-:W-:Y:S04]  /*a330*/  LEA R2, P0, R112.reuse, R120, 0x1 ;  /* 0x0000007870027211 */ /* 0x040fe800078008ff */
[----:B------:R-:W-:Y:S05]  /*a340*/  LEA.HI.X R3, R112, R121, R111, 0x1, P0 ;  /* 0x0000007970037211 */ /* 0x000fea00000f0c6f */
[----:B-----5:R4:W-:Y:S04]  /*a350*/  STG.E.128 [R2.64], R52 ;  /* 0x0000003402007986 */ /* 0x0209e8000c101d06 */
.L_x_1126:
[----:B------:R-:W-:Y:S05]  /*a360*/  BSYNC B2 ;  /* 0x0000000000027941 */ /* 0x000fea0003800000 */
.L_x_1125:
        /* <DEDUP_REMOVED lines=8> */
.L_x_1062:
        /* <DEDUP_REMOVED lines=11> */
.L_x_1138:
[----:B------:R-:W-:Y:S05]  /*a4a0*/  BSYNC B0 ;  /* 0x0000000000007941 */ /* 0x000fea0003800000 */
.L_x_1137:
        /* <DEDUP_REMOVED lines=24> */
.L_x_1140:
[----:B------:R-:W-:Y:S05]  /*a630*/  BSYNC B0 ;  /* 0x0000000000007941 */ /* 0x000fea0003800000 */
.L_x_1139:
        /* <DEDUP_REMOVED lines=24> */
.L_x_1142:
[----:B------:R-:W-:Y:S05]  /*a7c0*/  BSYNC B0 ;  /* 0x0000000000007941 */ /* 0x000fea0003800000 */
.L_x_1141:
        /* <DEDUP_REMOVED lines=27> */
.L_x_1143:
[----:B------:R-:W-:Y:S05]  /*a980*/  BSYNC B0 ;  /* 0x0000000000007941 */ /* 0x000fea0003800000 */
.L_x_1088:
        /* <DEDUP_REMOVED lines=80> */
.L_x_1144:
        /* <DEDUP_REMOVED lines=8> */
.L_x_1145:
[----:B------:R-:W-:Y:S04]  /*af10*/  IADD3 R9, R9, -0x1, RZ ;  /* 0xffffffff09097810 */ /* 0x000fe80007ffe0ff */
[----:B------:R-:W-:Y:S11]  /*af20*/  ISETP.GT.AND P0, PT, R9, R84, PT ;  /* 0x000000540900720c */ /* 0x000ff60003f04270 */
[----:B------:R-:W-:Y:S02]  /*af30*/  @!UPT UIADD3 URZ, URZ, URZ, URZ ;  /* 0x0000003f3f3ff290 */ /* 0x000fe4000fffe03f */
[----:B------:R-:W-:-:S05]  /*af40*/  @P0 BRA `(.L_x_1146) ;  /* 0xffff76a000000947 */ /* 0x000fca000383ffff */
.L_x_1053:
        /* <DEDUP_REMOVED lines=100> */
.L_x_1155:
[----:B------:R-:W-:Y:S05]  /*b590*/  BSYNC B0 ;  /* 0x0000000000007941 */ /* 0x000fea0003800000 */
.L_x_1154:
[----:B-----5:R4:W-:Y:S02]  /*b5a0*/  STS.128 [R215], R20 ;  /* 0x00000014d7007388 */ /* 0x0209e40000000c00 */
.L_x_1153:
[----:B------:R-:W-:Y:S05]  /*b5b0*/  BSYNC B1 ;  /* 0x0000000000017941 */ /* 0x000fea0003800000 */
.L_x_1152:
        /* <DEDUP_REMOVED lines=46> */
.L_x_1159:
[----:B------:R-:W-:Y:S05]  /*b8a0*/  BSYNC B0 ;  /* 0x0000000000007941 */ /* 0x000fea0003800000 */
.L_x_1158:
[----:B-----5:R1:W-:Y:S02]  /*b8b0*/  STS.128 [R215+0x2000], R20 ;  /* 0x00200014d7007388 */ /* 0x0203e40000000c00 */
.L_x_1157:
[----:B------:R-:W-:Y:S05]  /*b8c0*/  BSYNC B1 ;  /* 0x0000000000017941 */ /* 0x000fea0003800000 */
.L_x_1156:
        /* <DEDUP_REMOVED lines=46> */
.L_x_1161:
[----:B------:R-:W-:Y:S05]  /*bbb0*/  BSYNC B0 ;  /* 0x0000000000007941 */ /* 0x000fea0003800000 */
.L_x_1160:
[----:B-----5:R4:W-:Y:S02]  /*bbc0*/  STS.128 [R215+0x4000], R20 ;  /* 0x00400014d7007388 */ /* 0x0209e40000000c00 */
.L_x_1151:
[----:B------:R-:W-:Y:S05]  /*bbd0*/  BSYNC B2 ;  /* 0x0000000000027941 */ /* 0x000fea0003800000 */
.L_x_1150:
        /* <DEDUP_REMOVED lines=53> */
.L_x_1167:
[----:B------:R-:W-:Y:S05]  /*bf30*/  BSYNC B0 ;  /* 0x0000000000007941 */ /* 0x000fea0003800000 */
.L_x_1166:
[----:B-----5:R4:W-:Y:S02]  /*bf40*/  STS.128 [R215+0x800], R20 ;  /* 0x00080014d7007388 */ /* 0x0209e40000000c00 */
.L_x_1165:
[----:B------:R-:W-:Y:S05]  /*bf50*/  BSYNC B1 ;  /* 0x0000000000017941 */ /* 0x000fea0003800000 */
.L_x_1164:
        /* <DEDUP_REMOVED lines=47> */
.L_x_1171:
[----:B------:R-:W-:Y:S05]  /*c250*/  BSYNC B0 ;  /* 0x0000000000007941 */ /* 0x000fea0003800000 */
.L_x_1170:
[----:B-----5:R1:W-:Y:S02]  /*c260*/  STS.128 [R215+0x2800], R20 ;  /* 0x00280014d7007388 */ /* 0x0203e40000000c00 */
.L_x_1169:
[----:B------:R-:W-:Y:S05]  /*c270*/  BSYNC B1 ;  /* 0x0000000000017941 */ /* 0x000fea0003800000 */
.L_x_1168:
        /* <DEDUP_REMOVED lines=48> */
.L_x_1173:
[----:B------:R-:W-:Y:S05]  /*c580*/  BSYNC B0 ;  /* 0x0000000000007941 */ /* 0x000fea0003800000 */
.L_x_1172:
[----:B-----5:R4:W-:Y:S02]  /*c590*/  STS.128 [R215+0x4800], R20 ;  /* 0x00480014d7007388 */ /* 0x0209e40000000c00 */
.L_x_1163:
[----:B------:R-:W-:Y:S05]  /*c5a0*/  BSYNC B2 ;  /* 0x0000000000027941 */ /* 0x000fea0003800000 */
.L_x_1162:
        /* <DEDUP_REMOVED lines=54> */
.L_x_1179:
[----:B------:R-:W-:Y:S05]  /*c910*/  BSYNC B0 ;  /* 0x0000000000007941 */ /* 0x000fea0003800000 */
.L_x_1178:
[----:B-----5:R4:W-:Y:S02]  /*c920*/  STS.128 [R215+0x1000], R20 ;  /* 0x00100014d7007388 */ /* 0x0209e40000000c00 */
.L_x_1177:
[----:B------:R-:W-:Y:S05]  /*c930*/  BSYNC B1 ;  /* 0x0000000000017941 */ /* 0x000fea0003800000 */
.L_x_1176:
        /* <DEDUP_REMOVED lines=48> */
.L_x_1183:
[----:B------:R-:W-:Y:S05]  /*cc40*/  BSYNC B0 ;  /* 0x0000000000007941 */ /* 0x000fea0003800000 */
.L_x_1182:
[----:B-----5:R1:W-:Y:S02]  /*cc50*/  STS.128 [R215+0x3000], R20 ;  /* 0x00300014d7007388 */ /* 0x0203e40000000c00 */
.L_x_1181:
[----:B------:R-:W-:Y:S05]  /*cc60*/  BSYNC B1 ;  /* 0x0000000000017941 */ /* 0x000fea0003800000 */
.L_x_1180:
        /* <DEDUP_REMOVED lines=47> */
.L_x_1185:
[----:B------:R-:W-:Y:S05]  /*cf60*/  BSYNC B0 ;  /* 0x0000000000007941 */ /* 0x000fea0003800000 */
.L_x_1184:
[----:B-----5:R4:W-:Y:S02]  /*cf70*/  STS.128 [R215+0x5000], R20 ;  /* 0x00500014d7007388 */ /* 0x0209e40000000c00 */
.L_x_1175:
[----:B------:R-:W-:Y:S05]  /*cf80*/  BSYNC B2 ;  /* 0x0000000000027941 */ /* 0x000fea0003800000 */
.L_x_1174:
        /* <DEDUP_REMOVED lines=54> */
.L_x_1190:
[----:B------:R-:W-:Y:S05]  /*d2f0*/  BSYNC B0 ;  /* 0x0000000000007941 */ /* 0x000fea0003800000 */
.L_x_1189:
[----:B-----5:R4:W-:Y:S02]  /*d300*/  STS.128 [R215+0x1800], R20 ;  /* 0x00180014d7007388 */ /* 0x0209e40000000c00 */
.L_x_1188:
[----:B------:R-:W-:Y:S05]  /*d310*/  BSYNC B1 ;  /* 0x0000000000017941 */ /* 0x000fea0003800000 */
.L_x_1187:
        /* <DEDUP_REMOVED lines=49> */
.L_x_1194:
[----:B------:R-:W-:Y:S05]  /*d630*/  BSYNC B0 ;  /* 0x0000000000007941 */ /* 0x000fea0003800000 */
.L_x_1193:
[----:B-----5:R1:W-:Y:S02]  /*d640*/  STS.128 [R215+0x3800], R20 ;  /* 0x00380014d7007388 */ /* 0x0203e40000000c00 */
.L_x_1192:
[----:B------:R-:W-:Y:S05]  /*d650*/  BSYNC B1 ;  /* 0x0000000000017941 */ /* 0x000fea0003800000 */
.L_x_1191:
        /* <DEDUP_REMOVED lines=44> */
.L_x_1196:
[----:B------:R-:W-:Y:S05]  /*d920*/  BSYNC B0 ;  /* 0x0000000000007941 */ /* 0x000fea0003800000 */
.L_x_1195:
[----:B-----5:R4:W-:Y:S01]  /*d930*/  STS.128 [R215+0x5800], R20 ;  /* 0x00580014d7007388 */ /* 0x0209e20000000c00 */
[----:B------:R-:W-:Y:S05]  /*d940*/  BRA `(.L_x_1186) ;  /* 0x00004d0000007947 */ /* 0x000fea0003800000 */
.L_x_1149:
        /* <DEDUP_REMOVED lines=92> */
.L_x_1202:
[----:B------:R-:W-:Y:S05]  /*df10*/  BSYNC B0 ;  /* 0x0000000000007941 */ /* 0x000fea0003800000 */
.L_x_1201:
[----:B-----5:R4:W-:Y:S02]  /*df20*/  STS.128 [R215], R24 ;  /* 0x00000018d7007388 */ /* 0x0209e40000000c00 */
.L_x_1200:
[----:B------:R-:W-:Y:S05]  /*df30*/  BSYNC B1 ;  /* 0x0000000000017941 */ /* 0x000fea0003800000 */
.L_x_1199:
        /* <DEDUP_REMOVED lines=89> */
.L_x_1206:
[----:B------:R-:W-:Y:S05]  /*e4d0*/  BSYNC B0 ;  /* 0x0000000000007941 */ /* 0x000fea0003800000 */
.L_x_1205:
[----:B-----5:R1:W-:Y:S02]  /*e4e0*/  STS.128 [R215+0x2000], R24 ;  /* 0x00200018d7007388 */ /* 0x0203e40000000c00 */
.L_x_1204:
[----:B------:R-:W-:Y:S05]  /*e4f0*/  BSYNC B1 ;  /* 0x0000000000017941 */ /* 0x000fea0003800000 */
.L_x_1203:
        /* <DEDUP_REMOVED lines=87> */
.L_x_1208:
[----:B------:R-:W-:Y:S05]  /*ea70*/  BSYNC B0 ;  /* 0x0000000000007941 */ /* 0x000fea0003800000 */
.L_x_1207:
[----:B-----5:R4:W-:Y:S02]  /*ea80*/  STS.128 [R215+0x4000], R24 ;  /* 0x00400018d7007388 */ /* 0x0209e40000000c00 */
.L_x_1198:
[----:B------:R-:W-:Y:S05]  /*ea90*/  BSYNC B2 ;  /* 0x0000000000027941 */ /* 0x000fea0003800000 */
.L_x_1197:
        /* <DEDUP_REMOVED lines=94> */
.L_x_1214:
[----:B------:R-:W-:Y:S05]  /*f080*/  BSYNC B0 ;  /* 0x0000000000007941 */ /* 0x000fea0003800000 */
.L_x_1213:
[----:B-----5:R4:W-:Y:S02]  /*f090*/  STS.128 [R215+0x800], R24 ;  /* 0x00080018d7007388 */ /* 0x0209e40000000c00 */
.L_x_1212:
[----:B------:R-:W-:Y:S05]  /*f0a0*/  BSYNC B1 ;  /* 0x0000000000017941 */ /* 0x000fea0003800000 */
.L_x_1211:
        /* <DEDUP_REMOVED lines=88> */
.L_x_1218:
[----:B------:R-:W-:Y:S05]  /*f630*/  BSYNC B0 ;  /* 0x0000000000007941 */ /* 0x000fea0003800000 */
.L_x_1217:
[----:B-----5:R1:W-:Y:S02]  /*f640*/  STS.128 [R215+0x2800], R24 ;  /* 0x00280018d7007388 */ /* 0x0203e40000000c00 */
.L_x_1216:
[----:B------:R-:W-:Y:S05]  /*f650*/  BSYNC B1 ;  /* 0x0000000000017941 */ /* 0x000fea0003800000 */
.L_x_1215:
        /* <DEDUP_REMOVED lines=87> */
.L_x_1220:
[----:B------:R-:W-:Y:S05]  /*fbd0*/  BSYNC B0 ;  /* 0x0000000000007941 */ /* 0x000fea0003800000 */
.L_x_1219:
[----:B-----5:R4:W-:Y:S02]  /*fbe0*/  STS.128 [R215+0x4800], R24 ;  /* 0x00480018d7007388 */ /* 0x0209e40000000c00 */
.L_x_1210:
[----:B------:R-:W-:Y:S05]  /*fbf0*/  BSYNC B2 ;  /* 0x0000000000027941 */ /* 0x000fea0003800000 */
.L_x_1209:
        /* <DEDUP_REMOVED lines=94> */
.L_x_1226:
[----:B------:R-:W-:Y:S05]  /*101e0*/  BSYNC B0 ;  /* 0x0000000000007941 */ /* 0x000fea0003800000 */
.L_x_1225:
[----:B-----5:R4:W-:Y:S02]  /*101f0*/  STS.128 [R215+0x1000], R24 ;  /* 0x00100018d7007388 */ /* 0x0209e40000000c00 */
.L_x_1224:
[----:B------:R-:W-:Y:S05]  /*10200*/  BSYNC B1 ;  /* 0x0000000000017941 */ /* 0x000fea0003800000 */
.L_x_1223:
        /* <DEDUP_REMOVED lines=88> */
.L_x_1230:
[----:B------:R-:W-:Y:S05]  /*10790*/  BSYNC B0 ;  /* 0x0000000000007941 */ /* 0x000fea0003800000 */
.L_x_1229:
[----:B-----5:R1:W-:Y:S02]  /*107a0*/  STS.128 [R215+0x3000], R24 ;  /* 0x00300018d7007388 */ /* 0x0203e40000000c00 */
.L_x_1228:
[----:B------:R-:W-:Y:S05]  /*107b0*/  BSYNC B1 ;  /* 0x0000000000017941 */ /* 0x000fea0003800000 */
.L_x_1227:
        /* <DEDUP_REMOVED lines=87> */
.L_x_1232:
[----:B------:R-:W-:Y:S05]  /*10d30*/  BSYNC B0 ;  /* 0x0000000000007941 */ /* 0x000fea0003800000 */
.L_x_1231:
[----:B-----5:R1:W-:Y:S02]  /*10d40*/  STS.128 [R215+0x5000], R20 ;  /* 0x00500014d7007388 */ /* 0x0203e40000000c00 */
.L_x_1222:
[----:B------:R-:W-:Y:S05]  /*10d50*/  BSYNC B2 ;  /* 0x0000000000027941 */ /* 0x000fea0003800000 */
.L_x_1221:
        /* <DEDUP_REMOVED lines=92> */
.L_x_1236:
[----:B------:R-:W-:Y:S05]  /*11320*/  BSYNC B0 ;  /* 0x0000000000007941 */ /* 0x000fea0003800000 */
.L_x_1235:
[----:B-----5:R4:W-:Y:S02]  /*11330*/  STS.128 [R215+0x1800], R24 ;  /* 0x00180018d7007388 */ /* 0x0209e40000000c00 */
.L_x_1234:
[----:B------:R-:W-:Y:S05]  /*11340*/  BSYNC B1 ;  /* 0x0000000000017941 */ /* 0x000fea0003800000 */
.L_x_1233:
        /* <DEDUP_REMOVED lines=87> */
.L_x_1240:
[----:B------:R-:W-:Y:S05]  /*118c0*/  BSYNC B0 ;  /* 0x0000000000007941 */ /* 0x000fea0003800000 */
.L_x_1239:
[----:B-----5:R1:W-:Y:S02]  /*118d0*/  STS.128 [R215+0x3800], R24 ;  /* 0x00380018d7007388 */ /* 0x0203e40000000c00 */
.L_x_1238:
[----:B------:R-:W-:Y:S05]  /*118e0*/  BSYNC B1 ;  /* 0x0000000000017941 */ /* 0x000fea0003800000 */
.L_x_1237:
        /* <DEDUP_REMOVED lines=90> */
.L_x_1242:
[----:B------:R-:W-:Y:S05]  /*11e90*/  BSYNC B0 ;  /* 0x0000000000007941 */ /* 0x000fea0003800000 */
.L_x_1241:
[----:B-----5:R1:W-:Y:S01]  /*11ea0*/  STS.128 [R215+0x5800], R20 ;  /* 0x00580014d7007388 */ /* 0x0203e20000000c00 */
[----:B------:R-:W-:Y:S05]  /*11eb0*/  BRA `(.L_x_1186) ;  /* 0x0000079000007947 */ /* 0x000fea0003800000 */
.L_x_1148:
        /* <DEDUP_REMOVED lines=27> */
.L_x_1244:
[----:B------:R-:W-:Y:S05]  /*12070*/  BSYNC B0 ;  /* 0x0000000000007941 */ /* 0x000fea0003800000 */
.L_x_1243:
        /* <DEDUP_REMOVED lines=29> */
.L_x_1246:
[----:B------:R-:W-:Y:S05]  /*12250*/  BSYNC B0 ;  /* 0x0000000000007941 */ /* 0x000fea0003800000 */
.L_x_1245:
        /* <DEDUP_REMOVED lines=30> */
.L_x_1248:
[----:B------:R-:W-:Y:S05]  /*12440*/  BSYNC B0 ;  /* 0x0000000000007941 */ /* 0x000fea0003800000 */
.L_x_1247:
        /* <DEDUP_REMOVED lines=32> */
.L_x_1186:
[----:B------:R-:W-:Y:S05]  /*12650*/  BSYNC B3 ;  /* 0x0000000000037941 */ /* 0x000fea0003800000 */
.L_x_1147:
        /* <DEDUP_REMOVED lines=29> */
.L_x_1251:
[----:B------:R2:W-:Y:S02]  /*12830*/  STS.128 [R215+0xa000], RZ ;  /* 0x00a000ffd7007388 */ /* 0x0005e40000000c00 */
.L_x_1250:
[----:B------:R-:W-:Y:S05]  /*12840*/  BSYNC B0 ;  /* 0x0000000000007941 */ /* 0x000fea0003800000 */
.L_x_1249:
        /* <DEDUP_REMOVED lines=31> */
.L_x_1254:
[----:B------:R1:W-:Y:S02]  /*12a40*/  STS.128 [R215+0xa800], RZ ;  /* 0x00a800ffd7007388 */ /* 0x0003e40000000c00 */
.L_x_1253:
[----:B------:R-:W-:Y:S05]  /*12a50*/  BSYNC B0 ;  /* 0x0000000000007941 */ /* 0x000fea0003800000 */
.L_x_1252:
        /* <DEDUP_REMOVED lines=35> */
.L_x_1257:
[----:B------:R1:W-:Y:S02]  /*12c90*/  STS.128 [R215+0xb000], RZ ;  /* 0x00b000ffd7007388 */ /* 0x0003e40000000c00 */
.L_x_1256:
[----:B------:R-:W-:Y:S05]  /*12ca0*/  BSYNC B0 ;  /* 0x0000000000007941 */ /* 0x000fea0003800000 */
.L_x_1255:
        /* <DEDUP_REMOVED lines=35> */
.L_x_1259:
[----:B------:R-:W-:Y:S05]  /*12ee0*/  BSYNC B0 ;  /* 0x0000000000007941 */ /* 0x000fea0003800000 */
.L_x_1258:
        /* <DEDUP_REMOVED lines=32> */
.L_x_1262:
[----:B------:R1:W-:Y:S02]  /*130f0*/  STS.128 [R215+0x10000], RZ ;  /* 0x010000ffd7007388 */ /* 0x0003e40000000c00 */
.L_x_1261:
[----:B------:R-:W-:Y:S05]  /*13100*/  BSYNC B0 ;  /* 0x0000000000007941 */ /* 0x000fea0003800000 */
.L_x_1260:
        /* <DEDUP_REMOVED lines=34> */
.L_x_1265:
[----:B------:R1:W-:Y:S02]  /*13330*/  STS.128 [R215+0x10800], RZ ;  /* 0x010800ffd7007388 */ /* 0x0003e40000000c00 */
.L_x_1264:
[----:B------:R-:W-:Y:S05]  /*13340*/  BSYNC B0 ;  /* 0x0000000000007941 */ /* 0x000fea0003800000 */
.L_x_1263:
        /* <DEDUP_REMOVED lines=38> */
.L_x_1268:
[----:B------:R1:W-:Y:S02]  /*135b0*/  STS.128 [R215+0x11000], RZ ;  /* 0x011000ffd7007388 */ /* 0x0003e40000000c00 */
.L_x_1267:
[----:B------:R-:W-:Y:S05]  /*135c0*/  BSYNC B0 ;  /* 0x0000000000007941 */ /* 0x000fea0003800000 */
.L_x_1266:
        /* <DEDUP_REMOVED lines=41> */
.L_x_1270:
[----:B------:R-:W-:Y:S05]  /*13860*/  BSYNC B0 ;  /* 0x0000000000007941 */ /* 0x000fea0003800000 */
.L_x_1269:
        /* <DEDUP_REMOVED lines=20> */
[----:B----4-:R-:W4:Y:S01]  /*139b0*/  LDSM.16.M88.4 R24, [R209+0x6000] ;  /* 0x00600000d118783b */ /* 0x010f220000000200 */
        /* <DEDUP_REMOVED lines=8> */
[----:B-1----:R-:W1:Y:S01]  /*13a40*/  LDSM.16.M88.4 R8, [R207] ;  /* 0x00000000cf08783b */ /* 0x002e620000000200 */
[----:B------:R-:W-:-:S02]  /*13a50*/  IADD3 R198, R207, 0x1000, RZ ;  /* 0x00001000cfc67810 */ /* 0x000fc40007ffe0ff */
[----:B------:R-:W-:Y:S01]  /*13a60*/  IADD3 R197, R207, 0x1800, RZ ;  /* 0x00001800cfc57810 */ /* 0x000fe20007ffe0ff */
[----:B------:R-:W2:Y:S01]  /*13a70*/  LDSM.16.M88.4 R20, [R209+0x7800] ;  /* 0x00780000d114783b */ /* 0x000ea20000000200 */
[----:B------:R-:W-:Y:S01]  /*13a80*/  IMAD.IADD R203, R209, 0x1, R0 ;  /* 0x00000001d1cb7824 */ /* 0x000fe200078e0200 */
[C---:B------:R-:W-:Y:S01]  /*13a90*/  IADD3 R195, R207.reuse, 0x2000, RZ ;  /* 0x00002000cfc37810 */ /* 0x040fe20007ffe0ff */
[----:B------:R-:W-:Y:S01]  /*13aa0*/  IMAD.IADD R196, R0, 0x1, R207 ;  /* 0x0000000100c47824 */ /* 0x000fe200078e02cf */
[----:B------:R-:W3:Y:S01]  /*13ab0*/  LDSM.16.M88.4 R4, [R207+0x800] ;  /* 0x00080000cf04783b */ /* 0x000ee20000000200 */
[C---:B------:R-:W-:Y:S02]  /*13ac0*/  IADD3 R194, R207.reuse, 0x2800, RZ ;  /* 0x00002800cfc27810 */ /* 0x040fe40007ffe0ff */
[C---:B------:R-:W-:Y:S01]  /*13ad0*/  IADD3 R193, R207.reuse, 0x3000, RZ ;  /* 0x00003000cfc17810 */ /* 0x040fe20007ffe0ff */
[----:B---3--:R-:W3:Y:S01]  /*13ae0*/  LDSM.16.M88.4 R48, [R203+0x6000] ;  /* 0x00600000cb30783b */ /* 0x008ee20000000200 */
[----:B------:R-:W-:-:S02]  /*13af0*/  IADD3 R192, R207, 0x3800, RZ ;  /* 0x00003800cfc07810 */ /* 0x000fc40007ffe0ff */
[C---:B------:R-:W-:Y:S01]  /*13b00*/  IADD3 R191, R207.reuse, 0x4000, RZ ;  /* 0x00004000cfbf7810 */ /* 0x040fe20007ffe0ff */
[----:B------:R-:W1:Y:S01]  /*13b10*/  LDSM.16.M88.4 R88, [R207+0x1000] ;  /* 0x00100000cf58783b */ /* 0x000e620000000200 */
[C---:B------:R-:W-:Y:S02]  /*13b20*/  IADD3 R190, R207.reuse, 0x4800, RZ ;  /* 0x00004800cfbe7810 */ /* 0x040fe40007ffe0ff */
[C---:B------:R-:W-:Y:S01]  /*13b30*/  IADD3 R189, R207.reuse, 0x5000, RZ ;  /* 0x00005000cfbd7810 */ /* 0x040fe20007ffe0ff */
[----:B------:R-:W1:Y:S01]  /*13b40*/  LDSM.16.M88.4 R84, [R207+0x1800] ;  /* 0x00180000cf54783b */ /* 0x000e620000000200 */
[----:B------:R-:W-:-:S03]  /*13b50*/  IADD3 R188, R207, 0x5800, RZ ;  /* 0x00005800cfbc7810 */ /* 0x000fc60007ffe0ff */
[----:B------:R-:W2:Y:S01]  /*13b60*/  LDSM.16.M88.4 R28, [R203+0x6800] ;  /* 0x00680000cb1c783b */ /* 0x000ea20000000200 */
[C---:B----4-:R-:W-:Y:S03]  /*13b70*/  HMMA.16816.F32 R12, R16.reuse, R24, RZ ;  /* 0x00000018100c723c */ /* 0x050fe600000018ff */
[----:B------:R-:W-:Y:S04]  /*13b80*/  LDSM.16.M88.4 R76, [R203+0x7000] ;  /* 0x00700000cb4c783b */ /* 0x000fe80000000200 */
[----:B------:R-:W-:Y:S01]  /*13b90*/  LDSM.16.M88.4 R52, [R196+0x1000] ;  /* 0x00100000c434783b */ /* 0x000fe20000000200 */
[C---:B-----5:R-:W-:Y:S03]  /*13ba0*/  HMMA.16816.F32 R44, R16.reuse, R36, RZ ;  /* 0x00000024102c723c */ /* 0x060fe600000018ff */
[----:B------:R-:W-:Y:S05]  /*13bb0*/  LDSM.16.M88.4 R92, [R207+0x4000] ;  /* 0x00400000cf5c783b */ /* 0x000fea0000000200 */
[C---:B------:R-:W-:Y:S08]  /*13bc0*/  HMMA.16816.F32 R24, R16.reuse, R26, RZ ;  /* 0x0000001a1018723c */ /* 0x040ff000000018ff */
[----:B------:R-:W-:Y:S08]  /*13bd0*/  HMMA.16816.F32 R36, R16, R38, RZ ;  /* 0x000000261024723c */ /* 0x000ff000000018ff */
[----:B-1----:R-:W-:Y:S08]  /*13be0*/  HMMA.16816.F32 R12, R72, R8, R12 ;  /* 0x00000008480c723c */ /* 0x002ff0000000180c */
[C---:B------:R-:W-:Y:S08]  /*13bf0*/  HMMA.16816.F32 R68, R16.reuse, R64, RZ ;  /* 0x000000401044723c */ /* 0x040ff000000018ff */
[C---:B------:R-:W-:Y:S08]  /*13c00*/  HMMA.16816.F32 R64, R16.reuse, R66, RZ ;  /* 0x000000421040723c */ /* 0x040ff000000018ff */
[C---:B--2---:R-:W-:Y:S08]  /*13c10*/  HMMA.16816.F32 R60, R16.reuse, R20, RZ ;  /* 0x00000014103c723c */ /* 0x044ff000000018ff */
[----:B------:R-:W-:Y:S01]  /*13c20*/  HMMA.16816.F32 R16, R16, R22, RZ ;  /* 0x000000161010723c */ /* 0x000fe200000018ff */
[----:B------:R-:W-:Y:S07]  /*13c30*/  LDSM.16.M88.4 R20, [R203+0x7800] ;  /* 0x00780000cb14783b */ /* 0x000fee0000000200 */
[C---:B------:R-:W-:Y:S01]  /*13c40*/  HMMA.16816.F32 R24, R72.reuse, R10, R24 ;  /* 0x0000000a4818723c */ /* 0x040fe20000001818 */
[----:B------:R-:W1:Y:S07]  /*13c50*/  LDSM.16.M88.4 R8, [R196] ;  /* 0x00000000c408783b */ /* 0x000e6e0000000200 */
[C---:B------:R-:W-:Y:S08]  /*13c60*/  HMMA.16816.F32 R44, R72.reuse, R4, R44 ;  /* 0x00000004482c723c */ /* 0x040ff0000000182c */
[----:B------:R-:W-:Y:S01]  /*13c70*/  HMMA.16816.F32 R36, R72, R6, R36 ;  /* 0x000000064824723c */ /* 0x000fe20000001824 */
[----:B------:R-:W-:Y:S07]  /*13c80*/  LDSM.16.M88.4 R4, [R196+0x800] ;  /* 0x00080000c404783b */ /* 0x000fee0000000200 */
[----:B---3--:R-:W-:Y:S08]  /*13c90*/  HMMA.16816.F32 R12, R80, R48, R12 ;  /* 0x00000030500c723c */ /* 0x008ff0000000180c */
        /* <DEDUP_REMOVED lines=85> */
[----:B------:R-:W-:Y:S01]  /*141f0*/  HMMA.16816.F32 R84, R84, R90, R80 ;  /* 0x0000005a5454723c */ /* 0x000fe20000001850 */
[----:B------:R-:W-:Y:S07]  /*14200*/  LDSM.16.M88.4 R80, [R203+0xa800] ;  /* 0x00a80000cb50783b */ /* 0x000fee0000000200 */
        /* <DEDUP_REMOVED lines=10> */
[----:B---3--:R-:W-:Y:S01]  /*142b0*/  HMMA.16816.F32 R60, R76, R48, R60 ;  /* 0x000000304c3c723c */ /* 0x008fe2000000183c */
[----:B------:R-:W-:Y:S06]  /*142c0*/  MUFU.TANH R0, R0 ;  /* 0x0000000000007308 */ /* 0x000fec0000002400 */
[----:B------:R-:W-:Y:S01]  /*142d0*/  FMUL.FTZ R48, R14, c[0x0][0x2ec] ;  /* 0x0000bb000e307a20 */ /* 0x000fe20000410000 */
[C---:B----4-:R-:W-:Y:S01]  /*142e0*/  HMMA.16816.F32 R68, R52.reuse, R92, R68 ;  /* 0x0000005c3444723c */ /* 0x050fe20000001844 */
[----:B------:R-:W-:Y:S01]  /*142f0*/  FMUL.FTZ R49, R15, c[0x0][0x2ec] ;  /* 0x0000bb000f317a20 */ /* 0x000fe20000410000 */
[----:B------:R-:W3:Y:S01]  /*14300*/  MUFU.TANH R40, R40 ;  /* 0x0000002800287308 */ /* 0x000ee20000002400 */
[----:B------:R-:W4:Y:S05]  /*14310*/  LDSM.16.M88.4 R12, [R207+0x5800] ;  /* 0x00580000cf0c783b */ /* 0x000f2a0000000200 */
[----:B------:R-:W-:Y:S02]  /*14320*/  HMMA.16816.F32 R72, R52, R94, R72 ;  /* 0x0000005e3448723c */ /* 0x000fe40000001848 */
[----:B------:R-:W5:Y:S06]  /*14330*/  MUFU.TANH R49, R49 ;  /* 0x0000003100317308 */ /* 0x000f6c0000002400 */
[----:B------:R-:W-:Y:S02]  /*14340*/  HMMA.16816.F32 R84, R76, R50, R84 ;  /* 0x000000324c54723c */ /* 0x000fe40000001854 */
[----:B------:R-:W-:Y:S06]  /*14350*/  MUFU.TANH R48, R48 ;  /* 0x0000003000307308 */ /* 0x000fec0000002400 */
[----:B------:R-:W-:Y:S01]  /*14360*/  HMMA.16816.F32 R24, R8, R6, R24 ;  /* 0x000000060818723c */ /* 0x000fe20000001818 */
[----:B------:R-:W3:Y:S07]  /*14370*/  LDSM.16.M88.4 R4, [R203+0xb000] ;  /* 0x00b00000cb04783b */ /* 0x000eee0000000200 */
[----:B-1----:R-:W-:Y:S08]  /*14380*/  HMMA.16816.F32 R60, R52, R28, R60 ;  /* 0x0000001c343c723c */ /* 0x002ff0000000183c */
[C---:B--2---:R-:W-:Y:S08]  /*14390*/  HMMA.16816.F32 R68, R32.reuse, R16, R68 ;  /* 0x000000102044723c */ /* 0x044ff00000001844 */
[----:B------:R-:W-:Y:S01]  /*143a0*/  HMMA.16816.F32 R72, R32, R18, R72 ;  /* 0x000000122048723c */ /* 0x000fe20000001848 */
[----:B------:R-:W1:Y:S01]  /*143b0*/  LDSM.16.M88.4 R16, [R203+0xb800] ;  /* 0x00b80000cb10783b */ /* 0x000e620000000200 */
[----:B------:R-:W-:-:S02]  /*143c0*/  FMUL.FTZ R24, R24, c[0x0][0x2ec] ;  /* 0x0000bb0018187a20 */ /* 0x000fc40000410000 */
[----:B------:R-:W-:Y:S02]  /*143d0*/  FMUL.FTZ R26, R26, c[0x0][0x2ec] ;  /* 0x0000bb001a1a7a20 */ /* 0x000fe40000410000 */
[----:B------:R-:W-:Y:S02]  /*143e0*/  FMUL.FTZ R25, R25, c[0x0][0x2ec] ;  /* 0x0000bb0019197a20 */ /* 0x000fe40000410000 */
[----:B------:R-:W-:Y:S01]  /*143f0*/  HMMA.16816.F32 R84, R52, R30, R84 ;  /* 0x0000001e3454723c */ /* 0x000fe20000001854 */
[----:B------:R-:W-:Y:S01]  /*14400*/  FMUL.FTZ R27, R27, c[0x0][0x2ec] ;  /* 0x0000bb001b1b7a20 */ /* 0x000fe20000410000 */
[----:B------:R-:W-:Y:S06]  /*14410*/  MUFU.TANH R24, R24 ;  /* 0x0000001800187308 */ /* 0x000fec0000002400 */
[C---:B------:R-:W-:Y:S02]  /*14420*/  HMMA.16816.F32 R44, R20.reuse, R80, R44 ;  /* 0x00000050142c723c */ /* 0x040fe4000000182c */
[----:B------:R-:W2:Y:S06]  /*14430*/  MUFU.TANH R26, R26 ;  /* 0x0000001a001a7308 */ /* 0x000eac0000002400 */
[----:B------:R-:W-:Y:S01]  /*14440*/  HMMA.16816.F32 R36, R20, R82, R36 ;  /* 0x000000521424723c */ /* 0x000fe20000001824 */
[----:B------:R-:W2:Y:S01]  /*14450*/  LDSM.16.M88.4 R80, [R196+0x5000] ;  /* 0x00500000c450783b */ /* 0x000ea20000000200 */
[----:B------:R-:W1:Y:S06]  /*14460*/  MUFU.TANH R25, R25 ;  /* 0x0000001900197308 */ /* 0x000e6c0000002400 */
[----:B----4-:R-:W-:Y:S02]  /*14470*/  HMMA.16816.F32 R60, R32, R12, R60 ;  /* 0x0000000c203c723c */ /* 0x010fe4000000183c */
[----:B------:R-:W4:Y:S06]  /*14480*/  MUFU.TANH R27, R27 ;  /* 0x0000001b001b7308 */ /* 0x000f2c0000002400 */
[C---:B---3--:R-:W-:Y:S08]  /*14490*/  HMMA.16816.F32 R68, R20.reuse, R4, R68 ;  /* 0x000000041444723c */ /* 0x048ff00000001844 */
[----:B------:R-:W-:Y:S01]  /*144a0*/  HMMA.16816.F32 R72, R20, R6, R72 ;  /* 0x000000061448723c */ /* 0x000fe20000001848 */
[----:B------:R-:W3:Y:S01]  /*144b0*/  LDSM.16.M88.4 R4, [R196+0x5800] ;  /* 0x00580000c404783b */ /* 0x000ee20000000200 */
[----:B------:R-:W-:-:S06]  /*144c0*/  DEPBAR.LE SB0, 0x0 ;  /* 0x000080000000791a */ /* 0x000fcc0000000000 */
[----:B------:R-:W-:Y:S08]  /*144d0*/  HMMA.16816.F32 R84, R32, R14, R84 ;  /* 0x0000000e2054723c */ /* 0x000ff00000001854 */
[----:B-1----:R-:W-:Y:S07]  /*144e0*/  HMMA.16816.F32 R60, R20, R16, R60 ;  /* 0x00000010143c723c */ /* 0x002fee000000183c */
[----:B------:R-:W-:Y:S01]  /*144f0*/  LOP3.LUT R16, R57, 0x6, RZ, 0xc0, !PT ;  /* 0x0000000639107812 */ /* 0x000fe200078ec0ff */
[----:B------:R-:W-:Y:S04]  /*14500*/  HMMA.16816.F32 R44, R8, R64, R44 ;  /* 0x00000040082c723c */ /* 0x000fe8000000182c */
[----:B------:R-:W-:-:S04]  /*14510*/  IMAD R16, R137, 0x40, R16 ;  /* 0x0000004089107824 */ /* 0x000fc800078e0210 */
[----:B------:R-:W-:Y:S01]  /*14520*/  HMMA.16816.F32 R84, R20, R18, R84 ;  /* 0x000000121454723c */ /* 0x000fe20000001854 */
[C---:B------:R-:W-:Y:S02]  /*14530*/  IADD3 R14, R16.reuse, -0x3f, RZ ;  /* 0xffffffc1100e7810 */ /* 0x040fe40007ffe0ff */
[----:B------:R-:W-:Y:S02]  /*14540*/  IADD3 R12, R16, -0x38, RZ ;  /* 0xffffffc8100c7810 */ /* 0x000fe40007ffe0ff */
[-C--:B------:R-:W-:Y:S02]  /*14550*/  ISETP.GE.AND P2, PT, R14, R59.reuse, PT ;  /* 0x0000003b0e00720c */ /* 0x080fe40003f46270 */
[----:B------:R-:W-:Y:S01]  /*14560*/  IADD3 R14, R16, -0x37, RZ ;  /* 0xffffffc9100e7810 */ /* 0x000fe20007ffe0ff */
[----:B--2---:R-:W-:Y:S01]  /*14570*/  HMMA.16816.F32 R72, R8, R82, R72 ;  /* 0x000000520848723c */ /* 0x004fe20000001848 */
[----:B------:R-:W-:Y:S02]  /*14580*/  FSEL R40, R40, -INF , !P2 ;  /* 0xff80000028287808 */ /* 0x000fe40005000000 */
[----:B------:R-:W-:-:S02]  /*14590*/  ISETP.GE.AND P0, PT, R14, R59, PT ;  /* 0x0000003b0e00720c */ /* 0x000fc40003f06270 */
[----:B-----5:R-:W-:Y:S02]  /*145a0*/  FSEL R14, R49, -INF , !P2 ;  /* 0xff800000310e7808 */ /* 0x020fe40005000000 */
[----:B------:R-:W-:Y:S01]  /*145b0*/  ISETP.GE.AND P1, PT, R12, R59, PT ;  /* 0x0000003b0c00720c */ /* 0x000fe20003f26270 */
[C---:B------:R-:W-:Y:S01]  /*145c0*/  HMMA.16816.F32 R36, R8.reuse, R66, R36 ;  /* 0x000000420824723c */ /* 0x040fe20000001824 */
[----:B------:R-:W-:Y:S01]  /*145d0*/  FMUL.FTZ R28, R44, c[0x0][0x2ec] ;  /* 0x0000bb002c1c7a20 */ /* 0x000fe20000410000 */
[----:B------:R-:W-:Y:S01]  /*145e0*/  IADD3 R12, R16, -0x30, RZ ;  /* 0xffffffd0100c7810 */ /* 0x000fe20007ffe0ff */
[----:B------:R-:W-:Y:S01]  /*145f0*/  FMUL.FTZ R44, R46, c[0x0][0x2ec] ;  /* 0x0000bb002e2c7a20 */ /* 0x000fe20000410000 */
[----:B------:R-:W-:Y:S01]  /*14600*/  FSEL R26, R26, -INF , !P1 ;  /* 0xff8000001a1a7808 */ /* 0x000fe20004800000 */
[----:B------:R-:W-:Y:S01]  /*14610*/  FMUL.FTZ R29, R45, c[0x0][0x2ec] ;  /* 0x0000bb002d1d7a20 */ /* 0x000fe20000410000 */
[----:B------:R-:W-:Y:S01]  /*14620*/  FSEL R17, R24, -INF , !P1 ;  /* 0xff80000018117808 */ /* 0x000fe20004800000 */
[----:B------:R-:W-:Y:S01]  /*14630*/  FMUL.FTZ R13, R47, c[0x0][0x2ec] ;  /* 0x0000bb002f0d7a20 */ /* 0x000fe20000410000 */
[----:B---3--:R-:W-:Y:S01]  /*14640*/  HMMA.16816.F32 R60, R8, R4, R60 ;  /* 0x00000004083c723c */ /* 0x008fe2000000183c */
[----:B------:R-:W-:Y:S01]  /*14650*/  MUFU.TANH R28, R28 ;  /* 0x0000001c001c7308 */ /* 0x000fe20000002400 */
[----:B------:R-:W-:-:S02]  /*14660*/  FSEL R25, R25, -INF , !P0 ;  /* 0xff80000019197808 */ /* 0x000fc40004000000 */
[----:B------:R-:W-:-:S03]  /*14670*/  ISETP.GE.AND P4, PT, R12, R59, PT ;  /* 0x0000003b0c00720c */ /* 0x000fc60003f86270 */
[----:B------:R-:W-:Y:S01]  /*14680*/  IADD3 R4, R16, -0x40, RZ ;  /* 0xffffffc010047810 */ /* 0x000fe20007ffe0ff */
[C---:B------:R-:W-:Y:S01]  /*14690*/  HMMA.16816.F32 R68, R8.reuse, R80, R68 ;  /* 0x000000500844723c */ /* 0x040fe20000001844 */
[----:B------:R-:W1:Y:S01]  /*146a0*/  MUFU.TANH R44, R44 ;  /* 0x0000002c002c7308 */ /* 0x000e620000002400 */
[----:B------:R-:W-:Y:S01]  /*146b0*/  FMUL.FTZ R72, R72, c[0x0][0x2ec] ;  /* 0x0000bb0048487a20 */ /* 0x000fe20000410000 */
[-C--:B------:R-:W-:Y:S01]  /*146c0*/  ISETP.GE.AND P5, PT, R4, R59.reuse, PT ;  /* 0x0000003b0400720c */ /* 0x080fe20003fa6270 */
[----:B------:R-:W-:Y:S01]  /*146d0*/  FMUL.FTZ R74, R74, c[0x0][0x2ec] ;  /* 0x0000bb004a4a7a20 */ /* 0x000fe20000410000 */
[----:B------:R-:W-:Y:S01]  /*146e0*/  IADD3 R4, R16, -0x2f, RZ ;  /* 0xffffffd110047810 */ /* 0x000fe20007ffe0ff */
[----:B------:R-:W-:Y:S01]  /*146f0*/  FMUL.FTZ R73, R73, c[0x0][0x2ec] ;  /* 0x0000bb0049497a20 */ /* 0x000fe20000410000 */
[----:B------:R-:W-:Y:S01]  /*14700*/  FSEL R15, R0, -INF , !P5 ;  /* 0xff800000000f7808 */ /* 0x000fe20006800000 */
[----:B------:R-:W-:Y:S01]  /*14710*/  HMMA.16816.F32 R84, R8, R6, R84 ;  /* 0x000000060854723c */ /* 0x000fe20000001854 */
[----:B------:R-:W-:Y:S01]  /*14720*/  IADD3 R0, R16, -0x27, RZ ;  /* 0xffffffd910007810 */ /* 0x000fe20007ffe0ff */
[----:B------:R-:W-:Y:S01]  /*14730*/  FMUL.FTZ R36, R36, c[0x0][0x2ec] ;  /* 0x0000bb0024247a20 */ /* 0x000fe20000410000 */
[----:B------:R-:W-:Y:S01]  /*14740*/  MUFU.TANH R29, R29 ;  /* 0x0000001d001d7308 */ /* 0x000fe20000002400 */
[----:B------:R-:W-:Y:S01]  /*14750*/  FMUL.FTZ R31, R38, c[0x0][0x2ec] ;  /* 0x0000bb00261f7a20 */ /* 0x000fe20000410000 */
[-C--:B------:R-:W-:Y:S01]  /*14760*/  ISETP.GE.AND P2, PT, R0, R59.reuse, PT ;  /* 0x0000003b0000720c */ /* 0x080fe20003f46270 */
[----:B------:R-:W-:Y:S01]  /*14770*/  FMUL.FTZ R37, R37, c[0x0][0x2ec] ;  /* 0x0000bb0025257a20 */ /* 0x000fe20000410000 */
[----:B------:R-:W-:Y:S01]  /*14780*/  IADD3 R0, R16, -0x20, RZ ;  /* 0xffffffe010007810 */ /* 0x000fe20007ffe0ff */
[----:B------:R-:W-:Y:S01]  /*14790*/  FMUL.FTZ R30, R39, c[0x0][0x2ec] ;  /* 0x0000bb00271e7a20 */ /* 0x000fe20000410000 */
[-C--:B------:R-:W-:Y:S01]  /*147a0*/  ISETP.GE.AND P6, PT, R4, R59.reuse, PT ;  /* 0x0000003b0400720c */ /* 0x080fe20003fc6270 */
[----:B------:R-:W-:Y:S01]  /*147b0*/  FMUL.FTZ R75, R75, c[0x0][0x2ec] ;  /* 0x0000bb004b4b7a20 */ /* 0x000fe20000410000 */
[----:B------:R-:W2:Y:S01]  /*147c0*/  MUFU.TANH R13, R13 ;  /* 0x0000000d000d7308 */ /* 0x000ea20000002400 */
[----:B------:R-:W-:Y:S01]  /*147d0*/  IADD3 R4, R16, -0x28, RZ ;  /* 0xffffffd810047810 */ /* 0x000fe20007ffe0ff */
[----:B------:R-:W-:Y:S01]  /*147e0*/  FMUL.FTZ R60, R60, c[0x0][0x2ec] ;  /* 0x0000bb003c3c7a20 */ /* 0x000fe20000410000 */
[-C--:B------:R-:W-:Y:S01]  /*147f0*/  ISETP.GE.AND P1, PT, R0, R59.reuse, PT ;  /* 0x0000003b0000720c */ /* 0x080fe20003f26270 */
[----:B------:R-:W-:Y:S01]  /*14800*/  FMUL.FTZ R61, R61, c[0x0][0x2ec] ;  /* 0x0000bb003d3d7a20 */ /* 0x000fe20000410000 */
[----:B------:R-:W-:Y:S01]  /*14810*/  IADD3 R0, R16, -0x1f, RZ ;  /* 0xffffffe110007810 */ /* 0x000fe20007ffe0ff */
[----:B------:R-:W-:Y:S01]  /*14820*/  FMUL.FTZ R68, R68, c[0x0][0x2ec] ;  /* 0x0000bb0044447a20 */ /* 0x000fe20000410000 */
[----:B------:R-:W-:Y:S01]  /*14830*/  FSEL R48, R48, -INF , !P5 ;  /* 0xff80000030307808 */ /* 0x000fe20006800000 */
[----:B------:R-:W-:Y:S01]  /*14840*/  MUFU.TANH R169, R72 ;  /* 0x0000004800a97308 */ /* 0x000fe20000002400 */
[-C--:B------:R-:W-:Y:S01]  /*14850*/  ISETP.GE.AND P5, PT, R4, R59.reuse, PT ;  /* 0x0000003b0400720c */ /* 0x080fe20003fa6270 */
[----:B------:R-:W-:Y:S01]  /*14860*/  FMUL.FTZ R69, R69, c[0x0][0x2ec] ;  /* 0x0000bb0045457a20 */ /* 0x000fe20000410000 */
[----:B----4-:R-:W-:Y:S01]  /*14870*/  FSEL R4, R27, -INF , !P0 ;  /* 0xff8000001b047808 */ /* 0x010fe20004000000 */
[----:B------:R-:W-:Y:S01]  /*14880*/  FMUL.FTZ R70, R70, c[0x0][0x2ec] ;  /* 0x0000bb0046467a20 */ /* 0x000fe20000410000 */
[-C--:B------:R-:W-:Y:S01]  /*14890*/  ISETP.GE.AND P0, PT, R0, R59.reuse, PT ;  /* 0x0000003b0000720c */ /* 0x080fe20003f06270 */
[----:B------:R-:W-:Y:S01]  /*148a0*/  FMUL.FTZ R71, R71, c[0x0][0x2ec] ;  /* 0x0000bb0047477a20 */ /* 0x000fe20000410000 */
[----:B------:R-:W-:Y:S01]  /*148b0*/  IADD3 R0, R16, -0x18, RZ ;  /* 0xffffffe810007810 */ /* 0x000fe20007ffe0ff */
[----:B------:R-:W3:Y:S01]  /*148c0*/  MUFU.TANH R170, R74 ;  /* 0x0000004a00aa7308 */ /* 0x000ee20000002400 */
[----:B-1----:R-:W-:Y:S01]  /*148d0*/  FSEL R12, R44, -INF , !P4 ;  /* 0xff8000002c0c7808 */ /* 0x002fe20006000000 */
[----:B------:R-:W-:Y:S01]  /*148e0*/  FMUL.FTZ R62, R62, c[0x0][0x2ec] ;  /* 0x0000bb003e3e7a20 */ /* 0x000fe20000410000 */
[----:B------:R-:W-:Y:S01]  /*148f0*/  FSEL R11, R28, -INF , !P4 ;  /* 0xff8000001c0b7808 */ /* 0x000fe20006000000 */
[----:B------:R-:W-:Y:S01]  /*14900*/  FMUL.FTZ R63, R63, c[0x0][0x2ec] ;  /* 0x0000bb003f3f7a20 */ /* 0x000fe20000410000 */
[-C--:B------:R-:W-:Y:S01]  /*14910*/  ISETP.GE.AND P4, PT, R0, R59.reuse, PT ;  /* 0x0000003b0000720c */ /* 0x080fe20003f86270 */
[----:B------:R-:W-:Y:S01]  /*14920*/  FMUL.FTZ R84, R84, c[0x0][0x2ec] ;  /* 0x0000bb0054547a20 */ /* 0x000fe20000410000 */
[----:B------:R-:W-:Y:S01]  /*14930*/  IADD3 R0, R16, -0x17, RZ ;  /* 0xffffffe910007810 */ /* 0x000fe20007ffe0ff */
[----:B------:R-:W1:Y:S01]  /*14940*/  MUFU.TANH R36, R36 ;  /* 0x0000002400247308 */ /* 0x000e620000002400 */
[----:B------:R-:W-:Y:S01]  /*14950*/  FMUL.FTZ R86, R86, c[0x0][0x2ec] ;  /* 0x0000bb0056567a20 */ /* 0x000fe20000410000 */
[----:B--2---:R-:W-:Y:S01]  /*14960*/  FSEL R10, R13, -INF , !P6 ;  /* 0xff8000000d0a7808 */ /* 0x004fe20007000000 */
[----:B------:R-:W-:Y:S01]  /*14970*/  FMUL.FTZ R85, R85, c[0x0][0x2ec] ;  /* 0x0000bb0055557a20 */ /* 0x000fe20000410000 */
[----:B------:R-:W-:Y:S01]  /*14980*/  FSEL R9, R29, -INF , !P6 ;  /* 0xff8000001d097808 */ /* 0x000fe20007000000 */
[----:B------:R-:W-:Y:S01]  /*14990*/  FMUL.FTZ R87, R87, c[0x0][0x2ec] ;  /* 0x0000bb0057577a20 */ /* 0x000fe20000410000 */
[----:B------:R-:W-:-:S02]  /*149a0*/  ISETP.GE.AND P6, PT, R0, R59, PT ;  /* 0x0000003b0000720c */ /* 0x000fc40003fc6270 */
[----:B------:R-:W2:Y:S01]  /*149b0*/  MUFU.TANH R31, R31 ;  /* 0x0000001f001f7308 */ /* 0x000ea20000002400 */
[----:B------:R-:W-:Y:S02]  /*149c0*/  IADD3 R0, R16, -0x10, RZ ;  /* 0xfffffff010007810 */ /* 0x000fe40007ffe0ff */
[----:B---3--:R-:W-:Y:S02]  /*149d0*/  FSEL R170, R170, -INF , !P4 ;  /* 0xff800000aaaa7808 */ /* 0x008fe40006000000 */
[----:B------:R-:W-:Y:S02]  /*149e0*/  FSEL R169, R169, -INF , !P4 ;  /* 0xff800000a9a97808 */ /* 0x000fe40006000000 */
[----:B------:R-:W-:Y:S01]  /*149f0*/  ISETP.GE.AND P4, PT, R137, 0x2, PT ;  /* 0x000000028900780c */ /* 0x000fe20003f86270 */
[----:B------:R-:W3:Y:S01]  /*14a00*/  MUFU.TANH R37, R37 ;  /* 0x0000002500257308 */ /* 0x000ee20000002400 */
[----:B------:R-:W-:Y:S02]  /*14a10*/  IADD3 R6, R16, -0xf, RZ ;  /* 0xfffffff110067810 */ /* 0x000fe40007ffe0ff */
[----:B-1----:R-:W-:-:S05]  /*14a20*/  FSEL R7, R36, -INF , !P5 ;  /* 0xff80000024077808 */ /* 0x002fca0006800000 */
[----:B------:R-:W1:Y:S01]  /*14a30*/  MUFU.TANH R30, R30 ;  /* 0x0000001e001e7308 */ /* 0x000e620000002400 */
[----:B--2---:R-:W-:Y:S02]  /*14a40*/  FSEL R8, R31, -INF , !P5 ;  /* 0xff8000001f087808 */ /* 0x004fe40006800000 */
[----:B------:R-:W-:-:S05]  /*14a50*/  ISETP.GE.AND P5, PT, R0, R59, PT ;  /* 0x0000003b0000720c */ /* 0x000fca0003fa6270 */
[----:B------:R-:W2:Y:S01]  /*14a60*/  MUFU.TANH R171, R68 ;  /* 0x0000004400ab7308 */ /* 0x000ea20000002400 */
[----:B---3--:R-:W-:-:S07]  /*14a70*/  FSEL R5, R37, -INF , !P2 ;  /* 0xff80000025057808 */ /* 0x008fce0005000000 */
[----:B------:R-:W3:Y:S01]  /*14a80*/  MUFU.TANH R163, R69 ;  /* 0x0000004500a37308 */ /* 0x000ee20000002400 */
[----:B-1----:R-:W-:Y:S02]  /*14a90*/  FSEL R0, R30, -INF , !P2 ;  /* 0xff8000001e007808 */ /* 0x002fe40005000000 */
[----:B------:R-:W-:Y:S02]  /*14aa0*/  ISETP.GE.AND P2, PT, R6, R59, PT ;  /* 0x0000003b0600720c */ /* 0x000fe40003f46270 */
[C---:B------:R-:W-:Y:S02]  /*14ab0*/  IADD3 R6, R16.reuse, -0x8, RZ ;  /* 0xfffffff810067810 */ /* 0x040fe40007ffe0ff */
[----:B------:R-:W-:Y:S01]  /*14ac0*/  IADD3 R16, R16, -0x7, RZ ;  /* 0xfffffff910107810 */ /* 0x000fe20007ffe0ff */
[----:B------:R-:W1:Y:S01]  /*14ad0*/  MUFU.TANH R166, R70 ;  /* 0x0000004600a67308 */ /* 0x000e620000002400 */
[----:B--2---:R-:W-:-:S07]  /*14ae0*/  FSEL R171, R171, -INF , !P1 ;  /* 0xff800000abab7808 */ /* 0x004fce0004800000 */
[----:B------:R-:W2:Y:S01]  /*14af0*/  MUFU.TANH R178, R71 ;  /* 0x0000004700b27308 */ /* 0x000ea20000002400 */
[----:B---3--:R-:W-:-:S07]  /*14b00*/  FSEL R163, R163, -INF , !P0 ;  /* 0xff800000a3a37808 */ /* 0x008fce0004000000 */
[----:B------:R-:W3:Y:S01]  /*14b10*/  MUFU.TANH R165, R73 ;  /* 0x0000004900a57308 */ /* 0x000ee20000002400 */
[----:B-1----:R-:W-:Y:S02]  /*14b20*/  FSEL R166, R166, -INF , !P1 ;  /* 0xff800000a6a67808 */ /* 0x002fe40004800000 */
[----:B------:R-:W-:-:S05]  /*14b30*/  ISETP.GE.AND P1, PT, R6, R59, PT ;  /* 0x0000003b0600720c */ /* 0x000fca0003f26270 */
[----:B------:R-:W1:Y:S01]  /*14b40*/  MUFU.TANH R176, R75 ;  /* 0x0000004b00b07308 */ /* 0x000e620000002400 */
[----:B--2---:R-:W-:Y:S02]  /*14b50*/  FSEL R178, R178, -INF , !P0 ;  /* 0xff800000b2b27808 */ /* 0x004fe40004000000 */
[----:B------:R-:W-:-:S05]  /*14b60*/  ISETP.GE.AND P0, PT, R16, R59, PT ;  /* 0x0000003b1000720c */ /* 0x000fca0003f06270 */
[----:B------:R-:W2:Y:S01]  /*14b70*/  MUFU.TANH R177, R60 ;  /* 0x0000003c00b17308 */ /* 0x000ea20000002400 */
[----:B---3--:R-:W-:-:S07]  /*14b80*/  FSEL R165, R165, -INF , !P6 ;  /* 0xff800000a5a57808 */ /* 0x008fce0007000000 */
[----:B------:R-:W3:Y:S01]  /*14b90*/  MUFU.TANH R175, R61 ;  /* 0x0000003d00af7308 */ /* 0x000ee20000002400 */
[----:B-1----:R-:W-:-:S07]  /*14ba0*/  FSEL R176, R176, -INF , !P6 ;  /* 0xff800000b0b07808 */ /* 0x002fce0007000000 */
[----:B------:R-:W1:Y:S01]  /*14bb0*/  MUFU.TANH R168, R62 ;  /* 0x0000003e00a87308 */ /* 0x000e620000002400 */
[----:B--2---:R-:W-:-:S07]  /*14bc0*/  FSEL R177, R177, -INF , !P5 ;  /* 0xff800000b1b17808 */ /* 0x004fce0006800000 */
        /* <DEDUP_REMOVED lines=9> */
[----:B-1----:R-:W-:Y:S02]  /*14c60*/  FSEL R144, R144, -INF , !P1 ;  /* 0xff80000090907808 */ /* 0x002fe40004800000 */
[----:B--2---:R-:W-:Y:S02]  /*14c70*/  FSEL R162, R162, -INF , !P0 ;  /* 0xff800000a2a27808 */ /* 0x004fe40004000000 */
[----:B---3--:R-:W-:Y:S01]  /*14c80*/  FSEL R145, R145, -INF , !P0 ;  /* 0xff80000091917808 */ /* 0x008fe20004000000 */
        /* <DEDUP_REMOVED lines=47> */
[----:B------:R-:W-:-:S05]  /*14f80*/  IMAD R13, R2, c[0x0][0x2d0], -R13 ;  /* 0x0000b400020d7a24 */ /* 0x000fca00078e0a0d */
[----:B------:R-:W-:-:S05]  /*14f90*/  SHF.R.S32.HI R2, RZ, 0x1f, R13 ;  /* 0x0000001fff027819 */ /* 0x000fca000001140d */
[----:B------:R-:W-:-:S04]  /*14fa0*/  IMAD R2, R2, c[0x0][0x198], RZ ;  /* 0x0000660002027a24 */ /* 0x000fc800078e02ff */
[C---:B------:R-:W-:Y:S02]  /*14fb0*/  IMAD R2, R13.reuse, c[0x0][0x19c], R2 ;  /* 0x000067000d027a24 */ /* 0x040fe400078e0202 */
[----:B--2---:R-:W-:Y:S02]  /*14fc0*/  IMAD.IADD R16, R16, 0x1, -R19 ;  /* 0x0000000110107824 */ /* 0x004fe400078e0a13 */
[----:B------:R-:W-:-:S03]  /*14fd0*/  IMAD.WIDE.U32 R18, R13, c[0x0][0x198], RZ ;  /* 0x000066000d127a25 */ /* 0x000fc600078e00ff */
[----:B------:R-:W-:Y:S01]  /*14fe0*/  SHF.R.S32.HI R6, RZ, 0x1f, R16 ;  /* 0x0000001fff067819 */ /* 0x000fe20000011410 */
[----:B------:R-:W-:-:S04]  /*14ff0*/  IMAD.IADD R19, R19, 0x1, R2 ;  /* 0x0000000113137824 */ /* 0x000fc800078e0202 */
[----:B------:R-:W-:Y:S02]  /*15000*/  IMAD R13, R6, c[0x0][0x180], RZ ;  /* 0x00006000060d7a24 */ /* 0x000fe400078e02ff */
[----:B------:R-:W-:-:S04]  /*15010*/  IMAD.WIDE.U32 R18, R16, c[0x0][0x180], R18 ;  /* 0x0000600010127a25 */ /* 0x000fc800078e0012 */
[----:B------:R-:W-:Y:S02]  /*15020*/  IMAD R13, R16, c[0x0][0x184], R13 ;  /* 0x00006100100d7a24 */ /* 0x000fe400078e020d */
[----:B------:R-:W-:-:S03]  /*15030*/  IMAD.MOV.U32 R21, RZ, RZ, R18 ;  /* 0x000000ffff157224 */ /* 0x000fc600078e0012 */
[----:B------:R-:W-:Y:S01]  /*15040*/  IADD3 R6, R19, R13, RZ ;  /* 0x0000000d13067210 */ /* 0x000fe20007ffe0ff */
[----:B------:R-:W-:Y:S05]  /*15050*/  BRA `(.L_x_1273) ;  /* 0x0000003000007947 */ /* 0x000fea0003800000 */
.L_x_1272:
[----:B------:R-:W-:-:S05]  /*15060*/  IMAD.MOV.U32 R21, RZ, RZ, c[0x0][0x198] ;  /* 0x00006600ff157624 */ /* 0x000fca00078e00ff */
[----:B------:R-:W-:-:S04]  /*15070*/  LEA R21, -R21, RZ, 0x6 ;  /* 0x000000ff15157211 */ /* 0x000fc800078e31ff */
[----:B------:R-:W-:Y:S02]  /*15080*/  SHF.R.S32.HI R6, RZ, 0x1f, R21 ;  /* 0x0000001fff067819 */ /* 0x000fe40000011415 */
.L_x_1273:
        /* <DEDUP_REMOVED lines=110> */
.L_x_1271:
[----:B------:R-:W-:Y:S02]  /*15770*/  FMNMX.FTZ R2, R15, R40, !PT ;  /* 0x000000280f027209 */ /* 0x000fe40007810000 */
[----:B-1----:R-:W-:-:S02]  /*15780*/  FMNMX.FTZ R19, R48, R14, !PT ;  /* 0x0000000e30137209 */ /* 0x002fc40007810000 */
        /* <DEDUP_REMOVED lines=29> */
[----:B------:R-:W1:Y:S03]  /*15960*/  SHFL.BFLY PT, R13, R6, 0x2, 0x1f ;  /* 0x0c401f00060d7f89 */ /* 0x000e6600000e0000 */
[-C--:B------:R-:W-:Y:S01]  /*15970*/  LEA R202, R43, R204.reuse, 0x1 ;  /* 0x000000cc2bca7211 */ /* 0x080fe200078e08ff */
[----:B------:R-:W2:Y:S01]  /*15980*/  SHFL.BFLY PT, R2, R19, 0x2, 0x1f ;  /* 0x0c401f0013027f89 */ /* 0x000ea200000e0000 */
[----:B------:R-:W-:-:S02]  /*15990*/  LEA R201, R41, R204, 0x1 ;  /* 0x000000cc29c97211 */ /* 0x000fc400078e08ff */
[----:B------:R-:W-:Y:S01]  /*159a0*/  LEA R200, R41, R202, 0x1 ;  /* 0x000000ca29c87211 */ /* 0x000fe200078e08ff */
[----:B------:R-:W-:Y:S04]  /*159b0*/  LDSM.16.MT88.4 R124, [R204+0xc000] ;  /* 0x00c00000cc7c783b */ /* 0x000fe80000004200 */
        /* <DEDUP_REMOVED lines=14> */
[C---:B------:R-:W-:Y:S01]  /*15aa0*/  FSETP.NEU.FTZ.AND P0, PT, R136.reuse, -INF , PT ;  /* 0xff8000008800780b */ /* 0x040fe20003f1d000 */
[----:B------:R-:W-:Y:S01]  /*15ab0*/  FMUL.FTZ R146, R136, c[0x0][0x23c] ;  /* 0x00008f0088927a20 */ /* 0x000fe20000410000 */
[----:B--2---:R-:W-:Y:S01]  /*15ac0*/  FMNMX.FTZ R3, R2, R3, !PT ;  /* 0x0000000302037209 */ /* 0x004fe20007810000 */
[----:B------:R-:W-:Y:S03]  /*15ad0*/  LDSM.16.MT88.4 R140, [R202+0xc800] ;  /* 0x00c80000ca8c783b */ /* 0x000fe60000004200 */
[----:B------:R-:W-:Y:S01]  /*15ae0*/  FSEL R146, R146, RZ, P0 ;  /* 0x000000ff92927208 */ /* 0x000fe20000000000 */
[C---:B------:R-:W-:Y:S01]  /*15af0*/  FMUL.FTZ R167, R3.reuse, c[0x0][0x23c] ;  /* 0x00008f0003a77a20 */ /* 0x040fe20000410000 */
[----:B------:R-:W-:Y:S01]  /*15b00*/  FSETP.NEU.FTZ.AND P0, PT, R3, -INF , PT ;  /* 0xff8000000300780b */ /* 0x000fe20003f1d000 */
[----:B------:R-:W-:Y:S02]  /*15b10*/  LDSM.16.MT88.4 R32, [R201+0xc800] ;  /* 0x00c80000c920783b */ /* 0x000fe40000004200 */
[--C-:B------:R-:W-:Y:S01]  /*15b20*/  FFMA.FTZ R154, R40, c[0x0][0x23c], -R146.reuse ;  /* 0x00008f00289a7a23 */ /* 0x100fe20000010892 */
[----:B------:R-:W-:Y:S01]  /*15b30*/  FSEL R167, R167, RZ, P0 ;  /* 0x000000ffa7a77208 */ /* 0x000fe20000000000 */
[----:B------:R-:W1:Y:S01]  /*15b40*/  LDSM.16.MT88.4 R40, [R204+0xe000] ;  /* 0x00e00000cc28783b */ /* 0x000e620000004200 */
[----:B------:R-:W-:-:S02]  /*15b50*/  FFMA.FTZ R157, R15, c[0x0][0x23c], -R146 ;  /* 0x00008f000f9d7a23 */ /* 0x000fc40000010892 */
[--C-:B------:R-:W-:Y:S01]  /*15b60*/  FFMA.FTZ R155, R17, c[0x0][0x23c], -R146.reuse ;  /* 0x00008f00119b7a23 */ /* 0x100fe20000010892 */
[----:B------:R-:W-:Y:S01]  /*15b70*/  MUFU.EX2 R154, R154 ;  /* 0x0000009a009a7308 */ /* 0x000fe20000000800 */
[--C-:B------:R-:W-:Y:S01]  /*15b80*/  FFMA.FTZ R150, R25, c[0x0][0x23c], -R146.reuse ;  /* 0x00008f0019967a23 */ /* 0x100fe20000010892 */
[----:B------:R-:W-:Y:S01]  /*15b90*/  LDSM.16.MT88.4 R16, [R201+0xe800] ;  /* 0x00e80000c910783b */ /* 0x000fe20000004200 */
[--C-:B------:R-:W-:Y:S02]  /*15ba0*/  FFMA.FTZ R156, R48, c[0x0][0x23c], -R167.reuse ;  /* 0x00008f00309c7a23 */ /* 0x100fe400000108a7 */
[--C-:B------:R-:W-:Y:S01]  /*15bb0*/  FFMA.FTZ R159, R14, c[0x0][0x23c], -R167.reuse ;  /* 0x00008f000e9f7a23 */ /* 0x100fe200000108a7 */
[----:B------:R-:W2:Y:S01]  /*15bc0*/  LDSM.16.MT88.4 R48, [R202+0xe000] ;  /* 0x00e00000ca30783b */ /* 0x000ea20000004200 */
[--C-:B------:R-:W-:Y:S01]  /*15bd0*/  FFMA.FTZ R161, R26, c[0x0][0x23c], -R167.reuse ;  /* 0x00008f001aa17a23 */ /* 0x100fe200000108a7 */
[----:B------:R-:W3:Y:S01]  /*15be0*/  MUFU.EX2 R157, R157 ;  /* 0x0000009d009d7308 */ /* 0x000ee20000000800 */
[----:B------:R-:W-:Y:S01]  /*15bf0*/  FFMA.FTZ R152, R4, c[0x0][0x23c], -R167 ;  /* 0x00008f0004987a23 */ /* 0x000fe200000108a7 */
[----:B------:R-:W-:Y:S01]  /*15c00*/  LDSM.16.MT88.4 R28, [R200+0xc800] ;  /* 0x00c80000c81c783b */ /* 0x000fe20000004200 */
[----:B------:R-:W-:-:S02]  /*15c10*/  FFMA.FTZ R149, R7, c[0x0][0x23c], -R146 ;  /* 0x00008f0007957a23 */ /* 0x000fc40000010892 */
[--C-:B------:R-:W-:Y:S01]  /*15c20*/  FFMA.FTZ R2, R5, c[0x0][0x23c], -R146.reuse ;  /* 0x00008f0005027a23 */ /* 0x100fe20000010892 */
[----:B------:R-:W-:Y:S01]  /*15c30*/  LDSM.16.MT88.4 R24, [R202+0xe800] ;  /* 0x00e80000ca18783b */ /* 0x000fe20000004200 */
[--C-:B------:R-:W-:Y:S01]  /*15c40*/  FFMA.FTZ R153, R11, c[0x0][0x23c], -R146.reuse ;  /* 0x00008f000b997a23 */ /* 0x100fe20000010892 */
[----:B------:R-:W-:Y:S01]  /*15c50*/  MUFU.EX2 R155, R155 ;  /* 0x0000009b009b7308 */ /* 0x000fe20000000800 */
[----:B------:R-:W-:Y:S01]  /*15c60*/  FFMA.FTZ R148, R9, c[0x0][0x23c], -R146 ;  /* 0x00008f0009947a23 */ /* 0x000fe20000010892 */
[----:B------:R-:W4:Y:S01]  /*15c70*/  LDSM.16.MT88.4 R4, [R200+0x10000] ;  /* 0x01000000c804783b */ /* 0x000f220000004200 */
[--C-:B------:R-:W-:Y:S02]  /*15c80*/  FFMA.FTZ R138, R10, c[0x0][0x23c], -R167.reuse ;  /* 0x00008f000a8a7a23 */ /* 0x100fe400000108a7 */
[--C-:B------:R-:W-:Y:S02]  /*15c90*/  FFMA.FTZ R139, R8, c[0x0][0x23c], -R167.reuse ;  /* 0x00008f00088b7a23 */ /* 0x100fe400000108a7 */
[----:B------:R-:W5:Y:S01]  /*15ca0*/  LDSM.16.MT88.4 R8, [R204+0xe800] ;  /* 0x00e80000cc08783b */ /* 0x000f620000004200 */
[----:B------:R-:W1:Y:S01]  /*15cb0*/  MUFU.EX2 R150, R150 ;  /* 0x0000009600967308 */ /* 0x000e620000000800 */
[----:B---3--:R-:W-:Y:S01]  /*15cc0*/  F2FP.PACK_AB R96, R154, R157 ;  /* 0x0000009d9a60723e */ /* 0x008fe200000000ff */
[----:B------:R-:W-:-:S02]  /*15cd0*/  FFMA.FTZ R151, R12, c[0x0][0x23c], -R167 ;  /* 0x00008f000c977a23 */ /* 0x000fc400000108a7 */
[--C-:B------:R-:W-:Y:S01]  /*15ce0*/  FFMA.FTZ R0, R0, c[0x0][0x23c], -R167.reuse ;  /* 0x00008f0000007a23 */ /* 0x100fe200000108a7 */
[----:B------:R-:W3:Y:S01]  /*15cf0*/  LDSM.16.MT88.4 R12, [R200+0xe800] ;  /* 0x00e80000c80c783b */ /* 0x000ee20000004200 */
[--C-:B------:R-:W-:Y:S02]  /*15d00*/  FFMA.FTZ R158, R171, c[0x0][0x23c], -R146.reuse ;  /* 0x00008f00ab9e7a23 */ /* 0x100fe40000010892 */
[----:B------:R-:W-:Y:S01]  /*15d10*/  MUFU.EX2 R156, R156 ;  /* 0x0000009c009c7308 */ /* 0x000fe20000000800 */
[--C-:B------:R-:W-:Y:S02]  /*15d20*/  FFMA.FTZ R160, R169, c[0x0][0x23c], -R146.reuse ;  /* 0x00008f00a9a07a23 */ /* 0x100fe40000010892 */
[--C-:B------:R-:W-:Y:S02]  /*15d30*/  FFMA.FTZ R163, R163, c[0x0][0x23c], -R146.reuse ;  /* 0x00008f00a3a37a23 */ /* 0x100fe40000010892 */
[----:B------:R-:W-:Y:S02]  /*15d40*/  FFMA.FTZ R165, R165, c[0x0][0x23c], -R146 ;  /* 0x00008f00a5a57a23 */ /* 0x000fe40000010892 */
[--C-:B------:R-:W-:Y:S01]  /*15d50*/  FFMA.FTZ R166, R166, c[0x0][0x23c], -R167.reuse ;  /* 0x00008f00a6a67a23 */ /* 0x100fe200000108a7 */
[----:B------:R-:W2:Y:S01]  /*15d60*/  MUFU.EX2 R159, R159 ;  /* 0x0000009f009f7308 */ /* 0x000ea20000000800 */
[----:B-1----:R-:W-:Y:S01]  /*15d70*/  F2FP.PACK_AB R98, R150, R155 ;  /* 0x0000009b9662723e */ /* 0x002fe200000000ff */
        /* <DEDUP_REMOVED lines=8> */
[----:B------:R-:W1:Y:S01]  /*15e00*/  MUFU.EX2 R152, R152 ;  /* 0x0000009800987308 */ /* 0x000e620000000800 */
[----:B--2---:R-:W-:Y:S01]  /*15e10*/  F2FP.PACK_AB R97, R159, R156 ;  /* 0x0000009c9f61723e */ /* 0x004fe200000000ff */
[----:B------:R-:W-:-:S02]  /*15e20*/  FFMA.FTZ R225, R145, c[0x0][0x23c], -R146 ;  /* 0x00008f0091e17a23 */ /* 0x000fc40000010892 */
[--C-:B------:R-:W-:Y:S02]  /*15e30*/  FFMA.FTZ R168, R168, c[0x0][0x23c], -R167.reuse ;  /* 0x00008f00a8a87a23 */ /* 0x100fe400000108a7 */
[--C-:B------:R-:W-:Y:S02]  /*15e40*/  FFMA.FTZ R164, R144, c[0x0][0x23c], -R167.reuse ;  /* 0x00008f0090a47a23 */ /* 0x100fe400000108a7 */
[----:B------:R-:W-:Y:S01]  /*15e50*/  MUFU.EX2 R153, R153 ;  /* 0x0000009900997308 */ /* 0x000fe20000000800 */
[----:B------:R-:W-:Y:S01]  /*15e60*/  FFMA.FTZ R221, R162, c[0x0][0x23c], -R167 ;  /* 0x00008f00a2dd7a23 */ /* 0x000fe200000108a7 */
[----:B------:R-:W-:Y:S01]  /*15e70*/  LDSM.16.MT88.4 R144, [R202+0xd800] ;  /* 0x00d80000ca90783b */ /* 0x000fe20000004200 */
[----:B------:R-:W-:Y:S02]  /*15e80*/  FADD.FTZ R154, R157, R154 ;  /* 0x0000009a9d9a7221 */ /* 0x000fe40000010000 */
[----:B------:R-:W-:Y:S02]  /*15e90*/  FADD.FTZ R156, R156, R159 ;  /* 0x0000009f9c9c7221 */ /* 0x000fe40000010000 */
[----:B------:R-:W-:Y:S01]  /*15ea0*/  FADD.FTZ R155, R155, R154 ;  /* 0x0000009a9b9b7221 */ /* 0x000fe20000010000 */
[----:B-1----:R-:W-:Y:S01]  /*15eb0*/  F2FP.PACK_AB R99, R152, R161 ;  /* 0x000000a19863723e */ /* 0x002fe200000000ff */
[----:B------:R-:W1:Y:S01]  /*15ec0*/  MUFU.EX2 R148, R148 ;  /* 0x0000009400947308 */ /* 0x000e620000000800 */
[----:B------:R-:W-:-:S02]  /*15ed0*/  FADD.FTZ R161, R161, R156 ;  /* 0x0000009ca1a17221 */ /* 0x000fc40000010000 */
        /* <DEDUP_REMOVED lines=9> */
[----:B------:R-:W2:Y:S06]  /*15f70*/  MUFU.EX2 R138, R138 ;  /* 0x0000008a008a7308 */ /* 0x000eac0000000800 */
        /* <DEDUP_REMOVED lines=35> */
[----:B------:R-:W3:Y:S06]  /*161b0*/  MUFU.EX2 R221, R221 ;  /* 0x000000dd00dd7308 */ /* 0x000eec0000000800 */
[C---:B----4-:R-:W-:Y:S07]  /*161c0*/  HMMA.16816.F32 R92, R96.reuse, R4, RZ ;  /* 0x00000004605c723c */ /* 0x050fee00000018ff */
[----:B-1----:R-:W-:Y:S01]  /*161d0*/  F2FP.PACK_AB R4, R148, R153 ;  /* 0x000000999404723e */ /* 0x002fe200000000ff */
[----:B------:R-:W-:Y:S01]  /*161e0*/  HMMA.16816.F32 R96, R96, R6, RZ ;  /* 0x000000066060723c */ /* 0x000fe200000018ff */
[----:B--2---:R-:W-:Y:S01]  /*161f0*/  F2FP.PACK_AB R5, R138, R151 ;  /* 0x000000978a05723e */ /* 0x004fe200000000ff */
        /* <DEDUP_REMOVED lines=15> */
[----:B------:R-:W2:Y:S07]  /*162f0*/  LDSM.16.MT88.4 R16, [R201+0x10800] ;  /* 0x01080000c910783b */ /* 0x000eae0000004200 */
[C---:B------:R-:W-:Y:S08]  /*16300*/  HMMA.16816.F32 R128, R4.reuse, R20, R128 ;  /* 0x000000140480723c */ /* 0x040ff00000001880 */
[C---:B------:R-:W-:Y:S01]  /*16310*/  HMMA.16816.F32 R124, R4.reuse, R22, R124 ;  /* 0x00000016047c723c */ /* 0x040fe2000000187c */
[----:B------:R-:W4:Y:S07]  /*16320*/  LDSM.16.MT88.4 R20, [R204+0x10800] ;  /* 0x01080000cc14783b */ /* 0x000f2e0000004200 */
[C---:B---3--:R-:W-:Y:S08]  /*16330*/  HMMA.16816.F32 R60, R4.reuse, R12, R60 ;  /* 0x0000000c043c723c */ /* 0x048ff0000000183c */
[C---:B------:R-:W-:Y:S01]  /*16340*/  HMMA.16816.F32 R64, R4.reuse, R14, R64 ;  /* 0x0000000e0440723c */ /* 0x040fe20000001840 */
[----:B------:R-:W3:Y:S07]  /*16350*/  LDSM.16.MT88.4 R12, [R200+0x10800] ;  /* 0x01080000c80c783b */ /* 0x000eee0000004200 */
[C---:B-1----:R-:W-:Y:S08]  /*16360*/  HMMA.16816.F32 R76, R4.reuse, R8, R76 ;  /* 0x00000008044c723c */ /* 0x042ff0000000184c */
[C---:B------:R-:W-:Y:S01]  /*16370*/  HMMA.16816.F32 R80, R4.reuse, R10, R80 ;  /* 0x0000000a0450723c */ /* 0x040fe20000001850 */
[----:B------:R-:W1:Y:S07]  /*16380*/  LDSM.16.MT88.4 R8, [R204+0xd000] ;  /* 0x00d00000cc08783b */ /* 0x000e6e0000004200 */
[C---:B--2---:R-:W-:Y:S08]  /*16390*/  HMMA.16816.F32 R84, R4.reuse, R16, R84 ;  /* 0x000000100454723c */ /* 0x044ff00000001854 */
[C---:B------:R-:W-:Y:S01]  /*163a0*/  HMMA.16816.F32 R88, R4.reuse, R18, R88 ;  /* 0x000000120458723c */ /* 0x040fe20000001858 */
[----:B------:R-:W2:Y:S07]  /*163b0*/  LDSM.16.MT88.4 R16, [R202+0xd000] ;  /* 0x00d00000ca10783b */ /* 0x000eae0000004200 */
        /* <DEDUP_REMOVED lines=15> */
[C---:B---3--:R-:W-:Y:S08]  /*164b0*/  HMMA.16816.F32 R92, R4.reuse, R12, R92 ;  /* 0x0000000c045c723c */ /* 0x048ff0000000185c */
        /* <DEDUP_REMOVED lines=17> */
[C---:B--2---:R-:W-:Y:S08]  /*165d0*/  HMMA.16816.F32 R120, R4.reuse, R16, R120 ;  /* 0x000000100478723c */ /* 0x044ff00000001878 */
[C---:B------:R-:W-:Y:S01]  /*165e0*/  HMMA.16816.F32 R116, R4.reuse, R18, R116 ;  /* 0x000000120474723c */ /* 0x040fe20000001874 */
[----:B------:R-:W2:Y:S07]  /*165f0*/  LDSM.16.MT88.4 R16, [R200+0xf000] ;  /* 0x00f00000c810783b */ /* 0x000eae0000004200 */
[C---:B---3--:R-:W-:Y:S08]  /*16600*/  HMMA.16816.F32 R36, R4.reuse, R12, R36 ;  /* 0x0000000c0424723c */ /* 0x048ff00000001824 */
[C---:B------:R-:W-:Y:S01]  /*16610*/  HMMA.16816.F32 R40, R4.reuse, R14, R40 ;  /* 0x0000000e0428723c */ /* 0x040fe20000001828 */
[----:B------:R-:W3:Y:S07]  /*16620*/  LDSM.16.MT88.4 R12, [R202+0x11000] ;  /* 0x01100000ca0c783b */ /* 0x000eee0000004200 */
[C---:B------:R-:W-:Y:S08]  /*16630*/  HMMA.16816.F32 R68, R4.reuse, R20, R68 ;  /* 0x000000140444723c */ /* 0x040ff00000001844 */
[C---:B-1----:R-:W-:Y:S08]  /*16640*/  HMMA.16816.F32 R52, R4.reuse, R8, R52 ;  /* 0x000000080434723c */ /* 0x042ff00000001834 */
        /* <DEDUP_REMOVED lines=8> */
[C---:B------:R-:W-:Y:S01]  /*166d0*/  HMMA.16816.F32 R72, R4.reuse, R22, R72 ;  /* 0x000000160448723c */ /* 0x040fe20000001848 */
[----:B------:R-:W-:Y:S07]  /*166e0*/  LDSM.16.MT88.4 R20, [R200+0xf800] ;  /* 0x00f80000c814783b */ /* 0x000fee0000004200 */
        /* <DEDUP_REMOVED lines=25> */
[----:B---3--:R-:W-:Y:S01]  /*16880*/  HMMA.16816.F32 R128, R4, R12, R128 ;  /* 0x0000000c0480723c */ /* 0x008fe20000001880 */
[----:B------:R-:W-:Y:S02]  /*16890*/  FADD.FTZ R225, R225, R174 ;  /* 0x000000aee1e17221 */ /* 0x000fe40000010000 */
[----:B------:R-:W-:-:S05]  /*168a0*/  FADD.FTZ R221, R221, R164 ;  /* 0x000000a4dddd7221 */ /* 0x000fca0000010000 */
        /* <DEDUP_REMOVED lines=20> */
[C---:B---3--:R-:W-:Y:S08]  /*169f0*/  HMMA.16816.F32 R76, R4.reuse, R12, R76 ;  /* 0x0000000c044c723c */ /* 0x048ff0000000184c */
[C---:B------:R-:W-:Y:S08]  /*16a00*/  HMMA.16816.F32 R80, R4.reuse, R14, R80 ;  /* 0x0000000e0450723c */ /* 0x040ff00000001850 */
[C---:B-1----:R-:W-:Y:S08]  /*16a10*/  HMMA.16816.F32 R84, R4.reuse, R8, R84 ;  /* 0x000000080454723c */ /* 0x042ff00000001854 */
[C---:B------:R-:W-:Y:S08]  /*16a20*/  HMMA.16816.F32 R88, R4.reuse, R10, R88 ;  /* 0x0000000a0458723c */ /* 0x040ff00000001858 */
[C---:B--2---:R-:W-:Y:S08]  /*16a30*/  HMMA.16816.F32 R92, R4.reuse, R16, R92 ;  /* 0x00000010045c723c */ /* 0x044ff0000000185c */
        /* <DEDUP_REMOVED lines=15> */
.L_x_1278:
        /* <DEDUP_REMOVED lines=64> */
.L_x_1275:
[----:B------:R-:W-:Y:S02]  /*16f30*/  ISETP.GE.AND P0, PT, R132, c[0x0][0x220], PT ;  /* 0x0000880084007a0c */ /* 0x000fe40003f06270 */
[----:B------:R-:W-:Y:S02]  /*16f40*/  ISETP.GE.AND P4, PT, R134, c[0x0][0x220], PT ;  /* 0x0000880086007a0c */ /* 0x000fe40003f86270 */
[----:B------:R-:W-:Y:S02]  /*16f50*/  SEL R2, RZ, 0x3fffc, P0 ;  /* 0x0003fffcff027807 */ /* 0x000fe40000000000 */
[----:B------:R-:W-:Y:S02]  /*16f60*/  IADD3 R7, P1, R4, UR5, RZ ;  /* 0x0000000504077c10 */ /* 0x000fe4000ff3e0ff */
[----:B------:R-:W-:Y:S02]  /*16f70*/  LOP3.LUT P6, RZ, R2, 0x4, RZ, 0xc0, !PT ;  /* 0x0000000402ff7812 */ /* 0x000fe400078cc0ff */
[-C--:B------:R-:W-:Y:S02]  /*16f80*/  LEA R2, P2, R4, R172.reuse, 0x1 ;  /* 0x000000ac04027211 */ /* 0x080fe400078408ff */
[----:B------:R-:W-:Y:S02]  /*16f90*/  IADD3.X R6, R212, R3, RZ, P1, !PT ;  /* 0x00000003d4067210 */ /* 0x000fe40000ffe4ff */
[-C--:B------:R-:W-:Y:S02]  /*16fa0*/  LEA.HI.X R3, R4, R173.reuse, R3, 0x1, P2 ;  /* 0x000000ad04037211 */ /* 0x080fe400010f0c03 */
[----:B------:R-:W-:Y:S02]  /*16fb0*/  ISETP.GE.AND P0, PT, R133, c[0x0][0x220], PT ;  /* 0x0000880085007a0c */ /* 0x000fe40003f06270 */
[C---:B------:R-:W-:Y:S01]  /*16fc0*/  @!P4 LEA R14, P5, R7.reuse, R172, 0x1 ;  /* 0x000000ac070ec211 */ /* 0x040fe200078a08ff */
[----:B------:R-:W-:Y:S01]  /*16fd0*/  @!PT LDS RZ, [RZ] ;  /* 0x00000000fffff984 */ /* 0x000fe20000000800 */
[----:B------:R-:W-:Y:S01]  /*16fe0*/  @!PT LDS RZ, [RZ] ;  /* 0x00000000fffff984 */ /* 0x000fe20000000800 */
[----:B------:R-:W-:Y:S01]  /*16ff0*/  @!PT LDS RZ, [RZ] ;  /* 0x00000000fffff984 */ /* 0x000fe20000000800 */
[----:B------:R1:W-:Y:S01]  /*17000*/  @!P4 LDGSTS.E.BYPASS.LTC128B.128 [R215+0xc000], [R2.64] ;  /* 0x0c00000002d7cfae */ /* 0x0003e2000b901d48 */
[C---:B------:R-:W-:Y:S02]  /*17010*/  IADD3 R5, P1, R7.reuse, UR5, RZ ;  /* 0x0000000507057c10 */ /* 0x040fe4000ff3e0ff */
[CCC-:B------:R-:W-:Y:S02]  /*17020*/  @!P4 LEA.HI.X R15, R7.reuse, R173.reuse, R6.reuse, 0x1, P5 ;  /* 0x000000ad070fc211 */ /* 0x1c0fe400028f0c06 */
[C---:B------:R-:W-:Y:S01]  /*17030*/  IADD3.X R4, R212.reuse, R6, RZ, P1, !PT ;  /* 0x00000006d4047210 */ /* 0x040fe20000ffe4ff */
[----:B------:R-:W-:Y:S01]  /*17040*/  @P4 STS.128 [R215+0xc000], RZ ;  /* 0x00c000ffd7004388 */ /* 0x000fe20000000c00 */
[-C--:B------:R-:W-:Y:S02]  /*17050*/  @P6 LEA R8, P1, R7, R172.reuse, 0x1 ;  /* 0x000000ac07086211 */ /* 0x080fe400078208ff */
[-C--:B------:R-:W-:Y:S02]  /*17060*/  @!P4 LEA R12, P5, R5, R172.reuse, 0x1 ;  /* 0x000000ac050cc211 */ /* 0x080fe400078a08ff */
[CC--:B------:R-:W-:Y:S01]  /*17070*/  @!P0 LEA R10, P2, R7.reuse, R172.reuse, 0x1 ;  /* 0x000000ac070a8211 */ /* 0x0c0fe200078408ff */
[----:B------:R-:W-:Y:S01]  /*17080*/  @!PT LDS RZ, [RZ] ;  /* 0x00000000fffff984 */ /* 0x000fe20000000800 */
[----:B------:R-:W-:Y:S01]  /*17090*/  @!PT LDS RZ, [RZ] ;  /* 0x00000000fffff984 */ /* 0x000fe20000000800 */
[----:B------:R-:W-:Y:S01]  /*170a0*/  @!PT LDS RZ, [RZ] ;  /* 0x00000000fffff984 */ /* 0x000fe20000000800 */
[----:B------:R1:W-:Y:S01]  /*170b0*/  @!P0 LDGSTS.E.BYPASS.LTC128B.128 [R215+0xe000], [R2.64+0x80] ;  /* 0x0e00008002d78fae */ /* 0x0003e2000b901d48 */
[CCC-:B------:R-:W-:Y:S02]  /*170c0*/  @P6 LEA.HI.X R9, R7.reuse, R173.reuse, R6.reuse, 0x1, P1 ;  /* 0x000000ad07096211 */ /* 0x1c0fe400008f0c06 */
[-C--:B------:R-:W-:Y:S02]  /*170d0*/  @!P0 LEA.HI.X R11, R7, R173.reuse, R6, 0x1, P2 ;  /* 0x000000ad070b8211 */ /* 0x080fe400010f0c06 */
[CCC-:B------:R-:W-:Y:S01]  /*170e0*/  @!P4 LEA.HI.X R13, R5.reuse, R173.reuse, R4.reuse, 0x1, P5 ;  /* 0x000000ad050dc211 */ /* 0x1c0fe200028f0c04 */
[----:B------:R-:W-:Y:S01]  /*170f0*/  @P0 STS.128 [R215+0xe000], RZ ;  /* 0x00e000ffd7000388 */ /* 0x000fe20000000c00 */
[CC--:B------:R-:W-:Y:S02]  /*17100*/  @!P0 LEA R16, P2, R5.reuse, R172.reuse, 0x1 ;  /* 0x000000ac05108211 */ /* 0x0c0fe400078408ff */
[C---:B------:R-:W-:Y:S02]  /*17110*/  @P6 LEA R20, P1, R5.reuse, R172, 0x1 ;  /* 0x000000ac05146211 */ /* 0x040fe400078208ff */
[CCC-:B------:R-:W-:Y:S01]  /*17120*/  @!P0 LEA.HI.X R17, R5.reuse, R173.reuse, R4.reuse, 0x1, P2 ;  /* 0x000000ad05118211 */ /* 0x1c0fe200010f0c04 */
[----:B------:R-:W-:Y:S01]  /*17130*/  @!PT LDS RZ, [RZ] ;  /* 0x00000000fffff984 */ /* 0x000fe20000000800 */
[----:B------:R-:W-:Y:S01]  /*17140*/  @!PT LDS RZ, [RZ] ;  /* 0x00000000fffff984 */ /* 0x000fe20000000800 */
[----:B------:R-:W-:Y:S01]  /*17150*/  @!PT LDS RZ, [RZ] ;  /* 0x00000000fffff984 */ /* 0x000fe20000000800 */
[----:B------:R1:W-:Y:S01]  /*17160*/  @P6 LDGSTS.E.BYPASS.LTC128B.128 [R215+0x10000], [R2.64+0x100] ;  /* 0x1000010002d76fae */ /* 0x0003e2000b901d48 */
[CC--:B------:R-:W-:Y:S02]  /*17170*/  @P6 LEA.HI.X R21, R5.reuse, R173.reuse, R4, 0x1, P1 ;  /* 0x000000ad05156211 */ /* 0x0c0fe400008f0c04 */
[----:B------:R-:W-:Y:S03]  /*17180*/  IADD3 R6, P5, R5, UR5, RZ ;  /* 0x0000000505067c10 */ /* 0x000fe6000ffbe0ff */
[----:B------:R-:W-:Y:S01]  /*17190*/  @!P6 STS.128 [R215+0x10000], RZ ;  /* 0x010000ffd700e388 */ /* 0x000fe20000000c00 */
[----:B------:R-:W-:Y:S02]  /*171a0*/  IADD3.X R4, R212, R4, RZ, P5, !PT ;  /* 0x00000004d4047210 */ /* 0x000fe40002ffe4ff */
[CC--:B------:R-:W-:Y:S02]  /*171b0*/  @!P4 LEA R28, P5, R6.reuse, R172.reuse, 0x1 ;  /* 0x000000ac061cc211 */ /* 0x0c0fe400078a08ff */
[CC--:B------:R-:W-:Y:S01]  /*171c0*/  @!P0 LEA R22, P2, R6.reuse, R172.reuse, 0x1 ;  /* 0x000000ac06168211 */ /* 0x0c0fe200078408ff */
[----:B------:R-:W-:Y:S01]  /*171d0*/  @!PT LDS RZ, [RZ] ;  /* 0x00000000fffff984 */ /* 0x000fe20000000800 */
[----:B------:R-:W-:Y:S01]  /*171e0*/  @!PT LDS RZ, [RZ] ;  /* 0x00000000fffff984 */ /* 0x000fe20000000800 */
[----:B------:R-:W-:Y:S01]  /*171f0*/  @!PT LDS RZ, [RZ] ;  /* 0x00000000fffff984 */ /* 0x000fe20000000800 */
[----:B------:R2:W-:Y:S01]  /*17200*/  @!P4 LDGSTS.E.BYPASS.LTC128B.128 [R215+0xc800], [R14.64] ;  /* 0x0c8000000ed7cfae */ /* 0x0005e2000b901d48 */
[CCC-:B------:R-:W-:Y:S02]  /*17210*/  @!P4 LEA.HI.X R29, R6.reuse, R173.reuse, R4.reuse, 0x1, P5 ;  /* 0x000000ad061dc211 */ /* 0x1c0fe400028f0c04 */
[CCC-:B------:R-:W-:Y:S02]  /*17220*/  @!P0 LEA.HI.X R23, R6.reuse, R173.reuse, R4.reuse, 0x1, P2 ;  /* 0x000000ad06178211 */ /* 0x1c0fe400010f0c04 */
[C---:B------:R-:W-:Y:S01]  /*17230*/  @P6 LEA R30, P1, R6.reuse, R172, 0x1 ;  /* 0x000000ac061e6211 */ /* 0x040fe200078208ff */
[----:B------:R-:W-:Y:S03]  /*17240*/  @P4 STS.128 [R215+0xc800], RZ ;  /* 0x00c800ffd7004388 */ /* 0x000fe60000000c00 */
[----:B------:R-:W-:Y:S03]  /*17250*/  @P6 LEA.HI.X R31, R6, R173, R4, 0x1, P1 ;  /* 0x000000ad061f6211 */ /* 0x000fe600008f0c04 */
        /* <DEDUP_REMOVED lines=8> */
[----:B------:R3:W-:Y:S06]  /*172e0*/  @P6 LDGSTS.E.BYPASS.LTC128B.128 [R215+0x10800], [R8.64+0x100] ;  /* 0x1080010008d76fae */ /* 0x0007ec000b901d48 */
[----:B------:R-:W-:Y:S06]  /*172f0*/  @!P6 STS.128 [R215+0x10800], RZ ;  /* 0x010800ffd700e388 */ /* 0x000fec0000000c00 */
        /* <DEDUP_REMOVED lines=24> */
[----:B------:R-:W-:Y:S01]  /*17480*/  @P0 STS.128 [R215+0xf800], RZ ;  /* 0x00f800ffd7000388 */ /* 0x000fe20000000c00 */
[----:B------:R-:W-:Y:S05]  /*17490*/  ISETP.GE.AND P0, PT, R223, 0x1, PT ;  /* 0x00000001df00780c */ /* 0x000fea0003f06270 */
[----:B------:R-:W-:Y:S01]  /*174a0*/  @!PT LDS RZ, [RZ] ;  /* 0x00000000fffff984 */ /* 0x000fe20000000800 */
[----:B------:R-:W-:Y:S01]  /*174b0*/  @!PT LDS RZ, [RZ] ;  /* 0x00000000fffff984 */ /* 0x000fe20000000800 */
[----:B------:R-:W-:Y:S01]  /*174c0*/  @!PT LDS RZ, [RZ] ;  /* 0x00000000fffff984 */ /* 0x000fe20000000800 */
[----:B------:R1:W-:Y:S06]  /*174d0*/  @P6 LDGSTS.E.BYPASS.LTC128B.128 [R215+0x11800], [R30.64+0x100] ;  /* 0x118001001ed76fae */ /* 0x0003ec000b901d48 */
[----:B------:R-:W-:Y:S06]  /*174e0*/  @!P6 STS.128 [R215+0x11800], RZ ;  /* 0x011800ffd700e388 */ /* 0x000fec0000000c00 */
[----:B------:R-:W-:Y:S06]  /*174f0*/  LDSM.16.M88.4 R140, [R210] ;  /* 0x00000000d28c783b */ /* 0x000fec0000000200 */
[----:B---3--:R-:W3:Y:S06]  /*17500*/  LDSM.16.M88.4 R8, [R209+0x6000] ;  /* 0x00600000d108783b */ /* 0x008eec0000000200 */
[----:B----4-:R-:W2:Y:S06]  /*17510*/  LDSM.16.M88.4 R16, [R209+0x6800] ;  /* 0x00680000d110783b */ /* 0x010eac0000000200 */
[----:B------:R-:W5:Y:S06]  /*17520*/  LDSM.16.M88.4 R24, [R209+0x7000] ;  /* 0x00700000d118783b */ /* 0x000f6c0000000200 */
[----:B------:R-:W0:Y:S06]  /*17530*/  LDGDEPBAR ;  /* 0x00000000000079af */ /* 0x000e2c0000000000 */
[----:B------:R-:W1:Y:S06]  /*17540*/  LDSM.16.M88.4 R32, [R209+0x7800] ;  /* 0x00780000d120783b */ /* 0x000e6c0000000200 */
[----:B------:R-:W-:Y:S06]  /*17550*/  LDSM.16.M88.4 R144, [R208] ;  /* 0x00000000d090783b */ /* 0x000fec0000000200 */
[----:B------:R-:W4:Y:S01]  /*17560*/  LDSM.16.M88.4 R148, [R207] ;  /* 0x00000000cf94783b */ /* 0x000f220000000200 */
[C---:B---3--:R-:W-:Y:S05]  /*17570*/  HMMA.16816.F32 R4, R140.reuse, R8, RZ ;  /* 0x000000088c04723c */ /* 0x048fea00000018ff */
[----:B------:R-:W3:Y:S03]  /*17580*/  LDSM.16.M88.4 R152, [R199] ;  /* 0x00000000c798783b */ /* 0x000ee60000000200 */
[C---:B------:R-:W-:Y:S03]  /*17590*/  HMMA.16816.F32 R8, R140.reuse, R10, RZ ;  /* 0x0000000a8c08723c */ /* 0x040fe600000018ff */
[----:B------:R-:W3:Y:S06]  /*175a0*/  LDSM.16.M88.4 R156, [R198] ;  /* 0x00000000c69c783b */ /* 0x000eec0000000200 */
[----:B------:R-:W3:Y:S01]  /*175b0*/  LDSM.16.M88.4 R160, [R197] ;  /* 0x00000000c5a0783b */ /* 0x000ee20000000200 */
[C---:B--2---:R-:W-:Y:S05]  /*175c0*/  HMMA.16816.F32 R12, R140.reuse, R16, RZ ;  /* 0x000000108c0c723c */ /* 0x044fea00000018ff */
[----:B------:R-:W-:Y:S03]  /*175d0*/  LDSM.16.M88.4 R164, [R206] ;  /* 0x00000000cea4783b */ /* 0x000fe60000000200 */
[C---:B------:R-:W-:Y:S03]  /*175e0*/  HMMA.16816.F32 R16, R140.reuse, R18, RZ ;  /* 0x000000128c10723c */ /* 0x040fe600000018ff */
[----:B------:R-:W2:Y:S05]  /*175f0*/  LDSM.16.M88.4 R168, [R203+0x6000] ;  /* 0x00600000cba8783b */ /* 0x000eaa0000000200 */
[C---:B-----5:R-:W-:Y:S01]  /*17600*/  HMMA.16816.F32 R20, R140.reuse, R24, RZ ;  /* 0x000000188c14723c */ /* 0x060fe200000018ff */
[----:B------:R-:W-:Y:S06]  /*17610*/  LDSM.16.M88.4 R172, [R203+0x7000] ;  /* 0x00700000cbac783b */ /* 0x000fec0000000200 */
[----:B------:R-:W-:Y:S01]  /*17620*/  LDSM.16.M88.4 R176, [R203+0x7800] ;  /* 0x00780000cbb0783b */ /* 0x000fe20000000200 */
[C---:B------:R-:W-:Y:S05]  /*17630*/  HMMA.16816.F32 R24, R140.reuse, R26, RZ ;  /* 0x0000001a8c18723c */ /* 0x040fea00000018ff */
[----:B------:R-:W-:Y:S03]  /*17640*/  LDSM.16.M88.4 R180, [R205] ;  /* 0x00000000cdb4783b */ /* 0x000fe60000000200 */
[C---:B-1----:R-:W-:Y:S03]  /*17650*/  HMMA.16816.F32 R28, R140.reuse, R32, RZ ;  /* 0x000000208c1c723c */ /* 0x042fe600000018ff */
[----:B------:R-:W-:Y:S05]  /*17660*/  LDSM.16.M88.4 R184, [R196] ;  /* 0x00000000c4b8783b */ /* 0x000fea0000000200 */
[----:B------:R-:W-:Y:S01]  /*17670*/  HMMA.16816.F32 R32, R140, R34, RZ ;  /* 0x000000228c20723c */ /* 0x000fe200000018ff */
[----:B------:R-:W1:Y:S07]  /*17680*/  LDSM.16.M88.4 R140, [R203+0x6800] ;  /* 0x00680000cb8c783b */ /* 0x000e6e0000000200 */
[C---:B----4-:R-:W-:Y:S08]  /*17690*/  HMMA.16816.F32 R4, R144.reuse, R148, R4 ;  /* 0x000000949004723c */ /* 0x050ff00000001804 */
[C---:B------:R-:W-:Y:S01]  /*176a0*/  HMMA.16816.F32 R8, R144.reuse, R150, R8 ;  /* 0x000000969008723c */ /* 0x040fe20000001808 */
[----:B------:R-:W-:Y:S07]  /*176b0*/  LDSM.16.M88.4 R148, [R196+0x1000] ;  /* 0x00100000c494783b */ /* 0x000fee0000000200 */
[C---:B---3--:R-:W-:Y:S08]  /*176c0*/  HMMA.16816.F32 R12, R144.reuse, R152, R12 ;  /* 0x00000098900c723c */ /* 0x048ff0000000180c */
[C---:B------:R-:W-:Y:S01]  /*176d0*/  HMMA.16816.F32 R16, R144.reuse, R154, R16 ;  /* 0x0000009a9010723c */ /* 0x040fe20000001810 */
[----:B------:R-:W-:Y:S07]  /*176e0*/  LDSM.16.M88.4 R152, [R196+0x1800] ;  /* 0x00180000c498783b */ /* 0x000fee0000000200 */
[C---:B------:R-:W-:Y:S08]  /*176f0*/  HMMA.16816.F32 R20, R144.reuse, R156, R20 ;  /* 0x0000009c9014723c */ /* 0x040ff00000001814 */
[C---:B------:R-:W-:Y:S01]  /*17700*/  HMMA.16816.F32 R24, R144.reuse, R158, R24 ;  /* 0x0000009e9018723c */ /* 0x040fe20000001818 */
[----:B------:R-:W-:Y:S07]  /*17710*/  LDSM.16.M88.4 R156, [R210+0x2000] ;  /* 0x00200000d29c783b */ /* 0x000fee0000000200 */
[C---:B------:R-:W-:Y:S08]  /*17720*/  HMMA.16816.F32 R28, R144.reuse, R160, R28 ;  /* 0x000000a0901c723c */ /* 0x040ff0000000181c */
[----:B------:R-:W-:Y:S01]  /*17730*/  HMMA.16816.F32 R32, R144, R162, R32 ;  /* 0x000000a29020723c */ /* 0x000fe20000001820 */
[----:B------:R-:W3:Y:S06]  /*17740*/  LDSM.16.M88.4 R144, [R196+0x800] ;  /* 0x00080000c490783b */ /* 0x000eec0000000200 */
[----:B------:R-:W4:Y:S01]  /*17750*/  LDSM.16.M88.4 R160, [R209+0x8000] ;  /* 0x00800000d1a0783b */ /* 0x000f220000000200 */
[C---:B--2---:R-:W-:Y:S08]  /*17760*/  HMMA.16816.F32 R4, R164.reuse, R168, R4 ;  /* 0x000000a8a404723c */ /* 0x044ff00000001804 */
[C---:B------:R-:W-:Y:S01]  /*17770*/  HMMA.16816.F32 R8, R164.reuse, R170, R8 ;  /* 0x000000aaa408723c */ /* 0x040fe20000001808 */
[----:B------:R-:W-:Y:S07]  /*17780*/  LDSM.16.M88.4 R168, [R209+0x9800] ;  /* 0x00980000d1a8783b */ /* 0x000fee0000000200 */
[C---:B-1----:R-:W-:Y:S08]  /*17790*/  HMMA.16816.F32 R12, R164.reuse, R140, R12 ;  /* 0x0000008ca40c723c */ /* 0x042ff0000000180c */
[C---:B------:R-:W-:Y:S01]  /*177a0*/  HMMA.16816.F32 R16, R164.reuse, R142, R16 ;  /* 0x0000008ea410723c */ /* 0x040fe20000001810 */
[----:B------:R-:W1:Y:S07]  /*177b0*/  LDSM.16.M88.4 R140, [R209+0x8800] ;  /* 0x00880000d18c783b */ /* 0x000e6e0000000200 */
[C---:B------:R-:W-:Y:S08]  /*177c0*/  HMMA.16816.F32 R20, R164.reuse, R172, R20 ;  /* 0x000000aca414723c */ /* 0x040ff00000001814 */
[C---:B------:R-:W-:Y:S01]  /*177d0*/  HMMA.16816.F32 R24, R164.reuse, R174, R24 ;  /* 0x000000aea418723c */ /* 0x040fe20000001818 */
[----:B------:R-:W-:Y:S07]  /*177e0*/  LDSM.16.M88.4 R172, [R208+0x2000] ;  /* 0x00200000d0ac783b */ /* 0x000fee0000000200 */
[C---:B------:R-:W-:Y:S08]  /*177f0*/  HMMA.16816.F32 R28, R164.reuse, R176, R28 ;  /* 0x000000b0a41c723c */ /* 0x040ff0000000181c */
[----:B------:R-:W-:Y:S01]  /*17800*/  HMMA.16816.F32 R32, R164, R178, R32 ;  /* 0x000000b2a420723c */ /* 0x000fe20000001820 */
[----:B------:R-:W2:Y:S06]  /*17810*/  LDSM.16.M88.4 R164, [R209+0x9000] ;  /* 0x00900000d1a4783b */ /* 0x000eac0000000200 */
[----:B------:R-:W5:Y:S01]  /*17820*/  LDSM.16.M88.4 R176, [R195] ;  /* 0x00000000c3b0783b */ /* 0x000f620000000200 */
[C---:B------:R-:W-:Y:S08]  /*17830*/  HMMA.16816.F32 R4, R180.reuse, R184, R4 ;  /* 0x000000b8b404723c */ /* 0x040ff00000001804 */
[C---:B------:R-:W-:Y:S01]  /*17840*/  HMMA.16816.F32 R8, R180.reuse, R186, R8 ;  /* 0x000000bab408723c */ /* 0x040fe20000001808 */
[----:B------:R-:W-:Y:S07]  /*17850*/  LDSM.16.M88.4 R184, [R203+0x8000] ;  /* 0x00800000cbb8783b */ /* 0x000fee0000000200 */
[C---:B---3--:R-:W-:Y:S08]  /*17860*/  HMMA.16816.F32 R12, R180.reuse, R144, R12 ;  /* 0x00000090b40c723c */ /* 0x048ff0000000180c */
[C---:B------:R-:W-:Y:S01]  /*17870*/  HMMA.16816.F32 R16, R180.reuse, R146, R16 ;  /* 0x00000092b410723c */ /* 0x040fe20000001810 */
[----:B------:R-:W3:Y:S07]  /*17880*/  LDSM.16.M88.4 R144, [R194] ;  /* 0x00000000c290783b */ /* 0x000eee0000000200 */
[C---:B------:R-:W-:Y:S08]  /*17890*/  HMMA.16816.F32 R20, R180.reuse, R148, R20 ;  /* 0x00000094b414723c */ /* 0x040ff00000001814 */
[C---:B------:R-:W-:Y:S01]  /*178a0*/  HMMA.16816.F32 R24, R180.reuse, R150, R24 ;  /* 0x00000096b418723c */ /* 0x040fe20000001818 */
[----:B------:R-:W2:Y:S07]  /*178b0*/  LDSM.16.M88.4 R148, [R193] ;  /* 0x00000000c194783b */ /* 0x000eae0000000200 */
[C---:B------:R-:W-:Y:S08]  /*178c0*/  HMMA.16816.F32 R28, R180.reuse, R152, R28 ;  /* 0x00000098b41c723c */ /* 0x040ff0000000181c */
[----:B------:R-:W-:Y:S01]  /*178d0*/  HMMA.16816.F32 R32, R180, R154, R32 ;  /* 0x0000009ab420723c */ /* 0x000fe20000001820 */
[----:B------:R-:W3:Y:S06]  /*178e0*/  LDSM.16.M88.4 R152, [R192] ;  /* 0x00000000c098783b */ /* 0x000eec0000000200 */
[----:B------:R-:W3:Y:S01]  /*178f0*/  LDSM.16.M88.4 R180, [R206+0x2000] ;  /* 0x00200000ceb4783b */ /* 0x000ee20000000200 */
[C---:B----4-:R-:W-:Y:S08]  /*17900*/  HMMA.16816.F32 R4, R156.reuse, R160, R4 ;  /* 0x000000a09c04723c */ /* 0x050ff00000001804 */
[C---:B------:R-:W-:Y:S01]  /*17910*/  HMMA.16816.F32 R8, R156.reuse, R162, R8 ;  /* 0x000000a29c08723c */ /* 0x040fe20000001808 */
[----:B------:R-:W-:Y:S07]  /*17920*/  LDSM.16.M88.4 R160, [R203+0x9800] ;  /* 0x00980000cba0783b */ /* 0x000fee0000000200 */
[C---:B-1----:R-:W-:Y:S08]  /*17930*/  HMMA.16816.F32 R12, R156.reuse, R140, R12 ;  /* 0x0000008c9c0c723c */ /* 0x042ff0000000180c */
[C---:B------:R-:W-:Y:S01]  /*17940*/  HMMA.16816.F32 R16, R156.reuse, R142, R16 ;  /* 0x0000008e9c10723c */ /* 0x040fe20000001810 */
[----:B------:R-:W1:Y:S07]  /*17950*/  LDSM.16.M88.4 R140, [R203+0x8800] ;  /* 0x00880000cb8c783b */ /* 0x000e6e0000000200 */
[C---:B--2---:R-:W-:Y:S08]  /*17960*/  HMMA.16816.F32 R20, R156.reuse, R164, R20 ;  /* 0x000000a49c14723c */ /* 0x044ff00000001814 */
[C---:B------:R-:W-:Y:S01]  /*17970*/  HMMA.16816.F32 R24, R156.reuse, R166, R24 ;  /* 0x000000a69c18723c */ /* 0x040fe20000001818 */
[----:B------:R-:W-:Y:S07]  /*17980*/  LDSM.16.M88.4 R164, [R205+0x2000] ;  /* 0x00200000cda4783b */ /* 0x000fee0000000200 */
[C---:B------:R-:W-:Y:S08]  /*17990*/  HMMA.16816.F32 R28, R156.reuse, R168, R28 ;  /* 0x000000a89c1c723c */ /* 0x040ff0000000181c */
[----:B------:R-:W-:Y:S01]  /*179a0*/  HMMA.16816.F32 R32, R156, R170, R32 ;  /* 0x000000aa9c20723c */ /* 0x000fe20000001820 */
[----:B------:R-:W2:Y:S06]  /*179b0*/  LDSM.16.M88.4 R156, [R203+0x9000] ;  /* 0x00900000cb9c783b */ /* 0x000eac0000000200 */
[----:B------:R-:W4:Y:S01]  /*179c0*/  LDSM.16.M88.4 R168, [R196+0x2000] ;  /* 0x00200000c4a8783b */ /* 0x000f220000000200 */
[C---:B-----5:R-:W-:Y:S08]  /*179d0*/  HMMA.16816.F32 R4, R172.reuse, R176, R4 ;  /* 0x000000b0ac04723c */ /* 0x060ff00000001804 */
[C---:B------:R-:W-:Y:S01]  /*179e0*/  HMMA.16816.F32 R8, R172.reuse, R178, R8 ;  /* 0x000000b2ac08723c */ /* 0x040fe20000001808 */
[----:B------:R-:W-:Y:S07]  /*179f0*/  LDSM.16.M88.4 R176, [R209+0xa000] ;  /* 0x00a00000d1b0783b */ /* 0x000fee0000000200 */
[C---:B---3--:R-:W-:Y:S08]  /*17a00*/  HMMA.16816.F32 R12, R172.reuse, R144, R12 ;  /* 0x00000090ac0c723c */ /* 0x048ff0000000180c */
[C---:B------:R-:W-:Y:S01]  /*17a10*/  HMMA.16816.F32 R16, R172.reuse, R146, R16 ;  /* 0x00000092ac10723c */ /* 0x040fe20000001810 */
[----:B------:R-:W3:Y:S07]  /*17a20*/  LDSM.16.M88.4 R144, [R196+0x2800] ;  /* 0x00280000c490783b */ /* 0x000eee0000000200 */
[C---:B------:R-:W-:Y:S08]  /*17a30*/  HMMA.16816.F32 R20, R172.reuse, R148, R20 ;  /* 0x00000094ac14723c */ /* 0x040ff00000001814 */
[C---:B------:R-:W-:Y:S01]  /*17a40*/  HMMA.16816.F32 R24, R172.reuse, R150, R24 ;  /* 0x00000096ac18723c */ /* 0x040fe20000001818 */
[----:B------:R-:W5:Y:S07]  /*17a50*/  LDSM.16.M88.4 R148, [R196+0x3000] ;  /* 0x00300000c494783b */ /* 0x000f6e0000000200 */
[C---:B------:R-:W-:Y:S08]  /*17a60*/  HMMA.16816.F32 R28, R172.reuse, R152, R28 ;  /* 0x00000098ac1c723c */ /* 0x040ff0000000181c */
[----:B------:R-:W-:Y:S01]  /*17a70*/  HMMA.16816.F32 R32, R172, R154, R32 ;  /* 0x0000009aac20723c */ /* 0x000fe20000001820 */
[----:B------:R-:W3:Y:S06]  /*17a80*/  LDSM.16.M88.4 R152, [R196+0x3800] ;  /* 0x00380000c498783b */ /* 0x000eec0000000200 */
[----:B------:R-:W3:Y:S01]  /*17a90*/  LDSM.16.M88.4 R172, [R210+0x4000] ;  /* 0x00400000d2ac783b */ /* 0x000ee20000000200 */
[C---:B------:R-:W-:Y:S08]  /*17aa0*/  HMMA.16816.F32 R4, R180.reuse, R184, R4 ;  /* 0x000000b8b404723c */ /* 0x040ff00000001804 */
[C---:B------:R-:W-:Y:S01]  /*17ab0*/  HMMA.16816.F32 R8, R180.reuse, R186, R8 ;  /* 0x000000bab408723c */ /* 0x040fe20000001808 */
[----:B------:R-:W-:Y:S07]  /*17ac0*/  LDSM.16.M88.4 R184, [R191] ;  /* 0x00000000bfb8783b */ /* 0x000fee0000000200 */
[C---:B-1----:R-:W-:Y:S08]  /*17ad0*/  HMMA.16816.F32 R12, R180.reuse, R140, R12 ;  /* 0x0000008cb40c723c */ /* 0x042ff0000000180c */
[C---:B------:R-:W-:Y:S01]  /*17ae0*/  HMMA.16816.F32 R16, R180.reuse, R142, R16 ;  /* 0x0000008eb410723c */ /* 0x040fe20000001810 */
[----:B------:R-:W1:Y:S07]  /*17af0*/  LDSM.16.M88.4 R140, [R209+0xa800] ;  /* 0x00a80000d18c783b */ /* 0x000e6e0000000200 */
[C---:B--2---:R-:W-:Y:S08]  /*17b00*/  HMMA.16816.F32 R20, R180.reuse, R156, R20 ;  /* 0x0000009cb414723c */ /* 0x044ff00000001814 */
[C---:B------:R-:W-:Y:S01]  /*17b10*/  HMMA.16816.F32 R24, R180.reuse, R158, R24 ;  /* 0x0000009eb418723c */ /* 0x040fe20000001818 */
[----:B------:R-:W2:Y:S07]  /*17b20*/  LDSM.16.M88.4 R156, [R209+0xb000] ;  /* 0x00b00000d19c783b */ /* 0x000eae0000000200 */
[C---:B------:R-:W-:Y:S08]  /*17b30*/  HMMA.16816.F32 R28, R180.reuse, R160, R28 ;  /* 0x000000a0b41c723c */ /* 0x040ff0000000181c */
[----:B------:R-:W-:Y:S01]  /*17b40*/  HMMA.16816.F32 R32, R180, R162, R32 ;  /* 0x000000a2b420723c */ /* 0x000fe20000001820 */
[----:B------:R-:W1:Y:S06]  /*17b50*/  LDSM.16.M88.4 R160, [R209+0xb800] ;  /* 0x00b80000d1a0783b */ /* 0x000e6c0000000200 */
[----:B------:R-:W1:Y:S01]  /*17b60*/  LDSM.16.M88.4 R180, [R208+0x4000] ;  /* 0x00400000d0b4783b */ /* 0x000e620000000200 */
[C---:B----4-:R-:W-:Y:S08]  /*17b70*/  HMMA.16816.F32 R4, R164.reuse, R168, R4 ;  /* 0x000000a8a404723c */ /* 0x050ff00000001804 */
[C---:B------:R-:W-:Y:S01]  /*17b80*/  HMMA.16816.F32 R8, R164.reuse, R170, R8 ;  /* 0x000000aaa408723c */ /* 0x040fe20000001808 */
[----:B------:R-:W-:Y:S07]  /*17b90*/  LDSM.16.M88.4 R168, [R203+0xa000] ;  /* 0x00a00000cba8783b */ /* 0x000fee0000000200 */
[C---:B---3--:R-:W-:Y:S08]  /*17ba0*/  HMMA.16816.F32 R12, R164.reuse, R144, R12 ;  /* 0x00000090a40c723c */ /* 0x048ff0000000180c */
[C---:B------:R-:W-:Y:S01]  /*17bb0*/  HMMA.16816.F32 R16, R164.reuse, R146, R16 ;  /* 0x00000092a410723c */ /* 0x040fe20000001810 */
[----:B------:R-:W3:Y:S07]  /*17bc0*/  LDSM.16.M88.4 R144, [R190] ;  /* 0x00000000be90783b */ /* 0x000eee0000000200 */
[C---:B-----5:R-:W-:Y:S08]  /*17bd0*/  HMMA.16816.F32 R20, R164.reuse, R148, R20 ;  /* 0x00000094a414723c */ /* 0x060ff00000001814 */
[C---:B------:R-:W-:Y:S01]  /*17be0*/  HMMA.16816.F32 R24, R164.reuse, R150, R24 ;  /* 0x00000096a418723c */ /* 0x040fe20000001818 */
[----:B------:R-:W4:Y:S07]  /*17bf0*/  LDSM.16.M88.4 R148, [R189] ;  /* 0x00000000bd94783b */ /* 0x000f2e0000000200 */
[C---:B------:R-:W-:Y:S08]  /*17c00*/  HMMA.16816.F32 R28, R164.reuse, R152, R28 ;  /* 0x00000098a41c723c */ /* 0x040ff0000000181c */
[----:B------:R-:W-:Y:S01]  /*17c10*/  HMMA.16816.F32 R32, R164, R154, R32 ;  /* 0x0000009aa420723c */ /* 0x000fe20000001820 */
[----:B------:R-:W5:Y:S06]  /*17c20*/  LDSM.16.M88.4 R152, [R188] ;  /* 0x00000000bc98783b */ /* 0x000f6c0000000200 */
[----:B------:R-:W3:Y:S01]  /*17c30*/  LDSM.16.M88.4 R164, [R206+0x4000] ;  /* 0x00400000cea4783b */ /* 0x000ee20000000200 */
[C---:B------:R-:W-:Y:S08]  /*17c40*/  HMMA.16816.F32 R4, R172.reuse, R176, R4 ;  /* 0x000000b0ac04723c */ /* 0x040ff00000001804 */
[C---:B------:R-:W-:Y:S01]  /*17c50*/  HMMA.16816.F32 R8, R172.reuse, R178, R8 ;  /* 0x000000b2ac08723c */ /* 0x040fe20000001808 */
[----:B------:R-:W-:Y:S07]  /*17c60*/  LDSM.16.M88.4 R176, [R196+0x4000] ;  /* 0x00400000c4b0783b */ /* 0x000fee0000000200 */
        /* <DEDUP_REMOVED lines=10> */
[C---:B------:R-:W-:Y:S08]  /*17d10*/  HMMA.16816.F32 R4, R180.reuse, R184, R4 ;  /* 0x000000b8b404723c */ /* 0x040ff00000001804 */
[C---:B------:R-:W-:Y:S08]  /*17d20*/  HMMA.16816.F32 R8, R180.reuse, R186, R8 ;  /* 0x000000bab408723c */ /* 0x040ff00000001808 */
[C---:B---3--:R-:W-:Y:S08]  /*17d30*/  HMMA.16816.F32 R12, R180.reuse, R144, R12 ;  /* 0x00000090b40c723c */ /* 0x048ff0000000180c */
[C---:B------:R-:W-:Y:S08]  /*17d40*/  HMMA.16816.F32 R16, R180.reuse, R146, R16 ;  /* 0x00000092b410723c */ /* 0x040ff00000001810 */
[C---:B----4-:R-:W-:Y:S08]  /*17d50*/  HMMA.16816.F32 R20, R180.reuse, R148, R20 ;  /* 0x00000094b414723c */ /* 0x050ff00000001814 */
[C---:B------:R-:W-:Y:S08]  /*17d60*/  HMMA.16816.F32 R24, R180.reuse, R150, R24 ;  /* 0x00000096b418723c */ /* 0x040ff00000001818 */
[C---:B-----5:R-:W-:Y:S08]  /*17d70*/  HMMA.16816.F32 R28, R180.reuse, R152, R28 ;  /* 0x00000098b41c723c */ /* 0x060ff0000000181c */
[----:B------:R-:W-:Y:S08]  /*17d80*/  HMMA.16816.F32 R32, R180, R154, R32 ;  /* 0x0000009ab420723c */ /* 0x000ff00000001820 */
[C---:B------:R-:W-:Y:S08]  /*17d90*/  HMMA.16816.F32 R4, R164.reuse, R168, R4 ;  /* 0x000000a8a404723c */ /* 0x040ff00000001804 */
[C---:B------:R-:W-:Y:S08]  /*17da0*/  HMMA.16816.F32 R8, R164.reuse, R170, R8 ;  /* 0x000000aaa408723c */ /* 0x040ff00000001808 */
[C---:B-1----:R-:W-:Y:S08]  /*17db0*/  HMMA.16816.F32 R12, R164.reuse, R140, R12 ;  /* 0x0000008ca40c723c */ /* 0x042ff0000000180c */
[C---:B------:R-:W-:Y:S01]  /*17dc0*/  HMMA.16816.F32 R16, R164.reuse, R142, R16 ;  /* 0x0000008ea410723c */ /* 0x040fe20000001810 */
[----:B------:R-:W1:Y:S07]  /*17dd0*/  LDSM.16.M88.4 R140, [R196+0x4800] ;  /* 0x00480000c48c783b */ /* 0x000e6e0000000200 */
[C---:B--2---:R-:W-:Y:S08]  /*17de0*/  HMMA.16816.F32 R20, R164.reuse, R156, R20 ;  /* 0x0000009ca414723c */ /* 0x044ff00000001814 */
[C---:B------:R-:W-:Y:S08]  /*17df0*/  HMMA.16816.F32 R24, R164.reuse, R158, R24 ;  /* 0x0000009ea418723c */ /* 0x040ff00000001818 */
[C---:B------:R-:W-:Y:S08]  /*17e00*/  HMMA.16816.F32 R28, R164.reuse, R160, R28 ;  /* 0x000000a0a41c723c */ /* 0x040ff0000000181c */
[----:B------:R-:W-:Y:S08]  /*17e10*/  HMMA.16816.F32 R32, R164, R162, R32 ;  /* 0x000000a2a420723c */ /* 0x000ff00000001820 */
[C---:B------:R-:W-:Y:S08]  /*17e20*/  HMMA.16816.F32 R4, R172.reuse, R176, R4 ;  /* 0x000000b0ac04723c */ /* 0x040ff00000001804 */
[C---:B------:R-:W-:Y:S08]  /*17e30*/  HMMA.16816.F32 R8, R172.reuse, R178, R8 ;  /* 0x000000b2ac08723c */ /* 0x040ff00000001808 */
[C---:B-1----:R-:W-:Y:S08]  /*17e40*/  HMMA.16816.F32 R12, R172.reuse, R140, R12 ;  /* 0x0000008cac0c723c */ /* 0x042ff0000000180c */
[----:B------:R-:W-:Y:S01]  /*17e50*/  FMUL.FTZ R230, R4, c[0x0][0x2ec] ;  /* 0x0000bb0004e67a20 */ /* 0x000fe20000410000 */
[C---:B------:R-:W-:Y:S03]  /*17e60*/  HMMA.16816.F32 R16, R172.reuse, R142, R16 ;  /* 0x0000008eac10723c */ /* 0x040fe60000001810 */
[----:B------:R-:W-:Y:S02]  /*17e70*/  FMUL.FTZ R180, R5, c[0x0][0x2ec] ;  /* 0x0000bb0005b47a20 */ /* 0x000fe40000410000 */
[----:B------:R-:W1:Y:S01]  /*17e80*/  MUFU.TANH R230, R230 ;  /* 0x000000e600e67308 */ /* 0x000e620000002400 */
[----:B------:R-:W-:Y:S02]  /*17e90*/  FMUL.FTZ R145, R6, c[0x0][0x2ec] ;  /* 0x0000bb0006917a20 */ /* 0x000fe40000410000 */
[----:B------:R-:W-:Y:S04]  /*17ea0*/  FMUL.FTZ R9, R9, c[0x0][0x2ec] ;  /* 0x0000bb0009097a20 */ /* 0x000fe80000410000 */
[----:B------:R-:W-:Y:S02]  /*17eb0*/  FMUL.FTZ R10, R10, c[0x0][0x2ec] ;  /* 0x0000bb000a0a7a20 */ /* 0x000fe40000410000 */
[----:B------:R-:W-:Y:S01]  /*17ec0*/  FMUL.FTZ R11, R11, c[0x0][0x2ec] ;  /* 0x0000bb000b0b7a20 */ /* 0x000fe20000410000 */
[----:B------:R-:W2:Y:S01]  /*17ed0*/  MUFU.TANH R236, R9 ;  /* 0x0000000900ec7308 */ /* 0x000ea20000002400 */
[----:B------:R-:W-:Y:S02]  /*17ee0*/  FMUL.FTZ R176, R7, c[0x0][0x2ec] ;  /* 0x0000bb0007b07a20 */ /* 0x000fe40000410000 */
[----:B------:R-:W3:Y:S01]  /*17ef0*/  LDSM.16.M88.4 R4, [R196+0x5000] ;  /* 0x00500000c404783b */ /* 0x000ee20000000200 */
[----:B------:R-:W-:Y:S02]  /*17f00*/  FMUL.FTZ R178, R8, c[0x0][0x2ec] ;  /* 0x0000bb0008b27a20 */ /* 0x000fe40000410000 */
[----:B------:R-:W-:Y:S02]  /*17f10*/  FMUL.FTZ R182, R12, c[0x0][0x2ec] ;  /* 0x0000bb000cb67a20 */ /* 0x000fe40000410000 */
[----:B------:R-:W-:Y:S02]  /*17f20*/  FMUL.FTZ R13, R13, c[0x0][0x2ec] ;  /* 0x0000bb000d0d7a20 */ /* 0x000fe40000410000 */
[----:B------:R-:W4:Y:S01]  /*17f30*/  MUFU.TANH R234, R10 ;  /* 0x0000000a00ea7308 */ /* 0x000f220000002400 */
[----:B------:R-:W-:Y:S02]  /*17f40*/  FMUL.FTZ R224, R16, c[0x0][0x2ec] ;  /* 0x0000bb0010e07a20 */ /* 0x000fe40000410000 */
[----:B------:R-:W-:Y:S02]  /*17f50*/  FMUL.FTZ R14, R14, c[0x0][0x2ec] ;  /* 0x0000bb000e0e7a20 */ /* 0x000fe40000410000 */
[----:B------:R-:W-:Y:S02]  /*17f60*/  FMUL.FTZ R15, R15, c[0x0][0x2ec] ;  /* 0x0000bb000f0f7a20 */ /* 0x000fe40000410000 */
[----:B------:R-:W-:Y:S02]  /*17f70*/  FMUL.FTZ R17, R17, c[0x0][0x2ec] ;  /* 0x0000bb0011117a20 */ /* 0x000fe40000410000 */
[----:B------:R-:W-:Y:S01]  /*17f80*/  FMUL.FTZ R18, R18, c[0x0][0x2ec] ;  /* 0x0000bb0012127a20 */ /* 0x000fe20000410000 */
[----:B------:R5:W1:Y:S01]  /*17f90*/  MUFU.TANH R232, R11 ;  /* 0x0000000b00e87308 */ /* 0x000a620000002400 */
[----:B------:R-:W-:Y:S09]  /*17fa0*/  FMUL.FTZ R19, R19, c[0x0][0x2ec] ;  /* 0x0000bb0013137a20 */ /* 0x000ff20000410000 */
[----:B------:R-:W1:Y:S10]  /*17fb0*/  MUFU.TANH R180, R180 ;  /* 0x000000b400b47308 */ /* 0x000e740000002400 */
[----:B------:R-:W1:Y:S01]  /*17fc0*/  MUFU.TANH R145, R145 ;  /* 0x0000009100917308 */ /* 0x000e620000002400 */
[C---:B---3--:R-:W-:Y:S01]  /*17fd0*/  HMMA.16816.F32 R20, R172.reuse, R4, R20 ;  /* 0x00000004ac14723c */ /* 0x048fe20000001814 */
[----:B-----5:R-:W3:Y:S01]  /*17fe0*/  LDSM.16.M88.4 R8, [R196+0x5800] ;  /* 0x00580000c408783b */ /* 0x020ee20000000200 */
[----:B------:R-:W-:Y:S07]  /*17ff0*/  DEPBAR.LE SB0, 0x0 ;  /* 0x000080000000791a */ /* 0x000fee0000000000 */
[----:B------:R-:W1:Y:S01]  /*18000*/  MUFU.TANH R176, R176 ;  /* 0x000000b000b07308 */ /* 0x000e620000002400 */
[----:B------:R-:W-:Y:S01]  /*18010*/  BAR.SYNC.DEFER_BLOCKING 0x0 ;  /* 0x0000000000007b1d */ /* 0x000fe20000010000 */
[C---:B------:R-:W-:Y:S08]  /*18020*/  HMMA.16816.F32 R24, R172.reuse, R6, R24 ;  /* 0x00000006ac18723c */ /* 0x040ff00000001818 */
[----:B------:R-:W1:Y:S05]  /*18030*/  MUFU.TANH R178, R178 ;  /* 0x000000b200b27308 */ /* 0x000e6a0000002400 */
[----:B------:R-:W-:Y:S02]  /*18040*/  FMUL.FTZ R170, R20, c[0x0][0x2ec] ;  /* 0x0000bb0014aa7a20 */ /* 0x000fe40000410000 */
[----:B------:R-:W-:Y:S03]  /*18050*/  FMUL.FTZ R21, R21, c[0x0][0x2ec] ;  /* 0x0000bb0015157a20 */ /* 0x000fe60000410000 */
[----:B------:R-:W1:Y:S01]  /*18060*/  MUFU.TANH R182, R182 ;  /* 0x000000b600b67308 */ /* 0x000e620000002400 */
[----:B------:R-:W-:Y:S02]  /*18070*/  FMUL.FTZ R22, R22, c[0x0][0x2ec] ;  /* 0x0000bb0016167a20 */ /* 0x000fe40000410000 */
[----:B------:R-:W-:Y:S03]  /*18080*/  FMUL.FTZ R23, R23, c[0x0][0x2ec] ;  /* 0x0000bb0017177a20 */ /* 0x000fe60000410000 */
[----:B------:R-:W-:Y:S02]  /*18090*/  FMUL.FTZ R162, R24, c[0x0][0x2ec] ;  /* 0x0000bb0018a27a20 */ /* 0x000fe40000410000 */
[----:B------:R-:W-:Y:S02]  /*180a0*/  FMUL.FTZ R25, R25, c[0x0][0x2ec] ;  /* 0x0000bb0019197a20 */ /* 0x000fe40000410000 */
[----:B------:R1:W1:Y:S01]  /*180b0*/  MUFU.TANH R228, R13 ;  /* 0x0000000d00e47308 */ /* 0x0002620000002400 */
[----:B------:R-:W-:Y:S02]  /*180c0*/  FMUL.FTZ R26, R26, c[0x0][0x2ec] ;  /* 0x0000bb001a1a7a20 */ /* 0x000fe40000410000 */
[----:B------:R-:W-:Y:S01]  /*180d0*/  FMUL.FTZ R27, R27, c[0x0][0x2ec] ;  /* 0x0000bb001b1b7a20 */ /* 0x000fe20000410000 */
[C---:B---3--:R-:W-:Y:S06]  /*180e0*/  HMMA.16816.F32 R28, R172.reuse, R8, R28 ;  /* 0x00000008ac1c723c */ /* 0x048fec000000181c */
[----:B------:R3:W1:Y:S02]  /*180f0*/  MUFU.TANH R184, R14 ;  /* 0x0000000e00b87308 */ /* 0x0006640000002400 */
[----:B------:R-:W-:Y:S07]  /*18100*/  HMMA.16816.F32 R32, R172, R10, R32 ;  /* 0x0000000aac20723c */ /* 0x000fee0000001820 */
[----:B------:R-:W-:Y:S01]  /*18110*/  MOV R172, R2 ;  /* 0x0000000200ac7202 */ /* 0x000fe20000000f00 */
[----:B------:R3:W1:Y:S01]  /*18120*/  MUFU.TANH R226, R15 ;  /* 0x0000000f00e27308 */ /* 0x0006620000002400 */
[----:B------:R-:W-:Y:S07]  /*18130*/  MOV R173, R3 ;  /* 0x0000000300ad7202 */ /* 0x000fee0000000f00 */
[----:B------:R-:W-:Y:S02]  /*18140*/  FMUL.FTZ R151, R28, c[0x0][0x2ec] ;  /* 0x0000bb001c977a20 */ /* 0x000fe40000410000 */
[----:B------:R-:W1:Y:S01]  /*18150*/  MUFU.TANH R224, R224 ;  /* 0x000000e000e07308 */ /* 0x000e620000002400 */
[----:B------:R-:W-:Y:S02]  /*18160*/  FMUL.FTZ R29, R29, c[0x0][0x2ec] ;  /* 0x0000bb001d1d7a20 */ /* 0x000fe40000410000 */
[----:B------:R-:W-:Y:S02]  /*18170*/  FMUL.FTZ R30, R30, c[0x0][0x2ec] ;  /* 0x0000bb001e1e7a20 */ /* 0x000fe40000410000 */
[----:B------:R-:W-:Y:S02]  /*18180*/  FMUL.FTZ R31, R31, c[0x0][0x2ec] ;  /* 0x0000bb001f1f7a20 */ /* 0x000fe40000410000 */
[----:B------:R-:W-:Y:S02]  /*18190*/  FMUL.FTZ R150, R32, c[0x0][0x2ec] ;  /* 0x0000bb0020967a20 */ /* 0x000fe40000410000 */
[----:B------:R-:W-:Y:S01]  /*181a0*/  FMUL.FTZ R33, R33, c[0x0][0x2ec] ;  /* 0x0000bb0021217a20 */ /* 0x000fe20000410000 */
[----:B------:R3:W1:Y:S01]  /*181b0*/  MUFU.TANH R186, R17 ;  /* 0x0000001100ba7308 */ /* 0x0006620000002400 */
[----:B------:R-:W-:Y:S02]  /*181c0*/  FMUL.FTZ R34, R34, c[0x0][0x2ec] ;  /* 0x0000bb0022227a20 */ /* 0x000fe40000410000 */
[----:B------:R-:W-:Y:S07]  /*181d0*/  FMUL.FTZ R35, R35, c[0x0][0x2ec] ;  /* 0x0000bb0023237a20 */ /* 0x000fee0000410000 */
[----:B------:R3:W1:Y:S10]  /*181e0*/  MUFU.TANH R146, R18 ;  /* 0x0000001200927308 */ /* 0x0006740000002400 */
[----:B------:R3:W1:Y:S10]  /*181f0*/  MUFU.TANH R144, R19 ;  /* 0x0000001300907308 */ /* 0x0006740000002400 */
[----:B------:R-:W1:Y:S10]  /*18200*/  MUFU.TANH R170, R170 ;  /* 0x000000aa00aa7308 */ /* 0x000e740000002400 */
[----:B------:R3:W1:Y:S10]  /*18210*/  MUFU.TANH R168, R21 ;  /* 0x0000001500a87308 */ /* 0x0006740000002400 */
        /* <DEDUP_REMOVED lines=13> */
[----:B------:R3:W1:Y:S01]  /*182f0*/  MUFU.TANH R137, R35 ;  /* 0x0000002300897308 */ /* 0x0006620000002400 */
[----:B------:R-:W-:-:S05]  /*18300*/  @!P0 BRA `(.L_x_1276) ;  /* 0x000009b000008947 */ /* 0x000fca0003800000 */
[----:B--2-4-:R-:W-:Y:S02]  /*18310*/  ULDC UR7, c[0x0][0x198] ;  /* 0x0000660000077ab9 */ /* 0x014fe40000000800 */
[----:B------:R-:W-:Y:S04]  /*18320*/  ULEA UR7, -UR7, URZ, 0x6 ;  /* 0x0000003f07077291 */ /* 0x000fe8000f8e313f */
[----:B------:R-:W-:Y:S02]  /*18330*/  USHF.R.S32.HI UR6, URZ, 0x1f, UR7 ;  /* 0x0000001f3f067899 */ /* 0x000fe40008011407 */
[----:B------:R-:W-:Y:S04]  /*18340*/  MOV R6, UR7 ;  /* 0x0000000700067c02 */ /* 0x000fe80008000f00 */
[----:B------:R-:W-:Y:S01]  /*18350*/  MOV R2, UR6 ;  /* 0x0000000600027c02 */ /* 0x000fe20008000f00 */
[----:B------:R-:W-:-:S05]  /*18360*/  @!P3 BRA `(.L_x_1277) ;  /* 0x000003b00000b947 */ /* 0x000fca0003800000 */
[----:B------:R-:W-:Y:S04]  /*18370*/  IABS R2, c[0x0][0x2d0] ;  /* 0x0000b40000027a13 */ /* 0x000fe80000000000 */
[----:B------:R-:W2:Y:S10]  /*18380*/  I2F.RP R7, R2 ;  /* 0x0000000200077306 */ /* 0x000eb40000209400 */
[----:B--2---:R-:W2:Y:S02]  /*18390*/  MUFU.RCP R3, R7 ;  /* 0x0000000700037308 */ /* 0x004ea40000001000 */
[----:B--2---:R-:W-:Y:S01]  /*183a0*/  IADD3 R10, R3, 0xffffffe, RZ ;  /* 0x0ffffffe030a7810 */ /* 0x004fe20007ffe0ff */
[----:B------:R-:W-:Y:S07]  /*183b0*/  IMAD.SHL.U32 R3, R223, 0x40, RZ ;  /* 0x00000040df037824 */ /* 0x000fee00078e00ff */
[----:B------:R-:W2:Y:S01]  /*183c0*/  F2I.FTZ.U32.TRUNC.NTZ R11, R10 ;  /* 0x0000000a000b7305 */ /* 0x000ea2000021f000 */
[----:B------:R-:W-:Y:S02]  /*183d0*/  IADD3 R9, R3, -0x40, RZ ;  /* 0xffffffc003097810 */ /* 0x000fe40007ffe0ff */
[----:B------:R-:W-:Y:S02]  /*183e0*/  IABS R6, R3 ;  /* 0x0000000300067213 */ /* 0x000fe40000000000 */
[----:B------:R-:W-:Y:S02]  /*183f0*/  IABS R4, R9 ;  /* 0x0000000900047213 */ /* 0x000fe40000000000 */
[----:B------:R-:W-:Y:S02]  /*18400*/  LOP3.LUT R9, R9, c[0x0][0x2d0], RZ, 0x3c, !PT ;  /* 0x0000b40009097a12 */ /* 0x000fe400078e3cff */
[----:B------:R-:W-:Y:S01]  /*18410*/  LOP3.LUT R3, R3, c[0x0][0x2d0], RZ, 0x3c, !PT ;  /* 0x0000b40003037a12 */ /* 0x000fe200078e3cff */
[--C-:B--2---:R-:W-:Y:S02]  /*18420*/  IMAD.MOV R5, RZ, RZ, -R11.reuse ;  /* 0x000000ffff057224 */ /* 0x104fe400078e0a0b */
        /* <DEDUP_REMOVED lines=27> */
[-C--:B---3--:R-:W-:Y:S02]  /*185e0*/  LEA R14, P1, R7, R216.reuse, 0x2 ;  /* 0x000000d8070e7211 */ /* 0x088fe400078210ff */
[C---:B------:R-:W-:Y:S01]  /*185f0*/  LEA R12, P0, R3.reuse, R216, 0x2 ;  /* 0x000000d8030c7211 */ /* 0x040fe200078010ff */
[----:B------:R-:W-:Y:S01]  /*18600*/  IMAD.IADD R2, R3, 0x1, -R7 ;  /* 0x0000000103027824 */ /* 0x000fe200078e0a07 */
[-C--:B------:R-:W-:Y:S02]  /*18610*/  LEA.HI.X.SX32 R15, R7, R217.reuse, 0x2, P1 ;  /* 0x000000d9070f7211 */ /* 0x080fe400008f16ff */
[----:B-1----:R-:W-:Y:S01]  /*18620*/  LEA.HI.X.SX32 R13, R3, R217, 0x2, P0 ;  /* 0x000000d9030d7211 */ /* 0x002fe200000f16ff */
[----:B------:R-:W-:Y:S02]  /*18630*/  IMAD.MOV.U32 R3, RZ, RZ, 0x40 ;  /* 0x00000040ff037424 */ /* 0x000fe400078e00ff */
[----:B------:R-:W2:Y:S02]  /*18640*/  LDG.E R4, [R14.64] ;  /* 0x000000080e047981 */ /* 0x000ea4000c1e1900 */
[----:B------:R-:W-:Y:S02]  /*18650*/  IMAD R3, R2, c[0x0][0x2d0], -R3 ;  /* 0x0000b40002037a24 */ /* 0x000fe400078e0a03 */
[----:B------:R-:W2:Y:S02]  /*18660*/  LDG.E R5, [R12.64] ;  /* 0x000000080c057981 */ /* 0x000ea4000c1e1900 */
        /* <DEDUP_REMOVED lines=11> */
.L_x_1277:
[CC--:B---3--:R-:W-:Y:S02]  /*18720*/  LEA R14, P2, R6.reuse, R218.reuse, 0x1 ;  /* 0x000000da060e7211 */ /* 0x0c8fe400078408ff */
        /* <DEDUP_REMOVED lines=16> */
[CCC-:B-1----:R-:W-:Y:S01]  /*18830*/  @!P4 LEA.HI.X R13, R5.reuse, R219.reuse, R4.reuse, 0x1, P5 ;  /* 0x000000db050dc211 */ /* 0x1c2fe200028f0c04 */
        /* <DEDUP_REMOVED lines=72> */
.L_x_1276:
[----:B-12-4-:R-:W-:Y:S01]  /*18cc0*/  FMNMX.FTZ R5, R230, R139, !PT ;  /* 0x0000008be6057209 */ /* 0x016fe20007810000 */
[----:B---3--:R-:W-:Y:S01]  /*18cd0*/  LDSM.16.MT88.4 R12, [R204+0xc000] ;  /* 0x00c00000cc0c783b */ /* 0x008fe20000004200 */
        /* <DEDUP_REMOVED lines=33> */
[----:B------:R-:W-:Y:S03]  /*18ef0*/  FMNMX.FTZ R7, R137, R2, !PT ;  /* 0x0000000289077209 */ /* 0x000fe60007810000 */
[----:B------:R-:W-:Y:S08]  /*18f00*/  SHFL.BFLY PT, R6, R5, 0x2, 0x1f ;  /* 0x0c401f0005067f89 */ /* 0x000ff000000e0000 */
[----:B------:R-:W1:Y:S02]  /*18f10*/  SHFL.BFLY PT, R2, R7, 0x2, 0x1f ;  /* 0x0c401f0007027f89 */ /* 0x000e6400000e0000 */
[----:B-1----:R-:W-:Y:S02]  /*18f20*/  FMNMX.FTZ R4, R7, R2, !PT ;  /* 0x0000000207047209 */ /* 0x002fe40007810000 */
[----:B------:R-:W-:Y:S04]  /*18f30*/  FMNMX.FTZ R9, R5, R6, !PT ;  /* 0x0000000605097209 */ /* 0x000fe80007810000 */
[----:B------:R-:W1:Y:S08]  /*18f40*/  SHFL.BFLY PT, R3, R4, 0x1, 0x1f ;  /* 0x0c201f0004037f89 */ /* 0x000e7000000e0000 */
[----:B------:R-:W2:Y:S01]  /*18f50*/  SHFL.BFLY PT, R136, R9, 0x1, 0x1f ;  /* 0x0c201f0009887f89 */ /* 0x000ea200000e0000 */
[----:B-1----:R-:W-:Y:S05]  /*18f60*/  FMNMX.FTZ R3, R4, R3, !PT ;  /* 0x0000000304037209 */ /* 0x002fea0007810000 */
[C---:B------:R-:W-:Y:S02]  /*18f70*/  FMUL.FTZ R149, R3.reuse, c[0x0][0x23c] ;  /* 0x00008f0003957a20 */ /* 0x040fe40000410000 */
[----:B------:R-:W-:Y:S01]  /*18f80*/  FADD.FTZ R5, -R3, R0 ;  /* 0x0000000003057221 */ /* 0x000fe20000010100 */
[----:B--2---:R-:W-:Y:S03]  /*18f90*/  FMNMX.FTZ R136, R9, R136, !PT ;  /* 0x0000008809887209 */ /* 0x004fe60007810000 */
[----:B------:R-:W-:Y:S01]  /*18fa0*/  FMUL.FTZ R0, R5, c[0x0][0x23c] ;  /* 0x00008f0005007a20 */ /* 0x000fe20000410000 */
[C---:B------:R-:W-:Y:S01]  /*18fb0*/  FSETP.NEU.FTZ.AND P0, PT, R136.reuse, -INF , PT ;  /* 0xff8000008800780b */ /* 0x040fe20003f1d000 */
[C---:B------:R-:W-:Y:S02]  /*18fc0*/  FMUL.FTZ R155, R136.reuse, c[0x0][0x23c] ;  /* 0x00008f00889b7a20 */ /* 0x040fe40000410000 */
[----:B------:R-:W-:Y:S01]  /*18fd0*/  FADD.FTZ R2, -R136, R139 ;  /* 0x0000008b88027221 */ /* 0x000fe20000010100 */
[----:B------:R-:W-:Y:S01]  /*18fe0*/  MOV R139, R136 ;  /* 0x00000088008b7202 */ /* 0x000fe20000000f00 */
[----:B------:R-:W1:Y:S01]  /*18ff0*/  MUFU.EX2 R0, R0 ;  /* 0x0000000000007308 */ /* 0x000e620000000800 */
[----:B------:R-:W-:Y:S01]  /*19000*/  FSEL R155, R155, RZ, P0 ;  /* 0x000000ff9b9b7208 */ /* 0x000fe20000000000 */
[----:B------:R-:W-:Y:S01]  /*19010*/  FMUL.FTZ R6, R2, c[0x0][0x23c] ;  /* 0x00008f0002067a20 */ /* 0x000fe20000410000 */
[----:B------:R-:W-:Y:S03]  /*19020*/  FSETP.NEU.FTZ.AND P0, PT, R3, -INF , PT ;  /* 0xff8000000300780b */ /* 0x000fe60003f1d000 */
[--C-:B------:R-:W-:Y:S01]  /*19030*/  FFMA.FTZ R181, R230, c[0x0][0x23c], -R155.reuse ;  /* 0x00008f00e6b57a23 */ /* 0x100fe2000001089b */
[----:B------:R-:W-:Y:S01]  /*19040*/  FSEL R149, R149, RZ, P0 ;  /* 0x000000ff95957208 */ /* 0x000fe20000000000 */
[--C-:B------:R-:W-:Y:S01]  /*19050*/  FFMA.FTZ R180, R180, c[0x0][0x23c], -R155.reuse ;  /* 0x00008f00b4b47a23 */ /* 0x100fe2000001089b */
[----:B------:R-:W-:Y:S01]  /*19060*/  ISETP.GT.AND P0, PT, R223, RZ, PT ;  /* 0x000000ffdf00720c */ /* 0x000fe20003f04270 */
[----:B------:R-:W-:Y:S01]  /*19070*/  FFMA.FTZ R179, R178, c[0x0][0x23c], -R155 ;  /* 0x00008f00b2b37a23 */ /* 0x000fe2000001089b */
[----:B------:R-:W2:Y:S01]  /*19080*/  MUFU.EX2 R2, R6 ;  /* 0x0000000600027308 */ /* 0x000ea20000000800 */
[--C-:B------:R-:W-:Y:S02]  /*19090*/  FFMA.FTZ R177, R145, c[0x0][0x23c], -R149.reuse ;  /* 0x00008f0091b17a23 */ /* 0x100fe40000010895 */
[----:B------:R-:W-:Y:S02]  /*190a0*/  FFMA.FTZ R176, R176, c[0x0][0x23c], -R149 ;  /* 0x00008f00b0b07a23 */ /* 0x000fe40000010895 */
[----:B------:R-:W-:Y:S02]  /*190b0*/  FFMA.FTZ R178, R236, c[0x0][0x23c], -R155 ;  /* 0x00008f00ecb27a23 */ /* 0x000fe4000001089b */
[--C-:B------:R-:W-:Y:S02]  /*190c0*/  FFMA.FTZ R175, R234, c[0x0][0x23c], -R149.reuse ;  /* 0x00008f00eaaf7a23 */ /* 0x100fe40000010895 */
[--C-:B------:R-:W-:Y:S01]  /*190d0*/  FFMA.FTZ R174, R232, c[0x0][0x23c], -R149.reuse ;  /* 0x00008f00e8ae7a23 */ /* 0x100fe20000010895 */
[----:B------:R-:W-:Y:S01]  /*190e0*/  MUFU.EX2 R181, R181 ;  /* 0x000000b500b57308 */ /* 0x000fe20000000800 */
[----:B------:R-:W-:Y:S02]  /*190f0*/  FFMA.FTZ R227, R144, c[0x0][0x23c], -R149 ;  /* 0x00008f0090e37a23 */ /* 0x000fe40000010895 */
[C---:B-1----:R-:W-:Y:S02]  /*19100*/  FMUL.FTZ R7, R0.reuse, R131 ;  /* 0x0000008300077220 */ /* 0x042fe40000410000 */
[C---:B------:R-:W-:Y:S02]  /*19110*/  FMUL.FTZ R10, R0.reuse, R126 ;  /* 0x0000007e000a7220 */ /* 0x040fe40000410000 */
[C---:B------:R-:W-:Y:S02]  /*19120*/  FMUL.FTZ R11, R0.reuse, R127 ;  /* 0x0000007f000b7220 */ /* 0x040fe40000410000 */
[C---:B------:R-:W-:Y:S01]  /*19130*/  FMUL.FTZ R18, R0.reuse, R118 ;  /* 0x0000007600127220 */ /* 0x040fe20000410000 */
[----:B------:R-:W1:Y:S01]  /*19140*/  MUFU.EX2 R180, R180 ;  /* 0x000000b400b47308 */ /* 0x000e620000000800 */
[C---:B------:R-:W-:Y:S02]  /*19150*/  FMUL.FTZ R19, R0.reuse, R119 ;  /* 0x0000007700137220 */ /* 0x040fe40000410000 */
[----:B------:R-:W-:Y:S02]  /*19160*/  FMUL.FTZ R26, R0, R110 ;  /* 0x0000006e001a7220 */ /* 0x000fe40000410000 */
[C---:B--2---:R-:W-:Y:S02]  /*19170*/  FMUL.FTZ R4, R2.reuse, R128 ;  /* 0x0000008002047220 */ /* 0x044fe40000410000 */
[----:B------:R-:W-:Y:S02]  /*19180*/  FMUL.FTZ R5, R2, R129 ;  /* 0x0000008102057220 */ /* 0x000fe40000410000 */
[----:B------:R-:W-:Y:S01]  /*19190*/  FMUL.FTZ R6, R0, R130 ;  /* 0x0000008200067220 */ /* 0x000fe20000410000 */
[----:B------:R-:W-:Y:S01]  /*191a0*/  MUFU.EX2 R177, R177 ;  /* 0x000000b100b17308 */ /* 0x000fe20000000800 */
[C---:B------:R-:W-:Y:S02]  /*191b0*/  FMUL.FTZ R8, R2.reuse, R124 ;  /* 0x0000007c02087220 */ /* 0x040fe40000410000 */
[C---:B------:R-:W-:Y:S02]  /*191c0*/  FMUL.FTZ R9, R2.reuse, R125 ;  /* 0x0000007d02097220 */ /* 0x040fe40000410000 */
[C---:B------:R-:W-:Y:S01]  /*191d0*/  FMUL.FTZ R16, R2.reuse, R116 ;  /* 0x0000007402107220 */ /* 0x040fe20000410000 */
[----:B------:R-:W-:Y:S01]  /*191e0*/  LDSM.16.MT88.4 R124, [R204+0xe800] ;  /* 0x00e80000cc7c783b */ /* 0x000fe20000004200 */
[C---:B------:R-:W-:Y:S02]  /*191f0*/  FMUL.FTZ R17, R2.reuse, R117 ;  /* 0x0000007502117220 */ /* 0x040fe40000410000 */
[C---:B------:R-:W-:Y:S01]  /*19200*/  FMUL.FTZ R24, R2.reuse, R108 ;  /* 0x0000006c02187220 */ /* 0x040fe20000410000 */
[----:B------:R-:W2:Y:S01]  /*19210*/  MUFU.EX2 R176, R176 ;  /* 0x000000b000b07308 */ /* 0x000ea20000000800 */
[----:B------:R-:W-:Y:S02]  /*19220*/  FMUL.FTZ R25, R2, R109 ;  /* 0x0000006d02197220 */ /* 0x000fe40000410000 */
[----:B------:R-:W-:Y:S01]  /*19230*/  FMUL.FTZ R27, R0, R111 ;  /* 0x0000006f001b7220 */ /* 0x000fe20000410000 */
[----:B-1----:R-:W-:Y:S01]  /*19240*/  F2FP.PACK_AB R128, R180, R181 ;  /* 0x000000b5b480723e */ /* 0x002fe200000000ff */
[----:B------:R-:W-:Y:S01]  /*19250*/  LDSM.16.MT88.4 R108, [R200+0xe000] ;  /* 0x00e00000c86c783b */ /* 0x000fe20000004200 */
[C---:B------:R-:W-:Y:S02]  /*19260*/  FMUL.FTZ R32, R2.reuse, R100 ;  /* 0x0000006402207220 */ /* 0x040fe40000410000 */
[----:B------:R-:W-:Y:S02]  /*19270*/  FMUL.FTZ R33, R2, R101 ;  /* 0x0000006502217220 */ /* 0x000fe40000410000 */
[----:B------:R-:W-:Y:S01]  /*19280*/  MUFU.EX2 R179, R179 ;  /* 0x000000b300b37308 */ /* 0x000fe20000000800 */
[C---:B------:R-:W-:Y:S02]  /*19290*/  FMUL.FTZ R34, R0.reuse, R102 ;  /* 0x0000006600227220 */ /* 0x040fe40000410000 */
[----:B------:R-:W-:Y:S01]  /*192a0*/  LDSM.16.MT88.4 R116, [R202+0xc800] ;  /* 0x00c80000ca74783b */ /* 0x000fe20000004200 */
[----:B------:R-:W-:Y:S02]  /*192b0*/  FMUL.FTZ R35, R0, R103 ;  /* 0x0000006700237220 */ /* 0x000fe40000410000 */
[----:B------:R-:W-:Y:S02]  /*192c0*/  FFMA.FTZ R229, R168, c[0x0][0x23c], -R155 ;  /* 0x00008f00a8e57a23 */ /* 0x000fe4000001089b */
[----:B------:R-:W-:Y:S02]  /*192d0*/  FFMA.FTZ R231, R164, c[0x0][0x23c], -R149 ;  /* 0x00008f00a4e77a23 */ /* 0x000fe40000010895 */
[----:B------:R-:W1:Y:S01]  /*192e0*/  MUFU.EX2 R178, R178 ;  /* 0x000000b200b27308 */ /* 0x000e620000000800 */
[----:B------:R-:W-:Y:S01]  /*192f0*/  LDSM.16.MT88.4 R100, [R201+0xe000] ;  /* 0x00e00000c964783b */ /* 0x000fe20000004200 */
[--C-:B------:R-:W-:Y:S01]  /*19300*/  FFMA.FTZ R230, R162, c[0x0][0x23c], -R155.reuse ;  /* 0x00008f00a2e67a23 */ /* 0x100fe2000001089b */
[----:B--2---:R-:W-:Y:S01]  /*19310*/  F2FP.PACK_AB R129, R176, R177 ;  /* 0x000000b1b081723e */ /* 0x004fe200000000ff */
[----:B------:R-:W-:Y:S02]  /*19320*/  FFMA.FTZ R233, R160, c[0x0][0x23c], -R155 ;  /* 0x00008f00a0e97a23 */ /* 0x000fe4000001089b */
[--C-:B------:R-:W-:Y:S03]  /*19330*/  FFMA.FTZ R232, R158, c[0x0][0x23c], -R149.reuse ;  /* 0x00008f009ee87a23 */ /* 0x100fe60000010895 */
[----:B------:R-:W-:Y:S01]  /*19340*/  LDSM.16.MT88.4 R160, [R201+0xf800] ;  /* 0x00f80000c9a0783b */ /* 0x000fe20000004200 */
[----:B------:R-:W-:Y:S01]  /*19350*/  MUFU.EX2 R175, R175 ;  /* 0x000000af00af7308 */ /* 0x000fe20000000800 */
[----:B------:R-:W-:Y:S02]  /*19360*/  FFMA.FTZ R235, R156, c[0x0][0x23c], -R149 ;  /* 0x00008f009ceb7a23 */ /* 0x000fe40000010895 */
[--C-:B------:R-:W-:Y:S02]  /*19370*/  FFMA.FTZ R234, R151, c[0x0][0x23c], -R155.reuse ;  /* 0x00008f0097ea7a23 */ /* 0x100fe4000001089b */
[----:B------:R-:W-:Y:S02]  /*19380*/  FFMA.FTZ R237, R153, c[0x0][0x23c], -R155 ;  /* 0x00008f0099ed7a23 */ /* 0x000fe4000001089b */
[----:B------:R-:W-:Y:S01]  /*19390*/  LDSM.16.MT88.4 R156, [R202+0xf800] ;  /* 0x00f80000ca9c783b */ /* 0x000fe20000004200 */
[--C-:B------:R-:W-:Y:S02]  /*193a0*/  FFMA.FTZ R236, R154, c[0x0][0x23c], -R149.reuse ;  /* 0x00008f009aec7a23 */ /* 0x100fe40000010895 */
[----:B------:R-:W2:Y:S01]  /*193b0*/  MUFU.EX2 R174, R174 ;  /* 0x000000ae00ae7308 */ /* 0x000ea20000000800 */
[----:B------:R-:W-:Y:S02]  /*193c0*/  FFMA.FTZ R239, R152, c[0x0][0x23c], -R149 ;  /* 0x00008f0098ef7a23 */ /* 0x000fe40000010895 */
[--C-:B------:R-:W-:Y:S01]  /*193d0*/  FFMA.FTZ R238, R150, c[0x0][0x23c], -R155.reuse ;  /* 0x00008f0096ee7a23 */ /* 0x100fe2000001089b */
        /* <DEDUP_REMOVED lines=19> */
[C---:B------:R-:W-:Y:S02]  /*19510*/  FMUL.FTZ R49, R2.reuse, R49 ;  /* 0x0000003102317220 */ /* 0x040fe40000410000 */
[C---:B------:R-:W-:Y:S01]  /*19520*/  FMUL.FTZ R12, R2.reuse, R120 ;  /* 0x00000078020c7220 */ /* 0x040fe20000410000 */
[C---:B------:R-:W-:Y:S01]  /*19530*/  HMMA.16816.F32 R8, R128.reuse, R14, R8 ;  /* 0x0000000e8008723c */ /* 0x040fe20000001808 */
[----:B------:R-:W-:Y:S03]  /*19540*/  MUFU.EX2 R230, R230 ;  /* 0x000000e600e67308 */ /* 0x000fe60000000800 */
[----:B------:R-:W-:Y:S02]  /*19550*/  FMUL.FTZ R13, R2, R121 ;  /* 0x00000079020d7220 */ /* 0x000fe40000410000 */
[C---:B------:R-:W-:Y:S02]  /*19560*/  FMUL.FTZ R50, R0.reuse, R50 ;  /* 0x0000003200327220 */ /* 0x040fe40000410000 */
[C---:B------:R-:W-:Y:S03]  /*19570*/  FMUL.FTZ R14, R0.reuse, R122 ;  /* 0x0000007a000e7220 */ /* 0x040fe60000410000 */
[----:B------:R-:W-:Y:S01]  /*19580*/  MUFU.EX2 R233, R233 ;  /* 0x000000e900e97308 */ /* 0x000fe20000000800 */
[C---:B------:R-:W-:Y:S02]  /*19590*/  FMUL.FTZ R15, R0.reuse, R123 ;  /* 0x0000007b000f7220 */ /* 0x040fe40000410000 */
[----:B------:R-:W1:Y:S01]  /*195a0*/  LDSM.16.MT88.4 R120, [R200+0xc000] ;  /* 0x00c00000c878783b */ /* 0x000e620000004200 */
[----:B------:R-:W-:Y:S02]  /*195b0*/  FMUL.FTZ R51, R0, R51 ;  /* 0x0000003300337220 */ /* 0x000fe40000410000 */
[C---:B------:R-:W-:Y:S02]  /*195c0*/  FMUL.FTZ R52, R2.reuse, R52 ;  /* 0x0000003402347220 */ /* 0x040fe40000410000 */
[C---:B------:R-:W-:Y:S02]  /*195d0*/  HMMA.16816.F32 R12, R128.reuse, R20, R12 ;  /* 0x00000014800c723c */ /* 0x040fe4000000180c */
[----:B------:R-:W-:Y:S01]  /*195e0*/  MUFU.EX2 R232, R232 ;  /* 0x000000e800e87308 */ /* 0x000fe20000000800 */
[----:B------:R-:W-:Y:S02]  /*195f0*/  FMUL.FTZ R53, R2, R53 ;  /* 0x0000003502357220 */ /* 0x000fe40000410000 */
[----:B------:R-:W-:Y:S02]  /*19600*/  FMUL.FTZ R54, R0, R54 ;  /* 0x0000003600367220 */ /* 0x000fe40000410000 */
[C---:B------:R-:W-:Y:S01]  /*19610*/  FMUL.FTZ R20, R2.reuse, R112 ;  /* 0x0000007002147220 */ /* 0x040fe20000410000 */
[C---:B------:R-:W-:Y:S04]  /*19620*/  HMMA.16816.F32 R16, R128.reuse, R22, R16 ;  /* 0x000000168010723c */ /* 0x040fe80000001810 */
[----:B------:R-:W-:Y:S01]  /*19630*/  FMUL.FTZ R21, R2, R113 ;  /* 0x0000007102157220 */ /* 0x000fe20000410000 */
[----:B------:R-:W-:Y:S01]  /*19640*/  MUFU.EX2 R235, R235 ;  /* 0x000000eb00eb7308 */ /* 0x000fe20000000800 */
[C---:B------:R-:W-:Y:S02]  /*19650*/  FMUL.FTZ R55, R0.reuse, R55 ;  /* 0x0000003700377220 */ /* 0x040fe40000410000 */
[C---:B------:R-:W-:Y:S04]  /*19660*/  FMUL.FTZ R22, R0.reuse, R114 ;  /* 0x0000007200167220 */ /* 0x040fe80000410000 */
[----:B------:R-:W-:Y:S02]  /*19670*/  FMUL.FTZ R23, R0, R115 ;  /* 0x0000007300177220 */ /* 0x000fe40000410000 */
[----:B------:R-:W2:Y:S01]  /*19680*/  LDSM.16.MT88.4 R112, [R204+0xe000] ;  /* 0x00e00000cc70783b */ /* 0x000ea20000004200 */
[C---:B------:R-:W-:Y:S01]  /*19690*/  FMUL.FTZ R56, R2.reuse, R56 ;  /* 0x0000003802387220 */ /* 0x040fe20000410000 */
[----:B------:R-:W-:Y:S01]  /*196a0*/  MUFU.EX2 R234, R234 ;  /* 0x000000ea00ea7308 */ /* 0x000fe20000000800 */
[----:B------:R-:W-:Y:S02]  /*196b0*/  FMUL.FTZ R57, R2, R57 ;  /* 0x0000003902397220 */ /* 0x000fe40000410000 */
[C---:B------:R-:W-:Y:S03]  /*196c0*/  HMMA.16816.F32 R20, R128.reuse, R28, R20 ;  /* 0x0000001c8014723c */ /* 0x040fe60000001814 */
[C---:B------:R-:W-:Y:S02]  /*196d0*/  FMUL.FTZ R58, R0.reuse, R58 ;  /* 0x0000003a003a7220 */ /* 0x040fe40000410000 */
[----:B------:R-:W-:Y:S02]  /*196e0*/  FMUL.FTZ R59, R0, R59 ;  /* 0x0000003b003b7220 */ /* 0x000fe40000410000 */
[C---:B------:R-:W-:Y:S01]  /*196f0*/  FMUL.FTZ R28, R2.reuse, R104 ;  /* 0x00000068021c7220 */ /* 0x040fe20000410000 */
[C---:B------:R-:W-:Y:S01]  /*19700*/  HMMA.16816.F32 R24, R128.reuse, R30, R24 ;  /* 0x0000001e8018723c */ /* 0x040fe20000001818 */
[----:B------:R-:W-:Y:S03]  /*19710*/  MUFU.EX2 R237, R237 ;  /* 0x000000ed00ed7308 */ /* 0x000fe60000000800 */
[C---:B------:R-:W-:Y:S02]  /*19720*/  FMUL.FTZ R29, R2.reuse, R105 ;  /* 0x00000069021d7220 */ /* 0x040fe40000410000 */
[----:B------:R-:W-:Y:S02]  /*19730*/  FMUL.FTZ R60, R2, R60 ;  /* 0x0000003c023c7220 */ /* 0x000fe40000410000 */
[C---:B------:R-:W-:Y:S03]  /*19740*/  FMUL.FTZ R30, R0.reuse, R106 ;  /* 0x0000006a001e7220 */ /* 0x040fe60000410000 */
[----:B------:R-:W-:Y:S01]  /*19750*/  MUFU.EX2 R236, R236 ;  /* 0x000000ec00ec7308 */ /* 0x000fe20000000800 */
[----:B------:R-:W-:Y:S02]  /*19760*/  FMUL.FTZ R31, R0, R107 ;  /* 0x0000006b001f7220 */ /* 0x000fe40000410000 */
[----:B------:R-:W3:Y:S01]  /*19770*/  LDSM.16.MT88.4 R104, [R202+0xe000] ;  /* 0x00e00000ca68783b */ /* 0x000ee20000004200 */
[----:B------:R-:W-:Y:S02]  /*19780*/  FMUL.FTZ R61, R2, R61 ;  /* 0x0000003d023d7220 */ /* 0x000fe40000410000 */
[C---:B------:R-:W-:Y:S02]  /*19790*/  FMUL.FTZ R62, R0.reuse, R62 ;  /* 0x0000003e003e7220 */ /* 0x040fe40000410000 */
[C---:B-1----:R-:W-:Y:S02]  /*197a0*/  HMMA.16816.F32 R28, R128.reuse, R120, R28 ;  /* 0x00000078801c723c */ /* 0x042fe4000000181c */
[----:B------:R-:W-:Y:S01]  /*197b0*/  MUFU.EX2 R239, R239 ;  /* 0x000000ef00ef7308 */ /* 0x000fe20000000800 */
[----:B------:R-:W-:Y:S02]  /*197c0*/  FMUL.FTZ R63, R0, R63 ;  /* 0x0000003f003f7220 */ /* 0x000fe40000410000 */
[C---:B------:R-:W-:Y:S02]  /*197d0*/  FMUL.FTZ R64, R2.reuse, R64 ;  /* 0x0000004002407220 */ /* 0x040fe40000410000 */
[----:B------:R-:W-:Y:S01]  /*197e0*/  FMUL.FTZ R65, R2, R65 ;  /* 0x0000004102417220 */ /* 0x000fe20000410000 */
[C---:B------:R-:W-:Y:S01]  /*197f0*/  HMMA.16816.F32 R32, R128.reuse, R122, R32 ;  /* 0x0000007a8020723c */ /* 0x040fe20000001820 */
[----:B------:R-:W-:Y:S03]  /*19800*/  LDSM.16.MT88.4 R120, [R200+0xc800] ;  /* 0x00c80000c878783b */ /* 0x000fe60000004200 */
[C---:B------:R-:W-:Y:S01]  /*19810*/  FMUL.FTZ R66, R0.reuse, R66 ;  /* 0x0000004200427220 */ /* 0x040fe20000410000 */
[----:B------:R-:W-:Y:S01]  /*19820*/  MUFU.EX2 R238, R238 ;  /* 0x000000ee00ee7308 */ /* 0x000fe20000000800 */
[----:B------:R-:W-:Y:S02]  /*19830*/  FMUL.FTZ R67, R0, R67 ;  /* 0x0000004300437220 */ /* 0x000fe40000410000 */
[C---:B--2---:R-:W-:Y:S04]  /*19840*/  HMMA.16816.F32 R36, R128.reuse, R112, R36 ;  /* 0x000000708024723c */ /* 0x044fe80000001824 */
[C---:B------:R-:W-:Y:S02]  /*19850*/  FMUL.FTZ R68, R2.reuse, R68 ;  /* 0x0000004402447220 */ /* 0x040fe40000410000 */
[----:B------:R-:W-:Y:S02]  /*19860*/  FMUL.FTZ R69, R2, R69 ;  /* 0x0000004502457220 */ /* 0x000fe40000410000 */
[C---:B------:R-:W-:Y:S01]  /*19870*/  HMMA.16816.F32 R40, R128.reuse, R114, R40 ;  /* 0x000000728028723c */ /* 0x040fe20000001828 */
[----:B------:R-:W-:Y:S03]  /*19880*/  LDSM.16.MT88.4 R112, [R204+0xc800] ;  /* 0x00c80000cc70783b */ /* 0x000fe60000004200 */
[C---:B------:R-:W-:Y:S02]  /*19890*/  FMUL.FTZ R70, R0.reuse, R70 ;  /* 0x0000004600467220 */ /* 0x040fe40000410000 */
[----:B------:R-:W-:Y:S02]  /*198a0*/  FMUL.FTZ R71, R0, R71 ;  /* 0x0000004700477220 */ /* 0x000fe40000410000 */
[C---:B------:R-:W-:Y:S01]  /*198b0*/  FMUL.FTZ R72, R2.reuse, R72 ;  /* 0x0000004802487220 */ /* 0x040fe20000410000 */
[C---:B---3--:R-:W-:Y:S03]  /*198c0*/  HMMA.16816.F32 R44, R128.reuse, R104, R44 ;  /* 0x00000068802c723c */ /* 0x048fe6000000182c */
[----:B------:R-:W-:Y:S02]  /*198d0*/  FMUL.FTZ R73, R2, R73 ;  /* 0x0000004902497220 */ /* 0x000fe40000410000 */
[C---:B------:R-:W-:Y:S02]  /*198e0*/  FMUL.FTZ R74, R0.reuse, R74 ;  /* 0x0000004a004a7220 */ /* 0x040fe40000410000 */
[----:B------:R-:W-:Y:S01]  /*198f0*/  FMUL.FTZ R75, R0, R75 ;  /* 0x0000004b004b7220 */ /* 0x000fe20000410000 */
[C---:B------:R-:W-:Y:S01]  /*19900*/  HMMA.16816.F32 R48, R128.reuse, R106, R48 ;  /* 0x0000006a8030723c */ /* 0x040fe20000001830 */
[----:B------:R-:W1:Y:S03]  /*19910*/  LDSM.16.MT88.4 R104, [R204+0x10000] ;  /* 0x01000000cc68783b */ /* 0x000e660000004200 */
[C---:B------:R-:W-:Y:S02]  /*19920*/  FMUL.FTZ R76, R2.reuse, R76 ;  /* 0x0000004c024c7220 */ /* 0x040fe40000410000 */
[----:B------:R-:W-:Y:S02]  /*19930*/  FMUL.FTZ R77, R2, R77 ;  /* 0x0000004d024d7220 */ /* 0x000fe40000410000 */
[C---:B------:R-:W-:Y:S04]  /*19940*/  HMMA.16816.F32 R52, R128.reuse, R100, R52 ;  /* 0x000000648034723c */ /* 0x040fe80000001834 */
[C---:B------:R-:W-:Y:S02]  /*19950*/  FMUL.FTZ R78, R0.reuse, R78 ;  /* 0x0000004e004e7220 */ /* 0x040fe40000410000 */
[----:B------:R-:W-:Y:S02]  /*19960*/  FMUL.FTZ R79, R0, R79 ;  /* 0x0000004f004f7220 */ /* 0x000fe40000410000 */
[C---:B------:R-:W-:Y:S01]  /*19970*/  HMMA.16816.F32 R56, R128.reuse, R102, R56 ;  /* 0x000000668038723c */ /* 0x040fe20000001838 */
[----:B------:R-:W2:Y:S03]  /*19980*/  LDSM.16.MT88.4 R100, [R202+0x10000] ;  /* 0x01000000ca64783b */ /* 0x000ea60000004200 */
[C---:B------:R-:W-:Y:S02]  /*19990*/  FMUL.FTZ R80, R2.reuse, R80 ;  /* 0x0000005002507220 */ /* 0x040fe40000410000 */
[----:B------:R-:W-:Y:S02]  /*199a0*/  FMUL.FTZ R81, R2, R81 ;  /* 0x0000005102517220 */ /* 0x000fe40000410000 */
[C---:B------:R-:W-:Y:S04]  /*199b0*/  HMMA.16816.F32 R60, R128.reuse, R108, R60 ;  /* 0x0000006c803c723c */ /* 0x040fe8000000183c */
[C---:B------:R-:W-:Y:S02]  /*199c0*/  FMUL.FTZ R82, R0.reuse, R82 ;  /* 0x0000005200527220 */ /* 0x040fe40000410000 */
[----:B------:R-:W-:Y:S02]  /*199d0*/  FMUL.FTZ R83, R0, R83 ;  /* 0x0000005300537220 */ /* 0x000fe40000410000 */
[C---:B------:R-:W-:Y:S01]  /*199e0*/  HMMA.16816.F32 R64, R128.reuse, R110, R64 ;  /* 0x0000006e8040723c */ /* 0x040fe20000001840 */
[----:B------:R-:W3:Y:S03]  /*199f0*/  LDSM.16.MT88.4 R108, [R201+0x10000] ;  /* 0x01000000c96c783b */ /* 0x000ee60000004200 */
[C---:B------:R-:W-:Y:S02]  /*19a00*/  FMUL.FTZ R84, R2.reuse, R84 ;  /* 0x0000005402547220 */ /* 0x040fe40000410000 */
[----:B------:R-:W-:Y:S02]  /*19a10*/  FMUL.FTZ R85, R2, R85 ;  /* 0x0000005502557220 */ /* 0x000fe40000410000 */
[C---:B------:R-:W-:Y:S01]  /*19a20*/  FMUL.FTZ R86, R0.reuse, R86 ;  /* 0x0000005600567220 */ /* 0x040fe20000410000 */
[C---:B-1----:R-:W-:Y:S03]  /*19a30*/  HMMA.16816.F32 R68, R128.reuse, R104, R68 ;  /* 0x000000688044723c */ /* 0x042fe60000001844 */
[----:B------:R-:W-:Y:S02]  /*19a40*/  FMUL.FTZ R87, R0, R87 ;  /* 0x0000005700577220 */ /* 0x000fe40000410000 */
[--C-:B------:R-:W-:Y:S02]  /*19a50*/  FFMA.FTZ R182, R182, c[0x0][0x23c], -R155.reuse ;  /* 0x00008f00b6b67a23 */ /* 0x100fe4000001089b */
[----:B------:R-:W-:Y:S01]  /*19a60*/  FFMA.FTZ R183, R228, c[0x0][0x23c], -R155 ;  /* 0x00008f00e4b77a23 */ /* 0x000fe2000001089b */
[C---:B------:R-:W-:Y:S01]  /*19a70*/  HMMA.16816.F32 R72, R128.reuse, R106, R72 ;  /* 0x0000006a8048723c */ /* 0x040fe20000001848 */
[----:B------:R-:W1:Y:S02]  /*19a80*/  LDSM.16.MT88.4 R104, [R200+0x10000] ;  /* 0x01000000c868783b */ /* 0x000e640000004200 */
[----:B------:R-:W-:Y:S01]  /*19a90*/  MUFU.EX2 R182, R182 ;  /* 0x000000b600b67308 */ /* 0x000fe20000000800 */
[--C-:B------:R-:W-:Y:S02]  /*19aa0*/  FFMA.FTZ R228, R166, c[0x0][0x23c], -R149.reuse ;  /* 0x00008f00a6e47a23 */ /* 0x100fe40000010895 */
[--C-:B------:R-:W-:Y:S02]  /*19ab0*/  FFMA.FTZ R184, R184, c[0x0][0x23c], -R149.reuse ;  /* 0x00008f00b8b87a23 */ /* 0x100fe40000010895 */
[C---:B--2---:R-:W-:Y:S01]  /*19ac0*/  HMMA.16816.F32 R76, R128.reuse, R100, R76 ;  /* 0x00000064804c723c */ /* 0x044fe2000000184c */
[----:B------:R-:W-:Y:S03]  /*19ad0*/  LDSM.16.MT88.4 R164, [R200+0xf800] ;  /* 0x00f80000c8a4783b */ /* 0x000fe60000004200 */
[----:B------:R-:W-:Y:S01]  /*19ae0*/  FFMA.FTZ R185, R226, c[0x0][0x23c], -R149 ;  /* 0x00008f00e2b97a23 */ /* 0x000fe20000010895 */
[----:B------:R-:W2:Y:S01]  /*19af0*/  MUFU.EX2 R183, R183 ;  /* 0x000000b700b77308 */ /* 0x000ea20000000800 */
[--C-:B------:R-:W-:Y:S02]  /*19b00*/  FFMA.FTZ R226, R170, c[0x0][0x23c], -R155.reuse ;  /* 0x00008f00aae27a23 */ /* 0x100fe4000001089b */
[C---:B------:R-:W-:Y:S01]  /*19b10*/  HMMA.16816.F32 R80, R128.reuse, R102, R80 ;  /* 0x000000668050723c */ /* 0x040fe20000001850 */
[----:B------:R-:W-:Y:S03]  /*19b20*/  LDSM.16.MT88.4 R168, [R204+0x11800] ;  /* 0x01180000cca8783b */ /* 0x000fe60000004200 */
[----:B------:R-:W-:Y:S02]  /*19b30*/  FFMA.FTZ R187, R224, c[0x0][0x23c], -R155 ;  /* 0x00008f00e0bb7a23 */ /* 0x000fe4000001089b */
[----:B------:R-:W-:Y:S01]  /*19b40*/  FFMA.FTZ R224, R146, c[0x0][0x23c], -R149 ;  /* 0x00008f0092e07a23 */ /* 0x000fe20000010895 */
[----:B------:R-:W-:Y:S01]  /*19b50*/  MUFU.EX2 R184, R184 ;  /* 0x000000b800b87308 */ /* 0x000fe20000000800 */
[C---:B---3--:R-:W-:Y:S01]  /*19b60*/  HMMA.16816.F32 R84, R128.reuse, R108, R84 ;  /* 0x0000006c8054723c */ /* 0x048fe20000001854 */
[----:B------:R-:W-:Y:S03]  /*19b70*/  LDSM.16.MT88.4 R144, [R201+0xe800] ;  /* 0x00e80000c990783b */ /* 0x000fe60000004200 */
[--C-:B------:R-:W-:Y:S02]  /*19b80*/  FFMA.FTZ R186, R186, c[0x0][0x23c], -R155.reuse ;  /* 0x00008f00baba7a23 */ /* 0x100fe4000001089b */
[C---:B------:R-:W-:Y:S02]  /*19b90*/  FMUL.FTZ R88, R2.reuse, R88 ;  /* 0x0000005802587220 */ /* 0x040fe40000410000 */
[----:B------:R-:W-:Y:S01]  /*19ba0*/  FMUL.FTZ R89, R2, R89 ;  /* 0x0000005902597220 */ /* 0x000fe20000410000 */
[----:B------:R-:W3:Y:S03]  /*19bb0*/  MUFU.EX2 R185, R185 ;  /* 0x000000b900b97308 */ /* 0x000ee60000000800 */
[C---:B------:R-:W-:Y:S01]  /*19bc0*/  FMUL.FTZ R90, R0.reuse, R90 ;  /* 0x0000005a005a7220 */ /* 0x040fe20000410000 */
[----:B--2---:R-:W-:Y:S01]  /*19bd0*/  F2FP.PACK_AB R100, R183, R182 ;  /* 0x000000b6b764723e */ /* 0x004fe200000000ff */
[----:B------:R-:W-:Y:S02]  /*19be0*/  FMUL.FTZ R91, R0, R91 ;  /* 0x0000005b005b7220 */ /* 0x000fe40000410000 */
[----:B------:R-:W-:Y:S02]  /*19bf0*/  FFMA.FTZ R155, R148, c[0x0][0x23c], -R155 ;  /* 0x00008f00949b7a23 */ /* 0x000fe4000001089b */
[C---:B------:R-:W-:Y:S01]  /*19c00*/  FMUL.FTZ R92, R2.reuse, R92 ;  /* 0x0000005c025c7220 */ /* 0x040fe20000410000 */
[----:B------:R-:W-:Y:S01]  /*19c10*/  MUFU.EX2 R187, R187 ;  /* 0x000000bb00bb7308 */ /* 0x000fe20000000800 */
[----:B------:R-:W-:Y:S01]  /*19c20*/  FMUL.FTZ R93, R2, R93 ;  /* 0x0000005d025d7220 */ /* 0x000fe20000410000 */
[C---:B------:R-:W-:Y:S01]  /*19c30*/  HMMA.16816.F32 R88, R128.reuse, R110, R88 ;  /* 0x0000006e8058723c */ /* 0x040fe20000001858 */
[----:B------:R-:W2:Y:S02]  /*19c40*/  LDSM.16.MT88.4 R108, [R201+0xc800] ;  /* 0x00c80000c96c783b */ /* 0x000ea40000004200 */
[C---:B------:R-:W-:Y:S02]  /*19c50*/  FMUL.FTZ R94, R0.reuse, R94 ;  /* 0x0000005e005e7220 */ /* 0x040fe40000410000 */
[----:B------:R-:W-:Y:S02]  /*19c60*/  FMUL.FTZ R95, R0, R95 ;  /* 0x0000005f005f7220 */ /* 0x000fe40000410000 */
[C---:B------:R-:W-:Y:S01]  /*19c70*/  FMUL.FTZ R96, R2.reuse, R96 ;  /* 0x0000006002607220 */ /* 0x040fe20000410000 */
[----:B------:R-:W4:Y:S01]  /*19c80*/  MUFU.EX2 R186, R186 ;  /* 0x000000ba00ba7308 */ /* 0x000f220000000800 */
[----:B------:R-:W-:Y:S03]  /*19c90*/  FMUL.FTZ R97, R2, R97 ;  /* 0x0000006102617220 */ /* 0x000fe60000410000 */
[C---:B-1----:R-:W-:Y:S03]  /*19ca0*/  HMMA.16816.F32 R92, R128.reuse, R104, R92 ;  /* 0x00000068805c723c */ /* 0x042fe6000000185c */
[C---:B------:R-:W-:Y:S01]  /*19cb0*/  FMUL.FTZ R98, R0.reuse, R98 ;  /* 0x0000006200627220 */ /* 0x040fe20000410000 */
[----:B---3--:R-:W-:Y:S01]  /*19cc0*/  F2FP.PACK_AB R101, R185, R184 ;  /* 0x000000b8b965723e */ /* 0x008fe200000000ff */
[----:B------:R-:W-:Y:S01]  /*19cd0*/  FMUL.FTZ R99, R0, R99 ;  /* 0x0000006300637220 */ /* 0x000fe20000410000 */
[----:B------:R-:W1:Y:S01]  /*19ce0*/  MUFU.EX2 R224, R224 ;  /* 0x000000e000e07308 */ /* 0x000e620000000800 */
[--C-:B------:R-:W-:Y:S02]  /*19cf0*/  FFMA.FTZ R138, R138, c[0x0][0x23c], -R149.reuse ;  /* 0x00008f008a8a7a23 */ /* 0x100fe40000010895 */
[----:B------:R-:W-:Y:S03]  /*19d00*/  FFMA.FTZ R149, R137, c[0x0][0x23c], -R149 ;  /* 0x00008f0089957a23 */ /* 0x000fe60000010895 */
[----:B------:R-:W-:Y:S01]  /*19d10*/  HMMA.16816.F32 R96, R128, R106, R96 ;  /* 0x0000006a8060723c */ /* 0x000fe20000001860 */
[----:B------:R-:W3:Y:S02]  /*19d20*/  LDSM.16.MT88.4 R104, [R200+0xe800] ;  /* 0x00e80000c868783b */ /* 0x000ee40000004200 */
[----:B------:R-:W-:Y:S01]  /*19d30*/  FFMA.FTZ R181, R2, R225, R181 ;  /* 0x000000e102b57223 */ /* 0x000fe200000100b5 */
[----:B------:R5:W-:Y:S01]  /*19d40*/  MUFU.EX2 R241, R155 ;  /* 0x0000009b00f17308 */ /* 0x000be20000000800 */
[----:B------:R-:W-:Y:S01]  /*19d50*/  FFMA.FTZ R177, R0, R221, R177 ;  /* 0x000000dd00b17223 */ /* 0x000fe200000100b1 */
[----:B------:R-:W-:Y:S01]  /*19d60*/  IADD3 R0, R223, -0x1, RZ ;  /* 0xffffffffdf007810 */ /* 0x000fe20007ffe0ff */
[----:B------:R-:W-:Y:S01]  /*19d70*/  FADD.FTZ R180, R180, R181 ;  /* 0x000000b5b4b47221 */ /* 0x000fe20000010000 */
[----:B----4-:R-:W-:Y:S01]  /*19d80*/  F2FP.PACK_AB R102, R186, R187 ;  /* 0x000000bbba66723e */ /* 0x010fe200000000ff */
[----:B------:R-:W-:Y:S03]  /*19d90*/  LDSM.16.MT88.4 R128, [R202+0xf000] ;  /* 0x00f00000ca80783b */ /* 0x000fe60000004200 */
[----:B------:R-:W-:Y:S01]  /*19da0*/  MOV R223, R0 ;  /* 0x0000000000df7202 */ /* 0x000fe20000000f00 */
[----:B------:R-:W-:Y:S01]  /*19db0*/  FADD.FTZ R176, R176, R177 ;  /* 0x000000b1b0b07221 */ /* 0x000fe20000010000 */
[----:B------:R4:W-:Y:S01]  /*19dc0*/  MUFU.EX2 R137, R149 ;  /* 0x0000009500897308 */ /* 0x0009e20000000800 */
[----:B------:R-:W-:Y:S01]  /*19dd0*/  FADD.FTZ R179, R179, R180 ;  /* 0x000000b4b3b37221 */ /* 0x000fe20000010000 */
[----:B------:R-:W-:Y:S02]  /*19de0*/  MOV R0, R3 ;  /* 0x0000000300007202 */ /* 0x000fe40000000f00 */
[----:B-1----:R-:W-:Y:S01]  /*19df0*/  F2FP.PACK_AB R103, R227, R224 ;  /* 0x000000e0e367723e */ /* 0x002fe200000000ff */
[----:B------:R-:W-:Y:S04]  /*19e00*/  FADD.FTZ R179, R178, R179 ;  /* 0x000000b3b2b37221 */ /* 0x000fe80000010000 */
[----:B------:R-:W-:Y:S01]  /*19e10*/  FADD.FTZ R182, R182, R179 ;  /* 0x000000b3b6b67221 */ /* 0x000fe20000010000 */
[----:B------:R-:W1:Y:S01]  /*19e20*/  MUFU.EX2 R226, R226 ;  /* 0x000000e200e27308 */ /* 0x000e620000000800 */
[C---:B------:R-:W-:Y:S01]  /*19e30*/  HMMA.16816.F32 R4, R100.reuse, R112, R4 ;  /* 0x000000706404723c */ /* 0x040fe20000001804 */
[----:B-----5:R-:W-:Y:S04]  /*19e40*/  LDSM.16.MT88.4 R152, [R204+0xf800] ;  /* 0x00f80000cc98783b */ /* 0x020fe80000004200 */
[----:B------:R-:W-:Y:S03]  /*19e50*/  FADD.FTZ R182, R183, R182 ;  /* 0x000000b6b7b67221 */ /* 0x000fe60000010000 */
[C---:B------:R-:W-:Y:S01]  /*19e60*/  HMMA.16816.F32 R8, R100.reuse, R114, R8 ;  /* 0x000000726408723c */ /* 0x040fe20000001808 */
[----:B------:R-:W5:Y:S01]  /*19e70*/  MUFU.EX2 R228, R228 ;  /* 0x000000e400e47308 */ /* 0x000f620000000800 */
[----:B------:R-:W-:Y:S02]  /*19e80*/  LDSM.16.MT88.4 R112, [R202+0x10800] ;  /* 0x01080000ca70783b */ /* 0x000fe40000004200 */
[----:B------:R-:W-:Y:S04]  /*19e90*/  FADD.FTZ R187, R187, R182 ;  /* 0x000000b6bbbb7221 */ /* 0x000fe80000010000 */
[C---:B------:R-:W-:Y:S02]  /*19ea0*/  HMMA.16816.F32 R12, R100.reuse, R116, R12 ;  /* 0x00000074640c723c */ /* 0x040fe4000000180c */
[----:B----4-:R-:W-:Y:S01]  /*19eb0*/  LDSM.16.MT88.4 R148, [R200+0xd800] ;  /* 0x00d80000c894783b */ /* 0x010fe20000004200 */
[----:B------:R-:W4:Y:S01]  /*19ec0*/  MUFU.EX2 R138, R138 ;  /* 0x0000008a008a7308 */ /* 0x000f220000000800 */
[----:B------:R-:W-:Y:S04]  /*19ed0*/  FADD.FTZ R187, R186, R187 ;  /* 0x000000bbbabb7221 */ /* 0x000fe80000010000 */
[C---:B------:R-:W-:Y:S02]  /*19ee0*/  HMMA.16816.F32 R16, R100.reuse, R118, R16 ;  /* 0x000000766410723c */ /* 0x040fe40000001810 */
[----:B------:R-:W-:Y:S06]  /*19ef0*/  LDSM.16.MT88.4 R116, [R201+0x10800] ;  /* 0x01080000c974783b */ /* 0x000fec0000004200 */
        /* <DEDUP_REMOVED lines=15> */
[C---:B---3--:R-:W-:Y:S08]  /*19ff0*/  HMMA.16816.F32 R60, R100.reuse, R104, R60 ;  /* 0x00000068643c723c */ /* 0x048ff0000000183c */
[C---:B------:R-:W-:Y:S01]  /*1a000*/  HMMA.16816.F32 R64, R100.reuse, R106, R64 ;  /* 0x0000006a6440723c */ /* 0x040fe20000001840 */
[----:B------:R-:W3:Y:S07]  /*1a010*/  LDSM.16.MT88.4 R104, [R200+0x10800] ;  /* 0x01080000c868783b */ /* 0x000eee0000004200 */
        /* <DEDUP_REMOVED lines=9> */
[C---:B---3--:R-:W-:Y:S08]  /*1a0b0*/  HMMA.16816.F32 R92, R100.reuse, R104, R92 ;  /* 0x00000068645c723c */ /* 0x048ff0000000185c */
[----:B------:R-:W-:Y:S01]  /*1a0c0*/  HMMA.16816.F32 R96, R100, R106, R96 ;  /* 0x0000006a6460723c */ /* 0x000fe20000001860 */
[----:B------:R-:W3:Y:S06]  /*1a0d0*/  LDSM.16.MT88.4 R104, [R200+0xf000] ;  /* 0x00f00000c868783b */ /* 0x000eec0000004200 */
[----:B-1----:R-:W-:Y:S01]  /*1a0e0*/  F2FP.PACK_AB R100, R229, R226 ;  /* 0x000000e2e564723e */ /* 0x002fe200000000ff */
[----:B------:R-:W-:Y:S01]  /*1a0f0*/  FADD.FTZ R226, R226, R187 ;  /* 0x000000bbe2e27221 */ /* 0x000fe20000010000 */
[----:B-----5:R-:W-:Y:S03]  /*1a100*/  F2FP.PACK_AB R101, R231, R228 ;  /* 0x000000e4e765723e */ /* 0x020fe600000000ff */
[----:B------:R-:W-:Y:S01]  /*1a110*/  F2FP.PACK_AB R102, R233, R230 ;  /* 0x000000e6e966723e */ /* 0x000fe200000000ff */
[----:B------:R-:W-:Y:S01]  /*1a120*/  FADD.FTZ R229, R229, R226 ;  /* 0x000000e2e5e57221 */ /* 0x000fe20000010000 */
[----:B------:R-:W-:Y:S03]  /*1a130*/  F2FP.PACK_AB R103, R235, R232 ;  /* 0x000000e8eb67723e */ /* 0x000fe600000000ff */
[----:B------:R-:W-:Y:S04]  /*1a140*/  FADD.FTZ R230, R230, R229 ;  /* 0x000000e5e6e67221 */ /* 0x000fe80000010000 */
[C---:B--2---:R-:W-:Y:S03]  /*1a150*/  HMMA.16816.F32 R4, R100.reuse, R108, R4 ;  /* 0x0000006c6404723c */ /* 0x044fe60000001804 */
[----:B------:R-:W-:Y:S05]  /*1a160*/  FADD.FTZ R233, R233, R230 ;  /* 0x000000e6e9e97221 */ /* 0x000fea0000010000 */
[C---:B------:R-:W-:Y:S01]  /*1a170*/  HMMA.16816.F32 R8, R100.reuse, R110, R8 ;  /* 0x0000006e6408723c */ /* 0x040fe20000001808 */
[----:B------:R-:W1:Y:S07]  /*1a180*/  LDSM.16.MT88.4 R108, [R204+0x11000] ;  /* 0x01100000cc6c783b */ /* 0x000e6e0000004200 */
[C---:B------:R-:W-:Y:S08]  /*1a190*/  HMMA.16816.F32 R12, R100.reuse, R120, R12 ;  /* 0x00000078640c723c */ /* 0x040ff0000000180c */
[C---:B------:R-:W-:Y:S08]  /*1a1a0*/  HMMA.16816.F32 R16, R100.reuse, R122, R16 ;  /* 0x0000007a6410723c */ /* 0x040ff00000001810 */
[C---:B------:R-:W-:Y:S08]  /*1a1b0*/  HMMA.16816.F32 R20, R100.reuse, R112, R20 ;  /* 0x000000706414723c */ /* 0x040ff00000001814 */
[C---:B------:R-:W-:Y:S01]  /*1a1c0*/  HMMA.16816.F32 R24, R100.reuse, R114, R24 ;  /* 0x000000726418723c */ /* 0x040fe20000001818 */
[----:B------:R-:W2:Y:S07]  /*1a1d0*/  LDSM.16.MT88.4 R112, [R202+0x11000] ;  /* 0x01100000ca70783b */ /* 0x000eae0000004200 */
        /* <DEDUP_REMOVED lines=14> */
[C---:B---3--:R-:W-:Y:S04]  /*1a2c0*/  HMMA.16816.F32 R60, R100.reuse, R104, R60 ;  /* 0x00000068643c723c */ /* 0x048fe8000000183c */
[----:B------:R-:W-:Y:S01]  /*1a2d0*/  F2FP.PACK_AB R143, R137, R138 ;  /* 0x0000008a898f723e */ /* 0x000fe200000000ff */
[----:B------:R-:W-:Y:S03]  /*1a2e0*/  FADD.FTZ R237, R237, R234 ;  /* 0x000000eaeded7221 */ /* 0x000fe60000010000 */
[C---:B------:R-:W-:Y:S01]  /*1a2f0*/  HMMA.16816.F32 R64, R100.reuse, R106, R64 ;  /* 0x0000006a6440723c */ /* 0x040fe20000001840 */
[----:B------:R-:W3:Y:S03]  /*1a300*/  LDSM.16.MT88.4 R104, [R200+0x11000] ;  /* 0x01100000c868783b */ /* 0x000ee60000004200 */
[----:B------:R-:W-:Y:S04]  /*1a310*/  FADD.FTZ R238, R238, R237 ;  /* 0x000000edeeee7221 */ /* 0x000fe80000010000 */
[C---:B-1----:R-:W-:Y:S04]  /*1a320*/  HMMA.16816.F32 R68, R100.reuse, R108, R68 ;  /* 0x0000006c6444723c */ /* 0x042fe80000001844 */
[----:B------:R-:W-:Y:S04]  /*1a330*/  FADD.FTZ R225, R241, R238 ;  /* 0x000000eef1e17221 */ /* 0x000fe80000010000 */
[C---:B------:R-:W-:Y:S01]  /*1a340*/  HMMA.16816.F32 R72, R100.reuse, R110, R72 ;  /* 0x0000006e6448723c */ /* 0x040fe20000001848 */
[----:B------:R-:W1:Y:S07]  /*1a350*/  LDSM.16.MT88.4 R108, [R202+0xd800] ;  /* 0x00d80000ca6c783b */ /* 0x000e6e0000004200 */
[C---:B--2---:R-:W-:Y:S08]  /*1a360*/  HMMA.16816.F32 R76, R100.reuse, R112, R76 ;  /* 0x00000070644c723c */ /* 0x044ff0000000184c */
[C---:B------:R-:W-:Y:S08]  /*1a370*/  HMMA.16816.F32 R80, R100.reuse, R114, R80 ;  /* 0x000000726450723c */ /* 0x040ff00000001850 */
[C---:B----4-:R-:W-:Y:S08]  /*1a380*/  HMMA.16816.F32 R84, R100.reuse, R116, R84 ;  /* 0x000000746454723c */ /* 0x050ff00000001854 */
[C---:B------:R-:W-:Y:S08]  /*1a390*/  HMMA.16816.F32 R88, R100.reuse, R118, R88 ;  /* 0x000000766458723c */ /* 0x040ff00000001858 */
[C---:B---3--:R-:W-:Y:S08]  /*1a3a0*/  HMMA.16816.F32 R92, R100.reuse, R104, R92 ;  /* 0x00000068645c723c */ /* 0x048ff0000000185c */
[----:B------:R-:W-:Y:S08]  /*1a3b0*/  HMMA.16816.F32 R96, R100, R106, R96 ;  /* 0x0000006a6460723c */ /* 0x000ff00000001860 */
[C---:B------:R-:W-:Y:S01]  /*1a3c0*/  HMMA.16816.F32 R128, R140.reuse, R124, R4 ;  /* 0x0000007c8c80723c */ /* 0x040fe20000001804 */
[----:B------:R-:W2:Y:S07]  /*1a3d0*/  LDSM.16.MT88.4 R4, [R202+0x11800] ;  /* 0x01180000ca04783b */ /* 0x000eae0000004200 */
[C---:B------:R-:W-:Y:S01]  /*1a3e0*/  HMMA.16816.F32 R124, R140.reuse, R126, R8 ;  /* 0x0000007e8c7c723c */ /* 0x040fe20000001808 */
[----:B------:R-:W3:Y:S07]  /*1a3f0*/  LDSM.16.MT88.4 R8, [R201+0x11800] ;  /* 0x01180000c908783b */ /* 0x000eee0000004200 */
[C---:B-1----:R-:W-:Y:S01]  /*1a400*/  HMMA.16816.F32 R120, R140.reuse, R108, R12 ;  /* 0x0000006c8c78723c */ /* 0x042fe2000000180c */
[----:B------:R-:W1:Y:S07]  /*1a410*/  LDSM.16.MT88.4 R12, [R200+0x11800] ;  /* 0x01180000c80c783b */ /* 0x000e6e0000004200 */
        /* <DEDUP_REMOVED lines=15> */
[C---:B--2---:R-:W-:Y:S07]  /*1a510*/  HMMA.16816.F32 R76, R140.reuse, R4, R76 ;  /* 0x000000048c4c723c */ /* 0x044fee000000184c */
        /* <DEDUP_REMOVED lines=8> */
[C---:B-1----:R-:W-:Y:S03]  /*1a5a0*/  HMMA.16816.F32 R92, R140.reuse, R12, R92 ;  /* 0x0000000c8c5c723c */ /* 0x042fe6000000185c */
        /* <DEDUP_REMOVED lines=11> */
.L_x_1274:
        /* <DEDUP_REMOVED lines=223> */
[----:B------:R-:W-:Y:S04]  /*1b450*/  STS [R19+0x2400], R58 ;  /* 0x0024003a13007388 */ /* 0x000fe80000000800 */
[----:B------:R-:W-:Y:S04]  /*1b460*/  STS [R21+0x2000], R60 ;  /* 0x0020003c15007388 */ /* 0x000fe80000000800 */
[----:B------:R-:W-:Y:S04]  /*1b470*/  STS [R21+0x2400], R62 ;  /* 0x0024003e15007388 */ /* 0x000fe80000000800 */
[----:B------:R-:W-:Y:S04]  /*1b480*/  STS [R23+0x2000], R64 ;  /* 0x0020004017007388 */ /* 0x000fe80000000800 */
[----:B------:R-:W-:Y:S04]  /*1b490*/  STS [R23+0x2400], R66 ;  /* 0x0024004217007388 */ /* 0x000fe80000000800 */
[----:B------:R-:W-:Y:S01]  /*1b4a0*/  STS [R9+0x4000], R68 ;  /* 0x0040004409007388 */ /* 0x000fe20000000800 */
[----:B-1----:R-:W-:-:S03]  /*1b4b0*/  MOV R56, 0x7f800000 ;  /* 0x7f80000000387802 */ /* 0x002fc60000000f00 */
        /* <DEDUP_REMOVED lines=27> */
.L_x_1279:
[----:B------:R-:W2:Y:S04]  /*1b670*/  S2R R3, SR_CTAID.Z ;  /* 0x0000000000037919 */ /* 0x000ea80000002700 */
[----:B------:R-:W2:Y:S02]  /*1b680*/  S2R R0, SR_CTAID.Y ;  /* 0x0000000000007919 */ /* 0x000ea40000002600 */
[----:B--2---:R-:W-:-:S04]  /*1b690*/  IMAD R57, R0, c[0x0][0x1c0], R3 ;  /* 0x0000700000397a24 */ /* 0x004fc800078e0203 */
[----:B------:R-:W-:Y:S02]  /*1b6a0*/  IMAD R57, R57, c[0x0][0x214], RZ ;  /* 0x0000850039397a24 */ /* 0x000fe400078e02ff */
.L_x_1280:
        /* <DEDUP_REMOVED lines=49> */
.L_x_1282:
[----:B---34-:R-:W-:Y:S05]  /*1b9c0*/  BSYNC B0 ;  /* 0x0000000000007941 */ /* 0x018fea0003800000 */
.L_x_1281:
        /* <DEDUP_REMOVED lines=40> */
.L_x_1284:
[----:B------:R-:W-:Y:S05]  /*1bc50*/  BSYNC B0 ;  /* 0x0000000000007941 */ /* 0x000fea0003800000 */
.L_x_1283:
        /* <DEDUP_REMOVED lines=20> */
.L_x_1286:
[----:B------:R-:W-:Y:S05]  /*1bda0*/  BSYNC B0 ;  /* 0x0000000000007941 */ /* 0x000fea0003800000 */
.L_x_1285:
        /* <DEDUP_REMOVED lines=20> */
.L_x_1288:
[----:B------:R-:W-:Y:S05]  /*1bef0*/  BSYNC B0 ;  /* 0x0000000000007941 */ /* 0x000fea0003800000 */
.L_x_1287:
        /* <DEDUP_REMOVED lines=21> */
.L_x_1289:
        /* <DEDUP_REMOVED lines=11> */
.L_x_7355:


//--------------------- .text._ZN5flash24flash_fwd_splitkv_kernelI23Flash_fwd_kernel_traitsILi192ELi64ELi64ELi4ELb0ELb0EN7cutlass6half_tE19Flash_kernel_traitsILi192ELi64ELi64ELi4ES3_EELb0ELb0ELb0ELb0ELb0ELb0ELb1ELb0EEEvNS_16Flash_fwd_paramsE --------------------------
	.section	.text._ZN5flash24flash_fwd_splitkv_kernelI23Flash_fwd_kernel_traitsILi192ELi64ELi64ELi4ELb0ELb0EN7cutlass6half_tE19Flash_kernel_traitsILi192ELi64ELi64ELi4ES3_EELb0ELb0ELb0ELb0ELb0ELb0ELb1ELb0EEEvNS_16Flash_fwd_paramsE,"ax",@progbits
	.sectioninfo	@"SHI_REGISTERS=240"
	.align	128
        .global         _ZN5flash24flash_fwd_splitkv_kernelI23Flash_fwd_kernel_traitsILi192ELi64ELi64ELi4ELb0ELb0EN7cutlass6half_tE19Flash_kernel_traitsILi192ELi64ELi64ELi4ES3_EELb0ELb0ELb0ELb0ELb0ELb0ELb1ELb0EEEvNS_16Flash_fwd_paramsE
        .type           _ZN5flash24flash_fwd_splitkv_kernelI23Flash_fwd_kernel_traitsILi192ELi64ELi64ELi4ELb0ELb0EN7cutlass6half_tE19Flash_kernel_traitsILi192ELi64ELi64ELi4ES3_EELb0ELb0ELb0ELb0ELb0ELb0ELb1ELb0EEEvNS_16Flash_fwd_paramsE,@function
        .size           _ZN5flash24flash_fwd_splitkv_kernelI23Flash_fwd_kernel_traitsILi192ELi64ELi64ELi4ELb0ELb0EN7cutlass6half_tE19Flash_kernel_traitsILi192ELi64ELi64ELi4ES3_EELb0ELb0ELb0ELb0ELb0ELb0ELb1ELb0EEEvNS_16Flash_fwd_paramsE,(.L_x_7356 - _ZN5flash24flash_fwd_splitkv_kernelI23Flash_fwd_kernel_traitsILi192ELi64ELi64ELi4ELb0ELb0EN7cutlass6half_tE19Flash_kernel_traitsILi192ELi64ELi64ELi4ES3_EELb0ELb0ELb0ELb0ELb0ELb0ELb1ELb0EEEvNS_16Flash_fwd_paramsE)
        .other          _ZN5flash24flash_fwd_splitkv_kernelI23Flash_fwd_kernel_traitsILi192ELi64ELi64ELi4ELb0ELb0EN7cutlass6half_tE19Flash_kernel_traitsILi192ELi64ELi64ELi4ES3_EELb0ELb0ELb0ELb0ELb0ELb0ELb1ELb0EEEvNS_16Flash_fwd_paramsE,@"STO_CUDA_ENTRY STV_DEFAULT"
_ZN5flash24flash_fwd_splitkv_kernelI23Flash_fwd_kernel_traitsILi192ELi64ELi64ELi4ELb0ELb0EN7cutlass6half_tE19Flash_kernel_traitsILi192ELi64ELi64ELi4ES3_EELb0ELb0ELb0ELb0ELb0ELb0ELb1ELb0EEEvNS_16Flash_fwd_paramsE:
.text._ZN5flash24flash_fwd_splitkv_kernelI23Flash_fwd_kernel_traitsILi192ELi64ELi64ELi4ELb0ELb0EN7cutlass6half_tE19Flash_kernel_traitsILi192ELi64ELi64ELi4ES3_EELb0ELb0ELb0ELb0ELb0ELb0ELb1ELb0EEEvNS_16Flash_fwd_paramsE:
[----:B------:R-:W-:Y:S02]  /*0000*/  MOV R1, c[0x0][0x28] ;  /* 0x00000a0000017a02 */ /* 0x000fe40000000f00 */
[----:B------:R-:W1:Y:S01]  /*0010*/  I2F.U32.RP R6, c[0x0][0x1c0] ;  /* 0x0000700000067b06 */ /* 0x000e620000209000 */
[----:B------:R-:W2:Y:S01]  /*0020*/  S2R R3, SR_CTAID.Z ;  /* 0x0000000000037919 */ /* 0x000ea20000002700 */
[----:B------:R-:W-:Y:S01]  /*0030*/  IMAD.MOV.U32 R4, RZ, RZ, RZ ;  /* 0x000000ffff047224 */ /* 0x000fe200078e00ff */
[----:B------:R-:W-:Y:S01]  /*0040*/  ISETP.NE.U32.AND P1, PT, RZ, c[0x0][0x1c0], PT ;  /* 0x00007000ff007a0c */ /* 0x000fe20003f25070 */
[----:B------:R-:W-:Y:S01]  /*0050*/  IMAD.MOV.U32 R8, RZ, RZ, 0x4 ;  /* 0x00000004ff087424 */ /* 0x000fe200078e00ff */
[----:B------:R-:W-:Y:S01]  /*0060*/  ULDC.64 UR6, c[0x0][0x118] ;  /* 0x0000460000067ab9 */ /* 0x000fe20000000a00 */
[----:B------:R-:W-:Y:S02]  /*0070*/  IMAD.MOV.U32 R13, RZ, RZ, -0x1 ;  /* 0xffffffffff0d7424 */ /* 0x000fe400078e00ff */
[----:B-1----:R-:W1:Y:S02]  /*0080*/  MUFU.RCP R5, R6 ;  /* 0x0000000600057308 */ /* 0x002e640000001000 */
[----:B-1----:R-:W-:-:S06]  /*0090*/  IADD3 R5, R5, 0xffffffe, RZ ;  /* 0x0ffffffe05057810 */ /* 0x002fcc0007ffe0ff */
[----:B------:R-:W1:Y:S02]  /*00a0*/  F2I.FTZ.U32.TRUNC.NTZ R5, R5 ;  /* 0x0000000500057305 */ /* 0x000e64000021f000 */
[----:B-1----:R-:W-:-:S04]  /*00b0*/  IMAD.MOV R0, RZ, RZ, -R5 ;  /* 0x000000ffff007224 */ /* 0x002fc800078e0a05 */
[----:B------:R-:W-:Y:S02]  /*00c0*/  IMAD R7, R0, c[0x0][0x1c0], RZ ;  /* 0x0000700000077a24 */ /* 0x000fe400078e02ff */
[----:B------:R-:W1:Y:S02]  /*00d0*/  LDC.U8 R0, c[0x0][0x312] ;  /* 0x0000c480ff007b82 */ /* 0x000e640000000000 */
[----:B------:R-:W-:-:S06]  /*00e0*/  IMAD.HI.U32 R4, R5, R7, R4 ;  /* 0x0000000705047227 */ /* 0x000fcc00078e0004 */
[----:B--2---:R-:W-:-:S04]  /*00f0*/  IMAD.HI.U32 R207, R4, R3, RZ ;  /* 0x0000000304cf7227 */ /* 0x004fc800078e00ff */
[----:B------:R-:W-:-:S04]  /*0100*/  IMAD.MOV R2, RZ, RZ, -R207 ;  /* 0x000000ffff027224 */ /* 0x000fc800078e0acf */
[----:B------:R-:W-:-:S05]  /*0110*/  IMAD R2, R2, c[0x0][0x1c0], R3 ;  /* 0x0000700002027a24 */ /* 0x000fca00078e0203 */
[----:B------:R-:W-:Y:S02]  /*0120*/  ISETP.GE.U32.AND P2, PT, R2, c[0x0][0x1c0], PT ;  /* 0x0000700002007a0c */ /* 0x000fe40003f46070 */
[----:B-1----:R-:W-:-:S11]  /*0130*/  ISETP.NE.AND P3, PT, R0, RZ, PT ;  /* 0x000000ff0000720c */ /* 0x002fd60003f65270 */
[----:B------:R-:W-:Y:S02]  /*0140*/  @P2 IADD3 R2, R2, -c[0x0][0x1c0], RZ ;  /* 0x8000700002022a10 */ /* 0x000fe40007ffe0ff */
[----:B------:R-:W-:Y:S02]  /*0150*/  @P2 IADD3 R207, R207, 0x1, RZ ;  /* 0x00000001cfcf2810 */ /* 0x000fe40007ffe0ff */
[----:B------:R-:W-:Y:S02]  /*0160*/  ISETP.GE.U32.AND P0, PT, R2, c[0x0][0x1c0], PT ;  /* 0x0000700002007a0c */ /* 0x000fe40003f06070 */
[----:B------:R-:W-:-:S04]  /*0170*/  ISETP.NE.U32.AND P2, PT, RZ, c[0x0][0x240], PT ;  /* 0x00009000ff007a0c */ /* 0x000fc80003f45070 */
[----:B------:R-:W-:-:S07]  /*0180*/  ISETP.NE.AND.EX P2, PT, RZ, c[0x0][0x244], PT, P2 ;  /* 0x00009100ff007a0c */ /* 0x000fce0003f45320 */
[----:B------:R-:W-:Y:S02]  /*0190*/  @P0 IADD3 R207, R207, 0x1, RZ ;  /* 0x00000001cfcf0810 */ /* 0x000fe40007ffe0ff */
[----:B------:R-:W-:Y:S02]  /*01a0*/  @!P1 LOP3.LUT R207, RZ, c[0x0][0x1c0], RZ, 0x33, !PT ;  /* 0x00007000ffcf9a12 */ /* 0x000fe400078e33ff */
[----:B------:R-:W-:Y:S01]  /*01b0*/  ISETP.EQ.U32.AND P1, PT, RZ, c[0x0][0x248], PT ;  /* 0x00009200ff007a0c */ /* 0x000fe20003f22070 */
[----:B------:R-:W-:Y:S01]  /*01c0*/  IMAD.MOV.U32 R12, RZ, RZ, -0x1 ;  /* 0xffffffffff0c7424 */ /* 0x000fe200078e00ff */
[----:B------:R-:W-:Y:S01]  /*01d0*/  ISETP.NE.U32.AND P0, PT, RZ, c[0x0][0x250], PT ;  /* 0x00009400ff007a0c */ /* 0x000fe20003f05070 */
[CC--:B------:R-:W-:Y:S01]  /*01e0*/  IMAD.WIDE R14, R207.reuse, R8.reuse, c[0x0][0x240] ;  /* 0x00009000cf0e7625 */ /* 0x0c0fe200078e0208 */
[----:B------:R-:W-:Y:S02]  /*01f0*/  ISETP.EQ.OR.EX P1, PT, RZ, c[0x0][0x24c], !P3, P1 ;  /* 0x00009300ff007a0c */ /* 0x000fe40005f22710 */
[----:B------:R-:W-:Y:S01]  /*0200*/  ISETP.NE.AND.EX P0, PT, RZ, c[0x0][0x254], PT, P0 ;  /* 0x00009500ff007a0c */ /* 0x000fe20003f05300 */
[----:B------:R-:W-:Y:S01]  /*0210*/  IMAD.WIDE R4, R207, R8, c[0x0][0x248] ;  /* 0x00009200cf047625 */ /* 0x000fe200078e0208 */
[----:B------:R-:W2:Y:S04]  /*0220*/  @P2 LDG.E R13, [R14.64] ;  /* 0x000000060e0d2981 */ /* 0x000ea8000c1e1900 */
[----:B------:R-:W2:Y:S01]  /*0230*/  @P2 LDG.E R0, [R14.64+0x4] ;  /* 0x000004060e002981 */ /* 0x000ea2000c1e1900 */
[----:B------:R-:W-:-:S04]  /*0240*/  MOV R7, RZ ;  /* 0x000000ff00077202 */ /* 0x000fc80000000f00 */
[----:B------:R1:W5:Y:S02]  /*0250*/  @!P1 LDG.E R12, [R4.64] ;  /* 0x00000006040c9981 */ /* 0x000364000c1e1900 */
[----:B------:R-:W-:Y:S02]  /*0260*/  @P0 IMAD.WIDE R10, R207, R8, c[0x0][0x250] ;  /* 0x00009400cf0a0625 */ /* 0x000fe400078e0208 */
[----:B------:R-:W3:Y:S04]  /*0270*/  S2R R27, SR_CTAID.X ;  /* 0x00000000001b7919 */ /* 0x000ee80000002500 */
[----:B------:R1:W5:Y:S01]  /*0280*/  @P0 LDG.E R7, [R10.64] ;  /* 0x000000060a070981 */ /* 0x000362000c1e1900 */
[----:B------:R-:W-:-:S03]  /*0290*/  ISETP.NE.U32.AND P0, PT, RZ, c[0x0][0x248], PT ;  /* 0x00009200ff007a0c */ /* 0x000fc60003f05070 */
[----:B------:R-:W4:Y:S04]  /*02a0*/  S2R R2, SR_CTAID.Y ;  /* 0x0000000000027919 */ /* 0x000f280000002600 */
[----:B------:R-:W1:Y:S01]  /*02b0*/  S2R R86, SR_TID.X ;  /* 0x0000000000567919 */ /* 0x000e620000002100 */
[----:B------:R-:W-:Y:S01]  /*02c0*/  ISETP.NE.AND.EX P0, PT, RZ, c[0x0][0x24c], PT, P0 ;  /* 0x00009300ff007a0c */ /* 0x000fe20003f05300 */
[----:B------:R-:W-:-:S04]  /*02d0*/  IMAD.MOV R22, RZ, RZ, -R207 ;  /* 0x000000ffff167224 */ /* 0x000fc800078e0acf */
[----:B------:R-:W-:Y:S01]  /*02e0*/  IMAD R22, R22, c[0x0][0x1c0], R3 ;  /* 0x0000700016167a24 */ /* 0x000fe200078e0203 */
[----:B--2---:R-:W-:Y:S01]  /*02f0*/  @P2 IADD3 R0, R0, -R13, RZ ;  /* 0x8000000d00002210 */ /* 0x004fe20007ffe0ff */
[----:B------:R-:W-:-:S06]  /*0300*/  @!P2 IMAD.MOV.U32 R0, RZ, RZ, c[0x0][0x214] ;  /* 0x00008500ff00a624 */ /* 0x000fcc00078e00ff */
[----:B------:R-:W-:Y:S05]  /*0310*/  @!P0 BRA `(.L_x_1290) ;  /* 0x0000004000008947 */ /* 0x000fea0003800000 */
[----:B-1-34-:R-:W2:Y:S02]  /*0320*/  @P3 LDG.E R3, [R4.64+0x4] ;  /* 0x0000040604033981 */ /* 0x01aea4000c1e1900 */
[----:B--2--5:R-:W-:-:S06]  /*0330*/  @P3 IADD3 R3, R3, -R12, RZ ;  /* 0x8000000c03033210 */ /* 0x024fcc0007ffe0ff */
[----:B------:R1:W5:Y:S01]  /*0340*/  @!P3 LDG.E R3, [R4.64] ;  /* 0x000000060403b981 */ /* 0x000362000c1e1900 */
[----:B------:R-:W-:Y:S05]  /*0350*/  BRA `(.L_x_1291) ;  /* 0x0000001000007947 */ /* 0x000fea0003800000 */
.L_x_1290:
[----:B-1-34-:R-:W-:Y:S02]  /*0360*/  MOV R3, c[0x0][0x218] ;  /* 0x0000860000037a02 */ /* 0x01afe40000000f00 */
.L_x_1291:
[----:B------:R-:W-:-:S04]  /*0370*/  ISETP.NE.U32.AND P2, PT, RZ, c[0x0][0x258], PT ;  /* 0x00009600ff007a0c */ /* 0x000fc80003f45070 */
[----:B------:R-:W-:-:S13]  /*0380*/  ISETP.NE.AND.EX P2, PT, RZ, c[0x0][0x25c], PT, P2 ;  /* 0x00009700ff007a0c */ /* 0x000fda0003f45320 */
[----:B------:R-:W-:-:S05]  /*0390*/  @P2 IMAD.WIDE R10, R207, R8, c[0x0][0x258] ;  /* 0x00009600cf0a2625 */ /* 0x000fca00078e0208 */
[----:B------:R-:W2:Y:S01]  /*03a0*/  @P2 LDG.E R88, [R10.64] ;  /* 0x000000060a582981 */ /* 0x000ea2000c1e1900 */
[----:B------:R-:W-:Y:S01]  /*03b0*/  IMAD.SHL.U32 R199, R27, 0x40, RZ ;  /* 0x000000401bc77824 */ /* 0x000fe200078e00ff */
[----:B------:R-:W-:-:S04]  /*03c0*/  @!P2 ISETP.NE.U32.AND P1, PT, RZ, c[0x0][0x268], PT ;  /* 0x00009a00ff00aa0c */ /* 0x000fc80003f25070 */
[----:B------:R-:W-:Y:S02]  /*03d0*/  ISETP.GT.AND P0, PT, R0, R199, PT ;  /* 0x000000c70000720c */ /* 0x000fe40003f04270 */
[----:B------:R-:W-:-:S04]  /*03e0*/  @!P2 ISETP.NE.AND.EX P1, PT, RZ, c[0x0][0x26c], PT, P1 ;  /* 0x00009b00ff00aa0c */ /* 0x000fc80003f25310 */
[----:B-1----:R-:W-:Y:S01]  /*03f0*/  @!P2 SEL R4, RZ, c[0x0][0x21c], !P1 ;  /* 0x00008700ff04aa07 */ /* 0x002fe20004800000 */
[----:B--2--5:R-:W-:-:S03]  /*0400*/  @P2 IMAD.IADD R88, R88, 0x1, -R7 ;  /* 0x0000000158582824 */ /* 0x024fc600078e0a07 */
[----:B------:R-:W-:-:S03]  /*0410*/  @!P2 IADD3 R88, R4, R3, -R7 ;  /* 0x000000030458a210 */ /* 0x000fc60007ffe807 */
[----:B------:R-:W-:Y:S05]  /*0420*/  @!P0 EXIT ;  /* 0x000000000000894d */ /* 0x000fea0003800000 */
[----:B------:R-:W-:Y:S01]  /*0430*/  IABS R5, c[0x0][0x10] ;  /* 0x0000040000057a13 */ /* 0x000fe20000000000 */
[----:B------:R-:W-:-:S03]  /*0440*/  IMAD.MOV.U32 R3, RZ, RZ, c[0x0][0x218] ;  /* 0x00008600ff037624 */ /* 0x000fc600078e00ff */
[----:B------:R-:W1:Y:S02]  /*0450*/  I2F.RP R9, R5 ;  /* 0x0000000500097306 */ /* 0x000e640000209400 */
[----:B------:R-:W-:-:S04]  /*0460*/  IADD3 R3, R3, 0x3f, RZ ;  /* 0x0000003f03037810 */ /* 0x000fc80007ffe0ff */
[----:B------:R-:W-:-:S04]  /*0470*/  SHF.R.S32.HI R6, RZ, 0x1f, R3 ;  /* 0x0000001fff067819 */ /* 0x000fc80000011403 */
[----:B------:R-:W-:-:S04]  /*0480*/  LEA.HI R6, R6, R3, RZ, 0x6 ;  /* 0x0000000306067211 */ /* 0x000fc800078f30ff */
[----:B------:R-:W-:Y:S01]  /*0490*/  LEA.HI.SX32 R6, R6, c[0x0][0x10], 0x1a ;  /* 0x0000040006067a11 */ /* 0x000fe200078fd2ff */
[----:B-1----:R-:W1:Y:S03]  /*04a0*/  MUFU.RCP R10, R9 ;  /* 0x00000009000a7308 */ /* 0x002e660000001000 */
[----:B------:R-:W-:-:S04]  /*04b0*/  IADD3 R6, R6, -0x1, RZ ;  /* 0xffffffff06067810 */ /* 0x000fc80007ffe0ff */
[----:B------:R-:W-:Y:S02]  /*04c0*/  IABS R3, R6 ;  /* 0x0000000600037213 */ /* 0x000fe40000000000 */
[----:B------:R-:W-:-:S04]  /*04d0*/  LOP3.LUT R6, R6, c[0x0][0x10], RZ, 0x3c, !PT ;  /* 0x0000040006067a12 */ /* 0x000fc800078e3cff */
[----:B------:R-:W-:Y:S02]  /*04e0*/  ISETP.GE.AND P0, PT, R6, RZ, PT ;  /* 0x000000ff0600720c */ /* 0x000fe40003f06270 */
[----:B-1----:R-:W-:-:S04]  /*04f0*/  IADD3 R10, R10, 0xffffffe, RZ ;  /* 0x0ffffffe0a0a7810 */ /* 0x002fc80007ffe0ff */
[----:B------:R-:W1:Y:S02]  /*0500*/  F2I.FTZ.U32.TRUNC.NTZ R11, R10 ;  /* 0x0000000a000b7305 */ /* 0x000e64000021f000 */
[----:B-1----:R-:W-:Y:S02]  /*0510*/  IMAD.MOV R4, RZ, RZ, -R11 ;  /* 0x000000ffff047224 */ /* 0x002fe400078e0a0b */
[----:B------:R-:W-:Y:S02]  /*0520*/  IMAD.MOV.U32 R10, RZ, RZ, RZ ;  /* 0x000000ffff0a7224 */ /* 0x000fe400078e00ff */
[----:B------:R-:W-:-:S04]  /*0530*/  IMAD R4, R4, R5, RZ ;  /* 0x0000000504047224 */ /* 0x000fc800078e02ff */
[----:B------:R-:W-:-:S06]  /*0540*/  IMAD.HI.U32 R4, R11, R4, R10 ;  /* 0x000000040b047227 */ /* 0x000fcc00078e000a */
[----:B------:R-:W-:-:S04]  /*0550*/  IMAD.HI.U32 R9, R4, R3, RZ ;  /* 0x0000000304097227 */ /* 0x000fc800078e00ff */
[----:B------:R-:W-:-:S04]  /*0560*/  IMAD.MOV R4, RZ, RZ, -R9 ;  /* 0x000000ffff047224 */ /* 0x000fc800078e0a09 */
[----:B------:R-:W-:Y:S01]  /*0570*/  IMAD R4, R5, R4, R3 ;  /* 0x0000000405047224 */ /* 0x000fe200078e0203 */
[----:B------:R-:W-:-:S04]  /*0580*/  IADD3 R3, R88, 0x3f, RZ ;  /* 0x0000003f58037810 */ /* 0x000fc80007ffe0ff */
[----:B------:R-:W-:-:S13]  /*0590*/  ISETP.GT.U32.AND P1, PT, R5, R4, PT ;  /* 0x000000040500720c */ /* 0x000fda0003f24070 */
[----:B------:R-:W-:Y:S01]  /*05a0*/  @!P1 IMAD.IADD R4, R4, 0x1, -R5 ;  /* 0x0000000104049824 */ /* 0x000fe200078e0a05 */
[----:B------:R-:W-:Y:S02]  /*05b0*/  @!P1 IADD3 R9, R9, 0x1, RZ ;  /* 0x0000000109099810 */ /* 0x000fe40007ffe0ff */
[----:B------:R-:W-:Y:S02]  /*05c0*/  ISETP.NE.AND P1, PT, RZ, c[0x0][0x10], PT ;  /* 0x00000400ff007a0c */ /* 0x000fe40003f25270 */
[----:B------:R-:W-:Y:S02]  /*05d0*/  ISETP.GE.U32.AND P2, PT, R4, R5, PT ;  /* 0x000000050400720c */ /* 0x000fe40003f46070 */
[----:B------:R-:W-:-:S04]  /*05e0*/  SHF.R.S32.HI R4, RZ, 0x1f, R3 ;  /* 0x0000001fff047819 */ /* 0x000fc80000011403 */
[----:B------:R-:W-:-:S04]  /*05f0*/  LEA.HI R4, R4, R3, RZ, 0x6 ;  /* 0x0000000304047211 */ /* 0x000fc800078f30ff */
[----:B------:R-:W-:-:S03]  /*0600*/  SHF.R.S32.HI R4, RZ, 0x6, R4 ;  /* 0x00000006ff047819 */ /* 0x000fc60000011404 */
[----:B------:R-:W-:-:S05]  /*0610*/  @P2 IADD3 R9, R9, 0x1, RZ ;  /* 0x0000000109092810 */ /* 0x000fca0007ffe0ff */
[----:B------:R-:W-:Y:S01]  /*0620*/  @!P0 IMAD.MOV R9, RZ, RZ, -R9 ;  /* 0x000000ffff098224 */ /* 0x000fe200078e0a09 */
[----:B------:R-:W-:-:S05]  /*0630*/  @!P1 LOP3.LUT R9, RZ, c[0x0][0x10], RZ, 0x33, !PT ;  /* 0x00000400ff099a12 */ /* 0x000fca00078e33ff */
[----:B------:R-:W-:-:S04]  /*0640*/  IMAD R200, R9, R2, RZ ;  /* 0x0000000209c87224 */ /* 0x000fc800078e02ff */
[----:B------:R-:W-:-:S05]  /*0650*/  IMAD.IADD R133, R9, 0x1, R200 ;  /* 0x0000000109857824 */ /* 0x000fca00078e02c8 */
[----:B------:R-:W-:-:S04]  /*0660*/  IMNMX R133, R4, R133, PT ;  /* 0x0000008504857217 */ /* 0x000fc80003800200 */
[----:B------:R-:W-:-:S13]  /*0670*/  ISETP.GE.AND P0, PT, R200, R133, PT ;  /* 0x00000085c800720c */ /* 0x000fda0003f06270 */
[----:B------:R-:W-:Y:S05]  /*0680*/  @!P0 BRA `(.L_x_1292) ;  /* 0x000008a000008947 */ /* 0x000fea0003800000 */
[----:B------:R-:W-:Y:S01]  /*0690*/  SHF.R.S32.HI R3, RZ, 0x1f, R86 ;  /* 0x0000001fff037819 */ /* 0x000fe20000011456 */
[----:B------:R-:W-:Y:S01]  /*06a0*/  IMAD R207, R2, c[0x0][0x210], R207 ;  /* 0x0000840002cf7a24 */ /* 0x000fe200078e02cf */
[----:B------:R-:W-:Y:S02]  /*06b0*/  BSSY B0, `(.L_x_1293) ;  /* 0x000001a000007945 */ /* 0x000fe40003800000 */
[----:B------:R-:W-:Y:S01]  /*06c0*/  LEA.HI R6, R3, R86, RZ, 0x4 ;  /* 0x0000005603067211 */ /* 0x000fe200078f20ff */
[----:B------:R-:W-:-:S03]  /*06d0*/  IMAD R22, R207, c[0x0][0x1c0], R22 ;  /* 0x00007000cf167a24 */ /* 0x000fc600078e0216 */
[----:B------:R-:W-:Y:S02]  /*06e0*/  LOP3.LUT R3, R6, 0xfffffff0, RZ, 0xc0, !PT ;  /* 0xfffffff006037812 */ /* 0x000fe400078ec0ff */
[----:B------:R-:W-:-:S03]  /*06f0*/  SHF.R.S32.HI R2, RZ, 0x4, R6 ;  /* 0x00000004ff027819 */ /* 0x000fc60000011406 */
[----:B------:R-:W-:Y:S02]  /*0700*/  IMAD.IADD R86, R86, 0x1, -R3 ;  /* 0x0000000156567824 */ /* 0x000fe400078e0a03 */
[--C-:B------:R-:W-:Y:S02]  /*0710*/  IMAD R3, R22, c[0x0][0x214], R199.reuse ;  /* 0x0000850016037a24 */ /* 0x100fe400078e02c7 */
[----:B------:R-:W-:Y:S02]  /*0720*/  IMAD.SHL.U32 R4, R86, 0x4, RZ ;  /* 0x0000000456047824 */ /* 0x000fe400078e00ff */
[----:B------:R-:W-:Y:S02]  /*0730*/  IMAD.IADD R199, R0, 0x1, -R199 ;  /* 0x0000000100c77824 */ /* 0x000fe400078e0ac7 */
[----:B------:R-:W-:Y:S01]  /*0740*/  IMAD R7, R3, c[0x0][0x22c], RZ ;  /* 0x00008b0003077a24 */ /* 0x000fe200078e02ff */
[----:B------:R-:W-:Y:S02]  /*0750*/  SHF.R.S32.HI R5, RZ, 0x1f, R4 ;  /* 0x0000001fff057819 */ /* 0x000fe40000011404 */
[----:B------:R-:W-:-:S03]  /*0760*/  ISETP.GE.AND P1, PT, R2, R199, PT ;  /* 0x000000c70200720c */ /* 0x000fc60003f26270 */
[----:B------:R-:W-:-:S05]  /*0770*/  IMAD.WIDE R8, R2, 0xc0, R4 ;  /* 0x000000c002087825 */ /* 0x000fca00078e0204 */
[----:B------:R-:W-:-:S04]  /*0780*/  IADD3 R6, P0, R7, R8, RZ ;  /* 0x0000000807067210 */ /* 0x000fc80007f1e0ff */
[----:B------:R-:W-:Y:S02]  /*0790*/  LEA.HI.X.SX32 R7, R7, R9, 0x1, P0 ;  /* 0x0000000907077211 */ /* 0x000fe400000f0eff */
[----:B------:R-:W-:Y:S02]  /*07a0*/  LEA R18, P0, R6, c[0x0][0x1d8], 0x2 ;  /* 0x0000760006127a11 */ /* 0x000fe400078010ff */
[----:B------:R-:W-:Y:S02]  /*07b0*/  IADD3 R9, R4, 0x40, RZ ;  /* 0x0000004004097810 */ /* 0x000fe40007ffe0ff */
[----:B------:R-:W-:Y:S02]  /*07c0*/  LEA.HI.X R19, R6, c[0x0][0x1dc], R7, 0x2, P0 ;  /* 0x0000770006137a11 */ /* 0x000fe400000f1407 */
[----:B------:R-:W-:Y:S01]  /*07d0*/  IADD3 R7, R4, 0x80, RZ ;  /* 0x0000008004077810 */ /* 0x000fe20007ffe0ff */
[----:B------:R-:W-:Y:S05]  /*07e0*/  @P1 BRA `(.L_x_1294) ;  /* 0x0000006000001947 */ /* 0x000fea0003800000 */
[----:B------:R-:W-:Y:S02]  /*07f0*/  ISETP.GE.AND P2, PT, R4, c[0x0][0x220], PT ;  /* 0x0000880004007a0c */ /* 0x000fe40003f46270 */
[----:B------:R-:W-:-:S02]  /*0800*/  ISETP.GE.AND P1, PT, R9, c[0x0][0x220], PT ;  /* 0x0000880009007a0c */ /* 0x000fc40003f26270 */
[----:B------:R-:W-:-:S09]  /*0810*/  ISETP.GE.AND P0, PT, R7, c[0x0][0x220], PT ;  /* 0x0000880007007a0c */ /* 0x000fd20003f06270 */
[----:B------:R1:W-:Y:S04]  /*0820*/  @!P2 STG.E.128 [R18.64], RZ ;  /* 0x000000ff1200a986 */ /* 0x0003e8000c101d06 */
[----:B------:R1:W-:Y:S04]  /*0830*/  @!P1 STG.E.128 [R18.64+0x100], RZ ;  /* 0x000100ff12009986 */ /* 0x0003e8000c101d06 */
[----:B------:R1:W-:Y:S02]  /*0840*/  @!P0 STG.E.128 [R18.64+0x200], RZ ;  /* 0x000200ff12008986 */ /* 0x0003e4000c101d06 */
.L_x_1294:
[----:B------:R-:W-:Y:S05]  /*0850*/  BSYNC B0 ;  /* 0x0000000000007941 */ /* 0x000fea0003800000 */
.L_x_1293:
[----:B------:R-:W-:Y:S01]  /*0860*/  IADD3 R16, R2, 0x8, RZ ;  /* 0x0000000802107810 */ /* 0x000fe20007ffe0ff */
[----:B------:R-:W-:Y:S03]  /*0870*/  BSSY B0, `(.L_x_1295) ;  /* 0x0000009000007945 */ /* 0x000fe60003800000 */
[----:B------:R-:W-:-:S13]  /*0880*/  ISETP.GE.AND P0, PT, R16, R199, PT ;  /* 0x000000c71000720c */ /* 0x000fda0003f06270 */
[----:B------:R-:W-:Y:S05]  /*0890*/  @P0 BRA `(.L_x_1296) ;  /* 0x0000006000000947 */ /* 0x000fea0003800000 */
[----:B------:R-:W-:Y:S02]  /*08a0*/  ISETP.GE.AND P2, PT, R4, c[0x0][0x220], PT ;  /* 0x0000880004007a0c */ /* 0x000fe40003f46270 */
[----:B------:R-:W-:Y:S02]  /*08b0*/  ISETP.GE.AND P1, PT, R9, c[0x0][0x220], PT ;  /* 0x0000880009007a0c */ /* 0x000fe40003f26270 */
[----:B------:R-:W-:-:S09]  /*08c0*/  ISETP.GE.AND P0, PT, R7, c[0x0][0x220], PT ;  /* 0x0000880007007a0c */ /* 0x000fd20003f06270 */
[----:B------:R2:W-:Y:S04]  /*08d0*/  @!P2 STG.E.128 [R18.64+0x1800], RZ ;  /* 0x001800ff1200a986 */ /* 0x0005e8000c101d06 */
[----:B------:R2:W-:Y:S04]  /*08e0*/  @!P1 STG.E.128 [R18.64+0x1900], RZ ;  /* 0x001900ff12009986 */ /* 0x0005e8000c101d06 */
[----:B------:R2:W-:Y:S02]  /*08f0*/  @!P0 STG.E.128 [R18.64+0x1a00], RZ ;  /* 0x001a00ff12008986 */ /* 0x0005e4000c101d06 */
.L_x_1296:
[----:B------:R-:W-:Y:S05]  /*0900*/  BSYNC B0 ;  /* 0x0000000000007941 */ /* 0x000fea0003800000 */
.L_x_1295:
        /* <DEDUP_REMOVED lines=10> */
.L_x_1298:
[----:B------:R-:W-:Y:S05]  /*09b0*/  BSYNC B0 ;  /* 0x0000000000007941 */ /* 0x000fea0003800000 */
.L_x_1297:
        /* <DEDUP_REMOVED lines=10> */
.L_x_1300:
[----:B------:R-:W-:Y:S05]  /*0a60*/  BSYNC B0 ;  /* 0x0000000000007941 */ /* 0x000fea0003800000 */
.L_x_1299:
        /* <DEDUP_REMOVED lines=10> */
.L_x_1302:
[----:B------:R-:W-:Y:S05]  /*0b10*/  BSYNC B0 ;  /* 0x0000000000007941 */ /* 0x000fea0003800000 */
.L_x_1301:
        /* <DEDUP_REMOVED lines=10> */
.L_x_1304:
[----:B------:R-:W-:Y:S05]  /*0bc0*/  BSYNC B0 ;  /* 0x0000000000007941 */ /* 0x000fea0003800000 */
.L_x_1303:
        /* <DEDUP_REMOVED lines=10> */
.L_x_1306:
[----:B------:R-:W-:Y:S05]  /*0c70*/  BSYNC B0 ;  /* 0x0000000000007941 */ /* 0x000fea0003800000 */
.L_x_1305:
        /* <DEDUP_REMOVED lines=10> */
.L_x_1308:
[----:B------:R-:W-:Y:S05]  /*0d20*/  BSYNC B0 ;  /* 0x0000000000007941 */ /* 0x000fea0003800000 */
.L_x_1307:
[----:B------:R-:W-:Y:S02]  /*0d30*/  ISETP.NE.AND P6, PT, R86, RZ, PT ;  /* 0x000000ff5600720c */ /* 0x000fe40003fc5270 */
[----:B------:R-:W-:-:S02]  /*0d40*/  SHF.R.S32.HI R5, RZ, 0x1f, R3 ;  /* 0x0000001fff057819 */ /* 0x000fc40000011403 */
[-C--:B------:R-:W-:Y:S02]  /*0d50*/  ISETP.GE.OR P0, PT, R2, R199.reuse, P6 ;  /* 0x000000c70200720c */ /* 0x080fe40003706670 */
[----:B------:R-:W-:Y:S02]  /*0d60*/  IADD3 R3, P1, R3, R2, RZ ;  /* 0x0000000203037210 */ /* 0x000fe40007f3e0ff */
[----:B------:R-:W-:Y:S02]  /*0d70*/  ISETP.GE.OR P5, PT, R16, R199, P6 ;  /* 0x000000c71000720c */ /* 0x000fe400037a6670 */
[----:B------:R-:W-:Y:S02]  /*0d80*/  LEA.HI.X.SX32 R2, R2, R5, 0x1, P1 ;  /* 0x0000000502027211 */ /* 0x000fe400008f0eff */
[----:B------:R-:W-:Y:S02]  /*0d90*/  LEA R4, P1, R3, c[0x0][0x208], 0x2 ;  /* 0x0000820003047a11 */ /* 0x000fe400078210ff */
[----:B------:R-:W-:-:S02]  /*0da0*/  ISETP.GE.OR P4, PT, R14, R199, P6 ;  /* 0x000000c70e00720c */ /* 0x000fc40003786670 */
[----:B------:R-:W-:Y:S01]  /*0db0*/  LEA.HI.X R5, R3, c[0x0][0x20c], R2, 0x2, P1 ;  /* 0x0000830003057a11 */ /* 0x000fe200008f1402 */
[----:B------:R-:W-:Y:S01]  /*0dc0*/  @!P0 IMAD.MOV.U32 R15, RZ, RZ, -0x800000 ;  /* 0xff800000ff0f8424 */ /* 0x000fe200078e00ff */
[-C--:B------:R-:W-:Y:S02]  /*0dd0*/  ISETP.GE.OR P3, PT, R12, R199.reuse, P6 ;  /* 0x000000c70c00720c */ /* 0x080fe40003766670 */
[-C--:B------:R-:W-:Y:S01]  /*0de0*/  ISETP.GE.OR P2, PT, R10, R199.reuse, P6 ;  /* 0x000000c70a00720c */ /* 0x080fe20003746670 */
[----:B------:R-:W-:Y:S01]  /*0df0*/  @!P5 IMAD.MOV.U32 R17, RZ, RZ, -0x800000 ;  /* 0xff800000ff11d424 */ /* 0x000fe200078e00ff */
[----:B------:R1:W-:Y:S01]  /*0e00*/  @!P0 STG.E [R4.64], R15 ;  /* 0x0000000f04008986 */ /* 0x0003e2000c101906 */
[-C--:B------:R-:W-:Y:S02]  /*0e10*/  ISETP.GE.OR P1, PT, R8, R199.reuse, P6 ;  /* 0x000000c70800720c */ /* 0x080fe40003726670 */
[-C--:B------:R-:W-:Y:S01]  /*0e20*/  ISETP.GE.OR P0, PT, R6, R199.reuse, P6 ;  /* 0x000000c70600720c */ /* 0x080fe20003706670 */
[----:B------:R1:W-:Y:S01]  /*0e30*/  @!P5 STG.E [R4.64+0x20], R17 ;  /* 0x000020110400d986 */ /* 0x0003e2000c101906 */
[----:B------:R-:W-:Y:S01]  /*0e40*/  ISETP.GE.OR P6, PT, R0, R199, P6 ;  /* 0x000000c70000720c */ /* 0x000fe200037c6670 */
[----:B------:R-:W-:-:S03]  /*0e50*/  @!P4 IMAD.MOV.U32 R13, RZ, RZ, -0x800000 ;  /* 0xff800000ff0dc424 */ /* 0x000fc600078e00ff */
[----:B------:R-:W-:Y:S02]  /*0e60*/  @!P3 IMAD.MOV.U32 R11, RZ, RZ, -0x800000 ;  /* 0xff800000ff0bb424 */ /* 0x000fe400078e00ff */
[----:B------:R-:W-:Y:S01]  /*0e70*/  @!P2 IMAD.MOV.U32 R9, RZ, RZ, -0x800000 ;  /* 0xff800000ff09a424 */ /* 0x000fe200078e00ff */
[----:B------:R1:W-:Y:S02]  /*0e80*/  @!P4 STG.E [R4.64+0x40], R13 ;  /* 0x0000400d0400c986 */ /* 0x0003e4000c101906 */
[----:B------:R-:W-:Y:S02]  /*0e90*/  @!P1 IMAD.MOV.U32 R7, RZ, RZ, -0x800000 ;  /* 0xff800000ff079424 */ /* 0x000fe400078e00ff */
[----:B------:R-:W-:Y:S01]  /*0ea0*/  @!P0 IMAD.MOV.U32 R3, RZ, RZ, -0x800000 ;  /* 0xff800000ff038424 */ /* 0x000fe200078e00ff */
[----:B------:R1:W-:Y:S04]  /*0eb0*/  @!P3 STG.E [R4.64+0x60], R11 ;  /* 0x0000600b0400b986 */ /* 0x0003e8000c101906 */
[----:B------:R1:W-:Y:S04]  /*0ec0*/  @!P2 STG.E [R4.64+0x80], R9 ;  /* 0x000080090400a986 */ /* 0x0003e8000c101906 */
[----:B------:R1:W-:Y:S04]  /*0ed0*/  @!P1 STG.E [R4.64+0xa0], R7 ;  /* 0x0000a00704009986 */ /* 0x0003e8000c101906 */
[----:B------:R1:W-:Y:S01]  /*0ee0*/  @!P0 STG.E [R4.64+0xc0], R3 ;  /* 0x0000c00304008986 */ /* 0x0003e2000c101906 */
[----:B------:R-:W-:Y:S05]  /*0ef0*/  @P6 EXIT ;  /* 0x000000000000694d */ /* 0x000fea0003800000 */
[----:B-1----:R-:W-:-:S05]  /*0f00*/  MOV R3, 0xff800000 ;  /* 0xff80000000037802 */ /* 0x002fca0000000f00 */
[----:B------:R-:W-:Y:S01]  /*0f10*/  STG.E [R4.64+0xe0], R3 ;  /* 0x0000e00304007986 */ /* 0x000fe2000c101906 */
[----:B------:R-:W-:Y:S05]  /*0f20*/  EXIT ;  /* 0x000000000000794d */ /* 0x000fea0003800000 */
.L_x_1292:
        /* <DEDUP_REMOVED lines=73> */
[----:B------:R-:W-:Y:S02]  /*13c0*/  @!P2 LOP3.LUT R4, RZ, c[0x0][0x1c8], RZ, 0x33, !PT ;  /* 0x00007200ff04aa12 */ /* 0x000fe400078e33ff */
[----:B--2---:R-:W-:Y:S01]  /*13d0*/  SHF.R.S32.HI R7, RZ, 0x1f, R24 ;  /* 0x0000001fff077819 */ /* 0x004fe20000011418 */
[----:B------:R-:W-:-:S04]  /*13e0*/  IMAD.WIDE.U32 R10, R24, c[0x0][0x180], RZ ;  /* 0x00006000180a7a25 */ /* 0x000fc800078e00ff */
[C---:B------:R-:W-:Y:S02]  /*13f0*/  IMAD R9, R7.reuse, c[0x0][0x180], RZ ;  /* 0x0000600007097a24 */ /* 0x040fe400078e02ff */
[----:B------:R-:W-:Y:S02]  /*1400*/  IMAD R7, R7, c[0x0][0x188], RZ ;  /* 0x0000620007077a24 */ /* 0x000fe400078e02ff */
[C---:B------:R-:W-:Y:S02]  /*1410*/  IMAD R9, R24.reuse, c[0x0][0x184], R9 ;  /* 0x0000610018097a24 */ /* 0x040fe400078e0209 */
[C---:B------:R-:W-:Y:S02]  /*1420*/  IMAD R12, R24.reuse, c[0x0][0x18c], R7 ;  /* 0x00006300180c7a24 */ /* 0x040fe400078e0207 */
[----:B------:R-:W-:Y:S01]  /*1430*/  IMAD.WIDE.U32 R24, R24, c[0x0][0x188], RZ ;  /* 0x0000620018187a25 */ /* 0x000fe200078e00ff */
[----:B------:R-:W-:-:S03]  /*1440*/  IADD3 R11, R11, R9, RZ ;  /* 0x000000090b0b7210 */ /* 0x000fc60007ffe0ff */
[----:B------:R-:W-:Y:S01]  /*1450*/  IMAD R9, R5, c[0x0][0x19c], R2 ;  /* 0x0000670005097a24 */ /* 0x000fe200078e0202 */
[----:B------:R-:W-:Y:S01]  /*1460*/  IADD3 R12, R25, R12, RZ ;  /* 0x0000000c190c7210 */ /* 0x000fe20007ffe0ff */
[----:B------:R-:W-:Y:S01]  /*1470*/  IMAD.WIDE.U32 R28, R5, c[0x0][0x198], R10 ;  /* 0x00006600051c7a25 */ /* 0x000fe200078e000a */
[----:B------:R-:W-:-:S03]  /*1480*/  SHF.R.S32.HI R10, RZ, 0x1f, R4 ;  /* 0x0000001fff0a7819 */ /* 0x000fc60000011404 */
[----:B------:R-:W-:Y:S02]  /*1490*/  IMAD.IADD R29, R29, 0x1, R9 ;  /* 0x000000011d1d7824 */ /* 0x000fe400078e0209 */
[----:B------:R-:W-:Y:S02]  /*14a0*/  IMAD R11, R10, c[0x0][0x1b0], RZ ;  /* 0x00006c000a0b7a24 */ /* 0x000fe400078e02ff */
[----:B------:R-:W-:-:S04]  /*14b0*/  IMAD.WIDE.U32 R28, R4, c[0x0][0x1b0], R28 ;  /* 0x00006c00041c7a25 */ /* 0x000fc800078e001c */
[----:B------:R-:W-:-:S04]  /*14c0*/  IMAD R11, R4, c[0x0][0x1b4], R11 ;  /* 0x00006d00040b7a24 */ /* 0x000fc800078e020b */
[----:B------:R-:W-:Y:S01]  /*14d0*/  IMAD.IADD R11, R29, 0x1, R11 ;  /* 0x000000011d0b7824 */ /* 0x000fe200078e020b */
[----:B------:R-:W-:Y:S05]  /*14e0*/  BRA `(.L_x_1310) ;  /* 0x0000040000007947 */ /* 0x000fea0003800000 */
.L_x_1309:
        /* <DEDUP_REMOVED lines=15> */
.L_x_1311:
[----:B------:R-:W-:Y:S01]  /*15e0*/  IABS R5, c[0x0][0x1c8] ;  /* 0x0000720000057a13 */ /* 0x000fe20000000000 */
[----:B------:R-:W-:Y:S01]  /*15f0*/  @P4 IMAD.IADD R12, R7, 0x1, R12 ;  /* 0x00000001070c4824 */ /* 0x000fe200078e020c */
[----:B------:R-:W-:Y:S02]  /*1600*/  MOV R10, RZ ;  /* 0x000000ff000a7202 */ /* 0x000fe40000000f00 */
[----:B------:R-:W1:Y:S01]  /*1610*/  I2F.RP R15, R5 ;  /* 0x00000005000f7306 */ /* 0x000e620000209400 */
[----:B------:R-:W-:-:S04]  /*1620*/  @P4 IMAD.WIDE.U32 R24, R12, c[0x0][0x1a0], RZ ;  /* 0x000068000c184a25 */ /* 0x000fc800078e00ff */
[----:B------:R-:W-:-:S03]  /*1630*/  @P4 IMAD R12, R12, c[0x0][0x1a4], R25 ;  /* 0x000069000c0c4a24 */ /* 0x000fc600078e0219 */
[----:B-1----:R-:W1:Y:S02]  /*1640*/  MUFU.RCP R11, R15 ;  /* 0x0000000f000b7308 */ /* 0x002e640000001000 */
[----:B-1----:R-:W-:Y:S02]  /*1650*/  IADD3 R11, R11, 0xffffffe, RZ ;  /* 0x0ffffffe0b0b7810 */ /* 0x002fe40007ffe0ff */
[----:B------:R-:W-:-:S04]  /*1660*/  MOV R15, R9 ;  /* 0x00000009000f7202 */ /* 0x000fc80000000f00 */
[----:B------:R-:W1:Y:S02]  /*1670*/  F2I.FTZ.U32.TRUNC.NTZ R11, R11 ;  /* 0x0000000b000b7305 */ /* 0x000e64000021f000 */
[----:B-1----:R-:W-:-:S04]  /*1680*/  IMAD.MOV R3, RZ, RZ, -R11 ;  /* 0x000000ffff037224 */ /* 0x002fc800078e0a0b */
[----:B------:R-:W-:Y:S01]  /*1690*/  IMAD R4, R3, R5, RZ ;  /* 0x0000000503047224 */ /* 0x000fe200078e02ff */
[----:B------:R-:W-:-:S03]  /*16a0*/  IABS R3, R22 ;  /* 0x0000001600037213 */ /* 0x000fc60000000000 */
[----:B------:R-:W-:-:S06]  /*16b0*/  IMAD.HI.U32 R4, R11, R4, R10 ;  /* 0x000000040b047227 */ /* 0x000fcc00078e000a */
[----:B------:R-:W-:-:S04]  /*16c0*/  IMAD.HI.U32 R4, R4, R3, RZ ;  /* 0x0000000304047227 */ /* 0x000fc800078e00ff */
[----:B------:R-:W-:-:S04]  /*16d0*/  IMAD.MOV R10, RZ, RZ, -R4 ;  /* 0x000000ffff0a7224 */ /* 0x000fc800078e0a04 */
[----:B------:R-:W-:Y:S01]  /*16e0*/  IMAD R10, R5, R10, R3 ;  /* 0x0000000a050a7224 */ /* 0x000fe200078e0203 */
[----:B------:R-:W-:-:S04]  /*16f0*/  LOP3.LUT R3, R22, c[0x0][0x1c8], RZ, 0x3c, !PT ;  /* 0x0000720016037a12 */ /* 0x000fc800078e3cff */
[----:B------:R-:W-:Y:S02]  /*1700*/  ISETP.GT.U32.AND P1, PT, R5, R10, PT ;  /* 0x0000000a0500720c */ /* 0x000fe40003f24070 */
[----:B------:R-:W-:-:S11]  /*1710*/  ISETP.GE.AND P2, PT, R3, RZ, PT ;  /* 0x000000ff0300720c */ /* 0x000fd60003f46270 */
[-C--:B------:R-:W-:Y:S02]  /*1720*/  @!P1 IADD3 R10, R10, -R5.reuse, RZ ;  /* 0x800000050a0a9210 */ /* 0x080fe40007ffe0ff */
[----:B------:R-:W-:Y:S02]  /*1730*/  @!P1 IADD3 R4, R4, 0x1, RZ ;  /* 0x0000000104049810 */ /* 0x000fe40007ffe0ff */
[----:B------:R-:W-:Y:S02]  /*1740*/  ISETP.GE.U32.AND P3, PT, R10, R5, PT ;  /* 0x000000050a00720c */ /* 0x000fe40003f66070 */
[----:B------:R-:W-:Y:S02]  /*1750*/  ISETP.NE.AND P1, PT, RZ, c[0x0][0x1c8], PT ;  /* 0x00007200ff007a0c */ /* 0x000fe40003f25270 */
[----:B------:R-:W-:-:S04]  /*1760*/  LEA R5, R133, 0xffffffc0, 0x6 ;  /* 0xffffffc085057811 */ /* 0x000fc800078e30ff */
[----:B------:R-:W-:Y:S01]  /*1770*/  SHF.R.S32.HI R3, RZ, 0x1f, R5 ;  /* 0x0000001fff037819 */ /* 0x000fe20000011405 */
[----:B------:R-:W-:-:S04]  /*1780*/  IMAD.WIDE.U32 R14, R5, c[0x0][0x198], R14 ;  /* 0x00006600050e7a25 */ /* 0x000fc800078e000e */
[----:B------:R-:W-:Y:S01]  /*1790*/  @P3 IADD3 R4, R4, 0x1, RZ ;  /* 0x0000000104043810 */ /* 0x000fe20007ffe0ff */
        /* <DEDUP_REMOVED lines=21> */
.L_x_1310:
[----:B------:R-:W-:Y:S01]  /*18f0*/  ISETP.NE.AND P1, PT, R13, -0x1, PT ;  /* 0xffffffff0d00780c */ /* 0x000fe20003f25270 */
[----:B------:R-:W-:Y:S01]  /*1900*/  IMAD.IADD R199, R0, 0x1, -R199 ;  /* 0x0000000100c77824 */ /* 0x000fe200078e0ac7 */
[----:B------:R-:W-:Y:S01]  /*1910*/  SHF.R.S32.HI R9, RZ, 0x1f, R86 ;  /* 0x0000001fff097819 */ /* 0x000fe20000011456 */
[----:B------:R-:W-:Y:S03]  /*1920*/  BSSY B0, `(.L_x_1312) ;  /* 0x0000071000007945 */ /* 0x000fe60003800000 */
[CC--:B------:R-:W-:Y:S02]  /*1930*/  LEA.HI R7, R9.reuse, R86.reuse, RZ, 0x4 ;  /* 0x0000005609077211 */ /* 0x0c0fe400078f20ff */
[----:B------:R-:W-:Y:S02]  /*1940*/  LEA.HI R15, R9, R86, RZ, 0x3 ;  /* 0x00000056090f7211 */ /* 0x000fe400078f18ff */
[----:B------:R-:W-:-:S02]  /*1950*/  SHF.R.S32.HI R0, RZ, 0x4, R7 ;  /* 0x00000004ff007819 */ /* 0x000fc40000011407 */
[----:B------:R-:W-:Y:S01]  /*1960*/  SHF.R.S32.HI R20, RZ, 0x3, R15 ;  /* 0x00000003ff147819 */ /* 0x000fe2000001140f */
[----:B------:R-:W-:Y:S01]  /*1970*/  @P1 IMAD.WIDE.U32 R30, R13, c[0x0][0x190], RZ ;  /* 0x000064000d1e1a25 */ /* 0x000fe200078e00ff */
[----:B-----5:R-:W-:Y:S02]  /*1980*/  @!P1 SHF.R.S32.HI R2, RZ, 0x1f, R207 ;  /* 0x0000001fff029819 */ /* 0x020fe400000114cf */
[----:B------:R-:W-:Y:S01]  /*1990*/  LOP3.LUT R15, R15, 0xfffffff8, RZ, 0xc0, !PT ;  /* 0xfffffff80f0f7812 */ /* 0x000fe200078ec0ff */
[----:B------:R-:W-:Y:S01]  /*19a0*/  @!P1 IMAD.WIDE.U32 R16, R207, c[0x0][0x178], RZ ;  /* 0x00005e00cf109a25 */ /* 0x000fe200078e00ff */
[C---:B------:R-:W-:Y:S02]  /*19b0*/  LEA.HI R14, R7.reuse, R0, RZ, 0x1 ;  /* 0x00000000070e7211 */ /* 0x040fe400078f08ff */
[----:B------:R-:W-:Y:S01]  /*19c0*/  LOP3.LUT R7, R7, 0xfffffff0, RZ, 0xc0, !PT ;  /* 0xfffffff007077812 */ /* 0x000fe200078ec0ff */
[----:B------:R-:W-:Y:S01]  /*19d0*/  @!P1 IMAD R2, R2, c[0x0][0x178], RZ ;  /* 0x00005e0002029a24 */ /* 0x000fe200078e02ff */
[----:B------:R-:W-:Y:S01]  /*19e0*/  LOP3.LUT R197, R14, 0xfffffffe, RZ, 0xc0, !PT ;  /* 0xfffffffe0ec57812 */ /* 0x000fe200078ec0ff */
[----:B------:R-:W-:Y:S01]  /*19f0*/  @P1 IMAD R13, R13, c[0x0][0x194], R31 ;  /* 0x000065000d0d1a24 */ /* 0x000fe200078e021f */
[----:B------:R-:W-:Y:S01]  /*1a00*/  IADD3 R7, -R7, R86, RZ ;  /* 0x0000005607077210 */ /* 0x000fe20007ffe1ff */
[----:B------:R-:W-:Y:S01]  /*1a10*/  @!P1 IMAD R2, R207, c[0x0][0x17c], R2 ;  /* 0x00005f00cf029a24 */ /* 0x000fe200078e0202 */
[----:B------:R-:W-:Y:S01]  /*1a20*/  SHF.R.S32.HI R21, RZ, 0x1f, R20 ;  /* 0x0000001fff157819 */ /* 0x000fe20000011414 */
[----:B------:R-:W-:Y:S01]  /*1a30*/  IMAD.IADD R197, R0, 0x1, -R197 ;  /* 0x0000000100c57824 */ /* 0x000fe200078e0ac5 */
[----:B------:R-:W-:Y:S01]  /*1a40*/  SHF.R.S32.HI R0, RZ, 0x1f, R7 ;  /* 0x0000001fff007819 */ /* 0x000fe20000011407 */
[----:B------:R-:W-:-:S02]  /*1a50*/  @!P1 IMAD.IADD R13, R17, 0x1, R2 ;  /* 0x00000001110d9824 */ /* 0x000fc400078e0202 */
[----:B------:R-:W-:Y:S01]  /*1a60*/  IMAD.IADD R2, R86, 0x1, -R15 ;  /* 0x0000000156027824 */ /* 0x000fe200078e0a0f */
[----:B------:R-:W-:Y:S01]  /*1a70*/  LEA.HI R0, R0, R7, RZ, 0x3 ;  /* 0x0000000700007211 */ /* 0x000fe200078f18ff */
[----:B------:R-:W-:Y:S02]  /*1a80*/  IMAD.SHL.U32 R15, R20, 0x40, RZ ;  /* 0x00000040140f7824 */ /* 0x000fe400078e00ff */
[----:B------:R-:W-:Y:S02]  /*1a90*/  IMAD.SHL.U32 R206, R2, 0x8, RZ ;  /* 0x0000000802ce7824 */ /* 0x000fe400078e00ff */
[----:B------:R-:W-:Y:S01]  /*1aa0*/  @!P1 IMAD.MOV.U32 R30, RZ, RZ, R16 ;  /* 0x000000ffff1e9224 */ /* 0x000fe200078e0010 */
[----:B------:R-:W-:Y:S01]  /*1ab0*/  LOP3.LUT R15, R15, 0x1c0, RZ, 0xc0, !PT ;  /* 0x000001c00f0f7812 */ /* 0x000fe200078ec0ff */
[----:B------:R-:W-:Y:S01]  /*1ac0*/  IMAD.WIDE R26, R27, 0x40, R20 ;  /* 0x000000401b1a7825 */ /* 0x000fe200078e0214 */
[----:B------:R-:W-:Y:S02]  /*1ad0*/  IADD3 R24, P2, R206, R24, RZ ;  /* 0x00000018ce187210 */ /* 0x000fe40007f5e0ff */
[----:B------:R-:W-:-:S02]  /*1ae0*/  SHF.R.S32.HI R14, RZ, 0x1f, R206 ;  /* 0x0000001fff0e7819 */ /* 0x000fc400000114ce */
[----:B------:R-:W-:Y:S02]  /*1af0*/  LEA.HI R16, R9, R86, RZ, 0x6 ;  /* 0x0000005609107211 */ /* 0x000fe400078f30ff */
[----:B------:R-:W-:Y:S01]  /*1b00*/  IADD3 R28, P3, R206, R28, RZ ;  /* 0x0000001cce1c7210 */ /* 0x000fe20007f7e0ff */
[----:B------:R-:W-:Y:S01]  /*1b10*/  IMAD.X R25, R14, 0x1, R12, P2 ;  /* 0x000000010e197824 */ /* 0x000fe200010e060c */
[----:B------:R-:W-:Y:S01]  /*1b20*/  IADD3 R30, P1, R206, R30, RZ ;  /* 0x0000001ece1e7210 */ /* 0x000fe20007f3e0ff */
[----:B------:R-:W-:Y:S01]  /*1b30*/  IMAD.SHL.U32 R16, R16, 0x8, RZ ;  /* 0x0000000810107824 */ /* 0x000fe200078e00ff */
[----:B------:R-:W-:Y:S01]  /*1b40*/  LOP3.LUT R18, R15, 0x38, R206, 0xf8, !PT ;  /* 0x000000380f127812 */ /* 0x000fe200078ef8ce */
[C---:B------:R-:W-:Y:S01]  /*1b50*/  IMAD.X R29, R14.reuse, 0x1, R11, P3 ;  /* 0x000000010e1d7824 */ /* 0x040fe200018e060b */
[----:B------:R-:W-:Y:S01]  /*1b60*/  SHF.R.U32.HI R15, RZ, 0x3, R15 ;  /* 0x00000003ff0f7819 */ /* 0x000fe2000001160f */
[----:B------:R-:W-:Y:S01]  /*1b70*/  IMAD.X R31, R14, 0x1, R13, P1 ;  /* 0x000000010e1f7824 */ /* 0x000fe200008e060d */
[----:B------:R-:W-:Y:S01]  /*1b80*/  LOP3.LUT R12, R0, 0xfffffff8, RZ, 0xc0, !PT ;  /* 0xfffffff8000c7812 */ /* 0x000fe200078ec0ff */
[----:B------:R-:W-:Y:S01]  /*1b90*/  IMAD R13, R10, c[0x0][0x1b8], RZ ;  /* 0x00006e000a0d7a24 */ /* 0x000fe200078e02ff */
[----:B------:R-:W-:Y:S01]  /*1ba0*/  LOP3.LUT R15, R18, R15, RZ, 0x3c, !PT ;  /* 0x0000000f120f7212 */ /* 0x000fe200078e3cff */
[----:B------:R-:W-:Y:S01]  /*1bb0*/  IMAD.WIDE.U32 R28, R20, c[0x0][0x198], R28 ;  /* 0x00006600141c7a25 */ /* 0x000fe200078e001c */
[----:B------:R-:W-:-:S02]  /*1bc0*/  SHF.R.S32.HI R11, RZ, 0x1f, R22 ;  /* 0x0000001fff0b7819 */ /* 0x000fc40000011416 */
[----:B------:R-:W-:Y:S01]  /*1bd0*/  IADD3 R10, R7, -R12, RZ ;  /* 0x8000000c070a7210 */ /* 0x000fe20007ffe0ff */
[----:B------:R-:W-:Y:S01]  /*1be0*/  IMAD R7, R4, c[0x0][0x1bc], R13 ;  /* 0x00006f0004077a24 */ /* 0x000fe200078e020d */
[----:B------:R-:W-:Y:S01]  /*1bf0*/  LOP3.LUT R205, R15, 0xfffffe00, R16, 0xf8, !PT ;  /* 0xfffffe000fcd7812 */ /* 0x000fe200078ef810 */
[----:B------:R-:W-:Y:S01]  /*1c00*/  IMAD R11, R11, c[0x0][0x1a8], RZ ;  /* 0x00006a000b0b7a24 */ /* 0x000fe200078e02ff */
[----:B------:R-:W-:Y:S01]  /*1c10*/  IADD3 R5, P1, R20, R5, RZ ;  /* 0x0000000514057210 */ /* 0x000fe20007f3e0ff */
[----:B------:R-:W-:Y:S01]  /*1c20*/  IMAD.WIDE.U32 R14, R4, c[0x0][0x1b8], R24 ;  /* 0x00006e00040e7a25 */ /* 0x000fe200078e0018 */
[----:B------:R-:W-:Y:S02]  /*1c30*/  MOV R135, R28 ;  /* 0x0000001c00877202 */ /* 0x000fe40000000f00 */
[----:B------:R-:W-:Y:S01]  /*1c40*/  IADD3 R85, R206, 0x40, RZ ;  /* 0x00000040ce557810 */ /* 0x000fe20007ffe0ff */
[----:B------:R-:W-:Y:S01]  /*1c50*/  IMAD.SHL.U32 R4, R10, 0x40, RZ ;  /* 0x000000400a047824 */ /* 0x000fe200078e00ff */
[----:B------:R-:W-:Y:S01]  /*1c60*/  IADD3 R84, R206, 0x80, RZ ;  /* 0x00000080ce547810 */ /* 0x000fe20007ffe0ff */
[----:B------:R-:W-:Y:S01]  /*1c70*/  IMAD.X R3, R21, 0x1, R3, P1 ;  /* 0x0000000115037824 */ /* 0x000fe200008e0603 */
[----:B------:R-:W-:Y:S01]  /*1c80*/  R2P PR, R10, 0x6 ;  /* 0x000000060a007804 */ /* 0x000fe20000000000 */
[----:B------:R-:W-:Y:S01]  /*1c90*/  IMAD R25, R22, c[0x0][0x1ac], R11 ;  /* 0x00006b0016197a24 */ /* 0x000fe200078e020b */
[----:B------:R-:W-:Y:S01]  /*1ca0*/  LOP3.LUT R4, R4, 0x1c0, RZ, 0xc0, !PT ;  /* 0x000001c004047812 */ /* 0x000fe200078ec0ff */
[----:B------:R-:W-:Y:S01]  /*1cb0*/  IMAD.SHL.U32 R11, R197, 0x8, RZ ;  /* 0x00000008c50b7824 */ /* 0x000fe200078e00ff */
[----:B------:R-:W-:Y:S01]  /*1cc0*/  ISETP.GE.AND P3, PT, R20, R199, PT ;  /* 0x000000c71400720c */ /* 0x000fe20003f66270 */
[----:B------:R-:W-:Y:S01]  /*1cd0*/  IMAD.IADD R15, R15, 0x1, R7 ;  /* 0x000000010f0f7824 */ /* 0x000fe200078e0207 */
[----:B------:R-:W-:Y:S01]  /*1ce0*/  SHF.R.U32.HI R10, RZ, 0x3, R4 ;  /* 0x00000003ff0a7819 */ /* 0x000fe20000011604 */
[----:B------:R-:W-:Y:S01]  /*1cf0*/  IMAD R13, R21, c[0x0][0x198], RZ ;  /* 0x00006600150d7a24 */ /* 0x000fe200078e02ff */
[----:B------:R-:W-:Y:S01]  /*1d00*/  LOP3.LUT R11, R4, 0x8, R11, 0xf8, !PT ;  /* 0x00000008040b7812 */ /* 0x000fe200078ef80b */
[----:B------:R-:W-:-:S02]  /*1d10*/  IMAD R4, R3, c[0x0][0x1a0], RZ ;  /* 0x0000680003047a24 */ /* 0x000fc400078e02ff */
[----:B------:R-:W-:Y:S01]  /*1d20*/  IMAD.WIDE.U32 R16, R5, c[0x0][0x1a0], R14 ;  /* 0x0000680005107a25 */ /* 0x000fe200078e000e */
[----:B------:R-:W-:-:S03]  /*1d30*/  LOP3.LUT R3, R11, R10, RZ, 0x3c, !PT ;  /* 0x0000000a0b037212 */ /* 0x000fc600078e3cff */
[----:B------:R-:W-:Y:S02]  /*1d40*/  IMAD R19, R5, c[0x0][0x1a4], R4 ;  /* 0x0000690005137a24 */ /* 0x000fe400078e0204 */
[----:B------:R-:W-:Y:S02]  /*1d50*/  IMAD.SHL.U32 R0, R0, 0x40, RZ ;  /* 0x0000004000007824 */ /* 0x000fe400078e00ff */
[----:B------:R-:W-:Y:S02]  /*1d60*/  IMAD.MOV.U32 R12, RZ, RZ, c[0x0][0x1a0] ;  /* 0x00006800ff0c7624 */ /* 0x000fe400078e00ff */
[----:B------:R-:W-:Y:S01]  /*1d70*/  IMAD.MOV.U32 R7, RZ, RZ, 0x10 ;  /* 0x00000010ff077424 */ /* 0x000fe200078e00ff */
[----:B------:R-:W-:Y:S01]  /*1d80*/  LOP3.LUT R0, R3, 0xfffffe00, R0, 0xf8, !PT ;  /* 0xfffffe0003007812 */ /* 0x000fe200078ef800 */
[----:B------:R-:W-:Y:S01]  /*1d90*/  IMAD.MOV.U32 R5, RZ, RZ, 0x20 ;  /* 0x00000020ff057424 */ /* 0x000fe200078e00ff */
[----:B------:R-:W-:Y:S01]  /*1da0*/  SHF.L.U64.HI R201, R12, R8, c[0x0][0x1a4] ;  /* 0x000069000cc97619 */ /* 0x000fe20000010208 */
[----:B------:R-:W-:Y:S01]  /*1db0*/  IMAD.WIDE.U32 R22, R22, c[0x0][0x1a8], R30 ;  /* 0x00006a0016167a25 */ /* 0x000fe200078e001e */
[----:B------:R-:W-:-:S02]  /*1dc0*/  SHF.L.U32 R202, R12, 0x4, RZ ;  /* 0x000000040cca7819 */ /* 0x000fc400000006ff */
[----:B------:R-:W-:Y:S01]  /*1dd0*/  SEL R7, R7, 0xfffffff0, !P1 ;  /* 0xfffffff007077807 */ /* 0x000fe20004800000 */
[----:B------:R-:W-:Y:S01]  /*1de0*/  IMAD R13, R20, c[0x0][0x19c], R13 ;  /* 0x00006700140d7a24 */ /* 0x000fe200078e020d */
[----:B------:R-:W-:Y:S01]  /*1df0*/  SEL R5, R5, 0xffffffe0, !P2 ;  /* 0xffffffe005057807 */ /* 0x000fe20005000000 */
[----:B------:R-:W-:Y:S02]  /*1e00*/  IMAD.SHL.U32 R205, R205, 0x2, RZ ;  /* 0x00000002cdcd7824 */ /* 0x000fe400078e00ff */
[----:B------:R-:W-:Y:S02]  /*1e10*/  IMAD.IADD R134, R29, 0x1, R13 ;  /* 0x000000011d867824 */ /* 0x000fe400078e020d */
[----:B------:R-:W-:Y:S02]  /*1e20*/  IMAD.IADD R25, R23, 0x1, R25 ;  /* 0x0000000117197824 */ /* 0x000fe400078e0219 */
[----:B------:R-:W-:Y:S01]  /*1e30*/  IMAD.IADD R19, R17, 0x1, R19 ;  /* 0x0000000111137824 */ /* 0x000fe200078e0213 */
[----:B------:R-:W-:Y:S05]  /*1e40*/  @P3 BRA `(.L_x_1313) ;  /* 0x000001e000003947 */ /* 0x000fea0003800000 */
[----:B------:R-:W-:Y:S01]  /*1e50*/  ISETP.GE.AND P5, PT, R206, c[0x0][0x220], PT ;  /* 0x00008800ce007a0c */ /* 0x000fe20003fa6270 */
[----:B------:R-:W-:Y:S01]  /*1e60*/  IMAD R3, R27, c[0x0][0x190], RZ ;  /* 0x000064001b037a24 */ /* 0x000fe200078e02ff */
[----:B------:R-:W-:Y:S01]  /*1e70*/  ISETP.GE.AND P4, PT, R85, c[0x0][0x220], PT ;  /* 0x0000880055007a0c */ /* 0x000fe20003f86270 */
[----:B------:R-:W-:Y:S01]  /*1e80*/  IMAD.MOV.U32 R24, RZ, RZ, R22 ;  /* 0x000000ffff187224 */ /* 0x000fe200078e0016 */
[----:B------:R-:W-:Y:S01]  /*1e90*/  ISETP.GE.AND P3, PT, R84, c[0x0][0x220], PT ;  /* 0x0000880054007a0c */ /* 0x000fe20003f66270 */
[----:B------:R-:W-:-:S02]  /*1ea0*/  IMAD R3, R26, c[0x0][0x194], R3 ;  /* 0x000065001a037a24 */ /* 0x000fc400078e0203 */
        /* <DEDUP_REMOVED lines=24> */
.L_x_1313:
[----:B------:R-:W-:Y:S05]  /*2030*/  BSYNC B0 ;  /* 0x0000000000007941 */ /* 0x000fea0003800000 */
.L_x_1312:
[----:B------:R-:W-:Y:S01]  /*2040*/  IADD3 R11, R20, 0x10, RZ ;  /* 0x00000010140b7810 */ /* 0x000fe20007ffe0ff */
[----:B------:R-:W-:Y:S03]  /*2050*/  BSSY B0, `(.L_x_1314) ;  /* 0x0000024000007945 */ /* 0x000fe60003800000 */
[----:B------:R-:W-:-:S13]  /*2060*/  ISETP.GE.AND P1, PT, R11, R199, PT ;  /* 0x000000c70b00720c */ /* 0x000fda0003f26270 */
[----:B------:R-:W-:Y:S05]  /*2070*/  @P1 BRA `(.L_x_1315) ;  /* 0x0000021000001947 */ /* 0x000fea0003800000 */
[----:B------:R-:W-:Y:S01]  /*2080*/  IADD3 R4, P1, R26, 0x10, RZ ;  /* 0x000000101a047810 */ /* 0x000fe20007f3e0ff */
[----:B-1----:R-:W-:Y:S01]  /*2090*/  IMAD.MOV.U32 R14, RZ, RZ, R22 ;  /* 0x000000ffff0e7224 */ /* 0x002fe200078e0016 */
        /* <DEDUP_REMOVED lines=31> */
.L_x_1315:
[----:B------:R-:W-:Y:S05]  /*2290*/  BSYNC B0 ;  /* 0x0000000000007941 */ /* 0x000fea0003800000 */
.L_x_1314:
        /* <DEDUP_REMOVED lines=37> */
.L_x_1317:
[----:B------:R-:W-:Y:S05]  /*24f0*/  BSYNC B0 ;  /* 0x0000000000007941 */ /* 0x000fea0003800000 */
.L_x_1316:
[----:B-1----:R-:W-:Y:S01]  /*2500*/  IADD3 R15, R20, 0x30, RZ ;  /* 0x00000030140f7810 */ /* 0x002fe20007ffe0ff */
        /* <DEDUP_REMOVED lines=35> */
.L_x_1319:
[----:B------:R-:W-:Y:S05]  /*2740*/  BSYNC B0 ;  /* 0x0000000000007941 */ /* 0x000fea0003800000 */
.L_x_1318:
[----:B------:R-:W-:Y:S01]  /*2750*/  IADD3 R87, R133, -0x1, RZ ;  /* 0xffffffff85577810 */ /* 0x000fe20007ffe0ff */
[----:B------:R-:W-:Y:S04]  /*2760*/  BSSY B0, `(.L_x_1320) ;  /* 0x000001e000007945 */ /* 0x000fe80003800000 */
[----:B------:R-:W-:-:S04]  /*2770*/  IMAD.SHL.U32 R3, R87, 0x40, RZ ;  /* 0x0000004057037824 */ /* 0x000fc800078e00ff */
[----:B------:R-:W-:-:S05]  /*2780*/  IMAD.IADD R10, R88, 0x1, -R3 ;  /* 0x00000001580a7824 */ /* 0x000fca00078e0a03 */
[----:B------:R-:W-:-:S13]  /*2790*/  ISETP.GE.AND P1, PT, R20, R10, PT ;  /* 0x0000000a1400720c */ /* 0x000fda0003f26270 */
[----:B------:R-:W-:Y:S05]  /*27a0*/  @P1 BRA `(.L_x_1321) ;  /* 0x0000019000001947 */ /* 0x000fea0003800000 */
[----:B------:R-:W-:Y:S02]  /*27b0*/  ISETP.GE.AND P4, PT, R206, c[0x0][0x220], PT ;  /* 0x00008800ce007a0c */ /* 0x000fe40003f86270 */
[----:B------:R-:W-:Y:S02]  /*27c0*/  ISETP.GE.AND P3, PT, R85, c[0x0][0x220], PT ;  /* 0x0000880055007a0c */ /* 0x000fe40003f66270 */
[----:B------:R-:W-:-:S09]  /*27d0*/  ISETP.GE.AND P1, PT, R84, c[0x0][0x220], PT ;  /* 0x0000880054007a0c */ /* 0x000fd20003f26270 */
[C---:B-1----:R-:W-:Y:S01]  /*27e0*/  @!P4 LEA R24, P5, R135.reuse, c[0x0][0x168], 0x1 ;  /* 0x00005a008718ca11 */ /* 0x042fe200078a08ff */
        /* <DEDUP_REMOVED lines=21> */
.L_x_1321:
[----:B------:R-:W-:Y:S05]  /*2940*/  BSYNC B0 ;  /* 0x0000000000007941 */ /* 0x000fea0003800000 */
.L_x_1320:
        /* <DEDUP_REMOVED lines=8> */
[----:B-1----:R-:W-:Y:S02]  /*29d0*/  IADD3 R23, P2, R204, R135, RZ ;  /* 0x00000087cc177210 */ /* 0x002fe40007f5e0ff */
        /* <DEDUP_REMOVED lines=24> */
.L_x_1323:
[----:B------:R-:W-:Y:S05]  /*2b60*/  BSYNC B0 ;  /* 0x0000000000007941 */ /* 0x000fea0003800000 */
.L_x_1322:
[----:B------:R-:W-:Y:S01]  /*2b70*/  ISETP.GE.AND P1, PT, R13, R10, PT ;  /* 0x0000000a0d00720c */ /* 0x000fe20003f26270 */
[----:B------:R-:W-:-:S12]  /*2b80*/  BSSY B0, `(.L_x_1324) ;  /* 0x000001e000007945 */ /* 0x000fd80003800000 */
[----:B------:R-:W-:Y:S05]  /*2b90*/  @P1 BRA `(.L_x_1325) ;  /* 0x000001c000001947 */ /* 0x000fea0003800000 */
[----:B------:R-:W-:Y:S01]  /*2ba0*/  ISETP.GE.AND P4, PT, R206, c[0x0][0x220], PT ;  /* 0x00008800ce007a0c */ /* 0x000fe20003f86270 */
[----:B-1----:R-:W-:Y:S01]  /*2bb0*/  IMAD.MOV.U32 R25, RZ, RZ, c[0x0][0x19c] ;  /* 0x00006700ff197624 */ /* 0x002fe200078e00ff */
        /* <DEDUP_REMOVED lines=26> */
.L_x_1325:
[----:B------:R-:W-:Y:S05]  /*2d60*/  BSYNC B0 ;  /* 0x0000000000007941 */ /* 0x000fea0003800000 */
.L_x_1324:
[----:B------:R-:W-:Y:S01]  /*2d70*/  ISETP.GE.AND P1, PT, R15, R10, PT ;  /* 0x0000000a0f00720c */ /* 0x000fe20003f26270 */
[----:B------:R-:W-:-:S12]  /*2d80*/  BSSY B0, `(.L_x_1326) ;  /* 0x0000021000007945 */ /* 0x000fd80003800000 */
[----:B------:R-:W-:Y:S05]  /*2d90*/  @P1 BRA `(.L_x_1327) ;  /* 0x000001f000001947 */ /* 0x000fea0003800000 */
[----:B------:R-:W-:Y:S01]  /*2da0*/  ISETP.GE.AND P4, PT, R206, c[0x0][0x220], PT ;  /* 0x00008800ce007a0c */ /* 0x000fe20003f86270 */
[----:B-12---:R-:W-:Y:S01]  /*2db0*/  IMAD.MOV.U32 R22, RZ, RZ, R135 ;  /* 0x000000ffff167224 */ /* 0x006fe200078e0087 */
[----:B------:R-:W-:Y:S01]  /*2dc0*/  ISETP.GE.AND P3, PT, R85, c[0x0][0x220], PT ;  /* 0x0000880055007a0c */ /* 0x000fe20003f66270 */
[----:B------:R-:W-:Y:S01]  /*2dd0*/  IMAD.MOV.U32 R23, RZ, RZ, R134 ;  /* 0x000000ffff177224 */ /* 0x000fe200078e0086 */
[----:B------:R-:W-:Y:S01]  /*2de0*/  ULDC UR4, c[0x0][0x19c] ;  /* 0x0000670000047ab9 */ /* 0x000fe20000000800 */
[----:B------:R-:W-:Y:S01]  /*2df0*/  ISETP.GE.AND P1, PT, R84, c[0x0][0x220], PT ;  /* 0x0000880054007a0c */ /* 0x000fe20003f26270 */
[----:B------:R-:W-:Y:S01]  /*2e00*/  UIMAD UR4, UR4, 0x30, URZ ;  /* 0x00000030040478a4 */ /* 0x000fe2000f8e023f */
        /* <DEDUP_REMOVED lines=24> */
.L_x_1327:
[----:B------:R-:W-:Y:S05]  /*2f90*/  BSYNC B0 ;  /* 0x0000000000007941 */ /* 0x000fea0003800000 */
.L_x_1326:
        /* <DEDUP_REMOVED lines=14> */
[----:B-12---:R-:W-:Y:S01]  /*3080*/  @!P3 IMAD.MOV.U32 R22, RZ, RZ, R220 ;  /* 0x000000ffff16b224 */ /* 0x006fe200078e00dc */
        /* <DEDUP_REMOVED lines=17> */
.L_x_1329:
[----:B------:R-:W-:Y:S05]  /*31a0*/  BSYNC B0 ;  /* 0x0000000000007941 */ /* 0x000fea0003800000 */
.L_x_1328:
        /* <DEDUP_REMOVED lines=11> */
[C---:B-1----:R-:W-:Y:S01]  /*3260*/  @!P3 LEA R24, P5, R202.reuse, R220, 0x1 ;  /* 0x000000dcca18b211 */ /* 0x042fe200078a08ff */
[----:B------:R1:W-:Y:S01]  /*3270*/  @P3 STS.128 [R205+0xc800], RZ ;  /* 0x00c800ffcd003388 */ /* 0x0003e20000000c00 */
[C---:B--2---:R-:W-:Y:S02]  /*3280*/  @!P2 LEA R22, P4, R11.reuse, c[0x0][0x170], 0x1 ;  /* 0x00005c000b16aa11 */ /* 0x044fe400078808ff */
        /* <DEDUP_REMOVED lines=19> */
.L_x_1331:
[----:B------:R-:W-:Y:S05]  /*33c0*/  BSYNC B0 ;  /* 0x0000000000007941 */ /* 0x000fea0003800000 */
.L_x_1330:
        /* <DEDUP_REMOVED lines=13> */
[----:B-1----:R-:W-:Y:S01]  /*34a0*/  @!P3 LEA R24, P5, R13, R220, 0x1 ;  /* 0x000000dc0d18b211 */ /* 0x002fe200078a08ff */
[----:B------:R-:W-:Y:S01]  /*34b0*/  IMAD.X R8, R14, 0x1, R19, P4 ;  /* 0x000000010e087824 */ /* 0x000fe200020e0613 */
[----:B--2---:R-:W-:Y:S01]  /*34c0*/  @!P2 LEA R22, P4, R11, c[0x0][0x170], 0x1 ;  /* 0x00005c000b16aa11 */ /* 0x004fe200078808ff */
        /* <DEDUP_REMOVED lines=20> */
.L_x_1333:
[----:B------:R-:W-:Y:S05]  /*3610*/  BSYNC B0 ;  /* 0x0000000000007941 */ /* 0x000fea0003800000 */
.L_x_1332:
        /* <DEDUP_REMOVED lines=17> */
[----:B------:R1:W-:Y:S01]  /*3730*/  @P3 STS.128 [R205+0xd800], RZ ;  /* 0x00d800ffcd003388 */ /* 0x0003e20000000c00 */
[----:B------:R-:W-:Y:S02]  /*3740*/  @!P2 LEA R14, P4, R18, c[0x0][0x170], 0x1 ;  /* 0x00005c00120eaa11 */ /* 0x000fe400078808ff */
[----:B------:R-:W-:Y:S02]  /*3750*/  @!P3 IMAD R8, R8, 0x60, RZ ;  /* 0x000000600808b824 */ /* 0x000fe400078e02ff */
[----:B------:R-:W-:-:S03]  /*3760*/  @!P2 LEA.HI.X R15, R18, c[0x0][0x174], R10, 0x1, P4 ;  /* 0x00005d00120faa11 */ /* 0x000fc600020f0c0a */
        /* <DEDUP_REMOVED lines=18> */
.L_x_1335:
[----:B------:R-:W-:Y:S05]  /*3890*/  BSYNC B0 ;  /* 0x0000000000007941 */ /* 0x000fea0003800000 */
.L_x_1334:
[C---:B------:R-:W-:Y:S01]  /*38a0*/  IMAD.SHL.U32 R8, R2.reuse, 0x40, RZ ;  /* 0x0000004002087824 */ /* 0x040fe200078e00ff */
[----:B------:R-:W-:Y:S01]  /*38b0*/  R2P PR, R2, 0x6 ;  /* 0x0000000602007804 */ /* 0x000fe20000000000 */
[----:B------:R-:W-:Y:S01]  /*38c0*/  IMAD.SHL.U32 R20, R20, 0x8, RZ ;  /* 0x0000000814147824 */ /* 0x000fe200078e00ff */
[----:B------:R-:W0:Y:S01]  /*38d0*/  LDGDEPBAR ;  /* 0x00000000000079af */ /* 0x000e220000000000 */
[----:B------:R-:W-:Y:S01]  /*38e0*/  IMAD R198, R9, 0x400, R0 ;  /* 0x0000040009c67824 */ /* 0x000fe200078e0200 */
[----:B------:R-:W-:Y:S01]  /*38f0*/  LOP3.LUT R11, R8, 0x1c0, RZ, 0xc0, !PT ;  /* 0x000001c0080b7812 */ /* 0x000fe200078ec0ff */
[----:B------:R-:W-:Y:S01]  /*3900*/  IMAD.SHL.U32 R86, R86, 0x2, RZ ;  /* 0x0000000256567824 */ /* 0x000fe200078e00ff */
[----:B------:R-:W-:Y:S01]  /*3910*/  ISETP.GT.AND P6, PT, R87, R200, PT ;  /* 0x000000c85700720c */ /* 0x000fe20003fc4270 */
[----:B------:R-:W-:Y:S01]  /*3920*/  IMAD.SHL.U32 R198, R198, 0x2, RZ ;  /* 0x00000002c6c67824 */ /* 0x000fe200078e00ff */
[----:B------:R-:W-:Y:S02]  /*3930*/  LOP3.LUT R8, R11, 0x8, R20, 0xf8, !PT ;  /* 0x000000080b087812 */ /* 0x000fe400078ef814 */
[----:B------:R-:W-:Y:S01]  /*3940*/  SHF.R.U32.HI R11, RZ, 0x3, R11 ;  /* 0x00000003ff0b7819 */ /* 0x000fe2000001160b */
[--C-:B------:R-:W-:Y:S01]  /*3950*/  IMAD R196, R7, 0x2, R198.reuse ;  /* 0x0000000207c47824 */ /* 0x100fe200078e02c6 */
[----:B-1----:R-:W-:Y:S01]  /*3960*/  LDSM.16.M88.4 R24, [R198] ;  /* 0x00000000c618783b */ /* 0x002fe20000000200 */
[C---:B------:R-:W-:Y:S01]  /*3970*/  IMAD R194, R5.reuse, 0x2, R198 ;  /* 0x0000000205c27824 */ /* 0x040fe200078e02c6 */
[----:B------:R-:W-:Y:S01]  /*3980*/  LOP3.LUT R8, R8, R11, RZ, 0x3c, !PT ;  /* 0x0000000b08087212 */ /* 0x000fe200078e3cff */
[----:B------:R-:W-:Y:S01]  /*3990*/  IMAD R193, R5, 0x2, R196 ;  /* 0x0000000205c17824 */ /* 0x000fe200078e02c4 */
[----:B------:R-:W-:Y:S01]  /*39a0*/  LDSM.16.M88.4 R60, [R196] ;  /* 0x00000000c43c783b */ /* 0x000fe20000000200 */
[----:B------:R-:W-:-:S02]  /*39b0*/  LOP3.LUT R86, R86, 0x6, RZ, 0xc0, !PT ;  /* 0x0000000656567812 */ /* 0x000fc400078ec0ff */
[----:B------:R-:W-:Y:S01]  /*39c0*/  IMAD R197, R197, 0x200, R8 ;  /* 0x00000200c5c57824 */ /* 0x000fe200078e0208 */
[----:B--2---:R-:W-:Y:S03]  /*39d0*/  LDSM.16.M88.4 R20, [R194] ;  /* 0x00000000c214783b */ /* 0x004fe60000000200 */
[----:B------:R-:W-:Y:S01]  /*39e0*/  IMAD.SHL.U32 R197, R197, 0x2, RZ ;  /* 0x00000002c5c57824 */ /* 0x000fe200078e00ff */
[----:B------:R-:W-:Y:S04]  /*39f0*/  LDSM.16.M88.4 R68, [R193] ;  /* 0x00000000c144783b */ /* 0x000fe80000000200 */
[----:B------:R-:W1:Y:S01]  /*3a00*/  LDSM.16.M88.4 R72, [R197+0x6000] ;  /* 0x00600000c548783b */ /* 0x000e620000000200 */
[----:B------:R-:W-:-:S02]  /*3a10*/  IADD3 R2, R197, 0x6000, RZ ;  /* 0x00006000c5027810 */ /* 0x000fc40007ffe0ff */
[----:B------:R-:W-:Y:S01]  /*3a20*/  IADD3 R195, R197, 0x6020, RZ ;  /* 0x00006020c5c37810 */ /* 0x000fe20007ffe0ff */
[----:B------:R-:W2:Y:S01]  /*3a30*/  LDSM.16.M88.4 R40, [R197+0x6800] ;  /* 0x00680000c528783b */ /* 0x000ea20000000200 */
[----:B------:R-:W-:Y:S01]  /*3a40*/  @P1 IADD3 R195, R2, -0x20, RZ ;  /* 0xffffffe002c31810 */ /* 0x000fe20007ffe0ff */
[----:B------:R-:W-:Y:S02]  /*3a50*/  IMAD.MOV.U32 R2, RZ, RZ, 0x40 ;  /* 0x00000040ff027424 */ /* 0x000fe400078e00ff */
[----:B------:R-:W5:Y:S01]  /*3a60*/  LDSM.16.M88.4 R32, [R197+0x7000] ;  /* 0x00700000c520783b */ /* 0x000f620000000200 */
[C---:B------:R-:W-:Y:S02]  /*3a70*/  IADD3 R187, R195.reuse, 0x800, RZ ;  /* 0x00000800c3bb7810 */ /* 0x040fe40007ffe0ff */
[----:B------:R-:W-:Y:S01]  /*3a80*/  SEL R2, R2, 0xffffffc0, !P2 ;  /* 0xffffffc002027807 */ /* 0x000fe20005000000 */
[----:B------:R-:W3:Y:S01]  /*3a90*/  LDSM.16.M88.4 R12, [R197+0x7800] ;  /* 0x00780000c50c783b */ /* 0x000ee20000000200 */
[----:B------:R-:W-:-:S02]  /*3aa0*/  IADD3 R186, R195, 0x1000, RZ ;  /* 0x00001000c3ba7810 */ /* 0x000fc40007ffe0ff */
[----:B------:R-:W-:Y:S01]  /*3ab0*/  IADD3 R185, R195, 0x1800, RZ ;  /* 0x00001800c3b97810 */ /* 0x000fe20007ffe0ff */
[----:B------:R-:W4:Y:S01]  /*3ac0*/  LDSM.16.M88.4 R64, [R195] ;  /* 0x00000000c340783b */ /* 0x000f220000000200 */
[----:B------:R-:W-:Y:S01]  /*3ad0*/  IMAD.IADD R191, R197, 0x1, R2 ;  /* 0x00000001c5bf7824 */ /* 0x000fe200078e0202 */
[C---:B------:R-:W-:Y:S01]  /*3ae0*/  IADD3 R183, R195.reuse, 0x2000, RZ ;  /* 0x00002000c3b77810 */ /* 0x040fe20007ffe0ff */
[----:B------:R-:W-:Y:S01]  /*3af0*/  IMAD.IADD R184, R2, 0x1, R195 ;  /* 0x0000000102b87824 */ /* 0x000fe200078e02c3 */
[----:B------:R-:W3:Y:S01]  /*3b00*/  LDSM.16.M88.4 R56, [R195+0x800] ;  /* 0x00080000c338783b */ /* 0x000ee20000000200 */
        /* <DEDUP_REMOVED lines=10> */
[----:B------:R-:W-:Y:S01]  /*3bb0*/  LDSM.16.M88.4 R80, [R191+0x7000] ;  /* 0x00700000bf50783b */ /* 0x000fe20000000200 */
[C---:B-1----:R-:W-:Y:S03]  /*3bc0*/  HMMA.16816.F32 R8, R24.reuse, R72, RZ ;  /* 0x000000481808723c */ /* 0x042fe600000018ff */
[----:B------:R-:W-:Y:S05]  /*3bd0*/  LDSM.16.M88.4 R76, [R191+0x7800] ;  /* 0x00780000bf4c783b */ /* 0x000fea0000000200 */
[C---:B------:R-:W-:Y:S08]  /*3be0*/  HMMA.16816.F32 R72, R24.reuse, R74, RZ ;  /* 0x0000004a1848723c */ /* 0x040ff000000018ff */
[C---:B--2---:R-:W-:Y:S08]  /*3bf0*/  HMMA.16816.F32 R44, R24.reuse, R40, RZ ;  /* 0x00000028182c723c */ /* 0x044ff000000018ff */
[C---:B------:R-:W-:Y:S08]  /*3c00*/  HMMA.16816.F32 R40, R24.reuse, R42, RZ ;  /* 0x0000002a1828723c */ /* 0x040ff000000018ff */
[C---:B-----5:R-:W-:Y:S08]  /*3c10*/  HMMA.16816.F32 R36, R24.reuse, R32, RZ ;  /* 0x000000201824723c */ /* 0x060ff000000018ff */
[C---:B------:R-:W-:Y:S08]  /*3c20*/  HMMA.16816.F32 R32, R24.reuse, R34, RZ ;  /* 0x000000221820723c */ /* 0x040ff000000018ff */
[C---:B---3--:R-:W-:Y:S08]  /*3c30*/  HMMA.16816.F32 R28, R24.reuse, R12, RZ ;  /* 0x0000000c181c723c */ /* 0x048ff000000018ff */
[----:B------:R-:W-:Y:S01]  /*3c40*/  HMMA.16816.F32 R24, R24, R14, RZ ;  /* 0x0000000e1818723c */ /* 0x000fe200000018ff */
[----:B------:R-:W1:Y:S07]  /*3c50*/  LDSM.16.M88.4 R12, [R191+0x6800] ;  /* 0x00680000bf0c783b */ /* 0x000e6e0000000200 */
[C---:B----4-:R-:W-:Y:S08]  /*3c60*/  HMMA.16816.F32 R8, R60.reuse, R64, R8 ;  /* 0x000000403c08723c */ /* 0x050ff00000001808 */
[C---:B------:R-:W-:Y:S01]  /*3c70*/  HMMA.16816.F32 R72, R60.reuse, R66, R72 ;  /* 0x000000423c48723c */ /* 0x040fe20000001848 */
[----:B------:R-:W-:Y:S07]  /*3c80*/  LDSM.16.M88.4 R64, [R184] ;  /* 0x00000000b840783b */ /* 0x000fee0000000200 */
[C---:B------:R-:W-:Y:S08]  /*3c90*/  HMMA.16816.F32 R44, R60.reuse, R56, R44 ;  /* 0x000000383c2c723c */ /* 0x040ff0000000182c */
[C---:B------:R-:W-:Y:S01]  /*3ca0*/  HMMA.16816.F32 R40, R60.reuse, R58, R40 ;  /* 0x0000003a3c28723c */ /* 0x040fe20000001828 */
[----:B------:R-:W-:Y:S07]  /*3cb0*/  LDSM.16.M88.4 R56, [R197+0x9800] ;  /* 0x00980000c538783b */ /* 0x000fee0000000200 */
[C---:B------:R-:W-:Y:S08]  /*3cc0*/  HMMA.16816.F32 R28, R60.reuse, R48, R28 ;  /* 0x000000303c1c723c */ /* 0x040ff0000000181c */
[C---:B------:R-:W-:Y:S01]  /*3cd0*/  HMMA.16816.F32 R24, R60.reuse, R50, R24 ;  /* 0x000000323c18723c */ /* 0x040fe20000001818 */
[----:B------:R-:W2:Y:S07]  /*3ce0*/  LDSM.16.M88.4 R48, [R184+0x800] ;  /* 0x00080000b830783b */ /* 0x000eae0000000200 */
[C---:B------:R-:W-:Y:S08]  /*3cf0*/  HMMA.16816.F32 R36, R60.reuse, R52, R36 ;  /* 0x000000343c24723c */ /* 0x040ff00000001824 */
[----:B------:R-:W-:Y:S01]  /*3d00*/  HMMA.16816.F32 R32, R60, R54, R32 ;  /* 0x000000363c20723c */ /* 0x000fe20000001820 */
[----:B------:R-:W-:Y:S04]  /*3d10*/  LDSM.16.M88.4 R52, [R198+0x2000] ;  /* 0x00200000c634783b */ /* 0x000fe80000000200 */
[----:B------:R-:W-:Y:S03]  /*3d20*/  LDSM.16.M88.4 R60, [R197+0x9000] ;  /* 0x00900000c53c783b */ /* 0x000fe60000000200 */
[C---:B------:R-:W-:Y:S08]  /*3d30*/  HMMA.16816.F32 R8, R20.reuse, R16, R8 ;  /* 0x000000101408723c */ /* 0x040ff00000001808 */
[C---:B------:R-:W-:Y:S01]  /*3d40*/  HMMA.16816.F32 R72, R20.reuse, R18, R72 ;  /* 0x000000121448723c */ /* 0x040fe20000001848 */
[----:B------:R-:W3:Y:S07]  /*3d50*/  LDSM.16.M88.4 R16, [R184+0x1000] ;  /* 0x00100000b810783b */ /* 0x000eee0000000200 */
        /* <DEDUP_REMOVED lines=8> */
[----:B------:R-:W4:Y:S07]  /*3de0*/  LDSM.16.M88.4 R20, [R197+0x8000] ;  /* 0x00800000c514783b */ /* 0x000f2e0000000200 */
[C---:B--2---:R-:W-:Y:S08]  /*3df0*/  HMMA.16816.F32 R44, R68.reuse, R48, R44 ;  /* 0x00000030442c723c */ /* 0x044ff0000000182c */
[C---:B------:R-:W-:Y:S01]  /*3e00*/  HMMA.16816.F32 R40, R68.reuse, R50, R40 ;  /* 0x000000324428723c */ /* 0x040fe20000001828 */
[----:B------:R-:W2:Y:S07]  /*3e10*/  LDSM.16.M88.4 R48, [R197+0x8800] ;  /* 0x00880000c530783b */ /* 0x000eae0000000200 */
[C---:B------:R-:W-:Y:S08]  /*3e20*/  HMMA.16816.F32 R8, R68.reuse, R64, R8 ;  /* 0x000000404408723c */ /* 0x040ff00000001808 */
[C---:B------:R-:W-:Y:S08]  /*3e30*/  HMMA.16816.F32 R72, R68.reuse, R66, R72 ;  /* 0x000000424448723c */ /* 0x040ff00000001848 */
[C---:B---3--:R-:W-:Y:S08]  /*3e40*/  HMMA.16816.F32 R36, R68.reuse, R16, R36 ;  /* 0x000000104424723c */ /* 0x048ff00000001824 */
[C---:B------:R-:W-:Y:S01]  /*3e50*/  HMMA.16816.F32 R64, R68.reuse, R18, R32 ;  /* 0x000000124440723c */ /* 0x040fe20000001820 */
[----:B------:R-:W-:Y:S04]  /*3e60*/  LDSM.16.M88.4 R32, [R196+0x2000] ;  /* 0x00200000c420783b */ /* 0x000fe80000000200 */
[----:B------:R-:W3:Y:S03]  /*3e70*/  LDSM.16.M88.4 R16, [R195+0x2000] ;  /* 0x00200000c310783b */ /* 0x000ee60000000200 */
[C---:B-1----:R-:W-:Y:S08]  /*3e80*/  HMMA.16816.F32 R28, R68.reuse, R12, R28 ;  /* 0x0000000c441c723c */ /* 0x042ff0000000181c */
[----:B------:R-:W-:Y:S01]  /*3e90*/  HMMA.16816.F32 R24, R68, R14, R24 ;  /* 0x0000000e4418723c */ /* 0x000fe20000001818 */
[----:B------:R-:W1:Y:S04]  /*3ea0*/  LDSM.16.M88.4 R12, [R195+0x2800] ;  /* 0x00280000c30c783b */ /* 0x000e680000000200 */
[----:B------:R-:W-:Y:S03]  /*3eb0*/  LDSM.16.M88.4 R68, [R193+0x2000] ;  /* 0x00200000c144783b */ /* 0x000fe60000000200 */
[C---:B----4-:R-:W-:Y:S08]  /*3ec0*/  HMMA.16816.F32 R8, R52.reuse, R20, R8 ;  /* 0x000000143408723c */ /* 0x050ff00000001808 */
[C---:B------:R-:W-:Y:S01]  /*3ed0*/  HMMA.16816.F32 R72, R52.reuse, R22, R72 ;  /* 0x000000163448723c */ /* 0x040fe20000001848 */
[----:B------:R-:W4:Y:S07]  /*3ee0*/  LDSM.16.M88.4 R20, [R195+0x3000] ;  /* 0x00300000c314783b */ /* 0x000f2e0000000200 */
        /* <DEDUP_REMOVED lines=8> */
[----:B------:R-:W2:Y:S04]  /*3f70*/  LDSM.16.M88.4 R56, [R195+0x3800] ;  /* 0x00380000c338783b */ /* 0x000ea80000000200 */
[----:B------:R-:W-:Y:S03]  /*3f80*/  LDSM.16.M88.4 R24, [R191+0x8000] ;  /* 0x00800000bf18783b */ /* 0x000fe60000000200 */
[C---:B---3--:R-:W-:Y:S08]  /*3f90*/  HMMA.16816.F32 R8, R32.reuse, R16, R8 ;  /* 0x000000102008723c */ /* 0x048ff00000001808 */
[C---:B------:R-:W-:Y:S01]  /*3fa0*/  HMMA.16816.F32 R72, R32.reuse, R18, R72 ;  /* 0x000000122048723c */ /* 0x040fe20000001848 */
[----:B------:R-:W3:Y:S07]  /*3fb0*/  LDSM.16.M88.4 R16, [R191+0x9000] ;  /* 0x00900000bf10783b */ /* 0x000eee0000000200 */
[C---:B-1----:R-:W-:Y:S08]  /*3fc0*/  HMMA.16816.F32 R44, R32.reuse, R12, R44 ;  /* 0x0000000c202c723c */ /* 0x042ff0000000182c */
[C---:B------:R-:W-:Y:S01]  /*3fd0*/  HMMA.16816.F32 R40, R32.reuse, R14, R40 ;  /* 0x0000000e2028723c */ /* 0x040fe20000001828 */
[----:B------:R-:W1:Y:S07]  /*3fe0*/  LDSM.16.M88.4 R12, [R184+0x2800] ;  /* 0x00280000b80c783b */ /* 0x000e6e0000000200 */
[C---:B----4-:R-:W-:Y:S01]  /*3ff0*/  HMMA.16816.F32 R76, R32.reuse, R20, R36 ;  /* 0x00000014204c723c */ /* 0x050fe20000001824 */
[----:B------:R-:W4:Y:S07]  /*4000*/  LDSM.16.M88.4 R36, [R184+0x2000] ;  /* 0x00200000b824783b */ /* 0x000f2e0000000200 */
[C---:B------:R-:W-:Y:S01]  /*4010*/  HMMA.16816.F32 R64, R32.reuse, R22, R64 ;  /* 0x000000162040723c */ /* 0x040fe20000001840 */
[----:B------:R-:W-:Y:S07]  /*4020*/  LDSM.16.M88.4 R20, [R184+0x3000] ;  /* 0x00300000b814783b */ /* 0x000fee0000000200 */
[C---:B--2---:R-:W-:Y:S08]  /*4030*/  HMMA.16816.F32 R28, R32.reuse, R56, R28 ;  /* 0x00000038201c723c */ /* 0x044ff0000000181c */
[----:B------:R-:W-:Y:S01]  /*4040*/  HMMA.16816.F32 R52, R32, R58, R52 ;  /* 0x0000003a2034723c */ /* 0x000fe20000001834 */
[----:B------:R-:W-:Y:S04]  /*4050*/  LDSM.16.M88.4 R32, [R198+0x4000] ;  /* 0x00400000c620783b */ /* 0x000fe80000000200 */
[----:B------:R-:W-:Y:S03]  /*4060*/  LDSM.16.M88.4 R56, [R197+0xb800] ;  /* 0x00b80000c538783b */ /* 0x000fe60000000200 */
[C---:B------:R-:W-:Y:S08]  /*4070*/  HMMA.16816.F32 R44, R48.reuse, R60, R44 ;  /* 0x0000003c302c723c */ /* 0x040ff0000000182c */
[C---:B------:R-:W-:Y:S08]  /*4080*/  HMMA.16816.F32 R40, R48.reuse, R62, R40 ;  /* 0x0000003e3028723c */ /* 0x040ff00000001828 */
[C---:B---3--:R-:W-:Y:S08]  /*4090*/  HMMA.16816.F32 R76, R48.reuse, R16, R76 ;  /* 0x00000010304c723c */ /* 0x048ff0000000184c */
[C---:B------:R-:W-:Y:S01]  /*40a0*/  HMMA.16816.F32 R64, R48.reuse, R18, R64 ;  /* 0x000000123040723c */ /* 0x040fe20000001840 */
[----:B------:R-:W2:Y:S07]  /*40b0*/  LDSM.16.M88.4 R16, [R184+0x3800] ;  /* 0x00380000b810783b */ /* 0x000eae0000000200 */
[C---:B------:R-:W-:Y:S08]  /*40c0*/  HMMA.16816.F32 R8, R48.reuse, R24, R8 ;  /* 0x000000183008723c */ /* 0x040ff00000001808 */
[C---:B------:R-:W-:Y:S01]  /*40d0*/  HMMA.16816.F32 R72, R48.reuse, R26, R72 ;  /* 0x0000001a3048723c */ /* 0x040fe20000001848 */
[----:B------:R-:W3:Y:S07]  /*40e0*/  LDSM.16.M88.4 R24, [R197+0xa000] ;  /* 0x00a00000c518783b */ /* 0x000eee0000000200 */
[C---:B------:R-:W-:Y:S08]  /*40f0*/  HMMA.16816.F32 R28, R48.reuse, R80, R28 ;  /* 0x00000050301c723c */ /* 0x040ff0000000181c */
[----:B------:R-:W-:Y:S08]  /*4100*/  HMMA.16816.F32 R52, R48, R82, R52 ;  /* 0x000000523034723c */ /* 0x000ff00000001834 */
[C---:B-1----:R-:W-:Y:S08]  /*4110*/  HMMA.16816.F32 R44, R68.reuse, R12, R44 ;  /* 0x0000000c442c723c */ /* 0x042ff0000000182c */
[C---:B------:R-:W-:Y:S01]  /*4120*/  HMMA.16816.F32 R40, R68.reuse, R14, R40 ;  /* 0x0000000e4428723c */ /* 0x040fe20000001828 */
[----:B------:R-:W1:Y:S07]  /*4130*/  LDSM.16.M88.4 R12, [R197+0xa800] ;  /* 0x00a80000c50c783b */ /* 0x000e6e0000000200 */
[C---:B----4-:R-:W-:Y:S08]  /*4140*/  HMMA.16816.F32 R8, R68.reuse, R36, R8 ;  /* 0x000000244408723c */ /* 0x050ff00000001808 */
[C---:B------:R-:W-:Y:S01]  /*4150*/  HMMA.16816.F32 R72, R68.reuse, R38, R72 ;  /* 0x000000264448723c */ /* 0x040fe20000001848 */
[----:B------:R-:W-:Y:S07]  /*4160*/  LDSM.16.M88.4 R36, [R196+0x4000] ;  /* 0x00400000c424783b */ /* 0x000fee0000000200 */
[C---:B--2---:R-:W-:Y:S01]  /*4170*/  HMMA.16816.F32 R48, R68.reuse, R16, R28 ;  /* 0x000000104430723c */ /* 0x044fe2000000181c */
[----:B------:R-:W2:Y:S07]  /*4180*/  LDSM.16.M88.4 R28, [R195+0x4000] ;  /* 0x00400000c31c783b */ /* 0x000eae0000000200 */
[C---:B------:R-:W-:Y:S08]  /*4190*/  HMMA.16816.F32 R76, R68.reuse, R20, R76 ;  /* 0x00000014444c723c */ /* 0x040ff0000000184c */
[C---:B------:R-:W-:Y:S01]  /*41a0*/  HMMA.16816.F32 R64, R68.reuse, R22, R64 ;  /* 0x000000164440723c */ /* 0x040fe20000001840 */
[----:B------:R-:W4:Y:S07]  /*41b0*/  LDSM.16.M88.4 R20, [R197+0xb000] ;  /* 0x00b00000c514783b */ /* 0x000f2e0000000200 */
[----:B------:R-:W-:Y:S01]  /*41c0*/  HMMA.16816.F32 R52, R68, R18, R52 ;  /* 0x000000124434723c */ /* 0x000fe20000001834 */
[----:B------:R-:W5:Y:S04]  /*41d0*/  LDSM.16.M88.4 R16, [R195+0x4800] ;  /* 0x00480000c310783b */ /* 0x000f680000000200 */
[----:B------:R-:W-:Y:S03]  /*41e0*/  LDSM.16.M88.4 R68, [R195+0x5800] ;  /* 0x00580000c344783b */ /* 0x000fe60000000200 */
[C---:B---3--:R-:W-:Y:S08]  /*41f0*/  HMMA.16816.F32 R8, R32.reuse, R24, R8 ;  /* 0x000000182008723c */ /* 0x048ff00000001808 */
[C---:B------:R-:W-:Y:S01]  /*4200*/  HMMA.16816.F32 R72, R32.reuse, R26, R72 ;  /* 0x0000001a2048723c */ /* 0x040fe20000001848 */
[----:B------:R-:W-:Y:S07]  /*4210*/  LDSM.16.M88.4 R24, [R195+0x5000] ;  /* 0x00500000c318783b */ /* 0x000fee0000000200 */
[C---:B-1----:R-:W-:Y:S08]  /*4220*/  HMMA.16816.F32 R44, R32.reuse, R12, R44 ;  /* 0x0000000c202c723c */ /* 0x042ff0000000182c */
[----:B------:R-:W-:Y:S01]  /*4230*/  HMMA.16816.F32 R60, R32, R14, R40 ;  /* 0x0000000e203c723c */ /* 0x000fe20000001828 */
[----:B------:R-:W-:Y:S04]  /*4240*/  LDSM.16.M88.4 R40, [R194+0x4000] ;  /* 0x00400000c228783b */ /* 0x000fe80000000200 */
[----:B------:R-:W1:Y:S03]  /*4250*/  LDSM.16.M88.4 R12, [R191+0xa000] ;  /* 0x00a00000bf0c783b */ /* 0x000e660000000200 */
[C---:B--2---:R-:W-:Y:S08]  /*4260*/  HMMA.16816.F32 R8, R36.reuse, R28, R8 ;  /* 0x0000001c2408723c */ /* 0x044ff00000001808 */
[----:B------:R-:W-:Y:S01]  /*4270*/  HMMA.16816.F32 R72, R36, R30, R72 ;  /* 0x0000001e2448723c */ /* 0x000fe20000001848 */
[----:B------:R-:W-:Y:S07]  /*4280*/  LDSM.16.M88.4 R28, [R191+0xb000] ;  /* 0x00b00000bf1c783b */ /* 0x000fee0000000200 */
[C---:B----4-:R-:W-:Y:S08]  /*4290*/  HMMA.16816.F32 R76, R32.reuse, R20, R76 ;  /* 0x00000014204c723c */ /* 0x050ff0000000184c */
[C---:B------:R-:W-:Y:S01]  /*42a0*/  HMMA.16816.F32 R64, R32.reuse, R22, R64 ;  /* 0x000000162040723c */ /* 0x040fe20000001840 */
[----:B------:R-:W-:Y:S07]  /*42b0*/  LDSM.16.M88.4 R20, [R191+0xa800] ;  /* 0x00a80000bf14783b */ /* 0x000fee0000000200 */
[C---:B------:R-:W-:Y:S08]  /*42c0*/  HMMA.16816.F32 R48, R32.reuse, R56, R48 ;  /* 0x000000382030723c */ /* 0x040ff00000001830 */
[----:B------:R-:W-:Y:S01]  /*42d0*/  HMMA.16816.F32 R52, R32, R58, R52 ;  /* 0x0000003a2034723c */ /* 0x000fe20000001834 */
[----:B------:R-:W-:Y:S04]  /*42e0*/  LDSM.16.M88.4 R32, [R193+0x4000] ;  /* 0x00400000c120783b */ /* 0x000fe80000000200 */
[----:B------:R-:W-:Y:S03]  /*42f0*/  LDSM.16.M88.4 R56, [R191+0xb800] ;  /* 0x00b80000bf38783b */ /* 0x000fe60000000200 */
[C---:B-----5:R-:W-:Y:S08]  /*4300*/  HMMA.16816.F32 R44, R36.reuse, R16, R44 ;  /* 0x00000010242c723c */ /* 0x060ff0000000182c */
[----:B------:R-:W-:Y:S01]  /*4310*/  HMMA.16816.F32 R60, R36, R18, R60 ;  /* 0x00000012243c723c */ /* 0x000fe2000000183c */
[----:B------:R-:W2:Y:S07]  /*4320*/  LDSM.16.M88.4 R16, [R184+0x4000] ;  /* 0x00400000b810783b */ /* 0x000eae0000000200 */
[C---:B-1----:R-:W-:Y:S08]  /*4330*/  HMMA.16816.F32 R8, R40.reuse, R12, R8 ;  /* 0x0000000c2808723c */ /* 0x042ff00000001808 */
[----:B------:R-:W-:Y:S01]  /*4340*/  HMMA.16816.F32 R72, R40, R14, R72 ;  /* 0x0000000e2848723c */ /* 0x000fe20000001848 */
[----:B------:R-:W-:Y:S07]  /*4350*/  LDSM.16.M88.4 R12, [R184+0x5000] ;  /* 0x00500000b80c783b */ /* 0x000fee0000000200 */
[C---:B------:R-:W-:Y:S08]  /*4360*/  HMMA.16816.F32 R76, R36.reuse, R24, R76 ;  /* 0x00000018244c723c */ /* 0x040ff0000000184c */
[C---:B------:R-:W-:Y:S01]  /*4370*/  HMMA.16816.F32 R64, R36.reuse, R26, R64 ;  /* 0x0000001a2440723c */ /* 0x040fe20000001840 */
[----:B------:R-:W1:Y:S07]  /*4380*/  LDSM.16.M88.4 R24, [R184+0x4800] ;  /* 0x00480000b818783b */ /* 0x000e6e0000000200 */
[C---:B------:R-:W-:Y:S08]  /*4390*/  HMMA.16816.F32 R48, R36.reuse, R68, R48 ;  /* 0x000000442430723c */ /* 0x040ff00000001830 */
[----:B------:R-:W-:Y:S08]  /*43a0*/  HMMA.16816.F32 R52, R36, R70, R52 ;  /* 0x000000462434723c */ /* 0x000ff00000001834 */
[C---:B--2---:R-:W-:Y:S08]  /*43b0*/  HMMA.16816.F32 R8, R32.reuse, R16, R8 ;  /* 0x000000102008723c */ /* 0x044ff00000001808 */
[----:B------:R-:W-:Y:S01]  /*43c0*/  HMMA.16816.F32 R72, R32, R18, R72 ;  /* 0x000000122048723c */ /* 0x000fe20000001848 */
[----:B------:R-:W2:Y:S01]  /*43d0*/  LDSM.16.M88.4 R16, [R184+0x5800] ;  /* 0x00580000b810783b */ /* 0x000ea20000000200 */
[----:B------:R-:W-:-:S06]  /*43e0*/  DEPBAR.LE SB0, 0x0 ;  /* 0x000080000000791a */ /* 0x000fcc0000000000 */
[C---:B------:R-:W-:Y:S08]  /*43f0*/  HMMA.16816.F32 R44, R40.reuse, R20, R44 ;  /* 0x00000014282c723c */ /* 0x040ff0000000182c */
[C---:B------:R-:W-:Y:S07]  /*4400*/  HMMA.16816.F32 R76, R40.reuse, R28, R76 ;  /* 0x0000001c284c723c */ /* 0x040fee000000184c */
[----:B------:R-:W-:Y:S01]  /*4410*/  IMAD.IADD R29, R3, 0x1, R86 ;  /* 0x00000001031d7824 */ /* 0x000fe200078e0256 */
[----:B------:R-:W-:Y:S04]  /*4420*/  HMMA.16816.F32 R60, R40, R22, R60 ;  /* 0x00000016283c723c */ /* 0x000fe8000000183c */
[----:B------:R-:W-:-:S02]  /*4430*/  IADD3 R21, R29, 0x8, RZ ;  /* 0x000000081d157810 */ /* 0x000fc40007ffe0ff */
[CC--:B------:R-:W-:Y:S02]  /*4440*/  ISETP.GE.AND P1, PT, R29.reuse, R88.reuse, PT ;  /* 0x000000581d00720c */ /* 0x0c0fe40003f26270 */
[C---:B------:R-:W-:Y:S01]  /*4450*/  HMMA.16816.F32 R64, R40.reuse, R30, R64 ;  /* 0x0000001e2840723c */ /* 0x040fe20000001840 */
[----:B------:R-:W-:Y:S02]  /*4460*/  IADD3 R23, R29, 0x1, RZ ;  /* 0x000000011d177810 */ /* 0x000fe40007ffe0ff */
[-C--:B------:R-:W-:Y:S02]  /*4470*/  ISETP.GE.AND P4, PT, R21, R88.reuse, PT ;  /* 0x000000581500720c */ /* 0x080fe40003f86270 */
[----:B------:R-:W-:Y:S02]  /*4480*/  IADD3 R21, R29, 0x9, RZ ;  /* 0x000000091d157810 */ /* 0x000fe40007ffe0ff */
[----:B------:R-:W-:Y:S01]  /*4490*/  ISETP.GE.AND P5, PT, R23, R88, PT ;  /* 0x000000581700720c */ /* 0x000fe20003fa6270 */
[----:B------:R-:W-:Y:S01]  /*44a0*/  HMMA.16816.F32 R48, R40, R56, R48 ;  /* 0x000000382830723c */ /* 0x000fe20000001830 */
[----:B------:R-:W-:-:S02]  /*44b0*/  IADD3 R23, R29, 0x10, RZ ;  /* 0x000000101d177810 */ /* 0x000fc40007ffe0ff */
[-C--:B------:R-:W-:Y:S02]  /*44c0*/  ISETP.GE.AND P3, PT, R21, R88.reuse, PT ;  /* 0x000000581500720c */ /* 0x080fe40003f66270 */
[----:B------:R-:W-:Y:S02]  /*44d0*/  IADD3 R21, R29, 0x11, RZ ;  /* 0x000000111d157810 */ /* 0x000fe40007ffe0ff */
[----:B------:R-:W-:Y:S01]  /*44e0*/  ISETP.GE.AND P2, PT, R23, R88, PT ;  /* 0x000000581700720c */ /* 0x000fe20003f46270 */
[----:B------:R-:W-:Y:S01]  /*44f0*/  HMMA.16816.F32 R52, R40, R58, R52 ;  /* 0x0000003a2834723c */ /* 0x000fe20000001834 */
[----:B------:R-:W-:Y:S02]  /*4500*/  FSEL R22, R9, -INF , !P5 ;  /* 0xff80000009167808 */ /* 0x000fe40006800000 */
[----:B------:R-:W-:Y:S02]  /*4510*/  FSEL R20, R10, -INF , !P1 ;  /* 0xff8000000a147808 */ /* 0x000fe40004800000 */
[----:B------:R-:W-:-:S02]  /*4520*/  FSEL R23, R8, -INF , !P1 ;  /* 0xff80000008177808 */ /* 0x000fc40004800000 */
[----:B------:R-:W-:Y:S01]  /*4530*/  IADD3 R9, R29, 0x19, RZ ;  /* 0x000000191d097810 */ /* 0x000fe20007ffe0ff */
[C---:B-1----:R-:W-:Y:S01]  /*4540*/  HMMA.16816.F32 R44, R32.reuse, R24, R44 ;  /* 0x00000018202c723c */ /* 0x042fe2000000182c */
[----:B------:R-:W-:Y:S02]  /*4550*/  ISETP.GE.AND P1, PT, R21, R88, PT ;  /* 0x000000581500720c */ /* 0x000fe40003f26270 */
[----:B------:R-:W-:Y:S02]  /*4560*/  FSEL R21, R11, -INF , !P5 ;  /* 0xff8000000b157808 */ /* 0x000fe40006800000 */
[----:B------:R-:W-:Y:S02]  /*4570*/  FSEL R74, R74, -INF , !P4 ;  /* 0xff8000004a4a7808 */ /* 0x000fe40006000000 */
[----:B------:R-:W-:Y:S01]  /*4580*/  FSEL R25, R72, -INF , !P4 ;  /* 0xff80000048197808 */ /* 0x000fe20006000000 */
[----:B------:R-:W-:Y:S01]  /*4590*/  HMMA.16816.F32 R76, R32, R12, R76 ;  /* 0x0000000c204c723c */ /* 0x000fe2000000184c */
[----:B------:R-:W-:-:S02]  /*45a0*/  IADD3 R11, R29, 0x20, RZ ;  /* 0x000000201d0b7810 */ /* 0x000fc40007ffe0ff */
[-C--:B------:R-:W-:Y:S02]  /*45b0*/  ISETP.GE.AND P4, PT, R9, R88.reuse, PT ;  /* 0x000000580900720c */ /* 0x080fe40003f86270 */
[----:B------:R-:W-:Y:S02]  /*45c0*/  IADD3 R9, R29, 0x21, RZ ;  /* 0x000000211d097810 */ /* 0x000fe40007ffe0ff */
[----:B------:R-:W-:Y:S01]  /*45d0*/  FSEL R2, R75, -INF , !P3 ;  /* 0xff8000004b027808 */ /* 0x000fe20005800000 */
[----:B------:R-:W-:Y:S01]  /*45e0*/  HMMA.16816.F32 R60, R32, R26, R60 ;  /* 0x0000001a203c723c */ /* 0x000fe2000000183c */
[----:B------:R-:W-:Y:S01]  /*45f0*/  FSEL R73, R73, -INF , !P3 ;  /* 0xff80000049497808 */ /* 0x000fe20005800000 */
[----:B------:R-:W-:Y:S01]  /*4600*/  BAR.SYNC.DEFER_BLOCKING 0x0 ;  /* 0x0000000000007b1d */ /* 0x000fe20000010000 */
[----:B------:R-:W-:Y:S02]  /*4610*/  ISETP.GE.AND P3, PT, R11, R88, PT ;  /* 0x000000580b00720c */ /* 0x000fe40003f66270 */
[----:B------:R-:W-:-:S03]  /*4620*/  IADD3 R13, R29, 0x18, RZ ;  /* 0x000000181d0d7810 */ /* 0x000fc60007ffe0ff */
[C---:B------:R-:W-:Y:S01]  /*4630*/  HMMA.16816.F32 R64, R32.reuse, R14, R64 ;  /* 0x0000000e2040723c */ /* 0x040fe20000001840 */
[----:B------:R-:W-:Y:S02]  /*4640*/  FSEL R12, R46, -INF , !P2 ;  /* 0xff8000002e0c7808 */ /* 0x000fe40005000000 */
[----:B------:R-:W-:Y:S02]  /*4650*/  FSEL R11, R44, -INF , !P2 ;  /* 0xff8000002c0b7808 */ /* 0x000fe40005000000 */
[-C--:B------:R-:W-:Y:S02]  /*4660*/  ISETP.GE.AND P2, PT, R9, R88.reuse, PT ;  /* 0x000000580900720c */ /* 0x080fe40003f46270 */
[----:B------:R-:W-:Y:S01]  /*4670*/  IADD3 R9, R29, 0x28, RZ ;  /* 0x000000281d097810 */ /* 0x000fe20007ffe0ff */
[----:B--2---:R-:W-:Y:S01]  /*4680*/  HMMA.16816.F32 R48, R32, R16, R48 ;  /* 0x000000102030723c */ /* 0x004fe20000001830 */
[----:B------:R-:W-:Y:S02]  /*4690*/  ISETP.GE.AND P5, PT, R13, R88, PT ;  /* 0x000000580d00720c */ /* 0x000fe40003fa6270 */
[----:B------:R-:W-:-:S02]  /*46a0*/  FSEL R162, R78, -INF , !P3 ;  /* 0xff8000004ea27808 */ /* 0x000fc40005800000 */
[----:B------:R-:W-:Y:S02]  /*46b0*/  FSEL R169, R76, -INF , !P3 ;  /* 0xff8000004ca97808 */ /* 0x000fe40005800000 */
[----:B------:R-:W-:Y:S01]  /*46c0*/  IADD3 R17, R29, 0x31, RZ ;  /* 0x000000311d117810 */ /* 0x000fe20007ffe0ff */
[----:B------:R-:W-:Y:S01]  /*46d0*/  HMMA.16816.F32 R52, R32, R18, R52 ;  /* 0x000000122034723c */ /* 0x000fe20000001834 */
[----:B------:R-:W-:Y:S02]  /*46e0*/  FSEL R14, R47, -INF , !P1 ;  /* 0xff8000002f0e7808 */ /* 0x000fe40004800000 */
[----:B------:R-:W-:Y:S02]  /*46f0*/  FSEL R15, R45, -INF , !P1 ;  /* 0xff8000002d0f7808 */ /* 0x000fe40004800000 */
[----:B------:R-:W-:Y:S02]  /*4700*/  IADD3 R13, R29, 0x29, RZ ;  /* 0x000000291d0d7810 */ /* 0x000fe40007ffe0ff */
[----:B------:R-:W-:-:S02]  /*4710*/  ISETP.GE.AND P3, PT, R17, R88, PT ;  /* 0x000000581100720c */ /* 0x000fc40003f66270 */
[----:B------:R-:W-:Y:S02]  /*4720*/  ISETP.GE.AND P1, PT, R9, R88, PT ;  /* 0x000000580900720c */ /* 0x000fe40003f26270 */
[C---:B------:R-:W-:Y:S02]  /*4730*/  IADD3 R19, R29.reuse, 0x30, RZ ;  /* 0x000000301d137810 */ /* 0x040fe40007ffe0ff */
[C---:B------:R-:W-:Y:S02]  /*4740*/  IADD3 R17, R29.reuse, 0x38, RZ ;  /* 0x000000381d117810 */ /* 0x040fe40007ffe0ff */
[----:B------:R-:W-:Y:S02]  /*4750*/  IADD3 R29, R29, 0x39, RZ ;  /* 0x000000391d1d7810 */ /* 0x000fe40007ffe0ff */
[----:B------:R-:W-:Y:S02]  /*4760*/  FSEL R8, R62, -INF , !P5 ;  /* 0xff8000003e087808 */ /* 0x000fe40006800000 */
[----:B------:R-:W-:-:S02]  /*4770*/  FSEL R9, R60, -INF , !P5 ;  /* 0xff8000003c097808 */ /* 0x000fc40006800000 */
[----:B------:R-:W-:Y:S02]  /*4780*/  ISETP.GE.AND P5, PT, R13, R88, PT ;  /* 0x000000580d00720c */ /* 0x000fe40003fa6270 */
[----:B------:R-:W-:Y:S02]  /*4790*/  FSEL R10, R63, -INF , !P4 ;  /* 0xff8000003f0a7808 */ /* 0x000fe40006000000 */
[----:B------:R-:W-:Y:S02]  /*47a0*/  FSEL R13, R61, -INF , !P4 ;  /* 0xff8000003d0d7808 */ /* 0x000fe40006000000 */
[----:B------:R-:W-:Y:S02]  /*47b0*/  FSEL R172, R79, -INF , !P2 ;  /* 0xff8000004fac7808 */ /* 0x000fe40005000000 */
[----:B------:R-:W-:Y:S02]  /*47c0*/  FSEL R161, R77, -INF , !P2 ;  /* 0xff8000004da17808 */ /* 0x000fe40005000000 */
[----:B------:R-:W-:-:S02]  /*47d0*/  FSEL R164, R66, -INF , !P1 ;  /* 0xff80000042a47808 */ /* 0x000fc40004800000 */
[----:B------:R-:W-:Y:S02]  /*47e0*/  FSEL R167, R64, -INF , !P1 ;  /* 0xff80000040a77808 */ /* 0x000fe40004800000 */
[-C--:B------:R-:W-:Y:S02]  /*47f0*/  ISETP.GE.AND P4, PT, R19, R88.reuse, PT ;  /* 0x000000581300720c */ /* 0x080fe40003f86270 */
        /* <DEDUP_REMOVED lines=12> */
[----:B------:R-:W-:Y:S05]  /*48c0*/  @!P6 BRA `(.L_x_1336) ;  /* 0x00000b700000e947 */ /* 0x000fea0003800000 */
[----:B------:R-:W-:Y:S05]  /*48d0*/  @!P0 BRA `(.L_x_1337) ;  /* 0x0000039000008947 */ /* 0x000fea0003800000 */
[----:B------:R-:W1:Y:S01]  /*48e0*/  I2F.RP R26, R6 ;  /* 0x00000006001a7306 */ /* 0x000e620000209400 */
[C---:B------:R-:W-:Y:S02]  /*48f0*/  IADD3 R24, R3.reuse, -0x40, RZ ;  /* 0xffffffc003187810 */ /* 0x040fe40007ffe0ff */
[----:B------:R-:W-:Y:S02]  /*4900*/  IABS R16, R3 ;  /* 0x0000000300107213 */ /* 0x000fe40000000000 */
[----:B------:R-:W-:Y:S02]  /*4910*/  IABS R4, R24 ;  /* 0x0000001800047213 */ /* 0x000fe40000000000 */
[----:B------:R-:W-:-:S02]  /*4920*/  LOP3.LUT R3, R3, c[0x0][0x2d0], RZ, 0x3c, !PT ;  /* 0x0000b40003037a12 */ /* 0x000fc400078e3cff */
        /* <DEDUP_REMOVED lines=47> */
[----:B------:R-:W-:Y:S01]  /*4c20*/  IMAD R17, R4, c[0x0][0x180], RZ ;  /* 0x0000600004117a24 */ /* 0x000fe200078e02ff */
[----:B------:R-:W-:-:S03]  /*4c30*/  MOV R4, R18 ;  /* 0x0000001200047202 */ /* 0x000fc60000000f00 */
[----:B------:R-:W-:-:S04]  /*4c40*/  IMAD R17, R16, c[0x0][0x184], R17 ;  /* 0x0000610010117a24 */ /* 0x000fc800078e0211 */
[----:B------:R-:W-:Y:S01]  /*4c50*/  IMAD.IADD R3, R19, 0x1, R17 ;  /* 0x0000000113037824 */ /* 0x000fe200078e0211 */
[----:B------:R-:W-:Y:S05]  /*4c60*/  BRA `(.L_x_1338) ;  /* 0x0000002000007947 */ /* 0x000fea0003800000 */
.L_x_1337:
[----:B------:R-:W-:-:S04]  /*4c70*/  LEA R4, -R4, RZ, 0x6 ;  /* 0x000000ff04047211 */ /* 0x000fc800078e31ff */
[----:B------:R-:W-:Y:S02]  /*4c80*/  SHF.R.S32.HI R3, RZ, 0x1f, R4 ;  /* 0x0000001fff037819 */ /* 0x000fe40000011404 */
.L_x_1338:
        /* <DEDUP_REMOVED lines=119> */
.L_x_1340:
[----:B------:R-:W-:Y:S05]  /*5400*/  BSYNC B0 ;  /* 0x0000000000007941 */ /* 0x000fea0003800000 */
.L_x_1339:
[----:B------:R-:W0:Y:S01]  /*5410*/  LDGDEPBAR ;  /* 0x00000000000079af */ /* 0x000e220000000000 */
[----:B------:R-:W-:-:S04]  /*5420*/  IADD3 R135, P1, R4, R135, RZ ;  /* 0x0000008704877210 */ /* 0x000fc80007f3e0ff */
[----:B------:R-:W-:Y:S02]  /*5430*/  IADD3.X R134, R3, R134, RZ, P1, !PT ;  /* 0x0000008603867210 */ /* 0x000fe40000ffe4ff */
.L_x_1336:
        /* <DEDUP_REMOVED lines=45> */
[----:B------:R-:W3:Y:S04]  /*5710*/  LDSM.16.MT88.4 R60, [R188+0xc000] ;  /* 0x00c00000bc3c783b */ /* 0x000ee80000004200 */
[----:B------:R-:W4:Y:S04]  /*5720*/  LDSM.16.MT88.4 R76, [R190+0xe000] ;  /* 0x00e00000be4c783b */ /* 0x000f280000004200 */
[----:B------:R-:W5:Y:S04]  /*5730*/  LDSM.16.MT88.4 R92, [R188+0xe000] ;  /* 0x00e00000bc5c783b */ /* 0x000f680000004200 */
[----:B------:R-:W3:Y:S01]  /*5740*/  LDSM.16.MT88.4 R100, [R192+0x10000] ;  /* 0x01000000c064783b */ /* 0x000ee20000004200 */
[----:B-1----:R-:W-:-:S03]  /*5750*/  FMNMX.FTZ R132, R17, R132, !PT ;  /* 0x0000008411847209 */ /* 0x002fc60007810000 */
[----:B------:R-:W1:Y:S01]  /*5760*/  LDSM.16.MT88.4 R124, [R190+0x10000] ;  /* 0x01000000be7c783b */ /* 0x000e620000004200 */
[----:B--2---:R-:W-:Y:S01]  /*5770*/  FMNMX.FTZ R3, R4, R3, !PT ;  /* 0x0000000304037209 */ /* 0x004fe20007810000 */
[C---:B------:R-:W-:Y:S01]  /*5780*/  FMUL.FTZ R168, R132.reuse, c[0x0][0x23c] ;  /* 0x00008f0084a87a20 */ /* 0x040fe20000410000 */
[----:B------:R-:W-:Y:S01]  /*5790*/  FSETP.NEU.FTZ.AND P1, PT, R132, -INF , PT ;  /* 0xff8000008400780b */ /* 0x000fe20003f3d000 */
[----:B------:R-:W2:Y:S02]  /*57a0*/  LDSM.16.MT88.4 R112, [R189+0x10000] ;  /* 0x01000000bd70783b */ /* 0x000ea40000004200 */
[C---:B------:R-:W-:Y:S01]  /*57b0*/  FMUL.FTZ R165, R3.reuse, c[0x0][0x23c] ;  /* 0x00008f0003a57a20 */ /* 0x040fe20000410000 */
[----:B------:R-:W-:Y:S01]  /*57c0*/  FSEL R168, R168, RZ, P1 ;  /* 0x000000ffa8a87208 */ /* 0x000fe20000800000 */
[----:B------:R-:W1:Y:S01]  /*57d0*/  LDSM.16.MT88.4 R4, [R188+0x10000] ;  /* 0x01000000bc04783b */ /* 0x000e620000004200 */
[----:B------:R-:W-:-:S03]  /*57e0*/  FSETP.NEU.FTZ.AND P1, PT, R3, -INF , PT ;  /* 0xff8000000300780b */ /* 0x000fc60003f3d000 */
[--C-:B------:R-:W-:Y:S01]  /*57f0*/  FFMA.FTZ R155, R23, c[0x0][0x23c], -R168.reuse ;  /* 0x00008f00179b7a23 */ /* 0x100fe200000108a8 */
[----:B------:R-:W-:Y:S01]  /*5800*/  FSEL R165, R165, RZ, P1 ;  /* 0x000000ffa5a57208 */ /* 0x000fe20000800000 */
[--C-:B------:R-:W-:Y:S01]  /*5810*/  FFMA.FTZ R152, R22, c[0x0][0x23c], -R168.reuse ;  /* 0x00008f0016987a23 */ /* 0x100fe200000108a8 */
[----:B------:R-:W-:Y:S01]  /*5820*/  LDSM.16.MT88.4 R16, [R189+0xe800] ;  /* 0x00e80000bd10783b */ /* 0x000fe20000004200 */
[--C-:B------:R-:W-:Y:S01]  /*5830*/  FFMA.FTZ R153, R25, c[0x0][0x23c], -R168.reuse ;  /* 0x00008f0019997a23 */ /* 0x100fe200000108a8 */
[----:B------:R-:W-:Y:S01]  /*5840*/  LEA R212, P1, R135, c[0x0][0x168], 0x1 ;  /* 0x00005a0087d47a11 */ /* 0x000fe200078208ff */
[----:B------:R-:W-:Y:S01]  /*5850*/  FFMA.FTZ R148, R73, c[0x0][0x23c], -R168 ;  /* 0x00008f0049947a23 */ /* 0x000fe200000108a8 */
[----:B------:R-:W-:Y:S01]  /*5860*/  MUFU.EX2 R155, R155 ;  /* 0x0000009b009b7308 */ /* 0x000fe20000000800 */
[--C-:B------:R-:W-:Y:S01]  /*5870*/  FFMA.FTZ R154, R20, c[0x0][0x23c], -R165.reuse ;  /* 0x00008f00149a7a23 */ /* 0x100fe200000108a5 */
[----:B------:R-:W-:Y:S01]  /*5880*/  LDSM.16.MT88.4 R136, [R190+0xc800] ;  /* 0x00c80000be88783b */ /* 0x000fe20000004200 */
[--C-:B------:R-:W-:Y:S01]  /*5890*/  FFMA.FTZ R157, R21, c[0x0][0x23c], -R165.reuse ;  /* 0x00008f00159d7a23 */ /* 0x100fe200000108a5 */
[----:B------:R-:W-:Y:S01]  /*58a0*/  LEA.HI.X R213, R135, c[0x0][0x16c], R134, 0x1, P1 ;  /* 0x00005b0087d57a11 */ /* 0x000fe200008f0c86 */
[--C-:B------:R-:W-:Y:S01]  /*58b0*/  FFMA.FTZ R159, R74, c[0x0][0x23c], -R165.reuse ;  /* 0x00008f004a9f7a23 */ /* 0x100fe200000108a5 */
[----:B------:R-:W-:Y:S01]  /*58c0*/  LDSM.16.MT88.4 R20, [R192+0xc800] ;  /* 0x00c80000c014783b */ /* 0x000fe20000004200 */
        /* <DEDUP_REMOVED lines=10> */
[----:B------:R-:W1:Y:S01]  /*5970*/  LDSM.16.MT88.4 R8, [R192+0xe800] ;  /* 0x00e80000c008783b */ /* 0x000e620000004200 */
[--C-:B------:R-:W-:Y:S02]  /*5980*/  FFMA.FTZ R2, R13, c[0x0][0x23c], -R168.reuse ;  /* 0x00008f000d027a23 */ /* 0x100fe400000108a8 */
[--C-:B------:R-:W-:Y:S01]  /*5990*/  FFMA.FTZ R149, R12, c[0x0][0x23c], -R165.reuse ;  /* 0x00008f000c957a23 */ /* 0x100fe200000108a5 */
[----:B------:R-:W-:Y:S01]  /*59a0*/  LDSM.16.MT88.4 R24, [R190+0xe800] ;  /* 0x00e80000be18783b */ /* 0x000fe20000004200 */
[----:B------:R-:W-:Y:S01]  /*59b0*/  FFMA.FTZ R144, R14, c[0x0][0x23c], -R165 ;  /* 0x00008f000e907a23 */ /* 0x000fe200000108a5 */
[----:B------:R-:W3:Y:S01]  /*59c0*/  MUFU.EX2 R148, R148 ;  /* 0x0000009400947308 */ /* 0x000ee20000000800 */
        /* <DEDUP_REMOVED lines=10> */
[----:B------:R-:W4:Y:S01]  /*5a70*/  MUFU.EX2 R157, R157 ;  /* 0x0000009d009d7308 */ /* 0x000f220000000800 */
[----:B---3--:R-:W-:Y:S01]  /*5a80*/  F2FP.PACK_AB R118, R148, R153 ;  /* 0x000000999476723e */ /* 0x008fe200000000ff */
        /* <DEDUP_REMOVED lines=40> */
[C---:B-----5:R-:W-:Y:S02]  /*5d10*/  HMMA.16816.F32 R88, R116.reuse, R92, RZ ;  /* 0x0000005c7458723c */ /* 0x060fe400000018ff */
[----:B------:R-:W-:Y:S06]  /*5d20*/  MUFU.EX2 R163, R163 ;  /* 0x000000a300a37308 */ /* 0x000fec0000000800 */
[C---:B------:R-:W-:Y:S02]  /*5d30*/  HMMA.16816.F32 R96, R116.reuse, R100, RZ ;  /* 0x000000647460723c */ /* 0x040fe400000018ff */
[----:B------:R-:W-:Y:S06]  /*5d40*/  MUFU.EX2 R162, R162 ;  /* 0x000000a200a27308 */ /* 0x000fec0000000800 */
[C---:B-1----:R-:W-:Y:S02]  /*5d50*/  HMMA.16816.F32 R104, R116.reuse, R124, RZ ;  /* 0x0000007c7468723c */ /* 0x042fe400000018ff */
[----:B------:R-:W1:Y:S06]  /*5d60*/  MUFU.EX2 R167, R167 ;  /* 0x000000a700a77308 */ /* 0x000e6c0000000800 */
        /* <DEDUP_REMOVED lines=33> */
[----:B------:R-:W-:Y:S01]  /*5f80*/  HMMA.16816.F32 R64, R4, R8, R64 ;  /* 0x000000080440723c */ /* 0x000fe20000001840 */
[----:B------:R-:W-:-:S07]  /*5f90*/  FADD.FTZ R145, R0, R145 ;  /* 0x0000009100917221 */ /* 0x000fce0000010000 */
[C---:B------:R-:W-:Y:S01]  /*5fa0*/  HMMA.16816.F32 R68, R4.reuse, R10, R68 ;  /* 0x0000000a0444723c */ /* 0x040fe20000001844 */
[----:B------:R-:W3:Y:S07]  /*5fb0*/  LDSM.16.MT88.4 R8, [R190+0x10800] ;  /* 0x01080000be08783b */ /* 0x000eee0000004200 */
[C---:B------:R-:W-:Y:S08]  /*5fc0*/  HMMA.16816.F32 R80, R4.reuse, R16, R80 ;  /* 0x000000100450723c */ /* 0x040ff00000001850 */
[C---:B------:R-:W-:Y:S01]  /*5fd0*/  HMMA.16816.F32 R84, R4.reuse, R18, R84 ;  /* 0x000000120454723c */ /* 0x040fe20000001854 */
[----:B------:R-:W4:Y:S07]  /*5fe0*/  LDSM.16.MT88.4 R16, [R189+0x10800] ;  /* 0x01080000bd10783b */ /* 0x000f2e0000004200 */
[C---:B------:R-:W-:Y:S08]  /*5ff0*/  HMMA.16816.F32 R128, R4.reuse, R20, R128 ;  /* 0x000000140480723c */ /* 0x040ff00000001880 */
        /* <DEDUP_REMOVED lines=23> */
[C---:B-1----:R-:W-:Y:S08]  /*6170*/  HMMA.16816.F32 R96, R4.reuse, R20, R96 ;  /* 0x000000140460723c */ /* 0x042ff00000001860 */
[C---:B------:R-:W-:Y:S01]  /*6180*/  HMMA.16816.F32 R100, R4.reuse, R22, R100 ;  /* 0x000000160464723c */ /* 0x040fe20000001864 */
[----:B------:R-:W-:Y:S07]  /*6190*/  LDSM.16.MT88.4 R20, [R192+0x11000] ;  /* 0x01100000c014783b */ /* 0x000fee0000004200 */
[C---:B--2---:R-:W-:Y:S08]  /*61a0*/  HMMA.16816.F32 R120, R4.reuse, R12, R120 ;  /* 0x0000000c0478723c */ /* 0x044ff00000001878 */
[----:B------:R-:W-:Y:S01]  /*61b0*/  HMMA.16816.F32 R116, R4, R14, R116 ;  /* 0x0000000e0474723c */ /* 0x000fe20000001874 */
[----:B------:R-:W1:Y:S06]  /*61c0*/  LDSM.16.MT88.4 R12, [R192+0xf000] ;  /* 0x00f00000c00c783b */ /* 0x000e6c0000004200 */
[----:B------:R-:W-:Y:S01]  /*61d0*/  F2FP.PACK_AB R4, R161, R156 ;  /* 0x0000009ca104723e */ /* 0x000fe200000000ff */
[----:B------:R-:W-:Y:S01]  /*61e0*/  FADD.FTZ R156, R156, R147 ;  /* 0x000000939c9c7221 */ /* 0x000fe20000010000 */
[----:B------:R-:W-:Y:S01]  /*61f0*/  F2FP.PACK_AB R5, R167, R162 ;  /* 0x000000a2a705723e */ /* 0x000fe200000000ff */
[----:B------:R-:W-:Y:S01]  /*6200*/  FADD.FTZ R162, R162, R145 ;  /* 0x00000091a2a27221 */ /* 0x000fe20000010000 */
[----:B------:R-:W-:Y:S01]  /*6210*/  F2FP.PACK_AB R6, R163, R158 ;  /* 0x0000009ea306723e */ /* 0x000fe200000000ff */
[----:B------:R-:W-:Y:S01]  /*6220*/  FADD.FTZ R161, R161, R156 ;  /* 0x0000009ca1a17221 */ /* 0x000fe20000010000 */
[----:B-----5:R-:W-:Y:S01]  /*6230*/  F2FP.PACK_AB R7, R169, R164 ;  /* 0x000000a4a907723e */ /* 0x020fe200000000ff */
[----:B------:R-:W-:-:S02]  /*6240*/  FADD.FTZ R167, R167, R162 ;  /* 0x000000a2a7a77221 */ /* 0x000fc40000010000 */
[----:B------:R-:W-:Y:S02]  /*6250*/  FADD.FTZ R158, R158, R161 ;  /* 0x000000a19e9e7221 */ /* 0x000fe40000010000 */
[----:B------:R-:W-:Y:S02]  /*6260*/  FADD.FTZ R164, R164, R167 ;  /* 0x000000a7a4a47221 */ /* 0x000fe40000010000 */
[----:B---3--:R-:W-:Y:S01]  /*6270*/  HMMA.16816.F32 R128, R4, R8, R128 ;  /* 0x000000080480723c */ /* 0x008fe20000001880 */
[----:B------:R-:W-:Y:S02]  /*6280*/  FADD.FTZ R163, R163, R158 ;  /* 0x0000009ea3a37221 */ /* 0x000fe40000010000 */
[----:B------:R-:W-:-:S05]  /*6290*/  FADD.FTZ R169, R169, R164 ;  /* 0x000000a4a9a97221 */ /* 0x000fca0000010000 */
[C---:B------:R-:W-:Y:S01]  /*62a0*/  HMMA.16816.F32 R36, R4.reuse, R10, R36 ;  /* 0x0000000a0424723c */ /* 0x040fe20000001824 */
[----:B------:R-:W2:Y:S07]  /*62b0*/  LDSM.16.MT88.4 R8, [R189+0xf000] ;  /* 0x00f00000bd08783b */ /* 0x000eae0000004200 */
[C---:B----4-:R-:W-:Y:S08]  /*62c0*/  HMMA.16816.F32 R40, R4.reuse, R16, R40 ;  /* 0x000000100428723c */ /* 0x050ff00000001828 */
[C---:B------:R-:W-:Y:S01]  /*62d0*/  HMMA.16816.F32 R44, R4.reuse, R18, R44 ;  /* 0x00000012042c723c */ /* 0x040fe2000000182c */
[----:B------:R-:W3:Y:S07]  /*62e0*/  LDSM.16.MT88.4 R16, [R188+0xf000] ;  /* 0x00f00000bc10783b */ /* 0x000eee0000004200 */
[C---:B-1----:R-:W-:Y:S08]  /*62f0*/  HMMA.16816.F32 R64, R4.reuse, R12, R64 ;  /* 0x0000000c0440723c */ /* 0x042ff00000001840 */
[C---:B------:R-:W-:Y:S01]  /*6300*/  HMMA.16816.F32 R68, R4.reuse, R14, R68 ;  /* 0x0000000e0444723c */ /* 0x040fe20000001844 */
[----:B------:R-:W1:Y:S07]  /*6310*/  LDSM.16.MT88.4 R12, [R190+0x11000] ;  /* 0x01100000be0c783b */ /* 0x000e6e0000004200 */
[C---:B------:R-:W-:Y:S08]  /*6320*/  HMMA.16816.F32 R96, R4.reuse, R20, R96 ;  /* 0x000000140460723c */ /* 0x040ff00000001860 */
[C---:B--2---:R-:W-:Y:S08]  /*6330*/  HMMA.16816.F32 R80, R4.reuse, R8, R80 ;  /* 0x000000080450723c */ /* 0x044ff00000001850 */
[C---:B------:R-:W-:Y:S01]  /*6340*/  HMMA.16816.F32 R84, R4.reuse, R10, R84 ;  /* 0x0000000a0454723c */ /* 0x040fe20000001854 */
[----:B------:R-:W2:Y:S07]  /*6350*/  LDSM.16.MT88.4 R8, [R189+0x11000] ;  /* 0x01100000bd08783b */ /* 0x000eae0000004200 */
[C---:B---3--:R-:W-:Y:S08]  /*6360*/  HMMA.16816.F32 R88, R4.reuse, R16, R88 ;  /* 0x000000100458723c */ /* 0x048ff00000001858 */
[C---:B------:R-:W-:Y:S01]  /*6370*/  HMMA.16816.F32 R92, R4.reuse, R18, R92 ;  /* 0x00000012045c723c */ /* 0x040fe2000000185c */
[----:B------:R-:W3:Y:S07]  /*6380*/  LDSM.16.MT88.4 R16, [R188+0x11000] ;  /* 0x01100000bc10783b */ /* 0x000eee0000004200 */
[C---:B-1----:R-:W-:Y:S08]  /*6390*/  HMMA.16816.F32 R104, R4.reuse, R12, R104 ;  /* 0x0000000c0468723c */ /* 0x042ff00000001868 */
[C---:B------:R-:W-:Y:S01]  /*63a0*/  HMMA.16816.F32 R124, R4.reuse, R14, R124 ;  /* 0x0000000e047c723c */ /* 0x040fe2000000187c */
[----:B------:R-:W1:Y:S07]  /*63b0*/  LDSM.16.MT88.4 R12, [R192+0xd800] ;  /* 0x00d80000c00c783b */ /* 0x000e6e0000004200 */
[C---:B------:R-:W-:Y:S01]  /*63c0*/  HMMA.16816.F32 R100, R4.reuse, R22, R100 ;  /* 0x000000160464723c */ /* 0x040fe20000001864 */
[----:B------:R-:W-:Y:S07]  /*63d0*/  LDSM.16.MT88.4 R20, [R188+0xf800] ;  /* 0x00f80000bc14783b */ /* 0x000fee0000004200 */
[C---:B--2---:R-:W-:Y:S08]  /*63e0*/  HMMA.16816.F32 R108, R4.reuse, R8, R108 ;  /* 0x00000008046c723c */ /* 0x044ff0000000186c */
[C---:B------:R-:W-:Y:S01]  /*63f0*/  HMMA.16816.F32 R112, R4.reuse, R10, R112 ;  /* 0x0000000a0470723c */ /* 0x040fe20000001870 */
[----:B------:R-:W2:Y:S07]  /*6400*/  LDSM.16.MT88.4 R8, [R192+0xf800] ;  /* 0x00f80000c008783b */ /* 0x000eae0000004200 */
        /* <DEDUP_REMOVED lines=45> */
[C---:B-1----:R-:W-:Y:S08]  /*66e0*/  HMMA.16816.F32 R104, R4.reuse, R12, R104 ;  /* 0x0000000c0468723c */ /* 0x042ff00000001868 */
[C---:B------:R-:W-:Y:S08]  /*66f0*/  HMMA.16816.F32 R124, R4.reuse, R14, R124 ;  /* 0x0000000e047c723c */ /* 0x040ff0000000187c */
[C---:B--2---:R-:W-:Y:S08]  /*6700*/  HMMA.16816.F32 R108, R4.reuse, R8, R108 ;  /* 0x00000008046c723c */ /* 0x044ff0000000186c */
        /* <DEDUP_REMOVED lines=13> */
.L_x_1345:
        /* <DEDUP_REMOVED lines=59> */
[----:B------:R-:W-:Y:S01]  /*6b90*/  IMAD.WIDE.U32 R6, R5, c[0x0][0x188], R6 ;  /* 0x0000620005067a25 */ /* 0x000fe200078e0006 */
[----:B------:R-:W-:Y:S05]  /*6ba0*/  SHF.R.S32.HI R3, RZ, 0x1f, R5 ;  /* 0x0000001fff037819 */ /* 0x000fea0000011405 */
[----:B------:R-:W-:Y:S02]  /*6bb0*/  IMAD R2, R3, c[0x0][0x188], RZ ;  /* 0x0000620003027a24 */ /* 0x000fe400078e02ff */
[----:B------:R-:W-:Y:S02]  /*6bc0*/  IMAD.MOV.U32 R3, RZ, RZ, R6 ;  /* 0x000000ffff037224 */ /* 0x000fe400078e0006 */
[----:B------:R-:W-:Y:S04]  /*6bd0*/  IMAD R2, R5, c[0x0][0x18c], R2 ;  /* 0x0000630005027a24 */ /* 0x000fe800078e0202 */
[----:B------:R-:W-:Y:S02]  /*6be0*/  IMAD.IADD R132, R7, 0x1, R2 ;  /* 0x0000000107847824 */ /* 0x000fe400078e0202 */
.L_x_1342:
[C---:B------:R-:W-:Y:S02]  /*6bf0*/  ISETP.GE.AND P5, PT, R206.reuse, c[0x0][0x220], PT ;  /* 0x00008800ce007a0c */ /* 0x040fe40003fa6270 */
[C---:B------:R-:W-:Y:S02]  /*6c00*/  IADD3 R134, R206.reuse, 0x40, RZ ;  /* 0x00000040ce867810 */ /* 0x040fe40007ffe0ff */
[----:B------:R-:W-:Y:S02]  /*6c10*/  IADD3 R2, R206, 0x80, RZ ;  /* 0x00000080ce027810 */ /* 0x000fe40007ffe0ff */
[----:B------:R-:W-:Y:S02]  /*6c20*/  ISETP.GE.AND P4, PT, R134, c[0x0][0x220], PT ;  /* 0x0000880086007a0c */ /* 0x000fe40003f86270 */
[----:B------:R-:W-:Y:S02]  /*6c30*/  ISETP.GE.AND P3, PT, R2, c[0x0][0x220], PT ;  /* 0x0000880002007a0c */ /* 0x000fe40003f66270 */
[C---:B------:R-:W-:Y:S02]  /*6c40*/  LEA R2, P1, R3.reuse, R220, 0x1 ;  /* 0x000000dc03027211 */ /* 0x040fe400078208ff */
[C---:B------:R-:W-:Y:S01]  /*6c50*/  IADD3 R223, P2, R3.reuse, R202, RZ ;  /* 0x000000ca03df7210 */ /* 0x040fe20007f5e0ff */
[----:B------:R-:W-:Y:S01]  /*6c60*/  @P5 STS.128 [R205+0xc000], RZ ;  /* 0x00c000ffcd005388 */ /* 0x000fe20000000c00 */
[-C--:B------:R-:W-:Y:S02]  /*6c70*/  LEA.HI.X R3, R3, R221.reuse, R132, 0x1, P1 ;  /* 0x000000dd03037211 */ /* 0x080fe400008f0c84 */
[CC--:B------:R-:W-:Y:S01]  /*6c80*/  @!P5 LEA R226, P6, R223.reuse, R220.reuse, 0x1 ;  /* 0x000000dcdfe2d211 */ /* 0x0c0fe200078c08ff */
[--C-:B------:R-:W-:Y:S02]  /*6c90*/  IMAD.X R134, R132, 0x1, R201.reuse, P2 ;  /* 0x0000000184867824 */ /* 0x100fe400010e06c9 */
[----:B------:R-:W-:Y:S01]  /*6ca0*/  @!PT LDS RZ, [RZ] ;  /* 0x00000000fffff984 */ /* 0x000fe20000000800 */
[----:B------:R-:W-:Y:S01]  /*6cb0*/  @!PT LDS RZ, [RZ] ;  /* 0x00000000fffff984 */ /* 0x000fe20000000800 */
[----:B------:R-:W-:Y:S01]  /*6cc0*/  @!PT LDS RZ, [RZ] ;  /* 0x00000000fffff984 */ /* 0x000fe20000000800 */
[----:B------:R1:W-:Y:S01]  /*6cd0*/  @!P5 LDGSTS.E.BYPASS.LTC128B.128 [R205+0xc000], [R2.64] ;  /* 0x0c00000002cddfae */ /* 0x0003e2000b901d46 */
[CC--:B------:R-:W-:Y:S02]  /*6ce0*/  @!P4 LEA R224, P2, R223.reuse, R220.reuse, 0x1 ;  /* 0x000000dcdfe0c211 */ /* 0x0c0fe400078408ff */
[CCC-:B------:R-:W-:Y:S01]  /*6cf0*/  @!P5 LEA.HI.X R227, R223.reuse, R221.reuse, R134.reuse, 0x1, P6 ;  /* 0x000000dddfe3d211 */ /* 0x1c0fe200030f0c86 */
[----:B------:R-:W-:Y:S01]  /*6d00*/  @P4 STS.128 [R205+0xe000], RZ ;  /* 0x00e000ffcd004388 */ /* 0x000fe20000000c00 */
[CCC-:B------:R-:W-:Y:S02]  /*6d10*/  @!P4 LEA.HI.X R225, R223.reuse, R221.reuse, R134.reuse, 0x1, P2 ;  /* 0x000000dddfe1c211 */ /* 0x1c0fe400010f0c86 */
[C---:B------:R-:W-:Y:S01]  /*6d20*/  @!P3 LEA R222, P1, R223.reuse, R220, 0x1 ;  /* 0x000000dcdfdeb211 */ /* 0x040fe200078208ff */
        /* <DEDUP_REMOVED lines=8> */
[--C-:B------:R-:W-:Y:S01]  /*6db0*/  IMAD.X R134, R134, 0x1, R201.reuse, P6 ;  /* 0x0000000186867824 */ /* 0x100fe200030e06c9 */
[CC--:B------:R-:W-:Y:S01]  /*6dc0*/  @!P5 LEA R232, P6, R135.reuse, R220.reuse, 0x1 ;  /* 0x000000dc87e8d211 */ /* 0x0c0fe200078c08ff */
        /* <DEDUP_REMOVED lines=31> */
[----:B------:R-:W-:Y:S03]  /*6fc0*/  ISETP.GT.AND P1, PT, R215, R200, PT ;  /* 0x000000c8d700720c */ /* 0x000fe60003f24270 */
        /* <DEDUP_REMOVED lines=230> */
[----:B------:R-:W-:Y:S02]  /*7e30*/  ISETP.GE.AND P6, PT, R132, RZ, PT ;  /* 0x000000ff8400720c */ /* 0x000fe40003fc6270 */
[----:B------:R-:W-:Y:S02]  /*7e40*/  @!P2 IADD3 R137, -R137, RZ, RZ ;  /* 0x000000ff8989a210 */ /* 0x000fe40007ffe1ff */
        /* <DEDUP_REMOVED lines=26> */
.L_x_1344:
[----:B------:R1:W-:Y:S01]  /*7ff0*/  @P5 STS.128 [R205+0x6000], RZ ;  /* 0x006000ffcd005388 */ /* 0x0003e20000000c00 */
[CC--:B------:R-:W-:Y:S02]  /*8000*/  LEA R140, P1, R3.reuse, R212.reuse, 0x1 ;  /* 0x000000d4038c7211 */ /* 0x0c0fe400078208ff */
[C---:B------:R-:W-:Y:S02]  /*8010*/  IADD3 R135, P2, R204.reuse, R3, RZ ;  /* 0x00000003cc877210 */ /* 0x040fe40007f5e0ff */
[-CC-:B------:R-:W-:Y:S02]  /*8020*/  LEA.HI.X R141, R3, R213.reuse, R2.reuse, 0x1, P1 ;  /* 0x000000d5038d7211 */ /* 0x180fe400008f0c02 */
[-C--:B------:R-:W-:Y:S01]  /*8030*/  @!P5 LEA R138, P6, R135, R212.reuse, 0x1 ;  /* 0x000000d4878ad211 */ /* 0x080fe200078c08ff */
[----:B------:R-:W-:Y:S01]  /*8040*/  IMAD.X R132, R203, 0x1, R2, P2 ;  /* 0x00000001cb847824 */ /* 0x000fe200010e0602 */
        /* <DEDUP_REMOVED lines=8> */
[C-C-:B------:R-:W-:Y:S02]  /*80d0*/  @!P4 LEA.HI.X R137, R135.reuse, R213, R132.reuse, 0x1, P2 ;  /* 0x000000d58789c211 */ /* 0x140fe400010f0c84 */
[C---:B------:R-:W-:Y:S01]  /*80e0*/  IADD3 R3, P6, R204.reuse, R135, RZ ;  /* 0x00000087cc037210 */ /* 0x040fe20007fde0ff */
[----:B------:R-:W-:Y:S01]  /*80f0*/  @!PT LDS RZ, [RZ] ;  /* 0x00000000fffff984 */ /* 0x000fe20000000800 */
[----:B------:R-:W-:Y:S01]  /*8100*/  @!PT LDS RZ, [RZ] ;  /* 0x00000000fffff984 */ /* 0x000fe20000000800 */
[----:B------:R-:W-:Y:S01]  /*8110*/  @!PT LDS RZ, [RZ] ;  /* 0x00000000fffff984 */ /* 0x000fe20000000800 */
[----:B------:R1:W-:Y:S01]  /*8120*/  @!P4 LDGSTS.E.BYPASS.LTC128B.128 [R205+0x8000], [R140.64+0x80] ;  /* 0x080000808ccdcfae */ /* 0x0003e2000b901d46 */
[-CC-:B------:R-:W-:Y:S02]  /*8130*/  @!P3 LEA.HI.X R135, R135, R213.reuse, R132.reuse, 0x1, P1 ;  /* 0x000000d58787b211 */ /* 0x180fe400008f0c84 */
[CC--:B------:R-:W-:Y:S01]  /*8140*/  @!P4 LEA R144, P2, R3.reuse, R212.reuse, 0x1 ;  /* 0x000000d40390c211 */ /* 0x0c0fe200078408ff */
[----:B------:R1:W-:Y:S01]  /*8150*/  @P3 STS.128 [R205+0xa000], RZ ;  /* 0x00a000ffcd003388 */ /* 0x0003e20000000c00 */
[-C--:B------:R-:W-:Y:S01]  /*8160*/  @!P3 LEA R142, P1, R3, R212.reuse, 0x1 ;  /* 0x000000d4038eb211 */ /* 0x080fe200078208ff */
        /* <DEDUP_REMOVED lines=65> */
.L_x_1343:
        /* <DEDUP_REMOVED lines=61> */
[----:B------:R-:W-:Y:S01]  /*8950*/  ISETP.GT.AND P1, PT, R215, R200, PT ;  /* 0x000000c8d700720c */ /* 0x000fe20003f24270 */
        /* <DEDUP_REMOVED lines=348> */
.L_x_1341:
[----:B------:R-:W1:Y:S01]  /*9f20*/  SHFL.BFLY PT, R0, R217, 0x2, 0x1f ;  /* 0x0c401f00d9007f89 */ /* 0x000e6200000e0000 */
[----:B------:R-:W-:Y:S01]  /*9f30*/  MOV R7, 0x3f800000 ;  /* 0x3f80000000077802 */ /* 0x000fe20000000f00 */
[----:B------:R-:W-:Y:S01]  /*9f40*/  ULDC.64 UR4, c[0x0][0x118] ;  /* 0x0000460000047ab9 */ /* 0x000fe20000000a00 */
[----:B------:R-:W-:Y:S01]  /*9f50*/  MOV R6, 0x3f800000 ;  /* 0x3f80000000067802 */ /* 0x000fe20000000f00 */
[----:B------:R-:W2:Y:S01]  /*9f60*/  SHFL.BFLY PT, R2, R219, 0x2, 0x1f ;  /* 0x0c401f00db027f89 */ /* 0x000ea200000e0000 */
[----:B------:R-:W-:Y:S03]  /*9f70*/  BSSY B0, `(.L_x_1346) ;  /* 0x0000110000007945 */ /* 0x000fe60003800000 */
[----:B------:R-:W3:Y:S04]  /*9f80*/  S2R R11, SR_TID.X ;  /* 0x00000000000b7919 */ /* 0x000ee80000002100 */
[----:B------:R-:W-:Y:S01]  /*9f90*/  BAR.SYNC.DEFER_BLOCKING 0x0 ;  /* 0x0000000000007b1d */ /* 0x000fe20000010000 */
[----:B-1----:R-:W-:-:S05]  /*9fa0*/  FADD.FTZ R5, R0, R217 ;  /* 0x000000d900057221 */ /* 0x002fca0000010000 */
[----:B------:R-:W1:Y:S01]  /*9fb0*/  S2R R0, SR_TID.X ;  /* 0x0000000000007919 */ /* 0x000e620000002100 */
[----:B--2---:R-:W-:-:S03]  /*9fc0*/  FADD.FTZ R13, R2, R219 ;  /* 0x000000db020d7221 */ /* 0x004fc60000010000 */
[----:B------:R-:W2:Y:S01]  /*9fd0*/  SHFL.BFLY PT, R2, R5, 0x1, 0x1f ;  /* 0x0c201f0005027f89 */ /* 0x000ea200000e0000 */
[----:B---3--:R-:W-:-:S03]  /*9fe0*/  SHF.R.S32.HI R8, RZ, 0x1f, R11 ;  /* 0x0000001fff087819 */ /* 0x008fc6000001140b */
[----:B------:R-:W3:Y:S01]  /*9ff0*/  SHFL.BFLY PT, R4, R13, 0x1, 0x1f ;  /* 0x0c201f000d047f89 */ /* 0x000ee200000e0000 */
[----:B------:R-:W-:-:S04]  /*a000*/  LEA.HI R8, R8, R11, RZ, 0x4 ;  /* 0x0000000b08087211 */ /* 0x000fc800078f20ff */
[----:B------:R-:W-:Y:S02]  /*a010*/  SHF.R.S32.HI R8, RZ, 0x4, R8 ;  /* 0x00000004ff087819 */ /* 0x000fe40000011408 */
[----:B-1----:R-:W-:-:S04]  /*a020*/  SHF.R.S32.HI R9, RZ, 0x1f, R0 ;  /* 0x0000001fff097819 */ /* 0x002fc80000011400 */
[-C--:B------:R-:W-:Y:S01]  /*a030*/  LEA.HI R10, R9, R0.reuse, RZ, 0x2 ;  /* 0x00000000090a7211 */ /* 0x080fe200078f10ff */
[----:B--2---:R-:W-:Y:S01]  /*a040*/  FADD.FTZ R2, R5, R2 ;  /* 0x0000000205027221 */ /* 0x004fe20000010000 */
[----:B------:R-:W-:Y:S01]  /*a050*/  LEA.HI R11, R9, R0, RZ, 0x4 ;  /* 0x00000000090b7211 */ /* 0x000fe200078f20ff */
[----:B---3--:R-:W-:Y:S01]  /*a060*/  FADD.FTZ R4, R13, R4 ;  /* 0x000000040d047221 */ /* 0x008fe20000010000 */
[--C-:B------:R-:W-:Y:S02]  /*a070*/  SHF.R.S32.HI R12, RZ, 0x2, R10.reuse ;  /* 0x00000002ff0c7819 */ /* 0x100fe4000001140a */
[----:B------:R-:W-:Y:S02]  /*a080*/  SHF.R.S32.HI R5, RZ, 0x1f, R10 ;  /* 0x0000001fff057819 */ /* 0x000fe4000001140a */
[----:B------:R-:W-:Y:S02]  /*a090*/  FSETP.NE.FTZ.AND P4, PT, R4, RZ, PT ;  /* 0x000000ff0400720b */ /* 0x000fe40003f95000 */
[----:B------:R-:W-:-:S02]  /*a0a0*/  FSETP.NE.FTZ.AND P3, PT, R2, RZ, PT ;  /* 0x000000ff0200720b */ /* 0x000fc40003f75000 */
[----:B------:R-:W-:Y:S02]  /*a0b0*/  LEA.HI R5, R5, R12, RZ, 0x3 ;  /* 0x0000000c05057211 */ /* 0x000fe400078f18ff */
[----:B------:R-:W-:Y:S02]  /*a0c0*/  LEA.HI R9, R9, R0, RZ, 0x5 ;  /* 0x0000000009097211 */ /* 0x000fe400078f28ff */
[----:B------:R-:W-:Y:S02]  /*a0d0*/  LOP3.LUT R5, R5, 0xfffffff8, RZ, 0xc0, !PT ;  /* 0xfffffff805057812 */ /* 0x000fe400078ec0ff */
[----:B------:R-:W-:Y:S02]  /*a0e0*/  LOP3.LUT R15, R10, 0x1ffffffc, RZ, 0xc0, !PT ;  /* 0x1ffffffc0a0f7812 */ /* 0x000fe400078ec0ff */
[----:B------:R-:W-:Y:S01]  /*a0f0*/  LOP3.LUT R11, R11, 0xfffffff0, RZ, 0xc0, !PT ;  /* 0xfffffff00b0b7812 */ /* 0x000fe200078ec0ff */
[----:B------:R-:W1:Y:S01]  /*a100*/  @P4 MUFU.RCP R7, R4 ;  /* 0x0000000400074308 */ /* 0x000e620000001000 */
[----:B------:R-:W-:-:S02]  /*a110*/  IADD3 R5, R12, -R5, RZ ;  /* 0x800000050c057210 */ /* 0x000fc40007ffe0ff */
[----:B------:R-:W-:Y:S02]  /*a120*/  SHF.R.S32.HI R10, RZ, 0x5, R9 ;  /* 0x00000005ff0a7819 */ /* 0x000fe40000011409 */
[-C--:B------:R-:W-:Y:S02]  /*a130*/  IADD3 R15, -R15, R0.reuse, RZ ;  /* 0x000000000f0f7210 */ /* 0x080fe40007ffe1ff */
[----:B------:R-:W-:Y:S01]  /*a140*/  IADD3 R11, -R11, R0, RZ ;  /* 0x000000000b0b7210 */ /* 0x000fe20007ffe1ff */
[----:B------:R-:W2:Y:S01]  /*a150*/  @P3 MUFU.RCP R6, R2 ;  /* 0x0000000200063308 */ /* 0x000ea20000001000 */
[C---:B------:R-:W-:Y:S02]  /*a160*/  LOP3.LUT R14, R5.reuse, 0x1, RZ, 0xc0, !PT ;  /* 0x00000001050e7812 */ /* 0x040fe400078ec0ff */
[----:B------:R-:W-:Y:S02]  /*a170*/  LEA R12, R10, R15, 0x9 ;  /* 0x0000000f0a0c7211 */ /* 0x000fe400078e48ff */
[----:B------:R-:W-:-:S02]  /*a180*/  SHF.L.U32 R17, R5, 0x6, RZ ;  /* 0x0000000605117819 */ /* 0x000fc400000006ff */
[----:B------:R-:W-:Y:S01]  /*a190*/  SHF.L.U32 R13, R8, 0x6, RZ ;  /* 0x00000006080d7819 */ /* 0x000fe200000006ff */
[----:B-1----:R-:W-:Y:S01]  /*a1a0*/  FMUL.FTZ R128, R7, R128 ;  /* 0x0000008007807220 */ /* 0x002fe20000410000 */
[----:B------:R-:W-:Y:S01]  /*a1b0*/  LEA.HI R15, R11, R11, RZ, 0x1 ;  /* 0x0000000b0b0f7211 */ /* 0x000fe200078f08ff */
[C---:B------:R-:W-:Y:S01]  /*a1c0*/  FMUL.FTZ R129, R7.reuse, R129 ;  /* 0x0000008107817220 */ /* 0x040fe20000410000 */
[----:B------:R-:W-:Y:S01]  /*a1d0*/  ISETP.NE.U32.AND P0, PT, R14, 0x1, PT ;  /* 0x000000010e00780c */ /* 0x000fe20003f05070 */
[----:B------:R-:W-:Y:S01]  /*a1e0*/  FMUL.FTZ R36, R7, R36 ;  /* 0x0000002407247220 */ /* 0x000fe20000410000 */
[----:B------:R-:W-:Y:S01]  /*a1f0*/  LOP3.LUT R17, R17, 0x1c0, RZ, 0xc0, !PT ;  /* 0x000001c011117812 */ /* 0x000fe200078ec0ff */
[----:B------:R-:W-:Y:S01]  /*a200*/  FMUL.FTZ R37, R7, R37 ;  /* 0x0000002507257220 */ /* 0x000fe20000410000 */
[----:B------:R-:W-:Y:S01]  /*a210*/  LOP3.LUT R13, R13, 0x1c0, RZ, 0xc0, !PT ;  /* 0x000001c00d0d7812 */ /* 0x000fe200078ec0ff */
[C---:B--2---:R-:W-:Y:S01]  /*a220*/  FMUL.FTZ R131, R6.reuse, R131 ;  /* 0x0000008306837220 */ /* 0x044fe20000410000 */
[----:B------:R-:W-:Y:S01]  /*a230*/  SHF.L.U32 R14, R15, 0x2, RZ ;  /* 0x000000020f0e7819 */ /* 0x000fe200000006ff */
[C---:B------:R-:W-:Y:S01]  /*a240*/  FMUL.FTZ R130, R6.reuse, R130 ;  /* 0x0000008206827220 */ /* 0x040fe20000410000 */
[----:B------:R-:W-:Y:S01]  /*a250*/  LEA.HI R17, R17, R17, RZ, 0x1d ;  /* 0x0000001111117211 */ /* 0x000fe200078fe8ff */
[C---:B------:R-:W-:Y:S01]  /*a260*/  FMUL.FTZ R39, R6.reuse, R39 ;  /* 0x0000002706277220 */ /* 0x040fe20000410000 */
[----:B------:R-:W-:Y:S01]  /*a270*/  LOP3.LUT R14, R13, 0x38, R14, 0xf8, !PT ;  /* 0x000000380d0e7812 */ /* 0x000fe200078ef80e */
[----:B------:R-:W-:Y:S01]  /*a280*/  FMUL.FTZ R38, R6, R38 ;  /* 0x0000002606267220 */ /* 0x000fe20000410000 */
[----:B------:R-:W-:Y:S01]  /*a290*/  SHF.R.U32.HI R13, RZ, 0x3, R13 ;  /* 0x00000003ff0d7819 */ /* 0x000fe2000001160d */
[----:B------:R-:W-:Y:S01]  /*a2a0*/  FMUL.FTZ R40, R7, R40 ;  /* 0x0000002807287220 */ /* 0x000fe20000410000 */
[----:B------:R-:W-:Y:S01]  /*a2b0*/  LOP3.LUT R16, R15, 0xffffffe, RZ, 0xc0, !PT ;  /* 0x0ffffffe0f107812 */ /* 0x000fe200078ec0ff */
[----:B------:R-:W-:Y:S01]  /*a2c0*/  FMUL.FTZ R41, R7, R41 ;  /* 0x0000002907297220 */ /* 0x000fe20000410000 */
[----:B------:R-:W-:Y:S01]  /*a2d0*/  LEA R12, R12, R17, 0x1 ;  /* 0x000000110c0c7211 */ /* 0x000fe200078e08ff */
[----:B------:R-:W-:Y:S01]  /*a2e0*/  FMUL.FTZ R43, R6, R43 ;  /* 0x0000002b062b7220 */ /* 0x000fe20000410000 */
[----:B------:R-:W-:Y:S01]  /*a2f0*/  LOP3.LUT R13, R14, R13, RZ, 0x3c, !PT ;  /* 0x0000000d0e0d7212 */ /* 0x000fe200078e3cff */
[----:B------:R-:W-:Y:S01]  /*a300*/  FMUL.FTZ R42, R6, R42 ;  /* 0x0000002a062a7220 */ /* 0x000fe20000410000 */
[----:B------:R-:W-:Y:S01]  /*a310*/  IADD3 R16, R11, -R16, RZ ;  /* 0x800000100b107210 */ /* 0x000fe20007ffe0ff */
[----:B------:R-:W-:Y:S01]  /*a320*/  FMUL.FTZ R44, R7, R44 ;  /* 0x0000002c072c7220 */ /* 0x000fe20000410000 */
[----:B------:R-:W-:Y:S01]  /*a330*/  R2P PR, R5, 0x6 ;  /* 0x0000000605007804 */ /* 0x000fe20000000000 */
[C---:B------:R-:W-:Y:S01]  /*a340*/  FMUL.FTZ R45, R7.reuse, R45 ;  /* 0x0000002d072d7220 */ /* 0x040fe20000410000 */
[----:B------:R-:W-:Y:S01]  /*a350*/  LEA R5, R16, R13, 0x2 ;  /* 0x0000000d10057211 */ /* 0x000fe200078e10ff */
[C---:B------:R-:W-:Y:S01]  /*a360*/  FMUL.FTZ R47, R6.reuse, R47 ;  /* 0x0000002f062f7220 */ /* 0x040fe20000410000 */
[----:B------:R-:W-:Y:S01]  /*a370*/  MOV R13, 0x80 ;  /* 0x00000080000d7802 */ /* 0x000fe20000000f00 */
[C---:B------:R-:W-:Y:S01]  /*a380*/  FMUL.FTZ R46, R6.reuse, R46 ;  /* 0x0000002e062e7220 */ /* 0x040fe20000410000 */
[----:B------:R-:W-:Y:S01]  /*a390*/  STS.64 [R12.X4], R128 ;  /* 0x000000800c007388 */ /* 0x000fe20000004a00 */
[----:B------:R-:W-:Y:S01]  /*a3a0*/  FMUL.FTZ R48, R7, R48 ;  /* 0x0000003007307220 */ /* 0x000fe20000410000 */
[----:B------:R-:W-:Y:S01]  /*a3b0*/  SEL R13, R13, 0xffffff80, !P2 ;  /* 0xffffff800d0d7807 */ /* 0x000fe20005000000 */
[----:B------:R-:W-:Y:S01]  /*a3c0*/  FMUL.FTZ R49, R7, R49 ;  /* 0x0000003107317220 */ /* 0x000fe20000410000 */
[----:B------:R-:W-:Y:S01]  /*a3d0*/  STS.64 [R12.X4+0x800], R130 ;  /* 0x000800820c007388 */ /* 0x000fe20000004a00 */
[C---:B------:R-:W-:Y:S01]  /*a3e0*/  FMUL.FTZ R51, R6.reuse, R51 ;  /* 0x0000003306337220 */ /* 0x040fe20000410000 */
[----:B------:R-:W-:Y:S01]  /*a3f0*/  LOP3.LUT R9, R9, 0xffffffe0, RZ, 0xc0, !PT ;  /* 0xffffffe009097812 */ /* 0x000fe200078ec0ff */
[----:B------:R-:W-:Y:S01]  /*a400*/  FMUL.FTZ R50, R6, R50 ;  /* 0x0000003206327220 */ /* 0x000fe20000410000 */
[----:B------:R-:W-:Y:S01]  /*a410*/  @P4 MUFU.LG2 R4, R4 ;  /* 0x0000000400044308 */ /* 0x000fe20000000c00 */
[----:B------:R-:W-:Y:S01]  /*a420*/  FMUL.FTZ R52, R7, R52 ;  /* 0x0000003407347220 */ /* 0x000fe20000410000 */
[----:B------:R-:W-:Y:S01]  /*a430*/  IADD3 R9, -R9, R0, RZ ;  /* 0x0000000009097210 */ /* 0x000fe20007ffe1ff */
[----:B------:R-:W-:-:S02]  /*a440*/  FMUL.FTZ R53, R7, R53 ;  /* 0x0000003507357220 */ /* 0x000fc40000410000 */
[C---:B------:R-:W-:Y:S01]  /*a450*/  FMUL.FTZ R55, R6.reuse, R55 ;  /* 0x0000003706377220 */ /* 0x040fe20000410000 */
[----:B------:R-:W-:Y:S01]  /*a460*/  SHF.R.S32.HI R0, RZ, 0x1f, R9 ;  /* 0x0000001fff007819 */ /* 0x000fe20000011409 */
[----:B------:R-:W-:Y:S01]  /*a470*/  FMUL.FTZ R54, R6, R54 ;  /* 0x0000003606367220 */ /* 0x000fe20000410000 */
[----:B------:R-:W1:Y:S01]  /*a480*/  @P3 MUFU.LG2 R2, R2 ;  /* 0x0000000200023308 */ /* 0x000e620000000c00 */
[C---:B------:R-:W-:Y:S01]  /*a490*/  FMUL.FTZ R56, R7.reuse, R56 ;  /* 0x0000003807387220 */ /* 0x040fe20000410000 */
[----:B------:R-:W-:Y:S01]  /*a4a0*/  LEA.HI R0, R0, R9, RZ, 0x2 ;  /* 0x0000000900007211 */ /* 0x000fe200078f10ff */
[----:B------:R-:W-:Y:S02]  /*a4b0*/  FMUL.FTZ R57, R7, R57 ;  /* 0x0000003907397220 */ /* 0x000fe40000410000 */
[C---:B------:R-:W-:Y:S01]  /*a4c0*/  FMUL.FTZ R59, R6.reuse, R59 ;  /* 0x0000003b063b7220 */ /* 0x040fe20000410000 */
[----:B------:R-:W-:Y:S01]  /*a4d0*/  SHF.R.S32.HI R0, RZ, 0x2, R0 ;  /* 0x00000002ff007819 */ /* 0x000fe20000011400 */
[----:B------:R-:W-:-:S02]  /*a4e0*/  FMUL.FTZ R58, R6, R58 ;  /* 0x0000003a063a7220 */ /* 0x000fc40000410000 */
[C---:B------:R-:W-:Y:S02]  /*a4f0*/  FMUL.FTZ R60, R7.reuse, R60 ;  /* 0x0000003c073c7220 */ /* 0x040fe40000410000 */
[C---:B------:R-:W-:Y:S02]  /*a500*/  FMUL.FTZ R61, R7.reuse, R61 ;  /* 0x0000003d073d7220 */ /* 0x040fe40000410000 */
[C---:B------:R-:W-:Y:S02]  /*a510*/  FMUL.FTZ R63, R6.reuse, R63 ;  /* 0x0000003f063f7220 */ /* 0x040fe40000410000 */
[----:B------:R-:W-:Y:S02]  /*a520*/  FMUL.FTZ R62, R6, R62 ;  /* 0x0000003e063e7220 */ /* 0x000fe40000410000 */
[C---:B------:R-:W-:Y:S02]  /*a530*/  FMUL.FTZ R64, R7.reuse, R64 ;  /* 0x0000004007407220 */ /* 0x040fe40000410000 */
        /* <DEDUP_REMOVED lines=58> */
[C---:B------:R-:W-:Y:S02]  /*a8e0*/  FMUL.FTZ R122, R6.reuse, R122 ;  /* 0x0000007a067a7220 */ /* 0x040fe40000410000 */
[C---:B------:R-:W-:Y:S02]  /*a8f0*/  FMUL.FTZ R116, R7.reuse, R116 ;  /* 0x0000007407747220 */ /* 0x040fe40000410000 */
[----:B------:R-:W-:Y:S01]  /*a900*/  FMUL.FTZ R117, R7, R117 ;  /* 0x0000007507757220 */ /* 0x000fe20000410000 */
[----:B------:R-:W-:Y:S01]  /*a910*/  MOV R7, 0x40 ;  /* 0x0000004000077802 */ /* 0x000fe20000000f00 */
[----:B------:R-:W-:-:S02]  /*a920*/  FMUL.FTZ R119, R6, R119 ;  /* 0x0000007706777220 */ /* 0x000fc40000410000 */
[----:B------:R-:W-:Y:S01]  /*a930*/  FMUL.FTZ R118, R6, R118 ;  /* 0x0000007606767220 */ /* 0x000fe20000410000 */
[----:B------:R-:W-:Y:S01]  /*a940*/  SHF.L.U32 R6, R12, 0x2, RZ ;  /* 0x000000020c067819 */ /* 0x000fe200000006ff */
[----:B-1----:R-:W-:Y:S01]  /*a950*/  @P3 FMUL.FTZ R2, R2, 0.69314718246459960938 ;  /* 0x3f31721802023820 */ /* 0x002fe20000410000 */
[----:B------:R-:W-:Y:S02]  /*a960*/  SEL R7, R7, 0xffffffc0, !P1 ;  /* 0xffffffc007077807 */ /* 0x000fe40004800000 */
[C---:B------:R-:W-:Y:S02]  /*a970*/  IADD3 R14, R6.reuse, -0x20, RZ ;  /* 0xffffffe0060e7810 */ /* 0x040fe40007ffe0ff */
[C---:B------:R-:W-:Y:S02]  /*a980*/  @P0 IADD3 R14, R6.reuse, 0x20, RZ ;  /* 0x00000020060e0810 */ /* 0x040fe40007ffe0ff */
[C---:B------:R-:W-:Y:S02]  /*a990*/  IADD3 R15, R6.reuse, R7, RZ ;  /* 0x00000007060f7210 */ /* 0x040fe40007ffe0ff */
[----:B------:R-:W-:Y:S01]  /*a9a0*/  IADD3 R16, R7, R14, RZ ;  /* 0x0000000e07107210 */ /* 0x000fe20007ffe0ff */
[----:B------:R-:W-:Y:S01]  /*a9b0*/  STS.64 [R14], R36 ;  /* 0x000000240e007388 */ /* 0x000fe20000000a00 */
[----:B------:R-:W-:-:S02]  /*a9c0*/  IADD3 R17, R6, R13, RZ ;  /* 0x0000000d06117210 */ /* 0x000fc40007ffe0ff */
[----:B------:R-:W-:Y:S01]  /*a9d0*/  IADD3 R18, R13, R14, RZ ;  /* 0x0000000e0d127210 */ /* 0x000fe20007ffe0ff */
[----:B------:R-:W-:Y:S01]  /*a9e0*/  STS.64 [R14+0x800], R38 ;  /* 0x000800260e007388 */ /* 0x000fe20000000a00 */
[-C--:B------:R-:W-:Y:S02]  /*a9f0*/  IADD3 R19, R15, R13.reuse, RZ ;  /* 0x0000000d0f137210 */ /* 0x080fe40007ffe0ff */
[----:B------:R-:W-:Y:S01]  /*aa00*/  IADD3 R13, R16, R13, RZ ;  /* 0x0000000d100d7210 */ /* 0x000fe20007ffe0ff */
[----:B------:R-:W-:Y:S01]  /*aa10*/  STS.64 [R15], R40 ;  /* 0x000000280f007388 */ /* 0x000fe20000000a00 */
[----:B------:R-:W-:Y:S01]  /*aa20*/  LOP3.LUT P0, RZ, R9, 0x3, RZ, 0xc0, !PT ;  /* 0x0000000309ff7812 */ /* 0x000fe2000780c0ff */
[----:B------:R-:W-:Y:S02]  /*aa30*/  @P4 FMUL.FTZ R9, R4, 0.69314718246459960938 ;  /* 0x3f31721804094820 */ /* 0x000fe40000410000 */
[----:B------:R-:W-:Y:S04]  /*aa40*/  STS.64 [R15+0x800], R42 ;  /* 0x0008002a0f007388 */ /* 0x000fe80000000a00 */
[----:B------:R-:W-:Y:S04]  /*aa50*/  STS.64 [R16], R44 ;  /* 0x0000002c10007388 */ /* 0x000fe80000000a00 */
        /* <DEDUP_REMOVED lines=9> */
[----:B------:R-:W-:Y:S04]  /*aaf0*/  STS.64 [R12.X4+0x4000], R64 ;  /* 0x004000400c007388 */ /* 0x000fe80000004a00 */
[----:B------:R-:W-:Y:S04]  /*ab00*/  STS.64 [R12.X4+0x4800], R66 ;  /* 0x004800420c007388 */ /* 0x000fe80000004a00 */
[----:B------:R-:W-:Y:S04]  /*ab10*/  STS.64 [R14+0x4000], R68 ;  /* 0x004000440e007388 */ /* 0x000fe80000000a00 */
        /* <DEDUP_REMOVED lines=13> */
[----:B------:R-:W-:Y:S04]  /*abf0*/  STS.64 [R12.X4+0x8000], R96 ;  /* 0x008000600c007388 */ /* 0x000fe80000004a00 */
[----:B------:R-:W-:Y:S04]  /*ac00*/  STS.64 [R12.X4+0x8800], R98 ;  /* 0x008800620c007388 */ /* 0x000fe80000004a00 */
[----:B------:R-:W-:Y:S04]  /*ac10*/  STS.64 [R14+0x8000], R100 ;  /* 0x008000640e007388 */ /* 0x000fe80000000a00 */
[----:B------:R-:W-:Y:S04]  /*ac20*/  STS.64 [R14+0x8800], R102 ;  /* 0x008800660e007388 */ /* 0x000fe80000000a00 */
[----:B------:R-:W-:Y:S04]  /*ac30*/  STS.64 [R15+0x8000], R104 ;  /* 0x008000680f007388 */ /* 0x000fe80000000a00 */
[----:B------:R-:W-:Y:S04]  /*ac40*/  STS.64 [R15+0x8800], R106 ;  /* 0x0088006a0f007388 */ /* 0x000fe80000000a00 */
[----:B------:R-:W1:Y:S04]  /*ac50*/  S2R R7, SR_CTAID.Z ;  /* 0x0000000000077919 */ /* 0x000e680000002700 */
[----:B------:R-:W2:Y:S04]  /*ac60*/  S2R R6, SR_CTAID.Y ;  /* 0x0000000000067919 */ /* 0x000ea80000002600 */
[----:B------:R3:W-:Y:S04]  /*ac70*/  STS.64 [R16+0x8000], R124 ;  /* 0x0080007c10007388 */ /* 0x0007e80000000a00 */
[----:B------:R-:W-:Y:S04]  /*ac80*/  STS.64 [R16+0x8800], R126 ;  /* 0x0088007e10007388 */ /* 0x000fe80000000a00 */
[----:B------:R4:W-:Y:S04]  /*ac90*/  STS.64 [R17+0x8000], R108 ;  /* 0x0080006c11007388 */ /* 0x0009e80000000a00 */
[----:B------:R5:W-:Y:S04]  /*aca0*/  STS.64 [R17+0x8800], R110 ;  /* 0x0088006e11007388 */ /* 0x000be80000000a00 */
[----:B------:R-:W-:Y:S04]  /*acb0*/  STS.64 [R18+0x8000], R112 ;  /* 0x0080007012007388 */ /* 0x000fe80000000a00 */
[----:B------:R-:W-:Y:S01]  /*acc0*/  STS.64 [R18+0x8800], R114 ;  /* 0x0088007212007388 */ /* 0x000fe20000000a00 */
[----:B--2---:R-:W-:-:S03]  /*acd0*/  IMAD R6, R6, c[0x0][0x210], R207 ;  /* 0x0000840006067a24 */ /* 0x004fc600078e02cf */
[----:B------:R-:W-:Y:S04]  /*ace0*/  STS.64 [R19+0x8000], R120 ;  /* 0x0080007813007388 */ /* 0x000fe80000000a00 */
[----:B---3--:R-:W2:Y:S04]  /*acf0*/  S2R R124, SR_CTAID.X ;  /* 0x00000000007c7919 */ /* 0x008ea80000002500 */
[----:B------:R-:W-:Y:S01]  /*ad00*/  STS.64 [R19+0x8800], R122 ;  /* 0x0088007a13007388 */ /* 0x000fe20000000a00 */
[----:B----4-:R-:W-:-:S03]  /*ad10*/  SHF.R.S32.HI R109, RZ, 0x1f, R10 ;  /* 0x0000001fff6d7819 */ /* 0x010fc6000001140a */
[----:B------:R-:W-:Y:S01]  /*ad20*/  STS.64 [R13+0x8000], R116 ;  /* 0x008000740d007388 */ /* 0x000fe20000000a00 */
[----:B------:R-:W-:Y:S02]  /*ad30*/  IADD3 R108, -R207, RZ, RZ ;  /* 0x000000ffcf6c7210 */ /* 0x000fe40007ffe1ff */
[-C--:B------:R-:W-:Y:S01]  /*ad40*/  LEA.HI R109, R109, R10.reuse, RZ, 0x2 ;  /* 0x0000000a6d6d7211 */ /* 0x080fe200078f10ff */
[----:B------:R-:W-:Y:S01]  /*ad50*/  STS.64 [R13+0x8800], R118 ;  /* 0x008800760d007388 */ /* 0x000fe20000000a00 */
[----:B-----5:R-:W-:Y:S01]  /*ad60*/  SHF.L.U32 R110, R11, 0x2, RZ ;  /* 0x000000020b6e7819 */ /* 0x020fe200000006ff */
[----:B-1----:R-:W-:Y:S01]  /*ad70*/  IMAD R7, R108, c[0x0][0x1c0], R7 ;  /* 0x000070006c077a24 */ /* 0x002fe200078e0207 */
[----:B------:R-:W-:Y:S01]  /*ad80*/  LOP3.LUT R109, R109, 0xffffffc, RZ, 0xc0, !PT ;  /* 0x0ffffffc6d6d7812 */ /* 0x000fe200078ec0ff */
[----:B------:R-:W-:Y:S01]  /*ad90*/  BAR.SYNC.DEFER_BLOCKING 0x0 ;  /* 0x0000000000007b1d */ /* 0x000fe20000010000 */
[----:B------:R-:W-:Y:S01]  /*ada0*/  SHF.R.S32.HI R111, RZ, 0x1f, R110 ;  /* 0x0000001fff6f7819 */ /* 0x000fe2000001146e */
[----:B------:R-:W-:Y:S01]  /*adb0*/  IMAD R7, R6, c[0x0][0x1c0], R7 ;  /* 0x0000700006077a24 */ /* 0x000fe200078e0207 */
[----:B------:R-:W-:-:S02]  /*adc0*/  IADD3 R109, -R109, R10, RZ ;  /* 0x0000000a6d6d7210 */ /* 0x000fc40007ffe1ff */
[----:B------:R-:W-:Y:S01]  /*add0*/  MOV R6, 0xff800000 ;  /* 0xff80000000067802 */ /* 0x000fe20000000f00 */
[----:B------:R-:W-:Y:S01]  /*ade0*/  @P3 FFMA.FTZ R6, R3, c[0x0][0x238], R2 ;  /* 0x00008e0003063a23 */ /* 0x000fe20000010002 */
[----:B------:R-:W-:Y:S02]  /*adf0*/  LEA R10, R109, R0, 0x4 ;  /* 0x000000006d0a7211 */ /* 0x000fe400078e20ff */
[----:B--2---:R-:W-:-:S05]  /*ae00*/  SHF.L.U32 R124, R124, 0x6, RZ ;  /* 0x000000067c7c7819 */ /* 0x004fca00000006ff */
[----:B------:R-:W-:Y:S01]  /*ae10*/  IMAD R7, R7, c[0x0][0x214], R124 ;  /* 0x0000850007077a24 */ /* 0x000fe200078e027c */
[----:B------:R-:W1:Y:S04]  /*ae20*/  LDS.128 R100, [R5.X4] ;  /* 0x0000000005647984 */ /* 0x000e680000004c00 */
[----:B------:R-:W2:Y:S04]  /*ae30*/  LDS.128 R96, [R5.X4+0x800] ;  /* 0x0008000005607984 */ /* 0x000ea80000004c00 */
[----:B------:R-:W3:Y:S04]  /*ae40*/  LDS.128 R92, [R5.X4+0x1000] ;  /* 0x00100000055c7984 */ /* 0x000ee80000004c00 */
[----:B------:R-:W4:Y:S04]  /*ae50*/  LDS.128 R88, [R5.X4+0x1800] ;  /* 0x0018000005587984 */ /* 0x000f280000004c00 */
[----:B------:R-:W1:Y:S04]  /*ae60*/  LDS.128 R84, [R5.X4+0x2000] ;  /* 0x0020000005547984 */ /* 0x000e680000004c00 */
        /* <DEDUP_REMOVED lines=18> */
[----:B------:R5:W1:Y:S02]  /*af90*/  LDS.128 R104, [R5.X4+0xb800] ;  /* 0x00b8000005687984 */ /* 0x000a640000004c00 */
[----:B-----5:R-:W-:Y:S01]  /*afa0*/  MOV R5, 0xff800000 ;  /* 0xff80000000057802 */ /* 0x020fe20000000f00 */
[----:B------:R-:W-:Y:S01]  /*afb0*/  @P4 FFMA.FTZ R5, R132, c[0x0][0x238], R9 ;  /* 0x00008e0084054a23 */ /* 0x000fe20000010009 */
[----:B------:R-:W-:Y:S05]  /*afc0*/  @P0 BRA `(.L_x_1347) ;  /* 0x000000a000000947 */ /* 0x000fea0003800000 */
[----:B--234-:R-:W-:Y:S02]  /*afd0*/  IADD3 R4, R10, 0x8, RZ ;  /* 0x000000080a047810 */ /* 0x01cfe40007ffe0ff */
[----:B------:R-:W-:-:S02]  /*afe0*/  SHF.R.S32.HI R2, RZ, 0x1f, R10 ;  /* 0x0000001fff027819 */ /* 0x000fc4000001140a */
        /* <DEDUP_REMOVED lines=8> */
.L_x_1347:
[----:B--234-:R-:W-:Y:S05]  /*b070*/  BSYNC B0 ;  /* 0x0000000000007941 */ /* 0x01cfea0003800000 */
.L_x_1346:
[C---:B------:R-:W-:Y:S01]  /*b080*/  IMAD.WIDE R4, R8.reuse, 0xc0, R110 ;  /* 0x000000c008047825 */ /* 0x040fe200078e026e */
[----:B------:R-:W-:Y:S01]  /*b090*/  ISETP.GE.AND P1, PT, R8, R199, PT ;  /* 0x000000c70800720c */ /* 0x000fe20003f26270 */
[----:B------:R-:W-:Y:S02]  /*b0a0*/  BSSY B0, `(.L_x_1348) ;  /* 0x0000010000007945 */ /* 0x000fe40003800000 */
[----:B------:R-:W-:-:S05]  /*b0b0*/  IMAD R0, R7, c[0x0][0x22c], RZ ;  /* 0x00008b0007007a24 */ /* 0x000fca00078e02ff */
[----:B------:R-:W-:-:S04]  /*b0c0*/  IADD3 R3, P0, R0, R4, RZ ;  /* 0x0000000400037210 */ /* 0x000fc80007f1e0ff */
[----:B------:R-:W-:Y:S02]  /*b0d0*/  LEA.HI.X.SX32 R0, R0, R5, 0x1, P0 ;  /* 0x0000000500007211 */ /* 0x000fe400000f0eff */
[----:B------:R-:W-:-:S04]  /*b0e0*/  LEA R4, P0, R3, c[0x0][0x1d8], 0x2 ;  /* 0x0000760003047a11 */ /* 0x000fc800078010ff */
[----:B------:R-:W-:Y:S02]  /*b0f0*/  LEA.HI.X R5, R3, c[0x0][0x1dc], R0, 0x2, P0 ;  /* 0x0000770003057a11 */ /* 0x000fe400000f1400 */
[----:B------:R-:W-:Y:S01]  /*b100*/  IADD3 R0, R110, 0x40, RZ ;  /* 0x000000406e007810 */ /* 0x000fe20007ffe0ff */
[----:B------:R-:W-:Y:S05]  /*b110*/  @P1 BRA `(.L_x_1349) ;  /* 0x0000008000001947 */ /* 0x000fea0003800000 */
[C---:B------:R-:W-:Y:S02]  /*b120*/  IADD3 R2, R0.reuse, 0x40, RZ ;  /* 0x0000004000027810 */ /* 0x040fe40007ffe0ff */
[----:B------:R-:W-:Y:S02]  /*b130*/  ISETP.GE.AND P0, PT, R0, c[0x0][0x220], PT ;  /* 0x0000880000007a0c */ /* 0x000fe40003f06270 */
[----:B------:R-:W-:Y:S02]  /*b140*/  ISETP.GE.AND P1, PT, R110, c[0x0][0x220], PT ;  /* 0x000088006e007a0c */ /* 0x000fe40003f26270 */
[----:B------:R-:W-:-:S09]  /*b150*/  ISETP.GE.AND P2, PT, R2, c[0x0][0x220], PT ;  /* 0x0000880002007a0c */ /* 0x000fd20003f46270 */
[----:B-1----:R1:W-:Y:S04]  /*b160*/  @!P0 STG.E.128 [R4.64+0x100], R68 ;  /* 0x0001004404008986 */ /* 0x0023e8000c101d04 */
[----:B------:R1:W-:Y:S04]  /*b170*/  @!P1 STG.E.64 [R4.64], R100 ;  /* 0x0000006404009986 */ /* 0x0003e8000c101b04 */
[----:B------:R1:W-:Y:S04]  /*b180*/  @!P1 STG.E.64 [R4.64+0x8], R102 ;  /* 0x0000086604009986 */ /* 0x0003e8000c101b04 */
[----:B------:R1:W-:Y:S02]  /*b190*/  @!P2 STG.E.128 [R4.64+0x200], R36 ;  /* 0x000200240400a986 */ /* 0x0003e4000c101d04 */
.L_x_1349:
[----:B------:R-:W-:Y:S05]  /*b1a0*/  BSYNC B0 ;  /* 0x0000000000007941 */ /* 0x000fea0003800000 */
.L_x_1348:
[----:B------:R-:W-:Y:S01]  /*b1b0*/  IADD3 R2, R8, 0x8, RZ ;  /* 0x0000000808027810 */ /* 0x000fe20007ffe0ff */
[----:B------:R-:W-:Y:S03]  /*b1c0*/  BSSY B0, `(.L_x_1350) ;  /* 0x000000a000007945 */ /* 0x000fe60003800000 */
[----:B------:R-:W-:-:S13]  /*b1d0*/  ISETP.GE.AND P0, PT, R2, R199, PT ;  /* 0x000000c70200720c */ /* 0x000fda0003f06270 */
[----:B------:R-:W-:Y:S05]  /*b1e0*/  @P0 BRA `(.L_x_1351) ;  /* 0x0000007000000947 */ /* 0x000fea0003800000 */
[----:B------:R-:W-:Y:S02]  /*b1f0*/  IADD3 R2, R0, 0x40, RZ ;  /* 0x0000004000027810 */ /* 0x000fe40007ffe0ff */
[----:B------:R-:W-:Y:S02]  /*b200*/  ISETP.GE.AND P2, PT, R110, c[0x0][0x220], PT ;  /* 0x000088006e007a0c */ /* 0x000fe40003f46270 */
[----:B------:R-:W-:Y:S02]  /*b210*/  ISETP.GE.AND P1, PT, R0, c[0x0][0x220], PT ;  /* 0x0000880000007a0c */ /* 0x000fe40003f26270 */
[----:B------:R-:W-:-:S09]  /*b220*/  ISETP.GE.AND P0, PT, R2, c[0x0][0x220], PT ;  /* 0x0000880002007a0c */ /* 0x000fd20003f06270 */
[----:B------:R2:W-:Y:S04]  /*b230*/  @!P2 STG.E.128 [R4.64+0x1800], R96 ;  /* 0x001800600400a986 */ /* 0x0005e8000c101d04 */
[----:B-1----:R2:W-:Y:S04]  /*b240*/  @!P1 STG.E.128 [R4.64+0x1900], R64 ;  /* 0x0019004004009986 */ /* 0x0025e8000c101d04 */
[----:B------:R2:W-:Y:S02]  /*b250*/  @!P0 STG.E.128 [R4.64+0x1a00], R32 ;  /* 0x001a002004008986 */ /* 0x0005e4000c101d04 */
.L_x_1351:
[----:B------:R-:W-:Y:S05]  /*b260*/  BSYNC B0 ;  /* 0x0000000000007941 */ /* 0x000fea0003800000 */
.L_x_1350:
        /* <DEDUP_REMOVED lines=11> */
.L_x_1353:
[----:B------:R-:W-:Y:S05]  /*b320*/  BSYNC B0 ;  /* 0x0000000000007941 */ /* 0x000fea0003800000 */
.L_x_1352:
        /* <DEDUP_REMOVED lines=11> */
.L_x_1355:
[----:B------:R-:W-:Y:S05]  /*b3e0*/  BSYNC B0 ;  /* 0x0000000000007941 */ /* 0x000fea0003800000 */
.L_x_1354:
        /* <DEDUP_REMOVED lines=8> */
[----:B-1----:R1:W-:Y:S04]  /*b470*/  @!P2 STG.E.128 [R4.64+0x6000], R84 ;  /* 0x006000540400a986 */ /* 0x0023e8000c101d04 */
[----:B------:R1:W-:Y:S04]  /*b480*/  @!P1 STG.E.128 [R4.64+0x6100], R52 ;  /* 0x0061003404009986 */ /* 0x0003e8000c101d04 */
[----:B------:R1:W-:Y:S02]  /*b490*/  @!P0 STG.E.128 [R4.64+0x6200], R20 ;  /* 0x0062001404008986 */ /* 0x0003e4000c101d04 */
.L_x_1357:
[----:B------:R-:W-:Y:S05]  /*b4a0*/  BSYNC B0 ;  /* 0x0000000000007941 */ /* 0x000fea0003800000 */
.L_x_1356:
        /* <DEDUP_REMOVED lines=11> */
.L_x_1359:
[----:B------:R-:W-:Y:S05]  /*b560*/  BSYNC B0 ;  /* 0x0000000000007941 */ /* 0x000fea0003800000 */
.L_x_1358:
        /* <DEDUP_REMOVED lines=11> */
.L_x_1361:
[----:B------:R-:W-:Y:S05]  /*b620*/  BSYNC B0 ;  /* 0x0000000000007941 */ /* 0x000fea0003800000 */
.L_x_1360:
[----:B------:R-:W-:-:S04]  /*b630*/  IADD3 R8, R8, 0x38, RZ ;  /* 0x0000003808087810 */ /* 0x000fc80007ffe0ff */
[----:B------:R-:W-:-:S13]  /*b640*/  ISETP.GE.AND P0, PT, R8, R199, PT ;  /* 0x000000c70800720c */ /* 0x000fda0003f06270 */
[----:B------:R-:W-:Y:S05]  /*b650*/  @P0 EXIT ;  /* 0x000000000000094d */ /* 0x000fea0003800000 */
[C---:B------:R-:W-:Y:S02]  /*b660*/  ISETP.GE.AND P0, PT, R0.reuse, c[0x0][0x220], PT ;  /* 0x0000880000007a0c */ /* 0x040fe40003f06270 */
[----:B------:R-:W-:Y:S02]  /*b670*/  IADD3 R0, R0, 0x40, RZ ;  /* 0x0000004000007810 */ /* 0x000fe40007ffe0ff */
[----:B------:R-:W-:-:S09]  /*b680*/  ISETP.GE.AND P1, PT, R110, c[0x0][0x220], PT ;  /* 0x000088006e007a0c */ /* 0x000fd20003f26270 */
[----:B-1----:R1:W-:Y:S01]  /*b690*/  @!P0 STG.E.128 [R4.64+0xa900], R40 ;  /* 0x00a9002804008986 */ /* 0x0023e2000c101d04 */
[----:B------:R-:W-:-:S03]  /*b6a0*/  ISETP.GE.AND P0, PT, R0, c[0x0][0x220], PT ;  /* 0x0000880000007a0c */ /* 0x000fc60003f06270 */
[----:B------:R1:W-:Y:S10]  /*b6b0*/  @!P1 STG.E.128 [R4.64+0xa800], R72 ;  /* 0x00a8004804009986 */ /* 0x0003f4000c101d04 */
[----:B------:R-:W-:Y:S05]  /*b6c0*/  @P0 EXIT ;  /* 0x000000000000094d */ /* 0x000fea0003800000 */
[----:B------:R-:W-:Y:S01]  /*b6d0*/  STG.E.128 [R4.64+0xaa00], R104 ;  /* 0x00aa006804007986 */ /* 0x000fe2000c101d04 */
[----:B------:R-:W-:Y:S05]  /*b6e0*/  EXIT ;  /* 0x000000000000794d */ /* 0x000fea0003800000 */
.L_x_1362:
        /* <DEDUP_REMOVED lines=9> */
.L_x_7356:


//--------------------- .text._ZN5flash24flash_fwd_splitkv_kernelI23Flash_fwd_kernel_traitsILi192ELi64ELi64ELi4ELb0ELb0EN7cutlass6half_tE19Flash_kernel_traitsILi192ELi64ELi64ELi4ES3_EELb0ELb0ELb0ELb0ELb0ELb1ELb1ELb0EEEvNS_16Flash_fwd_paramsE --------------------------
	.section	.text._ZN5flash24flash_fwd_splitkv_kernelI23Flash_fwd_kernel_traitsILi192ELi64ELi64ELi4ELb0ELb0EN7cutlass6half_tE19Flash_kernel_traitsILi192ELi64ELi64ELi4ES3_EELb0ELb0ELb0ELb0ELb0ELb1ELb1ELb0EEEvNS_16Flash_fwd_paramsE,"ax",@progbits
	.sectioninfo	@"SHI_REGISTERS=255"
	.align	128
        .global         _ZN5flash24flash_fwd_splitkv_kernelI23Flash_fwd_kernel_traitsILi192ELi64ELi64ELi4ELb0ELb0EN7cutlass6half_tE19Flash_kernel_traitsILi192ELi64ELi64ELi4ES3_EELb0ELb0ELb0ELb0ELb0ELb1ELb1ELb0EEEvNS_16Flash_fwd_paramsE
        .type           _ZN5flash24flash_fwd_splitkv_kernelI23Flash_fwd_kernel_traitsILi192ELi64ELi64ELi4ELb0ELb0EN7cutlass6half_tE19Flash_kernel_traitsILi192ELi64ELi64ELi4ES3_EELb0ELb0ELb0ELb0ELb0ELb1ELb1ELb0EEEvNS_16Flash_fwd_paramsE,@function
        .size           _ZN5flash24flash_fwd_splitkv_kernelI23Flash_fwd_kernel_traitsILi192ELi64ELi64ELi4ELb0ELb0EN7cutlass6half_tE19Flash_kernel_traitsILi192ELi64ELi64ELi4ES3_EELb0ELb0ELb0ELb0ELb0ELb1ELb1ELb0EEEvNS_16Flash_fwd_paramsE,(.L_x_7357 - _ZN5flash24flash_fwd_splitkv_kernelI23Flash_fwd_kernel_traitsILi192ELi64ELi64ELi4ELb0ELb0EN7cutlass6half_tE19Flash_kernel_traitsILi192ELi64ELi64ELi4ES3_EELb0ELb0ELb0ELb0ELb0ELb1ELb1ELb0EEEvNS_16Flash_fwd_paramsE)
        .other          _ZN5flash24flash_fwd_splitkv_kernelI23Flash_fwd_kernel_traitsILi192ELi64ELi64ELi4ELb0ELb0EN7cutlass6half_tE19Flash_kernel_traitsILi192ELi64ELi64ELi4ES3_EELb0ELb0ELb0ELb0ELb0ELb1ELb1ELb0EEEvNS_16Flash_fwd_paramsE,@"STO_CUDA_ENTRY STV_DEFAULT"
_ZN5flash24flash_fwd_splitkv_kernelI23Flash_fwd_kernel_traitsILi192ELi64ELi64ELi4ELb0ELb0EN7cutlass6half_tE19Flash_kernel_traitsILi192ELi64ELi64ELi4ES3_EELb0ELb0ELb0ELb0ELb0ELb1ELb1ELb0EEEvNS_16Flash_fwd_paramsE:
.text._ZN5flash24flash_fwd_splitkv_kernelI23Flash_fwd_kernel_traitsILi192ELi64ELi64ELi4ELb0ELb0EN7cutlass6half_tE19Flash_kernel_traitsILi192ELi64ELi64ELi4ES3_EELb0ELb0ELb0ELb0ELb0ELb1ELb1ELb0EEEvNS_16Flash_fwd_paramsE:
        /* <DEDUP_REMOVED lines=54> */
.L_x_1363:
[----:B-1-34-:R-:W-:Y:S02]  /*0360*/  MOV R3, c[0x0][0x218] ;  /* 0x0000860000037a02 */ /* 0x01afe40000000f00 */
.L_x_1364:
        /* <DEDUP_REMOVED lines=78> */
.L_x_1367:
[----:B------:R-:W-:Y:S05]  /*0850*/  BSYNC B0 ;  /* 0x0000000000007941 */ /* 0x000fea0003800000 */
.L_x_1366:
        /* <DEDUP_REMOVED lines=10> */
.L_x_1369:
[----:B------:R-:W-:Y:S05]  /*0900*/  BSYNC B0 ;  /* 0x0000000000007941 */ /* 0x000fea0003800000 */
.L_x_1368:
        /* <DEDUP_REMOVED lines=10> */
.L_x_1371:
[----:B------:R-:W-:Y:S05]  /*09b0*/  BSYNC B0 ;  /* 0x0000000000007941 */ /* 0x000fea0003800000 */
.L_x_1370:
        /* <DEDUP_REMOVED lines=10> */
.L_x_1373:
[----:B------:R-:W-:Y:S05]  /*0a60*/  BSYNC B0 ;  /* 0x0000000000007941 */ /* 0x000fea0003800000 */
.L_x_1372:
        /* <DEDUP_REMOVED lines=10> */
.L_x_1375:
[----:B------:R-:W-:Y:S05]  /*0b10*/  BSYNC B0 ;  /* 0x0000000000007941 */ /* 0x000fea0003800000 */
.L_x_1374:
        /* <DEDUP_REMOVED lines=10> */
.L_x_1377:
[----:B------:R-:W-:Y:S05]  /*0bc0*/  BSYNC B0 ;  /* 0x0000000000007941 */ /* 0x000fea0003800000 */
.L_x_1376:
        /* <DEDUP_REMOVED lines=10> */
.L_x_1379:
[----:B------:R-:W-:Y:S05]  /*0c70*/  BSYNC B0 ;  /* 0x0000000000007941 */ /* 0x000fea0003800000 */
.L_x_1378:
        /* <DEDUP_REMOVED lines=10> */
.L_x_1381:
[----:B------:R-:W-:Y:S05]  /*0d20*/  BSYNC B0 ;  /* 0x0000000000007941 */ /* 0x000fea0003800000 */
.L_x_1380:
        /* <DEDUP_REMOVED lines=32> */
.L_x_1365:
        /* <DEDUP_REMOVED lines=92> */
.L_x_1382:
        /* <DEDUP_REMOVED lines=15> */
.L_x_1384:
        /* <DEDUP_REMOVED lines=49> */
.L_x_1383:
        /* <DEDUP_REMOVED lines=116> */
.L_x_1386:
[----:B------:R-:W-:Y:S05]  /*2030*/  BSYNC B0 ;  /* 0x0000000000007941 */ /* 0x000fea0003800000 */
.L_x_1385:
        /* <DEDUP_REMOVED lines=37> */
.L_x_1388:
[----:B------:R-:W-:Y:S05]  /*2290*/  BSYNC B0 ;  /* 0x0000000000007941 */ /* 0x000fea0003800000 */
.L_x_1387:
        /* <DEDUP_REMOVED lines=37> */
.L_x_1390:
[----:B------:R-:W-:Y:S05]  /*24f0*/  BSYNC B0 ;  /* 0x0000000000007941 */ /* 0x000fea0003800000 */
.L_x_1389:
        /* <DEDUP_REMOVED lines=36> */
.L_x_1392:
[----:B------:R-:W-:Y:S05]  /*2740*/  BSYNC B0 ;  /* 0x0000000000007941 */ /* 0x000fea0003800000 */
.L_x_1391:
        /* <DEDUP_REMOVED lines=31> */
.L_x_1394:
[----:B------:R-:W-:Y:S05]  /*2940*/  BSYNC B0 ;  /* 0x0000000000007941 */ /* 0x000fea0003800000 */
.L_x_1393:
        /* <DEDUP_REMOVED lines=33> */
.L_x_1396:
[----:B------:R-:W-:Y:S05]  /*2b60*/  BSYNC B0 ;  /* 0x0000000000007941 */ /* 0x000fea0003800000 */
.L_x_1395:
        /* <DEDUP_REMOVED lines=31> */
.L_x_1398:
[----:B------:R-:W-:Y:S05]  /*2d60*/  BSYNC B0 ;  /* 0x0000000000007941 */ /* 0x000fea0003800000 */
.L_x_1397:
        /* <DEDUP_REMOVED lines=34> */
.L_x_1400:
[----:B------:R-:W-:Y:S05]  /*2f90*/  BSYNC B0 ;  /* 0x0000000000007941 */ /* 0x000fea0003800000 */
.L_x_1399:
        /* <DEDUP_REMOVED lines=32> */
.L_x_1402:
[----:B------:R-:W-:Y:S05]  /*31a0*/  BSYNC B0 ;  /* 0x0000000000007941 */ /* 0x000fea0003800000 */
.L_x_1401:
        /* <DEDUP_REMOVED lines=33> */
.L_x_1404:
[----:B------:R-:W-:Y:S05]  /*33c0*/  BSYNC B0 ;  /* 0x0000000000007941 */ /* 0x000fea0003800000 */
.L_x_1403:
        /* <DEDUP_REMOVED lines=36> */
.L_x_1406:
[----:B------:R-:W-:Y:S05]  /*3610*/  BSYNC B0 ;  /* 0x0000000000007941 */ /* 0x000fea0003800000 */
.L_x_1405:
        /* <DEDUP_REMOVED lines=39> */
.L_x_1408:
[----:B------:R-:W-:Y:S05]  /*3890*/  BSYNC B0 ;  /* 0x0000000000007941 */ /* 0x000fea0003800000 */
.L_x_1407:
        /* <DEDUP_REMOVED lines=16> */
[----:B------:R-:W-:Y:S01]  /*39a0*/  LDSM.16.M88.4 R48, [R204] ;  /* 0x00000000cc30783b */ /* 0x000fe20000000200 */
[----:B------:R-:W-:-:S02]  /*39b0*/  LOP3.LUT R98, R98, 0x6, RZ, 0xc0, !PT ;  /* 0x0000000662627812 */ /* 0x000fc400078ec0ff */
[----:B------:R-:W-:Y:S01]  /*39c0*/  IMAD R205, R205, 0x200, R8 ;  /* 0x00000200cdcd7824 */ /* 0x000fe200078e0208 */
[----:B------:R-:W-:Y:S03]  /*39d0*/  LDSM.16.M88.4 R76, [R202] ;  /* 0x00000000ca4c783b */ /* 0x000fe60000000200 */
[----:B------:R-:W-:-:S05]  /*39e0*/  IMAD.SHL.U32 R205, R205, 0x2, RZ ;  /* 0x00000002cdcd7824 */ /* 0x000fca00078e00ff */
[----:B------:R-:W5:Y:S01]  /*39f0*/  LDSM.16.M88.4 R16, [R205+0x6000] ;  /* 0x00600000cd10783b */ /* 0x000f620000000200 */
[C---:B------:R-:W-:Y:S02]  /*3a00*/  IADD3 R2, R205.reuse, 0x6000, RZ ;  /* 0x00006000cd027810 */ /* 0x040fe40007ffe0ff */
[----:B------:R-:W-:Y:S01]  /*3a10*/  IADD3 R203, R205, 0x6020, RZ ;  /* 0x00006020cdcb7810 */ /* 0x000fe20007ffe0ff */
[----:B------:R-:W1:Y:S01]  /*3a20*/  LDSM.16.M88.4 R44, [R205+0x6800] ;  /* 0x00680000cd2c783b */ /* 0x000e620000000200 */
        /* <DEDUP_REMOVED lines=15> */
[----:B------:R-:W4:Y:S01]  /*3b20*/  LDSM.16.M88.4 R36, [R199+0x6000] ;  /* 0x00600000c724783b */ /* 0x000f220000000200 */
[----:B------:R-:W-:-:S02]  /*3b30*/  IADD3 R188, R203, 0x3800, RZ ;  /* 0x00003800cbbc7810 */ /* 0x000fc40007ffe0ff */
[C---:B------:R-:W-:Y:S01]  /*3b40*/  IADD3 R187, R203.reuse, 0x4000, RZ ;  /* 0x00004000cbbb7810 */ /* 0x040fe20007ffe0ff */
[----:B------:R-:W1:Y:S01]  /*3b50*/  LDSM.16.M88.4 R28, [R203+0x1000] ;  /* 0x00100000cb1c783b */ /* 0x000e620000000200 */
[C---:B------:R-:W-:Y:S02]  /*3b60*/  IADD3 R186, R203.reuse, 0x4800, RZ ;  /* 0x00004800cbba7810 */ /* 0x040fe40007ffe0ff */
[C---:B------:R-:W-:Y:S01]  /*3b70*/  IADD3 R185, R203.reuse, 0x5000, RZ ;  /* 0x00005000cbb97810 */ /* 0x040fe20007ffe0ff */
[----:B------:R-:W1:Y:S01]  /*3b80*/  LDSM.16.M88.4 R72, [R203+0x1800] ;  /* 0x00180000cb48783b */ /* 0x000e620000000200 */
[----:B------:R-:W-:-:S03]  /*3b90*/  IADD3 R184, R203, 0x5800, RZ ;  /* 0x00005800cbb87810 */ /* 0x000fc60007ffe0ff */
[----:B------:R-:W2:Y:S02]  /*3ba0*/  LDSM.16.M88.4 R8, [R199+0x6800] ;  /* 0x00680000c708783b */ /* 0x000ea40000000200 */
[C---:B--2--5:R-:W-:Y:S02]  /*3bb0*/  HMMA.16816.F32 R20, R52.reuse, R16, RZ ;  /* 0x000000103414723c */ /* 0x064fe400000018ff */
[----:B------:R-:W-:Y:S04]  /*3bc0*/  LDSM.16.M88.4 R40, [R199+0x7000] ;  /* 0x00700000c728783b */ /* 0x000fe80000000200 */
[----:B------:R-:W-:Y:S02]  /*3bd0*/  LDSM.16.M88.4 R80, [R199+0x7800] ;  /* 0x00780000c750783b */ /* 0x000fe40000000200 */
[C---:B------:R-:W-:Y:S02]  /*3be0*/  HMMA.16816.F32 R16, R52.reuse, R18, RZ ;  /* 0x000000123410723c */ /* 0x040fe400000018ff */
[----:B------:R-:W-:Y:S04]  /*3bf0*/  LDSM.16.M88.4 R92, [R192+0x2800] ;  /* 0x00280000c05c783b */ /* 0x000fe80000000200 */
[----:B------:R-:W-:Y:S02]  /*3c00*/  LDSM.16.M88.4 R84, [R205+0xa800] ;  /* 0x00a80000cd54783b */ /* 0x000fe40000000200 */
[C---:B------:R-:W-:Y:S02]  /*3c10*/  HMMA.16816.F32 R32, R52.reuse, R44, RZ ;  /* 0x0000002c3420723c */ /* 0x040fe400000018ff */
[----:B------:R-:W-:Y:S06]  /*3c20*/  LDSM.16.M88.4 R88, [R199+0x9800] ;  /* 0x00980000c758783b */ /* 0x000fec0000000200 */
[----:B------:R-:W-:Y:S08]  /*3c30*/  HMMA.16816.F32 R44, R52, R46, RZ ;  /* 0x0000002e342c723c */ /* 0x000ff000000018ff */
[C---:B-1----:R-:W-:Y:S08]  /*3c40*/  HMMA.16816.F32 R20, R48.reuse, R24, R20 ;  /* 0x000000183014723c */ /* 0x042ff00000001814 */
[----:B------:R-:W-:Y:S01]  /*3c50*/  HMMA.16816.F32 R16, R48, R26, R16 ;  /* 0x0000001a3010723c */ /* 0x000fe20000001810 */
[----:B------:R-:W-:Y:S07]  /*3c60*/  LDSM.16.M88.4 R24, [R192] ;  /* 0x00000000c018783b */ /* 0x000fee0000000200 */
[C---:B------:R-:W-:Y:S08]  /*3c70*/  HMMA.16816.F32 R64, R52.reuse, R60, RZ ;  /* 0x0000003c3440723c */ /* 0x040ff000000018ff */
[C---:B------:R-:W-:Y:S08]  /*3c80*/  HMMA.16816.F32 R60, R52.reuse, R62, RZ ;  /* 0x0000003e343c723c */ /* 0x040ff000000018ff */
[C---:B------:R-:W-:Y:S08]  /*3c90*/  HMMA.16816.F32 R56, R52.reuse, R68, RZ ;  /* 0x000000443438723c */ /* 0x040ff000000018ff */
[----:B------:R-:W-:Y:S01]  /*3ca0*/  HMMA.16816.F32 R52, R52, R70, RZ ;  /* 0x000000463434723c */ /* 0x000fe200000018ff */
[----:B------:R-:W1:Y:S07]  /*3cb0*/  LDSM.16.M88.4 R68, [R201] ;  /* 0x00000000c944783b */ /* 0x000e6e0000000200 */
[C---:B---3--:R-:W-:Y:S08]  /*3cc0*/  HMMA.16816.F32 R32, R48.reuse, R12, R32 ;  /* 0x0000000c3020723c */ /* 0x048ff00000001820 */
[----:B------:R-:W-:Y:S01]  /*3cd0*/  HMMA.16816.F32 R44, R48, R14, R44 ;  /* 0x0000000e302c723c */ /* 0x000fe2000000182c */
[----:B------:R-:W2:Y:S07]  /*3ce0*/  LDSM.16.M88.4 R12, [R192+0x800] ;  /* 0x00080000c00c783b */ /* 0x000eae0000000200 */
[C---:B----4-:R-:W-:Y:S08]  /*3cf0*/  HMMA.16816.F32 R20, R76.reuse, R36, R20 ;  /* 0x000000244c14723c */ /* 0x050ff00000001814 */
[----:B------:R-:W-:Y:S01]  /*3d00*/  HMMA.16816.F32 R16, R76, R38, R16 ;  /* 0x000000264c10723c */ /* 0x000fe20000001810 */
[----:B------:R-:W-:Y:S07]  /*3d10*/  LDSM.16.M88.4 R36, [R205+0x8000] ;  /* 0x00800000cd24783b */ /* 0x000fee0000000200 */
[C---:B------:R-:W-:Y:S08]  /*3d20*/  HMMA.16816.F32 R64, R48.reuse, R28, R64 ;  /* 0x0000001c3040723c */ /* 0x040ff00000001840 */
[C---:B------:R-:W-:Y:S01]  /*3d30*/  HMMA.16816.F32 R60, R48.reuse, R30, R60 ;  /* 0x0000001e303c723c */ /* 0x040fe2000000183c */
[----:B------:R-:W-:Y:S07]  /*3d40*/  LDSM.16.M88.4 R28, [R192+0x1000] ;  /* 0x00100000c01c783b */ /* 0x000fee0000000200 */
[C---:B------:R-:W-:Y:S08]  /*3d50*/  HMMA.16816.F32 R56, R48.reuse, R72, R56 ;  /* 0x000000483038723c */ /* 0x040ff00000001838 */
[----:B------:R-:W-:Y:S01]  /*3d60*/  HMMA.16816.F32 R52, R48, R74, R52 ;  /* 0x0000004a3034723c */ /* 0x000fe20000001834 */
[----:B------:R-:W3:Y:S04]  /*3d70*/  LDSM.16.M88.4 R48, [R206+0x2000] ;  /* 0x00200000ce30783b */ /* 0x000ee80000000200 */
[----:B------:R-:W-:Y:S03]  /*3d80*/  LDSM.16.M88.4 R72, [R192+0x1800] ;  /* 0x00180000c048783b */ /* 0x000fe60000000200 */
[C---:B------:R-:W-:Y:S08]  /*3d90*/  HMMA.16816.F32 R32, R76.reuse, R8, R32 ;  /* 0x000000084c20723c */ /* 0x040ff00000001820 */
[----:B------:R-:W-:Y:S01]  /*3da0*/  HMMA.16816.F32 R44, R76, R10, R44 ;  /* 0x0000000a4c2c723c */ /* 0x000fe2000000182c */
[----:B------:R-:W4:Y:S07]  /*3db0*/  LDSM.16.M88.4 R8, [R205+0x8800] ;  /* 0x00880000cd08783b */ /* 0x000f2e0000000200 */
[C---:B-1----:R-:W-:Y:S08]  /*3dc0*/  HMMA.16816.F32 R20, R68.reuse, R24, R20 ;  /* 0x000000184414723c */ /* 0x042ff00000001814 */
[----:B------:R-:W-:Y:S01]  /*3dd0*/  HMMA.16816.F32 R16, R68, R26, R16 ;  /* 0x0000001a4410723c */ /* 0x000fe20000001810 */
[----:B------:R-:W-:Y:S07]  /*3de0*/  LDSM.16.M88.4 R24, [R203+0x2000] ;  /* 0x00200000cb18783b */ /* 0x000fee0000000200 */
[C---:B------:R-:W-:Y:S08]  /*3df0*/  HMMA.16816.F32 R64, R76.reuse, R40, R64 ;  /* 0x000000284c40723c */ /* 0x040ff00000001840 */
[----:B------:R-:W-:Y:S01]  /*3e00*/  HMMA.16816.F32 R60, R76, R42, R60 ;  /* 0x0000002a4c3c723c */ /* 0x000fe2000000183c */
[----:B------:R-:W-:Y:S07]  /*3e10*/  LDSM.16.M88.4 R40, [R205+0x9000] ;  /* 0x00900000cd28783b */ /* 0x000fee0000000200 */
[C---:B--2---:R-:W-:Y:S08]  /*3e20*/  HMMA.16816.F32 R32, R68.reuse, R12, R32 ;  /* 0x0000000c4420723c */ /* 0x044ff00000001820 */
[----:B------:R-:W-:Y:S01]  /*3e30*/  HMMA.16816.F32 R44, R68, R14, R44 ;  /* 0x0000000e442c723c */ /* 0x000fe2000000182c */
[----:B------:R-:W1:Y:S07]  /*3e40*/  LDSM.16.M88.4 R12, [R204+0x2000] ;  /* 0x00200000cc0c783b */ /* 0x000e6e0000000200 */
[C---:B------:R-:W-:Y:S08]  /*3e50*/  HMMA.16816.F32 R56, R76.reuse, R80, R56 ;  /* 0x000000504c38723c */ /* 0x040ff00000001838 */
[----:B------:R-:W-:Y:S01]  /*3e60*/  HMMA.16816.F32 R76, R76, R82, R52 ;  /* 0x000000524c4c723c */ /* 0x000fe20000001834 */
[----:B------:R-:W2:Y:S04]  /*3e70*/  LDSM.16.M88.4 R52, [R205+0x9800] ;  /* 0x00980000cd34783b */ /* 0x000ea80000000200 */
[----:B------:R-:W-:Y:S03]  /*3e80*/  LDSM.16.M88.4 R80, [R202+0x2000] ;  /* 0x00200000ca50783b */ /* 0x000fe60000000200 */
[C---:B---3--:R-:W-:Y:S08]  /*3e90*/  HMMA.16816.F32 R20, R48.reuse, R36, R20 ;  /* 0x000000243014723c */ /* 0x048ff00000001814 */
[----:B------:R-:W-:Y:S01]  /*3ea0*/  HMMA.16816.F32 R16, R48, R38, R16 ;  /* 0x000000263010723c */ /* 0x000fe20000001810 */
[----:B------:R-:W-:Y:S07]  /*3eb0*/  LDSM.16.M88.4 R36, [R199+0x8000] ;  /* 0x00800000c724783b */ /* 0x000fee0000000200 */
[C---:B------:R-:W-:Y:S08]  /*3ec0*/  HMMA.16816.F32 R64, R68.reuse, R28, R64 ;  /* 0x0000001c4440723c */ /* 0x040ff00000001840 */
[----:B------:R-:W-:Y:S01]  /*3ed0*/  HMMA.16816.F32 R60, R68, R30, R60 ;  /* 0x0000001e443c723c */ /* 0x000fe2000000183c */
[----:B------:R-:W3:Y:S07]  /*3ee0*/  LDSM.16.M88.4 R28, [R203+0x2800] ;  /* 0x00280000cb1c783b */ /* 0x000eee0000000200 */
[C---:B----4-:R-:W-:Y:S08]  /*3ef0*/  HMMA.16816.F32 R32, R48.reuse, R8, R32 ;  /* 0x000000083020723c */ /* 0x050ff00000001820 */
[----:B------:R-:W-:Y:S01]  /*3f00*/  HMMA.16816.F32 R44, R48, R10, R44 ;  /* 0x0000000a302c723c */ /* 0x000fe2000000182c */
[----:B------:R-:W4:Y:S07]  /*3f10*/  LDSM.16.M88.4 R8, [R203+0x3000] ;  /* 0x00300000cb08783b */ /* 0x000f2e0000000200 */
[C---:B------:R-:W-:Y:S08]  /*3f20*/  HMMA.16816.F32 R56, R68.reuse, R72, R56 ;  /* 0x000000484438723c */ /* 0x040ff00000001838 */
[----:B------:R-:W-:Y:S01]  /*3f30*/  HMMA.16816.F32 R76, R68, R74, R76 ;  /* 0x0000004a444c723c */ /* 0x000fe2000000184c */
[----:B------:R-:W-:Y:S04]  /*3f40*/  LDSM.16.M88.4 R72, [R201+0x2000] ;  /* 0x00200000c948783b */ /* 0x000fe80000000200 */
[----:B------:R-:W-:Y:S03]  /*3f50*/  LDSM.16.M88.4 R68, [R192+0x3000] ;  /* 0x00300000c044783b */ /* 0x000fe60000000200 */
[C---:B-1----:R-:W-:Y:S08]  /*3f60*/  HMMA.16816.F32 R20, R12.reuse, R24, R20 ;  /* 0x000000180c14723c */ /* 0x042ff00000001814 */
[----:B------:R-:W-:Y:S01]  /*3f70*/  HMMA.16816.F32 R16, R12, R26, R16 ;  /* 0x0000001a0c10723c */ /* 0x000fe20000001810 */
[----:B------:R-:W-:Y:S07]  /*3f80*/  LDSM.16.M88.4 R24, [R192+0x2000] ;  /* 0x00200000c018783b */ /* 0x000fee0000000200 */
[C---:B------:R-:W-:Y:S08]  /*3f90*/  HMMA.16816.F32 R64, R48.reuse, R40, R64 ;  /* 0x000000283040723c */ /* 0x040ff00000001840 */
[C---:B------:R-:W-:Y:S01]  /*3fa0*/  HMMA.16816.F32 R60, R48.reuse, R42, R60 ;  /* 0x0000002a303c723c */ /* 0x040fe2000000183c */
[----:B------:R-:W1:Y:S07]  /*3fb0*/  LDSM.16.M88.4 R40, [R203+0x3800] ;  /* 0x00380000cb28783b */ /* 0x000e6e0000000200 */
[C---:B--2---:R-:W-:Y:S08]  /*3fc0*/  HMMA.16816.F32 R56, R48.reuse, R52, R56 ;  /* 0x000000343038723c */ /* 0x044ff00000001838 */
[----:B------:R-:W-:Y:S01]  /*3fd0*/  HMMA.16816.F32 R76, R48, R54, R76 ;  /* 0x00000036304c723c */ /* 0x000fe2000000184c */
[----:B------:R-:W-:Y:S04]  /*3fe0*/  LDSM.16.M88.4 R52, [R206+0x4000] ;  /* 0x00400000ce34783b */ /* 0x000fe80000000200 */
[----:B------:R-:W-:Y:S03]  /*3ff0*/  LDSM.16.M88.4 R48, [R203+0x4000] ;  /* 0x00400000cb30783b */ /* 0x000fe60000000200 */
[C---:B---3--:R-:W-:Y:S08]  /*4000*/  HMMA.16816.F32 R32, R12.reuse, R28, R32 ;  /* 0x0000001c0c20723c */ /* 0x048ff00000001820 */
[----:B------:R-:W-:Y:S01]  /*4010*/  HMMA.16816.F32 R44, R12, R30, R44 ;  /* 0x0000001e0c2c723c */ /* 0x000fe2000000182c */
[----:B------:R-:W2:Y:S07]  /*4020*/  LDSM.16.M88.4 R28, [R199+0x8800] ;  /* 0x00880000c71c783b */ /* 0x000eae0000000200 */
[C---:B------:R-:W-:Y:S08]  /*4030*/  HMMA.16816.F32 R20, R80.reuse, R36, R20 ;  /* 0x000000245014723c */ /* 0x040ff00000001814 */
[----:B------:R-:W-:Y:S01]  /*4040*/  HMMA.16816.F32 R16, R80, R38, R16 ;  /* 0x000000265010723c */ /* 0x000fe20000001810 */
[----:B------:R-:W-:Y:S07]  /*4050*/  LDSM.16.M88.4 R36, [R203+0x4800] ;  /* 0x00480000cb24783b */ /* 0x000fee0000000200 */
[C---:B----4-:R-:W-:Y:S08]  /*4060*/  HMMA.16816.F32 R64, R12.reuse, R8, R64 ;  /* 0x000000080c40723c */ /* 0x050ff00000001840 */
[C---:B------:R-:W-:Y:S01]  /*4070*/  HMMA.16816.F32 R60, R12.reuse, R10, R60 ;  /* 0x0000000a0c3c723c */ /* 0x040fe2000000183c */
[----:B------:R-:W3:Y:S07]  /*4080*/  LDSM.16.M88.4 R8, [R205+0xa000] ;  /* 0x00a00000cd08783b */ /* 0x000eee0000000200 */
[C---:B-1----:R-:W-:Y:S08]  /*4090*/  HMMA.16816.F32 R56, R12.reuse, R40, R56 ;  /* 0x000000280c38723c */ /* 0x042ff00000001838 */
[----:B------:R-:W-:Y:S01]  /*40a0*/  HMMA.16816.F32 R76, R12, R42, R76 ;  /* 0x0000002a0c4c723c */ /* 0x000fe2000000184c */
[----:B------:R-:W1:Y:S04]  /*40b0*/  LDSM.16.M88.4 R12, [R199+0x9000] ;  /* 0x00900000c70c783b */ /* 0x000e680000000200 */
[----:B------:R-:W4:Y:S03]  /*40c0*/  LDSM.16.M88.4 R40, [R204+0x4000] ;  /* 0x00400000cc28783b */ /* 0x000f260000000200 */
[C---:B------:R-:W-:Y:S08]  /*40d0*/  HMMA.16816.F32 R20, R72.reuse, R24, R20 ;  /* 0x000000184814723c */ /* 0x040ff00000001814 */
[----:B------:R-:W-:Y:S01]  /*40e0*/  HMMA.16816.F32 R16, R72, R26, R16 ;  /* 0x0000001a4810723c */ /* 0x000fe20000001810 */
[----:B------:R-:W-:Y:S07]  /*40f0*/  LDSM.16.M88.4 R24, [R199+0xa000] ;  /* 0x00a00000c718783b */ /* 0x000fee0000000200 */
[C---:B--2---:R-:W-:Y:S08]  /*4100*/  HMMA.16816.F32 R32, R80.reuse, R28, R32 ;  /* 0x0000001c5020723c */ /* 0x044ff00000001820 */
[----:B------:R-:W-:Y:S01]  /*4110*/  HMMA.16816.F32 R44, R80, R30, R44 ;  /* 0x0000001e502c723c */ /* 0x000fe2000000182c */
[----:B------:R-:W2:Y:S07]  /*4120*/  LDSM.16.M88.4 R28, [R202+0x4000] ;  /* 0x00400000ca1c783b */ /* 0x000eae0000000200 */
[C---:B---3--:R-:W-:Y:S08]  /*4130*/  HMMA.16816.F32 R20, R52.reuse, R8, R20 ;  /* 0x000000083414723c */ /* 0x048ff00000001814 */
[----:B------:R-:W-:Y:S01]  /*4140*/  HMMA.16816.F32 R16, R52, R10, R16 ;  /* 0x0000000a3410723c */ /* 0x000fe20000001810 */
[----:B------:R-:W-:Y:S07]  /*4150*/  LDSM.16.M88.4 R8, [R192+0x4000] ;  /* 0x00400000c008783b */ /* 0x000fee0000000200 */
[----:B-1----:R-:W-:Y:S08]  /*4160*/  HMMA.16816.F32 R64, R80, R12, R64 ;  /* 0x0000000c5040723c */ /* 0x002ff00000001840 */
[----:B------:R-:W-:Y:S08]  /*4170*/  HMMA.16816.F32 R32, R72, R92, R32 ;  /* 0x0000005c4820723c */ /* 0x000ff00000001820 */
[----:B------:R-:W-:Y:S01]  /*4180*/  HMMA.16816.F32 R60, R80, R14, R60 ;  /* 0x0000000e503c723c */ /* 0x000fe2000000183c */
[----:B------:R-:W-:Y:S07]  /*4190*/  LDSM.16.M88.4 R12, [R201+0x4000] ;  /* 0x00400000c90c783b */ /* 0x000fee0000000200 */
[----:B------:R-:W-:Y:S08]  /*41a0*/  HMMA.16816.F32 R44, R72, R94, R44 ;  /* 0x0000005e482c723c */ /* 0x000ff0000000182c */
[C---:B----4-:R-:W-:Y:S08]  /*41b0*/  HMMA.16816.F32 R20, R40.reuse, R48, R20 ;  /* 0x000000302814723c */ /* 0x050ff00000001814 */
[----:B------:R-:W-:Y:S01]  /*41c0*/  HMMA.16816.F32 R16, R40, R50, R16 ;  /* 0x000000322810723c */ /* 0x000fe20000001810 */
[----:B------:R-:W1:Y:S07]  /*41d0*/  LDSM.16.M88.4 R48, [R205+0xb000] ;  /* 0x00b00000cd30783b */ /* 0x000e6e0000000200 */
[----:B------:R-:W-:Y:S08]  /*41e0*/  HMMA.16816.F32 R32, R52, R84, R32 ;  /* 0x000000543420723c */ /* 0x000ff00000001820 */
[----:B------:R-:W-:Y:S08]  /*41f0*/  HMMA.16816.F32 R64, R72, R68, R64 ;  /* 0x000000444840723c */ /* 0x000ff00000001840 */
[----:B------:R-:W-:Y:S01]  /*4200*/  HMMA.16816.F32 R44, R52, R86, R44 ;  /* 0x00000056342c723c */ /* 0x000fe2000000182c */
[----:B------:R-:W3:Y:S07]  /*4210*/  LDSM.16.M88.4 R84, [R192+0x3800] ;  /* 0x00380000c054783b */ /* 0x000eee0000000200 */
[----:B------:R-:W-:Y:S01]  /*4220*/  HMMA.16816.F32 R68, R72, R70, R60 ;  /* 0x000000464844723c */ /* 0x000fe2000000183c */
[----:B------:R-:W-:Y:S07]  /*4230*/  LDSM.16.M88.4 R60, [R192+0x4800] ;  /* 0x00480000c03c783b */ /* 0x000fee0000000200 */
[C---:B------:R-:W-:Y:S08]  /*4240*/  HMMA.16816.F32 R56, R80.reuse, R88, R56 ;  /* 0x000000585038723c */ /* 0x040ff00000001838 */
[----:B------:R-:W-:Y:S01]  /*4250*/  HMMA.16816.F32 R80, R80, R90, R76 ;  /* 0x0000005a5050723c */ /* 0x000fe2000000184c */
[----:B------:R-:W4:Y:S07]  /*4260*/  LDSM.16.M88.4 R76, [R199+0xa800] ;  /* 0x00a80000c74c783b */ /* 0x000f2e0000000200 */
[C---:B--2---:R-:W-:Y:S08]  /*4270*/  HMMA.16816.F32 R20, R28.reuse, R24, R20 ;  /* 0x000000181c14723c */ /* 0x044ff00000001814 */
[----:B------:R-:W-:Y:S01]  /*4280*/  HMMA.16816.F32 R16, R28, R26, R16 ;  /* 0x0000001a1c10723c */ /* 0x000fe20000001810 */
[----:B------:R-:W2:Y:S07]  /*4290*/  LDSM.16.M88.4 R24, [R203+0x5000] ;  /* 0x00500000cb18783b */ /* 0x000eae0000000200 */
[----:B------:R-:W-:Y:S08]  /*42a0*/  HMMA.16816.F32 R32, R40, R36, R32 ;  /* 0x000000242820723c */ /* 0x000ff00000001820 */
[----:B-1----:R-:W-:Y:S08]  /*42b0*/  HMMA.16816.F32 R64, R52, R48, R64 ;  /* 0x000000303440723c */ /* 0x002ff00000001840 */
[----:B------:R-:W-:Y:S01]  /*42c0*/  HMMA.16816.F32 R44, R40, R38, R44 ;  /* 0x00000026282c723c */ /* 0x000fe2000000182c */
[----:B------:R-:W1:Y:S07]  /*42d0*/  LDSM.16.M88.4 R36, [R205+0xb800] ;  /* 0x00b80000cd24783b */ /* 0x000e6e0000000200 */
[----:B------:R-:W-:Y:S08]  /*42e0*/  HMMA.16816.F32 R68, R52, R50, R68 ;  /* 0x000000323444723c */ /* 0x000ff00000001844 */
[----:B---3--:R-:W-:Y:S08]  /*42f0*/  HMMA.16816.F32 R56, R72, R84, R56 ;  /* 0x000000544838723c */ /* 0x008ff00000001838 */
[----:B------:R-:W-:Y:S08]  /*4300*/  HMMA.16816.F32 R16, R12, R10, R16 ;  /* 0x0000000a0c10723c */ /* 0x000ff00000001810 */
[----:B----4-:R-:W-:Y:S08]  /*4310*/  HMMA.16816.F32 R32, R28, R76, R32 ;  /* 0x0000004c1c20723c */ /* 0x010ff00000001820 */
[C---:B--2---:R-:W-:Y:S08]  /*4320*/  HMMA.16816.F32 R64, R40.reuse, R24, R64 ;  /* 0x000000182840723c */ /* 0x044ff00000001840 */
[----:B------:R-:W-:Y:S01]  /*4330*/  HMMA.16816.F32 R68, R40, R26, R68 ;  /* 0x0000001a2844723c */ /* 0x000fe20000001844 */
[----:B------:R-:W2:Y:S01]  /*4340*/  LDSM.16.M88.4 R24, [R203+0x5800] ;  /* 0x00580000cb18783b */ /* 0x000ea20000000200 */
[----:B------:R-:W-:-:S02]  /*4350*/  FMUL.FTZ R16, R16, c[0x0][0x2ec] ;  /* 0x0000bb0010107a20 */ /* 0x000fc40000410000 */
[----:B------:R-:W-:Y:S02]  /*4360*/  FMUL.FTZ R17, R17, c[0x0][0x2ec] ;  /* 0x0000bb0011117a20 */ /* 0x000fe40000410000 */
[----:B------:R-:W-:Y:S01]  /*4370*/  FMUL.FTZ R18, R18, c[0x0][0x2ec] ;  /* 0x0000bb0012127a20 */ /* 0x000fe20000410000 */
[----:B------:R-:W-:Y:S01]  /*4380*/  MUFU.TANH R51, R16 ;  /* 0x0000001000337308 */ /* 0x000fe20000002400 */
[----:B------:R-:W-:Y:S01]  /*4390*/  HMMA.16816.F32 R20, R12, R8, R20 ;  /* 0x000000080c14723c */ /* 0x000fe20000001814 */
[----:B------:R-:W3:Y:S01]  /*43a0*/  LDSM.16.M88.4 R8, [R199+0xb000] ;  /* 0x00b00000c708783b */ /* 0x000ee20000000200 */
[----:B------:R-:W-:-:S06]  /*43b0*/  FMUL.FTZ R76, R19, c[0x0][0x2ec] ;  /* 0x0000bb00134c7a20 */ /* 0x000fcc0000410000 */
[----:B------:R-:W-:Y:S01]  /*43c0*/  HMMA.16816.F32 R80, R72, R86, R80 ;  /* 0x000000564850723c */ /* 0x000fe20000001850 */
[----:B------:R-:W-:Y:S07]  /*43d0*/  MUFU.TANH R76, R76 ;  /* 0x0000004c004c7308 */ /* 0x000fee0000002400 */
[----:B-1----:R-:W-:Y:S08]  /*43e0*/  HMMA.16816.F32 R56, R52, R36, R56 ;  /* 0x000000243438723c */ /* 0x002ff00000001838 */
[----:B------:R-:W-:Y:S01]  /*43f0*/  HMMA.16816.F32 R32, R12, R60, R32 ;  /* 0x0000003c0c20723c */ /* 0x000fe20000001820 */
[----:B------:R-:W-:Y:S01]  /*4400*/  MUFU.TANH R60, R17 ;  /* 0x00000011003c7308 */ /* 0x000fe20000002400 */
[----:B------:R-:W-:-:S02]  /*4410*/  FMUL.FTZ R21, R21, c[0x0][0x2ec] ;  /* 0x0000bb0015157a20 */ /* 0x000fc40000410000 */
[----:B------:R-:W-:Y:S02]  /*4420*/  FMUL.FTZ R2, R20, c[0x0][0x2ec] ;  /* 0x0000bb0014027a20 */ /* 0x000fe40000410000 */
[----:B------:R-:W-:Y:S02]  /*4430*/  FMUL.FTZ R49, R22, c[0x0][0x2ec] ;  /* 0x0000bb0016317a20 */ /* 0x000fe40000410000 */
[----:B------:R-:W-:Y:S01]  /*4440*/  HMMA.16816.F32 R80, R52, R38, R80 ;  /* 0x000000263450723c */ /* 0x000fe20000001850 */
[----:B------:R1:W-:Y:S01]  /*4450*/  MUFU.TANH R61, R18 ;  /* 0x00000012003d7308 */ /* 0x0003e20000002400 */
[----:B------:R-:W-:-:S06]  /*4460*/  FMUL.FTZ R50, R23, c[0x0][0x2ec] ;  /* 0x0000bb0017327a20 */ /* 0x000fcc0000410000 */
[----:B--2---:R-:W-:Y:S01]  /*4470*/  HMMA.16816.F32 R56, R40, R24, R56 ;  /* 0x000000182838723c */ /* 0x004fe20000001838 */
[----:B------:R2:W-:Y:S07]  /*4480*/  MUFU.TANH R48, R21 ;  /* 0x0000001500307308 */ /* 0x0005ee0000002400 */
[----:B---3--:R-:W-:Y:S01]  /*4490*/  HMMA.16816.F32 R64, R28, R8, R64 ;  /* 0x000000081c40723c */ /* 0x008fe20000001840 */
[----:B-1----:R-:W1:Y:S01]  /*44a0*/  LDSM.16.M88.4 R16, [R199+0xb800] ;  /* 0x00b80000c710783b */ /* 0x002e620000000200 */
[----:B------:R-:W-:Y:S01]  /*44b0*/  MUFU.TANH R2, R2 ;  /* 0x0000000200027308 */ /* 0x000fe20000002400 */
[----:B------:R-:W-:-:S02]  /*44c0*/  FMUL.FTZ R32, R32, c[0x0][0x2ec] ;  /* 0x0000bb0020207a20 */ /* 0x000fc40000410000 */
[----:B------:R-:W-:Y:S02]  /*44d0*/  FMUL.FTZ R34, R34, c[0x0][0x2ec] ;  /* 0x0000bb0022227a20 */ /* 0x000fe40000410000 */
[----:B------:R-:W-:Y:S01]  /*44e0*/  FMUL.FTZ R33, R33, c[0x0][0x2ec] ;  /* 0x0000bb0021217a20 */ /* 0x000fe20000410000 */
[----:B------:R-:W-:Y:S01]  /*44f0*/  HMMA.16816.F32 R68, R28, R10, R68 ;  /* 0x0000000a1c44723c */ /* 0x000fe20000001844 */
[----:B--2---:R-:W2:Y:S01]  /*4500*/  LDSM.16.M88.4 R20, [R192+0x5000] ;  /* 0x00500000c014783b */ /* 0x004ea20000000200 */
[----:B------:R-:W3:Y:S01]  /*4510*/  MUFU.TANH R49, R49 ;  /* 0x0000003100317308 */ /* 0x000ee20000002400 */
[----:B------:R-:W-:Y:S02]  /*4520*/  FMUL.FTZ R35, R35, c[0x0][0x2ec] ;  /* 0x0000bb0023237a20 */ /* 0x000fe40000410000 */
[----:B------:R-:W4:Y:S01]  /*4530*/  LDSM.16.M88.4 R8, [R192+0x5800] ;  /* 0x00580000c008783b */ /* 0x000f220000000200 */
[----:B------:R-:W-:-:S04]  /*4540*/  DEPBAR.LE SB0, 0x0 ;  /* 0x000080000000791a */ /* 0x000fc80000000000 */
[----:B------:R-:W-:Y:S01]  /*4550*/  HMMA.16816.F32 R80, R40, R26, R80 ;  /* 0x0000001a2850723c */ /* 0x000fe20000001850 */
[----:B------:R-:W5:Y:S07]  /*4560*/  MUFU.TANH R50, R50 ;  /* 0x0000003200327308 */ /* 0x000f6e0000002400 */
[C---:B------:R-:W-:Y:S01]  /*4570*/  HMMA.16816.F32 R44, R28.reuse, R78, R44 ;  /* 0x0000004e1c2c723c */ /* 0x040fe2000000182c */
[----:B------:R-:W-:Y:S08]  /*4580*/  MUFU.TANH R32, R32 ;  /* 0x0000002000207308 */ /* 0x000ff00000002400 */
[----:B------:R-:W2:Y:S01]  /*4590*/  MUFU.TANH R34, R34 ;  /* 0x0000002200227308 */ /* 0x000ea20000002400 */
[C---:B-1----:R-:W-:Y:S07]  /*45a0*/  HMMA.16816.F32 R56, R28.reuse, R16, R56 ;  /* 0x000000101c38723c */ /* 0x042fee0000001838 */
[----:B------:R-:W-:Y:S01]  /*45b0*/  MUFU.TANH R33, R33 ;  /* 0x0000002100217308 */ /* 0x000fe20000002400 */
[----:B------:R-:W-:Y:S07]  /*45c0*/  HMMA.16816.F32 R80, R28, R18, R80 ;  /* 0x000000121c50723c */ /* 0x000fee0000001850 */
[----:B------:R-:W1:Y:S01]  /*45d0*/  MUFU.TANH R35, R35 ;  /* 0x0000002300237308 */ /* 0x000e620000002400 */
[C---:B--2---:R-:W-:Y:S07]  /*45e0*/  HMMA.16816.F32 R68, R12.reuse, R22, R68 ;  /* 0x000000160c44723c */ /* 0x044fee0000001844 */
[----:B------:R-:W-:Y:S01]  /*45f0*/  IMAD.IADD R23, R3, 0x1, R98 ;  /* 0x0000000103177824 */ /* 0x000fe200078e0262 */
[----:B------:R-:W-:Y:S04]  /*4600*/  HMMA.16816.F32 R44, R12, R62, R44 ;  /* 0x0000003e0c2c723c */ /* 0x000fe8000000182c */
[----:B------:R-:W-:-:S02]  /*4610*/  IADD3 R17, R23, 0x8, RZ ;  /* 0x0000000817117810 */ /* 0x000fc40007ffe0ff */
[-C--:B------:R-:W-:Y:S02]  /*4620*/  ISETP.GE.AND P1, PT, R23, R100.reuse, PT ;  /* 0x000000641700720c */ /* 0x080fe40003f26270 */
[C---:B----4-:R-:W-:Y:S01]  /*4630*/  HMMA.16816.F32 R56, R12.reuse, R8, R56 ;  /* 0x000000080c38723c */ /* 0x050fe20000001838 */
[-C--:B------:R-:W-:Y:S02]  /*4640*/  ISETP.GE.AND P4, PT, R17, R100.reuse, PT ;  /* 0x000000641100720c */ /* 0x080fe40003f86270 */
[----:B------:R-:W-:Y:S02]  /*4650*/  IADD3 R17, R23, 0x10, RZ ;  /* 0x0000001017117810 */ /* 0x000fe40007ffe0ff */
[----:B---3--:R-:W-:Y:S02]  /*4660*/  FSEL R49, R49, -INF , !P1 ;  /* 0xff80000031317808 */ /* 0x008fe40004800000 */
[----:B------:R-:W-:Y:S01]  /*4670*/  IADD3 R9, R23, 0x1, RZ ;  /* 0x0000000117097810 */ /* 0x000fe20007ffe0ff */
[C---:B------:R-:W-:Y:S01]  /*4680*/  HMMA.16816.F32 R64, R12.reuse, R20, R64 ;  /* 0x000000140c40723c */ /* 0x040fe20000001840 */
[-C--:B------:R-:W-:Y:S01]  /*4690*/  ISETP.GE.AND P2, PT, R17, R100.reuse, PT ;  /* 0x000000641100720c */ /* 0x080fe20003f46270 */
[----:B------:R-:W-:Y:S01]  /*46a0*/  FMUL.FTZ R68, R68, c[0x0][0x2ec] ;  /* 0x0000bb0044447a20 */ /* 0x000fe20000410000 */
[-C--:B------:R-:W-:Y:S01]  /*46b0*/  ISETP.GE.AND P5, PT, R9, R100.reuse, PT ;  /* 0x000000640900720c */ /* 0x080fe20003fa6270 */
[----:B------:R-:W-:Y:S01]  /*46c0*/  FMUL.FTZ R70, R70, c[0x0][0x2ec] ;  /* 0x0000bb0046467a20 */ /* 0x000fe20000410000 */
[----:B------:R-:W-:Y:S01]  /*46d0*/  IADD3 R9, R23, 0x9, RZ ;  /* 0x0000000917097810 */ /* 0x000fe20007ffe0ff */
[----:B------:R-:W-:Y:S01]  /*46e0*/  MUFU.TANH R167, R68 ;  /* 0x0000004400a77308 */ /* 0x000fe20000002400 */
[----:B------:R-:W-:Y:S01]  /*46f0*/  FSEL R17, R2, -INF , !P1 ;  /* 0xff80000002117808 */ /* 0x000fe20004800000 */
[----:B------:R-:W-:Y:S01]  /*4700*/  HMMA.16816.F32 R80, R12, R10, R80 ;  /* 0x0000000a0c50723c */ /* 0x000fe20000001850 */
[-C--:B------:R-:W-:Y:S01]  /*4710*/  ISETP.GE.AND P3, PT, R9, R100.reuse, PT ;  /* 0x000000640900720c */ /* 0x080fe20003f66270 */
[----:B------:R-:W-:Y:S01]  /*4720*/  FMUL.FTZ R20, R44, c[0x0][0x2ec] ;  /* 0x0000bb002c147a20 */ /* 0x000fe20000410000 */
[----:B------:R-:W-:Y:S01]  /*4730*/  IADD3 R9, R23, 0x11, RZ ;  /* 0x0000001117097810 */ /* 0x000fe20007ffe0ff */
[----:B------:R-:W-:Y:S01]  /*4740*/  FMUL.FTZ R25, R46, c[0x0][0x2ec] ;  /* 0x0000bb002e197a20 */ /* 0x000fe20000410000 */
[----:B-----5:R-:W-:Y:S01]  /*4750*/  FSEL R50, R50, -INF , !P5 ;  /* 0xff80000032327808 */ /* 0x020fe20006800000 */
[----:B------:R-:W-:Y:S01]  /*4760*/  FMUL.FTZ R21, R45, c[0x0][0x2ec] ;  /* 0x0000bb002d157a20 */ /* 0x000fe20000410000 */
[-C--:B------:R-:W-:Y:S01]  /*4770*/  ISETP.GE.AND P1, PT, R9, R100.reuse, PT ;  /* 0x000000640900720c */ /* 0x080fe20003f26270 */
[----:B------:R-:W-:Y:S01]  /*4780*/  MUFU.TANH R20, R20 ;  /* 0x0000001400147308 */ /* 0x000fe20000002400 */
[----:B------:R-:W-:Y:S01]  /*4790*/  IADD3 R9, R23, 0x18, RZ ;  /* 0x0000001817097810 */ /* 0x000fe20007ffe0ff */
[----:B------:R-:W-:Y:S01]  /*47a0*/  FMUL.FTZ R24, R47, c[0x0][0x2ec] ;  /* 0x0000bb002f187a20 */ /* 0x000fe20000410000 */
[----:B------:R-:W-:Y:S01]  /*47b0*/  FSEL R48, R48, -INF , !P5 ;  /* 0xff80000030307808 */ /* 0x000fe20006800000 */
[----:B------:R-:W-:Y:S01]  /*47c0*/  FMUL.FTZ R69, R69, c[0x0][0x2ec] ;  /* 0x0000bb0045457a20 */ /* 0x000fe20000410000 */
[-C--:B------:R-:W-:Y:S01]  /*47d0*/  ISETP.GE.AND P5, PT, R9, R100.reuse, PT ;  /* 0x000000640900720c */ /* 0x080fe20003fa6270 */
[----:B------:R-:W-:Y:S01]  /*47e0*/  FMUL.FTZ R71, R71, c[0x0][0x2ec] ;  /* 0x0000bb0047477a20 */ /* 0x000fe20000410000 */
[----:B------:R-:W-:Y:S01]  /*47f0*/  IADD3 R9, R23, 0x19, RZ ;  /* 0x0000001917097810 */ /* 0x000fe20007ffe0ff */
[----:B------:R-:W2:Y:S01]  /*4800*/  MUFU.TANH R25, R25 ;  /* 0x0000001900197308 */ /* 0x000ea20000002400 */
[----:B------:R-:W-:Y:S01]  /*4810*/  FSEL R2, R61, -INF , !P4 ;  /* 0xff8000003d027808 */ /* 0x000fe20006000000 */
[----:B------:R-:W-:Y:S01]  /*4820*/  FMUL.FTZ R64, R64, c[0x0][0x2ec] ;  /* 0x0000bb0040407a20 */ /* 0x000fe20000410000 */
[----:B------:R-:W-:Y:S01]  /*4830*/  FSEL R51, R51, -INF , !P4 ;  /* 0xff80000033337808 */ /* 0x000fe20006000000 */
[----:B------:R-:W-:Y:S01]  /*4840*/  FMUL.FTZ R66, R66, c[0x0][0x2ec] ;  /* 0x0000bb0042427a20 */ /* 0x000fe20000410000 */
[-C--:B------:R-:W-:Y:S01]  /*4850*/  ISETP.GE.AND P4, PT, R9, R100.reuse, PT ;  /* 0x000000640900720c */ /* 0x080fe20003f86270 */
[----:B------:R-:W-:Y:S01]  /*4860*/  FMUL.FTZ R65, R65, c[0x0][0x2ec] ;  /* 0x0000bb0041417a20 */ /* 0x000fe20000410000 */
[----:B------:R-:W-:Y:S01]  /*4870*/  IADD3 R9, R23, 0x20, RZ ;  /* 0x0000002017097810 */ /* 0x000fe20007ffe0ff */
[----:B------:R-:W3:Y:S01]  /*4880*/  MUFU.TANH R21, R21 ;  /* 0x0000001500157308 */ /* 0x000ee20000002400 */
[----:B------:R-:W-:Y:S01]  /*4890*/  FSEL R76, R76, -INF , !P3 ;  /* 0xff8000004c4c7808 */ /* 0x000fe20005800000 */
[----:B------:R-:W-:Y:S01]  /*48a0*/  FMUL.FTZ R67, R67, c[0x0][0x2ec] ;  /* 0x0000bb0043437a20 */ /* 0x000fe20000410000 */
[----:B------:R-:W-:Y:S01]  /*48b0*/  FSEL R19, R60, -INF , !P3 ;  /* 0xff8000003c137808 */ /* 0x000fe20005800000 */
[----:B------:R-:W-:Y:S01]  /*48c0*/  FMUL.FTZ R56, R56, c[0x0][0x2ec] ;  /* 0x0000bb0038387a20 */ /* 0x000fe20000410000 */
[-C--:B------:R-:W-:Y:S01]  /*48d0*/  ISETP.GE.AND P3, PT, R9, R100.reuse, PT ;  /* 0x000000640900720c */ /* 0x080fe20003f66270 */
[----:B------:R-:W-:Y:S01]  /*48e0*/  FMUL.FTZ R57, R57, c[0x0][0x2ec] ;  /* 0x0000bb0039397a20 */ /* 0x000fe20000410000 */
[----:B------:R-:W-:Y:S01]  /*48f0*/  IADD3 R9, R23, 0x21, RZ ;  /* 0x0000002117097810 */ /* 0x000fe20007ffe0ff */
[----:B------:R-:W-:Y:S01]  /*4900*/  MUFU.TANH R169, R64 ;  /* 0x0000004000a97308 */ /* 0x000fe20000002400 */
[----:B------:R-:W-:Y:S01]  /*4910*/  FSEL R14, R34, -INF , !P2 ;  /* 0xff800000220e7808 */ /* 0x000fe20005000000 */
[----:B------:R-:W-:Y:S01]  /*4920*/  FMUL.FTZ R58, R58, c[0x0][0x2ec] ;  /* 0x0000bb003a3a7a20 */ /* 0x000fe20000410000 */
[----:B------:R-:W-:Y:S01]  /*4930*/  FSEL R15, R32, -INF , !P2 ;  /* 0xff800000200f7808 */ /* 0x000fe20005000000 */
[----:B------:R-:W-:Y:S01]  /*4940*/  FMUL.FTZ R59, R59, c[0x0][0x2ec] ;  /* 0x0000bb003b3b7a20 */ /* 0x000fe20000410000 */
[-C--:B------:R-:W-:Y:S01]  /*4950*/  ISETP.GE.AND P2, PT, R9, R100.reuse, PT ;  /* 0x000000640900720c */ /* 0x080fe20003f46270 */
[----:B------:R-:W-:Y:S01]  /*4960*/  FMUL.FTZ R80, R80, c[0x0][0x2ec] ;  /* 0x0000bb0050507a20 */ /* 0x000fe20000410000 */
[----:B------:R-:W-:Y:S01]  /*4970*/  IADD3 R9, R23, 0x28, RZ ;  /* 0x0000002817097810 */ /* 0x000fe20007ffe0ff */
[----:B------:R-:W4:Y:S01]  /*4980*/  MUFU.TANH R162, R66 ;  /* 0x0000004200a27308 */ /* 0x000f220000002400 */
[----:B-1----:R-:W-:Y:S01]  /*4990*/  FSEL R12, R35, -INF , !P1 ;  /* 0xff800000230c7808 */ /* 0x002fe20004800000 */
[----:B------:R-:W-:Y:S01]  /*49a0*/  FMUL.FTZ R82, R82, c[0x0][0x2ec] ;  /* 0x0000bb0052527a20 */ /* 0x000fe20000410000 */
[----:B------:R-:W-:Y:S01]  /*49b0*/  FSEL R13, R33, -INF , !P1 ;  /* 0xff800000210d7808 */ /* 0x000fe20004800000 */
[----:B------:R-:W-:Y:S01]  /*49c0*/  FMUL.FTZ R81, R81, c[0x0][0x2ec] ;  /* 0x0000bb0051517a20 */ /* 0x000fe20000410000 */
[----:B------:R-:W-:Y:S01]  /*49d0*/  ISETP.GE.AND P1, PT, R9, R100, PT ;  /* 0x000000640900720c */ /* 0x000fe20003f26270 */
[----:B------:R-:W-:Y:S01]  /*49e0*/  FMUL.FTZ R83, R83, c[0x0][0x2ec] ;  /* 0x0000bb0053537a20 */ /* 0x000fe20000410000 */
[----:B------:R-:W-:Y:S01]  /*49f0*/  IADD3 R9, R23, 0x29, RZ ;  /* 0x0000002917097810 */ /* 0x000fe20007ffe0ff */
[----:B------:R-:W1:Y:S01]  /*4a00*/  MUFU.TANH R24, R24 ;  /* 0x0000001800187308 */ /* 0x000e620000002400 */
[----:B--2---:R-:W-:-:S02]  /*4a10*/  FSEL R10, R25, -INF , !P5 ;  /* 0xff800000190a7808 */ /* 0x004fc40006800000 */
[----:B------:R-:W-:Y:S02]  /*4a20*/  FSEL R11, R20, -INF , !P5 ;  /* 0xff800000140b7808 */ /* 0x000fe40006800000 */
[----:B------:R-:W-:Y:S02]  /*4a30*/  ISETP.GE.AND P5, PT, R9, R100, PT ;  /* 0x000000640900720c */ /* 0x000fe40003fa6270 */
[----:B---3--:R-:W-:Y:S01]  /*4a40*/  FSEL R9, R21, -INF , !P4 ;  /* 0xff80000015097808 */ /* 0x008fe20006000000 */
[----:B------:R-:W2:Y:S01]  /*4a50*/  MUFU.TANH R161, R65 ;  /* 0x0000004100a17308 */ /* 0x000ea20000002400 */
[----:B------:R-:W-:Y:S02]  /*4a60*/  IADD3 R21, R23, 0x31, RZ ;  /* 0x0000003117157810 */ /* 0x000fe40007ffe0ff */
[----:B----4-:R-:W-:Y:S02]  /*4a70*/  FSEL R162, R162, -INF , !P3 ;  /* 0xff800000a2a27808 */ /* 0x010fe40005800000 */
[----:B------:R-:W-:-:S02]  /*4a80*/  FSEL R169, R169, -INF , !P3 ;  /* 0xff800000a9a97808 */ /* 0x000fc40005800000 */
[----:B------:R-:W-:Y:S01]  /*4a90*/  ISETP.GE.AND P3, PT, R21, R100, PT ;  /* 0x000000641500720c */ /* 0x000fe20003f66270 */
[----:B------:R-:W3:Y:S01]  /*4aa0*/  MUFU.TANH R172, R67 ;  /* 0x0000004300ac7308 */ /* 0x000ee20000002400 */
[C---:B------:R-:W-:Y:S02]  /*4ab0*/  IADD3 R25, R23.reuse, 0x30, RZ ;  /* 0x0000003017197810 */ /* 0x040fe40007ffe0ff */
[C---:B------:R-:W-:Y:S02]  /*4ac0*/  IADD3 R21, R23.reuse, 0x38, RZ ;  /* 0x0000003817157810 */ /* 0x040fe40007ffe0ff */
[----:B------:R-:W-:Y:S02]  /*4ad0*/  IADD3 R23, R23, 0x39, RZ ;  /* 0x0000003917177810 */ /* 0x000fe40007ffe0ff */
[----:B-1----:R-:W-:Y:S01]  /*4ae0*/  FSEL R8, R24, -INF , !P4 ;  /* 0xff80000018087808 */ /* 0x002fe20006000000 */
[----:B------:R-:W1:Y:S01]  /*4af0*/  MUFU.TANH R164, R70 ;  /* 0x0000004600a47308 */ /* 0x000e620000002400 */
[----:B--2---:R-:W-:-:S02]  /*4b00*/  FSEL R161, R161, -INF , !P2 ;  /* 0xff800000a1a17808 */ /* 0x004fc40005000000 */
[----:B------:R-:W-:Y:S02]  /*4b10*/  FSEL R167, R167, -INF , !P1 ;  /* 0xff800000a7a77808 */ /* 0x000fe40004800000 */
[----:B------:R-:W-:-:S03]  /*4b20*/  ISETP.GE.AND P4, PT, R25, R100, PT ;  /* 0x000000641900720c */ /* 0x000fc60003f86270 */
[----:B------:R-:W2:Y:S01]  /*4b30*/  MUFU.TANH R163, R69 ;  /* 0x0000004500a37308 */ /* 0x000ea20000002400 */
[----:B---3--:R-:W-:Y:S02]  /*4b40*/  FSEL R172, R172, -INF , !P2 ;  /* 0xff800000acac7808 */ /* 0x008fe40005000000 */
[----:B------:R-:W-:-:S05]  /*4b50*/  ISETP.GE.AND P2, PT, R21, R100, PT ;  /* 0x000000641500720c */ /* 0x000fca0003f46270 */
[----:B------:R-:W3:Y:S01]  /*4b60*/  MUFU.TANH R170, R71 ;  /* 0x0000004700aa7308 */ /* 0x000ee20000002400 */
[----:B-1----:R-:W-:Y:S02]  /*4b70*/  FSEL R164, R164, -INF , !P1 ;  /* 0xff800000a4a47808 */ /* 0x002fe40004800000 */
[----:B------:R-:W-:-:S05]  /*4b80*/  ISETP.GE.AND P1, PT, R23, R100, PT ;  /* 0x000000641700720c */ /* 0x000fca0003f26270 */
        /* <DEDUP_REMOVED lines=15> */
[----:B---3--:R-:W-:Y:S02]  /*4c80*/  FSEL R140, R140, -INF , !P2 ;  /* 0xff8000008c8c7808 */ /* 0x008fe40005000000 */
[----:B-1----:R-:W-:Y:S02]  /*4c90*/  FSEL R160, R160, -INF , !P1 ;  /* 0xff800000a0a07808 */ /* 0x002fe40004800000 */
[----:B--2---:R-:W-:Y:S01]  /*4ca0*/  FSEL R141, R141, -INF , !P1 ;  /* 0xff8000008d8d7808 */ /* 0x004fe20004800000 */
        /* <DEDUP_REMOVED lines=46> */
[----:B------:R-:W-:-:S05]  /*4f90*/  IMAD R6, R3, c[0x0][0x2d0], -R6 ;  /* 0x0000b40003067a24 */ /* 0x000fca00078e0a06 */
[----:B------:R-:W-:-:S05]  /*4fa0*/  SHF.R.S32.HI R3, RZ, 0x1f, R6 ;  /* 0x0000001fff037819 */ /* 0x000fca0000011406 */
[----:B------:R-:W-:-:S04]  /*4fb0*/  IMAD R3, R3, c[0x0][0x198], RZ ;  /* 0x0000660003037a24 */ /* 0x000fc800078e02ff */
[----:B------:R-:W-:Y:S02]  /*4fc0*/  IMAD R3, R6, c[0x0][0x19c], R3 ;  /* 0x0000670006037a24 */ /* 0x000fe400078e0203 */
[----:B--2---:R-:W-:Y:S02]  /*4fd0*/  IMAD.IADD R16, R16, 0x1, -R21 ;  /* 0x0000000110107824 */ /* 0x004fe400078e0a15 */
[----:B------:R-:W-:-:S03]  /*4fe0*/  IMAD.WIDE.U32 R20, R6, c[0x0][0x198], RZ ;  /* 0x0000660006147a25 */ /* 0x000fc600078e00ff */
[----:B------:R-:W-:Y:S02]  /*4ff0*/  SHF.R.S32.HI R4, RZ, 0x1f, R16 ;  /* 0x0000001fff047819 */ /* 0x000fe40000011410 */
[----:B------:R-:W-:-:S03]  /*5000*/  IADD3 R21, R21, R3, RZ ;  /* 0x0000000315157210 */ /* 0x000fc60007ffe0ff */
[----:B------:R-:W-:Y:S02]  /*5010*/  IMAD R23, R4, c[0x0][0x180], RZ ;  /* 0x0000600004177a24 */ /* 0x000fe400078e02ff */
[----:B------:R-:W-:-:S04]  /*5020*/  IMAD.WIDE.U32 R20, R16, c[0x0][0x180], R20 ;  /* 0x0000600010147a25 */ /* 0x000fc800078e0014 */
[----:B------:R-:W-:Y:S01]  /*5030*/  IMAD R23, R16, c[0x0][0x184], R23 ;  /* 0x0000610010177a24 */ /* 0x000fe200078e0217 */
[----:B------:R-:W-:-:S03]  /*5040*/  MOV R4, R20 ;  /* 0x0000001400047202 */ /* 0x000fc60000000f00 */
[----:B------:R-:W-:Y:S01]  /*5050*/  IMAD.IADD R3, R21, 0x1, R23 ;  /* 0x0000000115037824 */ /* 0x000fe200078e0217 */
[----:B------:R-:W-:Y:S05]  /*5060*/  BRA `(.L_x_1411) ;  /* 0x0000002000007947 */ /* 0x000fea0003800000 */
.L_x_1410:
[----:B------:R-:W-:-:S04]  /*5070*/  LEA R4, -R4, RZ, 0x6 ;  /* 0x000000ff04047211 */ /* 0x000fc800078e31ff */
[----:B------:R-:W-:Y:S02]  /*5080*/  SHF.R.S32.HI R3, RZ, 0x1f, R4 ;  /* 0x0000001fff037819 */ /* 0x000fe40000011404 */
.L_x_1411:
        /* <DEDUP_REMOVED lines=119> */
.L_x_1413:
[----:B------:R-:W-:Y:S05]  /*5800*/  BSYNC B0 ;  /* 0x0000000000007941 */ /* 0x000fea0003800000 */
.L_x_1412:
[----:B------:R-:W0:Y:S01]  /*5810*/  LDGDEPBAR ;  /* 0x00000000000079af */ /* 0x000e220000000000 */
[----:B------:R-:W-:-:S04]  /*5820*/  IADD3 R135, P1, R4, R135, RZ ;  /* 0x0000008704877210 */ /* 0x000fc80007f3e0ff */
[----:B------:R-:W-:Y:S02]  /*5830*/  IADD3.X R134, R3, R134, RZ, P1, !PT ;  /* 0x0000008603867210 */ /* 0x000fe40000ffe4ff */
.L_x_1409:
        /* <DEDUP_REMOVED lines=314> */
.L_x_1418:
        /* <DEDUP_REMOVED lines=65> */
.L_x_1415:
[C---:B------:R-:W-:Y:S02]  /*6ff0*/  ISETP.GE.AND P5, PT, R214.reuse, c[0x0][0x220], PT ;  /* 0x00008800d6007a0c */ /* 0x040fe40003fa6270 */
[C---:B------:R-:W-:Y:S02]  /*7000*/  IADD3 R2, R214.reuse, 0x80, RZ ;  /* 0x00000080d6027810 */ /* 0x040fe40007ffe0ff */
[----:B------:R-:W-:Y:S02]  /*7010*/  IADD3 R133, R214, 0x40, RZ ;  /* 0x00000040d6857810 */ /* 0x000fe40007ffe0ff */
[----:B------:R-:W-:Y:S02]  /*7020*/  ISETP.GE.AND P3, PT, R2, c[0x0][0x220], PT ;  /* 0x0000880002007a0c */ /* 0x000fe40003f66270 */
[----:B------:R-:W-:Y:S02]  /*7030*/  LEA R2, P1, R3, R228, 0x1 ;  /* 0x000000e403027211 */ /* 0x000fe400078208ff */
[----:B------:R-:W-:Y:S02]  /*7040*/  ISETP.GE.AND P4, PT, R133, c[0x0][0x220], PT ;  /* 0x0000880085007a0c */ /* 0x000fe40003f86270 */
[C---:B------:R-:W-:Y:S01]  /*7050*/  IADD3 R231, P2, R3.reuse, R210, RZ ;  /* 0x000000d203e77210 */ /* 0x040fe20007f5e0ff */
[----:B------:R-:W-:Y:S01]  /*7060*/  @P5 STS.128 [R213+0xc000], RZ ;  /* 0x00c000ffd5005388 */ /* 0x000fe20000000c00 */
[----:B------:R-:W-:Y:S02]  /*7070*/  LEA.HI.X R3, R3, R229, R132, 0x1, P1 ;  /* 0x000000e503037211 */ /* 0x000fe400008f0c84 */
[CC--:B------:R-:W-:Y:S02]  /*7080*/  @!P5 LEA R234, P6, R231.reuse, R228.reuse, 0x1 ;  /* 0x000000e4e7ead211 */ /* 0x0c0fe400078c08ff */
[----:B------:R-:W-:Y:S01]  /*7090*/  IADD3.X R134, R132, R209, RZ, P2, !PT ;  /* 0x000000d184867210 */ /* 0x000fe200017fe4ff */
[----:B------:R-:W-:Y:S01]  /*70a0*/  @!PT LDS RZ, [RZ] ;  /* 0x00000000fffff984 */ /* 0x000fe20000000800 */
[----:B------:R-:W-:Y:S01]  /*70b0*/  @!PT LDS RZ, [RZ] ;  /* 0x00000000fffff984 */ /* 0x000fe20000000800 */
[----:B------:R-:W-:Y:S01]  /*70c0*/  @!PT LDS RZ, [RZ] ;  /* 0x00000000fffff984 */ /* 0x000fe20000000800 */
[----:B------:R1:W-:Y:S01]  /*70d0*/  @!P5 LDGSTS.E.BYPASS.LTC128B.128 [R213+0xc000], [R2.64] ;  /* 0x0c00000002d5dfae */ /* 0x0003e2000b901d46 */
[CC--:B------:R-:W-:Y:S02]  /*70e0*/  @!P3 LEA R230, P1, R231.reuse, R228.reuse, 0x1 ;  /* 0x000000e4e7e6b211 */ /* 0x0c0fe400078208ff */
[CCC-:B------:R-:W-:Y:S02]  /*70f0*/  @!P5 LEA.HI.X R235, R231.reuse, R229.reuse, R134.reuse, 0x1, P6 ;  /* 0x000000e5e7ebd211 */ /* 0x1c0fe400030f0c86 */
[C---:B------:R-:W-:Y:S01]  /*7100*/  @!P4 LEA R232, P2, R231.reuse, R228, 0x1 ;  /* 0x000000e4e7e8c211 */ /* 0x040fe200078408ff */
[----:B------:R-:W-:Y:S01]  /*7110*/  @P4 STS.128 [R213+0xe000], RZ ;  /* 0x00e000ffd5004388 */ /* 0x000fe20000000c00 */
[C---:B------:R-:W-:Y:S02]  /*7120*/  IADD3 R133, P6, R231.reuse, R210, RZ ;  /* 0x000000d2e7857210 */ /* 0x040fe40007fde0ff */
[CCC-:B------:R-:W-:Y:S02]  /*7130*/  @!P4 LEA.HI.X R233, R231.reuse, R229.reuse, R134.reuse, 0x1, P2 ;  /* 0x000000e5e7e9c211 */ /* 0x1c0fe400010f0c86 */
[----:B------:R-:W-:Y:S01]  /*7140*/  @!P3 LEA.HI.X R231, R231, R229, R134, 0x1, P1 ;  /* 0x000000e5e7e7b211 */ /* 0x000fe200008f0c86 */
[----:B------:R-:W-:Y:S01]  /*7150*/  @!PT LDS RZ, [RZ] ;  /* 0x00000000fffff984 */ /* 0x000fe20000000800 */
[----:B------:R-:W-:Y:S01]  /*7160*/  @!PT LDS RZ, [RZ] ;  /* 0x00000000fffff984 */ /* 0x000fe20000000800 */
[----:B------:R-:W-:Y:S01]  /*7170*/  @!PT LDS RZ, [RZ] ;  /* 0x00000000fffff984 */ /* 0x000fe20000000800 */
[----:B------:R1:W-:Y:S01]  /*7180*/  @!P4 LDGSTS.E.BYPASS.LTC128B.128 [R213+0xe000], [R2.64+0x80] ;  /* 0x0e00008002d5cfae */ /* 0x0003e2000b901d46 */
[----:B------:R-:W-:Y:S02]  /*7190*/  IADD3.X R134, R134, R209, RZ, P6, !PT ;  /* 0x000000d186867210 */ /* 0x000fe400037fe4ff */
[CC--:B------:R-:W-:Y:S02]  /*71a0*/  @!P5 LEA R240, P6, R133.reuse, R228.reuse, 0x1 ;  /* 0x000000e485f0d211 */ /* 0x0c0fe400078c08ff */
[CC--:B------:R-:W-:Y:S01]  /*71b0*/  @!P4 LEA R238, P2, R133.reuse, R228.reuse, 0x1 ;  /* 0x000000e485eec211 */ /* 0x0c0fe200078408ff */
[----:B------:R-:W-:Y:S01]  /*71c0*/  @P3 STS.128 [R213+0x10000], RZ ;  /* 0x010000ffd5003388 */ /* 0x000fe20000000c00 */
[CCC-:B------:R-:W-:Y:S02]  /*71d0*/  @!P5 LEA.HI.X R241, R133.reuse, R229.reuse, R134.reuse, 0x1, P6 ;  /* 0x000000e585f1d211 */ /* 0x1c0fe400030f0c86 */
[CCC-:B------:R-:W-:Y:S02]  /*71e0*/  @!P4 LEA.HI.X R239, R133.reuse, R229.reuse, R134.reuse, 0x1, P2 ;  /* 0x000000e585efc211 */ /* 0x1c0fe400010f0c86 */
[C---:B------:R-:W-:Y:S01]  /*71f0*/  @!P3 LEA R236, P1, R133.reuse, R228, 0x1 ;  /* 0x000000e485ecb211 */ /* 0x040fe200078208ff */
[----:B------:R-:W-:Y:S01]  /*7200*/  @!PT LDS RZ, [RZ] ;  /* 0x00000000fffff984 */ /* 0x000fe20000000800 */
[----:B------:R-:W-:Y:S01]  /*7210*/  @!PT LDS RZ, [RZ] ;  /* 0x00000000fffff984 */ /* 0x000fe20000000800 */
[----:B------:R-:W-:Y:S01]  /*7220*/  @!PT LDS RZ, [RZ] ;  /* 0x00000000fffff984 */ /* 0x000fe20000000800 */
[----:B------:R1:W-:Y:S01]  /*7230*/  @!P3 LDGSTS.E.BYPASS.LTC128B.128 [R213+0x10000], [R2.64+0x100] ;  /* 0x1000010002d5bfae */ /* 0x0003e2000b901d46 */
[C---:B------:R-:W-:Y:S02]  /*7240*/  IADD3 R132, P6, R133.reuse, R210, RZ ;  /* 0x000000d285847210 */ /* 0x040fe40007fde0ff */
[----:B------:R-:W-:Y:S02]  /*7250*/  @!P3 LEA.HI.X R237, R133, R229, R134, 0x1, P1 ;  /* 0x000000e585edb211 */ /* 0x000fe400008f0c86 */
[----:B------:R-:W-:Y:S01]  /*7260*/  IADD3.X R134, R134, R209, RZ, P6, !PT ;  /* 0x000000d186867210 */ /* 0x000fe200037fe4ff */
[----:B------:R-:W-:Y:S01]  /*7270*/  @P5 STS.128 [R213+0xc800], RZ ;  /* 0x00c800ffd5005388 */ /* 0x000fe20000000c00 */
[CC--:B------:R-:W-:Y:S02]  /*7280*/  @!P5 LEA R244, P6, R132.reuse, R228.reuse, 0x1 ;  /* 0x000000e484f4d211 */ /* 0x0c0fe400078c08ff */
[CC--:B------:R-:W-:Y:S02]  /*7290*/  @!P4 LEA R242, P2, R132.reuse, R228.reuse, 0x1 ;  /* 0x000000e484f2c211 */ /* 0x0c0fe400078408ff */
[CCC-:B------:R-:W-:Y:S01]  /*72a0*/  @!P5 LEA.HI.X R245, R132.reuse, R229.reuse, R134.reuse, 0x1, P6 ;  /* 0x000000e584f5d211 */ /* 0x1c0fe200030f0c86 */
[----:B------:R-:W-:Y:S01]  /*72b0*/  @!PT LDS RZ, [RZ] ;  /* 0x00000000fffff984 */ /* 0x000fe20000000800 */
[----:B------:R-:W-:Y:S01]  /*72c0*/  @!PT LDS RZ, [RZ] ;  /* 0x00000000fffff984 */ /* 0x000fe20000000800 */
[----:B------:R-:W-:Y:S01]  /*72d0*/  @!PT LDS RZ, [RZ] ;  /* 0x00000000fffff984 */ /* 0x000fe20000000800 */
[----:B------:R2:W-:Y:S01]  /*72e0*/  @!P5 LDGSTS.E.BYPASS.LTC128B.128 [R213+0xc800], [R234.64] ;  /* 0x0c800000ead5dfae */ /* 0x0005e2000b901d46 */
[CCC-:B------:R-:W-:Y:S02]  /*72f0*/  @!P4 LEA.HI.X R243, R132.reuse, R229.reuse, R134.reuse, 0x1, P2 ;  /* 0x000000e584f3c211 */ /* 0x1c0fe400010f0c86 */
[C---:B------:R-:W-:Y:S03]  /*7300*/  @!P3 LEA R228, P1, R132.reuse, R228, 0x1 ;  /* 0x000000e484e4b211 */ /* 0x040fe600078208ff */
[----:B------:R-:W-:Y:S01]  /*7310*/  @P4 STS.128 [R213+0xe800], RZ ;  /* 0x00e800ffd5004388 */ /* 0x000fe20000000c00 */
[----:B------:R-:W-:Y:S02]  /*7320*/  @!P3 LEA.HI.X R229, R132, R229, R134, 0x1, P1 ;  /* 0x000000e584e5b211 */ /* 0x000fe400008f0c86 */
[----:B------:R-:W-:Y:S03]  /*7330*/  ISETP.GT.AND P1, PT, R223, R208, PT ;  /* 0x000000d0df00720c */ /* 0x000fe60003f24270 */
        /* <DEDUP_REMOVED lines=213> */
[----:B------:R-:W2:Y:S01]  /*8090*/  MUFU.TANH R250, R250 ;  /* 0x000000fa00fa7308 */ /* 0x000ea20000002400 */
[C---:B-1----:R-:W-:Y:S03]  /*80a0*/  HMMA.16816.F32 R28, R176.reuse, R136, R28 ;  /* 0x00000088b01c723c */ /* 0x042fe6000000181c */
[----:B-----5:R-:W-:Y:S02]  /*80b0*/  FMUL.FTZ R240, R17, c[0x0][0x2ec] ;  /* 0x0000bb0011f07a20 */ /* 0x020fe40000410000 */
[----:B------:R-:W-:Y:S02]  /*80c0*/  FMUL.FTZ R245, R18, c[0x0][0x2ec] ;  /* 0x0000bb0012f57a20 */ /* 0x000fe40000410000 */
[----:B------:R-:W-:Y:S01]  /*80d0*/  FMUL.FTZ R243, R19, c[0x0][0x2ec] ;  /* 0x0000bb0013f37a20 */ /* 0x000fe20000410000 */
[----:B------:R-:W-:Y:S01]  /*80e0*/  HMMA.16816.F32 R32, R176, R138, R32 ;  /* 0x0000008ab020723c */ /* 0x000fe20000001820 */
[----:B------:R-:W1:Y:S03]  /*80f0*/  MUFU.TANH R251, R251 ;  /* 0x000000fb00fb7308 */ /* 0x000e660000002400 */
[----:B------:R-:W-:Y:S02]  /*8100*/  FMUL.FTZ R238, R20, c[0x0][0x2ec] ;  /* 0x0000bb0014ee7a20 */ /* 0x000fe40000410000 */
        /* <DEDUP_REMOVED lines=10> */
[----:B----4-:R-:W-:Y:S02]  /*81b0*/  FMUL.FTZ R230, R29, c[0x0][0x2ec] ;  /* 0x0000bb001de67a20 */ /* 0x010fe40000410000 */
[----:B------:R-:W-:Y:S02]  /*81c0*/  FMUL.FTZ R233, R30, c[0x0][0x2ec] ;  /* 0x0000bb001ee97a20 */ /* 0x000fe40000410000 */
[----:B------:R-:W-:Y:S02]  /*81d0*/  FMUL.FTZ R231, R31, c[0x0][0x2ec] ;  /* 0x0000bb001fe77a20 */ /* 0x000fe40000410000 */
[----:B------:R-:W-:Y:S01]  /*81e0*/  FMUL.FTZ R224, R32, c[0x0][0x2ec] ;  /* 0x0000bb0020e07a20 */ /* 0x000fe20000410000 */
[----:B------:R-:W4:Y:S01]  /*81f0*/  MUFU.TANH R246, R246 ;  /* 0x000000f600f67308 */ /* 0x000f220000002400 */
[----:B------:R-:W-:Y:S02]  /*8200*/  FMUL.FTZ R222, R33, c[0x0][0x2ec] ;  /* 0x0000bb0021de7a20 */ /* 0x000fe40000410000 */
[----:B---3--:R-:W-:Y:S02]  /*8210*/  FMUL.FTZ R134, R34, c[0x0][0x2ec] ;  /* 0x0000bb0022867a20 */ /* 0x008fe40000410000 */
[----:B------:R-:W-:Y:S02]  /*8220*/  FMUL.FTZ R132, R11, c[0x0][0x2ec] ;  /* 0x0000bb000b847a20 */ /* 0x000fe40000410000 */
[----:B------:R-:W-:Y:S03]  /*8230*/  FMUL.FTZ R35, R35, c[0x0][0x2ec] ;  /* 0x0000bb0023237a20 */ /* 0x000fe60000410000 */
[----:B------:R3:W1:Y:S10]  /*8240*/  MUFU.TANH R181, R132 ;  /* 0x0000008400b57308 */ /* 0x0006740000002400 */
        /* <DEDUP_REMOVED lines=90> */
.L_x_1417:
        /* <DEDUP_REMOVED lines=20> */
[C---:B------:R-:W-:Y:S03]  /*8930*/  IADD3 R3, P6, R212.reuse, R5, RZ ;  /* 0x00000005d4037210 */ /* 0x040fe60007fde0ff */
        /* <DEDUP_REMOVED lines=68> */
.L_x_1416:
[----:B--2-4-:R-:W-:Y:S01]  /*8d80*/  FMNMX.FTZ R11, R252, R135, !PT ;  /* 0x00000087fc0b7209 */ /* 0x014fe20007810000 */
[----:B------:R-:W-:Y:S01]  /*8d90*/  LDSM.16.MT88.4 R12, [R200+0xc000] ;  /* 0x00c00000c80c783b */ /* 0x000fe20000004200 */
[----:B------:R-:W-:Y:S02]  /*8da0*/  FMNMX.FTZ R2, R167, R0, !PT ;  /* 0x00000000a7027209 */ /* 0x000fe40007810000 */
[----:B------:R-:W-:Y:S02]  /*8db0*/  FMNMX.FTZ R11, R250, R11, !PT ;  /* 0x0000000bfa0b7209 */ /* 0x000fe40007810000 */
[----:B-1----:R-:W-:Y:S02]  /*8dc0*/  FMNMX.FTZ R2, R251, R2, !PT ;  /* 0x00000002fb027209 */ /* 0x002fe40007810000 */
        /* <DEDUP_REMOVED lines=39> */
[----:B---3--:R-:W1:Y:S01]  /*9040*/  SHFL.BFLY PT, R132, R9, 0x1, 0x1f ;  /* 0x0c201f0009847f89 */ /* 0x008e6200000e0000 */
        /* <DEDUP_REMOVED lines=17> */
[----:B------:R-:W-:Y:S01]  /*9160*/  ISETP.GT.AND P1, PT, R223, R208, PT ;  /* 0x000000d0df00720c */ /* 0x000fe20003f24270 */
        /* <DEDUP_REMOVED lines=347> */
.L_x_1414:
        /* <DEDUP_REMOVED lines=181> */
[----:B------:R1:W-:Y:S04]  /*b270*/  STS.64 [R17], R112 ;  /* 0x0000007011007388 */ /* 0x0003e80000000a00 */
        /* <DEDUP_REMOVED lines=29> */
[----:B------:R-:W2:Y:S04]  /*b450*/  S2R R7, SR_CTAID.Z ;  /* 0x0000000000077919 */ /* 0x000ea80000002700 */
[----:B------:R-:W3:Y:S04]  /*b460*/  S2R R6, SR_CTAID.Y ;  /* 0x0000000000067919 */ /* 0x000ee80000002600 */
[----:B------:R-:W-:Y:S04]  /*b470*/  STS.64 [R16+0x8000], R80 ;  /* 0x0080005010007388 */ /* 0x000fe80000000a00 */
[----:B------:R-:W-:Y:S04]  /*b480*/  STS.64 [R16+0x8800], R82 ;  /* 0x0088005210007388 */ /* 0x000fe80000000a00 */
[----:B------:R-:W-:Y:S04]  /*b490*/  STS.64 [R17+0x8000], R84 ;  /* 0x0080005411007388 */ /* 0x000fe80000000a00 */
[----:B------:R-:W-:Y:S04]  /*b4a0*/  STS.64 [R17+0x8800], R86 ;  /* 0x0088005611007388 */ /* 0x000fe80000000a00 */
[----:B------:R-:W-:Y:S04]  /*b4b0*/  STS.64 [R18+0x8000], R88 ;  /* 0x0080005812007388 */ /* 0x000fe80000000a00 */
[----:B------:R-:W-:Y:S01]  /*b4c0*/  STS.64 [R18+0x8800], R90 ;  /* 0x0088005a12007388 */ /* 0x000fe20000000a00 */
[----:B---3--:R-:W-:-:S03]  /*b4d0*/  IMAD R6, R6, c[0x0][0x210], R215 ;  /* 0x0000840006067a24 */ /* 0x008fc600078e02d7 */
[----:B-1----:R-:W1:Y:S04]  /*b4e0*/  S2R R112, SR_CTAID.X ;  /* 0x0000000000707919 */ /* 0x002e680000002500 */
[----:B------:R-:W-:Y:S04]  /*b4f0*/  STS.64 [R19+0x8000], R92 ;  /* 0x0080005c13007388 */ /* 0x000fe80000000a00 */
[----:B------:R-:W-:Y:S04]  /*b500*/  STS.64 [R19+0x8800], R94 ;  /* 0x0088005e13007388 */ /* 0x000fe80000000a00 */
[----:B------:R3:W-:Y:S04]  /*b510*/  STS.64 [R13+0x8000], R96 ;  /* 0x008000600d007388 */ /* 0x0007e80000000a00 */
[----:B------:R4:W-:Y:S04]  /*b520*/  STS.64 [R13+0x8800], R98 ;  /* 0x008800620d007388 */ /* 0x0009e80000000a00 */
[----:B------:R-:W-:Y:S01]  /*b530*/  BAR.SYNC.DEFER_BLOCKING 0x0 ;  /* 0x0000000000007b1d */ /* 0x000fe20000010000 */
[----:B-1----:R-:W-:-:S02]  /*b540*/  SHF.L.U32 R112, R112, 0x6, RZ ;  /* 0x0000000670707819 */ /* 0x002fc400000006ff */
[----:B---3--:R-:W-:Y:S02]  /*b550*/  SHF.R.S32.HI R97, RZ, 0x1f, R10 ;  /* 0x0000001fff617819 */ /* 0x008fe4000001140a */
[----:B------:R-:W-:Y:S02]  /*b560*/  IADD3 R96, -R215, RZ, RZ ;  /* 0x000000ffd7607210 */ /* 0x000fe40007ffe1ff */
[-C--:B------:R-:W-:Y:S01]  /*b570*/  LEA.HI R97, R97, R10.reuse, RZ, 0x2 ;  /* 0x0000000a61617211 */ /* 0x080fe200078f10ff */
[----:B------:R-:W1:Y:S01]  /*b580*/  LDS.128 R108, [R5.X4] ;  /* 0x00000000056c7984 */ /* 0x000e620000004c00 */
[----:B----4-:R-:W-:Y:S01]  /*b590*/  SHF.L.U32 R98, R11, 0x2, RZ ;  /* 0x000000020b627819 */ /* 0x010fe200000006ff */
[----:B--2---:R-:W-:Y:S01]  /*b5a0*/  IMAD R7, R96, c[0x0][0x1c0], R7 ;  /* 0x0000700060077a24 */ /* 0x004fe200078e0207 */
[----:B------:R-:W-:Y:S01]  /*b5b0*/  LOP3.LUT R97, R97, 0xffffffc, RZ, 0xc0, !PT ;  /* 0x0ffffffc61617812 */ /* 0x000fe200078ec0ff */
[----:B------:R-:W2:Y:S01]  /*b5c0*/  LDS.128 R104, [R5.X4+0x800] ;  /* 0x0008000005687984 */ /* 0x000ea20000004c00 */
[----:B------:R-:W-:Y:S01]  /*b5d0*/  SHF.R.S32.HI R99, RZ, 0x1f, R98 ;  /* 0x0000001fff637819 */ /* 0x000fe20000011462 */
[----:B------:R-:W-:Y:S01]  /*b5e0*/  IMAD R7, R6, c[0x0][0x1c0], R7 ;  /* 0x0000700006077a24 */ /* 0x000fe200078e0207 */
[----:B------:R-:W-:Y:S01]  /*b5f0*/  IADD3 R97, -R97, R10, RZ ;  /* 0x0000000a61617210 */ /* 0x000fe20007ffe1ff */
[----:B------:R-:W3:Y:S01]  /*b600*/  LDS.128 R100, [R5.X4+0x1000] ;  /* 0x0010000005647984 */ /* 0x000ee20000004c00 */
[----:B------:R-:W-:Y:S01]  /*b610*/  MOV R6, 0xff800000 ;  /* 0xff80000000067802 */ /* 0x000fe20000000f00 */
[----:B------:R-:W-:Y:S01]  /*b620*/  IMAD R7, R7, c[0x0][0x214], R112 ;  /* 0x0000850007077a24 */ /* 0x000fe200078e0270 */
[----:B------:R-:W-:Y:S01]  /*b630*/  LEA R10, R97, R0, 0x4 ;  /* 0x00000000610a7211 */ /* 0x000fe200078e20ff */
[----:B------:R-:W4:Y:S01]  /*b640*/  LDS.128 R88, [R5.X4+0x1800] ;  /* 0x0018000005587984 */ /* 0x000f220000004c00 */
[----:B------:R-:W-:-:S03]  /*b650*/  @P3 FFMA.FTZ R6, R3, c[0x0][0x238], R2 ;  /* 0x00008e0003063a23 */ /* 0x000fc60000010002 */
        /* <DEDUP_REMOVED lines=33> */
.L_x_1420:
[----:B--234-:R-:W-:Y:S05]  /*b870*/  BSYNC B0 ;  /* 0x0000000000007941 */ /* 0x01cfea0003800000 */
.L_x_1419:
        /* <DEDUP_REMOVED lines=18> */
.L_x_1422:
[----:B------:R-:W-:Y:S05]  /*b9a0*/  BSYNC B0 ;  /* 0x0000000000007941 */ /* 0x000fea0003800000 */
.L_x_1421:
        /* <DEDUP_REMOVED lines=11> */
.L_x_1424:
[----:B------:R-:W-:Y:S05]  /*ba60*/  BSYNC B0 ;  /* 0x0000000000007941 */ /* 0x000fea0003800000 */
.L_x_1423:
        /* <DEDUP_REMOVED lines=11> */
.L_x_1426:
[----:B------:R-:W-:Y:S05]  /*bb20*/  BSYNC B0 ;  /* 0x0000000000007941 */ /* 0x000fea0003800000 */
.L_x_1425:
        /* <DEDUP_REMOVED lines=11> */
.L_x_1428:
[----:B------:R-:W-:Y:S05]  /*bbe0*/  BSYNC B0 ;  /* 0x0000000000007941 */ /* 0x000fea0003800000 */
.L_x_1427:
        /* <DEDUP_REMOVED lines=11> */
.L_x_1430:
[----:B------:R-:W-:Y:S05]  /*bca0*/  BSYNC B0 ;  /* 0x0000000000007941 */ /* 0x000fea0003800000 */
.L_x_1429:
        /* <DEDUP_REMOVED lines=11> */
.L_x_1432:
[----:B------:R-:W-:Y:S05]  /*bd60*/  BSYNC B0 ;  /* 0x0000000000007941 */ /* 0x000fea0003800000 */
.L_x_1431:
        /* <DEDUP_REMOVED lines=11> */
.L_x_1434:
[----:B------:R-:W-:Y:S05]  /*be20*/  BSYNC B0 ;  /* 0x0000000000007941 */ /* 0x000fea0003800000 */
.L_x_1433:
        /* <DEDUP_REMOVED lines=12> */
.L_x_1435:
        /* <DEDUP_REMOVED lines=9> */
.L_x_7357:


//--------------------- .text._ZN5flash24flash_fwd_splitkv_kernelI23Flash_fwd_kernel_traitsILi192ELi64ELi64ELi4ELb0ELb0EN7cutlass6half_tE19Flash_kernel_traitsILi192ELi64ELi64ELi4ES3_EELb0ELb0ELb0ELb0ELb0ELb0ELb1ELb1EEEvNS_16Flash_fwd_paramsE --------------------------
	.section	.text._ZN5flash24flash_fwd_splitkv_kernelI23Flash_fwd_kernel_traitsILi192ELi64ELi64ELi4ELb0ELb0EN7cutlass6half_tE19Flash_kernel_traitsILi192ELi64ELi64ELi4ES3_EELb0ELb0ELb0ELb0ELb0ELb0ELb1ELb1EEEvNS_16Flash_fwd_paramsE,"ax",@progbits
	.sectioninfo	@"SHI_REGISTERS=223"
	.align	128
        .global         _ZN5flash24flash_fwd_splitkv_kernelI23Flash_fwd_kernel_traitsILi192ELi64ELi64ELi4ELb0ELb0EN7cutlass6half_tE19Flash_kernel_traitsILi192ELi64ELi64ELi4ES3_EELb0ELb0ELb0ELb0ELb0ELb0ELb1ELb1EEEvNS_16Flash_fwd_paramsE
        .type           _ZN5flash24flash_fwd_splitkv_kernelI23Flash_fwd_kernel_traitsILi192ELi64ELi64ELi4ELb0ELb0EN7cutlass6half_tE19Flash_kernel_traitsILi192ELi64ELi64ELi4ES3_EELb0ELb0ELb0ELb0ELb0ELb0ELb1ELb1EEEvNS_16Flash_fwd_paramsE,@function
        .size           _ZN5flash24flash_fwd_splitkv_kernelI23Flash_fwd_kernel_traitsILi192ELi64ELi64ELi4ELb0ELb0EN7cutlass6half_tE19Flash_kernel_traitsILi192ELi64ELi64ELi4ES3_EELb0ELb0ELb0ELb0ELb0ELb0ELb1ELb1EEEvNS_16Flash_fwd_paramsE,(.L_x_7358 - _ZN5flash24flash_fwd_splitkv_kernelI23Flash_fwd_kernel_traitsILi192ELi64ELi64ELi4ELb0ELb0EN7cutlass6half_tE19Flash_kernel_traitsILi192ELi64ELi64ELi4ES3_EELb0ELb0ELb0ELb0ELb0ELb0ELb1ELb1EEEvNS_16Flash_fwd_paramsE)
        .other          _ZN5flash24flash_fwd_splitkv_kernelI23Flash_fwd_kernel_traitsILi192ELi64ELi64ELi4ELb0ELb0EN7cutlass6half_tE19Flash_kernel_traitsILi192ELi64ELi64ELi4ES3_EELb0ELb0ELb0ELb0ELb0ELb0ELb1ELb1EEEvNS_16Flash_fwd_paramsE,@"STO_CUDA_ENTRY STV_DEFAULT"
_ZN5flash24flash_fwd_splitkv_kernelI23Flash_fwd_kernel_traitsILi192ELi64ELi64ELi4ELb0ELb0EN7cutlass6half_tE19Flash_kernel_traitsILi192ELi64ELi64ELi4ES3_EELb0ELb0ELb0ELb0ELb0ELb0ELb1ELb1EEEvNS_16Flash_fwd_paramsE:
.text._ZN5flash24flash_fwd_splitkv_kernelI23Flash_fwd_kernel_traitsILi192ELi64ELi64ELi4ELb0ELb0EN7cutlass6half_tE19Flash_kernel_traitsILi192ELi64ELi64ELi4ES3_EELb0ELb0ELb0ELb0ELb0ELb0ELb1ELb1EEEvNS_16Flash_fwd_paramsE:
[----:B------:R-:W-:Y:S02]  /*0000*/  MOV R1, c[0x0][0x28] ;  /* 0x00000a0000017a02 */ /* 0x000fe40000000f00 */
[----:B------:R-:W1:Y:S01]  /*0010*/  I2F.U32.RP R6, c[0x0][0x1c0] ;  /* 0x0000700000067b06 */ /* 0x000e620000209000 */
[----:B------:R-:W2:Y:S01]  /*0020*/  S2R R3, SR_CTAID.Z ;  /* 0x0000000000037919 */ /* 0x000ea20000002700 */
[----:B------:R-:W-:Y:S01]  /*0030*/  IMAD.MOV.U32 R4, RZ, RZ, RZ ;  /* 0x000000ffff047224 */ /* 0x000fe200078e00ff */
[----:B------:R-:W-:Y:S01]  /*0040*/  ISETP.NE.U32.AND P0, PT, RZ, c[0x0][0x1c0], PT ;  /* 0x00007000ff007a0c */ /* 0x000fe20003f05070 */
[----:B------:R-:W-:Y:S01]  /*0050*/  IMAD.MOV.U32 R114, RZ, RZ, 0x4 ;  /* 0x00000004ff727424 */ /* 0x000fe200078e00ff */
[----:B------:R-:W-:Y:S01]  /*0060*/  ISETP.NE.U32.AND P5, PT, RZ, c[0x0][0x250], PT ;  /* 0x00009400ff007a0c */ /* 0x000fe20003fa5070 */
[----:B------:R-:W-:Y:S01]  /*0070*/  IMAD.MOV.U32 R17, RZ, RZ, -0x1 ;  /* 0xffffffffff117424 */ /* 0x000fe200078e00ff */
[----:B------:R-:W-:Y:S02]  /*0080*/  ULDC.64 UR6, c[0x0][0x118] ;  /* 0x0000460000067ab9 */ /* 0x000fe40000000a00 */
[----:B------:R-:W-:Y:S01]  /*0090*/  ISETP.NE.AND.EX P5, PT, RZ, c[0x0][0x254], PT, P5 ;  /* 0x00009500ff007a0c */ /* 0x000fe20003fa5350 */
[----:B-1----:R-:W1:Y:S02]  /*00a0*/  MUFU.RCP R5, R6 ;  /* 0x0000000600057308 */ /* 0x002e640000001000 */
[----:B-1----:R-:W-:-:S06]  /*00b0*/  IADD3 R5, R5, 0xffffffe, RZ ;  /* 0x0ffffffe05057810 */ /* 0x002fcc0007ffe0ff */
[----:B------:R-:W1:Y:S02]  /*00c0*/  F2I.FTZ.U32.TRUNC.NTZ R5, R5 ;  /* 0x0000000500057305 */ /* 0x000e64000021f000 */
[----:B-1----:R-:W-:-:S04]  /*00d0*/  IMAD.MOV R0, RZ, RZ, -R5 ;  /* 0x000000ffff007224 */ /* 0x002fc800078e0a05 */
[----:B------:R-:W-:Y:S02]  /*00e0*/  IMAD R7, R0, c[0x0][0x1c0], RZ ;  /* 0x0000700000077a24 */ /* 0x000fe400078e02ff */
[----:B------:R-:W-:Y:S01]  /*00f0*/  IMAD.MOV.U32 R8, RZ, RZ, RZ ;  /* 0x000000ffff087224 */ /* 0x000fe200078e00ff */
[----:B------:R-:W1:Y:S01]  /*0100*/  LDC.U8 R0, c[0x0][0x312] ;  /* 0x0000c480ff007b82 */ /* 0x000e620000000000 */
[----:B------:R-:W-:-:S06]  /*0110*/  IMAD.HI.U32 R4, R5, R7, R4 ;  /* 0x0000000705047227 */ /* 0x000fcc00078e0004 */
[----:B--2---:R-:W-:-:S04]  /*0120*/  IMAD.HI.U32 R205, R4, R3, RZ ;  /* 0x0000000304cd7227 */ /* 0x004fc800078e00ff */
[----:B------:R-:W-:-:S04]  /*0130*/  IMAD.MOV R2, RZ, RZ, -R205 ;  /* 0x000000ffff027224 */ /* 0x000fc800078e0acd */
[----:B------:R-:W-:-:S05]  /*0140*/  IMAD R2, R2, c[0x0][0x1c0], R3 ;  /* 0x0000700002027a24 */ /* 0x000fca00078e0203 */
[----:B------:R-:W-:-:S13]  /*0150*/  ISETP.GE.U32.AND P1, PT, R2, c[0x0][0x1c0], PT ;  /* 0x0000700002007a0c */ /* 0x000fda0003f26070 */
[----:B------:R-:W-:Y:S02]  /*0160*/  @P1 IADD3 R2, R2, -c[0x0][0x1c0], RZ ;  /* 0x8000700002021a10 */ /* 0x000fe40007ffe0ff */
[----:B------:R-:W-:Y:S02]  /*0170*/  @P1 IADD3 R205, R205, 0x1, RZ ;  /* 0x00000001cdcd1810 */ /* 0x000fe40007ffe0ff */
[----:B------:R-:W-:Y:S02]  /*0180*/  ISETP.GE.U32.AND P2, PT, R2, c[0x0][0x1c0], PT ;  /* 0x0000700002007a0c */ /* 0x000fe40003f46070 */
[----:B------:R-:W-:-:S04]  /*0190*/  ISETP.NE.U32.AND P1, PT, RZ, c[0x0][0x240], PT ;  /* 0x00009000ff007a0c */ /* 0x000fc80003f25070 */
[----:B------:R-:W-:-:S07]  /*01a0*/  ISETP.NE.AND.EX P1, PT, RZ, c[0x0][0x244], PT, P1 ;  /* 0x00009100ff007a0c */ /* 0x000fce0003f25310 */
[----:B------:R-:W-:Y:S02]  /*01b0*/  @P2 IADD3 R205, R205, 0x1, RZ ;  /* 0x00000001cdcd2810 */ /* 0x000fe40007ffe0ff */
[----:B------:R-:W-:Y:S02]  /*01c0*/  @!P0 LOP3.LUT R205, RZ, c[0x0][0x1c0], RZ, 0x33, !PT ;  /* 0x00007000ffcd8a12 */ /* 0x000fe400078e33ff */
[----:B-1----:R-:W-:Y:S02]  /*01d0*/  ISETP.NE.AND P2, PT, R0, RZ, PT ;  /* 0x000000ff0000720c */ /* 0x002fe40003f45270 */
[----:B------:R-:W-:Y:S01]  /*01e0*/  ISETP.EQ.U32.AND P0, PT, RZ, c[0x0][0x248], PT ;  /* 0x00009200ff007a0c */ /* 0x000fe20003f02070 */
[----:B------:R-:W-:-:S03]  /*01f0*/  IMAD.WIDE R6, R205, R114, c[0x0][0x240] ;  /* 0x00009000cd067625 */ /* 0x000fc600078e0272 */
[----:B------:R-:W-:Y:S01]  /*0200*/  ISETP.EQ.OR.EX P0, PT, RZ, c[0x0][0x24c], !P2, P0 ;  /* 0x00009300ff007a0c */ /* 0x000fe20005702700 */
[CC--:B------:R-:W-:Y:S01]  /*0210*/  IMAD.WIDE R160, R205.reuse, R114.reuse, c[0x0][0x250] ;  /* 0x00009400cda07625 */ /* 0x0c0fe200078e0272 */
[----:B------:R-:W2:Y:S04]  /*0220*/  @P1 LDG.E R17, [R6.64] ;  /* 0x0000000606111981 */ /* 0x000ea8000c1e1900 */
[----:B------:R-:W2:Y:S01]  /*0230*/  @P1 LDG.E R2, [R6.64+0x4] ;  /* 0x0000040606021981 */ /* 0x000ea2000c1e1900 */
[----:B------:R-:W-:Y:S01]  /*0240*/  MOV R21, 0xffffffff ;  /* 0xffffffff00157802 */ /* 0x000fe20000000f00 */
[----:B------:R-:W-:Y:S02]  /*0250*/  IMAD.WIDE R4, R205, R114, c[0x0][0x248] ;  /* 0x00009200cd047625 */ /* 0x000fe400078e0272 */
[----:B------:R1:W5:Y:S04]  /*0260*/  @P5 LDG.E R8, [R160.64] ;  /* 0x00000006a0085981 */ /* 0x000368000c1e1900 */
[----:B------:R1:W5:Y:S01]  /*0270*/  @!P0 LDG.E R21, [R4.64] ;  /* 0x0000000604158981 */ /* 0x000362000c1e1900 */
[----:B------:R-:W-:Y:S01]  /*0280*/  ISETP.NE.U32.AND P0, PT, RZ, c[0x0][0x248], PT ;  /* 0x00009200ff007a0c */ /* 0x000fe20003f05070 */
[----:B------:R-:W-:-:S02]  /*0290*/  IMAD.MOV R156, RZ, RZ, -R205 ;  /* 0x000000ffff9c7224 */ /* 0x000fc400078e0acd */
[----:B------:R-:W3:Y:S01]  /*02a0*/  S2R R25, SR_CTAID.X ;  /* 0x0000000000197919 */ /* 0x000ee20000002500 */
[----:B------:R-:W-:Y:S01]  /*02b0*/  ISETP.NE.AND.EX P0, PT, RZ, c[0x0][0x24c], PT, P0 ;  /* 0x00009300ff007a0c */ /* 0x000fe20003f05300 */
[----:B------:R-:W-:Y:S02]  /*02c0*/  IMAD R156, R156, c[0x0][0x1c0], R3 ;  /* 0x000070009c9c7a24 */ /* 0x000fe400078e0203 */
[----:B------:R-:W4:Y:S04]  /*02d0*/  S2R R0, SR_CTAID.Y ;  /* 0x0000000000007919 */ /* 0x000f280000002600 */
[----:B------:R-:W1:Y:S01]  /*02e0*/  S2R R60, SR_TID.X ;  /* 0x00000000003c7919 */ /* 0x000e620000002100 */
[----:B--2---:R-:W-:Y:S01]  /*02f0*/  @P1 IADD3 R203, R2, -R17, RZ ;  /* 0x8000001102cb1210 */ /* 0x004fe20007ffe0ff */
[----:B------:R-:W-:-:S04]  /*0300*/  @!P1 IMAD.MOV.U32 R203, RZ, RZ, c[0x0][0x214] ;  /* 0x00008500ffcb9624 */ /* 0x000fc800078e00ff */
[----:B------:R-:W-:Y:S05]  /*0310*/  @!P0 BRA `(.L_x_1436) ;  /* 0x0000004000008947 */ /* 0x000fea0003800000 */
[----:B-1-34-:R-:W2:Y:S02]  /*0320*/  @P2 LDG.E R2, [R4.64+0x4] ;  /* 0x0000040604022981 */ /* 0x01aea4000c1e1900 */
[----:B--2--5:R-:W-:-:S06]  /*0330*/  @P2 IADD3 R85, R2, -R21, RZ ;  /* 0x8000001502552210 */ /* 0x024fcc0007ffe0ff */
[----:B------:R1:W5:Y:S01]  /*0340*/  @!P2 LDG.E R85, [R4.64] ;  /* 0x000000060455a981 */ /* 0x000362000c1e1900 */
[----:B------:R-:W-:Y:S05]  /*0350*/  BRA `(.L_x_1437) ;  /* 0x0000001000007947 */ /* 0x000fea0003800000 */
.L_x_1436:
[----:B-1-34-:R-:W-:Y:S02]  /*0360*/  MOV R85, c[0x0][0x218] ;  /* 0x0000860000557a02 */ /* 0x01afe40000000f00 */
.L_x_1437:
        /* <DEDUP_REMOVED lines=53> */
[----:B------:R-:W-:Y:S01]  /*06c0*/  BSSY B0, `(.L_x_1439) ;  /* 0x000001a000007945 */ /* 0x000fe20003800000 */
[----:B------:R-:W-:Y:S01]  /*06d0*/  IMAD.IADD R203, R203, 0x1, -R146 ;  /* 0x00000001cbcb7824 */ /* 0x000fe200078e0a92 */
[----:B------:R-:W-:-:S04]  /*06e0*/  LEA.HI R2, R3, R60, RZ, 0x4 ;  /* 0x0000003c03027211 */ /* 0x000fc800078f20ff */
[----:B------:R-:W-:Y:S02]  /*06f0*/  LOP3.LUT R3, R2, 0xfffffff0, RZ, 0xc0, !PT ;  /* 0xfffffff002037812 */ /* 0x000fe400078ec0ff */
[----:B------:R-:W-:-:S03]  /*0700*/  SHF.R.S32.HI R0, RZ, 0x4, R2 ;  /* 0x00000004ff007819 */ /* 0x000fc60000011402 */
[----:B------:R-:W-:Y:S01]  /*0710*/  IMAD.IADD R60, R60, 0x1, -R3 ;  /* 0x000000013c3c7824 */ /* 0x000fe200078e0a03 */
[----:B------:R-:W-:Y:S01]  /*0720*/  ISETP.GE.AND P1, PT, R0, R203, PT ;  /* 0x000000cb0000720c */ /* 0x000fe20003f26270 */
[----:B------:R-:W-:Y:S02]  /*0730*/  IMAD R3, R205, c[0x0][0x1c0], R156 ;  /* 0x00007000cd037a24 */ /* 0x000fe400078e029c */
[----:B------:R-:W-:Y:S02]  /*0740*/  IMAD.SHL.U32 R4, R60, 0x4, RZ ;  /* 0x000000043c047824 */ /* 0x000fe400078e00ff */
[----:B------:R-:W-:-:S03]  /*0750*/  IMAD R3, R3, c[0x0][0x214], R146 ;  /* 0x0000850003037a24 */ /* 0x000fc600078e0292 */
[----:B------:R-:W-:Y:S01]  /*0760*/  SHF.R.S32.HI R5, RZ, 0x1f, R4 ;  /* 0x0000001fff057819 */ /* 0x000fe20000011404 */
[----:B------:R-:W-:-:S04]  /*0770*/  IMAD R7, R3, c[0x0][0x22c], RZ ;  /* 0x00008b0003077a24 */ /* 0x000fc800078e02ff */
        /* <DEDUP_REMOVED lines=14> */
.L_x_1440:
[----:B------:R-:W-:Y:S05]  /*0860*/  BSYNC B0 ;  /* 0x0000000000007941 */ /* 0x000fea0003800000 */
.L_x_1439:
        /* <DEDUP_REMOVED lines=10> */
.L_x_1442:
[----:B------:R-:W-:Y:S05]  /*0910*/  BSYNC B0 ;  /* 0x0000000000007941 */ /* 0x000fea0003800000 */
.L_x_1441:
        /* <DEDUP_REMOVED lines=10> */
.L_x_1444:
[----:B------:R-:W-:Y:S05]  /*09c0*/  BSYNC B0 ;  /* 0x0000000000007941 */ /* 0x000fea0003800000 */
.L_x_1443:
        /* <DEDUP_REMOVED lines=10> */
.L_x_1446:
[----:B------:R-:W-:Y:S05]  /*0a70*/  BSYNC B0 ;  /* 0x0000000000007941 */ /* 0x000fea0003800000 */
.L_x_1445:
        /* <DEDUP_REMOVED lines=10> */
.L_x_1448:
[----:B------:R-:W-:Y:S05]  /*0b20*/  BSYNC B0 ;  /* 0x0000000000007941 */ /* 0x000fea0003800000 */
.L_x_1447:
        /* <DEDUP_REMOVED lines=10> */
.L_x_1450:
[----:B------:R-:W-:Y:S05]  /*0bd0*/  BSYNC B0 ;  /* 0x0000000000007941 */ /* 0x000fea0003800000 */
.L_x_1449:
        /* <DEDUP_REMOVED lines=10> */
.L_x_1452:
[----:B------:R-:W-:Y:S05]  /*0c80*/  BSYNC B0 ;  /* 0x0000000000007941 */ /* 0x000fea0003800000 */
.L_x_1451:
        /* <DEDUP_REMOVED lines=10> */
.L_x_1454:
[----:B------:R-:W-:Y:S05]  /*0d30*/  BSYNC B0 ;  /* 0x0000000000007941 */ /* 0x000fea0003800000 */
.L_x_1453:
        /* <DEDUP_REMOVED lines=32> */
.L_x_1438:
[----:B------:R-:W-:Y:S01]  /*0f40*/  ISETP.NE.U32.AND P1, PT, RZ, c[0x0][0x2c0], PT ;  /* 0x0000b000ff007a0c */ /* 0x000fe20003f25070 */
[--C-:B------:R-:W-:Y:S01]  /*0f50*/  IMAD.MOV.U32 R5, RZ, RZ, R205.reuse ;  /* 0x000000ffff057224 */ /* 0x100fe200078e00cd */
[----:B------:R-:W-:Y:S02]  /*0f60*/  ISETP.NE.U32.AND P0, PT, RZ, c[0x0][0x2b8], PT ;  /* 0x0000ae00ff007a0c */ /* 0x000fe40003f05070 */
[----:B------:R-:W-:Y:S02]  /*0f70*/  ISETP.NE.AND.EX P1, PT, RZ, c[0x0][0x2c4], PT, P1 ;  /* 0x0000b100ff007a0c */ /* 0x000fe40003f25310 */
[----:B------:R-:W-:Y:S02]  /*0f80*/  ISETP.NE.AND.EX P0, PT, RZ, c[0x0][0x2bc], PT, P0 ;  /* 0x0000af00ff007a0c */ /* 0x000fe40003f05300 */
[----:B------:R-:W-:-:S09]  /*0f90*/  SHF.R.S32.HI R6, RZ, 0x1f, R205 ;  /* 0x0000001fff067819 */ /* 0x000fd200000114cd */
[----:B------:R-:W-:Y:S02]  /*0fa0*/  @P1 IMAD R0, R6, c[0x0][0x2c8], RZ ;  /* 0x0000b20006001a24 */ /* 0x000fe400078e02ff */
[----:B------:R-:W-:-:S04]  /*0fb0*/  @P1 IMAD.WIDE.U32 R2, R205, c[0x0][0x2c8], RZ ;  /* 0x0000b200cd021a25 */ /* 0x000fc800078e00ff */
[C---:B------:R-:W-:Y:S02]  /*0fc0*/  @P1 IMAD R0, R205.reuse, c[0x0][0x2cc], R0 ;  /* 0x0000b300cd001a24 */ /* 0x040fe400078e0200 */
[----:B------:R-:W-:Y:S01]  /*0fd0*/  @P0 IMAD.WIDE R10, R205, R114, c[0x0][0x2b8] ;  /* 0x0000ae00cd0a0625 */ /* 0x000fe200078e0272 */
[----:B------:R-:W-:-:S03]  /*0fe0*/  CS2R R206, SRZ ;  /* 0x0000000000ce7805 */ /* 0x000fc6000001ff00 */
[----:B------:R-:W-:Y:S01]  /*0ff0*/  @P1 IMAD.IADD R0, R3, 0x1, R0 ;  /* 0x0000000103001824 */ /* 0x000fe200078e0200 */
[----:B------:R1:W5:Y:S01]  /*1000*/  @P0 LDG.E R5, [R10.64] ;  /* 0x000000060a050981 */ /* 0x000362000c1e1900 */
[C---:B------:R-:W-:Y:S02]  /*1010*/  @P1 LEA R206, P0, R2.reuse, c[0x0][0x2c0], 0x2 ;  /* 0x0000b00002ce1a11 */ /* 0x040fe400078010ff */
[----:B------:R-:W-:Y:S02]  /*1020*/  PLOP3.LUT P3, PT, PT, PT, PT, 0x8, 0x0 ;  /* 0x000000000000781c */ /* 0x000fe40003f6e170 */
[----:B------:R-:W-:-:S04]  /*1030*/  @P1 SHF.L.U64.HI R0, R2, 0x2, R0 ;  /* 0x0000000202001819 */ /* 0x000fc80000010200 */
[----:B------:R-:W-:Y:S02]  /*1040*/  @P1 IADD3.X R207, R0, c[0x0][0x2c4], RZ, P0, !PT ;  /* 0x0000b10000cf1a10 */ /* 0x000fe400007fe4ff */
[----:B------:R-:W-:-:S04]  /*1050*/  @P1 ISETP.NE.U32.AND P0, PT, R206, RZ, PT ;  /* 0x000000ffce00120c */ /* 0x000fc80003f05070 */
[----:B------:R-:W-:-:S13]  /*1060*/  @P1 ISETP.NE.AND.EX P3, PT, R207, RZ, PT, P0 ;  /* 0x000000ffcf00120c */ /* 0x000fda0003f65300 */
[----:B------:R-:W-:Y:S05]  /*1070*/  @!P3 BRA `(.L_x_1455) ;  /* 0x000004800000b947 */ /* 0x000fea0003800000 */
[----:B-1----:R-:W-:Y:S02]  /*1080*/  IABS R2, c[0x0][0x2d0] ;  /* 0x0000b40000027a13 */ /* 0x002fe40000000000 */
[----:B------:R-:W-:Y:S02]  /*1090*/  LEA R4, R134, 0xffffffc0, 0x6 ;  /* 0xffffffc086047811 */ /* 0x000fe400078e30ff */
[----:B-----5:R-:W1:Y:S08]  /*10a0*/  I2F.RP R5, R2 ;  /* 0x0000000200057306 */ /* 0x020e700000209400 */
[----:B-1----:R-:W1:Y:S02]  /*10b0*/  MUFU.RCP R8, R5 ;  /* 0x0000000500087308 */ /* 0x002e640000001000 */
[----:B-1----:R-:W-:-:S06]  /*10c0*/  IADD3 R8, R8, 0xffffffe, RZ ;  /* 0x0ffffffe08087810 */ /* 0x002fcc0007ffe0ff */
[----:B------:R-:W1:Y:S02]  /*10d0*/  F2I.FTZ.U32.TRUNC.NTZ R9, R8 ;  /* 0x0000000800097305 */ /* 0x000e64000021f000 */
[----:B-1----:R-:W-:Y:S02]  /*10e0*/  IMAD.MOV R3, RZ, RZ, -R9 ;  /* 0x000000ffff037224 */ /* 0x002fe400078e0a09 */
        /* <DEDUP_REMOVED lines=19> */
[----:B------:R-:W-:Y:S02]  /*1220*/  IABS R0, c[0x0][0x1c8] ;  /* 0x0000720000007a13 */ /* 0x000fe40000000000 */
[----:B------:R-:W-:Y:S02]  /*1230*/  IADD3 R5, -R5, RZ, RZ ;  /* 0x000000ff05057210 */ /* 0x000fe40007ffe1ff */
        /* <DEDUP_REMOVED lines=15> */
[----:B------:R-:W-:Y:S01]  /*1330*/  ISETP.GE.U32.AND P1, PT, R7, R0, PT ;  /* 0x000000000700720c */ /* 0x000fe20003f26070 */
[----:B------:R-:W-:Y:S01]  /*1340*/  IMAD R7, R5, c[0x0][0x2d0], R4 ;  /* 0x0000b40005077a24 */ /* 0x000fe200078e0204 */
[----:B------:R-:W-:-:S04]  /*1350*/  LOP3.LUT R0, R156, c[0x0][0x1c8], RZ, 0x3c, !PT ;  /* 0x000072009c007a12 */ /* 0x000fc800078e3cff */
[----:B------:R-:W-:Y:S02]  /*1360*/  ISETP.GE.AND P0, PT, R0, RZ, PT ;  /* 0x000000ff0000720c */ /* 0x000fe40003f06270 */
[----:B------:R-:W-:-:S05]  /*1370*/  SHF.R.S32.HI R153, RZ, 0x1f, R7 ;  /* 0x0000001fff997819 */ /* 0x000fca0000011407 */
[----:B------:R-:W-:Y:S02]  /*1380*/  @P1 IADD3 R2, R2, 0x1, RZ ;  /* 0x0000000102021810 */ /* 0x000fe40007ffe0ff */
[----:B------:R-:W-:-:S04]  /*1390*/  ISETP.NE.AND P1, PT, RZ, c[0x0][0x1c8], PT ;  /* 0x00007200ff007a0c */ /* 0x000fc80003f25270 */
[----:B------:R-:W-:-:S09]  /*13a0*/  @!P0 IMAD.MOV R2, RZ, RZ, -R2 ;  /* 0x000000ffff028224 */ /* 0x000fd200078e0a02 */
[----:B------:R-:W-:Y:S02]  /*13b0*/  @!P1 LOP3.LUT R2, RZ, c[0x0][0x1c8], RZ, 0x33, !PT ;  /* 0x00007200ff029a12 */ /* 0x000fe400078e33ff */
[----:B--2---:R-:W-:Y:S01]  /*13c0*/  SHF.R.S32.HI R8, RZ, 0x1f, R3 ;  /* 0x0000001fff087819 */ /* 0x004fe20000011403 */
[----:B------:R-:W-:-:S04]  /*13d0*/  IMAD.WIDE.U32 R10, R3, c[0x0][0x180], RZ ;  /* 0x00006000030a7a25 */ /* 0x000fc800078e00ff */
[C---:B------:R-:W-:Y:S02]  /*13e0*/  IMAD R0, R8.reuse, c[0x0][0x180], RZ ;  /* 0x0000600008007a24 */ /* 0x040fe400078e02ff */
[----:B------:R-:W-:Y:S02]  /*13f0*/  IMAD R8, R8, c[0x0][0x188], RZ ;  /* 0x0000620008087a24 */ /* 0x000fe400078e02ff */
[----:B------:R-:W-:Y:S02]  /*1400*/  IMAD R5, R3, c[0x0][0x184], R0 ;  /* 0x0000610003057a24 */ /* 0x000fe400078e0200 */
[----:B------:R-:W-:Y:S02]  /*1410*/  IMAD R0, R153, c[0x0][0x198], RZ ;  /* 0x0000660099007a24 */ /* 0x000fe400078e02ff */
[----:B------:R-:W-:Y:S01]  /*1420*/  IMAD R21, R3, c[0x0][0x18c], R8 ;  /* 0x0000630003157a24 */ /* 0x000fe200078e0208 */
[----:B------:R-:W-:Y:S01]  /*1430*/  IADD3 R11, R11, R5, RZ ;  /* 0x000000050b0b7210 */ /* 0x000fe20007ffe0ff */
[----:B------:R-:W-:Y:S01]  /*1440*/  IMAD R5, R7, c[0x0][0x19c], R0 ;  /* 0x0000670007057a24 */ /* 0x000fe200078e0200 */
[----:B------:R-:W-:Y:S01]  /*1450*/  SHF.R.S32.HI R0, RZ, 0x1f, R2 ;  /* 0x0000001fff007819 */ /* 0x000fe20000011402 */
[----:B------:R-:W-:-:S04]  /*1460*/  IMAD.WIDE.U32 R8, R3, c[0x0][0x188], RZ ;  /* 0x0000620003087a25 */ /* 0x000fc800078e00ff */
[----:B------:R-:W-:Y:S01]  /*1470*/  IMAD.WIDE.U32 R10, R7, c[0x0][0x198], R10 ;  /* 0x00006600070a7a25 */ /* 0x000fe200078e000a */
[----:B------:R-:W-:-:S03]  /*1480*/  MOV R20, R8 ;  /* 0x0000000800147202 */ /* 0x000fc60000000f00 */
[----:B------:R-:W-:Y:S02]  /*1490*/  IMAD.IADD R11, R11, 0x1, R5 ;  /* 0x000000010b0b7824 */ /* 0x000fe400078e0205 */
[----:B------:R-:W-:Y:S02]  /*14a0*/  IMAD R5, R0, c[0x0][0x1b0], RZ ;  /* 0x00006c0000057a24 */ /* 0x000fe400078e02ff */
[----:B------:R-:W-:-:S04]  /*14b0*/  IMAD.WIDE.U32 R148, R2, c[0x0][0x1b0], R10 ;  /* 0x00006c0002947a25 */ /* 0x000fc800078e000a */
[----:B------:R-:W-:Y:S02]  /*14c0*/  IMAD R5, R2, c[0x0][0x1b4], R5 ;  /* 0x00006d0002057a24 */ /* 0x000fe400078e0205 */
[----:B------:R-:W-:-:S03]  /*14d0*/  IMAD.IADD R21, R9, 0x1, R21 ;  /* 0x0000000109157824 */ /* 0x000fc600078e0215 */
[----:B------:R-:W-:Y:S01]  /*14e0*/  IADD3 R3, R149, R5, RZ ;  /* 0x0000000595037210 */ /* 0x000fe20007ffe0ff */
[----:B------:R-:W-:Y:S05]  /*14f0*/  BRA `(.L_x_1456) ;  /* 0x0000046000007947 */ /* 0x000fea0003800000 */
.L_x_1455:
[----:B-1----:R-:W-:-:S13]  /*1500*/  ISETP.NE.AND P4, PT, R21, -0x1, PT ;  /* 0xffffffff1500780c */ /* 0x002fda0003f85270 */
[----:B------:R-:W-:-:S05]  /*1510*/  @P4 IADD3 R7, R8, R21, RZ ;  /* 0x0000001508074210 */ /* 0x000fca0007ffe0ff */
[----:B------:R-:W-:-:S04]  /*1520*/  @P4 IMAD.WIDE.U32 R2, R7, c[0x0][0x198], RZ ;  /* 0x0000660007024a25 */ /* 0x000fc800078e00ff */
[----:B------:R-:W-:Y:S01]  /*1530*/  @P4 IMAD R7, R7, c[0x0][0x19c], R3 ;  /* 0x0000670007074a24 */ /* 0x000fe200078e0203 */
[----:B------:R-:W-:Y:S01]  /*1540*/  @P4 MOV R0, R2 ;  /* 0x0000000200004202 */ /* 0x000fe20000000f00 */
        /* <DEDUP_REMOVED lines=11> */
[----:B------:R-:W-:Y:S02]  /*1600*/  MOV R0, R10 ;  /* 0x0000000a00007202 */ /* 0x000fe40000000f00 */
.L_x_1457:
[----:B------:R-:W-:Y:S01]  /*1610*/  IABS R4, c[0x0][0x1c8] ;  /* 0x0000720000047a13 */ /* 0x000fe20000000000 */
[----:B------:R-:W-:Y:S01]  /*1620*/  @P4 IMAD.IADD R21, R8, 0x1, R21 ;  /* 0x0000000108154824 */ /* 0x000fe200078e0215 */
[----:B------:R-:W-:Y:S02]  /*1630*/  MOV R10, RZ ;  /* 0x000000ff000a7202 */ /* 0x000fe40000000f00 */
[----:B------:R-:W1:Y:S01]  /*1640*/  I2F.RP R12, R4 ;  /* 0x00000004000c7306 */ /* 0x000e620000209400 */
[----:B------:R-:W-:-:S07]  /*1650*/  MOV R13, R7 ;  /* 0x00000007000d7202 */ /* 0x000fce0000000f00 */
[----:B-1----:R-:W1:Y:S02]  /*1660*/  MUFU.RCP R11, R12 ;  /* 0x0000000c000b7308 */ /* 0x002e640000001000 */
[----:B-1----:R-:W-:Y:S01]  /*1670*/  IADD3 R11, R11, 0xffffffe, RZ ;  /* 0x0ffffffe0b0b7810 */ /* 0x002fe20007ffe0ff */
[----:B------:R-:W-:-:S05]  /*1680*/  IMAD.MOV.U32 R12, RZ, RZ, R0 ;  /* 0x000000ffff0c7224 */ /* 0x000fca00078e0000 */
[----:B------:R-:W1:Y:S02]  /*1690*/  F2I.FTZ.U32.TRUNC.NTZ R11, R11 ;  /* 0x0000000b000b7305 */ /* 0x000e64000021f000 */
[----:B-1----:R-:W-:-:S04]  /*16a0*/  IMAD.MOV R2, RZ, RZ, -R11 ;  /* 0x000000ffff027224 */ /* 0x002fc800078e0a0b */
[----:B------:R-:W-:Y:S01]  /*16b0*/  IMAD R3, R2, R4, RZ ;  /* 0x0000000402037224 */ /* 0x000fe200078e02ff */
[----:B------:R-:W-:-:S03]  /*16c0*/  IABS R2, R156 ;  /* 0x0000009c00027213 */ /* 0x000fc60000000000 */
[----:B------:R-:W-:-:S04]  /*16d0*/  IMAD.HI.U32 R10, R11, R3, R10 ;  /* 0x000000030b0a7227 */ /* 0x000fc800078e000a */
[----:B------:R-:W-:-:S04]  /*16e0*/  IMAD.MOV.U32 R9, RZ, RZ, R2 ;  /* 0x000000ffff097224 */ /* 0x000fc800078e0002 */
[----:B------:R-:W-:-:S04]  /*16f0*/  IMAD.HI.U32 R2, R10, R9, RZ ;  /* 0x000000090a027227 */ /* 0x000fc800078e00ff */
[----:B------:R-:W-:Y:S01]  /*1700*/  @P4 IMAD.WIDE.U32 R10, R21, c[0x0][0x1a0], RZ ;  /* 0x00006800150a4a25 */ /* 0x000fe200078e00ff */
[----:B------:R-:W-:-:S03]  /*1710*/  IADD3 R3, -R2, RZ, RZ ;  /* 0x000000ff02037210 */ /* 0x000fc60007ffe1ff */
[----:B------:R-:W-:Y:S02]  /*1720*/  @P4 IMAD R21, R21, c[0x0][0x1a4], R11 ;  /* 0x0000690015154a24 */ /* 0x000fe400078e020b */
[----:B------:R-:W-:Y:S02]  /*1730*/  IMAD R3, R4, R3, R9 ;  /* 0x0000000304037224 */ /* 0x000fe400078e0209 */
[----:B------:R-:W-:-:S03]  /*1740*/  @P4 IMAD.MOV.U32 R20, RZ, RZ, R10 ;  /* 0x000000ffff144224 */ /* 0x000fc600078e000a */
[----:B------:R-:W-:-:S13]  /*1750*/  ISETP.GT.U32.AND P0, PT, R4, R3, PT ;  /* 0x000000030400720c */ /* 0x000fda0003f04070 */
[----:B------:R-:W-:Y:S01]  /*1760*/  @!P0 IMAD.IADD R3, R3, 0x1, -R4 ;  /* 0x0000000103038824 */ /* 0x000fe200078e0a04 */
[----:B------:R-:W-:Y:S02]  /*1770*/  @!P0 IADD3 R2, R2, 0x1, RZ ;  /* 0x0000000102028810 */ /* 0x000fe40007ffe0ff */
[----:B------:R-:W-:Y:S02]  /*1780*/  ISETP.NE.AND P0, PT, RZ, c[0x0][0x1c8], PT ;  /* 0x00007200ff007a0c */ /* 0x000fe40003f05270 */
[----:B------:R-:W-:Y:S02]  /*1790*/  ISETP.GE.U32.AND P2, PT, R3, R4, PT ;  /* 0x000000040300720c */ /* 0x000fe40003f46070 */
[----:B------:R-:W-:Y:S02]  /*17a0*/  LOP3.LUT R3, R156, c[0x0][0x1c8], RZ, 0x3c, !PT ;  /* 0x000072009c037a12 */ /* 0x000fe400078e3cff */
[----:B------:R-:W-:Y:S02]  /*17b0*/  LEA R4, R134, 0xffffffc0, 0x6 ;  /* 0xffffffc086047811 */ /* 0x000fe400078e30ff */
[----:B------:R-:W-:-:S02]  /*17c0*/  ISETP.GE.AND P1, PT, R3, RZ, PT ;  /* 0x000000ff0300720c */ /* 0x000fc40003f26270 */
[----:B------:R-:W-:Y:S01]  /*17d0*/  SHF.R.S32.HI R153, RZ, 0x1f, R4 ;  /* 0x0000001fff997819 */ /* 0x000fe20000011404 */
[----:B------:R-:W-:-:S04]  /*17e0*/  IMAD.WIDE.U32 R12, R4, c[0x0][0x198], R12 ;  /* 0x00006600040c7a25 */ /* 0x000fc800078e000c */
[----:B------:R-:W-:Y:S01]  /*17f0*/  @P2 IADD3 R2, R2, 0x1, RZ ;  /* 0x0000000102022810 */ /* 0x000fe20007ffe0ff */
[----:B------:R-:W-:Y:S02]  /*1800*/  IMAD R3, R153, c[0x0][0x198], RZ ;  /* 0x0000660099037a24 */ /* 0x000fe400078e02ff */
[----:B------:R-:W-:Y:S02]  /*1810*/  IMAD.MOV.U32 R7, RZ, RZ, R4 ;  /* 0x000000ffff077224 */ /* 0x000fe400078e0004 */
[----:B------:R-:W-:Y:S01]  /*1820*/  IMAD R3, R4, c[0x0][0x19c], R3 ;  /* 0x0000670004037a24 */ /* 0x000fe200078e0203 */
[----:B------:R-:W-:Y:S02]  /*1830*/  @!P1 IADD3 R2, -R2, RZ, RZ ;  /* 0x000000ff02029210 */ /* 0x000fe40007ffe1ff */
[----:B------:R-:W-:Y:S02]  /*1840*/  @!P0 LOP3.LUT R2, RZ, c[0x0][0x1c8], RZ, 0x33, !PT ;  /* 0x00007200ff028a12 */ /* 0x000fe400078e33ff */
[----:B------:R-:W-:-:S02]  /*1850*/  IADD3 R13, R13, R3, RZ ;  /* 0x000000030d0d7210 */ /* 0x000fc40007ffe0ff */
[----:B------:R-:W-:-:S03]  /*1860*/  SHF.R.S32.HI R0, RZ, 0x1f, R2 ;  /* 0x0000001fff007819 */ /* 0x000fc60000011402 */
[----:B------:R-:W-:-:S04]  /*1870*/  IMAD.WIDE.U32 R148, R2, c[0x0][0x1b0], R12 ;  /* 0x00006c0002947a25 */ /* 0x000fc800078e000c */
[----:B------:R-:W-:-:S04]  /*1880*/  IMAD R3, R0, c[0x0][0x1b0], RZ ;  /* 0x00006c0000037a24 */ /* 0x000fc800078e02ff */
[----:B------:R-:W-:-:S05]  /*1890*/  IMAD R3, R2, c[0x0][0x1b4], R3 ;  /* 0x00006d0002037a24 */ /* 0x000fca00078e0203 */
[----:B------:R-:W-:Y:S01]  /*18a0*/  IADD3 R3, R149, R3, RZ ;  /* 0x0000000395037210 */ /* 0x000fe20007ffe0ff */
[----:B------:R-:W-:Y:S05]  /*18b0*/  @P4 BRA `(.L_x_1456) ;  /* 0x000000a000004947 */ /* 0x000fea0003800000 */
[----:B------:R-:W-:Y:S01]  /*18c0*/  SHF.R.S32.HI R11, RZ, 0x1f, R8 ;  /* 0x0000001fff0b7819 */ /* 0x000fe20000011408 */
[----:B------:R-:W-:Y:S01]  /*18d0*/  IMAD.WIDE.U32 R12, R8, c[0x0][0x1a0], RZ ;  /* 0x00006800080c7a25 */ /* 0x000fe200078e00ff */
[----:B-----5:R-:W-:-:S03]  /*18e0*/  SHF.R.S32.HI R9, RZ, 0x1f, R5 ;  /* 0x0000001fff097819 */ /* 0x020fc60000011405 */
[----:B------:R-:W-:-:S04]  /*18f0*/  IMAD R11, R11, c[0x0][0x1a0], RZ ;  /* 0x000068000b0b7a24 */ /* 0x000fc800078e02ff */
[----:B------:R-:W-:Y:S02]  /*1900*/  IMAD R11, R8, c[0x0][0x1a4], R11 ;  /* 0x00006900080b7a24 */ /* 0x000fe400078e020b */
[----:B------:R-:W-:-:S03]  /*1910*/  IMAD R8, R9, c[0x0][0x188], RZ ;  /* 0x0000620009087a24 */ /* 0x000fc600078e02ff */
[----:B------:R-:W-:Y:S01]  /*1920*/  IADD3 R13, R13, R11, RZ ;  /* 0x0000000b0d0d7210 */ /* 0x000fe20007ffe0ff */
[----:B------:R-:W-:-:S04]  /*1930*/  IMAD R8, R5, c[0x0][0x18c], R8 ;  /* 0x0000630005087a24 */ /* 0x000fc800078e0208 */
[----:B------:R-:W-:-:S05]  /*1940*/  IMAD.WIDE.U32 R20, R5, c[0x0][0x188], R12 ;  /* 0x0000620005147a25 */ /* 0x000fca00078e000c */
[----:B------:R-:W-:Y:S02]  /*1950*/  IADD3 R21, R21, R8, RZ ;  /* 0x0000000815157210 */ /* 0x000fe40007ffe0ff */
.L_x_1456:
[----:B------:R1:W5:Y:S01]  /*1960*/  @P5 LDG.E R13, [R160.64] ;  /* 0x00000006a00d5981 */ /* 0x000362000c1e1900 */
        /* <DEDUP_REMOVED lines=12> */
[----:B------:R-:W-:-:S02]  /*1a30*/  LEA.HI R82, R82, R85, RZ, 0x6 ;  /* 0x0000005552527211 */ /* 0x000fc400078f30ff */
[----:B------:R-:W-:Y:S01]  /*1a40*/  SHF.R.S32.HI R159, RZ, 0x1f, R156 ;  /* 0x0000001fff9f7819 */ /* 0x000fe2000001149c */
[----:B------:R-:W-:Y:S01]  /*1a50*/  @!P0 IMAD R10, R6, c[0x0][0x178], RZ ;  /* 0x00005e00060a8a24 */ /* 0x000fe200078e02ff */
[----:B------:R-:W-:Y:S01]  /*1a60*/  SHF.R.S32.HI R82, RZ, 0x6, R82 ;  /* 0x00000006ff527819 */ /* 0x000fe20000011452 */
[----:B------:R-:W-:Y:S01]  /*1a70*/  @P0 IMAD.WIDE.U32 R22, R17, c[0x0][0x190], RZ ;  /* 0x0000640011160a25 */ /* 0x000fe200078e00ff */
[----:B------:R-:W-:Y:S02]  /*1a80*/  SHF.R.S32.HI R141, RZ, 0x1, R143 ;  /* 0x00000001ff8d7819 */ /* 0x000fe4000001148f */
[----:B------:R-:W-:Y:S01]  /*1a90*/  IMNMX R82, R199, R82, !PT ;  /* 0x00000052c7527217 */ /* 0x000fe20007800200 */
[----:B------:R-:W-:-:S04]  /*1aa0*/  @!P0 IMAD.WIDE.U32 R14, R205, c[0x0][0x178], RZ ;  /* 0x00005e00cd0e8a25 */ /* 0x000fc800078e00ff */
[----:B-----5:R-:W-:Y:S01]  /*1ab0*/  @!P0 IMAD R5, R205, c[0x0][0x17c], R10 ;  /* 0x00005f00cd058a24 */ /* 0x020fe200078e020a */
[----:B------:R-:W-:Y:S01]  /*1ac0*/  LEA.HI R10, R9, R60, RZ, 0x6 ;  /* 0x0000003c090a7211 */ /* 0x000fe200078f30ff */
[----:B------:R-:W-:Y:S02]  /*1ad0*/  @P0 IMAD R17, R17, c[0x0][0x194], R23 ;  /* 0x0000650011110a24 */ /* 0x000fe400078e0217 */
[----:B------:R-:W-:Y:S01]  /*1ae0*/  @!P0 IMAD.IADD R17, R15, 0x1, R5 ;  /* 0x000000010f118824 */ /* 0x000fe200078e0205 */
[C---:B------:R-:W-:Y:S01]  /*1af0*/  LOP3.LUT R5, R11.reuse, 0xfffffff0, RZ, 0xc0, !PT ;  /* 0xfffffff00b057812 */ /* 0x040fe200078ec0ff */
[----:B------:R-:W-:Y:S01]  /*1b00*/  @!P0 IMAD.MOV.U32 R22, RZ, RZ, R14 ;  /* 0x000000ffff168224 */ /* 0x000fe200078e000e */
[----:B------:R-:W-:Y:S01]  /*1b10*/  LOP3.LUT R15, R154, 0xfffffff8, RZ, 0xc0, !PT ;  /* 0xfffffff89a0f7812 */ /* 0x000fe200078ec0ff */
[----:B------:R-:W-:Y:S01]  /*1b20*/  IMAD.SHL.U32 R10, R10, 0x8, RZ ;  /* 0x000000080a0a7824 */ /* 0x000fe200078e00ff */
[----:B------:R-:W-:Y:S01]  /*1b30*/  LEA.HI R11, R11, R64, RZ, 0x1 ;  /* 0x000000400b0b7211 */ /* 0x000fe200078f08ff */
[C---:B------:R-:W-:Y:S01]  /*1b40*/  IMAD.IADD R46, R60.reuse, 0x1, -R5 ;  /* 0x000000013c2e7824 */ /* 0x040fe200078e0a05 */
[----:B------:R-:W-:Y:S01]  /*1b50*/  SHF.R.S32.HI R154, RZ, 0x3, R154 ;  /* 0x00000003ff9a7819 */ /* 0x000fe2000001149a */
[----:B------:R-:W-:Y:S01]  /*1b60*/  IMAD.IADD R62, R60, 0x1, -R15 ;  /* 0x000000013c3e7824 */ /* 0x000fe200078e0a0f */
[----:B------:R-:W-:Y:S01]  /*1b70*/  LOP3.LUT R11, R11, 0xfffffffe, RZ, 0xc0, !PT ;  /* 0xfffffffe0b0b7812 */ /* 0x000fe200078ec0ff */
[----:B------:R-:W-:Y:S01]  /*1b80*/  IMAD R159, R159, c[0x0][0x1a8], RZ ;  /* 0x00006a009f9f7a24 */ /* 0x000fe200078e02ff */
[----:B------:R-:W-:Y:S01]  /*1b90*/  SHF.R.S32.HI R5, RZ, 0x1f, R46 ;  /* 0x0000001fff057819 */ /* 0x000fe2000001142e */
[----:B------:R-:W-:Y:S01]  /*1ba0*/  IMAD.SHL.U32 R145, R154, 0x40, RZ ;  /* 0x000000409a917824 */ /* 0x000fe200078e00ff */
[----:B------:R-:W-:Y:S01]  /*1bb0*/  SHF.L.U32 R14, R62, 0x3, RZ ;  /* 0x000000033e0e7819 */ /* 0x000fe200000006ff */
[----:B------:R-:W-:Y:S01]  /*1bc0*/  IMAD.IADD R64, R64, 0x1, -R11 ;  /* 0x0000000140407824 */ /* 0x000fe200078e0a0b */
[----:B------:R-:W-:Y:S01]  /*1bd0*/  LEA.HI R5, R5, R46, RZ, 0x3 ;  /* 0x0000002e05057211 */ /* 0x000fe200078f18ff */
[----:B------:R-:W-:Y:S01]  /*1be0*/  IMAD R159, R156, c[0x0][0x1ac], R159 ;  /* 0x00006b009c9f7a24 */ /* 0x000fe200078e029f */
[----:B------:R-:W-:Y:S01]  /*1bf0*/  IADD3 R22, P0, R14, R22, RZ ;  /* 0x000000160e167210 */ /* 0x000fe20007f1e0ff */
[----:B------:R-:W-:Y:S01]  /*1c00*/  IMAD.MOV.U32 R165, RZ, RZ, c[0x0][0x198] ;  /* 0x00006600ffa57624 */ /* 0x000fe200078e00ff */
[----:B------:R-:W-:Y:S01]  /*1c10*/  LOP3.LUT R11, R5, 0xfffffff8, RZ, 0xc0, !PT ;  /* 0xfffffff8050b7812 */ /* 0x000fe200078ec0ff */
[----:B------:R-:W-:Y:S01]  /*1c20*/  IMAD.SHL.U32 R142, R62, 0x4, RZ ;  /* 0x000000043e8e7824 */ /* 0x000fe200078e00ff */
[----:B------:R-:W-:Y:S01]  /*1c30*/  SHF.R.S32.HI R15, RZ, 0x1f, R14 ;  /* 0x0000001fff0f7819 */ /* 0x000fe2000001140e */
[----:B------:R-:W-:Y:S01]  /*1c40*/  IMAD.SHL.U32 R61, R165, 0x10, RZ ;  /* 0x00000010a53d7824 */ /* 0x000fe200078e00ff */
[--C-:B------:R-:W-:Y:S01]  /*1c50*/  SHF.R.S32.HI R155, RZ, 0x1f, R154.reuse ;  /* 0x0000001fff9b7819 */ /* 0x100fe2000001149a */
[----:B------:R-:W-:Y:S01]  /*1c60*/  IMAD.IADD R46, R46, 0x1, -R11 ;  /* 0x000000012e2e7824 */ /* 0x000fe200078e0a0b */
[----:B------:R-:W-:Y:S01]  /*1c70*/  IADD3 R11, R14, 0x40, RZ ;  /* 0x000000400e0b7810 */ /* 0x000fe20007ffe0ff */
[----:B------:R-:W-:Y:S01]  /*1c80*/  IMAD.X R23, R15, 0x1, R17, P0 ;  /* 0x000000010f177824 */ /* 0x000fe200000e0611 */
[----:B------:R-:W-:Y:S01]  /*1c90*/  LOP3.LUT R145, R145, 0x1c0, RZ, 0xc0, !PT ;  /* 0x000001c091917812 */ /* 0x000fe200078ec0ff */
[----:B------:R-:W-:Y:S01]  /*1ca0*/  IMAD.WIDE R24, R25, 0x40, R154 ;  /* 0x0000004019187825 */ /* 0x000fe200078e029a */
[----:B------:R-:W-:-:S02]  /*1cb0*/  ISETP.GE.AND P0, PT, R11, c[0x0][0x220], PT ;  /* 0x000088000b007a0c */ /* 0x000fc40003f06270 */
[----:B------:R-:W-:Y:S01]  /*1cc0*/  LOP3.LUT P4, RZ, R46, 0x4, RZ, 0xc0, !PT ;  /* 0x000000042eff7812 */ /* 0x000fe2000788c0ff */
[----:B------:R-:W-:Y:S01]  /*1cd0*/  IMAD R9, R25, c[0x0][0x190], RZ ;  /* 0x0000640019097a24 */ /* 0x000fe200078e02ff */
[----:B------:R-:W-:Y:S01]  /*1ce0*/  SEL R17, RZ, 0xffffffff, P0 ;  /* 0xffffffffff117807 */ /* 0x000fe20000000000 */
[----:B------:R-:W-:Y:S01]  /*1cf0*/  IMAD.WIDE.U32 R22, R24, c[0x0][0x190], R22 ;  /* 0x0000640018167a25 */ /* 0x000fe200078e0016 */
[----:B------:R-:W-:Y:S02]  /*1d00*/  IADD3 R20, P0, R14, R20, RZ ;  /* 0x000000140e147210 */ /* 0x000fe40007f1e0ff */
[C---:B------:R-:W-:Y:S01]  /*1d10*/  LOP3.LUT P2, RZ, R46.reuse, 0x2, RZ, 0xc0, !PT ;  /* 0x000000022eff7812 */ /* 0x040fe2000784c0ff */
[----:B------:R-:W-:Y:S01]  /*1d20*/  IMAD.SHL.U32 R46, R46, 0x40, RZ ;  /* 0x000000402e2e7824 */ /* 0x000fe200078e00ff */
[----:B------:R-:W-:Y:S01]  /*1d30*/  IADD3.X R21, R15, R21, RZ, P0, !PT ;  /* 0x000000150f157210 */ /* 0x000fe200007fe4ff */
[----:B------:R-:W-:Y:S01]  /*1d40*/  IMAD.SHL.U32 R17, R17, 0x2, RZ ;  /* 0x0000000211117824 */ /* 0x000fe200078e00ff */
[----:B------:R-:W-:Y:S01]  /*1d50*/  IADD3 R150, P0, R154, R7, RZ ;  /* 0x000000079a967210 */ /* 0x000fe20007f1e0ff */
[----:B------:R-:W-:Y:S01]  /*1d60*/  IMAD.SHL.U32 R7, R64, 0x8, RZ ;  /* 0x0000000840077824 */ /* 0x000fe200078e00ff */
[----:B------:R-:W-:Y:S01]  /*1d70*/  LOP3.LUT R8, R145, 0x38, R14, 0xf8, !PT ;  /* 0x0000003891087812 */ /* 0x000fe200078ef80e */
[----:B------:R-:W-:Y:S01]  /*1d80*/  IMAD R18, R24, c[0x0][0x194], R9 ;  /* 0x0000650018127a24 */ /* 0x000fe200078e0209 */
[----:B------:R-:W-:Y:S01]  /*1d90*/  SHF.R.U32.HI R145, RZ, 0x3, R145 ;  /* 0x00000003ff917819 */ /* 0x000fe20000011691 */
[----:B------:R-:W-:Y:S01]  /*1da0*/  IMAD.X R153, R155, 0x1, R153, P0 ;  /* 0x000000019b997824 */ /* 0x000fe200000e0699 */
[----:B------:R-:W-:Y:S01]  /*1db0*/  ISETP.GE.AND P1, PT, R14, c[0x0][0x220], PT ;  /* 0x000088000e007a0c */ /* 0x000fe20003f26270 */
[----:B------:R-:W-:Y:S01]  /*1dc0*/  IMAD R9, R0, c[0x0][0x1b8], RZ ;  /* 0x00006e0000097a24 */ /* 0x000fe200078e02ff */
[----:B------:R-:W-:Y:S01]  /*1dd0*/  IADD3 R148, P0, R14, R148, RZ ;  /* 0x000000940e947210 */ /* 0x000fe20007f1e0ff */
[----:B------:R-:W-:Y:S01]  /*1de0*/  IMAD.WIDE.U32 R20, R2, c[0x0][0x1b8], R20 ;  /* 0x00006e0002147a25 */ /* 0x000fe200078e0014 */
[----:B------:R-:W-:-:S02]  /*1df0*/  LOP3.LUT R145, R8, R145, RZ, 0x3c, !PT ;  /* 0x0000009108917212 */ /* 0x000fc400078e3cff */
[----:B------:R-:W-:Y:S01]  /*1e00*/  LOP3.LUT R46, R46, 0x1c0, RZ, 0xc0, !PT ;  /* 0x000001c02e2e7812 */ /* 0x000fe200078ec0ff */
[----:B------:R-:W-:Y:S01]  /*1e10*/  IMAD.X R149, R15, 0x1, R3, P0 ;  /* 0x000000010f957824 */ /* 0x000fe200000e0603 */
[----:B------:R-:W-:Y:S01]  /*1e20*/  SEL R8, RZ, 0x1, P1 ;  /* 0x00000001ff087807 */ /* 0x000fe20000800000 */
[----:B------:R-:W-:Y:S01]  /*1e30*/  IMAD.IADD R19, R23, 0x1, R18 ;  /* 0x0000000117137824 */ /* 0x000fe200078e0212 */
[----:B------:R-:W-:Y:S01]  /*1e40*/  LOP3.LUT R7, R46, 0x8, R7, 0xf8, !PT ;  /* 0x000000082e077812 */ /* 0x000fe200078ef807 */
[----:B------:R-:W-:Y:S01]  /*1e50*/  IMAD R153, R153, c[0x0][0x1a0], RZ ;  /* 0x0000680099997a24 */ /* 0x000fe200078e02ff */
[----:B------:R-:W-:Y:S01]  /*1e60*/  ISETP.GT.AND P0, PT, R134, R82, PT ;  /* 0x000000528600720c */ /* 0x000fe20003f04270 */
[----:B------:R-:W-:Y:S01]  /*1e70*/  IMAD.MOV.U32 R18, RZ, RZ, R22 ;  /* 0x000000ffff127224 */ /* 0x000fe200078e0016 */
[----:B------:R-:W-:Y:S01]  /*1e80*/  LOP3.LUT R17, R17, 0x2, R8, 0xe2, !PT ;  /* 0x0000000211117812 */ /* 0x000fe200078ee208 */
[----:B------:R-:W-:Y:S01]  /*1e90*/  IMAD R8, R2, c[0x0][0x1bc], R9 ;  /* 0x00006f0002087a24 */ /* 0x000fe200078e0209 */
[----:B------:R-:W-:Y:S01]  /*1ea0*/  SHF.R.U32.HI R46, RZ, 0x3, R46 ;  /* 0x00000003ff2e7819 */ /* 0x000fe2000001162e */
[----:B------:R-:W-:Y:S01]  /*1eb0*/  IMAD R147, R155, c[0x0][0x198], RZ ;  /* 0x000066009b937a24 */ /* 0x000fe200078e02ff */
[----:B------:R-:W-:Y:S01]  /*1ec0*/  LOP3.LUT R145, R145, 0xfffffe00, R10, 0xf8, !PT ;  /* 0xfffffe0091917812 */ /* 0x000fe200078ef80a */
[----:B------:R-:W-:Y:S01]  /*1ed0*/  IMAD.IADD R9, R21, 0x1, R8 ;  /* 0x0000000115097824 */ /* 0x000fe200078e0208 */
[----:B------:R-:W-:Y:S01]  /*1ee0*/  IADD3 R10, R14, 0x80, RZ ;  /* 0x000000800e0a7810 */ /* 0x000fe20007ffe0ff */
[----:B------:R-:W-:Y:S01]  /*1ef0*/  IMAD.MOV.U32 R8, RZ, RZ, R20 ;  /* 0x000000ffff087224 */ /* 0x000fe200078e0014 */
[----:B------:R-:W-:Y:S01]  /*1f00*/  LOP3.LUT R46, R7, R46, RZ, 0x3c, !PT ;  /* 0x0000002e072e7212 */ /* 0x000fe200078e3cff */
[----:B------:R-:W-:Y:S01]  /*1f10*/  IMAD R153, R150, c[0x0][0x1a4], R153 ;  /* 0x0000690096997a24 */ /* 0x000fe200078e0299 */
[----:B------:R-:W-:Y:S01]  /*1f20*/  SHF.L.U32 R5, R5, 0x6, RZ ;  /* 0x0000000605057819 */ /* 0x000fe200000006ff */
[----:B------:R-:W-:Y:S01]  /*1f30*/  IMAD.MOV.U32 R7, RZ, RZ, c[0x0][0x1a0] ;  /* 0x00006800ff077624 */ /* 0x000fe200078e00ff */
[----:B------:R-:W-:Y:S01]  /*1f40*/  ISETP.GE.AND P1, PT, R10, c[0x0][0x220], PT ;  /* 0x000088000a007a0c */ /* 0x000fe20003f26270 */
[----:B------:R-:W-:Y:S01]  /*1f50*/  IMAD.WIDE.U32 R156, R156, c[0x0][0x1a8], R18 ;  /* 0x00006a009c9c7a25 */ /* 0x000fe200078e0012 */
[----:B------:R-:W-:-:S02]  /*1f60*/  LOP3.LUT R46, R46, 0xfffffe00, R5, 0xf8, !PT ;  /* 0xfffffe002e2e7812 */ /* 0x000fc400078ef805 */
[----:B------:R-:W-:Y:S01]  /*1f70*/  SEL R144, RZ, 0x4, P1 ;  /* 0x00000004ff907807 */ /* 0x000fe20000800000 */
[----:B------:R-:W-:Y:S01]  /*1f80*/  IMAD.MOV.U32 R5, RZ, RZ, 0x20 ;  /* 0x00000020ff057424 */ /* 0x000fe200078e00ff */
[----:B------:R-:W-:Y:S01]  /*1f90*/  SHF.L.U64.HI R200, R165, R114, c[0x0][0x19c] ;  /* 0x00006700a5c87619 */ /* 0x000fe20000010272 */
[----:B------:R-:W-:Y:S01]  /*1fa0*/  IMAD.WIDE.U32 R150, R150, c[0x0][0x1a0], R8 ;  /* 0x0000680096967a25 */ /* 0x000fe200078e0008 */
[----:B------:R-:W-:Y:S02]  /*1fb0*/  LOP3.LUT R144, R17, R144, RZ, 0xfc, !PT ;  /* 0x0000009011907212 */ /* 0x000fe400078efcff */
[C---:B------:R-:W-:Y:S01]  /*1fc0*/  SHF.L.U64.HI R201, R7.reuse, R114, c[0x0][0x1a4] ;  /* 0x0000690007c97619 */ /* 0x040fe20000010272 */
[C---:B------:R-:W-:Y:S01]  /*1fd0*/  IMAD R147, R154.reuse, c[0x0][0x19c], R147 ;  /* 0x000067009a937a24 */ /* 0x040fe200078e0293 */
[----:B------:R-:W-:Y:S01]  /*1fe0*/  SHF.L.U32 R202, R7, 0x4, RZ ;  /* 0x0000000407ca7819 */ /* 0x000fe200000006ff */
[----:B------:R-:W-:Y:S01]  /*1ff0*/  IMAD.WIDE.U32 R148, R154, c[0x0][0x198], R148 ;  /* 0x000066009a947a25 */ /* 0x000fe200078e0094 */
[----:B------:R-:W-:-:S02]  /*2000*/  SEL R47, R47, 0xfffffff0, !P2 ;  /* 0xfffffff02f2f7807 */ /* 0x000fc40005000000 */
[----:B------:R-:W-:Y:S01]  /*2010*/  SEL R45, R5, 0xffffffe0, !P4 ;  /* 0xffffffe0052d7807 */ /* 0x000fe20006000000 */
[----:B------:R-:W-:Y:S02]  /*2020*/  IMAD.IADD R147, R149, 0x1, R147 ;  /* 0x0000000195937824 */ /* 0x000fe400078e0293 */
[----:B------:R-:W-:Y:S02]  /*2030*/  IMAD.IADD R153, R151, 0x1, R153 ;  /* 0x0000000197997824 */ /* 0x000fe400078e0299 */
[----:B------:R-:W-:Y:S02]  /*2040*/  IMAD.IADD R159, R157, 0x1, R159 ;  /* 0x000000019d9f7824 */ /* 0x000fe400078e029f */
[----:B------:R-:W-:Y:S01]  /*2050*/  @!P5 IMAD.MOV.U32 R13, RZ, RZ, RZ ;  /* 0x000000ffff0dd224 */ /* 0x000fe200078e00ff */
[----:B------:R-:W-:Y:S05]  /*2060*/  @!P0 BRA `(.L_x_1458) ;  /* 0x000092f000008947 */ /* 0x000fea0003800000 */
[C---:B-1----:R-:W-:Y:S01]  /*2070*/  IMAD R8, R6.reuse, c[0x0][0x280], RZ ;  /* 0x0000a00006087a24 */ /* 0x042fe200078e02ff */
[----:B------:R-:W-:Y:S01]  /*2080*/  SHF.R.S32.HI R3, RZ, 0x1f, R4 ;  /* 0x0000001fff037819 */ /* 0x000fe20000011404 */
[----:B------:R-:W-:Y:S01]  /*2090*/  IMAD R6, R6, c[0x0][0x278], RZ ;  /* 0x00009e0006067a24 */ /* 0x000fe200078e02ff */
[--C-:B------:R-:W-:Y:S01]  /*20a0*/  SHF.R.S32.HI R12, RZ, 0x1f, R85.reuse ;  /* 0x0000001fff0c7819 */ /* 0x100fe20000011455 */
[C---:B------:R-:W-:Y:S01]  /*20b0*/  IMAD R8, R205.reuse, c[0x0][0x284], R8 ;  /* 0x0000a100cd087a24 */ /* 0x040fe200078e0208 */
[----:B------:R-:W-:Y:S01]  /*20c0*/  IADD3 R9, P1, P0, R4, R154, -R85 ;  /* 0x0000009a04097210 */ /* 0x000fe2000783e855 */
[----:B------:R-:W-:Y:S01]  /*20d0*/  IMAD.WIDE.U32 R16, R205, c[0x0][0x280], R14 ;  /* 0x0000a000cd107a25 */ /* 0x000fe200078e000e */
[----:B------:R-:W-:Y:S01]  /*20e0*/  IADD3 R94, P2, R61, 0x40, RZ ;  /* 0x000000403d5e7810 */ /* 0x000fe20007f5e0ff */
[----:B------:R-:W-:Y:S01]  /*20f0*/  UMOV UR8, 0x60 ;  /* 0x0000006000087882 */ /* 0x000fe20000000000 */
[----:B------:R-:W-:Y:S01]  /*2100*/  IADD3.X R3, R3, R155, ~R12, P1, P0 ;  /* 0x0000009b03037210 */ /* 0x000fe20000fe0c0c */
[C---:B------:R-:W-:Y:S01]  /*2110*/  IMAD R6, R205.reuse, c[0x0][0x27c], R6 ;  /* 0x00009f00cd067a24 */ /* 0x040fe200078e0206 */
[C---:B------:R-:W-:Y:S01]  /*2120*/  LEA R122, P4, R148.reuse, c[0x0][0x168], 0x1 ;  /* 0x00005a00947a7a11 */ /* 0x040fe200078808ff */
[----:B------:R-:W-:Y:S01]  /*2130*/  IMAD.WIDE.U32 R20, R205, c[0x0][0x278], R14 ;  /* 0x00009e00cd147a25 */ /* 0x000fe200078e000e */
[----:B------:R-:W-:Y:S01]  /*2140*/  ULDC.64 UR4, c[0x0][0x1a0] ;  /* 0x0000680000047ab9 */ /* 0x000fe20000000a00 */
[----:B------:R-:W-:Y:S01]  /*2150*/  MOV R86, 0x5 ;  /* 0x0000000500567802 */ /* 0x000fe20000000f00 */
[----:B------:R-:W-:Y:S01]  /*2160*/  UIMAD UR9, UR8, UR5, URZ ;  /* 0x00000005080972a4 */ /* 0x000fe2000f8e023f */
[----:B------:R-:W-:Y:S01]  /*2170*/  IMAD.IADD R17, R17, 0x1, R8 ;  /* 0x0000000111117824 */ /* 0x000fe200078e0208 */
[----:B------:R-:W-:Y:S01]  /*2180*/  LEA.HI.X R121, R148, c[0x0][0x16c], R147, 0x1, P4 ;  /* 0x00005b0094797a11 */ /* 0x000fe200020f0c93 */
[----:B------:R-:W-:Y:S01]  /*2190*/  IMAD.IADD R21, R21, 0x1, R6 ;  /* 0x0000000115157824 */ /* 0x000fe200078e0206 */
[----:B------:R-:W-:Y:S01]  /*21a0*/  ULDC UR5, c[0x0][0x294] ;  /* 0x0000a50000057ab9 */ /* 0x000fe20000000800 */
[C---:B------:R-:W-:Y:S01]  /*21b0*/  IMAD R8, R3.reuse, c[0x0][0x290], RZ ;  /* 0x0000a40003087a24 */ /* 0x040fe200078e02ff */
[----:B------:R-:W-:Y:S01]  /*21c0*/  UIMAD UR5, UR8, UR5, URZ ;  /* 0x00000005080572a4 */ /* 0x000fe2000f8e023f */
[----:B------:R-:W-:Y:S01]  /*21d0*/  IMAD R6, R3, c[0x0][0x288], RZ ;  /* 0x0000a20003067a24 */ /* 0x000fe200078e02ff */
[----:B------:R-:W-:Y:S01]  /*21e0*/  LOP3.LUT R136, R144, 0xffff, RZ, 0xc0, !PT ;  /* 0x0000ffff90887812 */ /* 0x000fe200078ec0ff */
[C---:B------:R-:W-:Y:S01]  /*21f0*/  IMAD R8, R9.reuse, c[0x0][0x294], R8 ;  /* 0x0000a50009087a24 */ /* 0x040fe200078e0208 */
[----:B------:R-:W-:Y:S01]  /*2200*/  UIMAD.WIDE.U32 UR10, UR8, UR4, URZ ;  /* 0x00000004080a72a5 */ /* 0x000fe2000f8e003f */
[----:B------:R-:W-:Y:S01]  /*2210*/  IMAD.WIDE.U32 R16, R9, c[0x0][0x290], R16 ;  /* 0x0000a40009107a25 */ /* 0x000fe200078e0010 */
[C---:B------:R-:W-:Y:S01]  /*2220*/  LOP3.LUT R140, R136.reuse, 0x1, RZ, 0xc0, !PT ;  /* 0x00000001888c7812 */ /* 0x040fe200078ec0ff */
[----:B------:R-:W-:Y:S01]  /*2230*/  ULDC UR4, c[0x0][0x230] ;  /* 0x00008c0000047ab9 */ /* 0x000fe20000000800 */
[----:B------:R-:W-:Y:S01]  /*2240*/  LOP3.LUT R138, R136, 0x2, RZ, 0xc0, !PT ;  /* 0x00000002888a7812 */ /* 0x000fe200078ec0ff */
[----:B------:R-:W-:Y:S01]  /*2250*/  IMAD.IADD R132, R13, 0x1, R4 ;  /* 0x000000010d847824 */ /* 0x000fe200078e0204 */
[C---:B------:R-:W-:Y:S01]  /*2260*/  IADD3 R139, R154.reuse, 0x10, RZ ;  /* 0x000000109a8b7810 */ /* 0x040fe20007ffe0ff */
[C---:B------:R-:W-:Y:S01]  /*2270*/  IMAD R6, R9.reuse, c[0x0][0x28c], R6 ;  /* 0x0000a30009067a24 */ /* 0x040fe200078e0206 */
[C---:B------:R-:W-:Y:S01]  /*2280*/  IADD3 R137, R154.reuse, 0x20, RZ ;  /* 0x000000209a897810 */ /* 0x040fe20007ffe0ff */
[----:B------:R-:W-:Y:S01]  /*2290*/  IMAD.WIDE.U32 R20, R9, c[0x0][0x288], R20 ;  /* 0x0000a20009147a25 */ /* 0x000fe200078e0014 */
[----:B------:R-:W-:Y:S01]  /*22a0*/  IADD3 R135, R154, 0x30, RZ ;  /* 0x000000309a877810 */ /* 0x000fe20007ffe0ff */
[----:B------:R-:W-:Y:S01]  /*22b0*/  UIADD3 UR9, UR11, UR9, URZ ;  /* 0x000000090b097290 */ /* 0x000fe2000fffe03f */
[----:B------:R-:W-:Y:S01]  /*22c0*/  LOP3.LUT R136, R136, 0x4, RZ, 0xc0, !PT ;  /* 0x0000000488887812 */ /* 0x000fe200078ec0ff */
[----:B------:R-:W-:Y:S01]  /*22d0*/  IMAD R3, R154, R141, R142 ;  /* 0x0000008d9a037224 */ /* 0x000fe200078e028e */
[----:B------:R-:W-:Y:S01]  /*22e0*/  ULDC.U8 UR8, c[0x0][0x313] ;  /* 0x0000c4c000087ab9 */ /* 0x000fe20000000000 */
[----:B------:R-:W-:-:S04]  /*22f0*/  IMAD.WIDE.U32 R18, R7, 0x20, RZ ;  /* 0x0000002007127825 */ /* 0x000fc800078e00ff */
[----:B------:R-:W-:Y:S02]  /*2300*/  IMAD.IADD R9, R17, 0x1, R8 ;  /* 0x0000000111097824 */ /* 0x000fe400078e0208 */
[C---:B------:R-:W-:Y:S02]  /*2310*/  IMAD R127, R0.reuse, c[0x0][0x2a0], RZ ;  /* 0x0000a800007f7a24 */ /* 0x040fe400078e02ff */
[----:B------:R-:W-:Y:S02]  /*2320*/  IMAD R129, R0, c[0x0][0x298], RZ ;  /* 0x0000a60000817a24 */ /* 0x000fe400078e02ff */
[----:B------:R-:W-:Y:S02]  /*2330*/  IMAD R132, R141, R132, RZ ;  /* 0x000000848d847224 */ /* 0x000fe400078e02ff */
[----:B------:R-:W-:Y:S02]  /*2340*/  IMAD.IADD R7, R21, 0x1, R6 ;  /* 0x0000000115077824 */ /* 0x000fe400078e0206 */
[----:B------:R-:W-:Y:S01]  /*2350*/  IMAD.MOV.U32 R8, RZ, RZ, R16 ;  /* 0x000000ffff087224 */ /* 0x000fe200078e0010 */
[----:B------:R-:W-:Y:S01]  /*2360*/  SHF.R.S32.HI R133, RZ, 0x1f, R132 ;  /* 0x0000001fff857819 */ /* 0x000fe20000011484 */
[----:B------:R-:W-:Y:S01]  /*2370*/  IMAD.IADD R0, R142, 0x1, R3 ;  /* 0x000000018e007824 */ /* 0x000fe200078e0203 */
[----:B------:R-:W-:Y:S01]  /*2380*/  IADD3 R48, P1, R132, R3, RZ ;  /* 0x0000000384307210 */ /* 0x000fe20007f3e0ff */
[----:B------:R-:W-:-:S02]  /*2390*/  IMAD.MOV.U32 R6, RZ, RZ, R20 ;  /* 0x000000ffff067224 */ /* 0x000fc400078e0014 */
[----:B------:R-:W-:Y:S01]  /*23a0*/  IMAD R127, R2, c[0x0][0x2a4], R127 ;  /* 0x0000a900027f7a24 */ /* 0x000fe200078e027f */
[----:B------:R-:W-:Y:S01]  /*23b0*/  IADD3 R132, P0, R132, R0, RZ ;  /* 0x0000000084847210 */ /* 0x000fe20007f1e0ff */
[----:B------:R-:W-:Y:S01]  /*23c0*/  IMAD.WIDE.U32 R8, R2, c[0x0][0x2a0], R8 ;  /* 0x0000a80002087a25 */ /* 0x000fe200078e0008 */
[-C--:B------:R-:W-:Y:S02]  /*23d0*/  LEA.HI.X.SX32 R3, R3, R133.reuse, 0x1, P1 ;  /* 0x0000008503037211 */ /* 0x080fe400008f0eff */
[----:B------:R-:W-:Y:S01]  /*23e0*/  LEA.HI.X.SX32 R133, R0, R133, 0x1, P0 ;  /* 0x0000008500857211 */ /* 0x000fe200000f0eff */
[----:B------:R-:W-:Y:S01]  /*23f0*/  IMAD R129, R2, c[0x0][0x29c], R129 ;  /* 0x0000a70002817a24 */ /* 0x000fe200078e0281 */
[----:B------:R-:W-:Y:S01]  /*2400*/  LEA R126, P1, R8, c[0x0][0x270], 0x1 ;  /* 0x00009c00087e7a11 */ /* 0x000fe200078208ff */
[----:B------:R-:W-:Y:S01]  /*2410*/  IMAD.WIDE.U32 R6, R2, c[0x0][0x298], R6 ;  /* 0x0000a60002067a25 */ /* 0x000fe200078e0006 */
[----:B------:R-:W-:Y:S02]  /*2420*/  SHF.L.U64.HI R133, R132, 0x1, R133 ;  /* 0x0000000184857819 */ /* 0x000fe40000010285 */
[----:B------:R-:W-:Y:S01]  /*2430*/  SHF.L.U64.HI R0, R48, 0x1, R3 ;  /* 0x0000000130007819 */ /* 0x000fe20000010203 */
[----:B------:R-:W-:Y:S01]  /*2440*/  IMAD.IADD R127, R9, 0x1, R127 ;  /* 0x00000001097f7824 */ /* 0x000fe200078e027f */
[----:B------:R-:W-:Y:S01]  /*2450*/  LEA R128, P0, R6, c[0x0][0x268], 0x1 ;  /* 0x00009a0006807a11 */ /* 0x000fe200078008ff */
[----:B------:R-:W-:-:S02]  /*2460*/  IMAD.IADD R129, R7, 0x1, R129 ;  /* 0x0000000107817824 */ /* 0x000fc400078e0281 */
[----:B------:R-:W-:Y:S01]  /*2470*/  IMAD.MOV.U32 R89, RZ, RZ, c[0x0][0x288] ;  /* 0x0000a200ff597624 */ /* 0x000fe200078e00ff */
[----:B------:R-:W-:Y:S01]  /*2480*/  LEA.HI.X R127, R8, c[0x0][0x274], R127, 0x1, P1 ;  /* 0x00009d00087f7a11 */ /* 0x000fe200008f0c7f */
[----:B------:R-:W-:Y:S01]  /*2490*/  IMAD.SHL.U32 R83, R141, 0x10, RZ ;  /* 0x000000108d537824 */ /* 0x000fe200078e00ff */
[----:B------:R-:W-:Y:S01]  /*24a0*/  LEA.HI.X R129, R6, c[0x0][0x26c], R129, 0x1, P0 ;  /* 0x00009b0006817a11 */ /* 0x000fe200000f0c81 */
[----:B------:R-:W-:Y:S01]  /*24b0*/  IMAD.SHL.U32 R87, R89, 0x10, RZ ;  /* 0x0000001059577824 */ /* 0x000fe200078e00ff */
[C---:B------:R-:W-:Y:S01]  /*24c0*/  IADD3 R102, P1, R61.reuse, 0x80, RZ ;  /* 0x000000803d667810 */ /* 0x040fe20007f3e0ff */
[----:B------:R-:W-:Y:S01]  /*24d0*/  IMAD.X R95, RZ, RZ, R200, P2 ;  /* 0x000000ffff5f7224 */ /* 0x000fe200010e06c8 */
[----:B------:R-:W-:Y:S01]  /*24e0*/  LEA R124, P0, R150, c[0x0][0x170], 0x1 ;  /* 0x00005c00967c7a11 */ /* 0x000fe200078008ff */
[----:B------:R-:W-:Y:S01]  /*24f0*/  IMAD.SHL.U32 R132, R132, 0x2, RZ ;  /* 0x0000000284847824 */ /* 0x000fe200078e00ff */
[----:B------:R-:W-:Y:S01]  /*2500*/  IADD3.X R103, RZ, R200, RZ, P1, !PT ;  /* 0x000000c8ff677210 */ /* 0x000fe20000ffe4ff */
[----:B------:R-:W-:Y:S01]  /*2510*/  IMAD.MOV.U32 R162, RZ, RZ, c[0x0][0x290] ;  /* 0x0000a400ffa27624 */ /* 0x000fe200078e00ff */
[----:B------:R-:W-:Y:S01]  /*2520*/  IADD3 R104, P1, R61, R102, RZ ;  /* 0x000000663d687210 */ /* 0x000fe20007f3e0ff */
[----:B------:R-:W-:Y:S01]  /*2530*/  IMAD.SHL.U32 R48, R48, 0x2, RZ ;  /* 0x0000000230307824 */ /* 0x000fe200078e00ff */
[----:B------:R-:W-:Y:S01]  /*2540*/  LEA.HI.X R125, R150, c[0x0][0x174], R153, 0x1, P0 ;  /* 0x00005d00967d7a11 */ /* 0x000fe200000f0c99 */
[----:B------:R-:W-:Y:S01]  /*2550*/  IMAD R118, R5, c[0x0][0x1a4], RZ ;  /* 0x0000690005767a24 */ /* 0x000fe200078e02ff */
[----:B------:R-:W-:Y:S01]  /*2560*/  SHF.L.U64.HI R84, R89, R114, c[0x0][0x28c] ;  /* 0x0000a30059547619 */ /* 0x000fe20000010272 */
[----:B------:R-:W-:Y:S01]  /*2570*/  IMAD.X R105, R200, 0x1, R103, P1 ;  /* 0x00000001c8697824 */ /* 0x000fe200008e0667 */
[----:B------:R-:W-:Y:S01]  /*2580*/  IADD3 R96, P2, R61, R94, RZ ;  /* 0x0000005e3d607210 */ /* 0x000fe20007f5e0ff */
[C---:B------:R-:W-:Y:S01]  /*2590*/  IMAD.SHL.U32 R117, R162.reuse, 0x20, RZ ;  /* 0x00000020a2757824 */ /* 0x040fe200078e00ff */
[C---:B------:R-:W-:Y:S01]  /*25a0*/  IADD3 R90, P0, R87.reuse, 0x40, RZ ;  /* 0x00000040575a7810 */ /* 0x040fe20007f1e0ff */
[----:B------:R-:W-:Y:S01]  /*25b0*/  IMAD.SHL.U32 R115, R162, 0x10, RZ ;  /* 0x00000010a2737824 */ /* 0x000fe200078e00ff */
[----:B------:R-:W-:Y:S01]  /*25c0*/  IADD3 R98, P4, R87, 0x80, RZ ;  /* 0x0000008057627810 */ /* 0x000fe20007f9e0ff */
[----:B------:R-:W-:Y:S01]  /*25d0*/  IMAD.X R97, R200, 0x1, R95, P2 ;  /* 0x00000001c8617824 */ /* 0x000fe200010e065f */
[C---:B------:R-:W-:Y:S01]  /*25e0*/  IADD3 R78, R83.reuse, 0x40, RZ ;  /* 0x00000040534e7810 */ /* 0x040fe20007ffe0ff */
[----:B------:R-:W-:Y:S01]  /*25f0*/  IMAD.X R91, RZ, RZ, R84, P0 ;  /* 0x000000ffff5b7224 */ /* 0x000fe200000e0654 */
[----:B------:R-:W-:Y:S01]  /*2600*/  IADD3 R74, R83, 0x80, RZ ;  /* 0x00000080534a7810 */ /* 0x000fe20007ffe0ff */
[----:B------:R-:W-:Y:S01]  /*2610*/  IMAD.IADD R118, R19, 0x1, R118 ;  /* 0x0000000113767824 */ /* 0x000fe200078e0276 */
[----:B------:R-:W-:Y:S01]  /*2620*/  IADD3 R113, P1, R61, R104, RZ ;  /* 0x000000683d717210 */ /* 0x000fe20007f3e0ff */
[C---:B------:R-:W-:Y:S01]  /*2630*/  IMAD.IADD R72, R83.reuse, 0x1, R78 ;  /* 0x0000000153487824 */ /* 0x040fe200078e024e */
[----:B------:R-:W-:Y:S01]  /*2640*/  IADD3.X R99, RZ, R84, RZ, P4, !PT ;  /* 0x00000054ff637210 */ /* 0x000fe200027fe4ff */
[----:B------:R-:W-:Y:S01]  /*2650*/  IMAD.IADD R70, R83, 0x1, R74 ;  /* 0x0000000153467824 */ /* 0x000fe200078e024a */
[-C--:B------:R-:W-:Y:S01]  /*2660*/  IADD3 R100, P5, R98, R87.reuse, RZ ;  /* 0x0000005762647210 */ /* 0x080fe20007fbe0ff */
[----:B------:R-:W-:Y:S01]  /*2670*/  IMAD.X R112, R200, 0x1, R105, P1 ;  /* 0x00000001c8707824 */ /* 0x000fe200008e0669 */
[----:B------:R-:W-:Y:S01]  /*2680*/  IADD3 R109, P2, R61, R96, RZ ;  /* 0x000000603d6d7210 */ /* 0x000fe20007f5e0ff */
[----:B------:R-:W-:Y:S01]  /*2690*/  IMAD.SHL.U32 R80, R141, 0x20, RZ ;  /* 0x000000208d507824 */ /* 0x000fe200078e00ff */
[----:B------:R-:W-:Y:S01]  /*26a0*/  IADD3 R92, P0, R90, R87, RZ ;  /* 0x000000575a5c7210 */ /* 0x000fe20007f1e0ff */
[----:B------:R-:W-:Y:S01]  /*26b0*/  IMAD.X R101, R99, 0x1, R84, P5 ;  /* 0x0000000163657824 */ /* 0x000fe200028e0654 */
[----:B------:R-:W-:Y:S01]  /*26c0*/  IADD3 R130, P4, R132, c[0x0][0x2b0], RZ ;  /* 0x0000ac0084827a10 */ /* 0x000fe20007f9e0ff */
[----:B------:R-:W-:Y:S01]  /*26d0*/  IMAD R76, R141, 0x30, RZ ;  /* 0x000000308d4c7824 */ /* 0x000fe200078e02ff */
[----:B------:R-:W-:Y:S01]  /*26e0*/  SHF.L.U64.HI R114, R162, R114, c[0x0][0x294] ;  /* 0x0000a500a2727619 */ /* 0x000fe20000010272 */
[----:B------:R-:W-:Y:S01]  /*26f0*/  IMAD.X R108, R200, 0x1, R97, P2 ;  /* 0x00000001c86c7824 */ /* 0x000fe200010e0661 */
[C---:B------:R-:W-:Y:S01]  /*2700*/  SHF.L.U64.HI R116, R162.reuse, R86, c[0x0][0x294] ;  /* 0x0000a500a2747619 */ /* 0x040fe20000010256 */
[----:B------:R-:W-:Y:S01]  /*2710*/  IMAD.WIDE.U32 R162, R162, 0x60, RZ ;  /* 0x00000060a2a27825 */ /* 0x000fe200078e00ff */
[----:B------:R-:W-:-:S02]  /*2720*/  IADD3.X R131, R133, c[0x0][0x2b4], RZ, P4, !PT ;  /* 0x0000ad0085837a10 */ /* 0x000fc400027fe4ff */
[----:B------:R-:W-:Y:S01]  /*2730*/  IADD3 R16, P1, R48, c[0x0][0x2b0], RZ ;  /* 0x0000ac0030107a10 */ /* 0x000fe20007f3e0ff */
[C---:B------:R-:W-:Y:S01]  /*2740*/  IMAD.IADD R68, R83.reuse, 0x1, R72 ;  /* 0x0000000153447824 */ /* 0x040fe200078e0248 */
[-C--:B------:R-:W-:Y:S01]  /*2750*/  IADD3 R107, P5, R92, R87.reuse, RZ ;  /* 0x000000575c6b7210 */ /* 0x080fe20007fbe0ff */
[----:B------:R-:W-:Y:S01]  /*2760*/  IMAD.IADD R66, R83, 0x1, R70 ;  /* 0x0000000153427824 */ /* 0x000fe200078e0246 */
[----:B------:R-:W-:Y:S01]  /*2770*/  IADD3 R111, P4, R100, R87, RZ ;  /* 0x00000057646f7210 */ /* 0x000fe20007f9e0ff */
[----:B------:R-:W-:Y:S01]  /*2780*/  IMAD.X R93, R91, 0x1, R84, P0 ;  /* 0x000000015b5d7824 */ /* 0x000fe200000e0654 */
[----:B------:R-:W-:Y:S01]  /*2790*/  IADD3 R132, P2, R132, c[0x0][0x2a8], RZ ;  /* 0x0000aa0084847a10 */ /* 0x000fe20007f5e0ff */
[----:B------:R-:W-:Y:S01]  /*27a0*/  IMAD R5, R5, c[0x0][0x19c], RZ ;  /* 0x0000670005057a24 */ /* 0x000fe200078e02ff */
[----:B------:R-:W-:Y:S01]  /*27b0*/  IADD3 R48, P0, R48, c[0x0][0x2a8], RZ ;  /* 0x0000aa0030307a10 */ /* 0x000fe20007f1e0ff */
[----:B------:R-:W-:Y:S01]  /*27c0*/  IMAD.WIDE.U32 R164, R165, 0x20, RZ ;  /* 0x00000020a5a47825 */ /* 0x000fe200078e00ff */
[----:B------:R-:W-:-:S02]  /*27d0*/  SHF.L.U64.HI R86, R89, R86, c[0x0][0x28c] ;  /* 0x0000a30059567619 */ /* 0x000fc40000010256 */
[----:B------:R-:W-:Y:S01]  /*27e0*/  SHF.L.U64.HI R116, R117, 0x1, R116 ;  /* 0x0000000175747819 */ /* 0x000fe20000010274 */
[C---:B------:R-:W-:Y:S01]  /*27f0*/  IMAD.SHL.U32 R119, R18.reuse, 0x2, RZ ;  /* 0x0000000212777824 */ /* 0x040fe200078e00ff */
[----:B------:R-:W-:Y:S01]  /*2800*/  SHF.L.U64.HI R114, R115, 0x1, R114 ;  /* 0x0000000173727819 */ /* 0x000fe20000010272 */
[----:B------:R-:W-:Y:S01]  /*2810*/  IMAD.MOV.U32 R9, RZ, RZ, R134 ;  /* 0x000000ffff097224 */ /* 0x000fe200078e0086 */
[----:B------:R-:W-:Y:S01]  /*2820*/  SHF.L.U64.HI R118, R18, 0x1, R118 ;  /* 0x0000000112767819 */ /* 0x000fe20000010276 */
[----:B------:R-:W-:Y:S01]  /*2830*/  IMAD.SHL.U32 R89, R89, 0x20, RZ ;  /* 0x0000002059597824 */ /* 0x000fe200078e00ff */
[----:B------:R-:W-:Y:S01]  /*2840*/  SHF.R.S32.HI R81, RZ, 0x1f, R83 ;  /* 0x0000001fff517819 */ /* 0x000fe20000011453 */
[----:B------:R-:W-:Y:S01]  /*2850*/  IMAD.IADD R88, R165, 0x1, R5 ;  /* 0x00000001a5587824 */ /* 0x000fe200078e0205 */
[----:B------:R-:W-:Y:S01]  /*2860*/  SHF.R.S32.HI R79, RZ, 0x1f, R80 ;  /* 0x0000001fff4f7819 */ /* 0x000fe20000011450 */
[----:B------:R-:W-:Y:S01]  /*2870*/  IMAD.SHL.U32 R117, R117, 0x2, RZ ;  /* 0x0000000275757824 */ /* 0x000fe200078e00ff */
[----:B------:R-:W-:Y:S01]  /*2880*/  SHF.R.S32.HI R75, RZ, 0x1f, R76 ;  /* 0x0000001fff4b7819 */ /* 0x000fe2000001144c */
[----:B------:R-:W-:Y:S01]  /*2890*/  IMAD.SHL.U32 R115, R115, 0x2, RZ ;  /* 0x0000000273737824 */ /* 0x000fe200078e00ff */
[----:B------:R-:W-:Y:S01]  /*28a0*/  SHF.R.S32.HI R77, RZ, 0x1f, R78 ;  /* 0x0000001fff4d7819 */ /* 0x000fe2000001144e */
[----:B------:R-:W-:Y:S01]  /*28b0*/  IMAD.X R106, R93, 0x1, R84, P5 ;  /* 0x000000015d6a7824 */ /* 0x000fe200028e0654 */
[----:B------:R-:W-:Y:S01]  /*28c0*/  SHF.R.S32.HI R73, RZ, 0x1f, R74 ;  /* 0x0000001fff497819 */ /* 0x000fe2000001144a */
[----:B------:R-:W-:Y:S01]  /*28d0*/  IMAD.X R110, R101, 0x1, R84, P4 ;  /* 0x00000001656e7824 */ /* 0x000fe200020e0654 */
[----:B------:R-:W-:-:S02]  /*28e0*/  IADD3 R120, R163, UR5, RZ ;  /* 0x00000005a3787c10 */ /* 0x000fc4000fffe0ff */
[----:B------:R-:W-:Y:S02]  /*28f0*/  SHF.R.S32.HI R71, RZ, 0x1f, R72 ;  /* 0x0000001fff477819 */ /* 0x000fe40000011448 */
[----:B------:R-:W-:Y:S02]  /*2900*/  SHF.R.S32.HI R69, RZ, 0x1f, R70 ;  /* 0x0000001fff457819 */ /* 0x000fe40000011446 */
[----:B------:R-:W-:Y:S02]  /*2910*/  SHF.R.S32.HI R67, RZ, 0x1f, R68 ;  /* 0x0000001fff437819 */ /* 0x000fe40000011444 */
[----:B------:R-:W-:Y:S02]  /*2920*/  SHF.R.S32.HI R65, RZ, 0x1f, R66 ;  /* 0x0000001fff417819 */ /* 0x000fe40000011442 */
[----:B------:R-:W-:Y:S02]  /*2930*/  IADD3.X R133, R133, c[0x0][0x2ac], RZ, P2, !PT ;  /* 0x0000ab0085857a10 */ /* 0x000fe400017fe4ff */
[----:B------:R-:W-:-:S02]  /*2940*/  IADD3.X R17, R0, c[0x0][0x2b4], RZ, P1, !PT ;  /* 0x0000ad0000117a10 */ /* 0x000fc40000ffe4ff */
[----:B------:R-:W-:Y:S02]  /*2950*/  IADD3.X R49, R0, c[0x0][0x2ac], RZ, P0, !PT ;  /* 0x0000ab0000317a10 */ /* 0x000fe400007fe4ff */
.L_x_1551:
        /* <DEDUP_REMOVED lines=8> */
[----:B-123--:R-:W-:-:S05]  /*29e0*/  @!P6 BRA `(.L_x_1460) ;  /* 0x000000900000e947 */ /* 0x00efca0003800000 */
        /* <DEDUP_REMOVED lines=9> */
.L_x_1460:
[----:B------:R-:W-:Y:S05]  /*2a80*/  BSYNC B0 ;  /* 0x0000000000007941 */ /* 0x000fea0003800000 */
.L_x_1459:
        /* <DEDUP_REMOVED lines=18> */
.L_x_1462:
[----:B------:R-:W-:Y:S05]  /*2bb0*/  BSYNC B0 ;  /* 0x0000000000007941 */ /* 0x000fea0003800000 */
.L_x_1461:
        /* <DEDUP_REMOVED lines=18> */
.L_x_1464:
[----:B------:R-:W-:Y:S05]  /*2ce0*/  BSYNC B0 ;  /* 0x0000000000007941 */ /* 0x000fea0003800000 */
.L_x_1463:
        /* <DEDUP_REMOVED lines=18> */
.L_x_1466:
[----:B------:R-:W-:Y:S05]  /*2e10*/  BSYNC B0 ;  /* 0x0000000000007941 */ /* 0x000fea0003800000 */
.L_x_1465:
        /* <DEDUP_REMOVED lines=16> */
[----:B------:R-:W2:Y:S01]  /*2f20*/  LDG.E.128 R20, [R128.64] ;  /* 0x0000000680147981 */ /* 0x000ea2000c1e1d00 */
[----:B------:R-:W-:Y:S11]  /*2f30*/  MOV R123, R121 ;  /* 0x00000079007b7202 */ /* 0x000ff60000000f00 */
        /* <DEDUP_REMOVED lines=47> */
.L_x_1472:
[----:B------:R-:W-:Y:S05]  /*3230*/  BSYNC B0 ;  /* 0x0000000000007941 */ /* 0x000fea0003800000 */
.L_x_1471:
[----:B------:R-:W-:Y:S01]  /*3240*/  ISETP.GE.AND P0, PT, R11, c[0x0][0x220], PT ;  /* 0x000088000b007a0c */ /* 0x000fe20003f06270 */
[----:B------:R-:W-:Y:S01]  /*3250*/  @!UPT UIADD3 URZ, URZ, URZ, URZ ;  /* 0x0000003f3f3ff290 */ /* 0x000fe2000fffe03f */
[----:B------:R-:W-:Y:S11]  /*3260*/  BSSY B0, `(.L_x_1473) ;  /* 0x0000034000007945 */ /* 0x000ff60003800000 */
[----:B------:R-:W-:-:S05]  /*3270*/  @P0 BRA `(.L_x_1474) ;  /* 0x0000032000000947 */ /* 0x000fca0003800000 */
[----:B------:R-:W-:Y:S01]  /*3280*/  ISETP.GE.AND P0, PT, R11, UR4, PT ;  /* 0x000000040b007c0c */ /* 0x000fe2000bf06270 */
[----:B-1----:R-:W2:Y:S01]  /*3290*/  LDG.E.128 R20, [R128.64+0x80] ;  /* 0x0000800680147981 */ /* 0x002ea2000c1e1d00 */
[----:B------:R-:W-:Y:S11]  /*32a0*/  MOV R123, R121 ;  /* 0x00000079007b7202 */ /* 0x000ff60000000f00 */
        /* <DEDUP_REMOVED lines=47> */
.L_x_1474:
[----:B------:R-:W-:Y:S05]  /*35a0*/  BSYNC B0 ;  /* 0x0000000000007941 */ /* 0x000fea0003800000 */
.L_x_1473:
[----:B------:R-:W-:Y:S11]  /*35b0*/  ISETP.GE.AND P0, PT, R10, c[0x0][0x220], PT ;  /* 0x000088000a007a0c */ /* 0x000ff60003f06270 */
[----:B------:R-:W-:Y:S02]  /*35c0*/  @!UPT UIADD3 URZ, URZ, URZ, URZ ;  /* 0x0000003f3f3ff290 */ /* 0x000fe4000fffe03f */
        /* <DEDUP_REMOVED lines=51> */
.L_x_1470:
[----:B------:R-:W-:Y:S05]  /*3900*/  BSYNC B1 ;  /* 0x0000000000017941 */ /* 0x000fea0003800000 */
.L_x_1469:
        /* <DEDUP_REMOVED lines=11> */
[C---:B------:R-:W-:Y:S02]  /*39c0*/  LEA R34, P4, R87.reuse, R128, 0x1 ;  /* 0x0000008057227211 */ /* 0x040fe400078808ff */
        /* <DEDUP_REMOVED lines=52> */
.L_x_1478:
[----:B------:R-:W-:Y:S05]  /*3d10*/  BSYNC B0 ;  /* 0x0000000000007941 */ /* 0x000fea0003800000 */
.L_x_1477:
        /* <DEDUP_REMOVED lines=57> */
.L_x_1480:
[----:B------:R-:W-:Y:S05]  /*40b0*/  BSYNC B0 ;  /* 0x0000000000007941 */ /* 0x000fea0003800000 */
.L_x_1479:
        /* <DEDUP_REMOVED lines=56> */
.L_x_1476:
[----:B------:R-:W-:Y:S05]  /*4440*/  BSYNC B1 ;  /* 0x0000000000017941 */ /* 0x000fea0003800000 */
.L_x_1475:
        /* <DEDUP_REMOVED lines=64> */
.L_x_1484:
[----:B------:R-:W-:Y:S05]  /*4850*/  BSYNC B0 ;  /* 0x0000000000007941 */ /* 0x000fea0003800000 */
.L_x_1483:
        /* <DEDUP_REMOVED lines=57> */
.L_x_1486:
[----:B------:R-:W-:Y:S05]  /*4bf0*/  BSYNC B0 ;  /* 0x0000000000007941 */ /* 0x000fea0003800000 */
.L_x_1485:
        /* <DEDUP_REMOVED lines=56> */
.L_x_1482:
[----:B------:R-:W-:Y:S05]  /*4f80*/  BSYNC B1 ;  /* 0x0000000000017941 */ /* 0x000fea0003800000 */
.L_x_1481:
        /* <DEDUP_REMOVED lines=12> */
[----:B------:R-:W-:Y:S02]  /*5050*/  ISETP.GE.AND P0, PT, R14, UR4, PT ;  /* 0x000000040e007c0c */ /* 0x000fe4000bf06270 */
[----:B-1----:R-:W-:Y:S01]  /*5060*/  MOV R123, R121 ;  /* 0x00000079007b7202 */ /* 0x002fe20000000f00 */
[C---:B------:R-:W-:Y:S04]  /*5070*/  IMAD.WIDE.U32 R36, R35.reuse, c[0x0][0x288], R128 ;  /* 0x0000a20023247a25 */ /* 0x040fe800078e0080 */
[C---:B------:R-:W-:Y:S02]  /*5080*/  IMAD R34, R35.reuse, c[0x0][0x28c], RZ ;  /* 0x0000a30023227a24 */ /* 0x040fe400078e02ff */
[----:B------:R-:W-:Y:S03]  /*5090*/  IMAD.WIDE.U32 R40, R35, c[0x0][0x198], R122 ;  /* 0x0000660023287a25 */ /* 0x000fe600078e007a */
        /* <DEDUP_REMOVED lines=51> */
.L_x_1490:
[----:B------:R-:W-:Y:S05]  /*53d0*/  BSYNC B0 ;  /* 0x0000000000007941 */ /* 0x000fea0003800000 */
.L_x_1489:
        /* <DEDUP_REMOVED lines=57> */
.L_x_1492:
[----:B------:R-:W-:Y:S05]  /*5770*/  BSYNC B0 ;  /* 0x0000000000007941 */ /* 0x000fea0003800000 */
.L_x_1491:
        /* <DEDUP_REMOVED lines=56> */
.L_x_1488:
[----:B------:R-:W-:Y:S05]  /*5b00*/  BSYNC B1 ;  /* 0x0000000000017941 */ /* 0x000fea0003800000 */
.L_x_1487:
        /* <DEDUP_REMOVED lines=8> */
.L_x_1468:
        /* <DEDUP_REMOVED lines=95> */
.L_x_1499:
[----:B------:R-:W-:Y:S05]  /*6180*/  BSYNC B0 ;  /* 0x0000000000007941 */ /* 0x000fea0003800000 */
.L_x_1498:
[----:B------:R-:W-:Y:S05]  /*6190*/  MOV R123, R121 ;  /* 0x00000079007b7202 */ /* 0x000fea0000000f00 */
[----:B-----5:R2:W-:Y:S02]  /*61a0*/  STG.E.128 [R122.64], R52 ;  /* 0x000000347a007986 */ /* 0x0205e4000c101d06 */
.L_x_1497:
[----:B------:R-:W-:Y:S05]  /*61b0*/  BSYNC B1 ;  /* 0x0000000000017941 */ /* 0x000fea0003800000 */
.L_x_1496:
        /* <DEDUP_REMOVED lines=94> */
.L_x_1503:
[----:B------:R-:W-:Y:S05]  /*67a0*/  BSYNC B0 ;  /* 0x0000000000007941 */ /* 0x000fea0003800000 */
.L_x_1502:
[----:B------:R-:W-:Y:S05]  /*67b0*/  MOV R123, R121 ;  /* 0x00000079007b7202 */ /* 0x000fea0000000f00 */
[----:B-----5:R3:W-:Y:S02]  /*67c0*/  STG.E.128 [R122.64+0x80], R52 ;  /* 0x000080347a007986 */ /* 0x0207e4000c101d06 */
.L_x_1501:
[----:B------:R-:W-:Y:S05]  /*67d0*/  BSYNC B1 ;  /* 0x0000000000017941 */ /* 0x000fea0003800000 */
.L_x_1500:
        /* <DEDUP_REMOVED lines=93> */
.L_x_1505:
[----:B------:R-:W-:Y:S05]  /*6db0*/  BSYNC B0 ;  /* 0x0000000000007941 */ /* 0x000fea0003800000 */
.L_x_1504:
[----:B------:R-:W-:Y:S05]  /*6dc0*/  MOV R123, R121 ;  /* 0x00000079007b7202 */ /* 0x000fea0000000f00 */
[----:B-----5:R3:W-:Y:S02]  /*6dd0*/  STG.E.128 [R122.64+0x100], R52 ;  /* 0x000100347a007986 */ /* 0x0207e4000c101d06 */
.L_x_1495:
[----:B------:R-:W-:Y:S05]  /*6de0*/  BSYNC B2 ;  /* 0x0000000000027941 */ /* 0x000fea0003800000 */
.L_x_1494:
        /* <DEDUP_REMOVED lines=24> */
[----:B--23--:R-:W-:Y:S02]  /*6f70*/  IADD3 R123, P5, R83, R166, RZ ;  /* 0x000000a6537b7210 */ /* 0x00cfe40007fbe0ff */
[----:B------:R-:W-:Y:S02]  /*6f80*/  LEA.HI.X.SX32 R19, R167, R169, 0x1, P0 ;  /* 0x000000a9a7137211 */ /* 0x000fe400000f0eff */
[C---:B----4-:R-:W-:Y:S02]  /*6f90*/  LEA R168, P0, R123.reuse, R130, 0x1 ;  /* 0x000000827ba87211 */ /* 0x050fe400078008ff */
[----:B------:R-:W-:Y:S01]  /*6fa0*/  LEA.HI.X.SX32 R166, R166, R81, 0x1, P5 ;  /* 0x00000051a6a67211 */ /* 0x000fe200028f0eff */
[----:B------:R-:W2:Y:S03]  /*6fb0*/  LDG.E.128 R28, [R18.64] ;  /* 0x00000006121c7981 */ /* 0x000ea6000c1e1d00 */
[----:B------:R-:W-:Y:S02]  /*6fc0*/  LEA.HI.X R169, R123, R131, R166, 0x1, P0 ;  /* 0x000000837ba97211 */ /* 0x000fe400000f0ca6 */
[----:B------:R-:W-:Y:S02]  /*6fd0*/  MOV R166, RZ ;  /* 0x000000ff00a67202 */ /* 0x000fe40000000f00 */
[----:B------:R-:W-:Y:S02]  /*6fe0*/  @P4 IADD3 R166, RZ, -UR5, RZ ;  /* 0x80000005ffa64c10 */ /* 0x000fe4000fffe0ff */
[----:B------:R-:W3:Y:S02]  /*6ff0*/  LDG.E.128 R168, [R168.64] ;  /* 0x00000006a8a87981 */ /* 0x000ee4000c1e1d00 */
[----:B------:R-:W-:Y:S04]  /*7000*/  IADD3 R123, P0, R83, R166, RZ ;  /* 0x000000a6537b7210 */ /* 0x000fe80007f1e0ff */
[----:B------:R-:W-:Y:S02]  /*7010*/  LEA.HI.X.SX32 R166, R166, R81, 0x1, P0 ;  /* 0x00000051a6a67211 */ /* 0x000fe400000f0eff */
[C---:B------:R-:W-:Y:S04]  /*7020*/  LEA R36, P0, R123.reuse, R132, 0x1 ;  /* 0x000000847b247211 */ /* 0x040fe800078008ff */
[----:B------:R-:W-:Y:S05]  /*7030*/  LEA.HI.X R37, R123, R133, R166, 0x1, P0 ;  /* 0x000000857b257211 */ /* 0x000fea00000f0ca6 */
[----:B------:R4:W3:Y:S02]  /*7040*/  LDG.E.128 R52, [R36.64] ;  /* 0x0000000624347981 */ /* 0x0008e4000c1e1d00 */
[----:B----4-:R-:W-:Y:S02]  /*7050*/  HADD2.F32 R37, -RZ, R56.H1_H1 ;  /* 0x30000038ff257230 */ /* 0x010fe40000004100 */
[--C-:B--2---:R-:W-:Y:S01]  /*7060*/  HADD2.F32 R34, -RZ, R28.reuse.H0_H0 ;  /* 0x2000001cff227230 */ /* 0x104fe20000004100 */
[----:B------:R-:W-:Y:S01]  /*7070*/  MOV R26, R30 ;  /* 0x0000001e001a7202 */ /* 0x000fe20000000f00 */
[----:B------:R-:W-:Y:S01]  /*7080*/  HADD2.F32 R32, -RZ, R28.H1_H1 ;  /* 0x3000001cff207230 */ /* 0x000fe20000004100 */
[----:B------:R-:W-:Y:S01]  /*7090*/  MOV R19, R31 ;  /* 0x0000001f00137202 */ /* 0x000fe20000000f00 */
[--C-:B------:R-:W-:Y:S02]  /*70a0*/  HADD2.F32 R30, -RZ, R29.reuse.H0_H0 ;  /* 0x2000001dff1e7230 */ /* 0x100fe40000004100 */
[----:B------:R-:W-:Y:S02]  /*70b0*/  HADD2.F32 R28, -RZ, R29.H1_H1 ;  /* 0x3000001dff1c7230 */ /* 0x000fe40000004100 */
[--C-:B---3--:R-:W-:Y:S02]  /*70c0*/  HADD2.F32 R27, -RZ, R168.reuse.H0_H0 ;  /* 0x200000a8ff1b7230 */ /* 0x108fe40000004100 */
        /* <DEDUP_REMOVED lines=15> */
[--C-:B------:R-:W-:Y:S01]  /*71c0*/  HADD2.F32 R35, -RZ, R52.reuse.H0_H0 ;  /* 0x20000034ff237230 */ /* 0x100fe20000004100 */
        /* <DEDUP_REMOVED lines=36> */
.L_x_1511:
[----:B------:R-:W-:Y:S05]  /*7410*/  BSYNC B0 ;  /* 0x0000000000007941 */ /* 0x000fea0003800000 */
.L_x_1510:
[C---:B------:R-:W-:Y:S04]  /*7420*/  LEA R2, P0, R61.reuse, R122, 0x1 ;  /* 0x0000007a3d027211 */ /* 0x040fe800078008ff */
[----:B------:R-:W-:Y:S05]  /*7430*/  LEA.HI.X R3, R61, R121, R200, 0x1, P0 ;  /* 0x000000793d037211 */ /* 0x000fea00000f0cc8 */
[----:B-----5:R1:W-:Y:S04]  /*7440*/  STG.E.128 [R2.64], R56 ;  /* 0x0000003802007986 */ /* 0x0203e8000c101d06 */
.L_x_1509:
[----:B------:R-:W-:Y:S05]  /*7450*/  BSYNC B1 ;  /* 0x0000000000017941 */ /* 0x000fea0003800000 */
.L_x_1508:
        /* <DEDUP_REMOVED lines=22> */
[----:B--23--:R-:W-:Y:S02]  /*75c0*/  IADD3 R123, P5, R78, R166, RZ ;  /* 0x000000a64e7b7210 */ /* 0x00cfe40007fbe0ff */
[----:B------:R-:W-:Y:S02]  /*75d0*/  LEA.HI.X.SX32 R19, R167, R169, 0x1, P0 ;  /* 0x000000a9a7137211 */ /* 0x000fe400000f0eff */
[C---:B-1----:R-:W-:Y:S02]  /*75e0*/  LEA R168, P0, R123.reuse, R130, 0x1 ;  /* 0x000000827ba87211 */ /* 0x042fe400078008ff */
        /* <DEDUP_REMOVED lines=10> */
[----:B------:R1:W4:Y:S02]  /*7690*/  LDG.E.128 R52, [R36.64] ;  /* 0x0000000624347981 */ /* 0x000324000c1e1d00 */
[----:B-1----:R-:W-:Y:S02]  /*76a0*/  HADD2.F32 R37, -RZ, R56.H1_H1 ;  /* 0x30000038ff257230 */ /* 0x002fe40000004100 */
        /* <DEDUP_REMOVED lines=22> */
[--C-:B----4-:R-:W-:Y:S01]  /*7810*/  HADD2.F32 R35, -RZ, R52.reuse.H0_H0 ;  /* 0x20000034ff237230 */ /* 0x110fe20000004100 */
        /* <DEDUP_REMOVED lines=36> */
.L_x_1515:
[----:B------:R-:W-:Y:S05]  /*7a60*/  BSYNC B0 ;  /* 0x0000000000007941 */ /* 0x000fea0003800000 */
.L_x_1514:
[C---:B------:R-:W-:Y:S04]  /*7a70*/  LEA R2, P0, R94.reuse, R122, 0x1 ;  /* 0x0000007a5e027211 */ /* 0x040fe800078008ff */
[----:B------:R-:W-:Y:S05]  /*7a80*/  LEA.HI.X R3, R94, R121, R95, 0x1, P0 ;  /* 0x000000795e037211 */ /* 0x000fea00000f0c5f */
[----:B-----5:R4:W-:Y:S04]  /*7a90*/  STG.E.128 [R2.64], R56 ;  /* 0x0000003802007986 */ /* 0x0209e8000c101d06 */
.L_x_1513:
[----:B------:R-:W-:Y:S05]  /*7aa0*/  BSYNC B1 ;  /* 0x0000000000017941 */ /* 0x000fea0003800000 */
.L_x_1512:
        /* <DEDUP_REMOVED lines=95> */
.L_x_1517:
[----:B------:R-:W-:Y:S05]  /*80a0*/  BSYNC B0 ;  /* 0x0000000000007941 */ /* 0x000fea0003800000 */
.L_x_1516:
[C---:B------:R-:W-:Y:S04]  /*80b0*/  LEA R2, P0, R102.reuse, R122, 0x1 ;  /* 0x0000007a66027211 */ /* 0x040fe800078008ff */
[----:B------:R-:W-:Y:S05]  /*80c0*/  LEA.HI.X R3, R102, R121, R103, 0x1, P0 ;  /* 0x0000007966037211 */ /* 0x000fea00000f0c67 */
[----:B-----5:R4:W-:Y:S04]  /*80d0*/  STG.E.128 [R2.64], R56 ;  /* 0x0000003802007986 */ /* 0x0209e8000c101d06 */
.L_x_1507:
[----:B------:R-:W-:Y:S05]  /*80e0*/  BSYNC B2 ;  /* 0x0000000000027941 */ /* 0x000fea0003800000 */
.L_x_1506:
        /* <DEDUP_REMOVED lines=98> */
.L_x_1523:
[----:B------:R-:W-:Y:S05]  /*8710*/  BSYNC B0 ;  /* 0x0000000000007941 */ /* 0x000fea0003800000 */
.L_x_1522:
[C---:B------:R-:W-:Y:S04]  /*8720*/  LEA R2, P0, R164.reuse, R122, 0x1 ;  /* 0x0000007aa4027211 */ /* 0x040fe800078008ff */
[----:B------:R-:W-:Y:S05]  /*8730*/  LEA.HI.X R3, R164, R121, R88, 0x1, P0 ;  /* 0x00000079a4037211 */ /* 0x000fea00000f0c58 */
[----:B-----5:R4:W-:Y:S04]  /*8740*/  STG.E.128 [R2.64], R56 ;  /* 0x0000003802007986 */ /* 0x0209e8000c101d06 */
.L_x_1521:
[----:B------:R-:W-:Y:S05]  /*8750*/  BSYNC B1 ;  /* 0x0000000000017941 */ /* 0x000fea0003800000 */
.L_x_1520:
        /* <DEDUP_REMOVED lines=96> */
.L_x_1527:
[----:B------:R-:W-:Y:S05]  /*8d60*/  BSYNC B0 ;  /* 0x0000000000007941 */ /* 0x000fea0003800000 */
.L_x_1526:
[C---:B------:R-:W-:Y:S04]  /*8d70*/  LEA R2, P0, R96.reuse, R122, 0x1 ;  /* 0x0000007a60027211 */ /* 0x040fe800078008ff */
[----:B------:R-:W-:Y:S05]  /*8d80*/  LEA.HI.X R3, R96, R121, R97, 0x1, P0 ;  /* 0x0000007960037211 */ /* 0x000fea00000f0c61 */
[----:B-----5:R4:W-:Y:S04]  /*8d90*/  STG.E.128 [R2.64], R56 ;  /* 0x0000003802007986 */ /* 0x0209e8000c101d06 */
.L_x_1525:
[----:B------:R-:W-:Y:S05]  /*8da0*/  BSYNC B1 ;  /* 0x0000000000017941 */ /* 0x000fea0003800000 */
.L_x_1524:
        /* <DEDUP_REMOVED lines=95> */
.L_x_1529:
[----:B------:R-:W-:Y:S05]  /*93a0*/  BSYNC B0 ;  /* 0x0000000000007941 */ /* 0x000fea0003800000 */
.L_x_1528:
[C---:B------:R-:W-:Y:S04]  /*93b0*/  LEA R2, P0, R104.reuse, R122, 0x1 ;  /* 0x0000007a68027211 */ /* 0x040fe800078008ff */
[----:B------:R-:W-:Y:S05]  /*93c0*/  LEA.HI.X R3, R104, R121, R105, 0x1, P0 ;  /* 0x0000007968037211 */ /* 0x000fea00000f0c69 */
[----:B-----5:R4:W-:Y:S04]  /*93d0*/  STG.E.128 [R2.64], R56 ;  /* 0x0000003802007986 */ /* 0x0209e8000c101d06 */
.L_x_1519:
[----:B------:R-:W-:Y:S05]  /*93e0*/  BSYNC B2 ;  /* 0x0000000000027941 */ /* 0x000fea0003800000 */
.L_x_1518:
        /* <DEDUP_REMOVED lines=9> */
[C---:B------:R-:W-:Y:S04]  /*9480*/  IMAD.WIDE.U32 R170, R167.reuse, c[0x0][0x288], R128 ;  /* 0x0000a200a7aa7a25 */ /* 0x040fe800078e0080 */
[----:B------:R-:W-:Y:S05]  /*9490*/  IMAD R0, R167, c[0x0][0x28c], RZ ;  /* 0x0000a300a7007a24 */ /* 0x000fea00078e02ff */
[----:B------:R-:W-:Y:S05]  /*94a0*/  IADD3 R171, R171, R0, RZ ;  /* 0x00000000abab7210 */ /* 0x000fea0007ffe0ff */
[----:B-1--4-:R1:W5:Y:S01]  /*94b0*/  LDG.E.128 R56, [R170.64] ;  /* 0x00000006aa387981 */ /* 0x012362000c1e1d00 */
        /* <DEDUP_REMOVED lines=87> */
.L_x_1535:
[----:B------:R-:W-:Y:S05]  /*9a30*/  BSYNC B0 ;  /* 0x0000000000007941 */ /* 0x000fea0003800000 */
.L_x_1534:
[C---:B------:R-:W-:Y:S01]  /*9a40*/  IMAD R0, R167.reuse, c[0x0][0x19c], RZ ;  /* 0x00006700a7007a24 */ /* 0x040fe200078e02ff */
[----:B--23--:R-:W-:Y:S05]  /*9a50*/  MOV R123, R121 ;  /* 0x00000079007b7202 */ /* 0x00cfea0000000f00 */
[----:B------:R-:W-:Y:S05]  /*9a60*/  IMAD.WIDE.U32 R2, R167, c[0x0][0x198], R122 ;  /* 0x00006600a7027a25 */ /* 0x000fea00078e007a */
[----:B------:R-:W-:Y:S05]  /*9a70*/  IADD3 R3, R3, R0, RZ ;  /* 0x0000000003037210 */ /* 0x000fea0007ffe0ff */
[----:B-----5:R2:W-:Y:S02]  /*9a80*/  STG.E.128 [R2.64], R56 ;  /* 0x0000003802007986 */ /* 0x0205e4000c101d06 */
.L_x_1533:
[----:B------:R-:W-:Y:S05]  /*9a90*/  BSYNC B1 ;  /* 0x0000000000017941 */ /* 0x000fea0003800000 */
.L_x_1532:
        /* <DEDUP_REMOVED lines=8> */
[----:B--2---:R1:W5:Y:S10]  /*9b20*/  LDG.E.128 R56, [R168.64] ;  /* 0x00000006a8387981 */ /* 0x004374000c1e1d00 */
        /* <DEDUP_REMOVED lines=13> */
[----:B---3--:R-:W-:Y:S02]  /*9c00*/  IADD3 R123, P2, R68, R166, RZ ;  /* 0x000000a6447b7210 */ /* 0x008fe40007f5e0ff */
        /* <DEDUP_REMOVED lines=73> */
.L_x_1539:
[----:B------:R-:W-:Y:S05]  /*a0a0*/  BSYNC B0 ;  /* 0x0000000000007941 */ /* 0x000fea0003800000 */
.L_x_1538:
[C---:B------:R-:W-:Y:S04]  /*a0b0*/  LEA R2, P0, R109.reuse, R122, 0x1 ;  /* 0x0000007a6d027211 */ /* 0x040fe800078008ff */
[----:B------:R-:W-:Y:S05]  /*a0c0*/  LEA.HI.X R3, R109, R121, R108, 0x1, P0 ;  /* 0x000000796d037211 */ /* 0x000fea00000f0c6c */
[----:B-----5:R2:W-:Y:S04]  /*a0d0*/  STG.E.128 [R2.64], R56 ;  /* 0x0000003802007986 */ /* 0x0205e8000c101d06 */
.L_x_1537:
[----:B------:R-:W-:Y:S05]  /*a0e0*/  BSYNC B1 ;  /* 0x0000000000017941 */ /* 0x000fea0003800000 */
.L_x_1536:
[----:B------:R-:W-:Y:S11]  /*a0f0*/  ISETP.GE.AND P0, PT, R10, c[0x0][0x220], PT ;  /* 0x000088000a007a0c */ /* 0x000ff60003f06270 */
[----:B------:R-:W-:Y:S02]  /*a100*/  @!UPT UIADD3 URZ, URZ, URZ, URZ ;  /* 0x0000003f3f3ff290 */ /* 0x000fe4000fffe03f */
        /* <DEDUP_REMOVED lines=93> */
.L_x_1541:
[----:B------:R-:W-:Y:S05]  /*a6e0*/  BSYNC B0 ;  /* 0x0000000000007941 */ /* 0x000fea0003800000 */
.L_x_1540:
[C---:B------:R-:W-:Y:S04]  /*a6f0*/  LEA R2, P0, R113.reuse, R122, 0x1 ;  /* 0x0000007a71027211 */ /* 0x040fe800078008ff */
[----:B------:R-:W-:Y:S05]  /*a700*/  LEA.HI.X R3, R113, R121, R112, 0x1, P0 ;  /* 0x0000007971037211 */ /* 0x000fea00000f0c70 */
[----:B-----5:R2:W-:Y:S04]  /*a710*/  STG.E.128 [R2.64], R56 ;  /* 0x0000003802007986 */ /* 0x0205e8000c101d06 */
.L_x_1531:
[----:B------:R-:W-:Y:S05]  /*a720*/  BSYNC B2 ;  /* 0x0000000000027941 */ /* 0x000fea0003800000 */
.L_x_1530:
[----:B-12-4-:R-:W-:Y:S01]  /*a730*/  IMAD.MOV.U32 R3, RZ, RZ, c[0x0][0x230] ;  /* 0x00008c00ff037624 */ /* 0x016fe200078e00ff */
[----:B------:R-:W-:Y:S03]  /*a740*/  ULDC UR4, c[0x0][0x230] ;  /* 0x00008c0000047ab9 */ /* 0x000fe60000000800 */
[----:B------:R-:W-:Y:S05]  /*a750*/  IMAD.U32 R3, R3, -0x20, RZ ;  /* 0xffffffe003037824 */ /* 0x000fea00078e00ff */
[C---:B------:R-:W-:Y:S02]  /*a760*/  LEA R132, P1, R3.reuse, R132, 0x1 ;  /* 0x0000008403847211 */ /* 0x040fe400078208ff */
[C---:B------:R-:W-:Y:S02]  /*a770*/  LEA R130, P0, R3.reuse, R130, 0x1 ;  /* 0x0000008203827211 */ /* 0x040fe400078008ff */
[C---:B------:R-:W-:Y:S02]  /*a780*/  LEA.HI.X.SX32 R133, R3.reuse, R133, 0x1, P1 ;  /* 0x0000008503857211 */ /* 0x040fe400008f0eff */
[----:B------:R-:W-:Y:S01]  /*a790*/  LEA.HI.X.SX32 R131, R3, R131, 0x1, P0 ;  /* 0x0000008303837211 */ /* 0x000fe200000f0eff */
[----:B------:R-:W-:-:S05]  /*a7a0*/  BRA `(.L_x_1493) ;  /* 0x000005e000007947 */ /* 0x000fca0003800000 */
.L_x_1467:
[----:B------:R-:W-:Y:S01]  /*a7b0*/  BSSY B0, `(.L_x_1542) ;  /* 0x000000e000007945 */ /* 0x000fe20003800000 */
[----:B------:R-:W-:-:S05]  /*a7c0*/  @!P6 BRA `(.L_x_1543) ;  /* 0x000000c00000e947 */ /* 0x000fca0003800000 */
[----:B------:R-:W-:Y:S02]  /*a7d0*/  ISETP.NE.AND P0, PT, R140, RZ, PT ;  /* 0x000000ff8c00720c */ /* 0x000fe40003f05270 */
[----:B------:R-:W-:Y:S11]  /*a7e0*/  ISETP.NE.AND P5, PT, R138, RZ, PT ;  /* 0x000000ff8a00720c */ /* 0x000ff60003fa5270 */
[----:B------:R-:W2:Y:S01]  /*a7f0*/  @P0 LDG.E.128 R24, [R128.64] ;  /* 0x0000000680180981 */ /* 0x000ea2000c1e1d00 */
[--C-:B------:R-:W-:Y:S05]  /*a800*/  @P0 IMAD.MOV.U32 R123, RZ, RZ, R121.reuse ;  /* 0x000000ffff7b0224 */ /* 0x100fea00078e0079 */
[----:B--2---:R1:W-:Y:S01]  /*a810*/  @P0 STG.E.128 [R122.64], R24 ;  /* 0x000000187a000986 */ /* 0x0043e2000c101d06 */
[----:B------:R-:W-:Y:S03]  /*a820*/  ISETP.NE.AND P0, PT, R136, RZ, PT ;  /* 0x000000ff8800720c */ /* 0x000fe60003f05270 */
[----:B------:R-:W2:Y:S01]  /*a830*/  @P5 LDG.E.128 R20, [R128.64+0x80] ;  /* 0x0000800680145981 */ /* 0x000ea2000c1e1d00 */
[--C-:B-1----:R-:W-:Y:S05]  /*a840*/  @P5 IMAD.MOV.U32 R123, RZ, RZ, R121.reuse ;  /* 0x000000ffff7b5224 */ /* 0x102fea00078e0079 */
[----:B--2---:R1:W-:Y:S04]  /*a850*/  @P5 STG.E.128 [R122.64+0x80], R20 ;  /* 0x000080147a005986 */ /* 0x0043e8000c101d06 */
[----:B------:R-:W2:Y:S01]  /*a860*/  @P0 LDG.E.128 R4, [R128.64+0x100] ;  /* 0x0001000680040981 */ /* 0x000ea2000c1e1d00 */
[----:B-1----:R-:W-:Y:S05]  /*a870*/  @P0 IMAD.MOV.U32 R123, RZ, RZ, R121 ;  /* 0x000000ffff7b0224 */ /* 0x002fea00078e0079 */
[----:B--2---:R1:W-:Y:S02]  /*a880*/  @P0 STG.E.128 [R122.64+0x100], R4 ;  /* 0x000100047a000986 */ /* 0x0043e4000c101d06 */
.L_x_1543:
[----:B------:R-:W-:Y:S05]  /*a890*/  BSYNC B0 ;  /* 0x0000000000007941 */ /* 0x000fea0003800000 */
.L_x_1542:
        /* <DEDUP_REMOVED lines=24> */
.L_x_1545:
[----:B------:R-:W-:Y:S05]  /*aa20*/  BSYNC B0 ;  /* 0x0000000000007941 */ /* 0x000fea0003800000 */
.L_x_1544:
[----:B------:R-:W-:Y:S01]  /*aa30*/  BSSY B0, `(.L_x_1546) ;  /* 0x0000018000007945 */ /* 0x000fe20003800000 */
[----:B------:R-:W-:-:S05]  /*aa40*/  @!P2 BRA `(.L_x_1547) ;  /* 0x000001600000a947 */ /* 0x000fca0003800000 */
[----:B------:R-:W-:Y:S02]  /*aa50*/  ISETP.NE.AND P4, PT, R140, RZ, PT ;  /* 0x000000ff8c00720c */ /* 0x000fe40003f85270 */
[----:B------:R-:W-:Y:S11]  /*aa60*/  ISETP.NE.AND P5, PT, R138, RZ, PT ;  /* 0x000000ff8a00720c */ /* 0x000ff60003fa5270 */
[C---:B-1----:R-:W-:Y:S02]  /*aa70*/  @P4 LEA R4, P0, R89.reuse, R128, 0x1 ;  /* 0x0000008059044211 */ /* 0x042fe400078008ff */
[----:B------:R-:W-:Y:S02]  /*aa80*/  @P4 LEA R30, P2, R164, R122, 0x1 ;  /* 0x0000007aa41e4211 */ /* 0x000fe400078408ff */
[----:B------:R-:W-:Y:S02]  /*aa90*/  @P4 LEA.HI.X R5, R89, R129, R86, 0x1, P0 ;  /* 0x0000008159054211 */ /* 0x000fe400000f0c56 */
[-C--:B------:R-:W-:Y:S02]  /*aaa0*/  @P5 LEA R28, P0, R92, R128.reuse, 0x1 ;  /* 0x000000805c1c5211 */ /* 0x080fe400078008ff */
        /* <DEDUP_REMOVED lines=16> */
.L_x_1547:
[----:B------:R-:W-:Y:S05]  /*abb0*/  BSYNC B0 ;  /* 0x0000000000007941 */ /* 0x000fea0003800000 */
.L_x_1546:
[----:B------:R-:W-:Y:S01]  /*abc0*/  UMOV UR4, URZ ;  /* 0x0000003f00047c82 */ /* 0x000fe20008000000 */
[----:B------:R-:W-:Y:S01]  /*abd0*/  BSSY B0, `(.L_x_1493) ;  /* 0x000001b000007945 */ /* 0x000fe20003800000 */
[----:B------:R-:W-:-:S05]  /*abe0*/  @!P1 BRA `(.L_x_1548) ;  /* 0x0000019000009947 */ /* 0x000fca0003800000 */
[----:B------:R-:W-:Y:S02]  /*abf0*/  ISETP.NE.AND P1, PT, R140, RZ, PT ;  /* 0x000000ff8c00720c */ /* 0x000fe40003f25270 */
[----:B------:R-:W-:Y:S11]  /*ac00*/  ISETP.NE.AND P4, PT, R138, RZ, PT ;  /* 0x000000ff8a00720c */ /* 0x000ff60003f85270 */
[----:B------:R-:W-:Y:S02]  /*ac10*/  @P1 IMAD.MOV.U32 R3, RZ, RZ, 0x60 ;  /* 0x00000060ff031424 */ /* 0x000fe400078e00ff */
[----:B-1----:R-:W-:Y:S01]  /*ac20*/  @P1 IMAD.MOV.U32 R123, RZ, RZ, R121 ;  /* 0x000000ffff7b1224 */ /* 0x002fe200078e0079 */
[----:B------:R-:W-:Y:S01]  /*ac30*/  @P4 LEA R2, P0, R107, R128, 0x1 ;  /* 0x000000806b024211 */ /* 0x000fe200078008ff */
[----:B------:R-:W-:Y:S01]  /*ac40*/  @P1 IMAD.WIDE.U32 R4, R3, c[0x0][0x288], R128 ;  /* 0x0000a20003041a25 */ /* 0x000fe200078e0080 */
[----:B------:R-:W-:Y:S03]  /*ac50*/  @P4 LEA R28, P2, R109, R122, 0x1 ;  /* 0x0000007a6d1c4211 */ /* 0x000fe600078408ff */
        /* <DEDUP_REMOVED lines=18> */
.L_x_1548:
[----:B------:R-:W-:Y:S05]  /*ad80*/  BSYNC B0 ;  /* 0x0000000000007941 */ /* 0x000fea0003800000 */
.L_x_1493:
[----:B------:R-:W-:Y:S04]  /*ad90*/  IMAD.MOV.U32 R0, RZ, RZ, c[0x0][0x288] ;  /* 0x0000a200ff007624 */ /* 0x000fe800078e00ff */
[----:B------:R-:W-:Y:S05]  /*ada0*/  IMAD.U32 R3, R0, -0x40, RZ ;  /* 0xffffffc000037824 */ /* 0x000fea00078e00ff */
[C---:B------:R-:W-:Y:S04]  /*adb0*/  LEA R128, P0, R3.reuse, R128, 0x1 ;  /* 0x0000008003807211 */ /* 0x040fe800078008ff */
[----:B------:R-:W-:Y:S01]  /*adc0*/  LEA.HI.X.SX32 R129, R3, R129, 0x1, P0 ;  /* 0x0000008103817211 */ /* 0x000fe200000f0eff */
[----:B------:R-:W-:-:S05]  /*add0*/  @!P3 BRA `(.L_x_1549) ;  /* 0x000004b00000b947 */ /* 0x000fca0003800000 */
[----:B------:R-:W-:Y:S04]  /*ade0*/  IADD3 R3, R9, -0x1, RZ ;  /* 0xffffffff09037810 */ /* 0x000fe80007ffe0ff */
[----:B------:R-:W-:Y:S11]  /*adf0*/  ISETP.GT.AND P0, PT, R3, R82, PT ;  /* 0x000000520300720c */ /* 0x000ff60003f04270 */
[----:B------:R-:W-:Y:S02]  /*ae00*/  @!UPT UIADD3 URZ, URZ, URZ, URZ ;  /* 0x0000003f3f3ff290 */ /* 0x000fe4000fffe03f */
[----:B------:R-:W-:-:S05]  /*ae10*/  @!P0 BRA `(.L_x_1550) ;  /* 0x0000050000008947 */ /* 0x000fca0003800000 */
[----:B-12---:R-:W-:Y:S01]  /*ae20*/  IMAD.MOV.U32 R20, RZ, RZ, RZ ;  /* 0x000000ffff147224 */ /* 0x006fe200078e00ff */
        /* <DEDUP_REMOVED lines=70> */
.L_x_1549:
[----:B-1-3--:R-:W-:Y:S01]  /*b290*/  MOV R123, R121 ;  /* 0x00000079007b7202 */ /* 0x00afe20000000f00 */
[----:B------:R-:W-:Y:S02]  /*b2a0*/  IMAD.MOV.U32 R2, RZ, RZ, c[0x0][0x1a0] ;  /* 0x00006800ff027624 */ /* 0x000fe400078e00ff */
[----:B------:R-:W-:Y:S03]  /*b2b0*/  IMAD.MOV.U32 R0, RZ, RZ, c[0x0][0x198] ;  /* 0x00006600ff007624 */ /* 0x000fe600078e00ff */
[----:B------:R-:W-:Y:S01]  /*b2c0*/  LEA R3, -R2, RZ, 0x6 ;  /* 0x000000ff02037211 */ /* 0x000fe200078e31ff */
[----:B--2---:R-:W-:Y:S03]  /*b2d0*/  IMAD.U32 R5, R0, -0x40, RZ ;  /* 0xffffffc000057824 */ /* 0x004fe600078e00ff */
[----:B------:R-:W-:Y:S02]  /*b2e0*/  LEA R124, P1, R3, R124, 0x1 ;  /* 0x0000007c037c7211 */ /* 0x000fe400078208ff */
[----:B------:R-:W-:Y:S02]  /*b2f0*/  LEA R122, P0, R5, R122, 0x1 ;  /* 0x0000007a057a7211 */ /* 0x000fe400078008ff */
[----:B------:R-:W-:Y:S02]  /*b300*/  LEA.HI.X.SX32 R125, R3, R125, 0x1, P1 ;  /* 0x0000007d037d7211 */ /* 0x000fe400008f0eff */
[----:B------:R-:W-:Y:S02]  /*b310*/  LEA.HI.X.SX32 R121, R5, R123, 0x1, P0 ;  /* 0x0000007b05797211 */ /* 0x000fe400000f0eff */
.L_x_1550:
[----:B------:R-:W-:Y:S04]  /*b320*/  IADD3 R9, R9, -0x1, RZ ;  /* 0xffffffff09097810 */ /* 0x000fe80007ffe0ff */
[----:B------:R-:W-:Y:S11]  /*b330*/  ISETP.GT.AND P0, PT, R9, R82, PT ;  /* 0x000000520900720c */ /* 0x000ff60003f04270 */
[----:B------:R-:W-:Y:S02]  /*b340*/  @!UPT UIADD3 URZ, URZ, URZ, URZ ;  /* 0x0000003f3f3ff290 */ /* 0x000fe4000fffe03f */
[----:B------:R-:W-:-:S05]  /*b350*/  @P0 BRA `(.L_x_1551) ;  /* 0xffff760000000947 */ /* 0x000fca000383ffff */
.L_x_1458:
[----:B-1----:R-:W-:Y:S01]  /*b360*/  BAR.SYNC.DEFER_BLOCKING 0x0 ;  /* 0x0000000000007b1d */ /* 0x002fe20000010000 */
[----:B------:R-:W-:Y:S01]  /*b370*/  ISETP.NE.AND P2, PT, RZ, c[0x0][0x230], PT ;  /* 0x00008c00ff007a0c */ /* 0x000fe20003f45270 */
[----:B--2---:R-:W-:Y:S01]  /*b380*/  IMAD.MOV.U32 R5, RZ, RZ, c[0x0][0x190] ;  /* 0x00006400ff057624 */ /* 0x004fe200078e00ff */
        /* <DEDUP_REMOVED lines=29> */
[----:B--2---:R-:W-:-:S04]  /*b560*/  IMAD.IADD R12, R85, 0x1, R12 ;  /* 0x00000001550c7824 */ /* 0x004fc800078e020c */
[----:B------:R-:W-:Y:S02]  /*b570*/  IMAD R7, R141, R12, RZ ;  /* 0x0000000c8d077224 */ /* 0x000fe400078e02ff */
[----:B------:R-:W-:-:S03]  /*b580*/  IMAD.IADD R12, R203, 0x1, -R146 ;  /* 0x00000001cb0c7824 */ /* 0x000fc600078e0a92 */
[----:B------:R-:W-:Y:S02]  /*b590*/  SHF.R.S32.HI R13, RZ, 0x1f, R7 ;  /* 0x0000001fff0d7819 */ /* 0x000fe40000011407 */
[-C--:B------:R-:W-:Y:S02]  /*b5a0*/  IADD3 R3, P5, R142, R7.reuse, RZ ;  /* 0x000000078e037210 */ /* 0x080fe40007fbe0ff */
[----:B------:R-:W-:Y:S02]  /*b5b0*/  IADD3 R2, P6, R14, R7, RZ ;  /* 0x000000070e027210 */ /* 0x000fe40007fde0ff */
[----:B------:R-:W-:Y:S02]  /*b5c0*/  LEA.HI.X.SX32 R142, R142, R13, 0x1, P5 ;  /* 0x0000000d8e8e7211 */ /* 0x000fe400028f0eff */
[----:B------:R-:W-:Y:S02]  /*b5d0*/  LEA R22, P5, R0, c[0x0][0x160], 0x1 ;  /* 0x0000580000167a11 */ /* 0x000fe400078a08ff */
[----:B------:R-:W-:-:S02]  /*b5e0*/  ISETP.GE.AND P4, PT, R154, R12, PT ;  /* 0x0000000c9a00720c */ /* 0x000fc40003f86270 */
[----:B------:R-:W-:Y:S01]  /*b5f0*/  LEA.HI.X R23, R0, c[0x0][0x164], R5, 0x1, P5 ;  /* 0x0000590000177a11 */ /* 0x000fe200028f0c05 */
[----:B------:R-:W-:Y:S01]  /*b600*/  IMAD.X R0, R15, 0x1, R13, P6 ;  /* 0x000000010f007824 */ /* 0x000fe200030e060d */
[----:B------:R-:W-:Y:S01]  /*b610*/  ISETP.GT.AND P4, PT, R60, -0x8, !P4 ;  /* 0xfffffff83c00780c */ /* 0x000fe20006784270 */
[----:B------:R-:W-:Y:S11]  /*b620*/  @!P2 BRA `(.L_x_1554) ;  /* 0x000026d00000a947 */ /* 0x000ff60003800000 */
[C---:B------:R-:W-:Y:S01]  /*b630*/  IMAD.SHL.U32 R16, R3.reuse, 0x2, RZ ;  /* 0x0000000203107824 */ /* 0x040fe200078e00ff */
[----:B------:R-:W-:Y:S01]  /*b640*/  SHF.L.U64.HI R142, R3, 0x1, R142 ;  /* 0x00000001038e7819 */ /* 0x000fe2000001028e */
[----:B------:R-:W-:Y:S03]  /*b650*/  BSSY B2, `(.L_x_1555) ;  /* 0x0000099000027945 */ /* 0x000fe60003800000 */
[C---:B------:R-:W-:Y:S02]  /*b660*/  IADD3 R18, P5, R16.reuse, c[0x0][0x2a8], RZ ;  /* 0x0000aa0010127a10 */ /* 0x040fe40007fbe0ff */
[----:B------:R-:W-:-:S02]  /*b670*/  IADD3 R16, P2, R16, c[0x0][0x2b0], RZ ;  /* 0x0000ac0010107a10 */ /* 0x000fc40007f5e0ff */
[C---:B------:R-:W-:Y:S02]  /*b680*/  IADD3.X R19, R142.reuse, c[0x0][0x2ac], RZ, P5, !PT ;  /* 0x0000ab008e137a10 */ /* 0x040fe40002ffe4ff */
        /* <DEDUP_REMOVED lines=12> */
[----:B-----5:R-:W-:Y:S01]  /*b750*/  HADD2.F32 R28, -RZ, R27.H0_H0 ;  /* 0x2000001bff1c7230 */ /* 0x020fe20000004100 */
[----:B------:R-:W-:Y:S01]  /*b760*/  MOV R29, R26 ;  /* 0x0000001a001d7202 */ /* 0x000fe20000000f00 */
[----:B------:R-:W-:Y:S02]  /*b770*/  HADD2.F32 R30, -RZ, R25.H1_H1 ;  /* 0x30000019ff1e7230 */ /* 0x000fe40000004100 */
[----:B------:R-:W-:Y:S02]  /*b780*/  HADD2.F32 R27, -RZ, R27.H1_H1 ;  /* 0x3000001bff1b7230 */ /* 0x000fe40000004100 */
[----:B------:R-:W-:-:S02]  /*b790*/  HADD2.F32 R31, -RZ, R25.H0_H0 ;  /* 0x20000019ff1f7230 */ /* 0x000fc40000004100 */
[----:B----4-:R-:W-:Y:S02]  /*b7a0*/  HADD2.F32 R7, -RZ, R2.H1_H1 ;  /* 0x30000002ff077230 */ /* 0x010fe40000004100 */
[----:B------:R-:W-:Y:S02]  /*b7b0*/  HADD2.F32 R0, -RZ, R3.H1_H1 ;  /* 0x30000003ff007230 */ /* 0x000fe40000004100 */
[----:B--2---:R-:W-:Y:S01]  /*b7c0*/  HADD2.F32 R26, -RZ, R4.H1_H1 ;  /* 0x30000004ff1a7230 */ /* 0x004fe20000004100 */
[-C--:B------:R-:W-:Y:S01]  /*b7d0*/  FMUL.FTZ R13, R30, R7.reuse ;  /* 0x000000071e0d7220 */ /* 0x080fe20000410000 */
[----:B------:R-:W-:Y:S01]  /*b7e0*/  HADD2.F32 R25, -RZ, R5.H1_H1 ;  /* 0x30000005ff197230 */ /* 0x000fe20000004100 */
[-C--:B------:R-:W-:Y:S01]  /*b7f0*/  FMUL.FTZ R6, R27, R0.reuse ;  /* 0x000000001b067220 */ /* 0x080fe20000410000 */
[----:B------:R-:W-:Y:S01]  /*b800*/  HADD2.F32 R2, -RZ, R2.H0_H0 ;  /* 0x20000002ff027230 */ /* 0x000fe20000004100 */
[C---:B------:R-:W-:Y:S01]  /*b810*/  FMUL.FTZ R7, R31.reuse, R7 ;  /* 0x000000071f077220 */ /* 0x040fe20000410000 */
[----:B------:R-:W-:Y:S01]  /*b820*/  HADD2.F32 R3, -RZ, R3.H0_H0 ;  /* 0x20000003ff037230 */ /* 0x000fe20000004100 */
[----:B------:R-:W-:Y:S01]  /*b830*/  FMUL.FTZ R0, R28, R0 ;  /* 0x000000001c007220 */ /* 0x000fe20000410000 */
[----:B------:R-:W-:Y:S01]  /*b840*/  HADD2.F32 R4, -RZ, R4.H0_H0 ;  /* 0x20000004ff047230 */ /* 0x000fe20000004100 */
[----:B------:R-:W-:-:S02]  /*b850*/  FFMA.FTZ R13, R31, R26, -R13 ;  /* 0x0000001a1f0d7223 */ /* 0x000fc4000001080d */
[-C--:B------:R-:W-:Y:S02]  /*b860*/  FFMA.FTZ R6, R28, R25.reuse, -R6 ;  /* 0x000000191c067223 */ /* 0x080fe40000010806 */
[----:B------:R-:W-:Y:S01]  /*b870*/  FFMA.FTZ R26, R30, R26, R7 ;  /* 0x0000001a1e1a7223 */ /* 0x000fe20000010007 */
[--C-:B------:R-:W-:Y:S01]  /*b880*/  HADD2.F32 R7, -RZ, R24.reuse.H0_H0 ;  /* 0x20000018ff077230 */ /* 0x100fe20000004100 */
[----:B------:R-:W-:Y:S01]  /*b890*/  FFMA.FTZ R25, R27, R25, R0 ;  /* 0x000000191b197223 */ /* 0x000fe20000010000 */
[----:B------:R-:W-:Y:S02]  /*b8a0*/  HADD2.F32 R27, -RZ, R24.H1_H1 ;  /* 0x30000018ff1b7230 */ /* 0x000fe40000004100 */
[--C-:B------:R-:W-:Y:S01]  /*b8b0*/  HADD2.F32 R24, -RZ, R29.reuse.H1_H1 ;  /* 0x3000001dff187230 */ /* 0x100fe20000004100 */
[-C--:B------:R-:W-:Y:S01]  /*b8c0*/  FMUL.FTZ R28, R7, R2.reuse ;  /* 0x00000002071c7220 */ /* 0x080fe20000410000 */
[----:B------:R-:W-:Y:S01]  /*b8d0*/  HADD2.F32 R0, -RZ, R29.H0_H0 ;  /* 0x2000001dff007230 */ /* 0x000fe20000004100 */
[----:B------:R-:W-:Y:S01]  /*b8e0*/  F2FP.PACK_AB R13, R26, R13 ;  /* 0x0000000d1a0d723e */ /* 0x000fe200000000ff */
[----:B------:R-:W-:Y:S01]  /*b8f0*/  HADD2.F32 R29, -RZ, R5.H0_H0 ;  /* 0x20000005ff1d7230 */ /* 0x000fe20000004100 */
[----:B------:R-:W-:-:S02]  /*b900*/  FMUL.FTZ R5, R27, R2 ;  /* 0x000000021b057220 */ /* 0x000fc40000410000 */
[-C--:B------:R-:W-:Y:S02]  /*b910*/  FMUL.FTZ R2, R24, R3.reuse ;  /* 0x0000000318027220 */ /* 0x080fe40000410000 */
[C---:B------:R-:W-:Y:S02]  /*b920*/  FMUL.FTZ R3, R0.reuse, R3 ;  /* 0x0000000300037220 */ /* 0x040fe40000410000 */
[-C--:B------:R-:W-:Y:S02]  /*b930*/  FFMA.FTZ R5, R7, R4.reuse, -R5 ;  /* 0x0000000407057223 */ /* 0x080fe40000010805 */
[----:B------:R-:W-:Y:S01]  /*b940*/  FFMA.FTZ R28, R27, R4, R28 ;  /* 0x000000041b1c7223 */ /* 0x000fe2000001001c */
[----:B------:R-:W-:Y:S01]  /*b950*/  F2FP.PACK_AB R27, R25, R6 ;  /* 0x00000006191b723e */ /* 0x000fe200000000ff */
[----:B------:R-:W-:Y:S01]  /*b960*/  FFMA.FTZ R2, R0, R29, -R2 ;  /* 0x0000001d00027223 */ /* 0x000fe20000010802 */
[----:B------:R-:W-:Y:S01]  /*b970*/  MOV R25, R13 ;  /* 0x0000000d00197202 */ /* 0x000fe20000000f00 */
[----:B------:R-:W-:Y:S01]  /*b980*/  FFMA.FTZ R3, R24, R29, R3 ;  /* 0x0000001d18037223 */ /* 0x000fe20000010003 */
[----:B------:R-:W-:-:S04]  /*b990*/  F2FP.PACK_AB R24, R28, R5 ;  /* 0x000000051c18723e */ /* 0x000fc800000000ff */
[----:B------:R-:W-:Y:S02]  /*b9a0*/  F2FP.PACK_AB R26, R3, R2 ;  /* 0x00000002031a723e */ /* 0x000fe400000000ff */
.L_x_1560:
[----:B------:R-:W-:Y:S05]  /*b9b0*/  BSYNC B0 ;  /* 0x0000000000007941 */ /* 0x000fea0003800000 */
.L_x_1559:
[----:B-----5:R4:W-:Y:S02]  /*b9c0*/  STS.128 [R204], R24 ;  /* 0x00000018cc007388 */ /* 0x0209e40000000c00 */
.L_x_1558:
[----:B------:R-:W-:Y:S05]  /*b9d0*/  BSYNC B1 ;  /* 0x0000000000017941 */ /* 0x000fea0003800000 */
.L_x_1557:
        /* <DEDUP_REMOVED lines=9> */
[----:B-----5:R-:W-:Y:S01]  /*ba70*/  HADD2.F32 R28, -RZ, R27.H0_H0 ;  /* 0x2000001bff1c7230 */ /* 0x020fe20000004100 */
[----:B------:R-:W-:Y:S01]  /*ba80*/  MOV R29, R26 ;  /* 0x0000001a001d7202 */ /* 0x000fe20000000f00 */
[----:B------:R-:W-:Y:S02]  /*ba90*/  HADD2.F32 R30, -RZ, R25.H1_H1 ;  /* 0x30000019ff1e7230 */ /* 0x000fe40000004100 */
[----:B------:R-:W-:Y:S02]  /*baa0*/  HADD2.F32 R27, -RZ, R27.H1_H1 ;  /* 0x3000001bff1b7230 */ /* 0x000fe40000004100 */
[----:B------:R-:W-:-:S02]  /*bab0*/  HADD2.F32 R31, -RZ, R25.H0_H0 ;  /* 0x20000019ff1f7230 */ /* 0x000fc40000004100 */
[----:B--2---:R-:W-:Y:S02]  /*bac0*/  HADD2.F32 R7, -RZ, R2.H1_H1 ;  /* 0x30000002ff077230 */ /* 0x004fe40000004100 */
[----:B------:R-:W-:Y:S02]  /*bad0*/  HADD2.F32 R0, -RZ, R3.H1_H1 ;  /* 0x30000003ff007230 */ /* 0x000fe40000004100 */
[----:B---3--:R-:W-:Y:S01]  /*bae0*/  HADD2.F32 R26, -RZ, R4.H1_H1 ;  /* 0x30000004ff1a7230 */ /* 0x008fe20000004100 */
        /* <DEDUP_REMOVED lines=30> */
.L_x_1564:
[----:B------:R-:W-:Y:S05]  /*bcd0*/  BSYNC B0 ;  /* 0x0000000000007941 */ /* 0x000fea0003800000 */
.L_x_1563:
[----:B-----5:R1:W-:Y:S02]  /*bce0*/  STS.128 [R204+0x2000], R24 ;  /* 0x00200018cc007388 */ /* 0x0203e40000000c00 */
.L_x_1562:
[----:B------:R-:W-:Y:S05]  /*bcf0*/  BSYNC B1 ;  /* 0x0000000000017941 */ /* 0x000fea0003800000 */
.L_x_1561:
[----:B------:R1:W-:Y:S01]  /*bd00*/  @P0 STS.128 [R204+0x4000], RZ ;  /* 0x004000ffcc000388 */ /* 0x0003e20000000c00 */
[----:B------:R-:W-:Y:S05]  /*bd10*/  @P0 BRA `(.L_x_1556) ;  /* 0x000002c000000947 */ /* 0x000fea0003800000 */
[----:B--2-4-:R-:W5:Y:S01]  /*bd20*/  LDG.E.128 R32, [R32.64+0x100] ;  /* 0x0001000620207981 */ /* 0x014f62000c1e1d00 */
[----:B------:R-:W-:Y:S01]  /*bd30*/  ISETP.GE.AND P2, PT, R10, c[0x0][0x230], PT ;  /* 0x00008c000a007a0c */ /* 0x000fe20003f46270 */
[----:B------:R-:W-:-:S12]  /*bd40*/  BSSY B0, `(.L_x_1565) ;  /* 0x0000028000007945 */ /* 0x000fd80003800000 */
[----:B------:R-:W-:Y:S05]  /*bd50*/  @P2 BRA `(.L_x_1566) ;  /* 0x0000026000002947 */ /* 0x000fea0003800000 */
[----:B------:R-:W2:Y:S04]  /*bd60*/  LDG.E.64 R2, [R16.64+0x80] ;  /* 0x0000800610027981 */ /* 0x000ea8000c1e1b00 */
[----:B------:R-:W4:Y:S01]  /*bd70*/  LDG.E.64 R4, [R18.64+0x80] ;  /* 0x0000800612047981 */ /* 0x000f22000c1e1b00 */
[----:B-----5:R-:W-:Y:S02]  /*bd80*/  HADD2.F32 R28, -RZ, R33.H1_H1 ;  /* 0x30000021ff1c7230 */ /* 0x020fe40000004100 */
[----:B-1----:R-:W-:Y:S02]  /*bd90*/  HADD2.F32 R26, -RZ, R35.H1_H1 ;  /* 0x30000023ff1a7230 */ /* 0x002fe40000004100 */
[----:B------:R-:W-:Y:S02]  /*bda0*/  HADD2.F32 R29, -RZ, R33.H0_H0 ;  /* 0x20000021ff1d7230 */ /* 0x000fe40000004100 */
[----:B------:R-:W-:-:S02]  /*bdb0*/  HADD2.F32 R27, -RZ, R35.H0_H0 ;  /* 0x20000023ff1b7230 */ /* 0x000fc40000004100 */
[----:B--2---:R-:W-:Y:S02]  /*bdc0*/  HADD2.F32 R7, -RZ, R2.H1_H1 ;  /* 0x30000002ff077230 */ /* 0x004fe40000004100 */
[----:B------:R-:W-:Y:S02]  /*bdd0*/  HADD2.F32 R0, -RZ, R3.H1_H1 ;  /* 0x30000003ff007230 */ /* 0x000fe40000004100 */
[----:B----4-:R-:W-:Y:S01]  /*bde0*/  HADD2.F32 R24, -RZ, R4.H1_H1 ;  /* 0x30000004ff187230 */ /* 0x010fe20000004100 */
[-C--:B------:R-:W-:Y:S01]  /*bdf0*/  FMUL.FTZ R13, R28, R7.reuse ;  /* 0x000000071c0d7220 */ /* 0x080fe20000410000 */
[----:B------:R-:W-:Y:S01]  /*be00*/  HADD2.F32 R25, -RZ, R5.H1_H1 ;  /* 0x30000005ff197230 */ /* 0x000fe20000004100 */
[-C--:B------:R-:W-:Y:S01]  /*be10*/  FMUL.FTZ R6, R26, R0.reuse ;  /* 0x000000001a067220 */ /* 0x080fe20000410000 */
[----:B------:R-:W-:Y:S01]  /*be20*/  HADD2.F32 R2, -RZ, R2.H0_H0 ;  /* 0x20000002ff027230 */ /* 0x000fe20000004100 */
[----:B------:R-:W-:Y:S01]  /*be30*/  FMUL.FTZ R7, R29, R7 ;  /* 0x000000071d077220 */ /* 0x000fe20000410000 */
[----:B------:R-:W-:Y:S01]  /*be40*/  HADD2.F32 R3, -RZ, R3.H0_H0 ;  /* 0x20000003ff037230 */ /* 0x000fe20000004100 */
[----:B------:R-:W-:Y:S01]  /*be50*/  FMUL.FTZ R0, R27, R0 ;  /* 0x000000001b007220 */ /* 0x000fe20000410000 */
[----:B------:R-:W-:Y:S01]  /*be60*/  HADD2.F32 R4, -RZ, R4.H0_H0 ;  /* 0x20000004ff047230 */ /* 0x000fe20000004100 */
[-C--:B------:R-:W-:Y:S01]  /*be70*/  FFMA.FTZ R13, R29, R24.reuse, -R13 ;  /* 0x000000181d0d7223 */ /* 0x080fe2000001080d */
[----:B------:R-:W-:Y:S01]  /*be80*/  HADD2.F32 R29, -RZ, R5.H0_H0 ;  /* 0x20000005ff1d7230 */ /* 0x000fe20000004100 */
[-C--:B------:R-:W-:Y:S01]  /*be90*/  FFMA.FTZ R6, R27, R25.reuse, -R6 ;  /* 0x000000191b067223 */ /* 0x080fe20000010806 */
[--C-:B------:R-:W-:Y:S01]  /*bea0*/  HADD2.F32 R27, -RZ, R32.reuse.H1_H1 ;  /* 0x30000020ff1b7230 */ /* 0x100fe20000004100 */
[----:B------:R-:W-:Y:S01]  /*beb0*/  FFMA.FTZ R24, R28, R24, R7 ;  /* 0x000000181c187223 */ /* 0x000fe20000010007 */
[----:B------:R-:W-:Y:S01]  /*bec0*/  HADD2.F32 R7, -RZ, R32.H0_H0 ;  /* 0x20000020ff077230 */ /* 0x000fe20000004100 */
[----:B------:R-:W-:Y:S01]  /*bed0*/  FFMA.FTZ R25, R26, R25, R0 ;  /* 0x000000191a197223 */ /* 0x000fe20000010000 */
[--C-:B------:R-:W-:Y:S01]  /*bee0*/  HADD2.F32 R0, -RZ, R34.reuse.H0_H0 ;  /* 0x20000022ff007230 */ /* 0x100fe20000004100 */
[-C--:B------:R-:W-:Y:S01]  /*bef0*/  FMUL.FTZ R5, R27, R2.reuse ;  /* 0x000000021b057220 */ /* 0x080fe20000410000 */
[----:B------:R-:W-:Y:S01]  /*bf00*/  HADD2.F32 R34, -RZ, R34.H1_H1 ;  /* 0x30000022ff227230 */ /* 0x000fe20000004100 */
[C---:B------:R-:W-:Y:S01]  /*bf10*/  FMUL.FTZ R26, R7.reuse, R2 ;  /* 0x00000002071a7220 */ /* 0x040fe20000410000 */
[----:B------:R-:W-:Y:S01]  /*bf20*/  F2FP.PACK_AB R33, R24, R13 ;  /* 0x0000000d1821723e */ /* 0x000fe200000000ff */
[----:B------:R-:W-:Y:S01]  /*bf30*/  FFMA.FTZ R5, R7, R4, -R5 ;  /* 0x0000000407057223 */ /* 0x000fe20000010805 */
[----:B------:R-:W-:Y:S01]  /*bf40*/  F2FP.PACK_AB R35, R25, R6 ;  /* 0x000000061923723e */ /* 0x000fe200000000ff */
[----:B------:R-:W-:-:S02]  /*bf50*/  FMUL.FTZ R2, R34, R3 ;  /* 0x0000000322027220 */ /* 0x000fc40000410000 */
[C---:B------:R-:W-:Y:S02]  /*bf60*/  FMUL.FTZ R3, R0.reuse, R3 ;  /* 0x0000000300037220 */ /* 0x040fe40000410000 */
[----:B------:R-:W-:Y:S02]  /*bf70*/  FFMA.FTZ R26, R27, R4, R26 ;  /* 0x000000041b1a7223 */ /* 0x000fe4000001001a */
[-C--:B------:R-:W-:Y:S02]  /*bf80*/  FFMA.FTZ R2, R0, R29.reuse, -R2 ;  /* 0x0000001d00027223 */ /* 0x080fe40000010802 */
[----:B------:R-:W-:Y:S01]  /*bf90*/  FFMA.FTZ R3, R34, R29, R3 ;  /* 0x0000001d22037223 */ /* 0x000fe20000010003 */
[----:B------:R-:W-:-:S04]  /*bfa0*/  F2FP.PACK_AB R32, R26, R5 ;  /* 0x000000051a20723e */ /* 0x000fc800000000ff */
[----:B------:R-:W-:Y:S02]  /*bfb0*/  F2FP.PACK_AB R34, R3, R2 ;  /* 0x000000020322723e */ /* 0x000fe400000000ff */
.L_x_1566:
[----:B------:R-:W-:Y:S05]  /*bfc0*/  BSYNC B0 ;  /* 0x0000000000007941 */ /* 0x000fea0003800000 */
.L_x_1565:
[----:B-----5:R2:W-:Y:S02]  /*bfd0*/  STS.128 [R204+0x4000], R32 ;  /* 0x00400020cc007388 */ /* 0x0205e40000000c00 */
.L_x_1556:
[----:B------:R-:W-:Y:S05]  /*bfe0*/  BSYNC B2 ;  /* 0x0000000000027941 */ /* 0x000fea0003800000 */
.L_x_1555:
[----:B------:R-:W-:Y:S01]  /*bff0*/  IADD3 R3, R154, 0x10, RZ ;  /* 0x000000109a037810 */ /* 0x000fe20007ffe0ff */
        /* <DEDUP_REMOVED lines=8> */
[----:B-1--4-:R1:W5:Y:S01]  /*c080*/  LDG.E.128 R24, [R20.64] ;  /* 0x0000000614187981 */ /* 0x012362000c1e1d00 */
        /* <DEDUP_REMOVED lines=43> */
.L_x_1572:
[----:B------:R-:W-:Y:S05]  /*c340*/  BSYNC B0 ;  /* 0x0000000000007941 */ /* 0x000fea0003800000 */
.L_x_1571:
[----:B-----5:R4:W-:Y:S02]  /*c350*/  STS.128 [R204+0x800], R24 ;  /* 0x00080018cc007388 */ /* 0x0209e40000000c00 */
.L_x_1570:
[----:B------:R-:W-:Y:S05]  /*c360*/  BSYNC B1 ;  /* 0x0000000000017941 */ /* 0x000fea0003800000 */
.L_x_1569:
[----:B------:R1:W-:Y:S01]  /*c370*/  @P1 STS.128 [R204+0x2800], RZ ;  /* 0x002800ffcc001388 */ /* 0x0003e20000000c00 */
[----:B------:R-:W-:Y:S01]  /*c380*/  BSSY B1, `(.L_x_1573) ;  /* 0x0000030000017945 */ /* 0x000fe20003800000 */
[----:B------:R-:W-:Y:S05]  /*c390*/  @P1 BRA `(.L_x_1574) ;  /* 0x000002e000001947 */ /* 0x000fea0003800000 */
[----:B-1--4-:R1:W5:Y:S01]  /*c3a0*/  LDG.E.128 R24, [R20.64+0x80] ;  /* 0x0000800614187981 */ /* 0x012362000c1e1d00 */
[----:B------:R-:W-:Y:S01]  /*c3b0*/  ISETP.GE.AND P2, PT, R11, c[0x0][0x230], PT ;  /* 0x00008c000b007a0c */ /* 0x000fe20003f46270 */
[----:B------:R-:W-:-:S12]  /*c3c0*/  BSSY B0, `(.L_x_1575) ;  /* 0x000002a000007945 */ /* 0x000fd80003800000 */
[----:B------:R-:W-:Y:S05]  /*c3d0*/  @P2 BRA `(.L_x_1576) ;  /* 0x0000028000002947 */ /* 0x000fea0003800000 */
[----:B------:R-:W4:Y:S04]  /*c3e0*/  LDG.E.64 R4, [R16.64+0x40] ;  /* 0x0000400610047981 */ /* 0x000f28000c1e1b00 */
[----:B--2---:R-:W2:Y:S01]  /*c3f0*/  LDG.E.64 R6, [R18.64+0x40] ;  /* 0x0000400612067981 */ /* 0x004ea2000c1e1b00 */
        /* <DEDUP_REMOVED lines=38> */
.L_x_1576:
[----:B------:R-:W-:Y:S05]  /*c660*/  BSYNC B0 ;  /* 0x0000000000007941 */ /* 0x000fea0003800000 */
.L_x_1575:
[----:B-----5:R4:W-:Y:S02]  /*c670*/  STS.128 [R204+0x2800], R24 ;  /* 0x00280018cc007388 */ /* 0x0209e40000000c00 */
.L_x_1574:
[----:B------:R-:W-:Y:S05]  /*c680*/  BSYNC B1 ;  /* 0x0000000000017941 */ /* 0x000fea0003800000 */
.L_x_1573:
        /* <DEDUP_REMOVED lines=48> */
.L_x_1578:
[----:B------:R-:W-:Y:S05]  /*c990*/  BSYNC B0 ;  /* 0x0000000000007941 */ /* 0x000fea0003800000 */
.L_x_1577:
[----:B-----5:R4:W-:Y:S02]  /*c9a0*/  STS.128 [R204+0x4800], R24 ;  /* 0x00480018cc007388 */ /* 0x0209e40000000c00 */
.L_x_1568:
[----:B------:R-:W-:Y:S05]  /*c9b0*/  BSYNC B2 ;  /* 0x0000000000027941 */ /* 0x000fea0003800000 */
.L_x_1567:
[----:B-1----:R-:W-:Y:S01]  /*c9c0*/  IADD3 R21, R154, 0x20, RZ ;  /* 0x000000209a157810 */ /* 0x002fe20007ffe0ff */
        /* <DEDUP_REMOVED lines=8> */
[----:B----4-:R4:W5:Y:S01]  /*ca50*/  LDG.E.128 R24, [R22.64] ;  /* 0x0000000616187981 */ /* 0x010962000c1e1d00 */
[----:B------:R-:W-:Y:S01]  /*ca60*/  ISETP.GE.AND P2, PT, R14, c[0x0][0x230], PT ;  /* 0x00008c000e007a0c */ /* 0x000fe20003f46270 */
[----:B------:R-:W-:-:S12]  /*ca70*/  BSSY B0, `(.L_x_1583) ;  /* 0x000002a000007945 */ /* 0x000fd80003800000 */
[----:B------:R-:W-:Y:S05]  /*ca80*/  @P2 BRA `(.L_x_1584) ;  /* 0x0000028000002947 */ /* 0x000fea0003800000 */
[----:B--2---:R-:W2:Y:S04]  /*ca90*/  LDG.E.64 R4, [R16.64] ;  /* 0x0000000610047981 */ /* 0x004ea8000c1e1b00 */
[----:B---3--:R-:W3:Y:S01]  /*caa0*/  LDG.E.64 R6, [R18.64] ;  /* 0x0000000612067981 */ /* 0x008ee2000c1e1b00 */
        /* <DEDUP_REMOVED lines=38> */
.L_x_1584:
[----:B------:R-:W-:Y:S05]  /*cd10*/  BSYNC B0 ;  /* 0x0000000000007941 */ /* 0x000fea0003800000 */
.L_x_1583:
[----:B-----5:R1:W-:Y:S02]  /*cd20*/  STS.128 [R204+0x1000], R24 ;  /* 0x00100018cc007388 */ /* 0x0203e40000000c00 */
.L_x_1582:
[----:B------:R-:W-:Y:S05]  /*cd30*/  BSYNC B1 ;  /* 0x0000000000017941 */ /* 0x000fea0003800000 */
.L_x_1581:
        /* <DEDUP_REMOVED lines=47> */
.L_x_1588:
[----:B------:R-:W-:Y:S05]  /*d030*/  BSYNC B0 ;  /* 0x0000000000007941 */ /* 0x000fea0003800000 */
.L_x_1587:
[----:B-----5:R4:W-:Y:S02]  /*d040*/  STS.128 [R204+0x3000], R24 ;  /* 0x00300018cc007388 */ /* 0x0209e40000000c00 */
.L_x_1586:
[----:B------:R-:W-:Y:S05]  /*d050*/  BSYNC B1 ;  /* 0x0000000000017941 */ /* 0x000fea0003800000 */
.L_x_1585:
        /* <DEDUP_REMOVED lines=9> */
[----:B------:R-:W-:-:S03]  /*d0f0*/  MOV R25, R27 ;  /* 0x0000001b00197202 */ /* 0x000fc60000000f00 */
[--C-:B------:R-:W-:Y:S02]  /*d100*/  HADD2.F32 R29, -RZ, R28.reuse.H0_H0 ;  /* 0x2000001cff1d7230 */ /* 0x100fe40000004100 */
[--C-:B------:R-:W-:Y:S02]  /*d110*/  HADD2.F32 R27, -RZ, R25.reuse.H0_H0 ;  /* 0x20000019ff1b7230 */ /* 0x100fe40000004100 */
[----:B------:R-:W-:Y:S02]  /*d120*/  HADD2.F32 R25, -RZ, R25.H1_H1 ;  /* 0x30000019ff197230 */ /* 0x000fe40000004100 */
[----:B------:R-:W-:Y:S02]  /*d130*/  HADD2.F32 R28, -RZ, R28.H1_H1 ;  /* 0x3000001cff1c7230 */ /* 0x000fe40000004100 */
[----:B----4-:R-:W-:Y:S02]  /*d140*/  HADD2.F32 R0, -RZ, R5.H1_H1 ;  /* 0x30000005ff007230 */ /* 0x010fe40000004100 */
[----:B------:R-:W-:-:S02]  /*d150*/  HADD2.F32 R20, -RZ, R4.H1_H1 ;  /* 0x30000004ff147230 */ /* 0x000fc40000004100 */
[----:B--2---:R-:W-:Y:S01]  /*d160*/  HADD2.F32 R2, -RZ, R7.H1_H1 ;  /* 0x30000007ff027230 */ /* 0x004fe20000004100 */
[C---:B-1----:R-:W-:Y:S01]  /*d170*/  FMUL.FTZ R23, R0.reuse, R25 ;  /* 0x0000001900177220 */ /* 0x042fe20000410000 */
        /* <DEDUP_REMOVED lines=29> */
.L_x_1590:
[----:B------:R-:W-:Y:S05]  /*d350*/  BSYNC B0 ;  /* 0x0000000000007941 */ /* 0x000fea0003800000 */
.L_x_1589:
[----:B-----5:R4:W-:Y:S02]  /*d360*/  STS.128 [R204+0x5000], R24 ;  /* 0x00500018cc007388 */ /* 0x0209e40000000c00 */
.L_x_1580:
[----:B------:R-:W-:Y:S05]  /*d370*/  BSYNC B2 ;  /* 0x0000000000027941 */ /* 0x000fea0003800000 */
.L_x_1579:
[----:B-1--4-:R-:W-:-:S04]  /*d380*/  IADD3 R23, R154, 0x30, RZ ;  /* 0x000000309a177810 */ /* 0x012fc80007ffe0ff */
        /* <DEDUP_REMOVED lines=11> */
[----:B--2---:R-:W2:Y:S04]  /*d440*/  LDG.E.64 R4, [R16.64] ;  /* 0x0000000610047981 */ /* 0x004ea8000c1e1b00 */
[----:B---3--:R-:W3:Y:S01]  /*d450*/  LDG.E.64 R6, [R18.64] ;  /* 0x0000000612067981 */ /* 0x008ee2000c1e1b00 */
[----:B-----5:R-:W-:Y:S02]  /*d460*/  HADD2.F32 R29, -RZ, R27.H0_H0 ;  /* 0x2000001bff1d7230 */ /* 0x020fe40000004100 */
[----:B------:R-:W-:Y:S02]  /*d470*/  HADD2.F32 R14, -RZ, R25.H1_H1 ;  /* 0x30000019ff0e7230 */ /* 0x000fe40000004100 */
[----:B------:R-:W-:Y:S02]  /*d480*/  HADD2.F32 R27, -RZ, R27.H1_H1 ;  /* 0x3000001bff1b7230 */ /* 0x000fe40000004100 */
[----:B------:R-:W-:-:S02]  /*d490*/  HADD2.F32 R20, -RZ, R25.H0_H0 ;  /* 0x20000019ff147230 */ /* 0x000fc40000004100 */
[----:B--2---:R-:W-:Y:S02]  /*d4a0*/  HADD2.F32 R15, -RZ, R4.H1_H1 ;  /* 0x30000004ff0f7230 */ /* 0x004fe40000004100 */
[----:B------:R-:W-:Y:S02]  /*d4b0*/  HADD2.F32 R0, -RZ, R5.H1_H1 ;  /* 0x30000005ff007230 */ /* 0x000fe40000004100 */
[----:B---3--:R-:W-:Y:S01]  /*d4c0*/  HADD2.F32 R12, -RZ, R6.H1_H1 ;  /* 0x30000006ff0c7230 */ /* 0x008fe20000004100 */
[C---:B------:R-:W-:Y:S01]  /*d4d0*/  FMUL.FTZ R25, R15.reuse, R14 ;  /* 0x0000000e0f197220 */ /* 0x040fe20000410000 */
[----:B------:R-:W-:Y:S01]  /*d4e0*/  HADD2.F32 R2, -RZ, R7.H1_H1 ;  /* 0x30000007ff027230 */ /* 0x000fe20000004100 */
[C---:B------:R-:W-:Y:S01]  /*d4f0*/  FMUL.FTZ R13, R0.reuse, R27 ;  /* 0x0000001b000d7220 */ /* 0x040fe20000410000 */
[----:B------:R-:W-:Y:S01]  /*d500*/  HADD2.F32 R4, -RZ, R4.H0_H0 ;  /* 0x20000004ff047230 */ /* 0x000fe20000004100 */
[-C--:B------:R-:W-:Y:S01]  /*d510*/  FMUL.FTZ R15, R15, R20.reuse ;  /* 0x000000140f0f7220 */ /* 0x080fe20000410000 */
[----:B------:R-:W-:Y:S01]  /*d520*/  HADD2.F32 R5, -RZ, R5.H0_H0 ;  /* 0x20000005ff057230 */ /* 0x000fe20000004100 */
[-C--:B------:R-:W-:Y:S01]  /*d530*/  FMUL.FTZ R0, R0, R29.reuse ;  /* 0x0000001d00007220 */ /* 0x080fe20000410000 */
[----:B------:R-:W-:Y:S01]  /*d540*/  HADD2.F32 R6, -RZ, R6.H0_H0 ;  /* 0x20000006ff067230 */ /* 0x000fe20000004100 */
[C---:B------:R-:W-:Y:S01]  /*d550*/  FFMA.FTZ R25, R12.reuse, R20, -R25 ;  /* 0x000000140c197223 */ /* 0x040fe20000010819 */
[----:B------:R-:W-:Y:S01]  /*d560*/  HADD2.F32 R7, -RZ, R7.H0_H0 ;  /* 0x20000007ff077230 */ /* 0x000fe20000004100 */
[----:B------:R-:W-:Y:S01]  /*d570*/  FFMA.FTZ R12, R12, R14, R15 ;  /* 0x0000000e0c0c7223 */ /* 0x000fe2000001000f */
[----:B------:R-:W-:Y:S01]  /*d580*/  HADD2.F32 R15, -RZ, R24.H0_H0 ;  /* 0x20000018ff0f7230 */ /* 0x000fe20000004100 */
[----:B------:R-:W-:-:S02]  /*d590*/  FFMA.FTZ R13, R2, R29, -R13 ;  /* 0x0000001d020d7223 */ /* 0x000fc4000001080d */
[----:B------:R-:W-:Y:S01]  /*d5a0*/  FFMA.FTZ R0, R2, R27, R0 ;  /* 0x0000001b02007223 */ /* 0x000fe20000010000 */
[----:B------:R-:W-:Y:S01]  /*d5b0*/  HADD2.F32 R27, -RZ, R24.H1_H1 ;  /* 0x30000018ff1b7230 */ /* 0x000fe20000004100 */
[----:B------:R-:W-:Y:S01]  /*d5c0*/  FMUL.FTZ R20, R4, R15 ;  /* 0x0000000f04147220 */ /* 0x000fe20000410000 */
[--C-:B------:R-:W-:Y:S01]  /*d5d0*/  HADD2.F32 R2, -RZ, R26.reuse.H0_H0 ;  /* 0x2000001aff027230 */ /* 0x100fe20000004100 */
[----:B------:R-:W-:Y:S01]  /*d5e0*/  F2FP.PACK_AB R25, R12, R25 ;  /* 0x000000190c19723e */ /* 0x000fe200000000ff */
[----:B------:R-:W-:Y:S01]  /*d5f0*/  HADD2.F32 R26, -RZ, R26.H1_H1 ;  /* 0x3000001aff1a7230 */ /* 0x000fe20000004100 */
[----:B------:R-:W-:Y:S01]  /*d600*/  FMUL.FTZ R14, R4, R27 ;  /* 0x0000001b040e7220 */ /* 0x000fe20000410000 */
[----:B------:R-:W-:Y:S01]  /*d610*/  F2FP.PACK_AB R0, R0, R13 ;  /* 0x0000000d0000723e */ /* 0x000fe200000000ff */
[----:B------:R-:W-:Y:S02]  /*d620*/  FFMA.FTZ R27, R6, R27, R20 ;  /* 0x0000001b061b7223 */ /* 0x000fe40000010014 */
[----:B------:R-:W-:-:S02]  /*d630*/  FMUL.FTZ R4, R5, R26 ;  /* 0x0000001a05047220 */ /* 0x000fc40000410000 */
[-C--:B------:R-:W-:Y:S02]  /*d640*/  FMUL.FTZ R5, R5, R2.reuse ;  /* 0x0000000205057220 */ /* 0x080fe40000410000 */
[----:B------:R-:W-:Y:S02]  /*d650*/  FFMA.FTZ R14, R6, R15, -R14 ;  /* 0x0000000f060e7223 */ /* 0x000fe4000001080e */
[C---:B------:R-:W-:Y:S02]  /*d660*/  FFMA.FTZ R4, R7.reuse, R2, -R4 ;  /* 0x0000000207047223 */ /* 0x040fe40000010804 */
[----:B------:R-:W-:Y:S01]  /*d670*/  FFMA.FTZ R5, R7, R26, R5 ;  /* 0x0000001a07057223 */ /* 0x000fe20000010005 */
[----:B------:R-:W-:Y:S02]  /*d680*/  F2FP.PACK_AB R24, R27, R14 ;  /* 0x0000000e1b18723e */ /* 0x000fe400000000ff */
[----:B------:R-:W-:Y:S02]  /*d690*/  MOV R27, R0 ;  /* 0x00000000001b7202 */ /* 0x000fe40000000f00 */
[----:B------:R-:W-:-:S02]  /*d6a0*/  F2FP.PACK_AB R26, R5, R4 ;  /* 0x00000004051a723e */ /* 0x000fc400000000ff */
.L_x_1595:
[----:B------:R-:W-:Y:S05]  /*d6b0*/  BSYNC B0 ;  /* 0x0000000000007941 */ /* 0x000fea0003800000 */
.L_x_1594:
[----:B-----5:R1:W-:Y:S02]  /*d6c0*/  STS.128 [R204+0x1800], R24 ;  /* 0x00180018cc007388 */ /* 0x0203e40000000c00 */
.L_x_1593:
[----:B------:R-:W-:Y:S05]  /*d6d0*/  BSYNC B1 ;  /* 0x0000000000017941 */ /* 0x000fea0003800000 */
.L_x_1592:
[----:B------:R1:W-:Y:S01]  /*d6e0*/  @P1 STS.128 [R204+0x3800], RZ ;  /* 0x003800ffcc001388 */ /* 0x0003e20000000c00 */
[----:B------:R-:W-:Y:S01]  /*d6f0*/  BSSY B1, `(.L_x_1596) ;  /* 0x0000030000017945 */ /* 0x000fe20003800000 */
[----:B------:R-:W-:Y:S05]  /*d700*/  @P1 BRA `(.L_x_1597) ;  /* 0x000002e000001947 */ /* 0x000fea0003800000 */
[----:B------:R1:W5:Y:S01]  /*d710*/  LDG.E.128 R12, [R8.64+0x80] ;  /* 0x00008006080c7981 */ /* 0x000362000c1e1d00 */
[----:B------:R-:W-:Y:S01]  /*d720*/  ISETP.GE.AND P1, PT, R11, c[0x0][0x230], PT ;  /* 0x00008c000b007a0c */ /* 0x000fe20003f26270 */
[----:B------:R-:W-:-:S12]  /*d730*/  BSSY B0, `(.L_x_1598) ;  /* 0x000002a000007945 */ /* 0x000fd80003800000 */
[----:B------:R-:W-:Y:S05]  /*d740*/  @P1 BRA `(.L_x_1599) ;  /* 0x0000028000001947 */ /* 0x000fea0003800000 */
[----:B--2---:R-:W2:Y:S04]  /*d750*/  LDG.E.64 R4, [R16.64+0x40] ;  /* 0x0000400610047981 */ /* 0x004ea8000c1e1b00 */
[----:B---3--:R-:W3:Y:S01]  /*d760*/  LDG.E.64 R6, [R18.64+0x40] ;  /* 0x0000400612067981 */ /* 0x008ee2000c1e1b00 */
[--C-:B-1---5:R-:W-:Y:S01]  /*d770*/  HADD2.F32 R26, -RZ, R13.reuse.H0_H0 ;  /* 0x2000000dff1a7230 */ /* 0x122fe20000004100 */
        /* <DEDUP_REMOVED lines=11> */
[C---:B------:R-:W-:Y:S01]  /*d830*/  FMUL.FTZ R13, R0.reuse, R15 ;  /* 0x0000000f000d7220 */ /* 0x040fe20000410000 */
[----:B------:R-:W-:Y:S01]  /*d840*/  HADD2.F32 R5, -RZ, R5.H0_H0 ;  /* 0x20000005ff057230 */ /* 0x000fe20000004100 */
[-C--:B------:R-:W-:Y:S01]  /*d850*/  FMUL.FTZ R0, R0, R25.reuse ;  /* 0x0000001900007220 */ /* 0x080fe20000410000 */
[----:B------:R-:W-:Y:S01]  /*d860*/  HADD2.F32 R6, -RZ, R6.H0_H0 ;  /* 0x20000006ff067230 */ /* 0x000fe20000004100 */
[C---:B------:R-:W-:Y:S01]  /*d870*/  FFMA.FTZ R13, R2.reuse, R25, -R13 ;  /* 0x00000019020d7223 */ /* 0x040fe2000001080d */
[--C-:B------:R-:W-:Y:S01]  /*d880*/  HADD2.F32 R25, -RZ, R12.reuse.H1_H1 ;  /* 0x3000000cff197230 */ /* 0x100fe20000004100 */
[----:B------:R-:W-:Y:S01]  /*d890*/  FFMA.FTZ R0, R2, R15, R0 ;  /* 0x0000000f02007223 */ /* 0x000fe20000010000 */
[----:B------:R-:W-:Y:S01]  /*d8a0*/  HADD2.F32 R15, -RZ, R12.H0_H0 ;  /* 0x2000000cff0f7230 */ /* 0x000fe20000004100 */
[C---:B------:R-:W-:Y:S01]  /*d8b0*/  FFMA.FTZ R20, R11.reuse, R26, -R20 ;  /* 0x0000001a0b147223 */ /* 0x040fe20000010814 */
[--C-:B------:R-:W-:Y:S01]  /*d8c0*/  HADD2.F32 R2, -RZ, R22.reuse.H0_H0 ;  /* 0x20000016ff027230 */ /* 0x100fe20000004100 */
[----:B------:R-:W-:Y:S01]  /*d8d0*/  FFMA.FTZ R11, R11, R24, R14 ;  /* 0x000000180b0b7223 */ /* 0x000fe2000001000e */
[----:B------:R-:W-:Y:S01]  /*d8e0*/  HADD2.F32 R22, -RZ, R22.H1_H1 ;  /* 0x30000016ff167230 */ /* 0x000fe20000004100 */
        /* <DEDUP_REMOVED lines=14> */
.L_x_1599:
[----:B------:R-:W-:Y:S05]  /*d9d0*/  BSYNC B0 ;  /* 0x0000000000007941 */ /* 0x000fea0003800000 */
.L_x_1598:
[----:B-----5:R1:W-:Y:S02]  /*d9e0*/  STS.128 [R204+0x3800], R12 ;  /* 0x0038000ccc007388 */ /* 0x0203e40000000c00 */
.L_x_1597:
[----:B------:R-:W-:Y:S05]  /*d9f0*/  BSYNC B1 ;  /* 0x0000000000017941 */ /* 0x000fea0003800000 */
.L_x_1596:
[----:B------:R1:W-:Y:S01]  /*da00*/  @P0 STS.128 [R204+0x5800], RZ ;  /* 0x005800ffcc000388 */ /* 0x0003e20000000c00 */
[----:B------:R-:W-:Y:S05]  /*da10*/  @P0 BRA `(.L_x_1591) ;  /* 0x00004fb000000947 */ /* 0x000fea0003800000 */
[----:B-1----:R1:W5:Y:S01]  /*da20*/  LDG.E.128 R12, [R8.64+0x100] ;  /* 0x00010006080c7981 */ /* 0x002362000c1e1d00 */
[----:B------:R-:W-:Y:S01]  /*da30*/  ISETP.GE.AND P0, PT, R10, c[0x0][0x230], PT ;  /* 0x00008c000a007a0c */ /* 0x000fe20003f06270 */
[----:B------:R-:W-:-:S12]  /*da40*/  BSSY B0, `(.L_x_1600) ;  /* 0x0000029000007945 */ /* 0x000fd80003800000 */
[----:B------:R-:W-:Y:S05]  /*da50*/  @P0 BRA `(.L_x_1601) ;  /* 0x0000027000000947 */ /* 0x000fea0003800000 */
[----:B--2---:R-:W2:Y:S04]  /*da60*/  LDG.E.64 R4, [R16.64+0x80] ;  /* 0x0000800610047981 */ /* 0x004ea8000c1e1b00 */
[----:B---3--:R-:W3:Y:S01]  /*da70*/  LDG.E.64 R6, [R18.64+0x80] ;  /* 0x0000800612067981 */ /* 0x008ee2000c1e1b00 */
[----:B-----5:R-:W-:Y:S02]  /*da80*/  HADD2.F32 R25, -RZ, R15.H0_H0 ;  /* 0x2000000fff197230 */ /* 0x020fe40000004100 */
[----:B------:R-:W-:Y:S02]  /*da90*/  HADD2.F32 R10, -RZ, R13.H1_H1 ;  /* 0x3000000dff0a7230 */ /* 0x000fe40000004100 */
[----:B------:R-:W-:Y:S02]  /*daa0*/  HADD2.F32 R15, -RZ, R15.H1_H1 ;  /* 0x3000000fff0f7230 */ /* 0x000fe40000004100 */
[----:B------:R-:W-:-:S02]  /*dab0*/  HADD2.F32 R20, -RZ, R13.H0_H0 ;  /* 0x2000000dff147230 */ /* 0x000fc40000004100 */
[----:B--2---:R-:W-:Y:S02]  /*dac0*/  HADD2.F32 R11, -RZ, R4.H1_H1 ;  /* 0x30000004ff0b7230 */ /* 0x004fe40000004100 */
[----:B------:R-:W-:Y:S02]  /*dad0*/  HADD2.F32 R0, -RZ, R5.H1_H1 ;  /* 0x30000005ff007230 */ /* 0x000fe40000004100 */
[----:B-1-34-:R-:W-:Y:S01]  /*dae0*/  HADD2.F32 R8, -RZ, R6.H1_H1 ;  /* 0x30000006ff087230 */ /* 0x01afe20000004100 */
        /* <DEDUP_REMOVED lines=30> */
.L_x_1601:
[----:B------:R-:W-:Y:S05]  /*dcd0*/  BSYNC B0 ;  /* 0x0000000000007941 */ /* 0x000fea0003800000 */
.L_x_1600:
[----:B-----5:R1:W-:Y:S01]  /*dce0*/  STS.128 [R204+0x5800], R12 ;  /* 0x0058000ccc007388 */ /* 0x0203e20000000c00 */
[----:B------:R-:W-:Y:S05]  /*dcf0*/  BRA `(.L_x_1591) ;  /* 0x00004cd000007947 */ /* 0x000fea0003800000 */
.L_x_1554:
        /* <DEDUP_REMOVED lines=43> */
[----:B------:R-:W-:Y:S01]  /*dfb0*/  HADD2.F32 R6, -RZ, R6.H1_H1 ;  /* 0x30000006ff067230 */ /* 0x000fe20000004100 */
[----:B------:R-:W-:Y:S01]  /*dfc0*/  FMUL.FTZ R36, R36, R3 ;  /* 0x0000000324247220 */ /* 0x000fe20000410000 */
[----:B------:R-:W-:Y:S01]  /*dfd0*/  HADD2.F32 R40, -RZ, R25.H1_H1 ;  /* 0x30000019ff287230 */ /* 0x000fe20000004100 */
[----:B------:R-:W-:Y:S01]  /*dfe0*/  FMUL.FTZ R38, R38, R5 ;  /* 0x0000000526267220 */ /* 0x000fe20000410000 */
[----:B------:R-:W-:Y:S01]  /*dff0*/  HADD2.F32 R5, -RZ, R26.H0_H0 ;  /* 0x2000001aff057230 */ /* 0x000fe20000004100 */
[----:B------:R-:W-:Y:S01]  /*e000*/  FMUL.FTZ R42, R42, R7 ;  /* 0x000000072a2a7220 */ /* 0x000fe20000410000 */
[----:B------:R-:W-:Y:S01]  /*e010*/  HADD2.F32 R7, -RZ, R24.H0_H0 ;  /* 0x20000018ff077230 */ /* 0x000fe20000004100 */
[----:B------:R-:W-:Y:S01]  /*e020*/  @!P2 FADD.FTZ R13, -R13, -RZ ;  /* 0x800000ff0d0da221 */ /* 0x000fe20000010100 */
[----:B------:R-:W-:Y:S01]  /*e030*/  HADD2.F32 R3, -RZ, R26.H1_H1 ;  /* 0x3000001aff037230 */ /* 0x000fe20000004100 */
[----:B------:R-:W-:-:S02]  /*e040*/  @!P2 FADD.FTZ R34, -R34, -RZ ;  /* 0x800000ff2222a221 */ /* 0x000fc40000010100 */
[----:B------:R-:W-:Y:S02]  /*e050*/  @!P2 FADD.FTZ R4, -R4, -RZ ;  /* 0x800000ff0404a221 */ /* 0x000fe40000010100 */
[----:B------:R-:W-:Y:S02]  /*e060*/  @!P2 FADD.FTZ R6, -R6, -RZ ;  /* 0x800000ff0606a221 */ /* 0x000fe40000010100 */
[----:B------:R-:W-:Y:S01]  /*e070*/  FMUL.FTZ R40, R40, R13 ;  /* 0x0000000d28287220 */ /* 0x000fe20000410000 */
[----:B---3--:R-:W-:Y:S01]  /*e080*/  HADD2.F32 R13, -RZ, R19.H0_H0 ;  /* 0x20000013ff0d7230 */ /* 0x008fe20000004100 */
[----:B------:R-:W-:Y:S01]  /*e090*/  FMUL.FTZ R34, R7, R34 ;  /* 0x0000002207227220 */ /* 0x000fe20000410000 */
[----:B-----5:R-:W-:Y:S01]  /*e0a0*/  HADD2.F32 R7, -RZ, R31.H0_H0 ;  /* 0x2000001fff077230 */ /* 0x020fe20000004100 */
        /* <DEDUP_REMOVED lines=9> */
[----:B------:R-:W-:-:S02]  /*e140*/  HADD2.F32 R5, -RZ, R28.H0_H0 ;  /* 0x2000001cff057230 */ /* 0x000fc40000004100 */
[----:B------:R-:W-:Y:S01]  /*e150*/  HADD2.F32 R13, -RZ, R30.H0_H0 ;  /* 0x2000001eff0d7230 */ /* 0x000fe20000004100 */
[----:B------:R-:W-:Y:S01]  /*e160*/  FMUL.FTZ R35, R24, R35 ;  /* 0x0000002318237220 */ /* 0x000fe20000410000 */
[----:B------:R-:W-:Y:S02]  /*e170*/  HADD2.F32 R29, -RZ, R29.H1_H1 ;  /* 0x3000001dff1d7230 */ /* 0x000fe40000004100 */
[----:B------:R-:W-:Y:S02]  /*e180*/  HADD2.F32 R17, -RZ, R17.H1_H1 ;  /* 0x30000011ff117230 */ /* 0x000fe40000004100 */
[----:B------:R-:W-:Y:S02]  /*e190*/  HADD2.F32 R19, -RZ, R19.H1_H1 ;  /* 0x30000013ff137230 */ /* 0x000fe40000004100 */
[----:B------:R-:W-:Y:S02]  /*e1a0*/  HADD2.F32 R16, -RZ, R16.H1_H1 ;  /* 0x30000010ff107230 */ /* 0x000fe40000004100 */
[----:B------:R-:W-:-:S02]  /*e1b0*/  HADD2.F32 R27, -RZ, R18.H0_H0 ;  /* 0x20000012ff1b7230 */ /* 0x000fc40000004100 */
[----:B------:R-:W-:Y:S02]  /*e1c0*/  HADD2.F32 R37, -RZ, R18.H1_H1 ;  /* 0x30000012ff257230 */ /* 0x000fe40000004100 */
[----:B------:R-:W-:Y:S02]  /*e1d0*/  HADD2.F32 R31, -RZ, R31.H1_H1 ;  /* 0x3000001fff1f7230 */ /* 0x000fe40000004100 */
[----:B------:R-:W-:Y:S02]  /*e1e0*/  HADD2.F32 R28, -RZ, R28.H1_H1 ;  /* 0x3000001cff1c7230 */ /* 0x000fe40000004100 */
[----:B------:R-:W-:Y:S01]  /*e1f0*/  HADD2.F32 R30, -RZ, R30.H1_H1 ;  /* 0x3000001eff1e7230 */ /* 0x000fe20000004100 */
        /* <DEDUP_REMOVED lines=10> */
.L_x_1607:
[----:B------:R-:W-:Y:S05]  /*e2a0*/  BSYNC B0 ;  /* 0x0000000000007941 */ /* 0x000fea0003800000 */
.L_x_1606:
[----:B-----5:R4:W-:Y:S02]  /*e2b0*/  STS.128 [R204], R28 ;  /* 0x0000001ccc007388 */ /* 0x0209e40000000c00 */
.L_x_1605:
[----:B------:R-:W-:Y:S05]  /*e2c0*/  BSYNC B1 ;  /* 0x0000000000017941 */ /* 0x000fea0003800000 */
.L_x_1604:
        /* <DEDUP_REMOVED lines=53> */
[----:B----4-:R-:W-:Y:S01]  /*e620*/  HADD2.F32 R13, -RZ, R19.H0_H0 ;  /* 0x20000013ff0d7230 */ /* 0x010fe20000004100 */
        /* <DEDUP_REMOVED lines=33> */
.L_x_1611:
[----:B------:R-:W-:Y:S05]  /*e840*/  BSYNC B0 ;  /* 0x0000000000007941 */ /* 0x000fea0003800000 */
.L_x_1610:
[----:B-----5:R1:W-:Y:S02]  /*e850*/  STS.128 [R204+0x2000], R28 ;  /* 0x0020001ccc007388 */ /* 0x0203e40000000c00 */
.L_x_1609:
[----:B------:R-:W-:Y:S05]  /*e860*/  BSYNC B1 ;  /* 0x0000000000017941 */ /* 0x000fea0003800000 */
.L_x_1608:
        /* <DEDUP_REMOVED lines=31> */
[----:B-1----:R-:W-:Y:S01]  /*ea60*/  HADD2.F32 R32, -RZ, R5.H1_H1 ;  /* 0x30000005ff207230 */ /* 0x002fe20000004100 */
        /* <DEDUP_REMOVED lines=21> */
[--C-:B-----5:R-:W-:Y:S01]  /*ebc0*/  HADD2.F32 R3, -RZ, R28.reuse.H0_H0 ;  /* 0x2000001cff037230 */ /* 0x120fe20000004100 */
[----:B------:R-:W-:Y:S01]  /*ebd0*/  FMUL.FTZ R7, R4, R7 ;  /* 0x0000000704077220 */ /* 0x000fe20000410000 */
[----:B------:R-:W-:Y:S01]  /*ebe0*/  HADD2.F32 R13, -RZ, R28.H1_H1 ;  /* 0x3000001cff0d7230 */ /* 0x000fe20000004100 */
[----:B------:R-:W-:Y:S01]  /*ebf0*/  @!P2 FADD.FTZ R5, -R5, -RZ ;  /* 0x800000ff0505a221 */ /* 0x000fe20000010100 */
[--C-:B---3--:R-:W-:Y:S01]  /*ec00*/  HADD2.F32 R4, -RZ, R16.reuse.H0_H0 ;  /* 0x20000010ff047230 */ /* 0x108fe20000004100 */
[----:B------:R-:W-:Y:S01]  /*ec10*/  @!P2 FADD.FTZ R33, -R33, -RZ ;  /* 0x800000ff2121a221 */ /* 0x000fe20000010100 */
[----:B------:R-:W-:Y:S01]  /*ec20*/  HADD2.F32 R27, -RZ, R16.H1_H1 ;  /* 0x30000010ff1b7230 */ /* 0x000fe20000004100 */
[----:B------:R-:W-:Y:S01]  /*ec30*/  FMUL.FTZ R5, R32, R5 ;  /* 0x0000000520057220 */ /* 0x000fe20000410000 */
[----:B------:R-:W-:Y:S01]  /*ec40*/  HADD2.F32 R16, -RZ, R17.H0_H0 ;  /* 0x20000011ff107230 */ /* 0x000fe20000004100 */
[----:B------:R-:W-:Y:S01]  /*ec50*/  FMUL.FTZ R33, R26, R33 ;  /* 0x000000211a217220 */ /* 0x000fe20000410000 */
[----:B------:R-:W-:Y:S01]  /*ec60*/  HADD2.F32 R26, -RZ, R29.H0_H0 ;  /* 0x2000001dff1a7230 */ /* 0x000fe20000004100 */
[----:B------:R-:W-:Y:S01]  /*ec70*/  FFMA.FTZ R3, R3, R4, R34 ;  /* 0x0000000403037223 */ /* 0x000fe20000010022 */
[----:B------:R-:W-:Y:S01]  /*ec80*/  HADD2.F32 R32, -RZ, R17.H1_H1 ;  /* 0x30000011ff207230 */ /* 0x000fe20000004100 */
[----:B------:R-:W-:Y:S01]  /*ec90*/  FFMA.FTZ R24, R13, R27, R24 ;  /* 0x0000001b0d187223 */ /* 0x000fe20000010018 */
        /* <DEDUP_REMOVED lines=14> */
[----:B------:R-:W-:Y:S01]  /*ed80*/  FFMA.FTZ R7, R31, R36, R7 ;  /* 0x000000241f077223 */ /* 0x000fe20000010007 */
[----:B------:R-:W-:Y:S02]  /*ed90*/  F2FP.PACK_AB R28, R24, R3 ;  /* 0x00000003181c723e */ /* 0x000fe400000000ff */
[----:B------:R-:W-:Y:S02]  /*eda0*/  F2FP.PACK_AB R29, R25, R16 ;  /* 0x00000010191d723e */ /* 0x000fe400000000ff */
[----:B------:R-:W-:Y:S02]  /*edb0*/  F2FP.PACK_AB R30, R33, R4 ;  /* 0x00000004211e723e */ /* 0x000fe400000000ff */
[----:B------:R-:W-:Y:S02]  /*edc0*/  F2FP.PACK_AB R31, R7, R6 ;  /* 0x00000006071f723e */ /* 0x000fe400000000ff */
.L_x_1613:
[----:B------:R-:W-:Y:S05]  /*edd0*/  BSYNC B0 ;  /* 0x0000000000007941 */ /* 0x000fea0003800000 */
.L_x_1612:
[----:B-----5:R4:W-:Y:S02]  /*ede0*/  STS.128 [R204+0x4000], R28 ;  /* 0x0040001ccc007388 */ /* 0x0209e40000000c00 */
.L_x_1603:
[----:B------:R-:W-:Y:S05]  /*edf0*/  BSYNC B2 ;  /* 0x0000000000027941 */ /* 0x000fea0003800000 */
.L_x_1602:
        /* <DEDUP_REMOVED lines=94> */
.L_x_1619:
[----:B------:R-:W-:Y:S05]  /*f3e0*/  BSYNC B0 ;  /* 0x0000000000007941 */ /* 0x000fea0003800000 */
.L_x_1618:
[----:B-----5:R4:W-:Y:S02]  /*f3f0*/  STS.128 [R204+0x800], R28 ;  /* 0x0008001ccc007388 */ /* 0x0209e40000000c00 */
.L_x_1617:
[----:B------:R-:W-:Y:S05]  /*f400*/  BSYNC B1 ;  /* 0x0000000000017941 */ /* 0x000fea0003800000 */
.L_x_1616:
[----:B------:R1:W-:Y:S01]  /*f410*/  @P1 STS.128 [R204+0x2800], RZ ;  /* 0x002800ffcc001388 */ /* 0x0003e20000000c00 */
[----:B------:R-:W-:Y:S01]  /*f420*/  BSSY B1, `(.L_x_1620) ;  /* 0x0000059000017945 */ /* 0x000fe20003800000 */
        /* <DEDUP_REMOVED lines=16> */
[----:B------:R-:W4:Y:S01]  /*f530*/  LDG.E.128 R24, [R24.64+0x80] ;  /* 0x0000800618187981 */ /* 0x000f22000c1e1d00 */
[----:B------:R-:W-:Y:S02]  /*f540*/  LEA.HI.X R7, R5, c[0x0][0x2b4], R4, 0x1, P4 ;  /* 0x0000ad0005077a11 */ /* 0x000fe400020f0c04 */
[----:B------:R-:W-:Y:S02]  /*f550*/  MOV R17, RZ ;  /* 0x000000ff00117202 */ /* 0x000fe40000000f00 */
[----:B------:R-:W-:-:S02]  /*f560*/  @P2 IADD3 R17, -R13, RZ, RZ ;  /* 0x000000ff0d112210 */ /* 0x000fc40007ffe1ff */
[----:B--2---:R-:W2:Y:S02]  /*f570*/  LDG.E.128 R4, [R6.64+0x80] ;  /* 0x0000800606047981 */ /* 0x004ea4000c1e1d00 */
[----:B------:R-:W-:-:S04]  /*f580*/  IADD3 R13, P4, R17, R2, RZ ;  /* 0x00000002110d7210 */ /* 0x000fc80007f9e0ff */
[----:B------:R-:W-:Y:S02]  /*f590*/  LEA.HI.X.SX32 R16, R17, R0, 0x1, P4 ;  /* 0x0000000011107211 */ /* 0x000fe400020f0eff */
[----:B------:R-:W-:-:S04]  /*f5a0*/  LEA R18, P4, R13, c[0x0][0x2a8], 0x1 ;  /* 0x0000aa000d127a11 */ /* 0x000fc800078808ff */
[----:B------:R-:W-:-:S06]  /*f5b0*/  LEA.HI.X R19, R13, c[0x0][0x2ac], R16, 0x1, P4 ;  /* 0x0000ab000d137a11 */ /* 0x000fcc00020f0c10 */
[----:B---3--:R-:W3:Y:S01]  /*f5c0*/  LDG.E.128 R16, [R18.64+0x80] ;  /* 0x0000800612107981 */ /* 0x008ee2000c1e1d00 */
        /* <DEDUP_REMOVED lines=60> */
.L_x_1623:
[----:B------:R-:W-:Y:S05]  /*f990*/  BSYNC B0 ;  /* 0x0000000000007941 */ /* 0x000fea0003800000 */
.L_x_1622:
[----:B-----5:R4:W-:Y:S02]  /*f9a0*/  STS.128 [R204+0x2800], R28 ;  /* 0x0028001ccc007388 */ /* 0x0209e40000000c00 */
.L_x_1621:
[----:B------:R-:W-:Y:S05]  /*f9b0*/  BSYNC B1 ;  /* 0x0000000000017941 */ /* 0x000fea0003800000 */
.L_x_1620:
        /* <DEDUP_REMOVED lines=87> */
.L_x_1625:
[----:B------:R-:W-:Y:S05]  /*ff30*/  BSYNC B0 ;  /* 0x0000000000007941 */ /* 0x000fea0003800000 */
.L_x_1624:
[----:B-----5:R4:W-:Y:S02]  /*ff40*/  STS.128 [R204+0x4800], R28 ;  /* 0x0048001ccc007388 */ /* 0x0209e40000000c00 */
.L_x_1615:
[----:B------:R-:W-:Y:S05]  /*ff50*/  BSYNC B2 ;  /* 0x0000000000027941 */ /* 0x000fea0003800000 */
.L_x_1614:
        /* <DEDUP_REMOVED lines=24> */
[----:B--2---:R-:W2:Y:S01]  /*100e0*/  LDG.E.128 R24, [R24.64] ;  /* 0x0000000618187981 */ /* 0x004ea2000c1e1d00 */
[----:B------:R-:W-:Y:S02]  /*100f0*/  LEA.HI.X R7, R5, c[0x0][0x2b4], R4, 0x1, P4 ;  /* 0x0000ad0005077a11 */ /* 0x000fe400020f0c04 */
[----:B------:R-:W-:Y:S02]  /*10100*/  MOV R17, RZ ;  /* 0x000000ff00117202 */ /* 0x000fe40000000f00 */
[----:B------:R-:W-:-:S02]  /*10110*/  @P2 IADD3 R17, -R13, RZ, RZ ;  /* 0x000000ff0d112210 */ /* 0x000fc40007ffe1ff */
[----:B---3--:R-:W3:Y:S02]  /*10120*/  LDG.E.128 R4, [R6.64] ;  /* 0x0000000606047981 */ /* 0x008ee4000c1e1d00 */
[----:B------:R-:W-:-:S04]  /*10130*/  IADD3 R13, P4, R17, R2, RZ ;  /* 0x00000002110d7210 */ /* 0x000fc80007f9e0ff */
[----:B------:R-:W-:Y:S02]  /*10140*/  LEA.HI.X.SX32 R16, R17, R0, 0x1, P4 ;  /* 0x0000000011107211 */ /* 0x000fe400020f0eff */
[----:B------:R-:W-:-:S04]  /*10150*/  LEA R18, P4, R13, c[0x0][0x2a8], 0x1 ;  /* 0x0000aa000d127a11 */ /* 0x000fc800078808ff */
[----:B------:R-:W-:-:S06]  /*10160*/  LEA.HI.X R19, R13, c[0x0][0x2ac], R16, 0x1, P4 ;  /* 0x0000ab000d137a11 */ /* 0x000fcc00020f0c10 */
[----:B----4-:R-:W4:Y:S01]  /*10170*/  LDG.E.128 R16, [R18.64] ;  /* 0x0000000612107981 */ /* 0x010f22000c1e1d00 */
[----:B--2---:R-:W-:Y:S02]  /*10180*/  HADD2.F32 R34, -RZ, R25.H0_H0 ;  /* 0x20000019ff227230 */ /* 0x004fe40000004100 */
[--C-:B---3--:R-:W-:Y:S02]  /*10190*/  HADD2.F32 R13, -RZ, R5.reuse.H0_H0 ;  /* 0x20000005ff0d7230 */ /* 0x108fe40000004100 */
[----:B------:R-:W-:Y:S02]  /*101a0*/  HADD2.F32 R20, -RZ, R5.H1_H1 ;  /* 0x30000005ff147230 */ /* 0x000fe40000004100 */
[--C-:B------:R-:W-:Y:S02]  /*101b0*/  HADD2.F32 R5, -RZ, R7.reuse.H0_H0 ;  /* 0x20000007ff057230 */ /* 0x100fe40000004100 */
[----:B------:R-:W-:Y:S01]  /*101c0*/  HADD2.F32 R7, -RZ, R7.H1_H1 ;  /* 0x30000007ff077230 */ /* 0x000fe20000004100 */
[----:B------:R-:W-:Y:S01]  /*101d0*/  @!P2 FADD.FTZ R13, -R13, -RZ ;  /* 0x800000ff0d0da221 */ /* 0x000fe20000010100 */
[----:B------:R-:W-:Y:S01]  /*101e0*/  HADD2.F32 R38, -RZ, R27.H1_H1 ;  /* 0x3000001bff267230 */ /* 0x000fe20000004100 */
[----:B------:R-:W-:Y:S01]  /*101f0*/  @!P2 FADD.FTZ R5, -R5, -RZ ;  /* 0x800000ff0505a221 */ /* 0x000fe20000010100 */
[--C-:B------:R-:W-:Y:S01]  /*10200*/  HADD2.F32 R32, -RZ, R4.reuse.H0_H0 ;  /* 0x20000004ff207230 */ /* 0x100fe20000004100 */
[----:B------:R-:W-:Y:S01]  /*10210*/  @!P2 FADD.FTZ R7, -R7, -RZ ;  /* 0x800000ff0707a221 */ /* 0x000fe20000010100 */
[----:B------:R-:W-:-:S02]  /*10220*/  HADD2.F32 R33, -RZ, R4.H1_H1 ;  /* 0x30000004ff217230 */ /* 0x000fc40000004100 */
[----:B------:R-:W-:Y:S02]  /*10230*/  HADD2.F32 R36, -RZ, R27.H0_H0 ;  /* 0x2000001bff247230 */ /* 0x000fe40000004100 */
[--C-:B------:R-:W-:Y:S01]  /*10240*/  HADD2.F32 R4, -RZ, R6.reuse.H0_H0 ;  /* 0x20000006ff047230 */ /* 0x100fe20000004100 */
[----:B------:R-:W-:Y:S01]  /*10250*/  FMUL.FTZ R34, R34, R13 ;  /* 0x0000000d22227220 */ /* 0x000fe20000410000 */
        /* <DEDUP_REMOVED lines=22> */
[----:B------:R-:W-:Y:S01]  /*103c0*/  FMUL.FTZ R25, R25, R20 ;  /* 0x0000001419197220 */ /* 0x000fe20000410000 */
[----:B------:R-:W-:Y:S01]  /*103d0*/  HADD2.F32 R20, -RZ, R29.H1_H1 ;  /* 0x3000001dff147230 */ /* 0x000fe20000004100 */
[----:B------:R-:W-:Y:S01]  /*103e0*/  FFMA.FTZ R5, R5, R7, R34 ;  /* 0x0000000705057223 */ /* 0x000fe20000010022 */
[----:B------:R-:W-:Y:S01]  /*103f0*/  HADD2.F32 R27, -RZ, R16.H0_H0 ;  /* 0x20000010ff1b7230 */ /* 0x000fe20000004100 */
[----:B------:R-:W-:Y:S01]  /*10400*/  FFMA.FTZ R13, R13, R17, R36 ;  /* 0x000000110d0d7223 */ /* 0x000fe20000010024 */
[----:B------:R-:W-:Y:S02]  /*10410*/  HADD2.F32 R7, -RZ, R28.H0_H0 ;  /* 0x2000001cff077230 */ /* 0x000fe40000004100 */
[----:B------:R-:W-:Y:S02]  /*10420*/  HADD2.F32 R17, -RZ, R30.H0_H0 ;  /* 0x2000001eff117230 */ /* 0x000fe40000004100 */
[----:B------:R-:W-:-:S02]  /*10430*/  HADD2.F32 R19, -RZ, R19.H1_H1 ;  /* 0x30000013ff137230 */ /* 0x000fc40000004100 */
[----:B------:R-:W-:Y:S02]  /*10440*/  HADD2.F32 R16, -RZ, R16.H1_H1 ;  /* 0x30000010ff107230 */ /* 0x000fe40000004100 */
[--C-:B------:R-:W-:Y:S02]  /*10450*/  HADD2.F32 R29, -RZ, R18.reuse.H0_H0 ;  /* 0x20000012ff1d7230 */ /* 0x100fe40000004100 */
[----:B------:R-:W-:Y:S02]  /*10460*/  HADD2.F32 R35, -RZ, R18.H1_H1 ;  /* 0x30000012ff237230 */ /* 0x000fe40000004100 */
[----:B------:R-:W-:Y:S02]  /*10470*/  HADD2.F32 R31, -RZ, R31.H1_H1 ;  /* 0x3000001fff1f7230 */ /* 0x000fe40000004100 */
[----:B------:R-:W-:Y:S02]  /*10480*/  HADD2.F32 R28, -RZ, R28.H1_H1 ;  /* 0x3000001cff1c7230 */ /* 0x000fe40000004100 */
[----:B------:R-:W-:Y:S01]  /*10490*/  HADD2.F32 R30, -RZ, R30.H1_H1 ;  /* 0x3000001eff1e7230 */ /* 0x000fe20000004100 */
[----:B------:R-:W-:-:S02]  /*104a0*/  FFMA.FTZ R20, R20, R24, R25 ;  /* 0x0000001814147223 */ /* 0x000fc40000010019 */
[----:B------:R-:W-:Y:S02]  /*104b0*/  FFMA.FTZ R38, R31, R19, R38 ;  /* 0x000000131f267223 */ /* 0x000fe40000010026 */
[----:B------:R-:W-:Y:S02]  /*104c0*/  FFMA.FTZ R7, R7, R27, R32 ;  /* 0x0000001b07077223 */ /* 0x000fe40000010020 */
[----:B------:R-:W-:Y:S02]  /*104d0*/  FFMA.FTZ R16, R28, R16, R33 ;  /* 0x000000101c107223 */ /* 0x000fe40000010021 */
[----:B------:R-:W-:Y:S02]  /*104e0*/  FFMA.FTZ R4, R17, R29, R4 ;  /* 0x0000001d11047223 */ /* 0x000fe40000010004 */
[----:B------:R-:W-:Y:S01]  /*104f0*/  FFMA.FTZ R35, R30, R35, R6 ;  /* 0x000000231e237223 */ /* 0x000fe20000010006 */
[----:B------:R-:W-:Y:S02]  /*10500*/  F2FP.PACK_AB R29, R20, R5 ;  /* 0x00000005141d723e */ /* 0x000fe400000000ff */
[----:B------:R-:W-:-:S02]  /*10510*/  F2FP.PACK_AB R28, R16, R7 ;  /* 0x00000007101c723e */ /* 0x000fc400000000ff */
[----:B------:R-:W-:Y:S02]  /*10520*/  F2FP.PACK_AB R31, R38, R13 ;  /* 0x0000000d261f723e */ /* 0x000fe400000000ff */
[----:B------:R-:W-:Y:S02]  /*10530*/  F2FP.PACK_AB R30, R35, R4 ;  /* 0x00000004231e723e */ /* 0x000fe400000000ff */
.L_x_1631:
[----:B------:R-:W-:Y:S05]  /*10540*/  BSYNC B0 ;  /* 0x0000000000007941 */ /* 0x000fea0003800000 */
.L_x_1630:
[----:B-----5:R1:W-:Y:S02]  /*10550*/  STS.128 [R204+0x1000], R28 ;  /* 0x0010001ccc007388 */ /* 0x0203e40000000c00 */
.L_x_1629:
[----:B------:R-:W-:Y:S05]  /*10560*/  BSYNC B1 ;  /* 0x0000000000017941 */ /* 0x000fea0003800000 */
.L_x_1628:
        /* <DEDUP_REMOVED lines=88> */
.L_x_1635:
[----:B------:R-:W-:Y:S05]  /*10af0*/  BSYNC B0 ;  /* 0x0000000000007941 */ /* 0x000fea0003800000 */
.L_x_1634:
[----:B-----5:R4:W-:Y:S02]  /*10b00*/  STS.128 [R204+0x3000], R28 ;  /* 0x0030001ccc007388 */ /* 0x0209e40000000c00 */
.L_x_1633:
[----:B------:R-:W-:Y:S05]  /*10b10*/  BSYNC B1 ;  /* 0x0000000000017941 */ /* 0x000fea0003800000 */
.L_x_1632:
        /* <DEDUP_REMOVED lines=13> */
[----:B-1--4-:R-:W-:Y:S01]  /*10bf0*/  IMAD.WIDE R28, R13, 0x2, R22 ;  /* 0x000000020d1c7825 */ /* 0x012fe200078e0216 */
        /* <DEDUP_REMOVED lines=25> */
[----:B------:R-:W-:Y:S01]  /*10d90*/  @!P2 FADD.FTZ R20, -R20, -RZ ;  /* 0x800000ff1414a221 */ /* 0x000fe20000010100 */
[----:B------:R-:W-:Y:S01]  /*10da0*/  HADD2.F32 R35, -RZ, R28.H1_H1 ;  /* 0x3000001cff237230 */ /* 0x000fe20000004100 */
[----:B------:R-:W-:Y:S01]  /*10db0*/  FMUL.FTZ R32, R32, R13 ;  /* 0x0000000d20207220 */ /* 0x000fe20000410000 */
[--C-:B------:R-:W-:Y:S01]  /*10dc0*/  HADD2.F32 R13, -RZ, R31.reuse.H0_H0 ;  /* 0x2000001fff0d7230 */ /* 0x100fe20000004100 */
[----:B------:R-:W-:Y:S01]  /*10dd0*/  FMUL.FTZ R33, R33, R4 ;  /* 0x0000000421217220 */ /* 0x000fe20000410000 */
[----:B------:R-:W-:Y:S01]  /*10de0*/  HADD2.F32 R4, -RZ, R31.H1_H1 ;  /* 0x3000001fff047230 */ /* 0x000fe20000004100 */
[----:B------:R-:W-:Y:S02]  /*10df0*/  @!P2 FADD.FTZ R6, -R6, -RZ ;  /* 0x800000ff0606a221 */ /* 0x000fe40000010100 */
[----:B------:R-:W-:Y:S01]  /*10e00*/  @!P2 FADD.FTZ R7, -R7, -RZ ;  /* 0x800000ff0707a221 */ /* 0x000fe20000010100 */
[----:B------:R-:W-:Y:S01]  /*10e10*/  HADD2.F32 R29, -RZ, R29.H1_H1 ;  /* 0x3000001dff1d7230 */ /* 0x000fe20000004100 */
[----:B------:R-:W-:Y:S01]  /*10e20*/  FMUL.FTZ R35, R35, R20 ;  /* 0x0000001423237220 */ /* 0x000fe20000410000 */
[--C-:B------:R-:W-:Y:S01]  /*10e30*/  HADD2.F32 R20, -RZ, R30.reuse.H0_H0 ;  /* 0x2000001eff147230 */ /* 0x100fe20000004100 */
[----:B------:R-:W-:Y:S01]  /*10e40*/  @!P2 FADD.FTZ R22, -R22, -RZ ;  /* 0x800000ff1616a221 */ /* 0x000fe20000010100 */
[----:B------:R-:W-:Y:S01]  /*10e50*/  HADD2.F32 R30, -RZ, R30.H1_H1 ;  /* 0x3000001eff1e7230 */ /* 0x000fe20000004100 */
[----:B------:R-:W-:-:S02]  /*10e60*/  @!P2 FADD.FTZ R23, -R23, -RZ ;  /* 0x800000ff1717a221 */ /* 0x000fc40000010100 */
[----:B------:R-:W-:Y:S01]  /*10e70*/  FMUL.FTZ R6, R13, R6 ;  /* 0x000000060d067220 */ /* 0x000fe20000410000 */
[----:B-----5:R-:W-:Y:S01]  /*10e80*/  HADD2.F32 R13, -RZ, R24.H0_H0 ;  /* 0x20000018ff0d7230 */ /* 0x020fe20000004100 */
[----:B------:R-:W-:Y:S01]  /*10e90*/  FMUL.FTZ R7, R4, R7 ;  /* 0x0000000704077220 */ /* 0x000fe20000410000 */
[--C-:B---3--:R-:W-:Y:S01]  /*10ea0*/  HADD2.F32 R4, -RZ, R16.reuse.H0_H0 ;  /* 0x20000010ff047230 */ /* 0x108fe20000004100 */
[----:B------:R-:W-:Y:S02]  /*10eb0*/  @!P2 FADD.FTZ R5, -R5, -RZ ;  /* 0x800000ff0505a221 */ /* 0x000fe40000010100 */
[----:B------:R-:W-:Y:S01]  /*10ec0*/  FMUL.FTZ R29, R29, R22 ;  /* 0x000000161d1d7220 */ /* 0x000fe20000410000 */
        /* <DEDUP_REMOVED lines=22> */
[----:B------:R-:W-:Y:S02]  /*11030*/  FFMA.FTZ R6, R19, R17, R6 ;  /* 0x0000001113067223 */ /* 0x000fe40000010006 */
[----:B------:R-:W-:Y:S01]  /*11040*/  FFMA.FTZ R7, R27, R34, R7 ;  /* 0x000000221b077223 */ /* 0x000fe20000010007 */
[----:B------:R-:W-:Y:S02]  /*11050*/  F2FP.PACK_AB R24, R35, R4 ;  /* 0x000000042318723e */ /* 0x000fe400000000ff */
[----:B------:R-:W-:Y:S02]  /*11060*/  F2FP.PACK_AB R25, R25, R16 ;  /* 0x000000101919723e */ /* 0x000fe400000000ff */
[----:B------:R-:W-:-:S02]  /*11070*/  F2FP.PACK_AB R26, R18, R5 ;  /* 0x00000005121a723e */ /* 0x000fc400000000ff */
[----:B------:R-:W-:Y:S02]  /*11080*/  F2FP.PACK_AB R27, R7, R6 ;  /* 0x00000006071b723e */ /* 0x000fe400000000ff */
.L_x_1637:
[----:B------:R-:W-:Y:S05]  /*11090*/  BSYNC B0 ;  /* 0x0000000000007941 */ /* 0x000fea0003800000 */
.L_x_1636:
[----:B-----5:R1:W-:Y:S02]  /*110a0*/  STS.128 [R204+0x5000], R24 ;  /* 0x00500018cc007388 */ /* 0x0203e40000000c00 */
.L_x_1627:
[----:B------:R-:W-:Y:S05]  /*110b0*/  BSYNC B2 ;  /* 0x0000000000027941 */ /* 0x000fea0003800000 */
.L_x_1626:
        /* <DEDUP_REMOVED lines=24> */
[----:B--2---:R-:W2:Y:S01]  /*11240*/  LDG.E.128 R24, [R24.64] ;  /* 0x0000000618187981 */ /* 0x004ea2000c1e1d00 */
[----:B------:R-:W-:Y:S02]  /*11250*/  LEA.HI.X R7, R5, c[0x0][0x2b4], R4, 0x1, P4 ;  /* 0x0000ad0005077a11 */ /* 0x000fe400020f0c04 */
[----:B------:R-:W-:-:S04]  /*11260*/  @P2 IADD3 R13, -R12, RZ, RZ ;  /* 0x000000ff0c0d2210 */ /* 0x000fc80007ffe1ff */
[----:B---3--:R-:W3:Y:S01]  /*11270*/  LDG.E.128 R4, [R6.64] ;  /* 0x0000000606047981 */ /* 0x008ee2000c1e1d00 */
        /* <DEDUP_REMOVED lines=9> */
[----:B------:R-:W-:Y:S02]  /*11310*/  HADD2.F32 R28, -RZ, R5.H1_H1 ;  /* 0x30000005ff1c7230 */ /* 0x000fe40000004100 */
[--C-:B------:R-:W-:Y:S01]  /*11320*/  HADD2.F32 R5, -RZ, R6.reuse.H0_H0 ;  /* 0x20000006ff057230 */ /* 0x100fe20000004100 */
[----:B------:R-:W-:Y:S01]  /*11330*/  @!P2 FADD.FTZ R4, -R4, -RZ ;  /* 0x800000ff0404a221 */ /* 0x000fe20000010100 */
[----:B------:R-:W-:-:S02]  /*11340*/  HADD2.F32 R29, -RZ, R6.H1_H1 ;  /* 0x30000006ff1d7230 */ /* 0x000fc40000004100 */
[--C-:B------:R-:W-:Y:S02]  /*11350*/  HADD2.F32 R6, -RZ, R7.reuse.H0_H0 ;  /* 0x20000007ff067230 */ /* 0x100fe40000004100 */
[----:B------:R-:W-:Y:S01]  /*11360*/  HADD2.F32 R7, -RZ, R7.H1_H1 ;  /* 0x30000007ff077230 */ /* 0x000fe20000004100 */
[----:B------:R-:W-:Y:S01]  /*11370*/  FMUL.FTZ R33, R33, R4 ;  /* 0x0000000421217220 */ /* 0x000fe20000410000 */
[--C-:B------:R-:W-:Y:S01]  /*11380*/  HADD2.F32 R31, -RZ, R24.reuse.H0_H0 ;  /* 0x20000018ff1f7230 */ /* 0x100fe20000004100 */
[----:B------:R-:W-:Y:S01]  /*11390*/  @!P2 FADD.FTZ R20, -R20, -RZ ;  /* 0x800000ff1414a221 */ /* 0x000fe20000010100 */
[----:B------:R-:W-:Y:S01]  /*113a0*/  HADD2.F32 R35, -RZ, R24.H1_H1 ;  /* 0x30000018ff237230 */ /* 0x000fe20000004100 */
[----:B------:R-:W-:Y:S01]  /*113b0*/  @!P2 FADD.FTZ R22, -R22, -RZ ;  /* 0x800000ff1616a221 */ /* 0x000fe20000010100 */
[----:B------:R-:W-:Y:S01]  /*113c0*/  HADD2.F32 R4, -RZ, R27.H1_H1 ;  /* 0x3000001bff047230 */ /* 0x000fe20000004100 */
[----:B------:R-:W-:Y:S01]  /*113d0*/  @!P2 FADD.FTZ R7, -R7, -RZ ;  /* 0x800000ff0707a221 */ /* 0x000fe20000010100 */
[----:B------:R-:W-:Y:S01]  /*113e0*/  HADD2.F32 R25, -RZ, R25.H1_H1 ;  /* 0x30000019ff197230 */ /* 0x000fe20000004100 */
[----:B------:R-:W-:Y:S01]  /*113f0*/  FMUL.FTZ R31, R31, R20 ;  /* 0x000000141f1f7220 */ /* 0x000fe20000410000 */
[----:B------:R-:W-:Y:S01]  /*11400*/  HADD2.F32 R20, -RZ, R26.H0_H0 ;  /* 0x2000001aff147230 */ /* 0x000fe20000004100 */
[----:B------:R-:W-:Y:S01]  /*11410*/  FMUL.FTZ R35, R35, R22 ;  /* 0x0000001623237220 */ /* 0x000fe20000410000 */
[--C-:B-----5:R-:W-:Y:S01]  /*11420*/  HADD2.F32 R22, -RZ, R16.reuse.H1_H1 ;  /* 0x30000010ff167230 */ /* 0x120fe20000004100 */
[----:B------:R-:W-:Y:S01]  /*11430*/  FMUL.FTZ R7, R4, R7 ;  /* 0x0000000704077220 */ /* 0x000fe20000410000 */
[----:B------:R-:W-:Y:S01]  /*11440*/  HADD2.F32 R4, -RZ, R16.H0_H0 ;  /* 0x20000010ff047230 */ /* 0x000fe20000004100 */
[----:B------:R-:W-:Y:S01]  /*11450*/  @!P2 FADD.FTZ R28, -R28, -RZ ;  /* 0x800000ff1c1ca221 */ /* 0x000fe20000010100 */
[----:B------:R-:W-:Y:S01]  /*11460*/  HADD2.F32 R26, -RZ, R26.H1_H1 ;  /* 0x3000001aff1a7230 */ /* 0x000fe20000004100 */
[----:B------:R-:W-:Y:S01]  /*11470*/  @!P2 FADD.FTZ R5, -R5, -RZ ;  /* 0x800000ff0505a221 */ /* 0x000fe20000010100 */
[--C-:B----4-:R-:W-:Y:S01]  /*11480*/  HADD2.F32 R16, -RZ, R12.reuse.H0_H0 ;  /* 0x2000000cff107230 */ /* 0x110fe20000004100 */
[----:B------:R-:W-:Y:S01]  /*11490*/  @!P2 FADD.FTZ R29, -R29, -RZ ;  /* 0x800000ff1d1da221 */ /* 0x000fe20000010100 */
[----:B------:R-:W-:Y:S01]  /*114a0*/  HADD2.F32 R37, -RZ, R27.H0_H0 ;  /* 0x2000001bff257230 */ /* 0x000fe20000004100 */
[----:B------:R-:W-:Y:S01]  /*114b0*/  FMUL.FTZ R25, R25, R28 ;  /* 0x0000001c19197220 */ /* 0x000fe20000410000 */
[----:B------:R-:W-:Y:S01]  /*114c0*/  HADD2.F32 R24, -RZ, R12.H1_H1 ;  /* 0x3000000cff187230 */ /* 0x000fe20000004100 */
[----:B------:R-:W-:Y:S01]  /*114d0*/  @!P2 FADD.FTZ R6, -R6, -RZ ;  /* 0x800000ff0606a221 */ /* 0x000fe20000010100 */
[--C-:B------:R-:W-:Y:S01]  /*114e0*/  HADD2.F32 R12, -RZ, R13.reuse.H0_H0 ;  /* 0x2000000dff0c7230 */ /* 0x100fe20000004100 */
[----:B------:R-:W-:Y:S01]  /*114f0*/  FMUL.FTZ R5, R20, R5 ;  /* 0x0000000514057220 */ /* 0x000fe20000410000 */
[----:B------:R-:W-:Y:S01]  /*11500*/  HADD2.F32 R28, -RZ, R13.H1_H1 ;  /* 0x3000000dff1c7230 */ /* 0x000fe20000004100 */
[----:B------:R-:W-:Y:S01]  /*11510*/  FMUL.FTZ R29, R26, R29 ;  /* 0x0000001d1a1d7220 */ /* 0x000fe20000410000 */
[--C-:B------:R-:W-:Y:S01]  /*11520*/  HADD2.F32 R13, -RZ, R15.reuse.H0_H0 ;  /* 0x2000000fff0d7230 */ /* 0x100fe20000004100 */
[----:B------:R-:W-:Y:S01]  /*11530*/  FFMA.FTZ R4, R4, R16, R31 ;  /* 0x0000001004047223 */ /* 0x000fe2000001001f */
[----:B------:R-:W-:-:S02]  /*11540*/  HADD2.F32 R30, -RZ, R15.H1_H1 ;  /* 0x3000000fff1e7230 */ /* 0x000fc40000004100 */
[----:B------:R-:W-:Y:S02]  /*11550*/  HADD2.F32 R20, -RZ, R17.H0_H0 ;  /* 0x20000011ff147230 */ /* 0x000fe40000004100 */
[----:B------:R-:W-:Y:S02]  /*11560*/  HADD2.F32 R26, -RZ, R14.H0_H0 ;  /* 0x2000000eff1a7230 */ /* 0x000fe40000004100 */
[----:B------:R-:W-:Y:S02]  /*11570*/  HADD2.F32 R16, -RZ, R18.H0_H0 ;  /* 0x20000012ff107230 */ /* 0x000fe40000004100 */
[----:B------:R-:W-:Y:S01]  /*11580*/  HADD2.F32 R15, -RZ, R19.H0_H0 ;  /* 0x20000013ff0f7230 */ /* 0x000fe20000004100 */
[----:B------:R-:W-:Y:S01]  /*11590*/  FMUL.FTZ R6, R37, R6 ;  /* 0x0000000625067220 */ /* 0x000fe20000410000 */
        /* <DEDUP_REMOVED lines=15> */
.L_x_1641:
[----:B------:R-:W-:Y:S05]  /*11690*/  BSYNC B0 ;  /* 0x0000000000007941 */ /* 0x000fea0003800000 */
.L_x_1640:
[----:B-----5:R1:W-:Y:S02]  /*116a0*/  STS.128 [R204+0x1800], R16 ;  /* 0x00180010cc007388 */ /* 0x0203e40000000c00 */
.L_x_1639:
[----:B------:R-:W-:Y:S05]  /*116b0*/  BSYNC B1 ;  /* 0x0000000000017941 */ /* 0x000fea0003800000 */
.L_x_1638:
[----:B------:R1:W-:Y:S01]  /*116c0*/  @P1 STS.128 [R204+0x3800], RZ ;  /* 0x003800ffcc001388 */ /* 0x0003e20000000c00 */
[----:B------:R-:W-:Y:S01]  /*116d0*/  BSSY B1, `(.L_x_1642) ;  /* 0x0000059000017945 */ /* 0x000fe20003800000 */
[----:B------:R-:W-:Y:S05]  /*116e0*/  @P1 BRA `(.L_x_1643) ;  /* 0x0000057000001947 */ /* 0x000fea0003800000 */
[----:B-1----:R1:W5:Y:S01]  /*116f0*/  LDG.E.128 R16, [R8.64+0x80] ;  /* 0x0000800608107981 */ /* 0x002362000c1e1d00 */
        /* <DEDUP_REMOVED lines=24> */
[----:B--2---:R-:W-:Y:S02]  /*11880*/  HADD2.F32 R30, -RZ, R24.H0_H0 ;  /* 0x20000018ff1e7230 */ /* 0x004fe40000004100 */
[----:B------:R-:W-:Y:S02]  /*11890*/  HADD2.F32 R29, -RZ, R25.H0_H0 ;  /* 0x20000019ff1d7230 */ /* 0x000fe40000004100 */
[--C-:B---3--:R-:W-:Y:S02]  /*118a0*/  HADD2.F32 R11, -RZ, R4.reuse.H0_H0 ;  /* 0x20000004ff0b7230 */ /* 0x108fe40000004100 */
        /* <DEDUP_REMOVED lines=18> */
[----:B------:R-:W-:-:S02]  /*119d0*/  @!P1 FADD.FTZ R22, -R22, -RZ ;  /* 0x800000ff16169221 */ /* 0x000fc40000010100 */
[----:B------:R-:W-:Y:S01]  /*119e0*/  FMUL.FTZ R31, R31, R20 ;  /* 0x000000141f1f7220 */ /* 0x000fe20000410000 */
[----:B------:R-:W-:Y:S01]  /*119f0*/  HADD2.F32 R20, -RZ, R26.H0_H0 ;  /* 0x2000001aff147230 */ /* 0x000fe20000004100 */
[----:B------:R-:W-:Y:S01]  /*11a00*/  FMUL.FTZ R6, R11, R6 ;  /* 0x000000060b067220 */ /* 0x000fe20000410000 */
[----:B-----5:R-:W-:Y:S01]  /*11a10*/  HADD2.F32 R11, -RZ, R16.H0_H0 ;  /* 0x20000010ff0b7230 */ /* 0x020fe20000004100 */
[----:B------:R-:W-:Y:S01]  /*11a20*/  FMUL.FTZ R7, R4, R7 ;  /* 0x0000000704077220 */ /* 0x000fe20000410000 */
[----:B----4-:R-:W-:Y:S01]  /*11a30*/  HADD2.F32 R4, -RZ, R12.H0_H0 ;  /* 0x2000000cff047230 */ /* 0x010fe20000004100 */
        /* <DEDUP_REMOVED lines=9> */
[----:B------:R-:W-:-:S02]  /*11ad0*/  HADD2.F32 R24, -RZ, R14.H0_H0 ;  /* 0x2000000eff187230 */ /* 0x000fc40000004100 */
[----:B------:R-:W-:Y:S02]  /*11ae0*/  HADD2.F32 R27, -RZ, R14.H1_H1 ;  /* 0x3000000eff1b7230 */ /* 0x000fe40000004100 */
[----:B------:R-:W-:Y:S02]  /*11af0*/  HADD2.F32 R20, -RZ, R16.H1_H1 ;  /* 0x30000010ff147230 */ /* 0x000fe40000004100 */
[--C-:B------:R-:W-:Y:S02]  /*11b00*/  HADD2.F32 R13, -RZ, R15.reuse.H0_H0 ;  /* 0x2000000fff0d7230 */ /* 0x100fe40000004100 */
[----:B------:R-:W-:Y:S02]  /*11b10*/  HADD2.F32 R14, -RZ, R15.H1_H1 ;  /* 0x3000000fff0e7230 */ /* 0x000fe40000004100 */
[----:B------:R-:W-:Y:S02]  /*11b20*/  HADD2.F32 R16, -RZ, R17.H0_H0 ;  /* 0x20000011ff107230 */ /* 0x000fe40000004100 */
[----:B------:R-:W-:-:S02]  /*11b30*/  HADD2.F32 R15, -RZ, R18.H0_H0 ;  /* 0x20000012ff0f7230 */ /* 0x000fc40000004100 */
[----:B------:R-:W-:Y:S01]  /*11b40*/  HADD2.F32 R11, -RZ, R19.H0_H0 ;  /* 0x20000013ff0b7230 */ /* 0x000fe20000004100 */
[----:B------:R-:W-:Y:S01]  /*11b50*/  FMUL.FTZ R28, R33, R28 ;  /* 0x0000001c211c7220 */ /* 0x000fe20000410000 */
        /* <DEDUP_REMOVED lines=14> */
.L_x_1645:
[----:B------:R-:W-:Y:S05]  /*11c40*/  BSYNC B0 ;  /* 0x0000000000007941 */ /* 0x000fea0003800000 */
.L_x_1644:
[----:B-----5:R1:W-:Y:S02]  /*11c50*/  STS.128 [R204+0x3800], R16 ;  /* 0x00380010cc007388 */ /* 0x0203e40000000c00 */
.L_x_1643:
[----:B------:R-:W-:Y:S05]  /*11c60*/  BSYNC B1 ;  /* 0x0000000000017941 */ /* 0x000fea0003800000 */
.L_x_1642:
[----:B------:R1:W-:Y:S01]  /*11c70*/  @P0 STS.128 [R204+0x5800], RZ ;  /* 0x005800ffcc000388 */ /* 0x0003e20000000c00 */
[----:B------:R-:W-:Y:S05]  /*11c80*/  @P0 BRA `(.L_x_1591) ;  /* 0x00000d4000000947 */ /* 0x000fea0003800000 */
[----:B------:R1:W5:Y:S01]  /*11c90*/  LDG.E.128 R12, [R8.64+0x100] ;  /* 0x00010006080c7981 */ /* 0x000362000c1e1d00 */
[----:B------:R-:W-:Y:S01]  /*11ca0*/  ISETP.GE.AND P0, PT, R10, c[0x0][0x230], PT ;  /* 0x00008c000a007a0c */ /* 0x000fe20003f06270 */
[----:B------:R-:W-:Y:S01]  /*11cb0*/  BSSY B0, `(.L_x_1646) ;  /* 0x0000056000007945 */ /* 0x000fe20003800000 */
[----:B-1----:R-:W-:-:S05]  /*11cc0*/  IADD3 R16, P1, R8, 0x100, RZ ;  /* 0x0000010008107810 */ /* 0x002fca0007f3e0ff */
[----:B------:R-:W-:-:S06]  /*11cd0*/  IMAD.X R17, RZ, RZ, R9, P1 ;  /* 0x000000ffff117224 */ /* 0x000fcc00008e0609 */
[----:B------:R-:W-:Y:S05]  /*11ce0*/  @P0 BRA `(.L_x_1647) ;  /* 0x0000052000000947 */ /* 0x000fea0003800000 */
[----:B------:R-:W-:Y:S02]  /*11cf0*/  ISETP.GE.AND P0, PT, R10, R141, PT ;  /* 0x0000008d0a00720c */ /* 0x000fe40003f06270 */
[----:B------:R-:W-:Y:S02]  /*11d00*/  MOV R5, RZ ;  /* 0x000000ff00057202 */ /* 0x000fe40000000f00 */
[----:B------:R-:W-:-:S04]  /*11d10*/  IADD3 R2, P1, R2, 0x80, RZ ;  /* 0x0000008002027810 */ /* 0x000fc80007f3e0ff */
[----:B------:R-:W-:-:S05]  /*11d20*/  IADD3.X R0, RZ, R0, RZ, P1, !PT ;  /* 0x00000000ff007210 */ /* 0x000fca0000ffe4ff */
        /* <DEDUP_REMOVED lines=8> */
[----:B----4-:R-:W-:Y:S01]  /*11db0*/  MOV R9, RZ ;  /* 0x000000ff00097202 */ /* 0x010fe20000000f00 */
        /* <DEDUP_REMOVED lines=10> */
[----:B--2---:R-:W-:Y:S02]  /*11e60*/  HADD2.F32 R0, -RZ, R5.H0_H0 ;  /* 0x20000005ff007230 */ /* 0x004fe40000004100 */
[--C-:B------:R-:W-:Y:S02]  /*11e70*/  HADD2.F32 R2, -RZ, R4.reuse.H0_H0 ;  /* 0x20000004ff027230 */ /* 0x100fe40000004100 */
[----:B------:R-:W-:Y:S01]  /*11e80*/  HADD2.F32 R20, -RZ, R4.H1_H1 ;  /* 0x30000004ff147230 */ /* 0x000fe20000004100 */
[----:B------:R-:W-:Y:S01]  /*11e90*/  @!P0 FADD.FTZ R0, -R0, -RZ ;  /* 0x800000ff00008221 */ /* 0x000fe20000010100 */
[--C-:B------:R-:W-:Y:S02]  /*11ea0*/  HADD2.F32 R4, -RZ, R6.reuse.H0_H0 ;  /* 0x20000006ff047230 */ /* 0x100fe40000004100 */
[----:B------:R-:W-:-:S02]  /*11eb0*/  HADD2.F32 R22, -RZ, R6.H1_H1 ;  /* 0x30000006ff167230 */ /* 0x000fc40000004100 */
[----:B------:R-:W-:Y:S02]  /*11ec0*/  HADD2.F32 R6, -RZ, R7.H0_H0 ;  /* 0x20000007ff067230 */ /* 0x000fe40000004100 */
[----:B------:R-:W-:Y:S02]  /*11ed0*/  HADD2.F32 R5, -RZ, R5.H1_H1 ;  /* 0x30000005ff057230 */ /* 0x000fe40000004100 */
[----:B------:R-:W-:Y:S01]  /*11ee0*/  HADD2.F32 R7, -RZ, R7.H1_H1 ;  /* 0x30000007ff077230 */ /* 0x000fe20000004100 */
[----:B------:R-:W-:Y:S01]  /*11ef0*/  FMUL.FTZ R25, R25, R0 ;  /* 0x0000000019197220 */ /* 0x000fe20000410000 */
[----:B------:R-:W-:Y:S01]  /*11f00*/  HADD2.F32 R24, -RZ, R17.H1_H1 ;  /* 0x30000011ff187230 */ /* 0x000fe20000004100 */
[----:B------:R-:W-:Y:S01]  /*11f10*/  @!P0 FADD.FTZ R5, -R5, -RZ ;  /* 0x800000ff05058221 */ /* 0x000fe20000010100 */
[----:B------:R-:W-:Y:S01]  /*11f20*/  HADD2.F32 R17, -RZ, R16.H0_H0 ;  /* 0x20000010ff117230 */ /* 0x000fe20000004100 */
[----:B------:R-:W-:Y:S01]  /*11f30*/  @!P0 FADD.FTZ R2, -R2, -RZ ;  /* 0x800000ff02028221 */ /* 0x000fe20000010100 */
[--C-:B------:R-:W-:Y:S01]  /*11f40*/  HADD2.F32 R0, -RZ, R19.reuse.H1_H1 ;  /* 0x30000013ff007230 */ /* 0x100fe20000004100 */
        /* <DEDUP_REMOVED lines=11> */
[----:B------:R-:W-:Y:S01]  /*12000*/  @!P0 FADD.FTZ R20, -R20, -RZ ;  /* 0x800000ff14148221 */ /* 0x000fe20000010100 */
[----:B------:R-:W-:Y:S01]  /*12010*/  HADD2.F32 R31, -RZ, R18.H0_H0 ;  /* 0x20000012ff1f7230 */ /* 0x000fe20000004100 */
        /* <DEDUP_REMOVED lines=13> */
[----:B------:R-:W-:Y:S01]  /*120f0*/  HADD2.F32 R13, -RZ, R13.H1_H1 ;  /* 0x3000000dff0d7230 */ /* 0x000fe20000004100 */
[----:B------:R-:W-:Y:S01]  /*12100*/  FMUL.FTZ R4, R31, R4 ;  /* 0x000000041f047220 */ /* 0x000fe20000410000 */
        /* <DEDUP_REMOVED lines=16> */
.L_x_1647:
[----:B------:R-:W-:Y:S05]  /*12210*/  BSYNC B0 ;  /* 0x0000000000007941 */ /* 0x000fea0003800000 */
.L_x_1646:
[----:B-----5:R1:W-:Y:S01]  /*12220*/  STS.128 [R204+0x5800], R12 ;  /* 0x0058000ccc007388 */ /* 0x0203e20000000c00 */
[----:B------:R-:W-:Y:S05]  /*12230*/  BRA `(.L_x_1591) ;  /* 0x0000079000007947 */ /* 0x000fea0003800000 */
.L_x_1553:
        /* <DEDUP_REMOVED lines=27> */
.L_x_1649:
[----:B------:R-:W-:Y:S05]  /*123f0*/  BSYNC B0 ;  /* 0x0000000000007941 */ /* 0x000fea0003800000 */
.L_x_1648:
        /* <DEDUP_REMOVED lines=29> */
.L_x_1651:
[----:B------:R-:W-:Y:S05]  /*125d0*/  BSYNC B0 ;  /* 0x0000000000007941 */ /* 0x000fea0003800000 */
.L_x_1650:
        /* <DEDUP_REMOVED lines=30> */
.L_x_1653:
[----:B------:R-:W-:Y:S05]  /*127c0*/  BSYNC B0 ;  /* 0x0000000000007941 */ /* 0x000fea0003800000 */
.L_x_1652:
        /* <DEDUP_REMOVED lines=32> */
.L_x_1591:
[----:B------:R-:W-:Y:S05]  /*129d0*/  BSYNC B3 ;  /* 0x0000000000037941 */ /* 0x000fea0003800000 */
.L_x_1552:
[----:B------:R-:W-:Y:S01]  /*129e0*/  IADD3 R44, R134, -0x1, RZ ;  /* 0xffffffff862c7810 */ /* 0x000fe20007ffe0ff */
[----:B------:R-:W-:Y:S01]  /*129f0*/  BSSY B0, `(.L_x_1654) ;  /* 0x000001e000007945 */ /* 0x000fe20003800000 */
[----:B------:R-:W-:Y:S02]  /*12a00*/  LEA R208, P0, R148, c[0x0][0x168], 0x1 ;  /* 0x00005a0094d07a11 */ /* 0x000fe400078008ff */
[----:B------:R-:W-:Y:S01]  /*12a10*/  LOP3.LUT R210, R144, 0xff, RZ, 0xc0, !PT ;  /* 0x000000ff90d27812 */ /* 0x000fe200078ec0ff */
[----:B------:R-:W-:Y:S01]  /*12a20*/  IMAD.SHL.U32 R2, R44, 0x40, RZ ;  /* 0x000000402c027824 */ /* 0x000fe200078e00ff */
[----:B------:R-:W-:-:S03]  /*12a30*/  LEA.HI.X R209, R148, c[0x0][0x16c], R147, 0x1, P0 ;  /* 0x00005b0094d17a11 */ /* 0x000fc600000f0c93 */
[----:B------:R-:W-:-:S05]  /*12a40*/  IMAD.IADD R0, R63, 0x1, -R2 ;  /* 0x000000013f007824 */ /* 0x000fca00078e0a02 */
[----:B------:R-:W-:-:S13]  /*12a50*/  ISETP.GE.AND P1, PT, R154, R0, PT ;  /* 0x000000009a00720c */ /* 0x000fda0003f26270 */
[----:B------:R-:W-:Y:S05]  /*12a60*/  @P1 BRA `(.L_x_1655) ;  /* 0x0000016000001947 */ /* 0x000fea0003800000 */
[C---:B-1----:R-:W-:Y:S02]  /*12a70*/  LOP3.LUT R4, R210.reuse, 0x1, RZ, 0xc0, !PT ;  /* 0x00000001d2047812 */ /* 0x042fe400078ec0ff */
        /* <DEDUP_REMOVED lines=20> */
.L_x_1656:
[----:B------:R1:W-:Y:S02]  /*12bc0*/  STS.128 [R204+0xa000], RZ ;  /* 0x00a000ffcc007388 */ /* 0x0003e40000000c00 */
.L_x_1655:
[----:B------:R-:W-:Y:S05]  /*12bd0*/  BSYNC B0 ;  /* 0x0000000000007941 */ /* 0x000fea0003800000 */
.L_x_1654:
[----:B------:R-:W-:Y:S01]  /*12be0*/  ISETP.GE.AND P0, PT, R3, R0, PT ;  /* 0x000000000300720c */ /* 0x000fe20003f06270 */
[----:B------:R-:W-:-:S12]  /*12bf0*/  BSSY B0, `(.L_x_1657) ;  /* 0x000001f000007945 */ /* 0x000fd80003800000 */
[----:B------:R-:W-:Y:S05]  /*12c00*/  @P0 BRA `(.L_x_1658) ;  /* 0x000001d000000947 */ /* 0x000fea0003800000 */
[C---:B-1----:R-:W-:Y:S02]  /*12c10*/  LOP3.LUT R4, R210.reuse, 0x1, RZ, 0xc0, !PT ;  /* 0x00000001d2047812 */ /* 0x042fe400078ec0ff */
[----:B------:R-:W-:Y:S02]  /*12c20*/  LOP3.LUT P0, RZ, R210, 0x2, RZ, 0xc0, !PT ;  /* 0x00000002d2ff7812 */ /* 0x000fe4000780c0ff */
[----:B------:R-:W-:Y:S02]  /*12c30*/  ISETP.NE.U32.AND P1, PT, R4, 0x1, PT ;  /* 0x000000010400780c */ /* 0x000fe40003f25070 */
[----:B------:R-:W-:-:S05]  /*12c40*/  IADD3 R5, P2, R61, R148, RZ ;  /* 0x000000943d057210 */ /* 0x000fca0007f5e0ff */
[----:B------:R-:W-:-:S04]  /*12c50*/  IMAD.X R4, R200, 0x1, R147, P2 ;  /* 0x00000001c8047824 */ /* 0x000fc800010e0693 */
[----:B--2---:R-:W-:Y:S02]  /*12c60*/  @P0 LEA R6, P2, R5, c[0x0][0x168], 0x1 ;  /* 0x00005a0005060a11 */ /* 0x004fe400078408ff */
[----:B----4-:R-:W-:Y:S02]  /*12c70*/  @!P1 LEA R8, P4, R61, R208, 0x1 ;  /* 0x000000d03d089211 */ /* 0x010fe400078808ff */
        /* <DEDUP_REMOVED lines=14> */
[----:B-1----:R-:W-:-:S04]  /*12d60*/  LEA R6, P0, R5, c[0x0][0x168], 0x1 ;  /* 0x00005a0005067a11 */ /* 0x002fc800078008ff */
[----:B------:R-:W-:-:S05]  /*12d70*/  LEA.HI.X R7, R5, c[0x0][0x16c], R4, 0x1, P0 ;  /* 0x00005b0005077a11 */ /* 0x000fca00000f0c04 */
[----:B------:R-:W-:Y:S01]  /*12d80*/  @!PT LDS RZ, [RZ] ;  /* 0x00000000fffff984 */ /* 0x000fe20000000800 */
[----:B------:R-:W-:Y:S01]  /*12d90*/  @!PT LDS RZ, [RZ] ;  /* 0x00000000fffff984 */ /* 0x000fe20000000800 */
[----:B------:R-:W-:Y:S01]  /*12da0*/  @!PT LDS RZ, [RZ] ;  /* 0x00000000fffff984 */ /* 0x000fe20000000800 */
[----:B------:R1:W-:Y:S01]  /*12db0*/  LDGSTS.E.BYPASS.LTC128B.128 [R204+0xa800], [R6.64+0x100] ;  /* 0x0a80010006cc7fae */ /* 0x0003e2000b901d46 */
[----:B------:R-:W-:Y:S05]  /*12dc0*/  BRA `(.L_x_1658) ;  /* 0x0000001000007947 */ /* 0x000fea0003800000 */
.L_x_1659:
[----:B------:R2:W-:Y:S02]  /*12dd0*/  STS.128 [R204+0xa800], RZ ;  /* 0x00a800ffcc007388 */ /* 0x0005e40000000c00 */
.L_x_1658:
[----:B------:R-:W-:Y:S05]  /*12de0*/  BSYNC B0 ;  /* 0x0000000000007941 */ /* 0x000fea0003800000 */
.L_x_1657:
[----:B------:R-:W-:Y:S01]  /*12df0*/  ISETP.GE.AND P0, PT, R21, R0, PT ;  /* 0x000000001500720c */ /* 0x000fe20003f06270 */
[----:B------:R-:W-:-:S12]  /*12e00*/  BSSY B0, `(.L_x_1660) ;  /* 0x0000023000007945 */ /* 0x000fd80003800000 */
[----:B------:R-:W-:Y:S05]  /*12e10*/  @P0 BRA `(.L_x_1661) ;  /* 0x0000021000000947 */ /* 0x000fea0003800000 */
[C---:B-1----:R-:W-:Y:S01]  /*12e20*/  LOP3.LUT R4, R210.reuse, 0x1, RZ, 0xc0, !PT ;  /* 0x00000001d2047812 */ /* 0x042fe200078ec0ff */
[----:B------:R-:W-:Y:S01]  /*12e30*/  IMAD.MOV.U32 R5, RZ, RZ, c[0x0][0x198] ;  /* 0x00006600ff057624 */ /* 0x000fe200078e00ff */
[----:B------:R-:W-:Y:S01]  /*12e40*/  LOP3.LUT P0, RZ, R210, 0x2, RZ, 0xc0, !PT ;  /* 0x00000002d2ff7812 */ /* 0x000fe2000780c0ff */
[----:B--2---:R-:W-:Y:S01]  /*12e50*/  IMAD.MOV.U32 R6, RZ, RZ, 0x5 ;  /* 0x00000005ff067424 */ /* 0x004fe200078e00ff */
[----:B------:R-:W-:Y:S01]  /*12e60*/  ISETP.NE.U32.AND P1, PT, R4, 0x1, PT ;  /* 0x000000010400780c */ /* 0x000fe20003f25070 */
[----:B------:R-:W-:-:S03]  /*12e70*/  IMAD.SHL.U32 R7, R5, 0x20, RZ ;  /* 0x0000002005077824 */ /* 0x000fc600078e00ff */
[----:B------:R-:W-:Y:S02]  /*12e80*/  SHF.L.U64.HI R6, R5, R6, c[0x0][0x19c] ;  /* 0x0000670005067619 */ /* 0x000fe40000010206 */
[----:B------:R-:W-:-:S05]  /*12e90*/  IADD3 R5, P2, R7, R148, RZ ;  /* 0x0000009407057210 */ /* 0x000fca0007f5e0ff */
[----:B------:R-:W-:Y:S01]  /*12ea0*/  IMAD.X R4, R6, 0x1, R147, P2 ;  /* 0x0000000106047824 */ /* 0x000fe200010e0693 */
[----:B----4-:R-:W-:Y:S02]  /*12eb0*/  @P0 LEA R8, P2, R5, c[0x0][0x168], 0x1 ;  /* 0x00005a0005080a11 */ /* 0x010fe400078408ff */
        /* <DEDUP_REMOVED lines=22> */
.L_x_1662:
[----:B------:R2:W-:Y:S02]  /*13020*/  STS.128 [R204+0xb000], RZ ;  /* 0x00b000ffcc007388 */ /* 0x0005e40000000c00 */
.L_x_1661:
[----:B------:R-:W-:Y:S05]  /*13030*/  BSYNC B0 ;  /* 0x0000000000007941 */ /* 0x000fea0003800000 */
.L_x_1660:
[----:B------:R-:W-:Y:S01]  /*13040*/  ISETP.GE.AND P0, PT, R23, R0, PT ;  /* 0x000000001700720c */ /* 0x000fe20003f06270 */
[----:B------:R-:W-:-:S12]  /*13050*/  BSSY B0, `(.L_x_1663) ;  /* 0x0000022000007945 */ /* 0x000fd80003800000 */
[----:B------:R-:W-:Y:S05]  /*13060*/  @P0 BRA `(.L_x_1664) ;  /* 0x0000020000000947 */ /* 0x000fea0003800000 */
[C---:B-1----:R-:W-:Y:S01]  /*13070*/  LOP3.LUT R4, R210.reuse, 0x1, RZ, 0xc0, !PT ;  /* 0x00000001d2047812 */ /* 0x042fe200078ec0ff */
[----:B------:R-:W-:Y:S01]  /*13080*/  IMAD.MOV.U32 R5, RZ, RZ, c[0x0][0x198] ;  /* 0x00006600ff057624 */ /* 0x000fe200078e00ff */
[----:B------:R-:W-:Y:S02]  /*13090*/  LOP3.LUT P2, RZ, R210, 0x2, RZ, 0xc0, !PT ;  /* 0x00000002d2ff7812 */ /* 0x000fe4000784c0ff */
[----:B------:R-:W-:Y:S01]  /*130a0*/  ISETP.NE.U32.AND P4, PT, R4, 0x1, PT ;  /* 0x000000010400780c */ /* 0x000fe20003f85070 */
[----:B------:R-:W-:Y:S01]  /*130b0*/  IMAD.MOV.U32 R4, RZ, RZ, c[0x0][0x19c] ;  /* 0x00006700ff047624 */ /* 0x000fe200078e00ff */
[----:B------:R-:W-:Y:S02]  /*130c0*/  LOP3.LUT P1, RZ, R210, 0x4, RZ, 0xc0, !PT ;  /* 0x00000004d2ff7812 */ /* 0x000fe4000782c0ff */
[----:B------:R-:W-:Y:S01]  /*130d0*/  MOV R146, R148 ;  /* 0x0000009400927202 */ /* 0x000fe20000000f00 */
[----:B--2---:R-:W-:-:S04]  /*130e0*/  IMAD R6, R4, 0x30, RZ ;  /* 0x0000003004067824 */ /* 0x004fc800078e02ff */
[----:B----4-:R-:W-:-:S04]  /*130f0*/  IMAD.WIDE.U32 R8, R5, 0x30, R146 ;  /* 0x0000003005087825 */ /* 0x010fc800078e0092 */
        /* <DEDUP_REMOVED lines=23> */
.L_x_1664:
[----:B------:R-:W-:Y:S05]  /*13270*/  BSYNC B0 ;  /* 0x0000000000007941 */ /* 0x000fea0003800000 */
.L_x_1663:
        /* <DEDUP_REMOVED lines=11> */
[C---:B-1----:R-:W-:Y:S02]  /*13330*/  LOP3.LUT R4, R210.reuse, 0x1, RZ, 0xc0, !PT ;  /* 0x00000001d2047812 */ /* 0x042fe400078ec0ff */
[----:B------:R-:W-:-:S02]  /*13340*/  R2P PR, R210, 0x6 ;  /* 0x00000006d2007804 */ /* 0x000fc40000000000 */
        /* <DEDUP_REMOVED lines=19> */
.L_x_1667:
[----:B------:R1:W-:Y:S02]  /*13480*/  STS.128 [R204+0x10000], RZ ;  /* 0x010000ffcc007388 */ /* 0x0003e40000000c00 */
.L_x_1666:
[----:B------:R-:W-:Y:S05]  /*13490*/  BSYNC B0 ;  /* 0x0000000000007941 */ /* 0x000fea0003800000 */
.L_x_1665:
        /* <DEDUP_REMOVED lines=34> */
.L_x_1670:
[----:B------:R2:W-:Y:S02]  /*136c0*/  STS.128 [R204+0x10800], RZ ;  /* 0x010800ffcc007388 */ /* 0x0005e40000000c00 */
.L_x_1669:
[----:B------:R-:W-:Y:S05]  /*136d0*/  BSYNC B0 ;  /* 0x0000000000007941 */ /* 0x000fea0003800000 */
.L_x_1668:
        /* <DEDUP_REMOVED lines=11> */
[----:B--2---:R-:W-:-:S03]  /*13790*/  IMAD.SHL.U32 R6, R4, 0x20, RZ ;  /* 0x0000002004067824 */ /* 0x004fc600078e00ff */
        /* <DEDUP_REMOVED lines=26> */
.L_x_1673:
[----:B------:R2:W-:Y:S02]  /*13940*/  STS.128 [R204+0x11000], RZ ;  /* 0x011000ffcc007388 */ /* 0x0005e40000000c00 */
.L_x_1672:
[----:B------:R-:W-:Y:S05]  /*13950*/  BSYNC B0 ;  /* 0x0000000000007941 */ /* 0x000fea0003800000 */
.L_x_1671:
        /* <DEDUP_REMOVED lines=18> */
[----:B--2---:R-:W-:Y:S01]  /*13a80*/  @!P4 IMAD.WIDE.U32 R6, R3, 0x60, R164 ;  /* 0x000000600306c825 */ /* 0x004fe200078e00a4 */
[C---:B------:R-:W-:Y:S02]  /*13a90*/  @P2 LEA R10, P5, R152.reuse, c[0x0][0x170], 0x1 ;  /* 0x00005c00980a2a11 */ /* 0x040fe400078a08ff */
[----:B----4-:R-:W-:Y:S01]  /*13aa0*/  @P1 LEA R8, P0, R152, c[0x0][0x170], 0x1 ;  /* 0x00005c0098081a11 */ /* 0x010fe200078008ff */
        /* <DEDUP_REMOVED lines=20> */
.L_x_1675:
[----:B------:R-:W-:Y:S05]  /*13bf0*/  BSYNC B0 ;  /* 0x0000000000007941 */ /* 0x000fea0003800000 */
.L_x_1674:
        /* <DEDUP_REMOVED lines=9> */
[----:B------:R-:W-:-:S02]  /*13c90*/  LOP3.LUT R154, R3, 0x8, R154, 0xf8, !PT ;  /* 0x00000008039a7812 */ /* 0x000fc400078ef89a */
[----:B------:R-:W-:Y:S01]  /*13ca0*/  SHF.R.U32.HI R197, RZ, 0x3, R3 ;  /* 0x00000003ffc57819 */ /* 0x000fe20000011603 */
[--C-:B------:R-:W-:Y:S01]  /*13cb0*/  IMAD R196, R47, 0x2, R198.reuse ;  /* 0x000000022fc47824 */ /* 0x100fe200078e02c6 */
[----:B------:R-:W-:Y:S01]  /*13cc0*/  LDSM.16.M88.4 R20, [R198] ;  /* 0x00000000c614783b */ /* 0x000fe20000000200 */
[C---:B------:R-:W-:Y:S01]  /*13cd0*/  IMAD R194, R45.reuse, 0x2, R198 ;  /* 0x000000022dc27824 */ /* 0x040fe200078e02c6 */
[----:B------:R-:W-:Y:S01]  /*13ce0*/  LOP3.LUT R197, R154, R197, RZ, 0x3c, !PT ;  /* 0x000000c59ac57212 */ /* 0x000fe200078e3cff */
[----:B------:R-:W-:Y:S01]  /*13cf0*/  IMAD R193, R45, 0x2, R196 ;  /* 0x000000022dc17824 */ /* 0x000fe200078e02c4 */
[----:B------:R-:W-:Y:S02]  /*13d00*/  LOP3.LUT R3, R60, 0x6, RZ, 0xc0, !PT ;  /* 0x000000063c037812 */ /* 0x000fe400078ec0ff */
[----:B------:R-:W-:Y:S01]  /*13d10*/  LDSM.16.M88.4 R16, [R194] ;  /* 0x00000000c210783b */ /* 0x000fe20000000200 */
[----:B------:R-:W-:-:S03]  /*13d20*/  IMAD R197, R64, 0x200, R197 ;  /* 0x0000020040c57824 */ /* 0x000fc600078e02c5 */
[----:B------:R-:W-:Y:S01]  /*13d30*/  LDSM.16.M88.4 R64, [R196] ;  /* 0x00000000c440783b */ /* 0x000fe20000000200 */
[----:B------:R-:W-:-:S03]  /*13d40*/  IMAD.SHL.U32 R197, R197, 0x2, RZ ;  /* 0x00000002c5c57824 */ /* 0x000fc600078e00ff */
[----:B------:R-:W-:Y:S02]  /*13d50*/  LDSM.16.M88.4 R72, [R193] ;  /* 0x00000000c148783b */ /* 0x000fe40000000200 */
[C---:B------:R-:W-:Y:S02]  /*13d60*/  IADD3 R0, R197.reuse, 0x6000, RZ ;  /* 0x00006000c5007810 */ /* 0x040fe40007ffe0ff */
[----:B------:R-:W5:Y:S01]  /*13d70*/  LDSM.16.M88.4 R76, [R197+0x6000] ;  /* 0x00600000c54c783b */ /* 0x000f620000000200 */
[----:B------:R-:W-:Y:S02]  /*13d80*/  IADD3 R195, R197, 0x6020, RZ ;  /* 0x00006020c5c37810 */ /* 0x000fe40007ffe0ff */
[----:B------:R-:W-:Y:S01]  /*13d90*/  @P1 IADD3 R195, R0, -0x20, RZ ;  /* 0xffffffe000c31810 */ /* 0x000fe20007ffe0ff */
[----:B------:R-:W1:Y:S01]  /*13da0*/  LDSM.16.M88.4 R36, [R197+0x6800] ;  /* 0x00680000c524783b */ /* 0x000e620000000200 */
[----:B------:R-:W-:Y:S02]  /*13db0*/  IMAD.MOV.U32 R0, RZ, RZ, 0x40 ;  /* 0x00000040ff007424 */ /* 0x000fe400078e00ff */
[C---:B------:R-:W-:Y:S01]  /*13dc0*/  IADD3 R187, R195.reuse, 0x800, RZ ;  /* 0x00000800c3bb7810 */ /* 0x040fe20007ffe0ff */
[----:B------:R-:W2:Y:S01]  /*13dd0*/  LDSM.16.M88.4 R28, [R197+0x7000] ;  /* 0x00700000c51c783b */ /* 0x000ea20000000200 */
[----:B------:R-:W-:-:S02]  /*13de0*/  IADD3 R186, R195, 0x1000, RZ ;  /* 0x00001000c3ba7810 */ /* 0x000fc40007ffe0ff */
[----:B------:R-:W-:Y:S01]  /*13df0*/  SEL R0, R0, 0xffffffc0, !P2 ;  /* 0xffffffc000007807 */ /* 0x000fe20005000000 */
[----:B--2-4-:R-:W2:Y:S01]  /*13e00*/  LDSM.16.M88.4 R8, [R197+0x7800] ;  /* 0x00780000c508783b */ /* 0x014ea20000000200 */
[C---:B------:R-:W-:Y:S02]  /*13e10*/  IADD3 R185, R195.reuse, 0x1800, RZ ;  /* 0x00001800c3b97810 */ /* 0x040fe40007ffe0ff */
[----:B------:R-:W-:Y:S01]  /*13e20*/  IADD3 R183, R195, 0x2000, RZ ;  /* 0x00002000c3b77810 */ /* 0x000fe20007ffe0ff */
[----:B------:R-:W4:Y:S01]  /*13e30*/  LDSM.16.M88.4 R68, [R195] ;  /* 0x00000000c344783b */ /* 0x000f220000000200 */
[----:B------:R-:W-:Y:S01]  /*13e40*/  IMAD.IADD R191, R197, 0x1, R0 ;  /* 0x00000001c5bf7824 */ /* 0x000fe200078e0200 */
[C---:B------:R-:W-:Y:S01]  /*13e50*/  IADD3 R182, R195.reuse, 0x2800, RZ ;  /* 0x00002800c3b67810 */ /* 0x040fe20007ffe0ff */
[----:B------:R-:W-:Y:S01]  /*13e60*/  IMAD.IADD R184, R0, 0x1, R195 ;  /* 0x0000000100b87824 */ /* 0x000fe200078e02c3 */
[----:B------:R-:W3:Y:S01]  /*13e70*/  LDSM.16.M88.4 R56, [R195+0x800] ;  /* 0x00080000c338783b */ /* 0x000ee20000000200 */
[----:B------:R-:W-:-:S02]  /*13e80*/  IADD3 R181, R195, 0x3000, RZ ;  /* 0x00003000c3b57810 */ /* 0x000fc40007ffe0ff */
[C---:B------:R-:W-:Y:S01]  /*13e90*/  IADD3 R180, R195.reuse, 0x3800, RZ ;  /* 0x00003800c3b47810 */ /* 0x040fe20007ffe0ff */
[----:B------:R-:W2:Y:S01]  /*13ea0*/  LDSM.16.M88.4 R48, [R195+0x1800] ;  /* 0x00180000c330783b */ /* 0x000ea20000000200 */
[C---:B------:R-:W-:Y:S02]  /*13eb0*/  IADD3 R179, R195.reuse, 0x4000, RZ ;  /* 0x00004000c3b37810 */ /* 0x040fe40007ffe0ff */
[C---:B------:R-:W-:Y:S01]  /*13ec0*/  IADD3 R178, R195.reuse, 0x4800, RZ ;  /* 0x00004800c3b27810 */ /* 0x040fe20007ffe0ff */
[----:B---3--:R-:W3:Y:S01]  /*13ed0*/  LDSM.16.M88.4 R52, [R195+0x1000] ;  /* 0x00100000c334783b */ /* 0x008ee20000000200 */
[C---:B------:R-:W-:Y:S02]  /*13ee0*/  IADD3 R177, R195.reuse, 0x5000, RZ ;  /* 0x00005000c3b17810 */ /* 0x040fe40007ffe0ff */
[----:B------:R-:W-:Y:S01]  /*13ef0*/  IADD3 R176, R195, 0x5800, RZ ;  /* 0x00005800c3b07810 */ /* 0x000fe20007ffe0ff */
[----:B------:R-:W2:Y:S04]  /*13f00*/  LDSM.16.M88.4 R12, [R191+0x6000] ;  /* 0x00600000bf0c783b */ /* 0x000ea80000000200 */
[----:B------:R-:W-:Y:S01]  /*13f10*/  LDSM.16.M88.4 R84, [R191+0x7000] ;  /* 0x00700000bf54783b */ /* 0x000fe20000000200 */
[C---:B-----5:R-:W-:Y:S03]  /*13f20*/  HMMA.16816.F32 R4, R20.reuse, R76, RZ ;  /* 0x0000004c1404723c */ /* 0x060fe600000018ff */
[----:B------:R-:W-:Y:S05]  /*13f30*/  LDSM.16.M88.4 R80, [R191+0x7800] ;  /* 0x00780000bf50783b */ /* 0x000fea0000000200 */
[C---:B------:R-:W-:Y:S08]  /*13f40*/  HMMA.16816.F32 R76, R20.reuse, R78, RZ ;  /* 0x0000004e144c723c */ /* 0x040ff000000018ff */
[C---:B-1----:R-:W-:Y:S08]  /*13f50*/  HMMA.16816.F32 R40, R20.reuse, R36, RZ ;  /* 0x000000241428723c */ /* 0x042ff000000018ff */
[C---:B------:R-:W-:Y:S08]  /*13f60*/  HMMA.16816.F32 R36, R20.reuse, R38, RZ ;  /* 0x000000261424723c */ /* 0x040ff000000018ff */
[C---:B------:R-:W-:Y:S08]  /*13f70*/  HMMA.16816.F32 R32, R20.reuse, R28, RZ ;  /* 0x0000001c1420723c */ /* 0x040ff000000018ff */
[C---:B------:R-:W-:Y:S08]  /*13f80*/  HMMA.16816.F32 R28, R20.reuse, R30, RZ ;  /* 0x0000001e141c723c */ /* 0x040ff000000018ff */
[C---:B--2---:R-:W-:Y:S08]  /*13f90*/  HMMA.16816.F32 R24, R20.reuse, R8, RZ ;  /* 0x000000081418723c */ /* 0x044ff000000018ff */
        /* <DEDUP_REMOVED lines=11> */
[C---:B---3--:R-:W-:Y:S08]  /*14050*/  HMMA.16816.F32 R32, R64.reuse, R52, R32 ;  /* 0x000000344020723c */ /* 0x048ff00000001820 */
        /* <DEDUP_REMOVED lines=91> */
[----:B------:R-:W2:Y:S07]  /*14610*/  LDSM.16.M88.4 R16, [R191+0xa800] ;  /* 0x00a80000bf10783b */ /* 0x000eae0000000200 */
[C---:B------:R-:W-:Y:S08]  /*14620*/  HMMA.16816.F32 R48, R28.reuse, R56, R48 ;  /* 0x000000381c30723c */ /* 0x040ff00000001830 */
[----:B------:R-:W-:Y:S01]  /*14630*/  HMMA.16816.F32 R52, R28, R58, R52 ;  /* 0x0000003a1c34723c */ /* 0x000fe20000001834 */
[----:B------:R-:W-:Y:S04]  /*14640*/  LDSM.16.M88.4 R28, [R193+0x4000] ;  /* 0x00400000c11c783b */ /* 0x000fe80000000200 */
[----:B------:R-:W-:Y:S03]  /*14650*/  LDSM.16.M88.4 R56, [R191+0xb800] ;  /* 0x00b80000bf38783b */ /* 0x000fe60000000200 */
[C---:B-----5:R-:W-:Y:S08]  /*14660*/  HMMA.16816.F32 R40, R32.reuse, R12, R40 ;  /* 0x0000000c2028723c */ /* 0x060ff00000001828 */
[----:B------:R-:W-:Y:S01]  /*14670*/  HMMA.16816.F32 R64, R32, R14, R64 ;  /* 0x0000000e2040723c */ /* 0x000fe20000001840 */
[----:B------:R-:W3:Y:S07]  /*14680*/  LDSM.16.M88.4 R12, [R184+0x4000] ;  /* 0x00400000b80c783b */ /* 0x000eee0000000200 */
        /* <DEDUP_REMOVED lines=8> */
[----:B--2---:R-:W-:Y:S08]  /*14710*/  HMMA.16816.F32 R40, R36, R16, R40 ;  /* 0x000000102428723c */ /* 0x004ff00000001828 */
[C---:B---3--:R-:W-:Y:S08]  /*14720*/  HMMA.16816.F32 R4, R28.reuse, R12, R4 ;  /* 0x0000000c1c04723c */ /* 0x048ff00000001804 */
[----:B------:R-:W-:Y:S01]  /*14730*/  HMMA.16816.F32 R76, R28, R14, R76 ;  /* 0x0000000e1c4c723c */ /* 0x000fe2000000184c */
[----:B------:R-:W2:Y:S01]  /*14740*/  LDSM.16.M88.4 R12, [R184+0x5800] ;  /* 0x00580000b80c783b */ /* 0x000ea20000000200 */
[----:B------:R-:W-:-:S06]  /*14750*/  DEPBAR.LE SB0, 0x0 ;  /* 0x000080000000791a */ /* 0x000fcc0000000000 */
[C---:B------:R-:W-:Y:S07]  /*14760*/  HMMA.16816.F32 R64, R36.reuse, R18, R64 ;  /* 0x000000122440723c */ /* 0x040fee0000001840 */
[----:B------:R-:W-:Y:S01]  /*14770*/  IMAD.IADD R18, R2, 0x1, R3 ;  /* 0x0000000102127824 */ /* 0x000fe200078e0203 */
[----:B------:R-:W-:Y:S04]  /*14780*/  HMMA.16816.F32 R80, R36, R24, R80 ;  /* 0x000000182450723c */ /* 0x000fe80000001850 */
[----:B------:R-:W-:-:S02]  /*14790*/  IADD3 R0, R18, 0x8, RZ ;  /* 0x0000000812007810 */ /* 0x000fc40007ffe0ff */
[-C--:B------:R-:W-:Y:S02]  /*147a0*/  ISETP.GE.AND P0, PT, R18, R63.reuse, PT ;  /* 0x0000003f1200720c */ /* 0x080fe40003f06270 */
[C---:B------:R-:W-:Y:S01]  /*147b0*/  HMMA.16816.F32 R68, R36.reuse, R26, R68 ;  /* 0x0000001a2444723c */ /* 0x040fe20000001844 */
[-C--:B------:R-:W-:Y:S02]  /*147c0*/  ISETP.GE.AND P5, PT, R0, R63.reuse, PT ;  /* 0x0000003f0000720c */ /* 0x080fe40003fa6270 */
[C---:B------:R-:W-:Y:S02]  /*147d0*/  IADD3 R0, R18.reuse, 0x9, RZ ;  /* 0x0000000912007810 */ /* 0x040fe40007ffe0ff */
[----:B------:R-:W-:Y:S02]  /*147e0*/  IADD3 R16, R18, 0x1, RZ ;  /* 0x0000000112107810 */ /* 0x000fe40007ffe0ff */
[----:B------:R-:W-:Y:S01]  /*147f0*/  ISETP.GE.AND P2, PT, R0, R63, PT ;  /* 0x0000003f0000720c */ /* 0x000fe20003f46270 */
[----:B------:R-:W-:Y:S01]  /*14800*/  HMMA.16816.F32 R48, R36, R56, R48 ;  /* 0x000000382430723c */ /* 0x000fe20000001830 */
[----:B------:R-:W-:-:S02]  /*14810*/  IADD3 R0, R18, 0x11, RZ ;  /* 0x0000001112007810 */ /* 0x000fc40007ffe0ff */
[----:B------:R-:W-:Y:S02]  /*14820*/  FSEL R6, R6, -INF , !P0 ;  /* 0xff80000006067808 */ /* 0x000fe40004000000 */
[----:B------:R-:W-:Y:S02]  /*14830*/  FSEL R3, R4, -INF , !P0 ;  /* 0xff80000004037808 */ /* 0x000fe40004000000 */
[-C--:B------:R-:W-:Y:S01]  /*14840*/  ISETP.GE.AND P6, PT, R16, R63.reuse, PT ;  /* 0x0000003f1000720c */ /* 0x080fe20003fc6270 */
[----:B------:R-:W-:Y:S01]  /*14850*/  HMMA.16816.F32 R52, R36, R58, R52 ;  /* 0x0000003a2434723c */ /* 0x000fe20000001834 */
[----:B------:R-:W-:Y:S02]  /*14860*/  ISETP.GE.AND P0, PT, R0, R63, PT ;  /* 0x0000003f0000720c */ /* 0x000fe40003f06270 */
[C---:B------:R-:W-:Y:S02]  /*14870*/  IADD3 R16, R18.reuse, 0x10, RZ ;  /* 0x0000001012107810 */ /* 0x040fe40007ffe0ff */
[----:B------:R-:W-:-:S02]  /*14880*/  IADD3 R0, R18, 0x19, RZ ;  /* 0x0000001912007810 */ /* 0x000fc40007ffe0ff */
[----:B------:R-:W-:Y:S01]  /*14890*/  IADD3 R4, R18, 0x18, RZ ;  /* 0x0000001812047810 */ /* 0x000fe20007ffe0ff */
[C---:B-1----:R-:W-:Y:S01]  /*148a0*/  HMMA.16816.F32 R40, R28.reuse, R20, R40 ;  /* 0x000000141c28723c */ /* 0x042fe20000001828 */
[----:B------:R-:W-:Y:S02]  /*148b0*/  FSEL R78, R78, -INF , !P5 ;  /* 0xff8000004e4e7808 */ /* 0x000fe40006800000 */
[----:B------:R-:W-:Y:S02]  /*148c0*/  FSEL R19, R76, -INF , !P5 ;  /* 0xff8000004c137808 */ /* 0x000fe40006800000 */
[-C--:B------:R-:W-:Y:S02]  /*148d0*/  ISETP.GE.AND P1, PT, R16, R63.reuse, PT ;  /* 0x0000003f1000720c */ /* 0x080fe40003f26270 */
[----:B------:R-:W-:Y:S01]  /*148e0*/  ISETP.GE.AND P5, PT, R0, R63, PT ;  /* 0x0000003f0000720c */ /* 0x000fe20003fa6270 */
[----:B------:R-:W-:Y:S01]  /*148f0*/  HMMA.16816.F32 R64, R28, R22, R64 ;  /* 0x000000161c40723c */ /* 0x000fe20000001840 */
[----:B------:R-:W-:-:S02]  /*14900*/  FSEL R7, R7, -INF , !P6 ;  /* 0xff80000007077808 */ /* 0x000fc40007000000 */
[----:B------:R-:W-:Y:S02]  /*14910*/  FSEL R5, R5, -INF , !P6 ;  /* 0xff80000005057808 */ /* 0x000fe40007000000 */
[----:B------:R-:W-:Y:S02]  /*14920*/  IADD3 R0, R18, 0x21, RZ ;  /* 0x0000002112007810 */ /* 0x000fe40007ffe0ff */
[-C--:B------:R-:W-:Y:S01]  /*14930*/  ISETP.GE.AND P6, PT, R4, R63.reuse, PT ;  /* 0x0000003f0400720c */ /* 0x080fe20003fc6270 */
[C---:B------:R-:W-:Y:S01]  /*14940*/  HMMA.16816.F32 R80, R28.reuse, R8, R80 ;  /* 0x000000081c50723c */ /* 0x040fe20000001850 */
[----:B------:R-:W-:Y:S02]  /*14950*/  IADD3 R4, R18, 0x20, RZ ;  /* 0x0000002012047810 */ /* 0x000fe40007ffe0ff */
[----:B------:R-:W-:Y:S02]  /*14960*/  FSEL R16, R79, -INF , !P2 ;  /* 0xff8000004f107808 */ /* 0x000fe40005000000 */
[----:B------:R-:W-:Y:S01]  /*14970*/  FSEL R77, R77, -INF , !P2 ;  /* 0xff8000004d4d7808 */ /* 0x000fe20005000000 */
[----:B------:R-:W-:Y:S01]  /*14980*/  BAR.SYNC.DEFER_BLOCKING 0x0 ;  /* 0x0000000000007b1d */ /* 0x000fe20000010000 */
[----:B------:R-:W-:Y:S01]  /*14990*/  ISETP.GE.AND P2, PT, R4, R63, PT ;  /* 0x0000003f0400720c */ /* 0x000fe20003f46270 */
[----:B------:R-:W-:Y:S01]  /*149a0*/  HMMA.16816.F32 R68, R28, R10, R68 ;  /* 0x0000000a1c44723c */ /* 0x000fe20000001844 */
[----:B------:R-:W-:-:S02]  /*149b0*/  IADD3 R4, R18, 0x29, RZ ;  /* 0x0000002912047810 */ /* 0x000fc40007ffe0ff */
[----:B------:R-:W-:-:S04]  /*149c0*/  FSEL R17, R41, -INF , !P0 ;  /* 0xff80000029117808 */ /* 0x000fc80004000000 */
[----:B------:R-:W-:Y:S01]  /*149d0*/  FSEL R10, R42, -INF , !P1 ;  /* 0xff8000002a0a7808 */ /* 0x000fe20004800000 */
[C---:B--2---:R-:W-:Y:S01]  /*149e0*/  HMMA.16816.F32 R48, R28.reuse, R12, R48 ;  /* 0x0000000c1c30723c */ /* 0x044fe20000001830 */
[----:B------:R-:W-:Y:S02]  /*149f0*/  FSEL R11, R40, -INF , !P1 ;  /* 0xff800000280b7808 */ /* 0x000fe40004800000 */
[-C--:B------:R-:W-:Y:S02]  /*14a00*/  ISETP.GE.AND P1, PT, R0, R63.reuse, PT ;  /* 0x0000003f0000720c */ /* 0x080fe40003f26270 */
[----:B------:R-:W-:Y:S02]  /*14a10*/  IADD3 R0, R18, 0x28, RZ ;  /* 0x0000002812007810 */ /* 0x000fe40007ffe0ff */
[----:B------:R-:W-:Y:S01]  /*14a20*/  FSEL R12, R43, -INF , !P0 ;  /* 0xff8000002b0c7808 */ /* 0x000fe20004000000 */
[----:B------:R-:W-:Y:S01]  /*14a30*/  HMMA.16816.F32 R52, R28, R14, R52 ;  /* 0x0000000e1c34723c */ /* 0x000fe20000001834 */
[----:B------:R-:W-:-:S02]  /*14a40*/  ISETP.GE.AND P0, PT, R0, R63, PT ;  /* 0x0000003f0000720c */ /* 0x000fc40003f06270 */
[----:B------:R-:W-:Y:S02]  /*14a50*/  FSEL R0, R66, -INF , !P6 ;  /* 0xff80000042007808 */ /* 0x000fe40007000000 */
[----:B------:R-:W-:Y:S02]  /*14a60*/  FSEL R9, R64, -INF , !P6 ;  /* 0xff80000040097808 */ /* 0x000fe40007000000 */
[----:B------:R-:W-:Y:S02]  /*14a70*/  ISETP.GE.AND P6, PT, R4, R63, PT ;  /* 0x0000003f0400720c */ /* 0x000fe40003fc6270 */
[----:B------:R-:W-:Y:S02]  /*14a80*/  IADD3 R4, R18, 0x31, RZ ;  /* 0x0000003112047810 */ /* 0x000fe40007ffe0ff */
[----:B------:R-:W-:Y:S02]  /*14a90*/  FSEL R162, R82, -INF , !P2 ;  /* 0xff80000052a27808 */ /* 0x000fe40005000000 */
[----:B------:R-:W-:-:S02]  /*14aa0*/  FSEL R167, R80, -INF , !P2 ;  /* 0xff80000050a77808 */ /* 0x000fc40005000000 */
[----:B------:R-:W-:Y:S02]  /*14ab0*/  ISETP.GE.AND P2, PT, R4, R63, PT ;  /* 0x0000003f0400720c */ /* 0x000fe40003f46270 */
[C---:B------:R-:W-:Y:S02]  /*14ac0*/  IADD3 R14, R18.reuse, 0x30, RZ ;  /* 0x00000030120e7810 */ /* 0x040fe40007ffe0ff */
[C---:B------:R-:W-:Y:S02]  /*14ad0*/  IADD3 R4, R18.reuse, 0x38, RZ ;  /* 0x0000003812047810 */ /* 0x040fe40007ffe0ff */
[----:B------:R-:W-:Y:S02]  /*14ae0*/  IADD3 R18, R18, 0x39, RZ ;  /* 0x0000003912127810 */ /* 0x000fe40007ffe0ff */
[----:B------:R-:W-:Y:S02]  /*14af0*/  FSEL R8, R67, -INF , !P5 ;  /* 0xff80000043087808 */ /* 0x000fe40006800000 */
[----:B------:R-:W-:-:S02]  /*14b00*/  FSEL R13, R65, -INF , !P5 ;  /* 0xff800000410d7808 */ /* 0x000fc40006800000 */
[----:B------:R-:W-:Y:S02]  /*14b10*/  FSEL R174, R83, -INF , !P1 ;  /* 0xff80000053ae7808 */ /* 0x000fe40004800000 */
[----:B------:R-:W-:Y:S02]  /*14b20*/  FSEL R159, R81, -INF , !P1 ;  /* 0xff800000519f7808 */ /* 0x000fe40004800000 */
[----:B------:R-:W-:Y:S02]  /*14b30*/  FSEL R172, R70, -INF , !P0 ;  /* 0xff80000046ac7808 */ /* 0x000fe40004000000 */
[----:B------:R-:W-:Y:S02]  /*14b40*/  FSEL R157, R68, -INF , !P0 ;  /* 0xff800000449d7808 */ /* 0x000fe40004000000 */
[-C--:B------:R-:W-:Y:S02]  /*14b50*/  ISETP.GE.AND P5, PT, R14, R63.reuse, PT ;  /* 0x0000003f0e00720c */ /* 0x080fe40003fa6270 */
[----:B------:R-:W-:-:S02]  /*14b60*/  ISETP.GE.AND P1, PT, R4, R63, PT ;  /* 0x0000003f0400720c */ /* 0x000fc40003f26270 */
[----:B------:R-:W-:Y:S02]  /*14b70*/  ISETP.GE.AND P0, PT, R18, R63, PT ;  /* 0x0000003f1200720c */ /* 0x000fe40003f06270 */
[----:B------:R-:W-:Y:S02]  /*14b80*/  FSEL R168, R71, -INF , !P6 ;  /* 0xff80000047a87808 */ /* 0x000fe40007000000 */
        /* <DEDUP_REMOVED lines=8> */
[----:B------:R-:W-:Y:S01]  /*14c10*/  FSEL R141, R53, -INF , !P0 ;  /* 0xff800000358d7808 */ /* 0x000fe20004000000 */
        /* <DEDUP_REMOVED lines=60> */
.L_x_1677:
[----:B------:R-:W-:-:S05]  /*14fe0*/  IMAD.MOV.U32 R4, RZ, RZ, c[0x0][0x198] ;  /* 0x00006600ff047624 */ /* 0x000fca00078e00ff */
[----:B------:R-:W-:-:S04]  /*14ff0*/  LEA R4, -R4, RZ, 0x6 ;  /* 0x000000ff04047211 */ /* 0x000fc800078e31ff */
[----:B------:R-:W-:Y:S02]  /*15000*/  SHF.R.S32.HI R21, RZ, 0x1f, R4 ;  /* 0x0000001fff157819 */ /* 0x000fe40000011404 */
.L_x_1678:
[C---:B------:R-:W-:Y:S02]  /*15010*/  LOP3.LUT P2, RZ, R210.reuse, 0x2, RZ, 0xc0, !PT ;  /* 0x00000002d2ff7812 */ /* 0x040fe4000784c0ff */
[----:B------:R-:W-:Y:S02]  /*15020*/  LOP3.LUT P1, RZ, R210, 0x4, RZ, 0xc0, !PT ;  /* 0x00000004d2ff7812 */ /* 0x000fe4000782c0ff */
[----:B------:R-:W-:Y:S02]  /*15030*/  IADD3 R15, P5, R4, R148, RZ ;  /* 0x00000094040f7210 */ /* 0x000fe40007fbe0ff */
[----:B------:R-:W-:Y:S02]  /*15040*/  LOP3.LUT P6, RZ, R210, 0x1, RZ, 0xc0, !PT ;  /* 0x00000001d2ff7812 */ /* 0x000fe400078cc0ff */
[----:B------:R-:W-:Y:S01]  /*15050*/  LEA R32, P0, R4, R208, 0x1 ;  /* 0x000000d004207211 */ /* 0x000fe200078008ff */
[----:B------:R-:W-:-:S03]  /*15060*/  IMAD.X R2, R21, 0x1, R147, P5 ;  /* 0x0000000115027824 */ /* 0x000fc600028e0693 */
[-CC-:B------:R-:W-:Y:S02]  /*15070*/  LEA.HI.X R33, R4, R209.reuse, R21.reuse, 0x1, P0 ;  /* 0x000000d104217211 */ /* 0x180fe400000f0c15 */
[C---:B------:R-:W-:Y:S02]  /*15080*/  @P2 LEA R30, P5, R15.reuse, c[0x0][0x168], 0x1 ;  /* 0x00005a000f1e2a11 */ /* 0x040fe400078a08ff */
[C---:B------:R-:W-:Y:S02]  /*15090*/  @P1 LEA R24, P0, R15.reuse, c[0x0][0x168], 0x1 ;  /* 0x00005a000f181a11 */ /* 0x040fe400078008ff */
[--C-:B------:R-:W-:Y:S01]  /*150a0*/  @P2 LEA.HI.X R31, R15, c[0x0][0x16c], R2.reuse, 0x1, P5 ;  /* 0x00005b000f1f2a11 */ /* 0x100fe200028f0c02 */
[----:B------:R-:W-:Y:S01]  /*150b0*/  @!PT LDS RZ, [RZ] ;  /* 0x00000000fffff984 */ /* 0x000fe20000000800 */
[----:B------:R-:W-:Y:S01]  /*150c0*/  @!PT LDS RZ, [RZ] ;  /* 0x00000000fffff984 */ /* 0x000fe20000000800 */
[----:B------:R-:W-:Y:S01]  /*150d0*/  @!PT LDS RZ, [RZ] ;  /* 0x00000000fffff984 */ /* 0x000fe20000000800 */
[----:B------:R1:W-:Y:S01]  /*150e0*/  @P6 LDGSTS.E.BYPASS.LTC128B.128 [R204+0x6000], [R32.64] ;  /* 0x0600000020cc6fae */ /* 0x0003e2000b901d46 */
[----:B------:R-:W-:Y:S02]  /*150f0*/  IADD3 R4, P5, R61, R4, RZ ;  /* 0x000000043d047210 */ /* 0x000fe40007fbe0ff */
[----:B------:R-:W-:Y:S01]  /*15100*/  @P1 LEA.HI.X R25, R15, c[0x0][0x16c], R2, 0x1, P0 ;  /* 0x00005b000f191a11 */ /* 0x000fe200000f0c02 */
[----:B------:R1:W-:Y:S01]  /*15110*/  @!P6 STS.128 [R204+0x6000], RZ ;  /* 0x006000ffcc00e388 */ /* 0x0003e20000000c00 */
[----:B------:R-:W-:Y:S01]  /*15120*/  @P2 IADD3 R23, P0, R4, R148, RZ ;  /* 0x0000009404172210 */ /* 0x000fe20007f1e0ff */
        /* <DEDUP_REMOVED lines=18> */
[C---:B------:R-:W-:Y:S01]  /*15250*/  @P1 LEA R22, P0, R15.reuse, c[0x0][0x168], 0x1 ;  /* 0x00005a000f161a11 */ /* 0x040fe200078008ff */
[----:B------:R1:W-:Y:S03]  /*15260*/  @!P1 STS.128 [R204+0xa000], RZ ;  /* 0x00a000ffcc009388 */ /* 0x0003e60000000c00 */
[----:B------:R-:W-:Y:S01]  /*15270*/  @P1 LEA.HI.X R23, R15, c[0x0][0x16c], R2, 0x1, P0 ;  /* 0x00005b000f171a11 */ /* 0x000fe200000f0c02 */
[----:B------:R-:W-:Y:S01]  /*15280*/  IMAD.X R15, R200, 0x1, R21, P5 ;  /* 0x00000001c80f7824 */ /* 0x000fe200028e0615 */
[C---:B------:R-:W-:Y:S01]  /*15290*/  @P2 IADD3 R21, P0, R4.reuse, R148, RZ ;  /* 0x0000009404152210 */ /* 0x040fe20007f1e0ff */
[----:B------:R-:W-:Y:S01]  /*152a0*/  @!PT LDS RZ, [RZ] ;  /* 0x00000000fffff984 */ /* 0x000fe20000000800 */
[----:B------:R-:W-:Y:S01]  /*152b0*/  @!PT LDS RZ, [RZ] ;  /* 0x00000000fffff984 */ /* 0x000fe20000000800 */
[----:B------:R-:W-:Y:S01]  /*152c0*/  @!PT LDS RZ, [RZ] ;  /* 0x00000000fffff984 */ /* 0x000fe20000000800 */
[----:B------:R1:W-:Y:S01]  /*152d0*/  @P6 LDGSTS.E.BYPASS.LTC128B.128 [R204+0x6800], [R28.64] ;  /* 0x068000001ccc6fae */ /* 0x0003e2000b901d46 */
[----:B------:R-:W-:-:S03]  /*152e0*/  @P6 LEA R36, P5, R4, R208, 0x1 ;  /* 0x000000d004246211 */ /* 0x000fc600078a08ff */
[----:B------:R-:W-:Y:S01]  /*152f0*/  @P2 IMAD.X R14, R15, 0x1, R147, P0 ;  /* 0x000000010f0e2824 */ /* 0x000fe200000e0693 */
[C---:B------:R-:W-:Y:S01]  /*15300*/  @P2 LEA R34, P0, R21.reuse, c[0x0][0x168], 0x1 ;  /* 0x00005a0015222a11 */ /* 0x040fe200078008ff */
[----:B------:R1:W-:Y:S01]  /*15310*/  @!P6 STS.128 [R204+0x6800], RZ ;  /* 0x006800ffcc00e388 */ /* 0x0003e20000000c00 */
[CC--:B------:R-:W-:Y:S02]  /*15320*/  @P6 LEA.HI.X R37, R4.reuse, R209.reuse, R15, 0x1, P5 ;  /* 0x000000d104256211 */ /* 0x0c0fe400028f0c0f */
        /* <DEDUP_REMOVED lines=11> */
[C---:B------:R-:W-:Y:S01]  /*153e0*/  @P6 LEA R38, P0, R61.reuse, R208, 0x1 ;  /* 0x000000d03d266211 */ /* 0x040fe200078008ff */
[----:B------:R-:W-:Y:S01]  /*153f0*/  @!PT LDS RZ, [RZ] ;  /* 0x00000000fffff984 */ /* 0x000fe20000000800 */
[----:B------:R-:W-:Y:S01]  /*15400*/  @!PT LDS RZ, [RZ] ;  /* 0x00000000fffff984 */ /* 0x000fe20000000800 */
[----:B------:R-:W-:Y:S01]  /*15410*/  @!PT LDS RZ, [RZ] ;  /* 0x00000000fffff984 */ /* 0x000fe20000000800 */
[----:B------:R1:W-:Y:S01]  /*15420*/  @P1 LDGSTS.E.BYPASS.LTC128B.128 [R204+0xa800], [R22.64+0x100] ;  /* 0x0a80010016cc1fae */ /* 0x0003e2000b901d46 */
[----:B------:R-:W-:Y:S01]  /*15430*/  @P1 LEA.HI.X R21, R2, c[0x0][0x16c], R21, 0x1, P5 ;  /* 0x00005b0002151a11 */ /* 0x000fe200028f0c15 */
[----:B------:R-:W-:Y:S01]  /*15440*/  IMAD.MOV.U32 R208, RZ, RZ, R32 ;  /* 0x000000ffffd07224 */ /* 0x000fe200078e0020 */
[CC--:B------:R-:W-:Y:S01]  /*15450*/  @P2 IADD3 R2, P5, R61.reuse, R148.reuse, RZ ;  /* 0x000000943d022210 */ /* 0x0c0fe20007fbe0ff */
[----:B------:R1:W-:Y:S01]  /*15460*/  @!P1 STS.128 [R204+0xa800], RZ ;  /* 0x00a800ffcc009388 */ /* 0x0003e20000000c00 */
[C---:B------:R-:W-:Y:S01]  /*15470*/  @P6 LEA.HI.X R39, R61.reuse, R209, R146, 0x1, P0 ;  /* 0x000000d13d276211 */ /* 0x040fe200000f0c92 */
[----:B------:R-:W-:Y:S01]  /*15480*/  IMAD.MOV.U32 R209, RZ, RZ, R33 ;  /* 0x000000ffffd17224 */ /* 0x000fe200078e0021 */
[----:B------:R-:W-:Y:S01]  /*15490*/  @P1 IADD3 R61, P0, R61, R148, RZ ;  /* 0x000000943d3d1210 */ /* 0x000fe20007f1e0ff */
[--C-:B------:R-:W-:Y:S01]  /*154a0*/  @P2 IMAD.X R15, R146, 0x1, R147.reuse, P5 ;  /* 0x00000001920f2824 */ /* 0x100fe200028e0693 */
[----:B------:R-:W-:Y:S01]  /*154b0*/  @P2 LEA R14, P5, R2, c[0x0][0x168], 0x1 ;  /* 0x00005a00020e2a11 */ /* 0x000fe200078a08ff */
[----:B------:R-:W-:Y:S01]  /*154c0*/  @!PT LDS RZ, [RZ] ;  /* 0x00000000fffff984 */ /* 0x000fe20000000800 */
[----:B------:R-:W-:Y:S01]  /*154d0*/  @!PT LDS RZ, [RZ] ;  /* 0x00000000fffff984 */ /* 0x000fe20000000800 */
[----:B------:R-:W-:Y:S01]  /*154e0*/  @!PT LDS RZ, [RZ] ;  /* 0x00000000fffff984 */ /* 0x000fe20000000800 */
[----:B------:R1:W-:Y:S02]  /*154f0*/  @P6 LDGSTS.E.BYPASS.LTC128B.128 [R204+0x7000], [R36.64] ;  /* 0x0700000024cc6fae */ /* 0x0003e4000b901d46 */
[----:B------:R-:W-:Y:S01]  /*15500*/  @P1 IMAD.X R146, R146, 0x1, R147, P0 ;  /* 0x0000000192921824 */ /* 0x000fe200000e0693 */
[----:B------:R-:W-:Y:S01]  /*15510*/  @P1 LEA R40, P0, R61, c[0x0][0x168], 0x1 ;  /* 0x00005a003d281a11 */ /* 0x000fe200078008ff */
[----:B------:R1:W-:Y:S01]  /*15520*/  @!P6 STS.128 [R204+0x7000], RZ ;  /* 0x007000ffcc00e388 */ /* 0x0003e20000000c00 */
[----:B------:R-:W-:-:S02]  /*15530*/  @P2 LEA.HI.X R15, R2, c[0x0][0x16c], R15, 0x1, P5 ;  /* 0x00005b00020f2a11 */ /* 0x000fc400028f0c0f */
[----:B------:R-:W-:Y:S01]  /*15540*/  @P1 LEA.HI.X R41, R61, c[0x0][0x16c], R146, 0x1, P0 ;  /* 0x00005b003d291a11 */ /* 0x000fe200000f0c92 */
        /* <DEDUP_REMOVED lines=26> */
.L_x_1676:
[----:B-1----:R-:W-:Y:S02]  /*156f0*/  FMNMX.FTZ R14, R3, R5, !PT ;  /* 0x00000005030e7209 */ /* 0x002fe40007810000 */
        /* <DEDUP_REMOVED lines=51> */
[----:B------:R-:W-:Y:S02]  /*15a30*/  FMUL.FTZ R170, R132, c[0x0][0x23c] ;  /* 0x00008f0084aa7a20 */ /* 0x000fe40000410000 */
[----:B------:R-:W-:Y:S03]  /*15a40*/  LDSM.16.MT88.4 R20, [R192+0xc800] ;  /* 0x00c80000c014783b */ /* 0x000fe60000004200 */
[----:B------:R-:W-:Y:S01]  /*15a50*/  FSEL R170, R170, RZ, P0 ;  /* 0x000000ffaaaa7208 */ /* 0x000fe20000000000 */
[----:B------:R-:W-:Y:S04]  /*15a60*/  LDSM.16.MT88.4 R32, [R189+0xc800] ;  /* 0x00c80000bd20783b */ /* 0x000fe80000004200 */
[--C-:B------:R-:W-:Y:S01]  /*15a70*/  FFMA.FTZ R153, R3, c[0x0][0x23c], -R170.reuse ;  /* 0x00008f0003997a23 */ /* 0x100fe200000108aa */
[----:B--2---:R-:W-:Y:S01]  /*15a80*/  FMNMX.FTZ R3, R15, R2, !PT ;  /* 0x000000020f037209 */ /* 0x004fe20007810000 */
[--C-:B------:R-:W-:Y:S01]  /*15a90*/  FFMA.FTZ R150, R5, c[0x0][0x23c], -R170.reuse ;  /* 0x00008f0005967a23 */ /* 0x100fe200000108aa */
[----:B------:R-:W-:Y:S01]  /*15aa0*/  LDSM.16.MT88.4 R28, [R188+0xc800] ;  /* 0x00c80000bc1c783b */ /* 0x000fe20000004200 */
[--C-:B------:R-:W-:Y:S01]  /*15ab0*/  FFMA.FTZ R151, R19, c[0x0][0x23c], -R170.reuse ;  /* 0x00008f0013977a23 */ /* 0x100fe200000108aa */
[C---:B------:R-:W-:Y:S01]  /*15ac0*/  FSETP.NEU.FTZ.AND P0, PT, R3.reuse, -INF , PT ;  /* 0xff8000000300780b */ /* 0x040fe20003f1d000 */
[----:B------:R-:W-:Y:S01]  /*15ad0*/  FMUL.FTZ R161, R3, c[0x0][0x23c] ;  /* 0x00008f0003a17a20 */ /* 0x000fe20000410000 */
[----:B------:R-:W-:Y:S01]  /*15ae0*/  MUFU.EX2 R153, R153 ;  /* 0x0000009900997308 */ /* 0x000fe20000000800 */
[--C-:B------:R-:W-:Y:S01]  /*15af0*/  FFMA.FTZ R146, R77, c[0x0][0x23c], -R170.reuse ;  /* 0x00008f004d927a23 */ /* 0x100fe200000108aa */
[----:B------:R-:W-:Y:S01]  /*15b00*/  LDSM.16.MT88.4 R24, [R190+0xe800] ;  /* 0x00e80000be18783b */ /* 0x000fe20000004200 */
[--C-:B------:R-:W-:Y:S01]  /*15b10*/  FFMA.FTZ R149, R11, c[0x0][0x23c], -R170.reuse ;  /* 0x00008f000b957a23 */ /* 0x100fe200000108aa */
[----:B------:R-:W-:Y:S01]  /*15b20*/  FSEL R161, R161, RZ, P0 ;  /* 0x000000ffa1a17208 */ /* 0x000fe20000000000 */
[----:B------:R-:W-:-:S02]  /*15b30*/  FFMA.FTZ R144, R17, c[0x0][0x23c], -R170 ;  /* 0x00008f0011907a23 */ /* 0x000fc400000108aa */
[----:B------:R-:W-:Y:S01]  /*15b40*/  FFMA.FTZ R145, R9, c[0x0][0x23c], -R170 ;  /* 0x00008f0009917a23 */ /* 0x000fe200000108aa */
[----:B------:R-:W1:Y:S01]  /*15b50*/  MUFU.EX2 R150, R150 ;  /* 0x0000009600967308 */ /* 0x000e620000000800 */
[--C-:B------:R-:W-:Y:S02]  /*15b60*/  FFMA.FTZ R152, R6, c[0x0][0x23c], -R161.reuse ;  /* 0x00008f0006987a23 */ /* 0x100fe400000108a1 */
[--C-:B------:R-:W-:Y:S02]  /*15b70*/  FFMA.FTZ R155, R7, c[0x0][0x23c], -R161.reuse ;  /* 0x00008f00079b7a23 */ /* 0x100fe400000108a1 */
[----:B------:R-:W2:Y:S01]  /*15b80*/  LDSM.16.MT88.4 R4, [R190+0xc000] ;  /* 0x00c00000be04783b */ /* 0x000ea20000004200 */
[--C-:B------:R-:W-:Y:S02]  /*15b90*/  FFMA.FTZ R154, R78, c[0x0][0x23c], -R161.reuse ;  /* 0x00008f004e9a7a23 */ /* 0x100fe400000108a1 */
[--C-:B------:R-:W-:Y:S01]  /*15ba0*/  FFMA.FTZ R147, R16, c[0x0][0x23c], -R161.reuse ;  /* 0x00008f0010937a23 */ /* 0x100fe200000108a1 */
[----:B------:R-:W-:Y:S01]  /*15bb0*/  MUFU.EX2 R151, R151 ;  /* 0x0000009700977308 */ /* 0x000fe20000000800 */
[----:B------:R-:W3:Y:S01]  /*15bc0*/  LDSM.16.MT88.4 R76, [R190+0xe000] ;  /* 0x00e00000be4c783b */ /* 0x000ee20000004200 */
[----:B------:R-:W-:-:S02]  /*15bd0*/  FFMA.FTZ R133, R0, c[0x0][0x23c], -R161 ;  /* 0x00008f0000857a23 */ /* 0x000fc400000108a1 */
[--C-:B------:R-:W-:Y:S01]  /*15be0*/  FFMA.FTZ R148, R10, c[0x0][0x23c], -R161.reuse ;  /* 0x00008f000a947a23 */ /* 0x100fe200000108a1 */
[----:B------:R-:W-:Y:S01]  /*15bf0*/  LDSM.16.MT88.4 R16, [R189+0xe800] ;  /* 0x00e80000bd10783b */ /* 0x000fe20000004200 */
[--C-:B------:R-:W-:Y:S01]  /*15c00*/  FFMA.FTZ R0, R8, c[0x0][0x23c], -R161.reuse ;  /* 0x00008f0008007a23 */ /* 0x100fe200000108a1 */
[----:B-1----:R-:W-:Y:S01]  /*15c10*/  F2FP.PACK_AB R116, R150, R153 ;  /* 0x000000999674723e */ /* 0x002fe200000000ff */
[----:B------:R-:W1:Y:S01]  /*15c20*/  MUFU.EX2 R146, R146 ;  /* 0x0000009200927308 */ /* 0x000e620000000800 */
[----:B------:R-:W-:Y:S01]  /*15c30*/  LDSM.16.MT88.4 R8, [R192+0xe800] ;  /* 0x00e80000c008783b */ /* 0x000fe20000004200 */
[--C-:B------:R-:W-:Y:S02]  /*15c40*/  FFMA.FTZ R2, R13, c[0x0][0x23c], -R170.reuse ;  /* 0x00008f000d027a23 */ /* 0x100fe400000108aa */
[----:B------:R-:W-:Y:S02]  /*15c50*/  FFMA.FTZ R135, R12, c[0x0][0x23c], -R161 ;  /* 0x00008f000c877a23 */ /* 0x000fe400000108a1 */
[----:B------:R-:W-:Y:S01]  /*15c60*/  LDSM.16.MT88.4 R12, [R188+0xe800] ;  /* 0x00e80000bc0c783b */ /* 0x000fe20000004200 */
[--C-:B------:R-:W-:Y:S01]  /*15c70*/  FFMA.FTZ R156, R167, c[0x0][0x23c], -R170.reuse ;  /* 0x00008f00a79c7a23 */ /* 0x100fe200000108aa */
[----:B------:R-:W-:Y:S01]  /*15c80*/  MUFU.EX2 R152, R152 ;  /* 0x0000009800987308 */ /* 0x000fe20000000800 */
[----:B------:R-:W-:-:S02]  /*15c90*/  FFMA.FTZ R158, R163, c[0x0][0x23c], -R170 ;  /* 0x00008f00a39e7a23 */ /* 0x000fc400000108aa */
[--C-:B------:R-:W-:Y:S02]  /*15ca0*/  FFMA.FTZ R159, R159, c[0x0][0x23c], -R170.reuse ;  /* 0x00008f009f9f7a23 */ /* 0x100fe400000108aa */
[----:B------:R-:W-:Y:S02]  /*15cb0*/  FFMA.FTZ R157, R157, c[0x0][0x23c], -R170 ;  /* 0x00008f009d9d7a23 */ /* 0x000fe400000108aa */
[--C-:B------:R-:W-:Y:S01]  /*15cc0*/  FFMA.FTZ R162, R162, c[0x0][0x23c], -R161.reuse ;  /* 0x00008f00a2a27a23 */ /* 0x100fe200000108a1 */
[----:B------:R-:W4:Y:S01]  /*15cd0*/  MUFU.EX2 R155, R155 ;  /* 0x0000009b009b7308 */ /* 0x000f220000000800 */
[----:B-1----:R-:W-:Y:S01]  /*15ce0*/  F2FP.PACK_AB R118, R146, R151 ;  /* 0x000000979276723e */ /* 0x002fe200000000ff */
[--C-:B------:R-:W-:Y:S02]  /*15cf0*/  FFMA.FTZ R163, R174, c[0x0][0x23c], -R161.reuse ;  /* 0x00008f00aea37a23 */ /* 0x100fe400000108a1 */
[--C-:B------:R-:W-:Y:S02]  /*15d00*/  FFMA.FTZ R167, R172, c[0x0][0x23c], -R161.reuse ;  /* 0x00008f00aca77a23 */ /* 0x100fe400000108a1 */
[----:B------:R-:W-:-:S02]  /*15d10*/  FFMA.FTZ R168, R168, c[0x0][0x23c], -R161 ;  /* 0x00008f00a8a87a23 */ /* 0x000fc400000108a1 */
[----:B------:R-:W-:Y:S01]  /*15d20*/  MUFU.EX2 R154, R154 ;  /* 0x0000009a009a7308 */ /* 0x000fe20000000800 */
[--C-:B------:R-:W-:Y:S02]  /*15d30*/  FFMA.FTZ R172, R169, c[0x0][0x23c], -R170.reuse ;  /* 0x00008f00a9ac7a23 */ /* 0x100fe400000108aa */
[--C-:B------:R-:W-:Y:S02]  /*15d40*/  FFMA.FTZ R171, R171, c[0x0][0x23c], -R170.reuse ;  /* 0x00008f00abab7a23 */ /* 0x100fe400000108aa */
[--C-:B------:R-:W-:Y:S02]  /*15d50*/  FFMA.FTZ R169, R143, c[0x0][0x23c], -R170.reuse ;  /* 0x00008f008fa97a23 */ /* 0x100fe400000108aa */
[----:B------:R-:W-:Y:S01]  /*15d60*/  FFMA.FTZ R170, R141, c[0x0][0x23c], -R170 ;  /* 0x00008f008daa7a23 */ /* 0x000fe200000108aa */
[----:B------:R-:W1:Y:S01]  /*15d70*/  MUFU.EX2 R147, R147 ;  /* 0x0000009300937308 */ /* 0x000e620000000800 */
[----:B----4-:R-:W-:Y:S01]  /*15d80*/  F2FP.PACK_AB R117, R155, R152 ;  /* 0x000000989b75723e */ /* 0x010fe200000000ff */
        /* <DEDUP_REMOVED lines=14> */
[C---:B--2---:R-:W-:Y:S02]  /*15e70*/  HMMA.16816.F32 R40, R116.reuse, R4, RZ ;  /* 0x000000047428723c */ /* 0x044fe400000018ff */
[----:B------:R-:W-:Y:S06]  /*15e80*/  MUFU.EX2 R145, R145 ;  /* 0x0000009100917308 */ /* 0x000fec0000000800 */
[C---:B------:R-:W-:Y:S01]  /*15e90*/  HMMA.16816.F32 R44, R116.reuse, R6, RZ ;  /* 0x00000006742c723c */ /* 0x040fe200000018ff */
[----:B------:R-:W2:Y:S01]  /*15ea0*/  LDSM.16.MT88.4 R4, [R188+0x10000] ;  /* 0x01000000bc04783b */ /* 0x000ea20000004200 */
        /* <DEDUP_REMOVED lines=16> */
[----:B------:R-:W-:Y:S06]  /*15fb0*/  MUFU.EX2 R158, R158 ;  /* 0x0000009e009e7308 */ /* 0x000fec0000000800 */
[C---:B------:R-:W-:Y:S02]  /*15fc0*/  HMMA.16816.F32 R88, R116.reuse, R92, RZ ;  /* 0x0000005c7458723c */ /* 0x040fe400000018ff */
[----:B------:R-:W-:Y:S06]  /*15fd0*/  MUFU.EX2 R162, R162 ;  /* 0x000000a200a27308 */ /* 0x000fec0000000800 */
[C---:B------:R-:W-:Y:S02]  /*15fe0*/  HMMA.16816.F32 R96, R116.reuse, R100, RZ ;  /* 0x000000647460723c */ /* 0x040fe400000018ff */
[----:B------:R-:W3:Y:S06]  /*15ff0*/  MUFU.EX2 R163, R163 ;  /* 0x000000a300a37308 */ /* 0x000eec0000000800 */
        /* <DEDUP_REMOVED lines=20> */
[C---:B--2---:R-:W-:Y:S07]  /*16140*/  HMMA.16816.F32 R120, R116.reuse, R4, RZ ;  /* 0x000000047478723c */ /* 0x044fee00000018ff */
[----:B-1----:R-:W-:Y:S01]  /*16150*/  F2FP.PACK_AB R4, R144, R149 ;  /* 0x000000959004723e */ /* 0x002fe200000000ff */
[----:B------:R-:W-:Y:S01]  /*16160*/  HMMA.16816.F32 R116, R116, R6, RZ ;  /* 0x000000067474723c */ /* 0x000fe200000018ff */
[----:B----4-:R-:W-:Y:S01]  /*16170*/  F2FP.PACK_AB R5, R135, R148 ;  /* 0x000000948705723e */ /* 0x010fe200000000ff */
[----:B------:R-:W-:-:S02]  /*16180*/  FADD.FTZ R149, R149, R146 ;  /* 0x0000009295957221 */ /* 0x000fc40000010000 */
[----:B------:R-:W-:Y:S02]  /*16190*/  FADD.FTZ R148, R148, R147 ;  /* 0x0000009394947221 */ /* 0x000fe40000010000 */
[----:B------:R-:W-:Y:S01]  /*161a0*/  FADD.FTZ R144, R144, R149 ;  /* 0x0000009590907221 */ /* 0x000fe20000010000 */
[----:B------:R-:W-:Y:S01]  /*161b0*/  F2FP.PACK_AB R6, R2, R145 ;  /* 0x000000910206723e */ /* 0x000fe200000000ff */
[----:B------:R-:W-:Y:S01]  /*161c0*/  FADD.FTZ R148, R135, R148 ;  /* 0x0000009487947221 */ /* 0x000fe20000010000 */
[----:B-----5:R-:W-:Y:S01]  /*161d0*/  F2FP.PACK_AB R7, R0, R133 ;  /* 0x000000850007723e */ /* 0x020fe200000000ff */
[----:B------:R-:W-:Y:S02]  /*161e0*/  FADD.FTZ R145, R145, R144 ;  /* 0x0000009091917221 */ /* 0x000fe40000010000 */
[----:B------:R-:W-:Y:S02]  /*161f0*/  FADD.FTZ R133, R133, R148 ;  /* 0x0000009485857221 */ /* 0x000fe40000010000 */
[----:B------:R-:W-:-:S02]  /*16200*/  FADD.FTZ R145, R2, R145 ;  /* 0x0000009102917221 */ /* 0x000fc40000010000 */
[----:B------:R-:W-:Y:S01]  /*16210*/  HMMA.16816.F32 R64, R4, R8, R64 ;  /* 0x000000080440723c */ /* 0x000fe20000001840 */
        /* <DEDUP_REMOVED lines=33> */
[C---:B-----5:R-:W-:Y:S08]  /*16430*/  HMMA.16816.F32 R120, R4.reuse, R12, R120 ;  /* 0x0000000c0478723c */ /* 0x060ff00000001878 */
[----:B------:R-:W-:Y:S01]  /*16440*/  HMMA.16816.F32 R116, R4, R14, R116 ;  /* 0x0000000e0474723c */ /* 0x000fe20000001874 */
[----:B------:R-:W4:Y:S06]  /*16450*/  LDSM.16.MT88.4 R12, [R192+0xf000] ;  /* 0x00f00000c00c783b */ /* 0x000f2c0000004200 */
[----:B------:R-:W-:Y:S01]  /*16460*/  F2FP.PACK_AB R4, R159, R156 ;  /* 0x0000009c9f04723e */ /* 0x000fe200000000ff */
[----:B------:R-:W-:Y:S01]  /*16470*/  FADD.FTZ R156, R156, R145 ;  /* 0x000000919c9c7221 */ /* 0x000fe20000010000 */
[----:B---3--:R-:W-:Y:S01]  /*16480*/  F2FP.PACK_AB R5, R163, R162 ;  /* 0x000000a2a305723e */ /* 0x008fe200000000ff */
        /* <DEDUP_REMOVED lines=15> */
[C---:B----4-:R-:W-:Y:S08]  /*16580*/  HMMA.16816.F32 R64, R4.reuse, R12, R64 ;  /* 0x0000000c0440723c */ /* 0x050ff00000001840 */
        /* <DEDUP_REMOVED lines=77> */
[----:B------:R-:W-:Y:S02]  /*16a60*/  USHF.L.U32 UR4, UR4, 0x4, URZ ;  /* 0x0000000404047899 */ /* 0x000fe4000800063f */
[----:B------:R-:W-:Y:S01]  /*16a70*/  ULDC.64 UR8, c[0x0][0x118] ;  /* 0x0000460000087ab9 */ /* 0x000fe20000000a00 */
[----:B------:R-:W-:-:S04]  /*16a80*/  MOV R212, UR6 ;  /* 0x0000000600d47c02 */ /* 0x000fc80008000f00 */
.L_x_1683:
        /* <DEDUP_REMOVED lines=65> */
.L_x_1680:
[C---:B------:R-:W-:Y:S02]  /*16ea0*/  LOP3.LUT P5, RZ, R210.reuse, 0x1, RZ, 0xc0, !PT ;  /* 0x00000001d2ff7812 */ /* 0x040fe400078ac0ff */
[CC--:B------:R-:W-:Y:S02]  /*16eb0*/  LEA R2, P1, R3.reuse, R164.reuse, 0x1 ;  /* 0x000000a403027211 */ /* 0x0c0fe400078208ff */
[----:B------:R-:W-:Y:S02]  /*16ec0*/  LOP3.LUT P4, RZ, R210, 0x2, RZ, 0xc0, !PT ;  /* 0x00000002d2ff7812 */ /* 0x000fe4000788c0ff */
[----:B------:R-:W-:Y:S02]  /*16ed0*/  IADD3 R7, P0, R202, R3, RZ ;  /* 0x00000003ca077210 */ /* 0x000fe40007f1e0ff */
[--C-:B------:R-:W-:Y:S02]  /*16ee0*/  LEA.HI.X R3, R3, R165, R4.reuse, 0x1, P1 ;  /* 0x000000a503037211 */ /* 0x100fe400008f0c04 */
[----:B------:R-:W-:Y:S01]  /*16ef0*/  LOP3.LUT P2, RZ, R210, 0x4, RZ, 0xc0, !PT ;  /* 0x00000004d2ff7812 */ /* 0x000fe2000784c0ff */
[----:B------:R-:W-:Y:S01]  /*16f00*/  IMAD.X R6, R201, 0x1, R4, P0 ;  /* 0x00000001c9067824 */ /* 0x000fe200000e0604 */
[C---:B------:R-:W-:Y:S01]  /*16f10*/  IADD3 R5, P0, R202.reuse, R7, RZ ;  /* 0x00000007ca057210 */ /* 0x040fe20007f1e0ff */
[----:B------:R-:W-:Y:S01]  /*16f20*/  @!PT LDS RZ, [RZ] ;  /* 0x00000000fffff984 */ /* 0x000fe20000000800 */
[----:B------:R-:W-:Y:S01]  /*16f30*/  @!PT LDS RZ, [RZ] ;  /* 0x00000000fffff984 */ /* 0x000fe20000000800 */
[----:B------:R-:W-:Y:S01]  /*16f40*/  @!PT LDS RZ, [RZ] ;  /* 0x00000000fffff984 */ /* 0x000fe20000000800 */
[----:B------:R1:W-:Y:S01]  /*16f50*/  @P5 LDGSTS.E.BYPASS.LTC128B.128 [R204+0xc000], [R2.64] ;  /* 0x0c00000002cc5fae */ /* 0x0003e2000b901d48 */
[CC--:B------:R-:W-:Y:S03]  /*16f60*/  @P5 LEA R14, P6, R7.reuse, R164.reuse, 0x1 ;  /* 0x000000a4070e5211 */ /* 0x0c0fe600078c08ff */
[----:B------:R-:W-:Y:S01]  /*16f70*/  @!P5 STS.128 [R204+0xc000], RZ ;  /* 0x00c000ffcc00d388 */ /* 0x000fe20000000c00 */
[-CC-:B------:R-:W-:Y:S01]  /*16f80*/  @P5 LEA.HI.X R15, R7, R165.reuse, R6.reuse, 0x1, P6 ;  /* 0x000000a5070f5211 */ /* 0x180fe200030f0c06 */
[--C-:B------:R-:W-:Y:S01]  /*16f90*/  IMAD.X R4, R201, 0x1, R6.reuse, P0 ;  /* 0x00000001c9047824 */ /* 0x100fe200000e0606 */
[-C--:B------:R-:W-:Y:S01]  /*16fa0*/  @P4 LEA R10, P1, R7, R164.reuse, 0x1 ;  /* 0x000000a4070a4211 */ /* 0x080fe200078208ff */
[----:B------:R-:W-:Y:S01]  /*16fb0*/  @!PT LDS RZ, [RZ] ;  /* 0x00000000fffff984 */ /* 0x000fe20000000800 */
[----:B------:R-:W-:Y:S01]  /*16fc0*/  @!PT LDS RZ, [RZ] ;  /* 0x00000000fffff984 */ /* 0x000fe20000000800 */
[----:B------:R-:W-:Y:S01]  /*16fd0*/  @!PT LDS RZ, [RZ] ;  /* 0x00000000fffff984 */ /* 0x000fe20000000800 */
[----:B------:R1:W-:Y:S01]  /*16fe0*/  @P4 LDGSTS.E.BYPASS.LTC128B.128 [R204+0xe000], [R2.64+0x80] ;  /* 0x0e00008002cc4fae */ /* 0x0003e2000b901d48 */
[-C--:B------:R-:W-:Y:S02]  /*16ff0*/  @P5 LEA R12, P6, R5, R164.reuse, 0x1 ;  /* 0x000000a4050c5211 */ /* 0x080fe400078c08ff */
[CC--:B------:R-:W-:Y:S01]  /*17000*/  @P4 LEA.HI.X R11, R7.reuse, R165.reuse, R6, 0x1, P1 ;  /* 0x000000a5070b4211 */ /* 0x0c0fe200008f0c06 */
[----:B------:R-:W-:Y:S01]  /*17010*/  @!P4 STS.128 [R204+0xe000], RZ ;  /* 0x00e000ffcc00c388 */ /* 0x000fe20000000c00 */
[-C--:B------:R-:W-:Y:S02]  /*17020*/  @P2 LEA R8, P0, R7, R164.reuse, 0x1 ;  /* 0x000000a407082211 */ /* 0x080fe400078008ff */
[-C--:B------:R-:W-:Y:S01]  /*17030*/  @P5 LEA.HI.X R13, R5, R165.reuse, R4, 0x1, P6 ;  /* 0x000000a5050d5211 */ /* 0x080fe200030f0c04 */
[----:B------:R-:W-:Y:S01]  /*17040*/  @!PT LDS RZ, [RZ] ;  /* 0x00000000fffff984 */ /* 0x000fe20000000800 */
[----:B------:R-:W-:Y:S01]  /*17050*/  @!PT LDS RZ, [RZ] ;  /* 0x00000000fffff984 */ /* 0x000fe20000000800 */
[----:B------:R-:W-:Y:S01]  /*17060*/  @!PT LDS RZ, [RZ] ;  /* 0x00000000fffff984 */ /* 0x000fe20000000800 */
[----:B------:R1:W-:Y:S01]  /*17070*/  @P2 LDGSTS.E.BYPASS.LTC128B.128 [R204+0x10000], [R2.64+0x100] ;  /* 0x1000010002cc2fae */ /* 0x0003e2000b901d48 */
[-C--:B------:R-:W-:Y:S02]  /*17080*/  @P2 LEA.HI.X R9, R7, R165.reuse, R6, 0x1, P0 ;  /* 0x000000a507092211 */ /* 0x080fe400000f0c06 */
[CC--:B------:R-:W-:Y:S01]  /*17090*/  @P4 LEA R16, P1, R5.reuse, R164.reuse, 0x1 ;  /* 0x000000a405104211 */ /* 0x0c0fe200078208ff */
[----:B------:R-:W-:Y:S01]  /*170a0*/  @!P2 STS.128 [R204+0x10000], RZ ;  /* 0x010000ffcc00a388 */ /* 0x000fe20000000c00 */
[CC--:B------:R-:W-:Y:S02]  /*170b0*/  @P2 LEA R20, P0, R5.reuse, R164.reuse, 0x1 ;  /* 0x000000a405142211 */ /* 0x0c0fe400078008ff */
[C-C-:B------:R-:W-:Y:S01]  /*170c0*/  @P4 LEA.HI.X R17, R5.reuse, R165, R4.reuse, 0x1, P1 ;  /* 0x000000a505114211 */ /* 0x140fe200008f0c04 */
[----:B------:R-:W-:Y:S01]  /*170d0*/  @!PT LDS RZ, [RZ] ;  /* 0x00000000fffff984 */ /* 0x000fe20000000800 */
[----:B------:R-:W-:Y:S01]  /*170e0*/  @!PT LDS RZ, [RZ] ;  /* 0x00000000fffff984 */ /* 0x000fe20000000800 */
[----:B------:R-:W-:Y:S01]  /*170f0*/  @!PT LDS RZ, [RZ] ;  /* 0x00000000fffff984 */ /* 0x000fe20000000800 */
[----:B------:R2:W-:Y:S01]  /*17100*/  @P5 LDGSTS.E.BYPASS.LTC128B.128 [R204+0xc800], [R14.64] ;  /* 0x0c8000000ecc5fae */ /* 0x0005e2000b901d48 */
[----:B------:R-:W-:Y:S02]  /*17110*/  IADD3 R6, P6, R202, R5, RZ ;  /* 0x00000005ca067210 */ /* 0x000fe40007fde0ff */
[-CC-:B------:R-:W-:Y:S01]  /*17120*/  @P2 LEA.HI.X R21, R5, R165.reuse, R4.reuse, 0x1, P0 ;  /* 0x000000a505152211 */ /* 0x180fe200000f0c04 */
[----:B------:R-:W-:Y:S01]  /*17130*/  @!P5 STS.128 [R204+0xc800], RZ ;  /* 0x00c800ffcc00d388 */ /* 0x000fe20000000c00 */
[CC--:B------:R-:W-:Y:S01]  /*17140*/  @P4 LEA R22, P1, R6.reuse, R164.reuse, 0x1 ;  /* 0x000000a406164211 */ /* 0x0c0fe200078208ff */
[----:B------:R-:W-:Y:S01]  /*17150*/  IMAD.X R4, R201, 0x1, R4, P6 ;  /* 0x00000001c9047824 */ /* 0x000fe200030e0604 */
[CC--:B------:R-:W-:Y:S01]  /*17160*/  @P5 LEA R28, P6, R6.reuse, R164.reuse, 0x1 ;  /* 0x000000a4061c5211 */ /* 0x0c0fe200078c08ff */
[----:B------:R-:W-:Y:S01]  /*17170*/  @!PT LDS RZ, [RZ] ;  /* 0x00000000fffff984 */ /* 0x000fe20000000800 */
[----:B------:R-:W-:Y:S01]  /*17180*/  @!PT LDS RZ, [RZ] ;  /* 0x00000000fffff984 */ /* 0x000fe20000000800 */
[----:B------:R-:W-:Y:S01]  /*17190*/  @!PT LDS RZ, [RZ] ;  /* 0x00000000fffff984 */ /* 0x000fe20000000800 */
[----:B------:R3:W-:Y:S01]  /*171a0*/  @P4 LDGSTS.E.BYPASS.LTC128B.128 [R204+0xe800], [R10.64+0x80] ;  /* 0x0e8000800acc4fae */ /* 0x0007e2000b901d48 */
[C---:B------:R-:W-:Y:S02]  /*171b0*/  @P2 LEA R30, P0, R6.reuse, R164, 0x1 ;  /* 0x000000a4061e2211 */ /* 0x040fe400078008ff */
[CCC-:B------:R-:W-:Y:S01]  /*171c0*/  @P5 LEA.HI.X R29, R6.reuse, R165.reuse, R4.reuse, 0x1, P6 ;  /* 0x000000a5061d5211 */ /* 0x1c0fe200030f0c04 */
[----:B------:R-:W-:Y:S01]  /*171d0*/  @!P4 STS.128 [R204+0xe800], RZ ;  /* 0x00e800ffcc00c388 */ /* 0x000fe20000000c00 */
[CCC-:B------:R-:W-:Y:S02]  /*171e0*/  @P4 LEA.HI.X R23, R6.reuse, R165.reuse, R4.reuse, 0x1, P1 ;  /* 0x000000a506174211 */ /* 0x1c0fe400008f0c04 */
[----:B------:R-:W-:Y:S01]  /*171f0*/  @P2 LEA.HI.X R31, R6, R165, R4, 0x1, P0 ;  /* 0x000000a5061f2211 */ /* 0x000fe200000f0c04 */
[----:B------:R-:W-:Y:S01]  /*17200*/  @!PT LDS RZ, [RZ] ;  /* 0x00000000fffff984 */ /* 0x000fe20000000800 */
[----:B------:R-:W-:Y:S01]  /*17210*/  @!PT LDS RZ, [RZ] ;  /* 0x00000000fffff984 */ /* 0x000fe20000000800 */
[----:B------:R-:W-:Y:S01]  /*17220*/  @!PT LDS RZ, [RZ] ;  /* 0x00000000fffff984 */ /* 0x000fe20000000800 */
[----:B------:R3:W-:Y:S01]  /*17230*/  @P2 LDGSTS.E.BYPASS.LTC128B.128 [R204+0x10800], [R8.64+0x100] ;  /* 0x1080010008cc2fae */ /* 0x0007e2000b901d48 */
[----:B------:R-:W-:Y:S03]  /*17240*/  ISETP.GT.AND P0, PT, R214, R199, PT ;  /* 0x000000c7d600720c */ /* 0x000fe60003f04270 */
[----:B------:R-:W-:Y:S04]  /*17250*/  @!P2 STS.128 [R204+0x10800], RZ ;  /* 0x010800ffcc00a388 */ /* 0x000fe80000000c00 */
[----:B------:R-:W-:Y:S01]  /*17260*/  @!PT LDS RZ, [RZ] ;  /* 0x00000000fffff984 */ /* 0x000fe20000000800 */
[----:B------:R-:W-:Y:S01]  /*17270*/  @!PT LDS RZ, [RZ] ;  /* 0x00000000fffff984 */ /* 0x000fe20000000800 */
[----:B------:R-:W-:Y:S01]  /*17280*/  @!PT LDS RZ, [RZ] ;  /* 0x00000000fffff984 */ /* 0x000fe20000000800 */
[----:B------:R2:W-:Y:S04]  /*17290*/  @P5 LDGSTS.E.BYPASS.LTC128B.128 [R204+0xd000], [R12.64] ;  /* 0x0d0000000ccc5fae */ /* 0x0005e8000b901d48 */
[----:B------:R-:W-:Y:S04]  /*172a0*/  @!P5 STS.128 [R204+0xd000], RZ ;  /* 0x00d000ffcc00d388 */ /* 0x000fe80000000c00 */
        /* <DEDUP_REMOVED lines=25> */
[----:B------:R-:W-:Y:S04]  /*17440*/  LDSM.16.M88.4 R136, [R198] ;  /* 0x00000000c688783b */ /* 0x000fe80000000200 */
[----:B------:R-:W1:Y:S04]  /*17450*/  LDSM.16.M88.4 R140, [R197+0x6000] ;  /* 0x00600000c58c783b */ /* 0x000e680000000200 */
[----:B----4-:R-:W2:Y:S04]  /*17460*/  LDSM.16.M88.4 R16, [R197+0x6800] ;  /* 0x00680000c510783b */ /* 0x010ea80000000200 */
[----:B------:R-:W5:Y:S04]  /*17470*/  LDSM.16.M88.4 R24, [R197+0x7000] ;  /* 0x00700000c518783b */ /* 0x000f680000000200 */
[----:B------:R-:W0:Y:S04]  /*17480*/  LDGDEPBAR ;  /* 0x00000000000079af */ /* 0x000e280000000000 */
[----:B------:R-:W4:Y:S04]  /*17490*/  LDSM.16.M88.4 R32, [R197+0x7800] ;  /* 0x00780000c520783b */ /* 0x000f280000000200 */
[----:B------:R-:W-:Y:S04]  /*174a0*/  LDSM.16.M88.4 R144, [R196] ;  /* 0x00000000c490783b */ /* 0x000fe80000000200 */
[----:B------:R-:W4:Y:S04]  /*174b0*/  LDSM.16.M88.4 R148, [R195] ;  /* 0x00000000c394783b */ /* 0x000f280000000200 */
[----:B------:R-:W4:Y:S04]  /*174c0*/  LDSM.16.M88.4 R152, [R187] ;  /* 0x00000000bb98783b */ /* 0x000f280000000200 */
[----:B------:R-:W4:Y:S04]  /*174d0*/  LDSM.16.M88.4 R156, [R186] ;  /* 0x00000000ba9c783b */ /* 0x000f280000000200 */
[----:B------:R-:W4:Y:S01]  /*174e0*/  LDSM.16.M88.4 R160, [R185] ;  /* 0x00000000b9a0783b */ /* 0x000f220000000200 */
[C---:B-1----:R-:W-:Y:S03]  /*174f0*/  HMMA.16816.F32 R4, R136.reuse, R140, RZ ;  /* 0x0000008c8804723c */ /* 0x042fe600000018ff */
[----:B------:R-:W-:Y:S04]  /*17500*/  LDSM.16.M88.4 R164, [R191+0x6000] ;  /* 0x00600000bfa4783b */ /* 0x000fe80000000200 */
[----:B------:R-:W-:Y:S01]  /*17510*/  LDSM.16.M88.4 R168, [R191+0x6800] ;  /* 0x00680000bfa8783b */ /* 0x000fe20000000200 */
[C---:B---3--:R-:W-:Y:S03]  /*17520*/  HMMA.16816.F32 R8, R136.reuse, R142, RZ ;  /* 0x0000008e8808723c */ /* 0x048fe600000018ff */
[----:B------:R-:W1:Y:S04]  /*17530*/  LDSM.16.M88.4 R140, [R194] ;  /* 0x00000000c28c783b */ /* 0x000e680000000200 */
[----:B------:R-:W-:Y:S01]  /*17540*/  LDSM.16.M88.4 R172, [R191+0x7800] ;  /* 0x00780000bfac783b */ /* 0x000fe20000000200 */
[C---:B--2---:R-:W-:Y:S08]  /*17550*/  HMMA.16816.F32 R12, R136.reuse, R16, RZ ;  /* 0x00000010880c723c */ /* 0x044ff000000018ff */
[C---:B------:R-:W-:Y:S08]  /*17560*/  HMMA.16816.F32 R16, R136.reuse, R18, RZ ;  /* 0x000000128810723c */ /* 0x040ff000000018ff */
[C---:B-----5:R-:W-:Y:S08]  /*17570*/  HMMA.16816.F32 R20, R136.reuse, R24, RZ ;  /* 0x000000188814723c */ /* 0x060ff000000018ff */
[C---:B------:R-:W-:Y:S08]  /*17580*/  HMMA.16816.F32 R24, R136.reuse, R26, RZ ;  /* 0x0000001a8818723c */ /* 0x040ff000000018ff */
[C---:B----4-:R-:W-:Y:S08]  /*17590*/  HMMA.16816.F32 R28, R136.reuse, R32, RZ ;  /* 0x00000020881c723c */ /* 0x050ff000000018ff */
[----:B------:R-:W-:Y:S01]  /*175a0*/  HMMA.16816.F32 R32, R136, R34, RZ ;  /* 0x000000228820723c */ /* 0x000fe200000018ff */
[----:B------:R-:W2:Y:S07]  /*175b0*/  LDSM.16.M88.4 R136, [R191+0x7000] ;  /* 0x00700000bf88783b */ /* 0x000eae0000000200 */
[C---:B------:R-:W-:Y:S08]  /*175c0*/  HMMA.16816.F32 R4, R144.reuse, R148, R4 ;  /* 0x000000949004723c */ /* 0x040ff00000001804 */
[C---:B------:R-:W-:Y:S01]  /*175d0*/  HMMA.16816.F32 R8, R144.reuse, R150, R8 ;  /* 0x000000969008723c */ /* 0x040fe20000001808 */
[----:B------:R-:W-:Y:S07]  /*175e0*/  LDSM.16.M88.4 R148, [R193] ;  /* 0x00000000c194783b */ /* 0x000fee0000000200 */
[C---:B------:R-:W-:Y:S08]  /*175f0*/  HMMA.16816.F32 R12, R144.reuse, R152, R12 ;  /* 0x00000098900c723c */ /* 0x040ff0000000180c */
[C---:B------:R-:W-:Y:S01]  /*17600*/  HMMA.16816.F32 R16, R144.reuse, R154, R16 ;  /* 0x0000009a9010723c */ /* 0x040fe20000001810 */
[----:B------:R-:W3:Y:S07]  /*17610*/  LDSM.16.M88.4 R152, [R184] ;  /* 0x00000000b898783b */ /* 0x000eee0000000200 */
[C---:B------:R-:W-:Y:S08]  /*17620*/  HMMA.16816.F32 R20, R144.reuse, R156, R20 ;  /* 0x0000009c9014723c */ /* 0x040ff00000001814 */
[C---:B------:R-:W-:Y:S01]  /*17630*/  HMMA.16816.F32 R24, R144.reuse, R158, R24 ;  /* 0x0000009e9018723c */ /* 0x040fe20000001818 */
[----:B------:R-:W4:Y:S07]  /*17640*/  LDSM.16.M88.4 R156, [R184+0x800] ;  /* 0x00080000b89c783b */ /* 0x000f2e0000000200 */
[C---:B------:R-:W-:Y:S08]  /*17650*/  HMMA.16816.F32 R28, R144.reuse, R160, R28 ;  /* 0x000000a0901c723c */ /* 0x040ff0000000181c */
[----:B------:R-:W-:Y:S01]  /*17660*/  HMMA.16816.F32 R32, R144, R162, R32 ;  /* 0x000000a29020723c */ /* 0x000fe20000001820 */
[----:B------:R-:W5:Y:S04]  /*17670*/  LDSM.16.M88.4 R144, [R184+0x1000] ;  /* 0x00100000b890783b */ /* 0x000f680000000200 */
[----:B------:R-:W3:Y:S03]  /*17680*/  LDSM.16.M88.4 R160, [R184+0x1800] ;  /* 0x00180000b8a0783b */ /* 0x000ee60000000200 */
[C---:B-1----:R-:W-:Y:S08]  /*17690*/  HMMA.16816.F32 R4, R140.reuse, R164, R4 ;  /* 0x000000a48c04723c */ /* 0x042ff00000001804 */
[C---:B------:R-:W-:Y:S01]  /*176a0*/  HMMA.16816.F32 R8, R140.reuse, R166, R8 ;  /* 0x000000a68c08723c */ /* 0x040fe20000001808 */
[----:B------:R-:W-:Y:S07]  /*176b0*/  LDSM.16.M88.4 R164, [R197+0x8000] ;  /* 0x00800000c5a4783b */ /* 0x000fee0000000200 */
[C---:B------:R-:W-:Y:S08]  /*176c0*/  HMMA.16816.F32 R12, R140.reuse, R168, R12 ;  /* 0x000000a88c0c723c */ /* 0x040ff0000000180c */
[C---:B------:R-:W-:Y:S01]  /*176d0*/  HMMA.16816.F32 R16, R140.reuse, R170, R16 ;  /* 0x000000aa8c10723c */ /* 0x040fe20000001810 */
[----:B------:R-:W-:Y:S07]  /*176e0*/  LDSM.16.M88.4 R168, [R197+0x8800] ;  /* 0x00880000c5a8783b */ /* 0x000fee0000000200 */
[C---:B--2---:R-:W-:Y:S08]  /*176f0*/  HMMA.16816.F32 R20, R140.reuse, R136, R20 ;  /* 0x000000888c14723c */ /* 0x044ff00000001814 */
[C---:B------:R-:W-:Y:S01]  /*17700*/  HMMA.16816.F32 R24, R140.reuse, R138, R24 ;  /* 0x0000008a8c18723c */ /* 0x040fe20000001818 */
[----:B------:R-:W1:Y:S07]  /*17710*/  LDSM.16.M88.4 R136, [R198+0x2000] ;  /* 0x00200000c688783b */ /* 0x000e6e0000000200 */
[C---:B------:R-:W-:Y:S08]  /*17720*/  HMMA.16816.F32 R28, R140.reuse, R172, R28 ;  /* 0x000000ac8c1c723c */ /* 0x040ff0000000181c */
[----:B------:R-:W-:Y:S01]  /*17730*/  HMMA.16816.F32 R32, R140, R174, R32 ;  /* 0x000000ae8c20723c */ /* 0x000fe20000001820 */
[----:B------:R-:W2:Y:S04]  /*17740*/  LDSM.16.M88.4 R140, [R197+0x9000] ;  /* 0x00900000c58c783b */ /* 0x000ea80000000200 */
[----:B------:R-:W1:Y:S03]  /*17750*/  LDSM.16.M88.4 R172, [R197+0x9800] ;  /* 0x00980000c5ac783b */ /* 0x000e660000000200 */
[C---:B---3--:R-:W-:Y:S08]  /*17760*/  HMMA.16816.F32 R4, R148.reuse, R152, R4 ;  /* 0x000000989404723c */ /* 0x048ff00000001804 */
[C---:B------:R-:W-:Y:S01]  /*17770*/  HMMA.16816.F32 R8, R148.reuse, R154, R8 ;  /* 0x0000009a9408723c */ /* 0x040fe20000001808 */
[----:B------:R-:W-:Y:S07]  /*17780*/  LDSM.16.M88.4 R152, [R183] ;  /* 0x00000000b798783b */ /* 0x000fee0000000200 */
[C---:B----4-:R-:W-:Y:S08]  /*17790*/  HMMA.16816.F32 R12, R148.reuse, R156, R12 ;  /* 0x0000009c940c723c */ /* 0x050ff0000000180c */
[C---:B------:R-:W-:Y:S01]  /*177a0*/  HMMA.16816.F32 R16, R148.reuse, R158, R16 ;  /* 0x0000009e9410723c */ /* 0x040fe20000001810 */
[----:B------:R-:W-:Y:S07]  /*177b0*/  LDSM.16.M88.4 R156, [R182] ;  /* 0x00000000b69c783b */ /* 0x000fee0000000200 */
[C---:B-----5:R-:W-:Y:S08]  /*177c0*/  HMMA.16816.F32 R20, R148.reuse, R144, R20 ;  /* 0x000000909414723c */ /* 0x060ff00000001814 */
[C---:B------:R-:W-:Y:S01]  /*177d0*/  HMMA.16816.F32 R24, R148.reuse, R146, R24 ;  /* 0x000000929418723c */ /* 0x040fe20000001818 */
[----:B------:R-:W3:Y:S07]  /*177e0*/  LDSM.16.M88.4 R144, [R196+0x2000] ;  /* 0x00200000c490783b */ /* 0x000eee0000000200 */
        /* <DEDUP_REMOVED lines=19> */
[----:B------:R-:W-:Y:S07]  /*17920*/  LDSM.16.M88.4 R152, [R184+0x2000] ;  /* 0x00200000b898783b */ /* 0x000fee0000000200 */
[C---:B------:R-:W-:Y:S08]  /*17930*/  HMMA.16816.F32 R12, R144.reuse, R156, R12 ;  /* 0x0000009c900c723c */ /* 0x040ff0000000180c */
[C---:B------:R-:W-:Y:S01]  /*17940*/  HMMA.16816.F32 R16, R144.reuse, R158, R16 ;  /* 0x0000009e9010723c */ /* 0x040fe20000001810 */
[----:B------:R-:W-:Y:S07]  /*17950*/  LDSM.16.M88.4 R156, [R184+0x2800] ;  /* 0x00280000b89c783b */ /* 0x000fee0000000200 */
[C---:B----4-:R-:W-:Y:S08]  /*17960*/  HMMA.16816.F32 R20, R144.reuse, R148, R20 ;  /* 0x000000949014723c */ /* 0x050ff00000001814 */
[C---:B------:R-:W-:Y:S01]  /*17970*/  HMMA.16816.F32 R24, R144.reuse, R150, R24 ;  /* 0x000000969018723c */ /* 0x040fe20000001818 */
[----:B------:R-:W3:Y:S07]  /*17980*/  LDSM.16.M88.4 R148, [R193+0x2000] ;  /* 0x00200000c194783b */ /* 0x000eee0000000200 */
        /* <DEDUP_REMOVED lines=20> */
[C---:B------:R-:W-:Y:S08]  /*17ad0*/  HMMA.16816.F32 R12, R148.reuse, R156, R12 ;  /* 0x0000009c940c723c */ /* 0x040ff0000000180c */
[C---:B------:R-:W-:Y:S01]  /*17ae0*/  HMMA.16816.F32 R16, R148.reuse, R158, R16 ;  /* 0x0000009e9410723c */ /* 0x040fe20000001810 */
[----:B------:R-:W-:Y:S07]  /*17af0*/  LDSM.16.M88.4 R156, [R178] ;  /* 0x00000000b29c783b */ /* 0x000fee0000000200 */
[C---:B----4-:R-:W-:Y:S08]  /*17b00*/  HMMA.16816.F32 R20, R148.reuse, R144, R20 ;  /* 0x000000909414723c */ /* 0x050ff00000001814 */
[C---:B------:R-:W-:Y:S01]  /*17b10*/  HMMA.16816.F32 R24, R148.reuse, R146, R24 ;  /* 0x000000929418723c */ /* 0x040fe20000001818 */
[----:B------:R-:W3:Y:S07]  /*17b20*/  LDSM.16.M88.4 R144, [R196+0x4000] ;  /* 0x00400000c490783b */ /* 0x000eee0000000200 */
        /* <DEDUP_REMOVED lines=38> */
[C---:B--2---:R-:W-:Y:S08]  /*17d90*/  HMMA.16816.F32 R20, R140.reuse, R136, R20 ;  /* 0x000000888c14723c */ /* 0x044ff00000001814 */
[C---:B------:R-:W-:Y:S08]  /*17da0*/  HMMA.16816.F32 R24, R140.reuse, R138, R24 ;  /* 0x0000008a8c18723c */ /* 0x040ff00000001818 */
[C---:B------:R-:W-:Y:S08]  /*17db0*/  HMMA.16816.F32 R28, R140.reuse, R172, R28 ;  /* 0x000000ac8c1c723c */ /* 0x040ff0000000181c */
[----:B------:R-:W-:Y:S08]  /*17dc0*/  HMMA.16816.F32 R32, R140, R174, R32 ;  /* 0x000000ae8c20723c */ /* 0x000ff00000001820 */
[C---:B---3--:R-:W-:Y:S08]  /*17dd0*/  HMMA.16816.F32 R4, R148.reuse, R152, R4 ;  /* 0x000000989404723c */ /* 0x048ff00000001804 */
        /* <DEDUP_REMOVED lines=73> */
.L_x_1682:
[CC--:B------:R-:W-:Y:S02]  /*18270*/  LEA R142, P1, R134.reuse, R208.reuse, 0x1 ;  /* 0x000000d0868e7211 */ /* 0x0c0fe400078208ff */
[C---:B------:R-:W-:Y:S02]  /*18280*/  IADD3 R135, P0, R134.reuse, UR4, RZ ;  /* 0x0000000486877c10 */ /* 0x040fe4000ff1e0ff */
[-CC-:B------:R-:W-:Y:S02]  /*18290*/  LEA.HI.X R143, R134, R209.reuse, R2.reuse, 0x1, P1 ;  /* 0x000000d1868f7211 */ /* 0x180fe400008f0c02 */
[CC--:B------:R-:W-:Y:S01]  /*182a0*/  @P5 LEA R140, P6, R135.reuse, R208.reuse, 0x1 ;  /* 0x000000d0878c5211 */ /* 0x0c0fe200078c08ff */
[C---:B------:R-:W-:Y:S01]  /*182b0*/  IMAD.X R132, R200.reuse, 0x1, R2, P0 ;  /* 0x00000001c8847824 */ /* 0x040fe200000e0602 */
[CC--:B------:R-:W-:Y:S01]  /*182c0*/  @P4 LEA R136, P1, R135.reuse, R208.reuse, 0x1 ;  /* 0x000000d087884211 */ /* 0x0c0fe200078208ff */
[----:B------:R-:W-:Y:S01]  /*182d0*/  @!PT LDS RZ, [RZ] ;  /* 0x00000000fffff984 */ /* 0x000fe20000000800 */
[----:B------:R-:W-:Y:S01]  /*182e0*/  @!PT LDS RZ, [RZ] ;  /* 0x00000000fffff984 */ /* 0x000fe20000000800 */
[----:B------:R-:W-:Y:S01]  /*182f0*/  @!PT LDS RZ, [RZ] ;  /* 0x00000000fffff984 */ /* 0x000fe20000000800 */
[----:B------:R1:W-:Y:S01]  /*18300*/  @P5 LDGSTS.E.BYPASS.LTC128B.128 [R204+0x6000], [R142.64] ;  /* 0x060000008ecc5fae */ /* 0x0003e2000b901d48 */
[C---:B------:R-:W-:Y:S02]  /*18310*/  IADD3 R3, P0, R135.reuse, UR4, RZ ;  /* 0x0000000487037c10 */ /* 0x040fe4000ff1e0ff */
[CCC-:B------:R-:W-:Y:S01]  /*18320*/  @P5 LEA.HI.X R141, R135.reuse, R209.reuse, R132.reuse, 0x1, P6 ;  /* 0x000000d1878d5211 */ /* 0x1c0fe200030f0c84 */
[----:B------:R1:W-:Y:S01]  /*18330*/  @!P5 STS.128 [R204+0x6000], RZ ;  /* 0x006000ffcc00d388 */ /* 0x0003e20000000c00 */
[CCC-:B------:R-:W-:Y:S01]  /*18340*/  @P4 LEA.HI.X R137, R135.reuse, R209.reuse, R132.reuse, 0x1, P1 ;  /* 0x000000d187894211 */ /* 0x1c0fe200008f0c84 */
[--C-:B------:R-:W-:Y:S01]  /*18350*/  IMAD.X R2, R200, 0x1, R132.reuse, P0 ;  /* 0x00000001c8027824 */ /* 0x100fe200000e0684 */
[-C--:B------:R-:W-:Y:S01]  /*18360*/  @P2 LEA R134, P0, R135, R208.reuse, 0x1 ;  /* 0x000000d087862211 */ /* 0x080fe200078008ff */
[----:B------:R-:W-:Y:S01]  /*18370*/  @!PT LDS RZ, [RZ] ;  /* 0x00000000fffff984 */ /* 0x000fe20000000800 */
[----:B------:R-:W-:Y:S01]  /*18380*/  @!PT LDS RZ, [RZ] ;  /* 0x00000000fffff984 */ /* 0x000fe20000000800 */
[----:B------:R-:W-:Y:S01]  /*18390*/  @!PT LDS RZ, [RZ] ;  /* 0x00000000fffff984 */ /* 0x000fe20000000800 */
[----:B------:R1:W-:Y:S01]  /*183a0*/  @P4 LDGSTS.E.BYPASS.LTC128B.128 [R204+0x8000], [R142.64+0x80] ;  /* 0x080000808ecc4fae */ /* 0x0003e2000b901d48 */
[-C--:B------:R-:W-:Y:S02]  /*183b0*/  @P5 LEA R138, P6, R3, R208.reuse, 0x1 ;  /* 0x000000d0038a5211 */ /* 0x080fe400078c08ff */
[-C--:B------:R-:W-:Y:S01]  /*183c0*/  @P2 LEA.HI.X R135, R135, R209.reuse, R132, 0x1, P0 ;  /* 0x000000d187872211 */ /* 0x080fe200000f0c84 */
[----:B------:R1:W-:Y:S01]  /*183d0*/  @!P4 STS.128 [R204+0x8000], RZ ;  /* 0x008000ffcc00c388 */ /* 0x0003e20000000c00 */
[CCC-:B------:R-:W-:Y:S02]  /*183e0*/  @P5 LEA.HI.X R139, R3.reuse, R209.reuse, R2.reuse, 0x1, P6 ;  /* 0x000000d1038b5211 */ /* 0x1c0fe400030f0c02 */
[CC--:B------:R-:W-:Y:S01]  /*183f0*/  @P4 LEA R146, P1, R3.reuse, R208.reuse, 0x1 ;  /* 0x000000d003924211 */ /* 0x0c0fe200078208ff */
[----:B------:R-:W-:Y:S01]  /*18400*/  @!PT LDS RZ, [RZ] ;  /* 0x00000000fffff984 */ /* 0x000fe20000000800 */
[----:B------:R-:W-:Y:S01]  /*18410*/  @!PT LDS RZ, [RZ] ;  /* 0x00000000fffff984 */ /* 0x000fe20000000800 */
[----:B------:R-:W-:Y:S01]  /*18420*/  @!PT LDS RZ, [RZ] ;  /* 0x00000000fffff984 */ /* 0x000fe20000000800 */
[----:B------:R1:W-:Y:S01]  /*18430*/  @P2 LDGSTS.E.BYPASS.LTC128B.128 [R204+0xa000], [R142.64+0x100] ;  /* 0x0a0001008ecc2fae */ /* 0x0003e2000b901d48 */
[CC--:B------:R-:W-:Y:S02]  /*18440*/  @P2 LEA R144, P0, R3.reuse, R208.reuse, 0x1 ;  /* 0x000000d003902211 */ /* 0x0c0fe400078008ff */
[CCC-:B------:R-:W-:Y:S01]  /*18450*/  @P4 LEA.HI.X R147, R3.reuse, R209.reuse, R2.reuse, 0x1, P1 ;  /* 0x000000d103934211 */ /* 0x1c0fe200008f0c02 */
[----:B------:R1:W-:Y:S01]  /*18460*/  @!P2 STS.128 [R204+0xa000], RZ ;  /* 0x00a000ffcc00a388 */ /* 0x0003e20000000c00 */
[CCC-:B------:R-:W-:Y:S02]  /*18470*/  @P2 LEA.HI.X R145, R3.reuse, R209.reuse, R2.reuse, 0x1, P0 ;  /* 0x000000d103912211 */ /* 0x1c0fe400000f0c02 */
[----:B------:R-:W-:Y:S01]  /*18480*/  IADD3 R132, P6, R3, UR4, RZ ;  /* 0x0000000403847c10 */ /* 0x000fe2000ffde0ff */
[----:B------:R-:W-:Y:S01]  /*18490*/  @!PT LDS RZ, [RZ] ;  /* 0x00000000fffff984 */ /* 0x000fe20000000800 */
[----:B------:R-:W-:Y:S01]  /*184a0*/  @!PT LDS RZ, [RZ] ;  /* 0x00000000fffff984 */ /* 0x000fe20000000800 */
[----:B------:R-:W-:Y:S01]  /*184b0*/  @!PT LDS RZ, [RZ] ;  /* 0x00000000fffff984 */ /* 0x000fe20000000800 */
[----:B------:R1:W-:Y:S03]  /*184c0*/  @P5 LDGSTS.E.BYPASS.LTC128B.128 [R204+0x6800], [R140.64] ;  /* 0x068000008ccc5fae */ /* 0x0003e6000b901d48 */
[CC--:B------:R-:W-:Y:S01]  /*184d0*/  @P4 LEA R148, P1, R132.reuse, R208.reuse, 0x1 ;  /* 0x000000d084944211 */ /* 0x0c0fe200078208ff */
[----:B------:R1:W-:Y:S01]  /*184e0*/  @!P5 STS.128 [R204+0x6800], RZ ;  /* 0x006800ffcc00d388 */ /* 0x0003e20000000c00 */
[-C--:B------:R-:W-:Y:S01]  /*184f0*/  @P2 LEA R152, P0, R132, R208.reuse, 0x1 ;  /* 0x000000d084982211 */ /* 0x080fe200078008ff */
[----:B------:R-:W-:Y:S01]  /*18500*/  IMAD.X R2, R200, 0x1, R2, P6 ;  /* 0x00000001c8027824 */ /* 0x000fe200030e0602 */
[C---:B------:R-:W-:Y:S01]  /*18510*/  @P5 LEA R150, P6, R132.reuse, R208, 0x1 ;  /* 0x000000d084965211 */ /* 0x040fe200078c08ff */
[----:B------:R-:W-:Y:S01]  /*18520*/  @!PT LDS RZ, [RZ] ;  /* 0x00000000fffff984 */ /* 0x000fe20000000800 */
[----:B------:R-:W-:Y:S01]  /*18530*/  @!PT LDS RZ, [RZ] ;  /* 0x00000000fffff984 */ /* 0x000fe20000000800 */
[----:B------:R-:W-:Y:S01]  /*18540*/  @!PT LDS RZ, [RZ] ;  /* 0x00000000fffff984 */ /* 0x000fe20000000800 */
[----:B------:R1:W-:Y:S01]  /*18550*/  @P4 LDGSTS.E.BYPASS.LTC128B.128 [R204+0x8800], [R136.64+0x80] ;  /* 0x0880008088cc4fae */ /* 0x0003e2000b901d48 */
[----:B------:R-:W-:Y:S02]  /*18560*/  IMAD.MOV.U32 R208, RZ, RZ, R142 ;  /* 0x000000ffffd07224 */ /* 0x000fe400078e008e */
[CCC-:B------:R-:W-:Y:S01]  /*18570*/  @P5 LEA.HI.X R151, R132.reuse, R209.reuse, R2.reuse, 0x1, P6 ;  /* 0x000000d184975211 */ /* 0x1c0fe200030f0c02 */
[----:B------:R1:W-:Y:S01]  /*18580*/  @!P4 STS.128 [R204+0x8800], RZ ;  /* 0x008800ffcc00c388 */ /* 0x0003e20000000c00 */
[CCC-:B------:R-:W-:Y:S02]  /*18590*/  @P4 LEA.HI.X R149, R132.reuse, R209.reuse, R2.reuse, 0x1, P1 ;  /* 0x000000d184954211 */ /* 0x1c0fe400008f0c02 */
[----:B------:R-:W-:Y:S01]  /*185a0*/  @P2 LEA.HI.X R153, R132, R209, R2, 0x1, P0 ;  /* 0x000000d184992211 */ /* 0x000fe200000f0c02 */
[----:B------:R-:W-:Y:S01]  /*185b0*/  @!PT LDS RZ, [RZ] ;  /* 0x00000000fffff984 */ /* 0x000fe20000000800 */
[----:B------:R-:W-:Y:S01]  /*185c0*/  @!PT LDS RZ, [RZ] ;  /* 0x00000000fffff984 */ /* 0x000fe20000000800 */
[----:B------:R-:W-:Y:S01]  /*185d0*/  @!PT LDS RZ, [RZ] ;  /* 0x00000000fffff984 */ /* 0x000fe20000000800 */
[----:B------:R1:W-:Y:S01]  /*185e0*/  @P2 LDGSTS.E.BYPASS.LTC128B.128 [R204+0xa800], [R134.64+0x100] ;  /* 0x0a80010086cc2fae */ /* 0x0003e2000b901d48 */
[----:B------:R-:W-:Y:S03]  /*185f0*/  IMAD.MOV.U32 R209, RZ, RZ, R143 ;  /* 0x000000ffffd17224 */ /* 0x000fe600078e008f */
        /* <DEDUP_REMOVED lines=32> */
.L_x_1681:
        /* <DEDUP_REMOVED lines=410> */
.L_x_1679:
        /* <DEDUP_REMOVED lines=83> */
[C---:B------:R-:W-:Y:S02]  /*1a6d0*/  FMUL.FTZ R55, R6.reuse, R55 ;  /* 0x0000003706377220 */ /* 0x040fe40000410000 */
[C---:B------:R-:W-:Y:S01]  /*1a6e0*/  FMUL.FTZ R54, R6.reuse, R54 ;  /* 0x0000003606367220 */ /* 0x040fe20000410000 */
[----:B------:R-:W1:Y:S01]  /*1a6f0*/  @P3 MUFU.LG2 R2, R2 ;  /* 0x0000000200023308 */ /* 0x000e620000000c00 */
        /* <DEDUP_REMOVED lines=87> */
[----:B------:R-:W-:-:S03]  /*1ac70*/  LOP3.LUT P0, RZ, R9, 0x3, RZ, 0xc0, !PT ;  /* 0x0000000309ff7812 */ /* 0x000fc6000780c0ff */
        /* <DEDUP_REMOVED lines=19> */
[----:B------:R-:W-:Y:S04]  /*1adb0*/  STS.64 [R16+0x4000], R76 ;  /* 0x0040004c10007388 */ /* 0x000fe80000000a00 */
[----:B------:R-:W-:Y:S04]  /*1adc0*/  STS.64 [R16+0x4800], R78 ;  /* 0x0048004e10007388 */ /* 0x000fe80000000a00 */
[----:B------:R-:W-:Y:S04]  /*1add0*/  STS.64 [R17+0x4000], R80 ;  /* 0x0040005011007388 */ /* 0x000fe80000000a00 */
[----:B------:R-:W-:Y:S04]  /*1ade0*/  STS.64 [R17+0x4800], R82 ;  /* 0x0048005211007388 */ /* 0x000fe80000000a00 */
[----:B------:R-:W-:Y:S04]  /*1adf0*/  STS.64 [R18+0x4000], R84 ;  /* 0x0040005412007388 */ /* 0x000fe80000000a00 */
[----:B------:R-:W-:Y:S01]  /*1ae00*/  STS.64 [R18+0x4800], R86 ;  /* 0x0048005612007388 */ /* 0x000fe20000000a00 */
[----:B--2---:R-:W-:-:S03]  /*1ae10*/  IMAD R6, R6, c[0x0][0x210], R205 ;  /* 0x0000840006067a24 */ /* 0x004fc600078e02cd */
        /* <DEDUP_REMOVED lines=10> */
[----:B------:R2:W-:Y:S04]  /*1aec0*/  STS.64 [R16+0x8000], R124 ;  /* 0x0080007c10007388 */ /* 0x0005e80000000a00 */
[----:B------:R-:W-:Y:S04]  /*1aed0*/  STS.64 [R16+0x8800], R126 ;  /* 0x0088007e10007388 */ /* 0x000fe80000000a00 */
[----:B------:R3:W-:Y:S04]  /*1aee0*/  STS.64 [R17+0x8000], R108 ;  /* 0x0080006c11007388 */ /* 0x0007e80000000a00 */
[----:B------:R4:W-:Y:S04]  /*1aef0*/  STS.64 [R17+0x8800], R110 ;  /* 0x0088006e11007388 */ /* 0x0009e80000000a00 */
[----:B------:R-:W-:Y:S04]  /*1af00*/  STS.64 [R18+0x8000], R112 ;  /* 0x0080007012007388 */ /* 0x000fe80000000a00 */
[----:B------:R-:W-:Y:S04]  /*1af10*/  STS.64 [R18+0x8800], R114 ;  /* 0x0088007212007388 */ /* 0x000fe80000000a00 */
[----:B------:R-:W-:Y:S04]  /*1af20*/  STS.64 [R19+0x8000], R120 ;  /* 0x0080007813007388 */ /* 0x000fe80000000a00 */
[----:B--2---:R-:W2:Y:S04]  /*1af30*/  S2R R124, SR_CTAID.X ;  /* 0x00000000007c7919 */ /* 0x004ea80000002500 */
[----:B------:R-:W-:Y:S01]  /*1af40*/  STS.64 [R19+0x8800], R122 ;  /* 0x0088007a13007388 */ /* 0x000fe20000000a00 */
[----:B---3--:R-:W-:-:S03]  /*1af50*/  IADD3 R108, -R205, RZ, RZ ;  /* 0x000000ffcd6c7210 */ /* 0x008fc60007ffe1ff */
[----:B------:R-:W-:Y:S01]  /*1af60*/  STS.64 [R13+0x8000], R116 ;  /* 0x008000740d007388 */ /* 0x000fe20000000a00 */
[----:B------:R-:W-:Y:S02]  /*1af70*/  SHF.R.S32.HI R109, RZ, 0x1f, R10 ;  /* 0x0000001fff6d7819 */ /* 0x000fe4000001140a */
[----:B----4-:R-:W-:Y:S01]  /*1af80*/  SHF.L.U32 R110, R11, 0x2, RZ ;  /* 0x000000020b6e7819 */ /* 0x010fe200000006ff */
[----:B------:R-:W-:Y:S01]  /*1af90*/  STS.64 [R13+0x8800], R118 ;  /* 0x008800760d007388 */ /* 0x000fe20000000a00 */
[----:B-1----:R-:W-:Y:S01]  /*1afa0*/  IMAD R7, R108, c[0x0][0x1c0], R7 ;  /* 0x000070006c077a24 */ /* 0x002fe200078e0207 */
[----:B------:R-:W-:Y:S02]  /*1afb0*/  LEA.HI R109, R109, R10, RZ, 0x2 ;  /* 0x0000000a6d6d7211 */ /* 0x000fe400078f10ff */
[----:B------:R-:W-:Y:S01]  /*1afc0*/  BAR.SYNC.DEFER_BLOCKING 0x0 ;  /* 0x0000000000007b1d */ /* 0x000fe20000010000 */
[----:B------:R-:W-:Y:S01]  /*1afd0*/  IMAD R7, R6, c[0x0][0x1c0], R7 ;  /* 0x0000700006077a24 */ /* 0x000fe200078e0207 */
[----:B------:R-:W-:-:S02]  /*1afe0*/  SHF.R.S32.HI R6, RZ, 0x1f, R9 ;  /* 0x0000001fff067819 */ /* 0x000fc40000011409 */
[----:B------:R-:W-:Y:S02]  /*1aff0*/  LOP3.LUT R109, R109, 0xffffffc, RZ, 0xc0, !PT ;  /* 0x0ffffffc6d6d7812 */ /* 0x000fe400078ec0ff */
[----:B------:R-:W-:Y:S01]  /*1b000*/  LEA.HI R6, R6, R9, RZ, 0x2 ;  /* 0x0000000906067211 */ /* 0x000fe200078f10ff */
[----:B------:R-:W-:Y:S01]  /*1b010*/  @P4 FMUL.FTZ R9, R4, 0.69314718246459960938 ;  /* 0x3f31721804094820 */ /* 0x000fe20000410000 */
[----:B--2---:R-:W-:Y:S02]  /*1b020*/  SHF.L.U32 R0, R124, 0x6, RZ ;  /* 0x000000067c007819 */ /* 0x004fe400000006ff */
[----:B------:R-:W-:Y:S02]  /*1b030*/  IADD3 R109, -R109, R10, RZ ;  /* 0x0000000a6d6d7210 */ /* 0x000fe40007ffe1ff */
[----:B------:R-:W-:Y:S01]  /*1b040*/  SHF.R.S32.HI R6, RZ, 0x2, R6 ;  /* 0x00000002ff067819 */ /* 0x000fe20000011406 */
[----:B------:R-:W-:Y:S01]  /*1b050*/  IMAD R0, R7, c[0x0][0x214], R0 ;  /* 0x0000850007007a24 */ /* 0x000fe200078e0200 */
[----:B------:R-:W-:Y:S01]  /*1b060*/  MOV R7, 0xff800000 ;  /* 0xff80000000077802 */ /* 0x000fe20000000f00 */
[----:B------:R-:W-:Y:S01]  /*1b070*/  @P3 FFMA.FTZ R7, R3, c[0x0][0x238], R2 ;  /* 0x00008e0003073a23 */ /* 0x000fe20000010002 */
[----:B------:R-:W-:-:S02]  /*1b080*/  SHF.R.S32.HI R111, RZ, 0x1f, R110 ;  /* 0x0000001fff6f7819 */ /* 0x000fc4000001146e */
[----:B------:R-:W-:Y:S01]  /*1b090*/  LEA R109, R109, R6, 0x4 ;  /* 0x000000066d6d7211 */ /* 0x000fe200078e20ff */
        /* <DEDUP_REMOVED lines=27> */
[----:B--234-:R-:W-:Y:S01]  /*1b250*/  IMAD R2, R124, -0x40, R203 ;  /* 0xffffffc07c027824 */ /* 0x01cfe200078e02cb */
[----:B------:R-:W-:-:S02]  /*1b260*/  IADD3 R11, R109, 0x8, RZ ;  /* 0x000000086d0b7810 */ /* 0x000fc40007ffe0ff */
        /* <DEDUP_REMOVED lines=9> */
.L_x_1685:
[----:B--234-:R-:W-:Y:S05]  /*1b300*/  BSYNC B0 ;  /* 0x0000000000007941 */ /* 0x01cfea0003800000 */
.L_x_1684:
[----:B------:R-:W-:Y:S01]  /*1b310*/  IMAD R203, R124, -0x40, R203 ;  /* 0xffffffc07ccb7824 */ /* 0x000fe200078e02cb */
[----:B------:R-:W-:Y:S01]  /*1b320*/  BSSY B0, `(.L_x_1686) ;  /* 0x0000012000007945 */ /* 0x000fe20003800000 */
[----:B------:R-:W-:-:S03]  /*1b330*/  IMAD.WIDE R4, R8, 0xc0, R110 ;  /* 0x000000c008047825 */ /* 0x000fc600078e026e */
[----:B------:R-:W-:Y:S01]  /*1b340*/  ISETP.GE.AND P1, PT, R8, R203, PT ;  /* 0x000000cb0800720c */ /* 0x000fe20003f26270 */
        /* <DEDUP_REMOVED lines=15> */
.L_x_1687:
[----:B------:R-:W-:Y:S05]  /*1b440*/  BSYNC B0 ;  /* 0x0000000000007941 */ /* 0x000fea0003800000 */
.L_x_1686:
        /* <DEDUP_REMOVED lines=11> */
.L_x_1689:
[----:B------:R-:W-:Y:S05]  /*1b500*/  BSYNC B0 ;  /* 0x0000000000007941 */ /* 0x000fea0003800000 */
.L_x_1688:
        /* <DEDUP_REMOVED lines=11> */
.L_x_1691:
[----:B------:R-:W-:Y:S05]  /*1b5c0*/  BSYNC B0 ;  /* 0x0000000000007941 */ /* 0x000fea0003800000 */
.L_x_1690:
        /* <DEDUP_REMOVED lines=11> */
.L_x_1693:
[----:B------:R-:W-:Y:S05]  /*1b680*/  BSYNC B0 ;  /* 0x0000000000007941 */ /* 0x000fea0003800000 */
.L_x_1692:
        /* <DEDUP_REMOVED lines=11> */
.L_x_1695:
[----:B------:R-:W-:Y:S05]  /*1b740*/  BSYNC B0 ;  /* 0x0000000000007941 */ /* 0x000fea0003800000 */
.L_x_1694:
        /* <DEDUP_REMOVED lines=11> */
.L_x_1697:
[----:B------:R-:W-:Y:S05]  /*1b800*/  BSYNC B0 ;  /* 0x0000000000007941 */ /* 0x000fea0003800000 */
.L_x_1696:
        /* <DEDUP_REMOVED lines=11> */
.L_x_1699:
[----:B------:R-:W-:Y:S05]  /*1b8c0*/  BSYNC B0 ;  /* 0x0000000000007941 */ /* 0x000fea0003800000 */
.L_x_1698:
        /* <DEDUP_REMOVED lines=12> */
.L_x_1700:
        /* <DEDUP_REMOVED lines=15> */
.L_x_7358:


//--------------------- .text._ZN5flash24flash_fwd_splitkv_kernelI23Flash_fwd_kernel_traitsILi192ELi64ELi64ELi4ELb0ELb0EN7cutlass6half_tE19Flash_kernel_traitsILi192ELi64ELi64ELi4ES3_EELb0ELb0ELb0ELb0ELb0ELb1ELb1ELb1EEEvNS_16Flash_fwd_paramsE --------------------------
	.section	.text._ZN5flash24flash_fwd_splitkv_kernelI23Flash_fwd_kernel_traitsILi192ELi64ELi64ELi4ELb0ELb0EN7cutlass6half_tE19Flash_kernel_traitsILi192ELi64ELi64ELi4ES3_EELb0ELb0ELb0ELb0ELb0ELb1ELb1ELb1EEEvNS_16Flash_fwd_paramsE,"ax",@progbits
	.sectioninfo	@"SHI_REGISTERS=243"
	.align	128
        .global         _ZN5flash24flash_fwd_splitkv_kernelI23Flash_fwd_kernel_traitsILi192ELi64ELi64ELi4ELb0ELb0EN7cutlass6half_tE19Flash_kernel_traitsILi192ELi64ELi64ELi4ES3_EELb0ELb0ELb0ELb0ELb0ELb1ELb1ELb1EEEvNS_16Flash_fwd_paramsE
        .type           _ZN5flash24flash_fwd_splitkv_kernelI23Flash_fwd_kernel_traitsILi192ELi64ELi64ELi4ELb0ELb0EN7cutlass6half_tE19Flash_kernel_traitsILi192ELi64ELi64ELi4ES3_EELb0ELb0ELb0ELb0ELb0ELb1ELb1ELb1EEEvNS_16Flash_fwd_paramsE,@function
        .size           _ZN5flash24flash_fwd_splitkv_kernelI23Flash_fwd_kernel_traitsILi192ELi64ELi64ELi4ELb0ELb0EN7cutlass6half_tE19Flash_kernel_traitsILi192ELi64ELi64ELi4ES3_EELb0ELb0ELb0ELb0ELb0ELb1ELb1ELb1EEEvNS_16Flash_fwd_paramsE,(.L_x_7359 - _ZN5flash24flash_fwd_splitkv_kernelI23Flash_fwd_kernel_traitsILi192ELi64ELi64ELi4ELb0ELb0EN7cutlass6half_tE19Flash_kernel_traitsILi192ELi64ELi64ELi4ES3_EELb0ELb0ELb0ELb0ELb0ELb1ELb1ELb1EEEvNS_16Flash_fwd_paramsE)
        .other          _ZN5flash24flash_fwd_splitkv_kernelI23Flash_fwd_kernel_traitsILi192ELi64ELi64ELi4ELb0ELb0EN7cutlass6half_tE19Flash_kernel_traitsILi192ELi64ELi64ELi4ES3_EELb0ELb0ELb0ELb0ELb0ELb1ELb1ELb1EEEvNS_16Flash_fwd_paramsE,@"STO_CUDA_ENTRY STV_DEFAULT"
_ZN5flash24flash_fwd_splitkv_kernelI23Flash_fwd_kernel_traitsILi192ELi64ELi64ELi4ELb0ELb0EN7cutlass6half_tE19Flash_kernel_traitsILi192ELi64ELi64ELi4ES3_EELb0ELb0ELb0ELb0ELb0ELb1ELb1ELb1EEEvNS_16Flash_fwd_paramsE:
.text._ZN5flash24flash_fwd_splitkv_kernelI23Flash_fwd_kernel_traitsILi192ELi64ELi64ELi4ELb0ELb0EN7cutlass6half_tE19Flash_kernel_traitsILi192ELi64ELi64ELi4ES3_EELb0ELb0ELb0ELb0ELb0ELb1ELb1ELb1EEEvNS_16Flash_fwd_paramsE:
        /* <DEDUP_REMOVED lines=54> */
.L_x_1701:
[----:B-1-34-:R-:W-:Y:S02]  /*0360*/  MOV R85, c[0x0][0x218] ;  /* 0x0000860000557a02 */ /* 0x01afe40000000f00 */
.L_x_1702:
        /* <DEDUP_REMOVED lines=79> */
.L_x_1705:
[----:B------:R-:W-:Y:S05]  /*0860*/  BSYNC B0 ;  /* 0x0000000000007941 */ /* 0x000fea0003800000 */
.L_x_1704:
        /* <DEDUP_REMOVED lines=10> */
.L_x_1707:
[----:B------:R-:W-:Y:S05]  /*0910*/  BSYNC B0 ;  /* 0x0000000000007941 */ /* 0x000fea0003800000 */
.L_x_1706:
        /* <DEDUP_REMOVED lines=10> */
.L_x_1709:
[----:B------:R-:W-:Y:S05]  /*09c0*/  BSYNC B0 ;  /* 0x0000000000007941 */ /* 0x000fea0003800000 */
.L_x_1708:
        /* <DEDUP_REMOVED lines=10> */
.L_x_1711:
[----:B------:R-:W-:Y:S05]  /*0a70*/  BSYNC B0 ;  /* 0x0000000000007941 */ /* 0x000fea0003800000 */
.L_x_1710:
        /* <DEDUP_REMOVED lines=10> */
.L_x_1713:
[----:B------:R-:W-:Y:S05]  /*0b20*/  BSYNC B0 ;  /* 0x0000000000007941 */ /* 0x000fea0003800000 */
.L_x_1712:
        /* <DEDUP_REMOVED lines=10> */
.L_x_1715:
[----:B------:R-:W-:Y:S05]  /*0bd0*/  BSYNC B0 ;  /* 0x0000000000007941 */ /* 0x000fea0003800000 */
.L_x_1714:
        /* <DEDUP_REMOVED lines=10> */
.L_x_1717:
[----:B------:R-:W-:Y:S05]  /*0c80*/  BSYNC B0 ;  /* 0x0000000000007941 */ /* 0x000fea0003800000 */
.L_x_1716:
        /* <DEDUP_REMOVED lines=10> */
.L_x_1719:
[----:B------:R-:W-:Y:S05]  /*0d30*/  BSYNC B0 ;  /* 0x0000000000007941 */ /* 0x000fea0003800000 */
.L_x_1718:
        /* <DEDUP_REMOVED lines=32> */
.L_x_1703:
        /* <DEDUP_REMOVED lines=92> */
.L_x_1720:
        /* <DEDUP_REMOVED lines=17> */
.L_x_1722:
        /* <DEDUP_REMOVED lines=53> */
.L_x_1721:
        /* <DEDUP_REMOVED lines=256> */
.L_x_1816:
        /* <DEDUP_REMOVED lines=18> */
.L_x_1725:
[----:B------:R-:W-:Y:S05]  /*2a80*/  BSYNC B0 ;  /* 0x0000000000007941 */ /* 0x000fea0003800000 */
.L_x_1724:
        /* <DEDUP_REMOVED lines=18> */
.L_x_1727:
[----:B------:R-:W-:Y:S05]  /*2bb0*/  BSYNC B0 ;  /* 0x0000000000007941 */ /* 0x000fea0003800000 */
.L_x_1726:
        /* <DEDUP_REMOVED lines=18> */
.L_x_1729:
[----:B------:R-:W-:Y:S05]  /*2ce0*/  BSYNC B0 ;  /* 0x0000000000007941 */ /* 0x000fea0003800000 */
.L_x_1728:
        /* <DEDUP_REMOVED lines=18> */
.L_x_1731:
[----:B------:R-:W-:Y:S05]  /*2e10*/  BSYNC B0 ;  /* 0x0000000000007941 */ /* 0x000fea0003800000 */
.L_x_1730:
        /* <DEDUP_REMOVED lines=65> */
.L_x_1737:
[----:B------:R-:W-:Y:S05]  /*3230*/  BSYNC B0 ;  /* 0x0000000000007941 */ /* 0x000fea0003800000 */
.L_x_1736:
        /* <DEDUP_REMOVED lines=54> */
.L_x_1739:
[----:B------:R-:W-:Y:S05]  /*35a0*/  BSYNC B0 ;  /* 0x0000000000007941 */ /* 0x000fea0003800000 */
.L_x_1738:
        /* <DEDUP_REMOVED lines=53> */
.L_x_1735:
[----:B------:R-:W-:Y:S05]  /*3900*/  BSYNC B1 ;  /* 0x0000000000017941 */ /* 0x000fea0003800000 */
.L_x_1734:
        /* <DEDUP_REMOVED lines=64> */
.L_x_1743:
[----:B------:R-:W-:Y:S05]  /*3d10*/  BSYNC B0 ;  /* 0x0000000000007941 */ /* 0x000fea0003800000 */
.L_x_1742:
        /* <DEDUP_REMOVED lines=57> */
.L_x_1745:
[----:B------:R-:W-:Y:S05]  /*40b0*/  BSYNC B0 ;  /* 0x0000000000007941 */ /* 0x000fea0003800000 */
.L_x_1744:
        /* <DEDUP_REMOVED lines=56> */
.L_x_1741:
[----:B------:R-:W-:Y:S05]  /*4440*/  BSYNC B1 ;  /* 0x0000000000017941 */ /* 0x000fea0003800000 */
.L_x_1740:
        /* <DEDUP_REMOVED lines=64> */
.L_x_1749:
[----:B------:R-:W-:Y:S05]  /*4850*/  BSYNC B0 ;  /* 0x0000000000007941 */ /* 0x000fea0003800000 */
.L_x_1748:
        /* <DEDUP_REMOVED lines=57> */
.L_x_1751:
[----:B------:R-:W-:Y:S05]  /*4bf0*/  BSYNC B0 ;  /* 0x0000000000007941 */ /* 0x000fea0003800000 */
.L_x_1750:
        /* <DEDUP_REMOVED lines=56> */
.L_x_1747:
[----:B------:R-:W-:Y:S05]  /*4f80*/  BSYNC B1 ;  /* 0x0000000000017941 */ /* 0x000fea0003800000 */
.L_x_1746:
        /* <DEDUP_REMOVED lines=68> */
.L_x_1755:
[----:B------:R-:W-:Y:S05]  /*53d0*/  BSYNC B0 ;  /* 0x0000000000007941 */ /* 0x000fea0003800000 */
.L_x_1754:
        /* <DEDUP_REMOVED lines=57> */
.L_x_1757:
[----:B------:R-:W-:Y:S05]  /*5770*/  BSYNC B0 ;  /* 0x0000000000007941 */ /* 0x000fea0003800000 */
.L_x_1756:
        /* <DEDUP_REMOVED lines=56> */
.L_x_1753:
[----:B------:R-:W-:Y:S05]  /*5b00*/  BSYNC B1 ;  /* 0x0000000000017941 */ /* 0x000fea0003800000 */
.L_x_1752:
        /* <DEDUP_REMOVED lines=8> */
.L_x_1733:
        /* <DEDUP_REMOVED lines=95> */
.L_x_1764:
[----:B------:R-:W-:Y:S05]  /*6180*/  BSYNC B0 ;  /* 0x0000000000007941 */ /* 0x000fea0003800000 */
.L_x_1763:
[----:B------:R-:W-:Y:S05]  /*6190*/  MOV R123, R121 ;  /* 0x00000079007b7202 */ /* 0x000fea0000000f00 */
[----:B-----5:R2:W-:Y:S02]  /*61a0*/  STG.E.128 [R122.64], R52 ;  /* 0x000000347a007986 */ /* 0x0205e4000c101d06 */
.L_x_1762:
[----:B------:R-:W-:Y:S05]  /*61b0*/  BSYNC B1 ;  /* 0x0000000000017941 */ /* 0x000fea0003800000 */
.L_x_1761:
        /* <DEDUP_REMOVED lines=94> */
.L_x_1768:
[----:B------:R-:W-:Y:S05]  /*67a0*/  BSYNC B0 ;  /* 0x0000000000007941 */ /* 0x000fea0003800000 */
.L_x_1767:
[----:B------:R-:W-:Y:S05]  /*67b0*/  MOV R123, R121 ;  /* 0x00000079007b7202 */ /* 0x000fea0000000f00 */
[----:B-----5:R3:W-:Y:S02]  /*67c0*/  STG.E.128 [R122.64+0x80], R52 ;  /* 0x000080347a007986 */ /* 0x0207e4000c101d06 */
.L_x_1766:
[----:B------:R-:W-:Y:S05]  /*67d0*/  BSYNC B1 ;  /* 0x0000000000017941 */ /* 0x000fea0003800000 */
.L_x_1765:
        /* <DEDUP_REMOVED lines=93> */
.L_x_1770:
[----:B------:R-:W-:Y:S05]  /*6db0*/  BSYNC B0 ;  /* 0x0000000000007941 */ /* 0x000fea0003800000 */
.L_x_1769:
[----:B------:R-:W-:Y:S05]  /*6dc0*/  MOV R123, R121 ;  /* 0x00000079007b7202 */ /* 0x000fea0000000f00 */
[----:B-----5:R3:W-:Y:S02]  /*6dd0*/  STG.E.128 [R122.64+0x100], R52 ;  /* 0x000100347a007986 */ /* 0x0207e4000c101d06 */
.L_x_1760:
[----:B------:R-:W-:Y:S05]  /*6de0*/  BSYNC B2 ;  /* 0x0000000000027941 */ /* 0x000fea0003800000 */
.L_x_1759:
        /* <DEDUP_REMOVED lines=98> */
.L_x_1776:
[----:B------:R-:W-:Y:S05]  /*7410*/  BSYNC B0 ;  /* 0x0000000000007941 */ /* 0x000fea0003800000 */
.L_x_1775:
[C---:B------:R-:W-:Y:S04]  /*7420*/  LEA R2, P0, R61.reuse, R122, 0x1 ;  /* 0x0000007a3d027211 */ /* 0x040fe800078008ff */
[----:B------:R-:W-:Y:S05]  /*7430*/  LEA.HI.X R3, R61, R121, R208, 0x1, P0 ;  /* 0x000000793d037211 */ /* 0x000fea00000f0cd0 */
[----:B-----5:R1:W-:Y:S04]  /*7440*/  STG.E.128 [R2.64], R56 ;  /* 0x0000003802007986 */ /* 0x0203e8000c101d06 */
.L_x_1774:
[----:B------:R-:W-:Y:S05]  /*7450*/  BSYNC B1 ;  /* 0x0000000000017941 */ /* 0x000fea0003800000 */
.L_x_1773:
        /* <DEDUP_REMOVED lines=96> */
.L_x_1780:
[----:B------:R-:W-:Y:S05]  /*7a60*/  BSYNC B0 ;  /* 0x0000000000007941 */ /* 0x000fea0003800000 */
.L_x_1779:
[C---:B------:R-:W-:Y:S04]  /*7a70*/  LEA R2, P0, R94.reuse, R122, 0x1 ;  /* 0x0000007a5e027211 */ /* 0x040fe800078008ff */
[----:B------:R-:W-:Y:S05]  /*7a80*/  LEA.HI.X R3, R94, R121, R95, 0x1, P0 ;  /* 0x000000795e037211 */ /* 0x000fea00000f0c5f */
[----:B-----5:R4:W-:Y:S04]  /*7a90*/  STG.E.128 [R2.64], R56 ;  /* 0x0000003802007986 */ /* 0x0209e8000c101d06 */
.L_x_1778:
[----:B------:R-:W-:Y:S05]  /*7aa0*/  BSYNC B1 ;  /* 0x0000000000017941 */ /* 0x000fea0003800000 */
.L_x_1777:
        /* <DEDUP_REMOVED lines=95> */
.L_x_1782:
[----:B------:R-:W-:Y:S05]  /*80a0*/  BSYNC B0 ;  /* 0x0000000000007941 */ /* 0x000fea0003800000 */
.L_x_1781:
[C---:B------:R-:W-:Y:S04]  /*80b0*/  LEA R2, P0, R102.reuse, R122, 0x1 ;  /* 0x0000007a66027211 */ /* 0x040fe800078008ff */
[----:B------:R-:W-:Y:S05]  /*80c0*/  LEA.HI.X R3, R102, R121, R103, 0x1, P0 ;  /* 0x0000007966037211 */ /* 0x000fea00000f0c67 */
[----:B-----5:R4:W-:Y:S04]  /*80d0*/  STG.E.128 [R2.64], R56 ;  /* 0x0000003802007986 */ /* 0x0209e8000c101d06 */
.L_x_1772:
[----:B------:R-:W-:Y:S05]  /*80e0*/  BSYNC B2 ;  /* 0x0000000000027941 */ /* 0x000fea0003800000 */
.L_x_1771:
        /* <DEDUP_REMOVED lines=98> */
.L_x_1788:
[----:B------:R-:W-:Y:S05]  /*8710*/  BSYNC B0 ;  /* 0x0000000000007941 */ /* 0x000fea0003800000 */
.L_x_1787:
[C---:B------:R-:W-:Y:S04]  /*8720*/  LEA R2, P0, R164.reuse, R122, 0x1 ;  /* 0x0000007aa4027211 */ /* 0x040fe800078008ff */
[----:B------:R-:W-:Y:S05]  /*8730*/  LEA.HI.X R3, R164, R121, R88, 0x1, P0 ;  /* 0x00000079a4037211 */ /* 0x000fea00000f0c58 */
[----:B-----5:R4:W-:Y:S04]  /*8740*/  STG.E.128 [R2.64], R56 ;  /* 0x0000003802007986 */ /* 0x0209e8000c101d06 */
.L_x_1786:
[----:B------:R-:W-:Y:S05]  /*8750*/  BSYNC B1 ;  /* 0x0000000000017941 */ /* 0x000fea0003800000 */
.L_x_1785:
        /* <DEDUP_REMOVED lines=96> */
.L_x_1792:
[----:B------:R-:W-:Y:S05]  /*8d60*/  BSYNC B0 ;  /* 0x0000000000007941 */ /* 0x000fea0003800000 */
.L_x_1791:
[C---:B------:R-:W-:Y:S04]  /*8d70*/  LEA R2, P0, R96.reuse, R122, 0x1 ;  /* 0x0000007a60027211 */ /* 0x040fe800078008ff */
[----:B------:R-:W-:Y:S05]  /*8d80*/  LEA.HI.X R3, R96, R121, R97, 0x1, P0 ;  /* 0x0000007960037211 */ /* 0x000fea00000f0c61 */
[----:B-----5:R4:W-:Y:S04]  /*8d90*/  STG.E.128 [R2.64], R56 ;  /* 0x0000003802007986 */ /* 0x0209e8000c101d06 */
.L_x_1790:
[----:B------:R-:W-:Y:S05]  /*8da0*/  BSYNC B1 ;  /* 0x0000000000017941 */ /* 0x000fea0003800000 */
.L_x_1789:
        /* <DEDUP_REMOVED lines=95> */
.L_x_1794:
[----:B------:R-:W-:Y:S05]  /*93a0*/  BSYNC B0 ;  /* 0x0000000000007941 */ /* 0x000fea0003800000 */
.L_x_1793:
[C---:B------:R-:W-:Y:S04]  /*93b0*/  LEA R2, P0, R104.reuse, R122, 0x1 ;  /* 0x0000007a68027211 */ /* 0x040fe800078008ff */
[----:B------:R-:W-:Y:S05]  /*93c0*/  LEA.HI.X R3, R104, R121, R105, 0x1, P0 ;  /* 0x0000007968037211 */ /* 0x000fea00000f0c69 */
[----:B-----5:R4:W-:Y:S04]  /*93d0*/  STG.E.128 [R2.64], R56 ;  /* 0x0000003802007986 */ /* 0x0209e8000c101d06 */
.L_x_1784:
[----:B------:R-:W-:Y:S05]  /*93e0*/  BSYNC B2 ;  /* 0x0000000000027941 */ /* 0x000fea0003800000 */
.L_x_1783:
        /* <DEDUP_REMOVED lines=100> */
.L_x_1800:
[----:B------:R-:W-:Y:S05]  /*9a30*/  BSYNC B0 ;  /* 0x0000000000007941 */ /* 0x000fea0003800000 */
.L_x_1799:
[C---:B------:R-:W-:Y:S01]  /*9a40*/  IMAD R0, R167.reuse, c[0x0][0x19c], RZ ;  /* 0x00006700a7007a24 */ /* 0x040fe200078e02ff */
[----:B--23--:R-:W-:Y:S05]  /*9a50*/  MOV R123, R121 ;  /* 0x00000079007b7202 */ /* 0x00cfea0000000f00 */
[----:B------:R-:W-:Y:S05]  /*9a60*/  IMAD.WIDE.U32 R2, R167, c[0x0][0x198], R122 ;  /* 0x00006600a7027a25 */ /* 0x000fea00078e007a */
[----:B------:R-:W-:Y:S05]  /*9a70*/  IADD3 R3, R3, R0, RZ ;  /* 0x0000000003037210 */ /* 0x000fea0007ffe0ff */
[----:B-----5:R2:W-:Y:S02]  /*9a80*/  STG.E.128 [R2.64], R56 ;  /* 0x0000003802007986 */ /* 0x0205e4000c101d06 */
.L_x_1798:
[----:B------:R-:W-:Y:S05]  /*9a90*/  BSYNC B1 ;  /* 0x0000000000017941 */ /* 0x000fea0003800000 */
.L_x_1797:
        /* <DEDUP_REMOVED lines=96> */
.L_x_1804:
[----:B------:R-:W-:Y:S05]  /*a0a0*/  BSYNC B0 ;  /* 0x0000000000007941 */ /* 0x000fea0003800000 */
.L_x_1803:
[C---:B------:R-:W-:Y:S04]  /*a0b0*/  LEA R2, P0, R109.reuse, R122, 0x1 ;  /* 0x0000007a6d027211 */ /* 0x040fe800078008ff */
[----:B------:R-:W-:Y:S05]  /*a0c0*/  LEA.HI.X R3, R109, R121, R108, 0x1, P0 ;  /* 0x000000796d037211 */ /* 0x000fea00000f0c6c */
[----:B-----5:R2:W-:Y:S04]  /*a0d0*/  STG.E.128 [R2.64], R56 ;  /* 0x0000003802007986 */ /* 0x0205e8000c101d06 */
.L_x_1802:
[----:B------:R-:W-:Y:S05]  /*a0e0*/  BSYNC B1 ;  /* 0x0000000000017941 */ /* 0x000fea0003800000 */
.L_x_1801:
        /* <DEDUP_REMOVED lines=95> */
.L_x_1806:
[----:B------:R-:W-:Y:S05]  /*a6e0*/  BSYNC B0 ;  /* 0x0000000000007941 */ /* 0x000fea0003800000 */
.L_x_1805:
[C---:B------:R-:W-:Y:S04]  /*a6f0*/  LEA R2, P0, R113.reuse, R122, 0x1 ;  /* 0x0000007a71027211 */ /* 0x040fe800078008ff */
[----:B------:R-:W-:Y:S05]  /*a700*/  LEA.HI.X R3, R113, R121, R112, 0x1, P0 ;  /* 0x0000007971037211 */ /* 0x000fea00000f0c70 */
[----:B-----5:R2:W-:Y:S04]  /*a710*/  STG.E.128 [R2.64], R56 ;  /* 0x0000003802007986 */ /* 0x0205e8000c101d06 */
.L_x_1796:
[----:B------:R-:W-:Y:S05]  /*a720*/  BSYNC B2 ;  /* 0x0000000000027941 */ /* 0x000fea0003800000 */
.L_x_1795:
        /* <DEDUP_REMOVED lines=8> */
.L_x_1732:
        /* <DEDUP_REMOVED lines=14> */
.L_x_1808:
[----:B------:R-:W-:Y:S05]  /*a890*/  BSYNC B0 ;  /* 0x0000000000007941 */ /* 0x000fea0003800000 */
.L_x_1807:
        /* <DEDUP_REMOVED lines=24> */
.L_x_1810:
[----:B------:R-:W-:Y:S05]  /*aa20*/  BSYNC B0 ;  /* 0x0000000000007941 */ /* 0x000fea0003800000 */
.L_x_1809:
        /* <DEDUP_REMOVED lines=24> */
.L_x_1812:
[----:B------:R-:W-:Y:S05]  /*abb0*/  BSYNC B0 ;  /* 0x0000000000007941 */ /* 0x000fea0003800000 */
.L_x_1811:
        /* <DEDUP_REMOVED lines=28> */
.L_x_1813:
[----:B------:R-:W-:Y:S05]  /*ad80*/  BSYNC B0 ;  /* 0x0000000000007941 */ /* 0x000fea0003800000 */
.L_x_1758:
        /* <DEDUP_REMOVED lines=80> */
.L_x_1814:
        /* <DEDUP_REMOVED lines=9> */
.L_x_1815:
[----:B------:R-:W-:Y:S04]  /*b320*/  IADD3 R9, R9, -0x1, RZ ;  /* 0xffffffff09097810 */ /* 0x000fe80007ffe0ff */
[----:B------:R-:W-:Y:S11]  /*b330*/  ISETP.GT.AND P0, PT, R9, R82, PT ;  /* 0x000000520900720c */ /* 0x000ff60003f04270 */
[----:B------:R-:W-:Y:S02]  /*b340*/  @!UPT UIADD3 URZ, URZ, URZ, URZ ;  /* 0x0000003f3f3ff290 */ /* 0x000fe4000fffe03f */
[----:B------:R-:W-:-:S05]  /*b350*/  @P0 BRA `(.L_x_1816) ;  /* 0xffff760000000947 */ /* 0x000fca000383ffff */
.L_x_1723:
        /* <DEDUP_REMOVED lines=101> */
.L_x_1825:
[----:B------:R-:W-:Y:S05]  /*b9b0*/  BSYNC B0 ;  /* 0x0000000000007941 */ /* 0x000fea0003800000 */
.L_x_1824:
[----:B-----5:R4:W-:Y:S02]  /*b9c0*/  STS.128 [R212], R24 ;  /* 0x00000018d4007388 */ /* 0x0209e40000000c00 */
.L_x_1823:
[----:B------:R-:W-:Y:S05]  /*b9d0*/  BSYNC B1 ;  /* 0x0000000000017941 */ /* 0x000fea0003800000 */
.L_x_1822:
        /* <DEDUP_REMOVED lines=47> */
.L_x_1829:
[----:B------:R-:W-:Y:S05]  /*bcd0*/  BSYNC B0 ;  /* 0x0000000000007941 */ /* 0x000fea0003800000 */
.L_x_1828:
[----:B-----5:R1:W-:Y:S02]  /*bce0*/  STS.128 [R212+0x2000], R24 ;  /* 0x00200018d4007388 */ /* 0x0203e40000000c00 */
.L_x_1827:
[----:B------:R-:W-:Y:S05]  /*bcf0*/  BSYNC B1 ;  /* 0x0000000000017941 */ /* 0x000fea0003800000 */
.L_x_1826:
        /* <DEDUP_REMOVED lines=44> */
.L_x_1831:
[----:B------:R-:W-:Y:S05]  /*bfc0*/  BSYNC B0 ;  /* 0x0000000000007941 */ /* 0x000fea0003800000 */
.L_x_1830:
[----:B-----5:R2:W-:Y:S02]  /*bfd0*/  STS.128 [R212+0x4000], R32 ;  /* 0x00400020d4007388 */ /* 0x0205e40000000c00 */
.L_x_1821:
[----:B------:R-:W-:Y:S05]  /*bfe0*/  BSYNC B2 ;  /* 0x0000000000027941 */ /* 0x000fea0003800000 */
.L_x_1820:
        /* <DEDUP_REMOVED lines=53> */
.L_x_1837:
[----:B------:R-:W-:Y:S05]  /*c340*/  BSYNC B0 ;  /* 0x0000000000007941 */ /* 0x000fea0003800000 */
.L_x_1836:
[----:B-----5:R4:W-:Y:S02]  /*c350*/  STS.128 [R212+0x800], R24 ;  /* 0x00080018d4007388 */ /* 0x0209e40000000c00 */
.L_x_1835:
[----:B------:R-:W-:Y:S05]  /*c360*/  BSYNC B1 ;  /* 0x0000000000017941 */ /* 0x000fea0003800000 */
.L_x_1834:
        /* <DEDUP_REMOVED lines=47> */
.L_x_1841:
[----:B------:R-:W-:Y:S05]  /*c660*/  BSYNC B0 ;  /* 0x0000000000007941 */ /* 0x000fea0003800000 */
.L_x_1840:
[----:B-----5:R4:W-:Y:S02]  /*c670*/  STS.128 [R212+0x2800], R24 ;  /* 0x00280018d4007388 */ /* 0x0209e40000000c00 */
.L_x_1839:
[----:B------:R-:W-:Y:S05]  /*c680*/  BSYNC B1 ;  /* 0x0000000000017941 */ /* 0x000fea0003800000 */
.L_x_1838:
        /* <DEDUP_REMOVED lines=48> */
.L_x_1843:
[----:B------:R-:W-:Y:S05]  /*c990*/  BSYNC B0 ;  /* 0x0000000000007941 */ /* 0x000fea0003800000 */
.L_x_1842:
[----:B-----5:R4:W-:Y:S02]  /*c9a0*/  STS.128 [R212+0x4800], R24 ;  /* 0x00480018d4007388 */ /* 0x0209e40000000c00 */
.L_x_1833:
[----:B------:R-:W-:Y:S05]  /*c9b0*/  BSYNC B2 ;  /* 0x0000000000027941 */ /* 0x000fea0003800000 */
.L_x_1832:
        /* <DEDUP_REMOVED lines=53> */
.L_x_1849:
[----:B------:R-:W-:Y:S05]  /*cd10*/  BSYNC B0 ;  /* 0x0000000000007941 */ /* 0x000fea0003800000 */
.L_x_1848:
[----:B-----5:R1:W-:Y:S02]  /*cd20*/  STS.128 [R212+0x1000], R24 ;  /* 0x00100018d4007388 */ /* 0x0203e40000000c00 */
.L_x_1847:
[----:B------:R-:W-:Y:S05]  /*cd30*/  BSYNC B1 ;  /* 0x0000000000017941 */ /* 0x000fea0003800000 */
.L_x_1846:
        /* <DEDUP_REMOVED lines=47> */
.L_x_1853:
[----:B------:R-:W-:Y:S05]  /*d030*/  BSYNC B0 ;  /* 0x0000000000007941 */ /* 0x000fea0003800000 */
.L_x_1852:
[----:B-----5:R4:W-:Y:S02]  /*d040*/  STS.128 [R212+0x3000], R24 ;  /* 0x00300018d4007388 */ /* 0x0209e40000000c00 */
.L_x_1851:
[----:B------:R-:W-:Y:S05]  /*d050*/  BSYNC B1 ;  /* 0x0000000000017941 */ /* 0x000fea0003800000 */
.L_x_1850:
        /* <DEDUP_REMOVED lines=47> */
.L_x_1855:
[----:B------:R-:W-:Y:S05]  /*d350*/  BSYNC B0 ;  /* 0x0000000000007941 */ /* 0x000fea0003800000 */
.L_x_1854:
[----:B-----5:R4:W-:Y:S02]  /*d360*/  STS.128 [R212+0x5000], R24 ;  /* 0x00500018d4007388 */ /* 0x0209e40000000c00 */
.L_x_1845:
[----:B------:R-:W-:Y:S05]  /*d370*/  BSYNC B2 ;  /* 0x0000000000027941 */ /* 0x000fea0003800000 */
.L_x_1844:
        /* <DEDUP_REMOVED lines=51> */
.L_x_1860:
[----:B------:R-:W-:Y:S05]  /*d6b0*/  BSYNC B0 ;  /* 0x0000000000007941 */ /* 0x000fea0003800000 */
.L_x_1859:
[----:B-----5:R1:W-:Y:S02]  /*d6c0*/  STS.128 [R212+0x1800], R24 ;  /* 0x00180018d4007388 */ /* 0x0203e40000000c00 */
.L_x_1858:
[----:B------:R-:W-:Y:S05]  /*d6d0*/  BSYNC B1 ;  /* 0x0000000000017941 */ /* 0x000fea0003800000 */
.L_x_1857:
        /* <DEDUP_REMOVED lines=47> */
.L_x_1864:
[----:B------:R-:W-:Y:S05]  /*d9d0*/  BSYNC B0 ;  /* 0x0000000000007941 */ /* 0x000fea0003800000 */
.L_x_1863:
[----:B-----5:R1:W-:Y:S02]  /*d9e0*/  STS.128 [R212+0x3800], R12 ;  /* 0x0038000cd4007388 */ /* 0x0203e40000000c00 */
.L_x_1862:
[----:B------:R-:W-:Y:S05]  /*d9f0*/  BSYNC B1 ;  /* 0x0000000000017941 */ /* 0x000fea0003800000 */
.L_x_1861:
        /* <DEDUP_REMOVED lines=45> */
.L_x_1866:
[----:B------:R-:W-:Y:S05]  /*dcd0*/  BSYNC B0 ;  /* 0x0000000000007941 */ /* 0x000fea0003800000 */
.L_x_1865:
[----:B-----5:R1:W-:Y:S01]  /*dce0*/  STS.128 [R212+0x5800], R12 ;  /* 0x0058000cd4007388 */ /* 0x0203e20000000c00 */
[----:B------:R-:W-:Y:S05]  /*dcf0*/  BRA `(.L_x_1856) ;  /* 0x00004cd000007947 */ /* 0x000fea0003800000 */
.L_x_1819:
        /* <DEDUP_REMOVED lines=90> */
.L_x_1872:
[----:B------:R-:W-:Y:S05]  /*e2a0*/  BSYNC B0 ;  /* 0x0000000000007941 */ /* 0x000fea0003800000 */
.L_x_1871:
[----:B-----5:R4:W-:Y:S02]  /*e2b0*/  STS.128 [R212], R28 ;  /* 0x0000001cd4007388 */ /* 0x0209e40000000c00 */
.L_x_1870:
[----:B------:R-:W-:Y:S05]  /*e2c0*/  BSYNC B1 ;  /* 0x0000000000017941 */ /* 0x000fea0003800000 */
.L_x_1869:
        /* <DEDUP_REMOVED lines=87> */
.L_x_1876:
[----:B------:R-:W-:Y:S05]  /*e840*/  BSYNC B0 ;  /* 0x0000000000007941 */ /* 0x000fea0003800000 */
.L_x_1875:
[----:B-----5:R1:W-:Y:S02]  /*e850*/  STS.128 [R212+0x2000], R28 ;  /* 0x0020001cd4007388 */ /* 0x0203e40000000c00 */
.L_x_1874:
[----:B------:R-:W-:Y:S05]  /*e860*/  BSYNC B1 ;  /* 0x0000000000017941 */ /* 0x000fea0003800000 */
.L_x_1873:
        /* <DEDUP_REMOVED lines=86> */
.L_x_1878:
[----:B------:R-:W-:Y:S05]  /*edd0*/  BSYNC B0 ;  /* 0x0000000000007941 */ /* 0x000fea0003800000 */
.L_x_1877:
[----:B-----5:R4:W-:Y:S02]  /*ede0*/  STS.128 [R212+0x4000], R28 ;  /* 0x0040001cd4007388 */ /* 0x0209e40000000c00 */
.L_x_1868:
[----:B------:R-:W-:Y:S05]  /*edf0*/  BSYNC B2 ;  /* 0x0000000000027941 */ /* 0x000fea0003800000 */
.L_x_1867:
        /* <DEDUP_REMOVED lines=94> */
.L_x_1884:
[----:B------:R-:W-:Y:S05]  /*f3e0*/  BSYNC B0 ;  /* 0x0000000000007941 */ /* 0x000fea0003800000 */
.L_x_1883:
[----:B-----5:R4:W-:Y:S02]  /*f3f0*/  STS.128 [R212+0x800], R28 ;  /* 0x0008001cd4007388 */ /* 0x0209e40000000c00 */
.L_x_1882:
[----:B------:R-:W-:Y:S05]  /*f400*/  BSYNC B1 ;  /* 0x0000000000017941 */ /* 0x000fea0003800000 */
.L_x_1881:
        /* <DEDUP_REMOVED lines=88> */
.L_x_1888:
[----:B------:R-:W-:Y:S05]  /*f990*/  BSYNC B0 ;  /* 0x0000000000007941 */ /* 0x000fea0003800000 */
.L_x_1887:
[----:B-----5:R4:W-:Y:S02]  /*f9a0*/  STS.128 [R212+0x2800], R28 ;  /* 0x0028001cd4007388 */ /* 0x0209e40000000c00 */
.L_x_1886:
[----:B------:R-:W-:Y:S05]  /*f9b0*/  BSYNC B1 ;  /* 0x0000000000017941 */ /* 0x000fea0003800000 */
.L_x_1885:
        /* <DEDUP_REMOVED lines=87> */
.L_x_1890:
[----:B------:R-:W-:Y:S05]  /*ff30*/  BSYNC B0 ;  /* 0x0000000000007941 */ /* 0x000fea0003800000 */
.L_x_1889:
[----:B-----5:R4:W-:Y:S02]  /*ff40*/  STS.128 [R212+0x4800], R28 ;  /* 0x0048001cd4007388 */ /* 0x0209e40000000c00 */
.L_x_1880:
[----:B------:R-:W-:Y:S05]  /*ff50*/  BSYNC B2 ;  /* 0x0000000000027941 */ /* 0x000fea0003800000 */
.L_x_1879:
        /* <DEDUP_REMOVED lines=94> */
.L_x_1896:
[----:B------:R-:W-:Y:S05]  /*10540*/  BSYNC B0 ;  /* 0x0000000000007941 */ /* 0x000fea0003800000 */
.L_x_1895:
[----:B-----5:R1:W-:Y:S02]  /*10550*/  STS.128 [R212+0x1000], R28 ;  /* 0x0010001cd4007388 */ /* 0x0203e40000000c00 */
.L_x_1894:
[----:B------:R-:W-:Y:S05]  /*10560*/  BSYNC B1 ;  /* 0x0000000000017941 */ /* 0x000fea0003800000 */
.L_x_1893:
        /* <DEDUP_REMOVED lines=88> */
.L_x_1900:
[----:B------:R-:W-:Y:S05]  /*10af0*/  BSYNC B0 ;  /* 0x0000000000007941 */ /* 0x000fea0003800000 */
.L_x_1899:
[----:B-----5:R4:W-:Y:S02]  /*10b00*/  STS.128 [R212+0x3000], R28 ;  /* 0x0030001cd4007388 */ /* 0x0209e40000000c00 */
.L_x_1898:
[----:B------:R-:W-:Y:S05]  /*10b10*/  BSYNC B1 ;  /* 0x0000000000017941 */ /* 0x000fea0003800000 */
.L_x_1897:
        /* <DEDUP_REMOVED lines=87> */
.L_x_1902:
[----:B------:R-:W-:Y:S05]  /*11090*/  BSYNC B0 ;  /* 0x0000000000007941 */ /* 0x000fea0003800000 */
.L_x_1901:
[----:B-----5:R1:W-:Y:S02]  /*110a0*/  STS.128 [R212+0x5000], R24 ;  /* 0x00500018d4007388 */ /* 0x0203e40000000c00 */
.L_x_1892:
[----:B------:R-:W-:Y:S05]  /*110b0*/  BSYNC B2 ;  /* 0x0000000000027941 */ /* 0x000fea0003800000 */
.L_x_1891:
        /* <DEDUP_REMOVED lines=93> */
.L_x_1906:
[----:B------:R-:W-:Y:S05]  /*11690*/  BSYNC B0 ;  /* 0x0000000000007941 */ /* 0x000fea0003800000 */
.L_x_1905:
[----:B-----5:R1:W-:Y:S02]  /*116a0*/  STS.128 [R212+0x1800], R16 ;  /* 0x00180010d4007388 */ /* 0x0203e40000000c00 */
.L_x_1904:
[----:B------:R-:W-:Y:S05]  /*116b0*/  BSYNC B1 ;  /* 0x0000000000017941 */ /* 0x000fea0003800000 */
.L_x_1903:
        /* <DEDUP_REMOVED lines=88> */
.L_x_1910:
[----:B------:R-:W-:Y:S05]  /*11c40*/  BSYNC B0 ;  /* 0x0000000000007941 */ /* 0x000fea0003800000 */
.L_x_1909:
[----:B-----5:R1:W-:Y:S02]  /*11c50*/  STS.128 [R212+0x3800], R16 ;  /* 0x00380010d4007388 */ /* 0x0203e40000000c00 */
.L_x_1908:
[----:B------:R-:W-:Y:S05]  /*11c60*/  BSYNC B1 ;  /* 0x0000000000017941 */ /* 0x000fea0003800000 */
.L_x_1907:
        /* <DEDUP_REMOVED lines=90> */
.L_x_1912:
[----:B------:R-:W-:Y:S05]  /*12210*/  BSYNC B0 ;  /* 0x0000000000007941 */ /* 0x000fea0003800000 */
.L_x_1911:
[----:B-----5:R1:W-:Y:S01]  /*12220*/  STS.128 [R212+0x5800], R12 ;  /* 0x0058000cd4007388 */ /* 0x0203e20000000c00 */
[----:B------:R-:W-:Y:S05]  /*12230*/  BRA `(.L_x_1856) ;  /* 0x0000079000007947 */ /* 0x000fea0003800000 */
.L_x_1818:
        /* <DEDUP_REMOVED lines=27> */
.L_x_1914:
[----:B------:R-:W-:Y:S05]  /*123f0*/  BSYNC B0 ;  /* 0x0000000000007941 */ /* 0x000fea0003800000 */
.L_x_1913:
        /* <DEDUP_REMOVED lines=29> */
.L_x_1916:
[----:B------:R-:W-:Y:S05]  /*125d0*/  BSYNC B0 ;  /* 0x0000000000007941 */ /* 0x000fea0003800000 */
.L_x_1915:
        /* <DEDUP_REMOVED lines=30> */
.L_x_1918:
[----:B------:R-:W-:Y:S05]  /*127c0*/  BSYNC B0 ;  /* 0x0000000000007941 */ /* 0x000fea0003800000 */
.L_x_1917:
        /* <DEDUP_REMOVED lines=32> */
.L_x_1856:
[----:B------:R-:W-:Y:S05]  /*129d0*/  BSYNC B3 ;  /* 0x0000000000037941 */ /* 0x000fea0003800000 */
.L_x_1817:
        /* <DEDUP_REMOVED lines=30> */
.L_x_1921:
[----:B------:R1:W-:Y:S02]  /*12bc0*/  STS.128 [R212+0xa000], RZ ;  /* 0x00a000ffd4007388 */ /* 0x0003e40000000c00 */
.L_x_1920:
[----:B------:R-:W-:Y:S05]  /*12bd0*/  BSYNC B0 ;  /* 0x0000000000007941 */ /* 0x000fea0003800000 */
.L_x_1919:
        /* <DEDUP_REMOVED lines=31> */
.L_x_1924:
[----:B------:R2:W-:Y:S02]  /*12dd0*/  STS.128 [R212+0xa800], RZ ;  /* 0x00a800ffd4007388 */ /* 0x0005e40000000c00 */
.L_x_1923:
[----:B------:R-:W-:Y:S05]  /*12de0*/  BSYNC B0 ;  /* 0x0000000000007941 */ /* 0x000fea0003800000 */
.L_x_1922:
        /* <DEDUP_REMOVED lines=35> */
.L_x_1927:
[----:B------:R2:W-:Y:S02]  /*13020*/  STS.128 [R212+0xb000], RZ ;  /* 0x00b000ffd4007388 */ /* 0x0005e40000000c00 */
.L_x_1926:
[----:B------:R-:W-:Y:S05]  /*13030*/  BSYNC B0 ;  /* 0x0000000000007941 */ /* 0x000fea0003800000 */
.L_x_1925:
        /* <DEDUP_REMOVED lines=35> */
.L_x_1929:
[----:B------:R-:W-:Y:S05]  /*13270*/  BSYNC B0 ;  /* 0x0000000000007941 */ /* 0x000fea0003800000 */
.L_x_1928:
        /* <DEDUP_REMOVED lines=32> */
.L_x_1932:
[----:B------:R1:W-:Y:S02]  /*13480*/  STS.128 [R212+0x10000], RZ ;  /* 0x010000ffd4007388 */ /* 0x0003e40000000c00 */
.L_x_1931:
[----:B------:R-:W-:Y:S05]  /*13490*/  BSYNC B0 ;  /* 0x0000000000007941 */ /* 0x000fea0003800000 */
.L_x_1930:
        /* <DEDUP_REMOVED lines=34> */
.L_x_1935:
[----:B------:R2:W-:Y:S02]  /*136c0*/  STS.128 [R212+0x10800], RZ ;  /* 0x010800ffd4007388 */ /* 0x0005e40000000c00 */
.L_x_1934:
[----:B------:R-:W-:Y:S05]  /*136d0*/  BSYNC B0 ;  /* 0x0000000000007941 */ /* 0x000fea0003800000 */
.L_x_1933:
        /* <DEDUP_REMOVED lines=38> */
.L_x_1938:
[----:B------:R2:W-:Y:S02]  /*13940*/  STS.128 [R212+0x11000], RZ ;  /* 0x011000ffd4007388 */ /* 0x0005e40000000c00 */
.L_x_1937:
[----:B------:R-:W-:Y:S05]  /*13950*/  BSYNC B0 ;  /* 0x0000000000007941 */ /* 0x000fea0003800000 */
.L_x_1936:
        /* <DEDUP_REMOVED lines=41> */
.L_x_1940:
[----:B------:R-:W-:Y:S05]  /*13bf0*/  BSYNC B0 ;  /* 0x0000000000007941 */ /* 0x000fea0003800000 */
.L_x_1939:
        /* <DEDUP_REMOVED lines=12> */
[----:B---3--:R-:W-:Y:S01]  /*13cc0*/  LDSM.16.M88.4 R52, [R206] ;  /* 0x00000000ce34783b */ /* 0x008fe20000000200 */
[C---:B------:R-:W-:Y:S01]  /*13cd0*/  IMAD R202, R45.reuse, 0x2, R206 ;  /* 0x000000022dca7824 */ /* 0x040fe200078e02ce */
[----:B------:R-:W-:Y:S01]  /*13ce0*/  LOP3.LUT R205, R154, R205, RZ, 0x3c, !PT ;  /* 0x000000cd9acd7212 */ /* 0x000fe200078e3cff */
[----:B------:R-:W-:Y:S01]  /*13cf0*/  IMAD R201, R45, 0x2, R204 ;  /* 0x000000022dc97824 */ /* 0x000fe200078e02cc */
[----:B------:R-:W-:Y:S03]  /*13d00*/  LDSM.16.M88.4 R48, [R204] ;  /* 0x00000000cc30783b */ /* 0x000fe60000000200 */
[----:B------:R-:W-:Y:S01]  /*13d10*/  IMAD R205, R64, 0x200, R205 ;  /* 0x0000020040cd7824 */ /* 0x000fe200078e02cd */
[----:B------:R-:W-:Y:S03]  /*13d20*/  LDSM.16.M88.4 R80, [R202] ;  /* 0x00000000ca50783b */ /* 0x000fe60000000200 */
[----:B------:R-:W-:-:S05]  /*13d30*/  IMAD.SHL.U32 R205, R205, 0x2, RZ ;  /* 0x00000002cdcd7824 */ /* 0x000fca00078e00ff */
[----:B------:R-:W3:Y:S01]  /*13d40*/  LDSM.16.M88.4 R12, [R205+0x6000] ;  /* 0x00600000cd0c783b */ /* 0x000ee20000000200 */
[C---:B------:R-:W-:Y:S02]  /*13d50*/  IADD3 R0, R205.reuse, 0x6000, RZ ;  /* 0x00006000cd007810 */ /* 0x040fe40007ffe0ff */
[----:B------:R-:W-:Y:S01]  /*13d60*/  IADD3 R203, R205, 0x6020, RZ ;  /* 0x00006020cdcb7810 */ /* 0x000fe20007ffe0ff */
[----:B------:R-:W5:Y:S01]  /*13d70*/  LDSM.16.M88.4 R40, [R205+0x6800] ;  /* 0x00680000cd28783b */ /* 0x000f620000000200 */
[----:B------:R-:W-:Y:S01]  /*13d80*/  @P1 IADD3 R203, R0, -0x20, RZ ;  /* 0xffffffe000cb1810 */ /* 0x000fe20007ffe0ff */
[----:B------:R-:W-:Y:S02]  /*13d90*/  IMAD.MOV.U32 R0, RZ, RZ, 0x40 ;  /* 0x00000040ff007424 */ /* 0x000fe400078e00ff */
[----:B------:R-:W-:Y:S01]  /*13da0*/  LDSM.16.M88.4 R64, [R205+0x7000] ;  /* 0x00700000cd40783b */ /* 0x000fe20000000200 */
[C---:B------:R-:W-:Y:S02]  /*13db0*/  IADD3 R195, R203.reuse, 0x800, RZ ;  /* 0x00000800cbc37810 */ /* 0x040fe40007ffe0ff */
[----:B------:R-:W-:Y:S01]  /*13dc0*/  SEL R0, R0, 0xffffffc0, !P2 ;  /* 0xffffffc000007807 */ /* 0x000fe20005000000 */
[----:B------:R-:W1:Y:S01]  /*13dd0*/  LDSM.16.M88.4 R20, [R203] ;  /* 0x00000000cb14783b */ /* 0x000e620000000200 */
[----:B------:R-:W-:-:S02]  /*13de0*/  IADD3 R194, R203, 0x1000, RZ ;  /* 0x00001000cbc27810 */ /* 0x000fc40007ffe0ff */
[----:B------:R-:W-:Y:S01]  /*13df0*/  IADD3 R193, R203, 0x1800, RZ ;  /* 0x00001800cbc17810 */ /* 0x000fe20007ffe0ff */
[----:B------:R-:W2:Y:S01]  /*13e00*/  LDSM.16.M88.4 R72, [R205+0x7800] ;  /* 0x00780000cd48783b */ /* 0x000ea20000000200 */
[----:B------:R-:W-:Y:S01]  /*13e10*/  IMAD.IADD R199, R205, 0x1, R0 ;  /* 0x00000001cdc77824 */ /* 0x000fe200078e0200 */
[C---:B------:R-:W-:Y:S01]  /*13e20*/  IADD3 R191, R203.reuse, 0x2000, RZ ;  /* 0x00002000cbbf7810 */ /* 0x040fe20007ffe0ff */
[----:B------:R-:W-:Y:S01]  /*13e30*/  IMAD.IADD R192, R0, 0x1, R203 ;  /* 0x0000000100c07824 */ /* 0x000fe200078e02cb */
[----:B--2-4-:R-:W2:Y:S01]  /*13e40*/  LDSM.16.M88.4 R8, [R203+0x800] ;  /* 0x00080000cb08783b */ /* 0x014ea20000000200 */
        /* <DEDUP_REMOVED lines=11> */
[C---:B---3--:R-:W-:Y:S03]  /*13f00*/  HMMA.16816.F32 R16, R52.reuse, R12, RZ ;  /* 0x0000000c3410723c */ /* 0x048fe600000018ff */
[----:B------:R-:W-:Y:S04]  /*13f10*/  LDSM.16.M88.4 R36, [R199+0x7000] ;  /* 0x00700000c724783b */ /* 0x000fe80000000200 */
[----:B------:R-:W-:Y:S01]  /*13f20*/  LDSM.16.M88.4 R84, [R199+0x7800] ;  /* 0x00780000c754783b */ /* 0x000fe20000000200 */
[C---:B------:R-:W-:Y:S03]  /*13f30*/  HMMA.16816.F32 R12, R52.reuse, R14, RZ ;  /* 0x0000000e340c723c */ /* 0x040fe600000018ff */
[----:B------:R-:W-:Y:S04]  /*13f40*/  LDSM.16.M88.4 R96, [R192+0x2800] ;  /* 0x00280000c060783b */ /* 0x000fe80000000200 */
[----:B------:R-:W-:Y:S01]  /*13f50*/  LDSM.16.M88.4 R88, [R205+0xa800] ;  /* 0x00a80000cd58783b */ /* 0x000fe20000000200 */
[C---:B-----5:R-:W-:Y:S03]  /*13f60*/  HMMA.16816.F32 R28, R52.reuse, R40, RZ ;  /* 0x00000028341c723c */ /* 0x060fe600000018ff */
[----:B------:R-:W-:Y:S05]  /*13f70*/  LDSM.16.M88.4 R92, [R199+0x9800] ;  /* 0x00980000c75c783b */ /* 0x000fea0000000200 */
        /* <DEDUP_REMOVED lines=9> */
[C---:B--2---:R-:W-:Y:S08]  /*14010*/  HMMA.16816.F32 R28, R48.reuse, R8, R28 ;  /* 0x00000008301c723c */ /* 0x044ff0000000181c */
        /* <DEDUP_REMOVED lines=109> */
[----:B------:R-:W3:Y:S06]  /*146f0*/  LDSM.16.M88.4 R4, [R199+0xb000] ;  /* 0x00b00000c704783b */ /* 0x000eec0000000200 */
[----:B------:R-:W-:Y:S01]  /*14700*/  MUFU.TANH R51, R13 ;  /* 0x0000000d00337308 */ /* 0x000fe20000002400 */
[----:B-1----:R-:W-:Y:S07]  /*14710*/  HMMA.16816.F32 R56, R52, R32, R56 ;  /* 0x000000203438723c */ /* 0x002fee0000001838 */
[----:B------:R1:W-:Y:S01]  /*14720*/  MUFU.TANH R62, R14 ;  /* 0x0000000e003e7308 */ /* 0x0003e20000002400 */
[----:B------:R-:W-:Y:S08]  /*14730*/  HMMA.16816.F32 R84, R76, R90, R84 ;  /* 0x0000005a4c54723c */ /* 0x000ff00000001854 */
[----:B------:R-:W-:Y:S01]  /*14740*/  HMMA.16816.F32 R28, R8, R64, R28 ;  /* 0x00000040081c723c */ /* 0x000fe2000000181c */
[----:B------:R-:W-:-:S02]  /*14750*/  FMUL.FTZ R0, R16, c[0x0][0x2ec] ;  /* 0x0000bb0010007a20 */ /* 0x000fc40000410000 */
[----:B------:R-:W-:Y:S02]  /*14760*/  FMUL.FTZ R3, R17, c[0x0][0x2ec] ;  /* 0x0000bb0011037a20 */ /* 0x000fe40000410000 */
[----:B------:R-:W-:Y:S02]  /*14770*/  FMUL.FTZ R48, R18, c[0x0][0x2ec] ;  /* 0x0000bb0012307a20 */ /* 0x000fe40000410000 */
[----:B------:R-:W-:Y:S01]  /*14780*/  FMUL.FTZ R64, R15, c[0x0][0x2ec] ;  /* 0x0000bb000f407a20 */ /* 0x000fe20000410000 */
[----:B------:R-:W-:Y:S01]  /*14790*/  HMMA.16816.F32 R40, R24, R82, R40 ;  /* 0x000000521828723c */ /* 0x000fe20000001828 */
[----:B-1----:R-:W1:Y:S01]  /*147a0*/  LDSM.16.M88.4 R12, [R199+0xb800] ;  /* 0x00b80000c70c783b */ /* 0x002e620000000200 */
[----:B------:R-:W-:Y:S01]  /*147b0*/  FMUL.FTZ R49, R19, c[0x0][0x2ec] ;  /* 0x0000bb0013317a20 */ /* 0x000fe20000410000 */
[----:B------:R-:W4:Y:S02]  /*147c0*/  MUFU.TANH R0, R0 ;  /* 0x0000000000007308 */ /* 0x000f240000002400 */
[----:B------:R-:W5:Y:S03]  /*147d0*/  LDSM.16.M88.4 R16, [R192+0x5000] ;  /* 0x00500000c010783b */ /* 0x000f660000000200 */
[----:B--2---:R-:W-:Y:S03]  /*147e0*/  HMMA.16816.F32 R56, R36, R20, R56 ;  /* 0x000000142438723c */ /* 0x004fe60000001838 */
[----:B------:R-:W2:Y:S05]  /*147f0*/  MUFU.TANH R48, R48 ;  /* 0x0000003000307308 */ /* 0x000eaa0000002400 */
[----:B------:R-:W-:Y:S01]  /*14800*/  HMMA.16816.F32 R84, R52, R34, R84 ;  /* 0x000000223454723c */ /* 0x000fe20000001854 */
[----:B------:R-:W-:-:S02]  /*14810*/  FMUL.FTZ R28, R28, c[0x0][0x2ec] ;  /* 0x0000bb001c1c7a20 */ /* 0x000fc40000410000 */
[----:B------:R-:W-:Y:S01]  /*14820*/  MUFU.TANH R3, R3 ;  /* 0x0000000300037308 */ /* 0x000fe20000002400 */
[----:B------:R-:W-:Y:S02]  /*14830*/  FMUL.FTZ R30, R30, c[0x0][0x2ec] ;  /* 0x0000bb001e1e7a20 */ /* 0x000fe40000410000 */
[----:B------:R-:W-:Y:S02]  /*14840*/  FMUL.FTZ R29, R29, c[0x0][0x2ec] ;  /* 0x0000bb001d1d7a20 */ /* 0x000fe40000410000 */
[C---:B---3--:R-:W-:Y:S01]  /*14850*/  HMMA.16816.F32 R68, R24.reuse, R4, R68 ;  /* 0x000000041844723c */ /* 0x048fe20000001844 */
[----:B------:R-:W-:Y:S02]  /*14860*/  FMUL.FTZ R31, R31, c[0x0][0x2ec] ;  /* 0x0000bb001f1f7a20 */ /* 0x000fe40000410000 */
[----:B------:R-:W3:Y:S05]  /*14870*/  MUFU.TANH R49, R49 ;  /* 0x0000003100317308 */ /* 0x000eea0000002400 */
[----:B------:R-:W-:Y:S01]  /*14880*/  HMMA.16816.F32 R72, R24, R6, R72 ;  /* 0x000000061848723c */ /* 0x000fe20000001848 */
[----:B------:R-:W2:Y:S01]  /*14890*/  LDSM.16.M88.4 R4, [R192+0x5800] ;  /* 0x00580000c004783b */ /* 0x000ea20000000200 */
[----:B------:R-:W-:-:S04]  /*148a0*/  DEPBAR.LE SB0, 0x0 ;  /* 0x000080000000791a */ /* 0x000fc80000000000 */
[----:B------:R-:W2:Y:S02]  /*148b0*/  MUFU.TANH R64, R64 ;  /* 0x0000004000407308 */ /* 0x000ea40000002400 */
[----:B------:R-:W-:Y:S06]  /*148c0*/  HMMA.16816.F32 R84, R36, R22, R84 ;  /* 0x000000162454723c */ /* 0x000fec0000001854 */
[----:B------:R-:W-:Y:S02]  /*148d0*/  MUFU.TANH R28, R28 ;  /* 0x0000001c001c7308 */ /* 0x000fe40000002400 */
[----:B-1----:R-:W-:Y:S06]  /*148e0*/  HMMA.16816.F32 R56, R24, R12, R56 ;  /* 0x0000000c1838723c */ /* 0x002fec0000001838 */
[----:B------:R-:W1:Y:S02]  /*148f0*/  MUFU.TANH R30, R30 ;  /* 0x0000001e001e7308 */ /* 0x000e640000002400 */
[----:B------:R-:W-:Y:S06]  /*14900*/  HMMA.16816.F32 R40, R8, R66, R40 ;  /* 0x000000420828723c */ /* 0x000fec0000001828 */
[----:B------:R-:W-:Y:S02]  /*14910*/  MUFU.TANH R29, R29 ;  /* 0x0000001d001d7308 */ /* 0x000fe40000002400 */
[----:B------:R-:W-:Y:S06]  /*14920*/  HMMA.16816.F32 R84, R24, R14, R84 ;  /* 0x0000000e1854723c */ /* 0x000fec0000001854 */
[----:B------:R-:W1:Y:S02]  /*14930*/  MUFU.TANH R31, R31 ;  /* 0x0000001f001f7308 */ /* 0x000e640000002400 */
[C---:B-----5:R-:W-:Y:S08]  /*14940*/  HMMA.16816.F32 R72, R8.reuse, R18, R72 ;  /* 0x000000120848723c */ /* 0x060ff00000001848 */
[----:B--2---:R-:W-:Y:S01]  /*14950*/  HMMA.16816.F32 R56, R8, R4, R56 ;  /* 0x000000040838723c */ /* 0x004fe20000001838 */
[----:B------:R-:W-:-:S02]  /*14960*/  FMUL.FTZ R21, R42, c[0x0][0x2ec] ;  /* 0x0000bb002a157a20 */ /* 0x000fc40000410000 */
[----:B------:R-:W-:-:S04]  /*14970*/  FMUL.FTZ R20, R43, c[0x0][0x2ec] ;  /* 0x0000bb002b147a20 */ /* 0x000fc80000410000 */
[----:B------:R-:W-:Y:S01]  /*14980*/  LOP3.LUT R5, R60, 0x6, RZ, 0xc0, !PT ;  /* 0x000000063c057812 */ /* 0x000fe200078ec0ff */
[----:B------:R-:W-:Y:S01]  /*14990*/  HMMA.16816.F32 R68, R8, R16, R68 ;  /* 0x000000100844723c */ /* 0x000fe20000001844 */
[----:B------:R-:W2:Y:S03]  /*149a0*/  MUFU.TANH R21, R21 ;  /* 0x0000001500157308 */ /* 0x000ea60000002400 */
[----:B------:R-:W-:-:S03]  /*149b0*/  IMAD.IADD R18, R2, 0x1, R5 ;  /* 0x0000000102127824 */ /* 0x000fc600078e0205 */
[----:B------:R-:W-:Y:S01]  /*149c0*/  FMUL.FTZ R16, R40, c[0x0][0x2ec] ;  /* 0x0000bb0028107a20 */ /* 0x000fe20000410000 */
[----:B------:R-:W-:Y:S01]  /*149d0*/  HMMA.16816.F32 R84, R8, R6, R84 ;  /* 0x000000060854723c */ /* 0x000fe20000001854 */
[C---:B------:R-:W-:Y:S01]  /*149e0*/  IADD3 R4, R18.reuse, 0x1, RZ ;  /* 0x0000000112047810 */ /* 0x040fe20007ffe0ff */
[----:B------:R-:W-:Y:S01]  /*149f0*/  FMUL.FTZ R17, R41, c[0x0][0x2ec] ;  /* 0x0000bb0029117a20 */ /* 0x000fe20000410000 */
[-C--:B------:R-:W-:Y:S01]  /*14a00*/  ISETP.GE.AND P0, PT, R18, R63.reuse, PT ;  /* 0x0000003f1200720c */ /* 0x080fe20003f06270 */
[----:B------:R-:W-:Y:S01]  /*14a10*/  MUFU.TANH R20, R20 ;  /* 0x0000001400147308 */ /* 0x000fe20000002400 */
[-C--:B------:R-:W-:Y:S01]  /*14a20*/  ISETP.GE.AND P6, PT, R4, R63.reuse, PT ;  /* 0x0000003f0400720c */ /* 0x080fe20003fc6270 */
[----:B------:R-:W-:Y:S01]  /*14a30*/  FMUL.FTZ R72, R72, c[0x0][0x2ec] ;  /* 0x0000bb0048487a20 */ /* 0x000fe20000410000 */
[----:B------:R-:W-:Y:S01]  /*14a40*/  IADD3 R4, R18, 0x9, RZ ;  /* 0x0000000912047810 */ /* 0x000fe20007ffe0ff */
[----:B------:R-:W-:Y:S01]  /*14a50*/  FMUL.FTZ R74, R74, c[0x0][0x2ec] ;  /* 0x0000bb004a4a7a20 */ /* 0x000fe20000410000 */
[----:B----4-:R-:W-:Y:S01]  /*14a60*/  FSEL R13, R0, -INF , !P0 ;  /* 0xff800000000d7808 */ /* 0x010fe20004000000 */
[----:B------:R-:W-:Y:S01]  /*14a70*/  FMUL.FTZ R73, R73, c[0x0][0x2ec] ;  /* 0x0000bb0049497a20 */ /* 0x000fe20000410000 */
[-C--:B------:R-:W-:Y:S01]  /*14a80*/  ISETP.GE.AND P2, PT, R4, R63.reuse, PT ;  /* 0x0000003f0400720c */ /* 0x080fe20003f46270 */
[----:B------:R-:W4:Y:S01]  /*14a90*/  MUFU.TANH R16, R16 ;  /* 0x0000001000107308 */ /* 0x000f220000002400 */
[C---:B------:R-:W-:Y:S01]  /*14aa0*/  IADD3 R4, R18.reuse, 0x11, RZ ;  /* 0x0000001112047810 */ /* 0x040fe20007ffe0ff */
[----:B------:R-:W-:Y:S01]  /*14ab0*/  FMUL.FTZ R75, R75, c[0x0][0x2ec] ;  /* 0x0000bb004b4b7a20 */ /* 0x000fe20000410000 */
[----:B------:R-:W-:Y:S01]  /*14ac0*/  IADD3 R12, R18, 0x8, RZ ;  /* 0x00000008120c7810 */ /* 0x000fe20007ffe0ff */
[----:B------:R-:W-:Y:S01]  /*14ad0*/  FMUL.FTZ R68, R68, c[0x0][0x2ec] ;  /* 0x0000bb0044447a20 */ /* 0x000fe20000410000 */
[----:B------:R-:W-:Y:S01]  /*14ae0*/  IADD3 R0, R18, 0x18, RZ ;  /* 0x0000001812007810 */ /* 0x000fe20007ffe0ff */
[----:B------:R-:W-:Y:S01]  /*14af0*/  FMUL.FTZ R70, R70, c[0x0][0x2ec] ;  /* 0x0000bb0046467a20 */ /* 0x000fe20000410000 */
[----:B------:R-:W-:Y:S01]  /*14b00*/  FSEL R48, R48, -INF , !P0 ;  /* 0xff80000030307808 */ /* 0x000fe20004000000 */
[----:B------:R-:W5:Y:S01]  /*14b10*/  MUFU.TANH R17, R17 ;  /* 0x0000001100117308 */ /* 0x000f620000002400 */
[-C--:B------:R-:W-:Y:S01]  /*14b20*/  ISETP.GE.AND P0, PT, R4, R63.reuse, PT ;  /* 0x0000003f0400720c */ /* 0x080fe20003f06270 */
[----:B------:R-:W-:Y:S01]  /*14b30*/  FMUL.FTZ R69, R69, c[0x0][0x2ec] ;  /* 0x0000bb0045457a20 */ /* 0x000fe20000410000 */
[----:B---3--:R-:W-:Y:S01]  /*14b40*/  FSEL R4, R49, -INF , !P6 ;  /* 0xff80000031047808 */ /* 0x008fe20007000000 */
[----:B------:R-:W-:Y:S01]  /*14b50*/  FMUL.FTZ R71, R71, c[0x0][0x2ec] ;  /* 0x0000bb0047477a20 */ /* 0x000fe20000410000 */
[----:B------:R-:W-:Y:S01]  /*14b60*/  FSEL R14, R3, -INF , !P6 ;  /* 0xff800000030e7808 */ /* 0x000fe20007000000 */
[----:B------:R-:W-:Y:S01]  /*14b70*/  FMUL.FTZ R56, R56, c[0x0][0x2ec] ;  /* 0x0000bb0038387a20 */ /* 0x000fe20000410000 */
[-C--:B------:R-:W-:Y:S01]  /*14b80*/  ISETP.GE.AND P5, PT, R12, R63.reuse, PT ;  /* 0x0000003f0c00720c */ /* 0x080fe20003fa6270 */
[----:B------:R-:W-:Y:S01]  /*14b90*/  MUFU.TANH R165, R68 ;  /* 0x0000004400a57308 */ /* 0x000fe20000002400 */
[-C--:B------:R-:W-:Y:S01]  /*14ba0*/  ISETP.GE.AND P6, PT, R0, R63.reuse, PT ;  /* 0x0000003f0000720c */ /* 0x080fe20003fc6270 */
[----:B------:R-:W-:Y:S01]  /*14bb0*/  FMUL.FTZ R57, R57, c[0x0][0x2ec] ;  /* 0x0000bb0039397a20 */ /* 0x000fe20000410000 */
[----:B------:R-:W-:Y:S01]  /*14bc0*/  IADD3 R0, R18, 0x19, RZ ;  /* 0x0000001912007810 */ /* 0x000fe20007ffe0ff */
[----:B------:R-:W-:Y:S01]  /*14bd0*/  FMUL.FTZ R58, R58, c[0x0][0x2ec] ;  /* 0x0000bb003a3a7a20 */ /* 0x000fe20000410000 */
[----:B------:R-:W-:Y:S01]  /*14be0*/  FSEL R62, R62, -INF , !P5 ;  /* 0xff8000003e3e7808 */ /* 0x000fe20006800000 */
[----:B------:R-:W-:Y:S01]  /*14bf0*/  FMUL.FTZ R59, R59, c[0x0][0x2ec] ;  /* 0x0000bb003b3b7a20 */ /* 0x000fe20000410000 */
[----:B------:R-:W-:Y:S01]  /*14c00*/  FSEL R15, R50, -INF , !P5 ;  /* 0xff800000320f7808 */ /* 0x000fe20006800000 */
[----:B------:R-:W3:Y:S01]  /*14c10*/  MUFU.TANH R162, R70 ;  /* 0x0000004600a27308 */ /* 0x000ee20000002400 */
[-C--:B------:R-:W-:Y:S01]  /*14c20*/  ISETP.GE.AND P5, PT, R0, R63.reuse, PT ;  /* 0x0000003f0000720c */ /* 0x080fe20003fa6270 */
[----:B------:R-:W-:Y:S01]  /*14c30*/  FMUL.FTZ R84, R84, c[0x0][0x2ec] ;  /* 0x0000bb0054547a20 */ /* 0x000fe20000410000 */
[----:B------:R-:W-:Y:S01]  /*14c40*/  IADD3 R12, R18, 0x10, RZ ;  /* 0x00000010120c7810 */ /* 0x000fe20007ffe0ff */
[----:B------:R-:W-:Y:S01]  /*14c50*/  FMUL.FTZ R86, R86, c[0x0][0x2ec] ;  /* 0x0000bb0056567a20 */ /* 0x000fe20000410000 */
[----:B------:R-:W-:Y:S01]  /*14c60*/  IADD3 R0, R18, 0x20, RZ ;  /* 0x0000002012007810 */ /* 0x000fe20007ffe0ff */
[----:B------:R-:W-:Y:S01]  /*14c70*/  FMUL.FTZ R85, R85, c[0x0][0x2ec] ;  /* 0x0000bb0055557a20 */ /* 0x000fe20000410000 */
[----:B------:R-:W-:Y:S01]  /*14c80*/  FSEL R64, R64, -INF , !P2 ;  /* 0xff80000040407808 */ /* 0x000fe20005000000 */
[----:B------:R-:W-:Y:S01]  /*14c90*/  MUFU.TANH R159, R69 ;  /* 0x00000045009f7308 */ /* 0x000fe20000002400 */
[----:B------:R-:W-:Y:S01]  /*14ca0*/  FSEL R51, R51, -INF , !P2 ;  /* 0xff80000033337808 */ /* 0x000fe20005000000 */
[----:B------:R-:W-:Y:S01]  /*14cb0*/  FMUL.FTZ R87, R87, c[0x0][0x2ec] ;  /* 0x0000bb0057577a20 */ /* 0x000fe20000410000 */
[----:B------:R-:W-:-:S02]  /*14cc0*/  ISETP.GE.AND P1, PT, R12, R63, PT ;  /* 0x0000003f0c00720c */ /* 0x000fc40003f26270 */
[-C--:B------:R-:W-:Y:S02]  /*14cd0*/  ISETP.GE.AND P2, PT, R0, R63.reuse, PT ;  /* 0x0000003f0000720c */ /* 0x080fe40003f46270 */
[----:B------:R-:W-:Y:S01]  /*14ce0*/  IADD3 R0, R18, 0x21, RZ ;  /* 0x0000002112007810 */ /* 0x000fe20007ffe0ff */
[----:B------:R-:W2:Y:S01]  /*14cf0*/  MUFU.TANH R174, R71 ;  /* 0x0000004700ae7308 */ /* 0x000ea20000002400 */
[----:B-1----:R-:W-:Y:S02]  /*14d00*/  FSEL R12, R30, -INF , !P1 ;  /* 0xff8000001e0c7808 */ /* 0x002fe40004800000 */
[----:B------:R-:W-:Y:S02]  /*14d10*/  FSEL R11, R28, -INF , !P1 ;  /* 0xff8000001c0b7808 */ /* 0x000fe40004800000 */
[----:B------:R-:W-:Y:S02]  /*14d20*/  ISETP.GE.AND P1, PT, R0, R63, PT ;  /* 0x0000003f0000720c */ /* 0x000fe40003f26270 */
[----:B------:R-:W-:Y:S01]  /*14d30*/  IADD3 R0, R18, 0x28, RZ ;  /* 0x0000002812007810 */ /* 0x000fe20007ffe0ff */
[----:B------:R-:W-:Y:S01]  /*14d40*/  MUFU.TANH R157, R72 ;  /* 0x00000048009d7308 */ /* 0x000fe20000002400 */
[----:B------:R-:W-:-:S02]  /*14d50*/  FSEL R10, R31, -INF , !P0 ;  /* 0xff8000001f0a7808 */ /* 0x000fc40004000000 */
[----:B------:R-:W-:Y:S02]  /*14d60*/  FSEL R9, R29, -INF , !P0 ;  /* 0xff8000001d097808 */ /* 0x000fe40004000000 */
[----:B------:R-:W-:Y:S02]  /*14d70*/  ISETP.GE.AND P0, PT, R0, R63, PT ;  /* 0x0000003f0000720c */ /* 0x000fe40003f06270 */
[C---:B------:R-:W-:Y:S01]  /*14d80*/  IADD3 R0, R18.reuse, 0x29, RZ ;  /* 0x0000002912007810 */ /* 0x040fe20007ffe0ff */
[----:B------:R-:W1:Y:S01]  /*14d90*/  MUFU.TANH R172, R74 ;  /* 0x0000004a00ac7308 */ /* 0x000e620000002400 */
[----:B------:R-:W-:Y:S02]  /*14da0*/  IADD3 R6, R18, 0x30, RZ ;  /* 0x0000003012067810 */ /* 0x000fe40007ffe0ff */
[----:B--2---:R-:W-:Y:S02]  /*14db0*/  FSEL R8, R21, -INF , !P6 ;  /* 0xff80000015087808 */ /* 0x004fe40007000000 */
[----:B----4-:R-:W-:-:S02]  /*14dc0*/  FSEL R7, R16, -INF , !P6 ;  /* 0xff80000010077808 */ /* 0x010fc40007000000 */
[-C--:B------:R-:W-:Y:S01]  /*14dd0*/  ISETP.GE.AND P6, PT, R0, R63.reuse, PT ;  /* 0x0000003f0000720c */ /* 0x080fe20003fc6270 */
[----:B------:R-:W-:Y:S01]  /*14de0*/  MUFU.TANH R163, R73 ;  /* 0x0000004900a37308 */ /* 0x000fe20000002400 */
[----:B------:R-:W-:Y:S02]  /*14df0*/  FSEL R0, R20, -INF , !P5 ;  /* 0xff80000014007808 */ /* 0x000fe40006800000 */
[----:B-----5:R-:W-:Y:S02]  /*14e00*/  FSEL R5, R17, -INF , !P5 ;  /* 0xff80000011057808 */ /* 0x020fe40006800000 */
[----:B------:R-:W-:Y:S02]  /*14e10*/  ISETP.GE.AND P5, PT, R6, R63, PT ;  /* 0x0000003f0600720c */ /* 0x000fe40003fa6270 */
[----:B------:R-:W-:Y:S01]  /*14e20*/  IADD3 R6, R18, 0x31, RZ ;  /* 0x0000003112067810 */ /* 0x000fe20007ffe0ff */
[----:B------:R-:W2:Y:S01]  /*14e30*/  MUFU.TANH R166, R75 ;  /* 0x0000004b00a67308 */ /* 0x000ea20000002400 */
[----:B---3--:R-:W-:-:S02]  /*14e40*/  FSEL R162, R162, -INF , !P2 ;  /* 0xff800000a2a27808 */ /* 0x008fc40005000000 */
[----:B------:R-:W-:Y:S02]  /*14e50*/  FSEL R165, R165, -INF , !P2 ;  /* 0xff800000a5a57808 */ /* 0x000fe40005000000 */
[----:B------:R-:W-:Y:S02]  /*14e60*/  ISETP.GE.AND P2, PT, R6, R63, PT ;  /* 0x0000003f0600720c */ /* 0x000fe40003f46270 */
[C---:B------:R-:W-:Y:S01]  /*14e70*/  IADD3 R6, R18.reuse, 0x38, RZ ;  /* 0x0000003812067810 */ /* 0x040fe20007ffe0ff */
[----:B------:R-:W3:Y:S01]  /*14e80*/  MUFU.TANH R171, R56 ;  /* 0x0000003800ab7308 */ /* 0x000ee20000002400 */
[----:B------:R-:W-:Y:S02]  /*14e90*/  IADD3 R18, R18, 0x39, RZ ;  /* 0x0000003912127810 */ /* 0x000fe40007ffe0ff */
[----:B------:R-:W-:Y:S02]  /*14ea0*/  FSEL R174, R174, -INF , !P1 ;  /* 0xff800000aeae7808 */ /* 0x000fe40004800000 */
[----:B------:R-:W-:-:S02]  /*14eb0*/  FSEL R159, R159, -INF , !P1 ;  /* 0xff8000009f9f7808 */ /* 0x000fc40004800000 */
[----:B-1----:R-:W-:Y:S01]  /*14ec0*/  FSEL R172, R172, -INF , !P0 ;  /* 0xff800000acac7808 */ /* 0x002fe20004000000 */
[----:B------:R-:W1:Y:S01]  /*14ed0*/  MUFU.TANH R167, R57 ;  /* 0x0000003900a77308 */ /* 0x000e620000002400 */
[----:B------:R-:W-:Y:S02]  /*14ee0*/  FSEL R157, R157, -INF , !P0 ;  /* 0xff8000009d9d7808 */ /* 0x000fe40004000000 */
[-C--:B------:R-:W-:Y:S02]  /*14ef0*/  ISETP.GE.AND P1, PT, R6, R63.reuse, PT ;  /* 0x0000003f0600720c */ /* 0x080fe40003f26270 */
[----:B------:R-:W-:Y:S02]  /*14f00*/  ISETP.GE.AND P0, PT, R18, R63, PT ;  /* 0x0000003f1200720c */ /* 0x000fe40003f06270 */
[----:B--2---:R-:W-:Y:S01]  /*14f10*/  FSEL R166, R166, -INF , !P6 ;  /* 0xff800000a6a67808 */ /* 0x004fe20007000000 */
[----:B------:R-:W2:Y:S01]  /*14f20*/  MUFU.TANH R164, R58 ;  /* 0x0000003a00a47308 */ /* 0x000ea20000002400 */
[----:B------:R-:W-:-:S02]  /*14f30*/  FSEL R163, R163, -INF , !P6 ;  /* 0xff800000a3a37808 */ /* 0x000fc40007000000 */
[----:B---3--:R-:W-:-:S05]  /*14f40*/  FSEL R171, R171, -INF , !P5 ;  /* 0xff800000abab7808 */ /* 0x008fca0006800000 */
        /* <DEDUP_REMOVED lines=9> */
[----:B--2---:R-:W-:Y:S02]  /*14fe0*/  FSEL R140, R140, -INF , !P1 ;  /* 0xff8000008c8c7808 */ /* 0x004fe40004800000 */
[----:B---3--:R-:W-:Y:S02]  /*14ff0*/  FSEL R160, R160, -INF , !P0 ;  /* 0xff800000a0a07808 */ /* 0x008fe40004000000 */
[----:B-1----:R-:W-:Y:S01]  /*15000*/  FSEL R141, R141, -INF , !P0 ;  /* 0xff8000008d8d7808 */ /* 0x002fe20004000000 */
        /* <DEDUP_REMOVED lines=20> */
[----:B------:R-:W-:-:S04]  /*15150*/  IMAD.HI.U32 R19, R19, R16, RZ ;  /* 0x0000001013137227 */ /* 0x000fc800078e00ff */
[----:B------:R-:W-:Y:S01]  /*15160*/  IMAD.MOV R18, RZ, RZ, -R21 ;  /* 0x000000ffff127224 */ /* 0x000fe200078e0a15 */
[----:B------:R-:W-:-:S03]  /*15170*/  IADD3 R6, -R19, RZ, RZ ;  /* 0x000000ff13067210 */ /* 0x000fc60007ffe1ff */
[C---:B------:R-:W-:Y:S02]  /*15180*/  IMAD R18, R3.reuse, R18, R17 ;  /* 0x0000001203127224 */ /* 0x040fe400078e0211 */
[----:B------:R-:W-:-:S03]  /*15190*/  IMAD R6, R3, R6, R16 ;  /* 0x0000000603067224 */ /* 0x000fc600078e0210 */
[C---:B------:R-:W-:Y:S02]  /*151a0*/  ISETP.GT.U32.AND P0, PT, R3.reuse, R18, PT ;  /* 0x000000120300720c */ /* 0x040fe40003f04070 */
[----:B------:R-:W-:-:S11]  /*151b0*/  ISETP.GT.U32.AND P1, PT, R3, R6, PT ;  /* 0x000000060300720c */ /* 0x000fd60003f24070 */
[--C-:B------:R-:W-:Y:S01]  /*151c0*/  @!P0 IMAD.IADD R18, R18, 0x1, -R3.reuse ;  /* 0x0000000112128824 */ /* 0x100fe200078e0a03 */
[----:B------:R-:W-:Y:S01]  /*151d0*/  @!P0 IADD3 R21, R21, 0x1, RZ ;  /* 0x0000000115158810 */ /* 0x000fe20007ffe0ff */
[----:B------:R-:W-:Y:S01]  /*151e0*/  @!P1 IMAD.IADD R6, R6, 0x1, -R3 ;  /* 0x0000000106069824 */ /* 0x000fe200078e0a03 */
[----:B------:R-:W-:Y:S02]  /*151f0*/  ISETP.GE.AND P0, PT, R20, RZ, PT ;  /* 0x000000ff1400720c */ /* 0x000fe40003f06270 */
[-C--:B------:R-:W-:Y:S02]  /*15200*/  ISETP.GE.U32.AND P6, PT, R18, R3.reuse, PT ;  /* 0x000000031200720c */ /* 0x080fe40003fc6070 */
[----:B------:R-:W-:Y:S02]  /*15210*/  ISETP.GE.U32.AND P5, PT, R6, R3, PT ;  /* 0x000000030600720c */ /* 0x000fe40003fa6070 */
[----:B------:R-:W-:Y:S02]  /*15220*/  @!P1 IADD3 R19, R19, 0x1, RZ ;  /* 0x0000000113139810 */ /* 0x000fe40007ffe0ff */
[----:B------:R-:W-:-:S07]  /*15230*/  ISETP.NE.AND P1, PT, RZ, c[0x0][0x2d0], PT ;  /* 0x0000b400ff007a0c */ /* 0x000fce0003f25270 */
[----:B------:R-:W-:Y:S02]  /*15240*/  @P6 IADD3 R21, R21, 0x1, RZ ;  /* 0x0000000115156810 */ /* 0x000fe40007ffe0ff */
[----:B------:R-:W-:Y:S02]  /*15250*/  @P5 IADD3 R19, R19, 0x1, RZ ;  /* 0x0000000113135810 */ /* 0x000fe40007ffe0ff */
[----:B------:R-:W-:-:S03]  /*15260*/  @!P2 IADD3 R21, -R21, RZ, RZ ;  /* 0x000000ff1515a210 */ /* 0x000fc60007ffe1ff */
[----:B------:R-:W-:Y:S01]  /*15270*/  @!P0 IMAD.MOV R19, RZ, RZ, -R19 ;  /* 0x000000ffff138224 */ /* 0x000fe200078e0a13 */
[----:B------:R-:W-:-:S04]  /*15280*/  SEL R17, R2, R21, !P1 ;  /* 0x0000001502117207 */ /* 0x000fc80004800000 */
[----:B------:R-:W-:Y:S01]  /*15290*/  SEL R2, R2, R19, !P1 ;  /* 0x0000001302027207 */ /* 0x000fe20004800000 */
        /* <DEDUP_REMOVED lines=14> */
[----:B------:R-:W-:-:S05]  /*15380*/  SHF.R.S32.HI R3, RZ, 0x1f, R6 ;  /* 0x0000001fff037819 */ /* 0x000fca0000011406 */
[----:B------:R-:W-:-:S04]  /*15390*/  IMAD R3, R3, c[0x0][0x180], RZ ;  /* 0x0000600003037a24 */ /* 0x000fc800078e02ff */
[----:B------:R-:W-:Y:S02]  /*153a0*/  IMAD R3, R6, c[0x0][0x184], R3 ;  /* 0x0000610006037a24 */ /* 0x000fe400078e0203 */
[----:B------:R-:W-:-:S03]  /*153b0*/  IMAD.MOV.U32 R6, RZ, RZ, R18 ;  /* 0x000000ffff067224 */ /* 0x000fc600078e0012 */
[----:B------:R-:W-:Y:S01]  /*153c0*/  IADD3 R17, R19, R3, RZ ;  /* 0x0000000313117210 */ /* 0x000fe20007ffe0ff */
[----:B------:R-:W-:Y:S05]  /*153d0*/  BRA `(.L_x_1943) ;  /* 0x0000003000007947 */ /* 0x000fea0003800000 */
.L_x_1942:
[----:B------:R-:W-:-:S05]  /*153e0*/  IMAD.MOV.U32 R6, RZ, RZ, c[0x0][0x198] ;  /* 0x00006600ff067624 */ /* 0x000fca00078e00ff */
[----:B------:R-:W-:-:S04]  /*153f0*/  LEA R6, -R6, RZ, 0x6 ;  /* 0x000000ff06067211 */ /* 0x000fc800078e31ff */
[----:B------:R-:W-:Y:S02]  /*15400*/  SHF.R.S32.HI R17, RZ, 0x1f, R6 ;  /* 0x0000001fff117819 */ /* 0x000fe40000011406 */
.L_x_1943:
        /* <DEDUP_REMOVED lines=110> */
.L_x_1941:
        /* <DEDUP_REMOVED lines=74> */
[----:B------:R-:W4:Y:S01]  /*15f90*/  LDSM.16.MT88.4 R64, [R196+0xe000] ;  /* 0x00e00000c440783b */ /* 0x000f220000004200 */
[--C-:B------:R-:W-:Y:S02]  /*15fa0*/  FFMA.FTZ R2, R5, c[0x0][0x23c], -R170.reuse ;  /* 0x00008f0005027a23 */ /* 0x100fe400000108aa */
[--C-:B------:R-:W-:Y:S01]  /*15fb0*/  FFMA.FTZ R149, R11, c[0x0][0x23c], -R170.reuse ;  /* 0x00008f000b957a23 */ /* 0x100fe200000108aa */
[----:B------:R-:W5:Y:S01]  /*15fc0*/  LDSM.16.MT88.4 R4, [R196+0x10000] ;  /* 0x01000000c404783b */ /* 0x000f620000004200 */
[----:B------:R-:W-:Y:S01]  /*15fd0*/  FFMA.FTZ R144, R9, c[0x0][0x23c], -R170 ;  /* 0x00008f0009907a23 */ /* 0x000fe200000108aa */
[----:B------:R-:W-:Y:S01]  /*15fe0*/  MUFU.EX2 R151, R151 ;  /* 0x0000009700977308 */ /* 0x000fe20000000800 */
[--C-:B------:R-:W-:Y:S01]  /*15ff0*/  FFMA.FTZ R135, R10, c[0x0][0x23c], -R161.reuse ;  /* 0x00008f000a877a23 */ /* 0x100fe200000108a1 */
[----:B------:R-:W-:Y:S01]  /*16000*/  LDSM.16.MT88.4 R24, [R198+0xe800] ;  /* 0x00e80000c618783b */ /* 0x000fe20000004200 */
        /* <DEDUP_REMOVED lines=17> */
[----:B------:R-:W-:Y:S02]  /*16120*/  FFMA.FTZ R166, R166, c[0x0][0x23c], -R161 ;  /* 0x00008f00a6a67a23 */ /* 0x000fe400000108a1 */
[--C-:B------:R-:W-:Y:S02]  /*16130*/  FFMA.FTZ R172, R167, c[0x0][0x23c], -R170.reuse ;  /* 0x00008f00a7ac7a23 */ /* 0x100fe400000108aa */
[----:B------:R-:W-:-:S02]  /*16140*/  FFMA.FTZ R171, R171, c[0x0][0x23c], -R170 ;  /* 0x00008f00abab7a23 */ /* 0x000fc400000108aa */
        /* <DEDUP_REMOVED lines=35> */
[C---:B-1----:R-:W-:Y:S02]  /*16380*/  HMMA.16816.F32 R44, R96.reuse, R48, RZ ;  /* 0x00000030602c723c */ /* 0x042fe400000018ff */
        /* <DEDUP_REMOVED lines=27> */
[C---:B-----5:R-:W-:Y:S07]  /*16540*/  HMMA.16816.F32 R92, R96.reuse, R4, RZ ;  /* 0x00000004605c723c */ /* 0x060fee00000018ff */
        /* <DEDUP_REMOVED lines=49> */
[----:B------:R-:W-:Y:S01]  /*16860*/  F2FP.PACK_AB R4, R159, R156 ;  /* 0x0000009c9f04723e */ /* 0x000fe200000000ff */
[----:B------:R-:W-:Y:S01]  /*16870*/  FADD.FTZ R156, R156, R145 ;  /* 0x000000919c9c7221 */ /* 0x000fe20000010000 */
[----:B-1----:R-:W-:Y:S01]  /*16880*/  F2FP.PACK_AB R5, R163, R162 ;  /* 0x000000a2a305723e */ /* 0x002fe200000000ff */
        /* <DEDUP_REMOVED lines=96> */
.L_x_1948:
        /* <DEDUP_REMOVED lines=65> */
.L_x_1945:
[----:B------:R-:W-:Y:S02]  /*172a0*/  LOP3.LUT P5, RZ, R218, 0x1, RZ, 0xc0, !PT ;  /* 0x00000001daff7812 */ /* 0x000fe400078ac0ff */
[C---:B------:R-:W-:Y:S02]  /*172b0*/  LEA R2, P1, R3.reuse, R168, 0x1 ;  /* 0x000000a803027211 */ /* 0x040fe400078208ff */
[----:B------:R-:W-:Y:S02]  /*172c0*/  IADD3 R7, P0, R210, R3, RZ ;  /* 0x00000003d2077210 */ /* 0x000fe40007f1e0ff */
[----:B------:R-:W-:Y:S02]  /*172d0*/  LEA.HI.X R3, R3, R169, R4, 0x1, P1 ;  /* 0x000000a903037211 */ /* 0x000fe400008f0c04 */
[C---:B------:R-:W-:Y:S02]  /*172e0*/  LOP3.LUT P4, RZ, R218.reuse, 0x2, RZ, 0xc0, !PT ;  /* 0x00000002daff7812 */ /* 0x040fe4000788c0ff */
[----:B------:R-:W-:Y:S02]  /*172f0*/  LOP3.LUT P2, RZ, R218, 0x4, RZ, 0xc0, !PT ;  /* 0x00000004daff7812 */ /* 0x000fe4000784c0ff */
[----:B------:R-:W-:Y:S01]  /*17300*/  IADD3.X R6, R209, R4, RZ, P0, !PT ;  /* 0x00000004d1067210 */ /* 0x000fe200007fe4ff */
[----:B------:R-:W-:Y:S01]  /*17310*/  @!PT LDS RZ, [RZ] ;  /* 0x00000000fffff984 */ /* 0x000fe20000000800 */
[----:B------:R-:W-:Y:S01]  /*17320*/  @!PT LDS RZ, [RZ] ;  /* 0x00000000fffff984 */ /* 0x000fe20000000800 */
[----:B------:R-:W-:Y:S01]  /*17330*/  @!PT LDS RZ, [RZ] ;  /* 0x00000000fffff984 */ /* 0x000fe20000000800 */
[----:B------:R1:W-:Y:S01]  /*17340*/  @P5 LDGSTS.E.BYPASS.LTC128B.128 [R212+0xc000], [R2.64] ;  /* 0x0c00000002d45fae */ /* 0x0003e2000b901d48 */
[C---:B------:R-:W-:Y:S02]  /*17350*/  @P5 LEA R14, P6, R7.reuse, R168, 0x1 ;  /* 0x000000a8070e5211 */ /* 0x040fe400078c08ff */
[C---:B------:R-:W-:Y:S02]  /*17360*/  IADD3 R5, P0, R210.reuse, R7, RZ ;  /* 0x00000007d2057210 */ /* 0x040fe40007f1e0ff */
[-CC-:B------:R-:W-:Y:S01]  /*17370*/  @P5 LEA.HI.X R15, R7, R169.reuse, R6.reuse, 0x1, P6 ;  /* 0x000000a9070f5211 */ /* 0x180fe200030f0c06 */
[----:B------:R-:W-:Y:S01]  /*17380*/  @!P5 STS.128 [R212+0xc000], RZ ;  /* 0x00c000ffd400d388 */ /* 0x000fe20000000c00 */
[----:B------:R-:W-:Y:S02]  /*17390*/  IADD3.X R4, R209, R6, RZ, P0, !PT ;  /* 0x00000006d1047210 */ /* 0x000fe400007fe4ff */
[CC--:B------:R-:W-:Y:S02]  /*173a0*/  @P4 LEA R10, P1, R7.reuse, R168.reuse, 0x1 ;  /* 0x000000a8070a4211 */ /* 0x0c0fe400078208ff */
[CC--:B------:R-:W-:Y:S01]  /*173b0*/  @P2 LEA R8, P0, R7.reuse, R168.reuse, 0x1 ;  /* 0x000000a807082211 */ /* 0x0c0fe200078008ff */
[----:B------:R-:W-:Y:S01]  /*173c0*/  @!PT LDS RZ, [RZ] ;  /* 0x00000000fffff984 */ /* 0x000fe20000000800 */
[----:B------:R-:W-:Y:S01]  /*173d0*/  @!PT LDS RZ, [RZ] ;  /* 0x00000000fffff984 */ /* 0x000fe20000000800 */
[----:B------:R-:W-:Y:S01]  /*173e0*/  @!PT LDS RZ, [RZ] ;  /* 0x00000000fffff984 */ /* 0x000fe20000000800 */
[----:B------:R1:W-:Y:S01]  /*173f0*/  @P4 LDGSTS.E.BYPASS.LTC128B.128 [R212+0xe000], [R2.64+0x80] ;  /* 0x0e00008002d44fae */ /* 0x0003e2000b901d48 */
[CCC-:B------:R-:W-:Y:S02]  /*17400*/  @P4 LEA.HI.X R11, R7.reuse, R169.reuse, R6.reuse, 0x1, P1 ;  /* 0x000000a9070b4211 */ /* 0x1c0fe400008f0c06 */
[-C--:B------:R-:W-:Y:S02]  /*17410*/  @P2 LEA.HI.X R9, R7, R169.reuse, R6, 0x1, P0 ;  /* 0x000000a907092211 */ /* 0x080fe400000f0c06 */
[CC--:B------:R-:W-:Y:S01]  /*17420*/  @P5 LEA R12, P6, R5.reuse, R168.reuse, 0x1 ;  /* 0x000000a8050c5211 */ /* 0x0c0fe200078c08ff */
[----:B------:R-:W-:Y:S01]  /*17430*/  @!P4 STS.128 [R212+0xe000], RZ ;  /* 0x00e000ffd400c388 */ /* 0x000fe20000000c00 */
[CC--:B------:R-:W-:Y:S02]  /*17440*/  @P4 LEA R16, P1, R5.reuse, R168.reuse, 0x1 ;  /* 0x000000a805104211 */ /* 0x0c0fe400078208ff */
[CCC-:B------:R-:W-:Y:S02]  /*17450*/  @P5 LEA.HI.X R13, R5.reuse, R169.reuse, R4.reuse, 0x1, P6 ;  /* 0x000000a9050d5211 */ /* 0x1c0fe400030f0c04 */
[C-C-:B------:R-:W-:Y:S01]  /*17460*/  @P4 LEA.HI.X R17, R5.reuse, R169, R4.reuse, 0x1, P1 ;  /* 0x000000a905114211 */ /* 0x140fe200008f0c04 */
[----:B------:R-:W-:Y:S01]  /*17470*/  @!PT LDS RZ, [RZ] ;  /* 0x00000000fffff984 */ /* 0x000fe20000000800 */
[----:B------:R-:W-:Y:S01]  /*17480*/  @!PT LDS RZ, [RZ] ;  /* 0x00000000fffff984 */ /* 0x000fe20000000800 */
[----:B------:R-:W-:Y:S01]  /*17490*/  @!PT LDS RZ, [RZ] ;  /* 0x00000000fffff984 */ /* 0x000fe20000000800 */
[----:B------:R1:W-:Y:S01]  /*174a0*/  @P2 LDGSTS.E.BYPASS.LTC128B.128 [R212+0x10000], [R2.64+0x100] ;  /* 0x1000010002d42fae */ /* 0x0003e2000b901d48 */
[C---:B------:R-:W-:Y:S02]  /*174b0*/  @P2 LEA R20, P0, R5.reuse, R168, 0x1 ;  /* 0x000000a805142211 */ /* 0x040fe400078008ff */
[----:B------:R-:W-:Y:S02]  /*174c0*/  IADD3 R6, P6, R210, R5, RZ ;  /* 0x00000005d2067210 */ /* 0x000fe40007fde0ff */
[-C--:B------:R-:W-:Y:S01]  /*174d0*/  @P2 LEA.HI.X R21, R5, R169.reuse, R4, 0x1, P0 ;  /* 0x000000a905152211 */ /* 0x080fe200000f0c04 */
[----:B------:R-:W-:Y:S01]  /*174e0*/  @!P2 STS.128 [R212+0x10000], RZ ;  /* 0x010000ffd400a388 */ /* 0x000fe20000000c00 */
[----:B------:R-:W-:Y:S02]  /*174f0*/  IADD3.X R4, R209, R4, RZ, P6, !PT ;  /* 0x00000004d1047210 */ /* 0x000fe400037fe4ff */
[CC--:B------:R-:W-:Y:S02]  /*17500*/  @P5 LEA R28, P6, R6.reuse, R168.reuse, 0x1 ;  /* 0x000000a8061c5211 */ /* 0x0c0fe400078c08ff */
[CC--:B------:R-:W-:Y:S01]  /*17510*/  @P4 LEA R22, P1, R6.reuse, R168.reuse, 0x1 ;  /* 0x000000a806164211 */ /* 0x0c0fe200078208ff */
[----:B------:R-:W-:Y:S01]  /*17520*/  @!PT LDS RZ, [RZ] ;  /* 0x00000000fffff984 */ /* 0x000fe20000000800 */
[----:B------:R-:W-:Y:S01]  /*17530*/  @!PT LDS RZ, [RZ] ;  /* 0x00000000fffff984 */ /* 0x000fe20000000800 */
[----:B------:R-:W-:Y:S01]  /*17540*/  @!PT LDS RZ, [RZ] ;  /* 0x00000000fffff984 */ /* 0x000fe20000000800 */
[----:B------:R2:W-:Y:S01]  /*17550*/  @P5 LDGSTS.E.BYPASS.LTC128B.128 [R212+0xc800], [R14.64] ;  /* 0x0c8000000ed45fae */ /* 0x0005e2000b901d48 */
[CCC-:B------:R-:W-:Y:S02]  /*17560*/  @P5 LEA.HI.X R29, R6.reuse, R169.reuse, R4.reuse, 0x1, P6 ;  /* 0x000000a9061d5211 */ /* 0x1c0fe400030f0c04 */
[CCC-:B------:R-:W-:Y:S02]  /*17570*/  @P4 LEA.HI.X R23, R6.reuse, R169.reuse, R4.reuse, 0x1, P1 ;  /* 0x000000a906174211 */ /* 0x1c0fe400008f0c04 */
[C---:B------:R-:W-:Y:S01]  /*17580*/  @P2 LEA R30, P0, R6.reuse, R168, 0x1 ;  /* 0x000000a8061e2211 */ /* 0x040fe200078008ff */
[----:B------:R-:W-:Y:S03]  /*17590*/  @!P5 STS.128 [R212+0xc800], RZ ;  /* 0x00c800ffd400d388 */ /* 0x000fe60000000c00 */
[----:B------:R-:W-:Y:S02]  /*175a0*/  @P2 LEA.HI.X R31, R6, R169, R4, 0x1, P0 ;  /* 0x000000a9061f2211 */ /* 0x000fe400000f0c04 */
[----:B------:R-:W-:Y:S01]  /*175b0*/  ISETP.GT.AND P0, PT, R222, R207, PT ;  /* 0x000000cfde00720c */ /* 0x000fe20003f04270 */
        /* <DEDUP_REMOVED lines=13> */
[----:B------:R2:W-:Y:S06]  /*17690*/  @P5 LDGSTS.E.BYPASS.LTC128B.128 [R212+0xd000], [R12.64] ;  /* 0x0d0000000cd45fae */ /* 0x0005ec000b901d48 */
        /* <DEDUP_REMOVED lines=26> */
[----:B------:R-:W-:Y:S06]  /*17840*/  LDSM.16.M88.4 R136, [R206] ;  /* 0x00000000ce88783b */ /* 0x000fec0000000200 */
[----:B------:R-:W1:Y:S06]  /*17850*/  LDSM.16.M88.4 R140, [R205+0x6000] ;  /* 0x00600000cd8c783b */ /* 0x000e6c0000000200 */
[----:B----4-:R-:W2:Y:S06]  /*17860*/  LDSM.16.M88.4 R16, [R205+0x6800] ;  /* 0x00680000cd10783b */ /* 0x010eac0000000200 */
[----:B------:R-:W5:Y:S06]  /*17870*/  LDSM.16.M88.4 R24, [R205+0x7000] ;  /* 0x00700000cd18783b */ /* 0x000f6c0000000200 */
[----:B------:R-:W0:Y:S06]  /*17880*/  LDGDEPBAR ;  /* 0x00000000000079af */ /* 0x000e2c0000000000 */
[----:B------:R-:W4:Y:S06]  /*17890*/  LDSM.16.M88.4 R32, [R205+0x7800] ;  /* 0x00780000cd20783b */ /* 0x000f2c0000000200 */
[----:B------:R-:W-:Y:S06]  /*178a0*/  LDSM.16.M88.4 R144, [R204] ;  /* 0x00000000cc90783b */ /* 0x000fec0000000200 */
[----:B------:R-:W4:Y:S01]  /*178b0*/  LDSM.16.M88.4 R148, [R203] ;  /* 0x00000000cb94783b */ /* 0x000f220000000200 */
[C---:B-1----:R-:W-:Y:S05]  /*178c0*/  HMMA.16816.F32 R4, R136.reuse, R140, RZ ;  /* 0x0000008c8804723c */ /* 0x042fea00000018ff */
[----:B------:R-:W1:Y:S03]  /*178d0*/  LDSM.16.M88.4 R152, [R195] ;  /* 0x00000000c398783b */ /* 0x000e660000000200 */
[C---:B---3--:R-:W-:Y:S03]  /*178e0*/  HMMA.16816.F32 R8, R136.reuse, R142, RZ ;  /* 0x0000008e8808723c */ /* 0x048fe600000018ff */
[----:B------:R-:W3:Y:S06]  /*178f0*/  LDSM.16.M88.4 R156, [R194] ;  /* 0x00000000c29c783b */ /* 0x000eec0000000200 */
[----:B------:R-:W1:Y:S01]  /*17900*/  LDSM.16.M88.4 R160, [R193] ;  /* 0x00000000c1a0783b */ /* 0x000e620000000200 */
        /* <DEDUP_REMOVED lines=9> */
[C---:B----4-:R-:W-:Y:S03]  /*179a0*/  HMMA.16816.F32 R28, R136.reuse, R32, RZ ;  /* 0x00000020881c723c */ /* 0x050fe600000018ff */
[----:B------:R-:W-:Y:S05]  /*179b0*/  LDSM.16.M88.4 R180, [R192] ;  /* 0x00000000c0b4783b */ /* 0x000fea0000000200 */
[----:B------:R-:W-:Y:S01]  /*179c0*/  HMMA.16816.F32 R32, R136, R34, RZ ;  /* 0x000000228820723c */ /* 0x000fe200000018ff */
[----:B------:R-:W4:Y:S07]  /*179d0*/  LDSM.16.M88.4 R136, [R199+0x6800] ;  /* 0x00680000c788783b */ /* 0x000f2e0000000200 */
[C---:B------:R-:W-:Y:S08]  /*179e0*/  HMMA.16816.F32 R4, R144.reuse, R148, R4 ;  /* 0x000000949004723c */ /* 0x040ff00000001804 */
[C---:B------:R-:W-:Y:S01]  /*179f0*/  HMMA.16816.F32 R8, R144.reuse, R150, R8 ;  /* 0x000000969008723c */ /* 0x040fe20000001808 */
[----:B------:R-:W-:Y:S07]  /*17a00*/  LDSM.16.M88.4 R148, [R192+0x1000] ;  /* 0x00100000c094783b */ /* 0x000fee0000000200 */
[C---:B-1----:R-:W-:Y:S08]  /*17a10*/  HMMA.16816.F32 R12, R144.reuse, R152, R12 ;  /* 0x00000098900c723c */ /* 0x042ff0000000180c */
[C---:B------:R-:W-:Y:S01]  /*17a20*/  HMMA.16816.F32 R16, R144.reuse, R154, R16 ;  /* 0x0000009a9010723c */ /* 0x040fe20000001810 */
[----:B------:R-:W-:Y:S07]  /*17a30*/  LDSM.16.M88.4 R152, [R192+0x1800] ;  /* 0x00180000c098783b */ /* 0x000fee0000000200 */
[C---:B---3--:R-:W-:Y:S08]  /*17a40*/  HMMA.16816.F32 R20, R144.reuse, R156, R20 ;  /* 0x0000009c9014723c */ /* 0x048ff00000001814 */
[C---:B------:R-:W-:Y:S01]  /*17a50*/  HMMA.16816.F32 R24, R144.reuse, R158, R24 ;  /* 0x0000009e9018723c */ /* 0x040fe20000001818 */
[----:B------:R-:W-:Y:S07]  /*17a60*/  LDSM.16.M88.4 R156, [R206+0x2000] ;  /* 0x00200000ce9c783b */ /* 0x000fee0000000200 */
[C---:B------:R-:W-:Y:S08]  /*17a70*/  HMMA.16816.F32 R28, R144.reuse, R160, R28 ;  /* 0x000000a0901c723c */ /* 0x040ff0000000181c */
[----:B------:R-:W-:Y:S01]  /*17a80*/  HMMA.16816.F32 R32, R144, R162, R32 ;  /* 0x000000a29020723c */ /* 0x000fe20000001820 */
[----:B------:R-:W1:Y:S06]  /*17a90*/  LDSM.16.M88.4 R144, [R192+0x800] ;  /* 0x00080000c090783b */ /* 0x000e6c0000000200 */
[----:B------:R-:W3:Y:S01]  /*17aa0*/  LDSM.16.M88.4 R160, [R205+0x8000] ;  /* 0x00800000cda0783b */ /* 0x000ee20000000200 */
[C---:B--2---:R-:W-:Y:S08]  /*17ab0*/  HMMA.16816.F32 R4, R164.reuse, R168, R4 ;  /* 0x000000a8a404723c */ /* 0x044ff00000001804 */
[C---:B------:R-:W-:Y:S01]  /*17ac0*/  HMMA.16816.F32 R8, R164.reuse, R170, R8 ;  /* 0x000000aaa408723c */ /* 0x040fe20000001808 */
[----:B------:R-:W-:Y:S07]  /*17ad0*/  LDSM.16.M88.4 R168, [R204+0x2000] ;  /* 0x00200000cca8783b */ /* 0x000fee0000000200 */
[C---:B----4-:R-:W-:Y:S08]  /*17ae0*/  HMMA.16816.F32 R12, R164.reuse, R136, R12 ;  /* 0x00000088a40c723c */ /* 0x050ff0000000180c */
[C---:B------:R-:W-:Y:S01]  /*17af0*/  HMMA.16816.F32 R16, R164.reuse, R138, R16 ;  /* 0x0000008aa410723c */ /* 0x040fe20000001810 */
[----:B------:R-:W2:Y:S07]  /*17b00*/  LDSM.16.M88.4 R136, [R205+0x8800] ;  /* 0x00880000cd88783b */ /* 0x000eae0000000200 */
[C---:B------:R-:W-:Y:S08]  /*17b10*/  HMMA.16816.F32 R20, R164.reuse, R140, R20 ;  /* 0x0000008ca414723c */ /* 0x040ff00000001814 */
[C---:B------:R-:W-:Y:S01]  /*17b20*/  HMMA.16816.F32 R24, R164.reuse, R142, R24 ;  /* 0x0000008ea418723c */ /* 0x040fe20000001818 */
[----:B------:R-:W4:Y:S07]  /*17b30*/  LDSM.16.M88.4 R140, [R205+0x9000] ;  /* 0x00900000cd8c783b */ /* 0x000f2e0000000200 */
[C---:B------:R-:W-:Y:S08]  /*17b40*/  HMMA.16816.F32 R28, R164.reuse, R172, R28 ;  /* 0x000000aca41c723c */ /* 0x040ff0000000181c */
[----:B------:R-:W-:Y:S01]  /*17b50*/  HMMA.16816.F32 R32, R164, R174, R32 ;  /* 0x000000aea420723c */ /* 0x000fe20000001820 */
[----:B------:R-:W5:Y:S06]  /*17b60*/  LDSM.16.M88.4 R164, [R205+0x9800] ;  /* 0x00980000cda4783b */ /* 0x000f6c0000000200 */
[----:B------:R-:W2:Y:S01]  /*17b70*/  LDSM.16.M88.4 R172, [R191] ;  /* 0x00000000bfac783b */ /* 0x000ea20000000200 */
[C---:B------:R-:W-:Y:S08]  /*17b80*/  HMMA.16816.F32 R4, R176.reuse, R180, R4 ;  /* 0x000000b4b004723c */ /* 0x040ff00000001804 */
[C---:B------:R-:W-:Y:S01]  /*17b90*/  HMMA.16816.F32 R8, R176.reuse, R182, R8 ;  /* 0x000000b6b008723c */ /* 0x040fe20000001808 */
[----:B------:R-:W-:Y:S07]  /*17ba0*/  LDSM.16.M88.4 R180, [R199+0x8000] ;  /* 0x00800000c7b4783b */ /* 0x000fee0000000200 */
[C---:B-1----:R-:W-:Y:S08]  /*17bb0*/  HMMA.16816.F32 R12, R176.reuse, R144, R12 ;  /* 0x00000090b00c723c */ /* 0x042ff0000000180c */
[C---:B------:R-:W-:Y:S01]  /*17bc0*/  HMMA.16816.F32 R16, R176.reuse, R146, R16 ;  /* 0x00000092b010723c */ /* 0x040fe20000001810 */
[----:B------:R-:W1:Y:S07]  /*17bd0*/  LDSM.16.M88.4 R144, [R190] ;  /* 0x00000000be90783b */ /* 0x000e6e0000000200 */
[C---:B------:R-:W-:Y:S08]  /*17be0*/  HMMA.16816.F32 R20, R176.reuse, R148, R20 ;  /* 0x00000094b014723c */ /* 0x040ff00000001814 */
[C---:B------:R-:W-:Y:S01]  /*17bf0*/  HMMA.16816.F32 R24, R176.reuse, R150, R24 ;  /* 0x00000096b018723c */ /* 0x040fe20000001818 */
[----:B------:R-:W1:Y:S07]  /*17c00*/  LDSM.16.M88.4 R148, [R189] ;  /* 0x00000000bd94783b */ /* 0x000e6e0000000200 */
[C---:B------:R-:W-:Y:S08]  /*17c10*/  HMMA.16816.F32 R28, R176.reuse, R152, R28 ;  /* 0x00000098b01c723c */ /* 0x040ff0000000181c */
[----:B------:R-:W-:Y:S01]  /*17c20*/  HMMA.16816.F32 R32, R176, R154, R32 ;  /* 0x0000009ab020723c */ /* 0x000fe20000001820 */
[----:B------:R-:W1:Y:S06]  /*17c30*/  LDSM.16.M88.4 R152, [R188] ;  /* 0x00000000bc98783b */ /* 0x000e6c0000000200 */
[----:B------:R-:W1:Y:S01]  /*17c40*/  LDSM.16.M88.4 R176, [R202+0x2000] ;  /* 0x00200000cab0783b */ /* 0x000e620000000200 */
[C---:B---3--:R-:W-:Y:S08]  /*17c50*/  HMMA.16816.F32 R4, R156.reuse, R160, R4 ;  /* 0x000000a09c04723c */ /* 0x048ff00000001804 */
[C---:B------:R-:W-:Y:S01]  /*17c60*/  HMMA.16816.F32 R8, R156.reuse, R162, R8 ;  /* 0x000000a29c08723c */ /* 0x040fe20000001808 */
[----:B------:R-:W-:Y:S07]  /*17c70*/  LDSM.16.M88.4 R160, [R201+0x2000] ;  /* 0x00200000c9a0783b */ /* 0x000fee0000000200 */
[C---:B--2---:R-:W-:Y:S08]  /*17c80*/  HMMA.16816.F32 R12, R156.reuse, R136, R12 ;  /* 0x000000889c0c723c */ /* 0x044ff0000000180c */
[C---:B------:R-:W-:Y:S01]  /*17c90*/  HMMA.16816.F32 R16, R156.reuse, R138, R16 ;  /* 0x0000008a9c10723c */ /* 0x040fe20000001810 */
[----:B------:R-:W2:Y:S07]  /*17ca0*/  LDSM.16.M88.4 R136, [R199+0x8800] ;  /* 0x00880000c788783b */ /* 0x000eae0000000200 */
[C---:B----4-:R-:W-:Y:S08]  /*17cb0*/  HMMA.16816.F32 R20, R156.reuse, R140, R20 ;  /* 0x0000008c9c14723c */ /* 0x050ff00000001814 */
[C---:B------:R-:W-:Y:S01]  /*17cc0*/  HMMA.16816.F32 R24, R156.reuse, R142, R24 ;  /* 0x0000008e9c18723c */ /* 0x040fe20000001818 */
[----:B------:R-:W3:Y:S07]  /*17cd0*/  LDSM.16.M88.4 R140, [R199+0x9000] ;  /* 0x00900000c78c783b */ /* 0x000eee0000000200 */
[C---:B-----5:R-:W-:Y:S08]  /*17ce0*/  HMMA.16816.F32 R28, R156.reuse, R164, R28 ;  /* 0x000000a49c1c723c */ /* 0x060ff0000000181c */
[----:B------:R-:W-:Y:S01]  /*17cf0*/  HMMA.16816.F32 R32, R156, R166, R32 ;  /* 0x000000a69c20723c */ /* 0x000fe20000001820 */
[----:B------:R-:W4:Y:S06]  /*17d00*/  LDSM.16.M88.4 R156, [R199+0x9800] ;  /* 0x00980000c79c783b */ /* 0x000f2c0000000200 */
[----:B------:R-:W5:Y:S01]  /*17d10*/  LDSM.16.M88.4 R164, [R192+0x2000] ;  /* 0x00200000c0a4783b */ /* 0x000f620000000200 */
[C---:B------:R-:W-:Y:S08]  /*17d20*/  HMMA.16816.F32 R4, R168.reuse, R172, R4 ;  /* 0x000000aca804723c */ /* 0x040ff00000001804 */
[C---:B------:R-:W-:Y:S01]  /*17d30*/  HMMA.16816.F32 R8, R168.reuse, R174, R8 ;  /* 0x000000aea808723c */ /* 0x040fe20000001808 */
[----:B------:R-:W-:Y:S07]  /*17d40*/  LDSM.16.M88.4 R172, [R205+0xa000] ;  /* 0x00a00000cdac783b */ /* 0x000fee0000000200 */
[C---:B-1----:R-:W-:Y:S08]  /*17d50*/  HMMA.16816.F32 R12, R168.reuse, R144, R12 ;  /* 0x00000090a80c723c */ /* 0x042ff0000000180c */
[C---:B------:R-:W-:Y:S01]  /*17d60*/  HMMA.16816.F32 R16, R168.reuse, R146, R16 ;  /* 0x00000092a810723c */ /* 0x040fe20000001810 */
[----:B------:R-:W1:Y:S07]  /*17d70*/  LDSM.16.M88.4 R144, [R192+0x2800] ;  /* 0x00280000c090783b */ /* 0x000e6e0000000200 */
[C---:B------:R-:W-:Y:S08]  /*17d80*/  HMMA.16816.F32 R20, R168.reuse, R148, R20 ;  /* 0x00000094a814723c */ /* 0x040ff00000001814 */
[C---:B------:R-:W-:Y:S01]  /*17d90*/  HMMA.16816.F32 R24, R168.reuse, R150, R24 ;  /* 0x00000096a818723c */ /* 0x040fe20000001818 */
[----:B------:R-:W1:Y:S07]  /*17da0*/  LDSM.16.M88.4 R148, [R192+0x3000] ;  /* 0x00300000c094783b */ /* 0x000e6e0000000200 */
        /* <DEDUP_REMOVED lines=9> */
[----:B------:R-:W2:Y:S07]  /*17e40*/  LDSM.16.M88.4 R136, [R205+0xa800] ;  /* 0x00a80000cd88783b */ /* 0x000eae0000000200 */
[C---:B---3--:R-:W-:Y:S08]  /*17e50*/  HMMA.16816.F32 R20, R176.reuse, R140, R20 ;  /* 0x0000008cb014723c */ /* 0x048ff00000001814 */
[C---:B------:R-:W-:Y:S01]  /*17e60*/  HMMA.16816.F32 R24, R176.reuse, R142, R24 ;  /* 0x0000008eb018723c */ /* 0x040fe20000001818 */
[----:B------:R-:W3:Y:S07]  /*17e70*/  LDSM.16.M88.4 R140, [R205+0xb000] ;  /* 0x00b00000cd8c783b */ /* 0x000eee0000000200 */
[C---:B----4-:R-:W-:Y:S08]  /*17e80*/  HMMA.16816.F32 R28, R176.reuse, R156, R28 ;  /* 0x0000009cb01c723c */ /* 0x050ff0000000181c */
[----:B------:R-:W-:Y:S01]  /*17e90*/  HMMA.16816.F32 R32, R176, R158, R32 ;  /* 0x0000009eb020723c */ /* 0x000fe20000001820 */
[----:B------:R-:W4:Y:S06]  /*17ea0*/  LDSM.16.M88.4 R156, [R205+0xb800] ;  /* 0x00b80000cd9c783b */ /* 0x000f2c0000000200 */
[----:B------:R-:W2:Y:S01]  /*17eb0*/  LDSM.16.M88.4 R176, [R204+0x4000] ;  /* 0x00400000ccb0783b */ /* 0x000ea20000000200 */
[C---:B-----5:R-:W-:Y:S08]  /*17ec0*/  HMMA.16816.F32 R4, R160.reuse, R164, R4 ;  /* 0x000000a4a004723c */ /* 0x060ff00000001804 */
[C---:B------:R-:W-:Y:S01]  /*17ed0*/  HMMA.16816.F32 R8, R160.reuse, R166, R8 ;  /* 0x000000a6a008723c */ /* 0x040fe20000001808 */
[----:B------:R-:W-:Y:S07]  /*17ee0*/  LDSM.16.M88.4 R164, [R199+0xa000] ;  /* 0x00a00000c7a4783b */ /* 0x000fee0000000200 */
[C---:B-1----:R-:W-:Y:S08]  /*17ef0*/  HMMA.16816.F32 R12, R160.reuse, R144, R12 ;  /* 0x00000090a00c723c */ /* 0x042ff0000000180c */
[C---:B------:R-:W-:Y:S01]  /*17f00*/  HMMA.16816.F32 R16, R160.reuse, R146, R16 ;  /* 0x00000092a010723c */ /* 0x040fe20000001810 */
[----:B------:R-:W1:Y:S07]  /*17f10*/  LDSM.16.M88.4 R144, [R186] ;  /* 0x00000000ba90783b */ /* 0x000e6e0000000200 */
[C---:B------:R-:W-:Y:S08]  /*17f20*/  HMMA.16816.F32 R20, R160.reuse, R148, R20 ;  /* 0x00000094a014723c */ /* 0x040ff00000001814 */
[C---:B------:R-:W-:Y:S01]  /*17f30*/  HMMA.16816.F32 R24, R160.reuse, R150, R24 ;  /* 0x00000096a018723c */ /* 0x040fe20000001818 */
[----:B------:R-:W5:Y:S07]  /*17f40*/  LDSM.16.M88.4 R148, [R185] ;  /* 0x00000000b994783b */ /* 0x000f6e0000000200 */
[C---:B------:R-:W-:Y:S08]  /*17f50*/  HMMA.16816.F32 R28, R160.reuse, R152, R28 ;  /* 0x00000098a01c723c */ /* 0x040ff0000000181c */
[----:B------:R-:W-:Y:S01]  /*17f60*/  HMMA.16816.F32 R32, R160, R154, R32 ;  /* 0x0000009aa020723c */ /* 0x000fe20000001820 */
[----:B------:R-:W1:Y:S06]  /*17f70*/  LDSM.16.M88.4 R152, [R184] ;  /* 0x00000000b898783b */ /* 0x000e6c0000000200 */
[----:B------:R-:W1:Y:S01]  /*17f80*/  LDSM.16.M88.4 R160, [R202+0x4000] ;  /* 0x00400000caa0783b */ /* 0x000e620000000200 */
[C---:B------:R-:W-:Y:S08]  /*17f90*/  HMMA.16816.F32 R4, R168.reuse, R172, R4 ;  /* 0x000000aca804723c */ /* 0x040ff00000001804 */
[C---:B------:R-:W-:Y:S01]  /*17fa0*/  HMMA.16816.F32 R8, R168.reuse, R174, R8 ;  /* 0x000000aea808723c */ /* 0x040fe20000001808 */
[----:B------:R-:W-:Y:S07]  /*17fb0*/  LDSM.16.M88.4 R172, [R192+0x4000] ;  /* 0x00400000c0ac783b */ /* 0x000fee0000000200 */
        /* <DEDUP_REMOVED lines=10> */
[C---:B------:R-:W-:Y:S08]  /*18060*/  HMMA.16816.F32 R4, R176.reuse, R180, R4 ;  /* 0x000000b4b004723c */ /* 0x040ff00000001804 */
[C---:B------:R-:W-:Y:S08]  /*18070*/  HMMA.16816.F32 R8, R176.reuse, R182, R8 ;  /* 0x000000b6b008723c */ /* 0x040ff00000001808 */
[C---:B-1----:R-:W-:Y:S08]  /*18080*/  HMMA.16816.F32 R12, R176.reuse, R144, R12 ;  /* 0x00000090b00c723c */ /* 0x042ff0000000180c */
[C---:B------:R-:W-:Y:S08]  /*18090*/  HMMA.16816.F32 R16, R176.reuse, R146, R16 ;  /* 0x00000092b010723c */ /* 0x040ff00000001810 */
[C---:B-----5:R-:W-:Y:S08]  /*180a0*/  HMMA.16816.F32 R20, R176.reuse, R148, R20 ;  /* 0x00000094b014723c */ /* 0x060ff00000001814 */
[C---:B------:R-:W-:Y:S08]  /*180b0*/  HMMA.16816.F32 R24, R176.reuse, R150, R24 ;  /* 0x00000096b018723c */ /* 0x040ff00000001818 */
[C---:B------:R-:W-:Y:S08]  /*180c0*/  HMMA.16816.F32 R28, R176.reuse, R152, R28 ;  /* 0x00000098b01c723c */ /* 0x040ff0000000181c */
[----:B------:R-:W-:Y:S08]  /*180d0*/  HMMA.16816.F32 R32, R176, R154, R32 ;  /* 0x0000009ab020723c */ /* 0x000ff00000001820 */
[C---:B------:R-:W-:Y:S08]  /*180e0*/  HMMA.16816.F32 R4, R160.reuse, R164, R4 ;  /* 0x000000a4a004723c */ /* 0x040ff00000001804 */
[C---:B------:R-:W-:Y:S08]  /*180f0*/  HMMA.16816.F32 R8, R160.reuse, R166, R8 ;  /* 0x000000a6a008723c */ /* 0x040ff00000001808 */
[C---:B--2---:R-:W-:Y:S08]  /*18100*/  HMMA.16816.F32 R12, R160.reuse, R136, R12 ;  /* 0x00000088a00c723c */ /* 0x044ff0000000180c */
[C---:B------:R-:W-:Y:S01]  /*18110*/  HMMA.16816.F32 R16, R160.reuse, R138, R16 ;  /* 0x0000008aa010723c */ /* 0x040fe20000001810 */
[----:B------:R-:W1:Y:S07]  /*18120*/  LDSM.16.M88.4 R136, [R192+0x4800] ;  /* 0x00480000c088783b */ /* 0x000e6e0000000200 */
[C---:B---3--:R-:W-:Y:S08]  /*18130*/  HMMA.16816.F32 R20, R160.reuse, R140, R20 ;  /* 0x0000008ca014723c */ /* 0x048ff00000001814 */
[C---:B------:R-:W-:Y:S08]  /*18140*/  HMMA.16816.F32 R24, R160.reuse, R142, R24 ;  /* 0x0000008ea018723c */ /* 0x040ff00000001818 */
[C---:B----4-:R-:W-:Y:S08]  /*18150*/  HMMA.16816.F32 R28, R160.reuse, R156, R28 ;  /* 0x0000009ca01c723c */ /* 0x050ff0000000181c */
        /* <DEDUP_REMOVED lines=126> */
[-C--:B-1----:R-:W-:Y:S02]  /*18940*/  LEA.HI.X.SX32 R13, R7, R215.reuse, 0x2, P1 ;  /* 0x000000d7070d7211 */ /* 0x082fe400008f16ff */
        /* <DEDUP_REMOVED lines=18> */
.L_x_1947:
[CC--:B---3--:R-:W-:Y:S02]  /*18a70*/  LEA R14, P1, R6.reuse, R216.reuse, 0x1 ;  /* 0x000000d8060e7211 */ /* 0x0c8fe400078208ff */
        /* <DEDUP_REMOVED lines=10> */
[CCC-:B-1----:R-:W-:Y:S01]  /*18b20*/  @P5 LEA.HI.X R13, R5.reuse, R217.reuse, R4.reuse, 0x1, P6 ;  /* 0x000000d9050d5211 */ /* 0x1c2fe200030f0c04 */
        /* <DEDUP_REMOVED lines=77> */
.L_x_1946:
        /* <DEDUP_REMOVED lines=59> */
[----:B------:R-:W-:Y:S01]  /*193b0*/  ISETP.GT.AND P0, PT, R222, R207, PT ;  /* 0x000000cfde00720c */ /* 0x000fe20003f04270 */
[----:B------:R-:W-:Y:S01]  /*193c0*/  FFMA.FTZ R175, R174, c[0x0][0x23c], -R151 ;  /* 0x00008f00aeaf7a23 */ /* 0x000fe20000010897 */
[----:B------:R-:W2:Y:S01]  /*193d0*/  MUFU.EX2 R2, R6 ;  /* 0x0000000600027308 */ /* 0x000ea20000000800 */
[--C-:B------:R-:W-:Y:S02]  /*193e0*/  FFMA.FTZ R173, R153, c[0x0][0x23c], -R145.reuse ;  /* 0x00008f0099ad7a23 */ /* 0x100fe40000010891 */
[----:B------:R-:W-:Y:S02]  /*193f0*/  FFMA.FTZ R172, R172, c[0x0][0x23c], -R145 ;  /* 0x00008f00acac7a23 */ /* 0x000fe40000010891 */
[----:B------:R-:W-:Y:S02]  /*19400*/  FFMA.FTZ R174, R240, c[0x0][0x23c], -R151 ;  /* 0x00008f00f0ae7a23 */ /* 0x000fe40000010897 */
[--C-:B------:R-:W-:Y:S02]  /*19410*/  FFMA.FTZ R171, R238, c[0x0][0x23c], -R145.reuse ;  /* 0x00008f00eeab7a23 */ /* 0x100fe40000010891 */
[----:B------:R-:W-:Y:S01]  /*19420*/  FFMA.FTZ R170, R236, c[0x0][0x23c], -R145 ;  /* 0x00008f00ecaa7a23 */ /* 0x000fe20000010891 */
        /* <DEDUP_REMOVED lines=34> */
[----:B------:R-:W-:Y:S01]  /*19650*/  FFMA.FTZ R233, R152, c[0x0][0x23c], -R145 ;  /* 0x00008f0098e97a23 */ /* 0x000fe20000010891 */
[----:B--2---:R-:W-:Y:S01]  /*19660*/  F2FP.PACK_AB R129, R172, R173 ;  /* 0x000000adac81723e */ /* 0x004fe200000000ff */
[--C-:B------:R-:W-:Y:S02]  /*19670*/  FFMA.FTZ R234, R147, c[0x0][0x23c], -R151.reuse ;  /* 0x00008f0093ea7a23 */ /* 0x100fe40000010897 */
[----:B------:R-:W-:Y:S02]  /*19680*/  FFMA.FTZ R235, R149, c[0x0][0x23c], -R151 ;  /* 0x00008f0095eb7a23 */ /* 0x000fe40000010897 */
[--C-:B------:R-:W-:Y:S02]  /*19690*/  FFMA.FTZ R236, R150, c[0x0][0x23c], -R145.reuse ;  /* 0x00008f0096ec7a23 */ /* 0x100fe40000010891 */
[----:B------:R-:W-:Y:S01]  /*196a0*/  MUFU.EX2 R171, R171 ;  /* 0x000000ab00ab7308 */ /* 0x000fe20000000800 */
[----:B------:R-:W-:Y:S02]  /*196b0*/  FFMA.FTZ R237, R148, c[0x0][0x23c], -R145 ;  /* 0x00008f0094ed7a23 */ /* 0x000fe40000010891 */
[--C-:B------:R-:W-:Y:S02]  /*196c0*/  FFMA.FTZ R238, R146, c[0x0][0x23c], -R151.reuse ;  /* 0x00008f0092ee7a23 */ /* 0x100fe40000010897 */
[C---:B------:R-:W-:Y:S02]  /*196d0*/  FMUL.FTZ R36, R2.reuse, R36 ;  /* 0x0000002402247220 */ /* 0x040fe40000410000 */
[----:B------:R-:W-:Y:S02]  /*196e0*/  FMUL.FTZ R37, R2, R37 ;  /* 0x0000002502257220 */ /* 0x000fe40000410000 */
[C---:B------:R-:W-:Y:S01]  /*196f0*/  FMUL.FTZ R38, R0.reuse, R38 ;  /* 0x0000002600267220 */ /* 0x040fe20000410000 */
[----:B------:R-:W2:Y:S01]  /*19700*/  MUFU.EX2 R170, R170 ;  /* 0x000000aa00aa7308 */ /* 0x000ea20000000800 */
[----:B------:R-:W-:Y:S02]  /*19710*/  FMUL.FTZ R39, R0, R39 ;  /* 0x0000002700277220 */ /* 0x000fe40000410000 */
[----:B------:R-:W-:Y:S01]  /*19720*/  FMUL.FTZ R40, R2, R40 ;  /* 0x0000002802287220 */ /* 0x000fe20000410000 */
[----:B-1----:R-:W-:Y:S01]  /*19730*/  F2FP.PACK_AB R130, R174, R175 ;  /* 0x000000afae82723e */ /* 0x002fe200000000ff */
[----:B------:R-:W-:Y:S02]  /*19740*/  FMUL.FTZ R41, R2, R41 ;  /* 0x0000002902297220 */ /* 0x000fe40000410000 */
[C---:B------:R-:W-:Y:S02]  /*19750*/  FMUL.FTZ R42, R0.reuse, R42 ;  /* 0x0000002a002a7220 */ /* 0x040fe40000410000 */
[----:B------:R-:W-:Y:S01]  /*19760*/  FMUL.FTZ R43, R0, R43 ;  /* 0x0000002b002b7220 */ /* 0x000fe20000410000 */
[----:B------:R-:W-:Y:S01]  /*19770*/  MUFU.EX2 R227, R227 ;  /* 0x000000e300e37308 */ /* 0x000fe20000000800 */
[C---:B------:R-:W-:Y:S02]  /*19780*/  FMUL.FTZ R44, R2.reuse, R44 ;  /* 0x0000002c022c7220 */ /* 0x040fe40000410000 */
[----:B------:R-:W-:Y:S02]  /*19790*/  FMUL.FTZ R45, R2, R45 ;  /* 0x0000002d022d7220 */ /* 0x000fe40000410000 */
[C---:B------:R-:W-:Y:S02]  /*197a0*/  FMUL.FTZ R46, R0.reuse, R46 ;  /* 0x0000002e002e7220 */ /* 0x040fe40000410000 */
[----:B------:R-:W-:Y:S02]  /*197b0*/  FMUL.FTZ R47, R0, R47 ;  /* 0x0000002f002f7220 */ /* 0x000fe40000410000 */
[C---:B------:R-:W-:Y:S01]  /*197c0*/  FMUL.FTZ R48, R2.reuse, R48 ;  /* 0x0000003002307220 */ /* 0x040fe20000410000 */
[----:B------:R-:W-:Y:S01]  /*197d0*/  MUFU.EX2 R229, R229 ;  /* 0x000000e500e57308 */ /* 0x000fe20000000800 */
[----:B------:R-:W-:Y:S02]  /*197e0*/  FMUL.FTZ R49, R2, R49 ;  /* 0x0000003102317220 */ /* 0x000fe40000410000 */
[----:B------:R-:W-:Y:S01]  /*197f0*/  FMUL.FTZ R50, R0, R50 ;  /* 0x0000003200327220 */ /* 0x000fe20000410000 */
[----:B--2---:R-:W-:Y:S01]  /*19800*/  F2FP.PACK_AB R131, R170, R171 ;  /* 0x000000abaa83723e */ /* 0x004fe200000000ff */
[----:B------:R-:W-:Y:S02]  /*19810*/  FMUL.FTZ R51, R0, R51 ;  /* 0x0000003300337220 */ /* 0x000fe40000410000 */
[C---:B------:R-:W-:Y:S02]  /*19820*/  FMUL.FTZ R52, R2.reuse, R52 ;  /* 0x0000003402347220 */ /* 0x040fe40000410000 */
[----:B------:R-:W-:Y:S01]  /*19830*/  FMUL.FTZ R53, R2, R53 ;  /* 0x0000003502357220 */ /* 0x000fe20000410000 */
[----:B------:R-:W-:Y:S01]  /*19840*/  MUFU.EX2 R231, R231 ;  /* 0x000000e700e77308 */ /* 0x000fe20000000800 */
[C---:B------:R-:W-:Y:S05]  /*19850*/  HMMA.16816.F32 R4, R128.reuse, R12, R4 ;  /* 0x0000000c8004723c */ /* 0x040fea0000001804 */
[----:B------:R-:W-:Y:S02]  /*19860*/  FMUL.FTZ R54, R0, R54 ;  /* 0x0000003600367220 */ /* 0x000fe40000410000 */
[C---:B------:R-:W-:Y:S01]  /*19870*/  FMUL.FTZ R12, R2.reuse, R120 ;  /* 0x00000078020c7220 */ /* 0x040fe20000410000 */
[C---:B------:R-:W-:Y:S01]  /*19880*/  HMMA.16816.F32 R8, R128.reuse, R14, R8 ;  /* 0x0000000e8008723c */ /* 0x040fe20000001808 */
[----:B------:R-:W-:Y:S03]  /*19890*/  MUFU.EX2 R233, R233 ;  /* 0x000000e900e97308 */ /* 0x000fe60000000800 */
[----:B------:R-:W-:Y:S02]  /*198a0*/  FMUL.FTZ R13, R2, R121 ;  /* 0x00000079020d7220 */ /* 0x000fe40000410000 */
[C---:B------:R-:W-:Y:S02]  /*198b0*/  FMUL.FTZ R55, R0.reuse, R55 ;  /* 0x0000003700377220 */ /* 0x040fe40000410000 */
[C---:B------:R-:W-:Y:S03]  /*198c0*/  FMUL.FTZ R14, R0.reuse, R122 ;  /* 0x0000007a000e7220 */ /* 0x040fe60000410000 */
[----:B------:R-:W-:Y:S01]  /*198d0*/  MUFU.EX2 R234, R234 ;  /* 0x000000ea00ea7308 */ /* 0x000fe20000000800 */
[----:B------:R-:W-:Y:S02]  /*198e0*/  FMUL.FTZ R15, R0, R123 ;  /* 0x0000007b000f7220 */ /* 0x000fe40000410000 */
[----:B------:R-:W1:Y:S01]  /*198f0*/  LDSM.16.MT88.4 R120, [R196+0xc000] ;  /* 0x00c00000c478783b */ /* 0x000e620000004200 */
[C---:B------:R-:W-:Y:S02]  /*19900*/  FMUL.FTZ R56, R2.reuse, R56 ;  /* 0x0000003802387220 */ /* 0x040fe40000410000 */
[----:B------:R-:W-:Y:S02]  /*19910*/  FMUL.FTZ R57, R2, R57 ;  /* 0x0000003902397220 */ /* 0x000fe40000410000 */
[C---:B------:R-:W-:Y:S02]  /*19920*/  HMMA.16816.F32 R12, R128.reuse, R20, R12 ;  /* 0x00000014800c723c */ /* 0x040fe4000000180c */
[----:B------:R-:W-:Y:S01]  /*19930*/  MUFU.EX2 R235, R235 ;  /* 0x000000eb00eb7308 */ /* 0x000fe20000000800 */
[C---:B------:R-:W-:Y:S02]  /*19940*/  FMUL.FTZ R58, R0.reuse, R58 ;  /* 0x0000003a003a7220 */ /* 0x040fe40000410000 */
[----:B------:R-:W-:Y:S02]  /*19950*/  FMUL.FTZ R59, R0, R59 ;  /* 0x0000003b003b7220 */ /* 0x000fe40000410000 */
[C---:B------:R-:W-:Y:S01]  /*19960*/  FMUL.FTZ R20, R2.reuse, R112 ;  /* 0x0000007002147220 */ /* 0x040fe20000410000 */
[C---:B------:R-:W-:Y:S04]  /*19970*/  HMMA.16816.F32 R16, R128.reuse, R22, R16 ;  /* 0x000000168010723c */ /* 0x040fe80000001810 */
[C---:B------:R-:W-:Y:S01]  /*19980*/  FMUL.FTZ R21, R2.reuse, R113 ;  /* 0x0000007102157220 */ /* 0x040fe20000410000 */
[----:B------:R-:W-:Y:S01]  /*19990*/  MUFU.EX2 R236, R236 ;  /* 0x000000ec00ec7308 */ /* 0x000fe20000000800 */
[----:B------:R-:W-:Y:S02]  /*199a0*/  FMUL.FTZ R60, R2, R60 ;  /* 0x0000003c023c7220 */ /* 0x000fe40000410000 */
[C---:B------:R-:W-:Y:S04]  /*199b0*/  FMUL.FTZ R22, R0.reuse, R114 ;  /* 0x0000007200167220 */ /* 0x040fe80000410000 */
[----:B------:R-:W-:Y:S02]  /*199c0*/  FMUL.FTZ R23, R0, R115 ;  /* 0x0000007300177220 */ /* 0x000fe40000410000 */
[----:B------:R-:W2:Y:S01]  /*199d0*/  LDSM.16.MT88.4 R112, [R200+0xe000] ;  /* 0x00e00000c870783b */ /* 0x000ea20000004200 */
[----:B------:R-:W-:Y:S01]  /*199e0*/  FMUL.FTZ R61, R2, R61 ;  /* 0x0000003d023d7220 */ /* 0x000fe20000410000 */
[----:B------:R-:W-:Y:S01]  /*199f0*/  MUFU.EX2 R237, R237 ;  /* 0x000000ed00ed7308 */ /* 0x000fe20000000800 */
[C---:B------:R-:W-:Y:S02]  /*19a00*/  FMUL.FTZ R62, R0.reuse, R62 ;  /* 0x0000003e003e7220 */ /* 0x040fe40000410000 */
[C---:B------:R-:W-:Y:S03]  /*19a10*/  HMMA.16816.F32 R20, R128.reuse, R28, R20 ;  /* 0x0000001c8014723c */ /* 0x040fe60000001814 */
[----:B------:R-:W-:Y:S02]  /*19a20*/  FMUL.FTZ R63, R0, R63 ;  /* 0x0000003f003f7220 */ /* 0x000fe40000410000 */
[C---:B------:R-:W-:Y:S02]  /*19a30*/  FMUL.FTZ R64, R2.reuse, R64 ;  /* 0x0000004002407220 */ /* 0x040fe40000410000 */
[C---:B------:R-:W-:Y:S01]  /*19a40*/  FMUL.FTZ R28, R2.reuse, R104 ;  /* 0x00000068021c7220 */ /* 0x040fe20000410000 */
[C---:B------:R-:W-:Y:S01]  /*19a50*/  HMMA.16816.F32 R24, R128.reuse, R30, R24 ;  /* 0x0000001e8018723c */ /* 0x040fe20000001818 */
[----:B------:R-:W-:Y:S03]  /*19a60*/  MUFU.EX2 R238, R238 ;  /* 0x000000ee00ee7308 */ /* 0x000fe60000000800 */
[C---:B------:R-:W-:Y:S02]  /*19a70*/  FMUL.FTZ R29, R2.reuse, R105 ;  /* 0x00000069021d7220 */ /* 0x040fe40000410000 */
[----:B------:R-:W-:Y:S02]  /*19a80*/  FMUL.FTZ R65, R2, R65 ;  /* 0x0000004102417220 */ /* 0x000fe40000410000 */
[C---:B------:R-:W-:Y:S04]  /*19a90*/  FMUL.FTZ R30, R0.reuse, R106 ;  /* 0x0000006a001e7220 */ /* 0x040fe80000410000 */
[C---:B------:R-:W-:Y:S02]  /*19aa0*/  FMUL.FTZ R31, R0.reuse, R107 ;  /* 0x0000006b001f7220 */ /* 0x040fe40000410000 */
[----:B------:R-:W3:Y:S01]  /*19ab0*/  LDSM.16.MT88.4 R104, [R198+0xe000] ;  /* 0x00e00000c668783b */ /* 0x000ee20000004200 */
[C---:B------:R-:W-:Y:S02]  /*19ac0*/  FMUL.FTZ R66, R0.reuse, R66 ;  /* 0x0000004200427220 */ /* 0x040fe40000410000 */
[----:B------:R-:W-:Y:S02]  /*19ad0*/  FMUL.FTZ R67, R0, R67 ;  /* 0x0000004300437220 */ /* 0x000fe40000410000 */
[C---:B-1----:R-:W-:Y:S03]  /*19ae0*/  HMMA.16816.F32 R28, R128.reuse, R120, R28 ;  /* 0x00000078801c723c */ /* 0x042fe6000000181c */
[C---:B------:R-:W-:Y:S02]  /*19af0*/  FMUL.FTZ R68, R2.reuse, R68 ;  /* 0x0000004402447220 */ /* 0x040fe40000410000 */
[----:B------:R-:W-:Y:S02]  /*19b00*/  FMUL.FTZ R69, R2, R69 ;  /* 0x0000004502457220 */ /* 0x000fe40000410000 */
[C---:B------:R-:W-:Y:S01]  /*19b10*/  FMUL.FTZ R70, R0.reuse, R70 ;  /* 0x0000004600467220 */ /* 0x040fe20000410000 */
[C---:B------:R-:W-:Y:S01]  /*19b20*/  HMMA.16816.F32 R32, R128.reuse, R122, R32 ;  /* 0x0000007a8020723c */ /* 0x040fe20000001820 */
[----:B------:R-:W-:Y:S03]  /*19b30*/  LDSM.16.MT88.4 R120, [R196+0xc800] ;  /* 0x00c80000c478783b */ /* 0x000fe60000004200 */
[----:B------:R-:W-:Y:S02]  /*19b40*/  FMUL.FTZ R71, R0, R71 ;  /* 0x0000004700477220 */ /* 0x000fe40000410000 */
[C---:B------:R-:W-:Y:S02]  /*19b50*/  FMUL.FTZ R72, R2.reuse, R72 ;  /* 0x0000004802487220 */ /* 0x040fe40000410000 */
[C---:B--2---:R-:W-:Y:S04]  /*19b60*/  HMMA.16816.F32 R36, R128.reuse, R112, R36 ;  /* 0x000000708024723c */ /* 0x044fe80000001824 */
[----:B------:R-:W-:Y:S02]  /*19b70*/  FMUL.FTZ R73, R2, R73 ;  /* 0x0000004902497220 */ /* 0x000fe40000410000 */
[C---:B------:R-:W-:Y:S02]  /*19b80*/  FMUL.FTZ R74, R0.reuse, R74 ;  /* 0x0000004a004a7220 */ /* 0x040fe40000410000 */
[C---:B------:R-:W-:Y:S01]  /*19b90*/  HMMA.16816.F32 R40, R128.reuse, R114, R40 ;  /* 0x000000728028723c */ /* 0x040fe20000001828 */
[----:B------:R-:W-:Y:S03]  /*19ba0*/  LDSM.16.MT88.4 R112, [R200+0xc800] ;  /* 0x00c80000c870783b */ /* 0x000fe60000004200 */
[----:B------:R-:W-:Y:S02]  /*19bb0*/  FMUL.FTZ R75, R0, R75 ;  /* 0x0000004b004b7220 */ /* 0x000fe40000410000 */
[C---:B------:R-:W-:Y:S02]  /*19bc0*/  FMUL.FTZ R76, R2.reuse, R76 ;  /* 0x0000004c024c7220 */ /* 0x040fe40000410000 */
[----:B------:R-:W-:Y:S01]  /*19bd0*/  FMUL.FTZ R77, R2, R77 ;  /* 0x0000004d024d7220 */ /* 0x000fe20000410000 */
[C---:B---3--:R-:W-:Y:S03]  /*19be0*/  HMMA.16816.F32 R44, R128.reuse, R104, R44 ;  /* 0x00000068802c723c */ /* 0x048fe6000000182c */
[C---:B------:R-:W-:Y:S02]  /*19bf0*/  FMUL.FTZ R78, R0.reuse, R78 ;  /* 0x0000004e004e7220 */ /* 0x040fe40000410000 */
        /* <DEDUP_REMOVED lines=15> */
[--C-:B------:R-:W-:Y:S02]  /*19cf0*/  FFMA.FTZ R178, R178, c[0x0][0x23c], -R151.reuse ;  /* 0x00008f00b2b27a23 */ /* 0x100fe40000010897 */
[C---:B------:R-:W-:Y:S01]  /*19d00*/  HMMA.16816.F32 R64, R128.reuse, R110, R64 ;  /* 0x0000006e8040723c */ /* 0x040fe20000001840 */
[----:B------:R-:W3:Y:S03]  /*19d10*/  LDSM.16.MT88.4 R108, [R197+0x10000] ;  /* 0x01000000c56c783b */ /* 0x000ee60000004200 */
[----:B------:R-:W-:Y:S01]  /*19d20*/  FFMA.FTZ R179, R232, c[0x0][0x23c], -R151 ;  /* 0x00008f00e8b37a23 */ /* 0x000fe20000010897 */
[----:B------:R-:W-:Y:S01]  /*19d30*/  MUFU.EX2 R178, R178 ;  /* 0x000000b200b27308 */ /* 0x000fe20000000800 */
[--C-:B------:R-:W-:Y:S02]  /*19d40*/  FFMA.FTZ R232, R154, c[0x0][0x23c], -R145.reuse ;  /* 0x00008f009ae87a23 */ /* 0x100fe40000010891 */
[--C-:B------:R-:W-:Y:S01]  /*19d50*/  FFMA.FTZ R180, R180, c[0x0][0x23c], -R145.reuse ;  /* 0x00008f00b4b47a23 */ /* 0x100fe20000010891 */
[C---:B-1----:R-:W-:Y:S01]  /*19d60*/  HMMA.16816.F32 R68, R128.reuse, R104, R68 ;  /* 0x000000688044723c */ /* 0x042fe20000001844 */
[----:B------:R-:W-:Y:S02]  /*19d70*/  LDSM.16.MT88.4 R152, [R198+0xf800] ;  /* 0x00f80000c698783b */ /* 0x000fe40000004200 */
[----:B------:R-:W-:Y:S02]  /*19d80*/  FFMA.FTZ R181, R230, c[0x0][0x23c], -R145 ;  /* 0x00008f00e6b57a23 */ /* 0x000fe40000010891 */
[--C-:B------:R-:W-:Y:S01]  /*19d90*/  FFMA.FTZ R230, R158, c[0x0][0x23c], -R151.reuse ;  /* 0x00008f009ee67a23 */ /* 0x100fe20000010897 */
[----:B------:R-:W1:Y:S01]  /*19da0*/  MUFU.EX2 R179, R179 ;  /* 0x000000b300b37308 */ /* 0x000e620000000800 */
[----:B------:R-:W-:Y:S01]  /*19db0*/  FFMA.FTZ R183, R228, c[0x0][0x23c], -R151 ;  /* 0x00008f00e4b77a23 */ /* 0x000fe20000010897 */
[C---:B------:R-:W-:Y:S01]  /*19dc0*/  HMMA.16816.F32 R72, R128.reuse, R106, R72 ;  /* 0x0000006a8048723c */ /* 0x040fe20000001848 */
[----:B------:R-:W4:Y:S03]  /*19dd0*/  LDSM.16.MT88.4 R104, [R196+0x10000] ;  /* 0x01000000c468783b */ /* 0x000f260000004200 */
[----:B------:R-:W-:Y:S02]  /*19de0*/  FFMA.FTZ R228, R162, c[0x0][0x23c], -R145 ;  /* 0x00008f00a2e47a23 */ /* 0x000fe40000010891 */
[----:B------:R-:W-:Y:S02]  /*19df0*/  FFMA.FTZ R182, R182, c[0x0][0x23c], -R151 ;  /* 0x00008f00b6b67a23 */ /* 0x000fe40000010897 */
[C---:B--2---:R-:W-:Y:S01]  /*19e00*/  HMMA.16816.F32 R76, R128.reuse, R100, R76 ;  /* 0x00000064804c723c */ /* 0x044fe2000000184c */
[----:B------:R-:W-:Y:S01]  /*19e10*/  LDSM.16.MT88.4 R156, [R197+0xf800] ;  /* 0x00f80000c59c783b */ /* 0x000fe20000004200 */
[----:B------:R-:W-:Y:S02]  /*19e20*/  MUFU.EX2 R180, R180 ;  /* 0x000000b400b47308 */ /* 0x000fe40000000800 */
[--C-:B------:R-:W-:Y:S02]  /*19e30*/  FFMA.FTZ R224, R224, c[0x0][0x23c], -R145.reuse ;  /* 0x00008f00e0e07a23 */ /* 0x100fe40000010891 */
[----:B------:R-:W-:Y:S02]  /*19e40*/  FFMA.FTZ R225, R226, c[0x0][0x23c], -R145 ;  /* 0x00008f00e2e17a23 */ /* 0x000fe40000010891 */
[C---:B------:R-:W-:Y:S01]  /*19e50*/  HMMA.16816.F32 R80, R128.reuse, R102, R80 ;  /* 0x000000668050723c */ /* 0x040fe20000001850 */
[----:B------:R-:W-:Y:S03]  /*19e60*/  LDSM.16.MT88.4 R160, [R196+0xf800] ;  /* 0x00f80000c4a0783b */ /* 0x000fe60000004200 */
[--C-:B------:R-:W-:Y:S01]  /*19e70*/  FFMA.FTZ R226, R166, c[0x0][0x23c], -R151.reuse ;  /* 0x00008f00a6e27a23 */ /* 0x100fe20000010897 */
[----:B------:R-:W2:Y:S01]  /*19e80*/  MUFU.EX2 R181, R181 ;  /* 0x000000b500b57308 */ /* 0x000ea20000000800 */
[----:B------:R-:W-:Y:S01]  /*19e90*/  FFMA.FTZ R151, R144, c[0x0][0x23c], -R151 ;  /* 0x00008f0090977a23 */ /* 0x000fe20000010897 */
[----:B-1----:R-:W-:Y:S01]  /*19ea0*/  F2FP.PACK_AB R100, R179, R178 ;  /* 0x000000b2b364723e */ /* 0x002fe200000000ff */
[C---:B---3--:R-:W-:Y:S01]  /*19eb0*/  HMMA.16816.F32 R84, R128.reuse, R108, R84 ;  /* 0x0000006c8054723c */ /* 0x048fe20000001854 */
[----:B------:R-:W-:Y:S03]  /*19ec0*/  LDSM.16.MT88.4 R164, [R200+0x11800] ;  /* 0x01180000c8a4783b */ /* 0x000fe60000004200 */
[C---:B------:R-:W-:Y:S02]  /*19ed0*/  FMUL.FTZ R88, R2.reuse, R88 ;  /* 0x0000005802587220 */ /* 0x040fe40000410000 */
[----:B------:R-:W-:Y:S01]  /*19ee0*/  FMUL.FTZ R89, R2, R89 ;  /* 0x0000005902597220 */ /* 0x000fe20000410000 */
[----:B------:R-:W-:Y:S01]  /*19ef0*/  MUFU.EX2 R183, R183 ;  /* 0x000000b700b77308 */ /* 0x000fe20000000800 */
[C---:B------:R-:W-:Y:S04]  /*19f00*/  FMUL.FTZ R90, R0.reuse, R90 ;  /* 0x0000005a005a7220 */ /* 0x040fe80000410000 */
[----:B------:R-:W-:Y:S02]  /*19f10*/  FMUL.FTZ R91, R0, R91 ;  /* 0x0000005b005b7220 */ /* 0x000fe40000410000 */
[C---:B------:R-:W-:Y:S02]  /*19f20*/  FMUL.FTZ R92, R2.reuse, R92 ;  /* 0x0000005c025c7220 */ /* 0x040fe40000410000 */
[----:B------:R-:W-:Y:S01]  /*19f30*/  FMUL.FTZ R93, R2, R93 ;  /* 0x0000005d025d7220 */ /* 0x000fe20000410000 */
[----:B------:R-:W1:Y:S01]  /*19f40*/  MUFU.EX2 R182, R182 ;  /* 0x000000b600b67308 */ /* 0x000e620000000800 */
[C---:B------:R-:W-:Y:S01]  /*19f50*/  FMUL.FTZ R94, R0.reuse, R94 ;  /* 0x0000005e005e7220 */ /* 0x040fe20000410000 */
[C---:B------:R-:W-:Y:S01]  /*19f60*/  HMMA.16816.F32 R88, R128.reuse, R110, R88 ;  /* 0x0000006e8058723c */ /* 0x040fe20000001858 */
[----:B------:R-:W3:Y:S02]  /*19f70*/  LDSM.16.MT88.4 R108, [R197+0xc800] ;  /* 0x00c80000c56c783b */ /* 0x000ee40000004200 */
[----:B------:R-:W-:Y:S01]  /*19f80*/  FMUL.FTZ R95, R0, R95 ;  /* 0x0000005f005f7220 */ /* 0x000fe20000410000 */
[----:B--2---:R-:W-:Y:S01]  /*19f90*/  F2FP.PACK_AB R101, R181, R180 ;  /* 0x000000b4b565723e */ /* 0x004fe200000000ff */
[C---:B------:R-:W-:Y:S02]  /*19fa0*/  FMUL.FTZ R96, R2.reuse, R96 ;  /* 0x0000006002607220 */ /* 0x040fe40000410000 */
[----:B------:R-:W-:Y:S01]  /*19fb0*/  FMUL.FTZ R97, R2, R97 ;  /* 0x0000006102617220 */ /* 0x000fe20000410000 */
[----:B------:R-:W-:Y:S01]  /*19fc0*/  MUFU.EX2 R224, R224 ;  /* 0x000000e000e07308 */ /* 0x000fe20000000800 */
[C---:B------:R-:W-:Y:S01]  /*19fd0*/  FMUL.FTZ R98, R0.reuse, R98 ;  /* 0x0000006200627220 */ /* 0x040fe20000410000 */
[C---:B----4-:R-:W-:Y:S03]  /*19fe0*/  HMMA.16816.F32 R92, R128.reuse, R104, R92 ;  /* 0x00000068805c723c */ /* 0x050fe6000000185c */
[----:B------:R-:W-:Y:S02]  /*19ff0*/  FMUL.FTZ R99, R0, R99 ;  /* 0x0000006300637220 */ /* 0x000fe40000410000 */
[--C-:B------:R-:W-:Y:S02]  /*1a000*/  FFMA.FTZ R134, R134, c[0x0][0x23c], -R145.reuse ;  /* 0x00008f0086867a23 */ /* 0x100fe40000010891 */
[----:B------:R-:W-:Y:S01]  /*1a010*/  FFMA.FTZ R145, R133, c[0x0][0x23c], -R145 ;  /* 0x00008f0085917a23 */ /* 0x000fe20000010891 */
[----:B------:R-:W2:Y:S01]  /*1a020*/  MUFU.EX2 R225, R225 ;  /* 0x000000e100e17308 */ /* 0x000ea20000000800 */
[----:B------:R-:W-:Y:S01]  /*1a030*/  FFMA.FTZ R177, R2, R223, R177 ;  /* 0x000000df02b17223 */ /* 0x000fe200000100b1 */
[----:B------:R-:W-:Y:S01]  /*1a040*/  HMMA.16816.F32 R96, R128, R106, R96 ;  /* 0x0000006a8060723c */ /* 0x000fe20000001860 */
[----:B------:R-:W4:Y:S02]  /*1a050*/  LDSM.16.MT88.4 R104, [R196+0xe800] ;  /* 0x00e80000c468783b */ /* 0x000f240000004200 */
[----:B-1----:R-:W-:Y:S01]  /*1a060*/  F2FP.PACK_AB R102, R182, R183 ;  /* 0x000000b7b666723e */ /* 0x002fe200000000ff */
[----:B------:R-:W-:Y:S01]  /*1a070*/  FFMA.FTZ R173, R0, R219, R173 ;  /* 0x000000db00ad7223 */ /* 0x000fe200000100ad */
[----:B------:R-:W-:Y:S01]  /*1a080*/  IADD3 R0, R222, -0x1, RZ ;  /* 0xffffffffde007810 */ /* 0x000fe20007ffe0ff */
[----:B------:R-:W-:Y:S02]  /*1a090*/  FADD.FTZ R176, R176, R177 ;  /* 0x000000b1b0b07221 */ /* 0x000fe40000010000 */
[----:B------:R1:W-:Y:S01]  /*1a0a0*/  MUFU.EX2 R239, R151 ;  /* 0x0000009700ef7308 */ /* 0x0003e20000000800 */
[----:B------:R-:W-:Y:S03]  /*1a0b0*/  LDSM.16.MT88.4 R128, [R198+0xf000] ;  /* 0x00f00000c680783b */ /* 0x000fe60000004200 */
[----:B------:R-:W-:Y:S01]  /*1a0c0*/  FADD.FTZ R172, R172, R173 ;  /* 0x000000adacac7221 */ /* 0x000fe20000010000 */
[----:B------:R-:W-:Y:S01]  /*1a0d0*/  MOV R222, R0 ;  /* 0x0000000000de7202 */ /* 0x000fe20000000f00 */
[----:B------:R-:W-:Y:S01]  /*1a0e0*/  FADD.FTZ R175, R175, R176 ;  /* 0x000000b0afaf7221 */ /* 0x000fe20000010000 */
[----:B------:R-:W-:Y:S03]  /*1a0f0*/  MOV R0, R3 ;  /* 0x0000000300007202 */ /* 0x000fe60000000f00 */
[----:B------:R5:W-:Y:S01]  /*1a100*/  MUFU.EX2 R133, R145 ;  /* 0x0000009100857308 */ /* 0x000be20000000800 */
[----:B------:R-:W-:Y:S01]  /*1a110*/  FADD.FTZ R175, R174, R175 ;  /* 0x000000afaeaf7221 */ /* 0x000fe20000010000 */
[----:B--2---:R-:W-:Y:S03]  /*1a120*/  F2FP.PACK_AB R103, R225, R224 ;  /* 0x000000e0e167723e */ /* 0x004fe600000000ff */
[----:B------:R-:W-:Y:S04]  /*1a130*/  FADD.FTZ R178, R178, R175 ;  /* 0x000000afb2b27221 */ /* 0x000fe80000010000 */
[----:B------:R-:W-:Y:S01]  /*1a140*/  FADD.FTZ R178, R179, R178 ;  /* 0x000000b2b3b27221 */ /* 0x000fe20000010000 */
[----:B------:R-:W2:Y:S01]  /*1a150*/  MUFU.EX2 R226, R226 ;  /* 0x000000e200e27308 */ /* 0x000ea20000000800 */
[C---:B------:R-:W-:Y:S01]  /*1a160*/  HMMA.16816.F32 R4, R100.reuse, R112, R4 ;  /* 0x000000706404723c */ /* 0x040fe20000001804 */
[----:B-1----:R-:W-:Y:S04]  /*1a170*/  LDSM.16.MT88.4 R148, [R200+0xf800] ;  /* 0x00f80000c894783b */ /* 0x002fe80000004200 */
[----:B------:R-:W-:Y:S03]  /*1a180*/  FADD.FTZ R183, R183, R178 ;  /* 0x000000b2b7b77221 */ /* 0x000fe60000010000 */
[C---:B------:R-:W-:Y:S01]  /*1a190*/  HMMA.16816.F32 R8, R100.reuse, R114, R8 ;  /* 0x000000726408723c */ /* 0x040fe20000001808 */
[----:B------:R-:W1:Y:S01]  /*1a1a0*/  MUFU.EX2 R228, R228 ;  /* 0x000000e400e47308 */ /* 0x000e620000000800 */
[----:B------:R-:W-:Y:S02]  /*1a1b0*/  LDSM.16.MT88.4 R112, [R198+0x10800] ;  /* 0x01080000c670783b */ /* 0x000fe40000004200 */
[----:B------:R-:W-:Y:S04]  /*1a1c0*/  FADD.FTZ R183, R182, R183 ;  /* 0x000000b7b6b77221 */ /* 0x000fe80000010000 */
[C---:B------:R-:W-:Y:S02]  /*1a1d0*/  HMMA.16816.F32 R12, R100.reuse, R116, R12 ;  /* 0x00000074640c723c */ /* 0x040fe4000000180c */
[----:B-----5:R-:W-:Y:S01]  /*1a1e0*/  LDSM.16.MT88.4 R144, [R196+0xd800] ;  /* 0x00d80000c490783b */ /* 0x020fe20000004200 */
[----:B------:R-:W5:Y:S05]  /*1a1f0*/  MUFU.EX2 R230, R230 ;  /* 0x000000e600e67308 */ /* 0x000f6a0000000800 */
[C---:B------:R-:W-:Y:S02]  /*1a200*/  HMMA.16816.F32 R16, R100.reuse, R118, R16 ;  /* 0x000000766410723c */ /* 0x040fe40000001810 */
[----:B------:R-:W-:Y:S03]  /*1a210*/  LDSM.16.MT88.4 R116, [R197+0x10800] ;  /* 0x01080000c574783b */ /* 0x000fe60000004200 */
[----:B------:R-:W1:Y:S03]  /*1a220*/  MUFU.EX2 R232, R232 ;  /* 0x000000e800e87308 */ /* 0x000e660000000800 */
[C---:B---3--:R-:W-:Y:S08]  /*1a230*/  HMMA.16816.F32 R20, R100.reuse, R108, R20 ;  /* 0x0000006c6414723c */ /* 0x048ff00000001814 */
[C---:B------:R-:W-:Y:S01]  /*1a240*/  HMMA.16816.F32 R24, R100.reuse, R110, R24 ;  /* 0x0000006e6418723c */ /* 0x040fe20000001818 */
[----:B------:R-:W3:Y:S01]  /*1a250*/  LDSM.16.MT88.4 R108, [R200+0x10800] ;  /* 0x01080000c86c783b */ /* 0x000ee20000004200 */
[----:B------:R-:W1:Y:S06]  /*1a260*/  MUFU.EX2 R134, R134 ;  /* 0x0000008600867308 */ /* 0x000e6c0000000800 */
        /* <DEDUP_REMOVED lines=14> */
[----:B------:R-:W4:Y:S07]  /*1a350*/  LDSM.16.MT88.4 R104, [R196+0x10800] ;  /* 0x01080000c468783b */ /* 0x000f2e0000004200 */
[C---:B---3--:R-:W-:Y:S08]  /*1a360*/  HMMA.16816.F32 R68, R100.reuse, R108, R68 ;  /* 0x0000006c6444723c */ /* 0x048ff00000001844 */
[C---:B------:R-:W-:Y:S01]  /*1a370*/  HMMA.16816.F32 R72, R100.reuse, R110, R72 ;  /* 0x0000006e6448723c */ /* 0x040fe20000001848 */
[----:B------:R-:W3:Y:S07]  /*1a380*/  LDSM.16.MT88.4 R108, [R200+0xd000] ;  /* 0x00d00000c86c783b */ /* 0x000eee0000004200 */
[C---:B------:R-:W-:Y:S08]  /*1a390*/  HMMA.16816.F32 R76, R100.reuse, R112, R76 ;  /* 0x00000070644c723c */ /* 0x040ff0000000184c */
[C---:B------:R-:W-:Y:S01]  /*1a3a0*/  HMMA.16816.F32 R80, R100.reuse, R114, R80 ;  /* 0x000000726450723c */ /* 0x040fe20000001850 */
[----:B------:R-:W1:Y:S07]  /*1a3b0*/  LDSM.16.MT88.4 R112, [R197+0xd000] ;  /* 0x00d00000c570783b */ /* 0x000e6e0000004200 */
[C---:B------:R-:W-:Y:S08]  /*1a3c0*/  HMMA.16816.F32 R84, R100.reuse, R116, R84 ;  /* 0x000000746454723c */ /* 0x040ff00000001854 */
[C---:B------:R-:W-:Y:S01]  /*1a3d0*/  HMMA.16816.F32 R88, R100.reuse, R118, R88 ;  /* 0x000000766458723c */ /* 0x040fe20000001858 */
[----:B------:R-:W3:Y:S07]  /*1a3e0*/  LDSM.16.MT88.4 R116, [R200+0xf000] ;  /* 0x00f00000c874783b */ /* 0x000eee0000004200 */
[C---:B----4-:R-:W-:Y:S08]  /*1a3f0*/  HMMA.16816.F32 R92, R100.reuse, R104, R92 ;  /* 0x00000068645c723c */ /* 0x050ff0000000185c */
[----:B------:R-:W-:Y:S01]  /*1a400*/  HMMA.16816.F32 R96, R100, R106, R96 ;  /* 0x0000006a6460723c */ /* 0x000fe20000001860 */
[----:B------:R-:W4:Y:S06]  /*1a410*/  LDSM.16.MT88.4 R104, [R196+0xf000] ;  /* 0x00f00000c468783b */ /* 0x000f2c0000004200 */
[----:B--2---:R-:W-:Y:S01]  /*1a420*/  F2FP.PACK_AB R100, R227, R226 ;  /* 0x000000e2e364723e */ /* 0x004fe200000000ff */
[----:B------:R-:W-:Y:S01]  /*1a430*/  FADD.FTZ R226, R226, R183 ;  /* 0x000000b7e2e27221 */ /* 0x000fe20000010000 */
[----:B-1----:R-:W-:Y:S03]  /*1a440*/  F2FP.PACK_AB R101, R229, R228 ;  /* 0x000000e4e565723e */ /* 0x002fe600000000ff */
[----:B-----5:R-:W-:Y:S01]  /*1a450*/  F2FP.PACK_AB R102, R231, R230 ;  /* 0x000000e6e766723e */ /* 0x020fe200000000ff */
[----:B------:R-:W-:Y:S01]  /*1a460*/  FADD.FTZ R227, R227, R226 ;  /* 0x000000e2e3e37221 */ /* 0x000fe20000010000 */
[----:B------:R-:W-:Y:S03]  /*1a470*/  F2FP.PACK_AB R103, R233, R232 ;  /* 0x000000e8e967723e */ /* 0x000fe600000000ff */
[----:B------:R-:W-:Y:S04]  /*1a480*/  FADD.FTZ R230, R230, R227 ;  /* 0x000000e3e6e67221 */ /* 0x000fe80000010000 */
[C---:B---3--:R-:W-:Y:S03]  /*1a490*/  HMMA.16816.F32 R4, R100.reuse, R108, R4 ;  /* 0x0000006c6404723c */ /* 0x048fe60000001804 */
        /* <DEDUP_REMOVED lines=11> */
[C---:B------:R-:W-:Y:S08]  /*1a550*/  HMMA.16816.F32 R36, R100.reuse, R116, R36 ;  /* 0x000000746424723c */ /* 0x040ff00000001824 */
[C---:B------:R-:W-:Y:S01]  /*1a560*/  HMMA.16816.F32 R40, R100.reuse, R118, R40 ;  /* 0x000000766428723c */ /* 0x040fe20000001828 */
[----:B------:R-:W3:Y:S07]  /*1a570*/  LDSM.16.MT88.4 R116, [R197+0x11000] ;  /* 0x01100000c574783b */ /* 0x000eee0000004200 */
        /* <DEDUP_REMOVED lines=8> */
[C---:B----4-:R-:W-:Y:S04]  /*1a600*/  HMMA.16816.F32 R60, R100.reuse, R104, R60 ;  /* 0x00000068643c723c */ /* 0x050fe8000000183c */
[----:B------:R-:W-:Y:S01]  /*1a610*/  F2FP.PACK_AB R139, R133, R134 ;  /* 0x00000086858b723e */ /* 0x000fe200000000ff */
[----:B------:R-:W-:Y:S03]  /*1a620*/  FADD.FTZ R235, R235, R234 ;  /* 0x000000eaebeb7221 */ /* 0x000fe60000010000 */
[C---:B------:R-:W-:Y:S01]  /*1a630*/  HMMA.16816.F32 R64, R100.reuse, R106, R64 ;  /* 0x0000006a6440723c */ /* 0x040fe20000001840 */
[----:B------:R-:W4:Y:S03]  /*1a640*/  LDSM.16.MT88.4 R104, [R196+0x11000] ;  /* 0x01100000c468783b */ /* 0x000f260000004200 */
[----:B------:R-:W-:Y:S04]  /*1a650*/  FADD.FTZ R238, R238, R235 ;  /* 0x000000ebeeee7221 */ /* 0x000fe80000010000 */
[C---:B-1----:R-:W-:Y:S04]  /*1a660*/  HMMA.16816.F32 R68, R100.reuse, R108, R68 ;  /* 0x0000006c6444723c */ /* 0x042fe80000001844 */
[----:B------:R-:W-:Y:S04]  /*1a670*/  FADD.FTZ R223, R239, R238 ;  /* 0x000000eeefdf7221 */ /* 0x000fe80000010000 */
[C---:B------:R-:W-:Y:S01]  /*1a680*/  HMMA.16816.F32 R72, R100.reuse, R110, R72 ;  /* 0x0000006e6448723c */ /* 0x040fe20000001848 */
[----:B------:R-:W1:Y:S07]  /*1a690*/  LDSM.16.MT88.4 R108, [R198+0xd800] ;  /* 0x00d80000c66c783b */ /* 0x000e6e0000004200 */
[C---:B--2---:R-:W-:Y:S08]  /*1a6a0*/  HMMA.16816.F32 R76, R100.reuse, R112, R76 ;  /* 0x00000070644c723c */ /* 0x044ff0000000184c */
[C---:B------:R-:W-:Y:S08]  /*1a6b0*/  HMMA.16816.F32 R80, R100.reuse, R114, R80 ;  /* 0x000000726450723c */ /* 0x040ff00000001850 */
[C---:B---3--:R-:W-:Y:S08]  /*1a6c0*/  HMMA.16816.F32 R84, R100.reuse, R116, R84 ;  /* 0x000000746454723c */ /* 0x048ff00000001854 */
[C---:B------:R-:W-:Y:S08]  /*1a6d0*/  HMMA.16816.F32 R88, R100.reuse, R118, R88 ;  /* 0x000000766458723c */ /* 0x040ff00000001858 */
[C---:B----4-:R-:W-:Y:S08]  /*1a6e0*/  HMMA.16816.F32 R92, R100.reuse, R104, R92 ;  /* 0x00000068645c723c */ /* 0x050ff0000000185c */
        /* <DEDUP_REMOVED lines=43> */
.L_x_1944:
        /* <DEDUP_REMOVED lines=212> */
[----:B-1----:R-:W1:Y:S04]  /*1b6e0*/  S2R R112, SR_CTAID.X ;  /* 0x0000000000707919 */ /* 0x002e680000002500 */
[----:B------:R-:W-:Y:S04]  /*1b6f0*/  STS.64 [R17+0x8000], R84 ;  /* 0x0080005411007388 */ /* 0x000fe80000000a00 */
[----:B------:R-:W-:Y:S04]  /*1b700*/  STS.64 [R17+0x8800], R86 ;  /* 0x0088005611007388 */ /* 0x000fe80000000a00 */
[----:B------:R-:W-:Y:S04]  /*1b710*/  STS.64 [R18+0x8000], R88 ;  /* 0x0080005812007388 */ /* 0x000fe80000000a00 */
[----:B------:R-:W-:Y:S04]  /*1b720*/  STS.64 [R18+0x8800], R90 ;  /* 0x0088005a12007388 */ /* 0x000fe80000000a00 */
[----:B------:R-:W-:Y:S04]  /*1b730*/  STS.64 [R19+0x8000], R92 ;  /* 0x0080005c13007388 */ /* 0x000fe80000000a00 */
[----:B------:R-:W-:Y:S01]  /*1b740*/  STS.64 [R19+0x8800], R94 ;  /* 0x0088005e13007388 */ /* 0x000fe20000000a00 */
[----:B-1----:R-:W-:-:S03]  /*1b750*/  SHF.L.U32 R0, R112, 0x6, RZ ;  /* 0x0000000670007819 */ /* 0x002fc600000006ff */
[----:B------:R1:W-:Y:S04]  /*1b760*/  STS.64 [R13+0x8000], R96 ;  /* 0x008000600d007388 */ /* 0x0003e80000000a00 */
[----:B------:R3:W-:Y:S04]  /*1b770*/  STS.64 [R13+0x8800], R98 ;  /* 0x008800620d007388 */ /* 0x0007e80000000a00 */
[----:B------:R-:W-:Y:S01]  /*1b780*/  BAR.SYNC.DEFER_BLOCKING 0x0 ;  /* 0x0000000000007b1d */ /* 0x000fe20000010000 */
[----:B-1----:R-:W-:Y:S02]  /*1b790*/  IADD3 R96, -R213, RZ, RZ ;  /* 0x000000ffd5607210 */ /* 0x002fe40007ffe1ff */
[----:B------:R-:W-:-:S02]  /*1b7a0*/  SHF.R.S32.HI R97, RZ, 0x1f, R10 ;  /* 0x0000001fff617819 */ /* 0x000fc4000001140a */
[----:B---3--:R-:W-:Y:S01]  /*1b7b0*/  SHF.L.U32 R98, R11, 0x2, RZ ;  /* 0x000000020b627819 */ /* 0x008fe200000006ff */
[----:B--2---:R-:W-:Y:S01]  /*1b7c0*/  IMAD R7, R96, c[0x0][0x1c0], R7 ;  /* 0x0000700060077a24 */ /* 0x004fe200078e0207 */
[-C--:B------:R-:W-:Y:S01]  /*1b7d0*/  LEA.HI R97, R97, R10.reuse, RZ, 0x2 ;  /* 0x0000000a61617211 */ /* 0x080fe200078f10ff */
[----:B------:R-:W1:Y:S01]  /*1b7e0*/  LDS.128 R108, [R5.X4] ;  /* 0x00000000056c7984 */ /* 0x000e620000004c00 */
[----:B------:R-:W-:Y:S01]  /*1b7f0*/  SHF.R.S32.HI R99, RZ, 0x1f, R98 ;  /* 0x0000001fff637819 */ /* 0x000fe20000011462 */
[----:B------:R-:W-:Y:S01]  /*1b800*/  IMAD R7, R6, c[0x0][0x1c0], R7 ;  /* 0x0000700006077a24 */ /* 0x000fe200078e0207 */
[----:B------:R-:W-:Y:S01]  /*1b810*/  SHF.R.S32.HI R6, RZ, 0x1f, R9 ;  /* 0x0000001fff067819 */ /* 0x000fe20000011409 */
[----:B------:R-:W2:Y:S01]  /*1b820*/  LDS.128 R104, [R5.X4+0x800] ;  /* 0x0008000005687984 */ /* 0x000ea20000004c00 */
[----:B------:R-:W-:Y:S01]  /*1b830*/  LOP3.LUT R97, R97, 0xffffffc, RZ, 0xc0, !PT ;  /* 0x0ffffffc61617812 */ /* 0x000fe200078ec0ff */
[----:B------:R-:W-:Y:S01]  /*1b840*/  IMAD R0, R7, c[0x0][0x214], R0 ;  /* 0x0000850007007a24 */ /* 0x000fe200078e0200 */
[----:B------:R-:W-:Y:S01]  /*1b850*/  LEA.HI R6, R6, R9, RZ, 0x2 ;  /* 0x0000000906067211 */ /* 0x000fe200078f10ff */
[----:B------:R-:W-:Y:S01]  /*1b860*/  @P4 FMUL.FTZ R9, R4, 0.69314718246459960938 ;  /* 0x3f31721804094820 */ /* 0x000fe20000410000 */
[----:B------:R-:W-:Y:S01]  /*1b870*/  IADD3 R97, -R97, R10, RZ ;  /* 0x0000000a61617210 */ /* 0x000fe20007ffe1ff */
[----:B------:R-:W3:Y:S01]  /*1b880*/  LDS.128 R100, [R5.X4+0x1000] ;  /* 0x0010000005647984 */ /* 0x000ee20000004c00 */
[----:B------:R-:W-:-:S02]  /*1b890*/  SHF.R.S32.HI R6, RZ, 0x2, R6 ;  /* 0x00000002ff067819 */ /* 0x000fc40000011406 */
[----:B------:R-:W-:Y:S01]  /*1b8a0*/  MOV R7, 0xff800000 ;  /* 0xff80000000077802 */ /* 0x000fe20000000f00 */
[----:B------:R-:W4:Y:S01]  /*1b8b0*/  LDS.128 R88, [R5.X4+0x1800] ;  /* 0x0018000005587984 */ /* 0x000f220000004c00 */
[----:B------:R-:W-:Y:S01]  /*1b8c0*/  @P3 FFMA.FTZ R7, R3, c[0x0][0x238], R2 ;  /* 0x00008e0003073a23 */ /* 0x000fe20000010002 */
[----:B------:R-:W-:Y:S02]  /*1b8d0*/  LEA R97, R97, R6, 0x4 ;  /* 0x0000000661617211 */ /* 0x000fe400078e20ff */
        /* <DEDUP_REMOVED lines=34> */
.L_x_1950:
[----:B--234-:R-:W-:Y:S05]  /*1bb00*/  BSYNC B0 ;  /* 0x0000000000007941 */ /* 0x01cfea0003800000 */
.L_x_1949:
        /* <DEDUP_REMOVED lines=19> */
.L_x_1952:
[----:B------:R-:W-:Y:S05]  /*1bc40*/  BSYNC B0 ;  /* 0x0000000000007941 */ /* 0x000fea0003800000 */
.L_x_1951:
        /* <DEDUP_REMOVED lines=11> */
.L_x_1954:
[----:B------:R-:W-:Y:S05]  /*1bd00*/  BSYNC B0 ;  /* 0x0000000000007941 */ /* 0x000fea0003800000 */
.L_x_1953:
        /* <DEDUP_REMOVED lines=11> */
.L_x_1956:
[----:B------:R-:W-:Y:S05]  /*1bdc0*/  BSYNC B0 ;  /* 0x0000000000007941 */ /* 0x000fea0003800000 */
.L_x_1955:
        /* <DEDUP_REMOVED lines=11> */
.L_x_1958:
[----:B------:R-:W-:Y:S05]  /*1be80*/  BSYNC B0 ;  /* 0x0000000000007941 */ /* 0x000fea0003800000 */
.L_x_1957:
        /* <DEDUP_REMOVED lines=11> */
.L_x_1960:
[----:B------:R-:W-:Y:S05]  /*1bf40*/  BSYNC B0 ;  /* 0x0000000000007941 */ /* 0x000fea0003800000 */
.L_x_1959:
        /* <DEDUP_REMOVED lines=11> */
.L_x_1962:
[----:B------:R-:W-:Y:S05]  /*1c000*/  BSYNC B0 ;  /* 0x0000000000007941 */ /* 0x000fea0003800000 */
.L_x_1961:
        /* <DEDUP_REMOVED lines=11> */
.L_x_1964:
[----:B------:R-:W-:Y:S05]  /*1c0c0*/  BSYNC B0 ;  /* 0x0000000000007941 */ /* 0x000fea0003800000 */
.L_x_1963:
        /* <DEDUP_REMOVED lines=12> */
.L_x_1965:
        /* <DEDUP_REMOVED lines=15> */
.L_x_7359:


//--------------------- .text._ZN5flash24flash_fwd_splitkv_kernelI23Flash_fwd_kernel_traitsILi192ELi64ELi64ELi4ELb0ELb0EN7cutlass6half_tE19Flash_kernel_traitsILi192ELi64ELi64ELi4ES3_EELb0ELb1ELb0ELb0ELb0ELb0ELb0ELb0EEEvNS_16Flash_fwd_paramsE --------------------------
	.section	.text._ZN5flash24flash_fwd_splitkv_kernelI23Flash_fwd_kernel_traitsILi192ELi64ELi64ELi4ELb0ELb0EN7cutlass6half_tE19Flash_kernel_traitsILi192ELi64ELi64ELi4ES3_EELb0ELb1ELb0ELb0ELb0ELb0ELb0ELb0EEEvNS_16Flash_fwd_paramsE,"ax",@progbits
	.sectioninfo	@"SHI_REGISTERS=240"
	.align	128
        .global         _ZN5flash24flash_fwd_splitkv_kernelI23Flash_fwd_kernel_traitsILi192ELi64ELi64ELi4ELb0ELb0EN7cutlass6half_tE19Flash_kernel_traitsILi192ELi64ELi64ELi4ES3_EELb0ELb1ELb0ELb0ELb0ELb0ELb0ELb0EEEvNS_16Flash_fwd_paramsE
        .type           _ZN5flash24flash_fwd_splitkv_kernelI23Flash_fwd_kernel_traitsILi192ELi64ELi64ELi4ELb0ELb0EN7cutlass6half_tE19Flash_kernel_traitsILi192ELi64ELi64ELi4ES3_EELb0ELb1ELb0ELb0ELb0ELb0ELb0ELb0EEEvNS_16Flash_fwd_paramsE,@function
        .size           _ZN5flash24flash_fwd_splitkv_kernelI23Flash_fwd_kernel_traitsILi192ELi64ELi64ELi4ELb0ELb0EN7cutlass6half_tE19Flash_kernel_traitsILi192ELi64ELi64ELi4ES3_EELb0ELb1ELb0ELb0ELb0ELb0ELb0ELb0EEEvNS_16Flash_fwd_paramsE,(.L_x_7360 - _ZN5flash24flash_fwd_splitkv_kernelI23Flash_fwd_kernel_traitsILi192ELi64ELi64ELi4ELb0ELb0EN7cutlass6half_tE19Flash_kernel_traitsILi192ELi64ELi64ELi4ES3_EELb0ELb1ELb0ELb0ELb0ELb0ELb0ELb0EEEvNS_16Flash_fwd_paramsE)
        .other          _ZN5flash24flash_fwd_splitkv_kernelI23Flash_fwd_kernel_traitsILi192ELi64ELi64ELi4ELb0ELb0EN7cutlass6half_tE19Flash_kernel_traitsILi192ELi64ELi64ELi4ES3_EELb0ELb1ELb0ELb0ELb0ELb0ELb0ELb0EEEvNS_16Flash_fwd_paramsE,@"STO_CUDA_ENTRY STV_DEFAULT"
_ZN5flash24flash_fwd_splitkv_kernelI23Flash_fwd_kernel_traitsILi192ELi64ELi64ELi4ELb0ELb0EN7cutlass6half_tE19Flash_kernel_traitsILi192ELi64ELi64ELi4ES3_EELb0ELb1ELb0ELb0ELb0ELb0ELb0ELb0EEEvNS_16Flash_fwd_paramsE:
.text._ZN5flash24flash_fwd_splitkv_kernelI23Flash_fwd_kernel_traitsILi192ELi64ELi64ELi4ELb0ELb0EN7cutlass6half_tE19Flash_kernel_traitsILi192ELi64ELi64ELi4ES3_EELb0ELb1ELb0ELb0ELb0ELb0ELb0ELb0EEEvNS_16Flash_fwd_paramsE:
[----:B------:R-:W-:Y:S02]  /*0000*/  MOV R1, c[0x0][0x28] ;  /* 0x00000a0000017a02 */ /* 0x000fe40000000f00 */
[----:B------:R-:W1:Y:S01]  /*0010*/  S2UR UR17, SR_CTAID.Y ;  /* 0x00000000001179c3 */ /* 0x000e620000002600 */
[----:B------:R-:W-:Y:S02]  /*0020*/  ULDC.64 UR4, c[0x0][0x240] ;  /* 0x0000900000047ab9 */ /* 0x000fe40000000a00 */
[----:B------:R-:W-:Y:S02]  /*0030*/  UISETP.NE.U32.AND UP2, UPT, URZ, UR4, UPT ;  /* 0x000000043f00728c */ /* 0x000fe4000bf45070 */
[----:B------:R-:W-:Y:S02]  /*0040*/  UMOV UR22, 0x4 ;  /* 0x0000000400167882 */ /* 0x000fe40000000000 */
[----:B------:R-:W-:Y:S02]  /*0050*/  UISETP.NE.AND.EX UP2, UPT, URZ, UR5, UPT, UP2 ;  /* 0x000000053f00728c */ /* 0x000fe4000bf45320 */
[----:B------:R-:W-:Y:S02]  /*0060*/  ULDC.64 UR10, c[0x0][0x240] ;  /* 0x00009000000a7ab9 */ /* 0x000fe40000000a00 */
[----:B------:R-:W-:-:S02]  /*0070*/  ULDC.64 UR4, c[0x0][0x250] ;  /* 0x0000940000047ab9 */ /* 0x000fc40000000a00 */
[----:B------:R-:W-:Y:S01]  /*0080*/  PLOP3.LUT P2, PT, PT, PT, UP2, 0x80, 0x0 ;  /* 0x000000000000781c */ /* 0x000fe20003f4f028 */
[----:B------:R-:W-:Y:S02]  /*0090*/  UISETP.NE.U32.AND UP0, UPT, URZ, UR4, UPT ;  /* 0x000000043f00728c */ /* 0x000fe4000bf05070 */
[----:B------:R-:W-:Y:S02]  /*00a0*/  ULDC.64 UR12, c[0x0][0x118] ;  /* 0x00004600000c7ab9 */ /* 0x000fe40000000a00 */
[----:B------:R-:W-:Y:S02]  /*00b0*/  UISETP.NE.AND.EX UP0, UPT, URZ, UR5, UPT, UP0 ;  /* 0x000000053f00728c */ /* 0x000fe4000bf05300 */
[----:B------:R-:W-:Y:S02]  /*00c0*/  ULDC.U8 UR8, c[0x0][0x312] ;  /* 0x0000c48000087ab9 */ /* 0x000fe40000000000 */
[----:B------:R-:W-:Y:S02]  /*00d0*/  ULDC.64 UR6, c[0x0][0x248] ;  /* 0x0000920000067ab9 */ /* 0x000fe40000000a00 */
[----:B-1----:R-:W-:Y:S01]  /*00e0*/  UIMAD.WIDE UR10, UR17, UR22, UR10 ;  /* 0x00000016110a72a5 */ /* 0x002fe2000f8e020a */
[----:B------:R-:W-:Y:S01]  /*00f0*/  PLOP3.LUT P0, PT, PT, PT, UP0, 0x80, 0x0 ;  /* 0x000000000000781c */ /* 0x000fe20003f0f008 */
[----:B------:R-:W-:-:S02]  /*0100*/  ULDC.64 UR4, c[0x0][0x250] ;  /* 0x0000940000047ab9 */ /* 0x000fc40000000a00 */
[----:B------:R-:W-:Y:S02]  /*0110*/  UISETP.NE.AND UP3, UPT, UR8, URZ, UPT ;  /* 0x0000003f0800728c */ /* 0x000fe4000bf65270 */
[----:B------:R-:W-:Y:S01]  /*0120*/  IMAD.U32 R10, RZ, RZ, UR10 ;  /* 0x0000000aff0a7e24 */ /* 0x000fe2000f8e00ff */
[----:B------:R-:W-:Y:S01]  /*0130*/  UISETP.EQ.U32.AND UP1, UPT, URZ, UR6, UPT ;  /* 0x000000063f00728c */ /* 0x000fe2000bf22070 */
[----:B------:R-:W-:Y:S01]  /*0140*/  IMAD.U32 R11, RZ, RZ, UR11 ;  /* 0x0000000bff0b7e24 */ /* 0x000fe2000f8e00ff */
[----:B------:R-:W-:Y:S02]  /*0150*/  @UP0 UIMAD.WIDE UR4, UR17, UR22, UR4 ;  /* 0x00000016110402a5 */ /* 0x000fe4000f8e0204 */
[----:B------:R-:W-:Y:S02]  /*0160*/  UISETP.EQ.OR.EX UP1, UPT, URZ, UR7, !UP3, UP1 ;  /* 0x000000073f00728c */ /* 0x000fe4000df22710 */
[----:B------:R-:W2:Y:S01]  /*0170*/  @P2 LDG.E R4, [R10.64] ;  /* 0x0000000c0a042981 */ /* 0x000ea2000c1e1900 */
[----:B------:R-:W-:-:S03]  /*0180*/  ULDC.64 UR6, c[0x0][0x248] ;  /* 0x0000920000067ab9 */ /* 0x000fc60000000a00 */
[----:B------:R-:W3:Y:S01]  /*0190*/  @P2 LDG.E R0, [R10.64+0x4] ;  /* 0x0000040c0a002981 */ /* 0x000ee2000c1e1900 */
[----:B------:R-:W-:Y:S01]  /*01a0*/  IMAD.U32 R8, RZ, RZ, UR4 ;  /* 0x00000004ff087e24 */ /* 0x000fe2000f8e00ff */
[----:B------:R-:W-:-:S05]  /*01b0*/  MOV R9, UR5 ;  /* 0x0000000500097c02 */ /* 0x000fca0008000f00 */
[----:B------:R-:W4:Y:S01]  /*01c0*/  @P0 LDG.E R2, [R8.64] ;  /* 0x0000000c08020981 */ /* 0x000f22000c1e1900 */
[----:B------:R-:W-:Y:S01]  /*01d0*/  PLOP3.LUT P1, PT, PT, PT, UP1, 0x80, 0x0 ;  /* 0x000000000000781c */ /* 0x000fe20003f2f018 */
[----:B------:R-:W-:-:S06]  /*01e0*/  UIMAD.WIDE UR6, UR17, UR22, UR6 ;  /* 0x00000016110672a5 */ /* 0x000fcc000f8e0206 */
[----:B------:R-:W-:Y:S01]  /*01f0*/  IMAD.U32 R6, RZ, RZ, UR6 ;  /* 0x00000006ff067e24 */ /* 0x000fe2000f8e00ff */
[----:B------:R-:W-:-:S05]  /*0200*/  MOV R7, UR7 ;  /* 0x0000000700077c02 */ /* 0x000fca0008000f00 */
[----:B------:R-:W5:Y:S01]  /*0210*/  @!P1 LDG.E R3, [R6.64] ;  /* 0x0000000c06039981 */ /* 0x000f62000c1e1900 */
[----:B------:R-:W-:Y:S02]  /*0220*/  UMOV UR24, 0xffffffff ;  /* 0xffffffff00187882 */ /* 0x000fe40000000000 */
[----:B------:R-:W-:Y:S02]  /*0230*/  UMOV UR7, URZ ;  /* 0x0000003f00077c82 */ /* 0x000fe40008000000 */
[----:B------:R-:W-:Y:S01]  /*0240*/  UMOV UR18, 0xffffffff ;  /* 0xffffffff00127882 */ /* 0x000fe20000000000 */
[----:B------:R-:W1:Y:S08]  /*0250*/  S2UR UR10, SR_CTAID.X ;  /* 0x00000000000a79c3 */ /* 0x000e700000002500 */
[----:B------:R-:W1:Y:S08]  /*0260*/  S2UR UR14, SR_CTAID.Z ;  /* 0x00000000000e79c3 */ /* 0x000e700000002700 */
[----:B--2---:R-:W2:Y:S08]  /*0270*/  @P2 R2UR UR24, R4 ;  /* 0x00000000041823c2 */ /* 0x004eb000000e0000 */
[----:B---3--:R-:W2:Y:S08]  /*0280*/  @P2 R2UR UR26, R0 ;  /* 0x00000000001a23c2 */ /* 0x008eb000000e0000 */
[----:B----4-:R3:W4:Y:S01]  /*0290*/  @P0 R2UR UR7, R2 ;  /* 0x00000000020703c2 */ /* 0x01072200000e0000 */
[----:B------:R-:W-:-:S04]  /*02a0*/  ISETP.NE.U32.AND P0, PT, RZ, c[0x0][0x248], PT ;  /* 0x00009200ff007a0c */ /* 0x000fc80003f05070 */
[----:B------:R-:W-:-:S03]  /*02b0*/  ISETP.NE.AND.EX P0, PT, RZ, c[0x0][0x24c], PT, P0 ;  /* 0x00009300ff007a0c */ /* 0x000fc60003f05300 */
[----:B-----5:R3:W1:Y:S01]  /*02c0*/  @!P1 R2UR UR18, R3 ;  /* 0x00000000031293c2 */ /* 0x02066200000e0000 */
[----:B--2---:R-:W-:-:S07]  /*02d0*/  @UP2 UIADD3 UR26, UR26, -UR24, URZ ;  /* 0x800000181a1a2290 */ /* 0x004fce000fffe03f */
[----:B------:R-:W-:Y:S02]  /*02e0*/  @!UP2 ULDC UR26, c[0x0][0x214] ;  /* 0x00008500001aaab9 */ /* 0x000fe40000000800 */
[----:B-1-34-:R-:W-:Y:S05]  /*02f0*/  @!P0 BRA `(.L_x_1966) ;  /* 0x0000007000008947 */ /* 0x01afea0003800000 */
[----:B------:R-:W-:-:S13]  /*0300*/  PLOP3.LUT P0, PT, PT, PT, UP3, 0x80, 0x0 ;  /* 0x000000000000781c */ /* 0x000fda0003f0f038 */
[----:B------:R-:W2:Y:S04]  /*0310*/  @P0 LDG.E R0, [R6.64+0x4] ;  /* 0x0000040c06000981 */ /* 0x000ea8000c1e1900 */
[----:B------:R-:W3:Y:S01]  /*0320*/  @!P0 LDG.E R2, [R6.64] ;  /* 0x0000000c06028981 */ /* 0x000ee2000c1e1900 */
[----:B--2---:R-:W1:Y:S02]  /*0330*/  @P0 R2UR UR6, R0 ;  /* 0x00000000000603c2 */ /* 0x004e6400000e0000 */
[----:B-1----:R-:W-:-:S11]  /*0340*/  @UP3 UIADD3 UR6, UR6, -UR18, URZ ;  /* 0x8000001206063290 */ /* 0x002fd6000fffe03f */
[----:B---3--:R1:W2:Y:S02]  /*0350*/  @!P0 R2UR UR6, R2 ;  /* 0x00000000020683c2 */ /* 0x0082a400000e0000 */
[----:B-12---:R-:W-:Y:S05]  /*0360*/  BRA `(.L_x_1967) ;  /* 0x0000001000007947 */ /* 0x006fea0003800000 */
.L_x_1966:
[----:B------:R-:W-:Y:S02]  /*0370*/  ULDC UR6, c[0x0][0x218] ;  /* 0x0000860000067ab9 */ /* 0x000fe40000000800 */
.L_x_1967:
[----:B------:R-:W-:Y:S02]  /*0380*/  ULDC.64 UR4, c[0x0][0x258] ;  /* 0x0000960000047ab9 */ /* 0x000fe40000000a00 */
[----:B------:R-:W-:-:S04]  /*0390*/  UISETP.NE.U32.AND UP2, UPT, URZ, UR4, UPT ;  /* 0x000000043f00728c */ /* 0x000fc8000bf45070 */
[----:B------:R-:W-:-:S03]  /*03a0*/  UISETP.NE.AND.EX UP2, UPT, URZ, UR5, UPT, UP2 ;  /* 0x000000053f00728c */ /* 0x000fc6000bf45320 */
[----:B------:R-:W-:-:S03]  /*03b0*/  ULDC.64 UR4, c[0x0][0x258] ;  /* 0x0000960000047ab9 */ /* 0x000fc60000000a00 */
[----:B------:R-:W-:-:S05]  /*03c0*/  PLOP3.LUT P0, PT, PT, PT, UP2, 0x80, 0x0 ;  /* 0x000000000000781c */ /* 0x000fca0003f0f028 */
[----:B------:R-:W-:-:S06]  /*03d0*/  @UP2 UIMAD.WIDE UR4, UR17, UR22, UR4 ;  /* 0x00000016110422a5 */ /* 0x000fcc000f8e0204 */
[----:B------:R-:W-:Y:S02]  /*03e0*/  IMAD.U32 R2, RZ, RZ, UR4 ;  /* 0x00000004ff027e24 */ /* 0x000fe4000f8e00ff */
[----:B------:R-:W-:Y:S01]  /*03f0*/  IMAD.U32 R3, RZ, RZ, UR5 ;  /* 0x00000005ff037e24 */ /* 0x000fe2000f8e00ff */
[----:B------:R-:W-:Y:S02]  /*0400*/  USHF.L.U32 UR10, UR10, 0x6, URZ ;  /* 0x000000060a0a7899 */ /* 0x000fe4000800063f */
[----:B------:R-:W-:Y:S02]  /*0410*/  ULDC.64 UR4, c[0x0][0x268] ;  /* 0x00009a0000047ab9 */ /* 0x000fe40000000a00 */
[----:B------:R-:W2:Y:S01]  /*0420*/  @P0 LDG.E R0, [R2.64] ;  /* 0x0000000c02000981 */ /* 0x000ea2000c1e1900 */
[----:B------:R-:W-:Y:S02]  /*0430*/  UISETP.GT.AND UP0, UPT, UR26, UR10, UPT ;  /* 0x0000000a1a00728c */ /* 0x000fe4000bf04270 */
[----:B------:R-:W-:-:S03]  /*0440*/  @!UP2 UISETP.NE.U32.AND UP1, UPT, URZ, UR4, UPT ;  /* 0x000000043f00a28c */ /* 0x000fc6000bf25070 */
[----:B------:R-:W-:Y:S02]  /*0450*/  ULDC UR4, c[0x0][0x21c] ;  /* 0x0000870000047ab9 */ /* 0x000fe40000000800 */
[----:B------:R-:W-:-:S04]  /*0460*/  @!UP2 UISETP.NE.AND.EX UP1, UPT, URZ, UR5, UPT, UP1 ;  /* 0x000000053f00a28c */ /* 0x000fc8000bf25310 */
[----:B------:R-:W-:Y:S01]  /*0470*/  @!UP2 USEL UR4, URZ, UR4, !UP1 ;  /* 0x000000043f04a287 */ /* 0x000fe2000c800000 */
[----:B--2---:R-:W1:Y:S01]  /*0480*/  @P0 R2UR UR11, R0 ;  /* 0x00000000000b03c2 */ /* 0x004e6200000e0000 */
[----:B------:R-:W-:Y:S01]  /*0490*/  PLOP3.LUT P0, PT, PT, PT, UP0, 0x80, 0x0 ;  /* 0x000000000000781c */ /* 0x000fe20003f0f008 */
[----:B-1----:R-:W-:Y:S02]  /*04a0*/  @UP2 UIADD3 UR11, UR11, -UR7, URZ ;  /* 0x800000070b0b2290 */ /* 0x002fe4000fffe03f */
[----:B------:R-:W-:-:S10]  /*04b0*/  @!UP2 UIADD3 UR11, UR4, UR6, -UR7 ;  /* 0x00000006040ba290 */ /* 0x000fd4000fffe807 */
[----:B------:R-:W-:Y:S05]  /*04c0*/  @!P0 EXIT ;  /* 0x000000000000894d */ /* 0x000fea0003800000 */
[----:B------:R-:W-:Y:S01]  /*04d0*/  ULDC UR16, c[0x0][0x218] ;  /* 0x0000860000107ab9 */ /* 0x000fe20000000800 */
[----:B------:R-:W1:Y:S01]  /*04e0*/  S2R R4, SR_TID.X ;  /* 0x0000000000047919 */ /* 0x000e620000002100 */
[----:B------:R-:W-:Y:S02]  /*04f0*/  UIADD3 UR5, UR11, UR10, -UR26 ;  /* 0x0000000a0b057290 */ /* 0x000fe4000fffe81a */
[----:B------:R-:W-:Y:S02]  /*0500*/  UIADD3 UR6, UR11, 0x3f, URZ ;  /* 0x0000003f0b067890 */ /* 0x000fe4000fffe03f */
[----:B------:R-:W-:Y:S02]  /*0510*/  UIADD3 UR16, UR16, 0x3f, URZ ;  /* 0x0000003f10107890 */ /* 0x000fe4000fffe03f */
[----:B------:R-:W-:Y:S02]  /*0520*/  ULDC UR9, c[0x0][0x2e4] ;  /* 0x0000b90000097ab9 */ /* 0x000fe40000000800 */
[----:B------:R-:W-:-:S02]  /*0530*/  UIADD3 UR9, UR5, -UR9, URZ ;  /* 0x8000000905097290 */ /* 0x000fc4000fffe03f */
[----:B------:R-:W-:Y:S02]  /*0540*/  UIADD3 UR8, -UR26, 0x7f, UR10 ;  /* 0x0000007f1a087890 */ /* 0x000fe4000fffe10a */
[----:B------:R-:W-:Y:S02]  /*0550*/  USHF.R.S32.HI UR5, URZ, 0x1f, UR6 ;  /* 0x0000001f3f057899 */ /* 0x000fe40008011406 */
[----:B------:R-:W-:Y:S02]  /*0560*/  USHF.R.S32.HI UR15, URZ, 0x1f, UR16 ;  /* 0x0000001f3f0f7899 */ /* 0x000fe40008011410 */
[----:B------:R-:W-:Y:S02]  /*0570*/  ULDC UR4, c[0x0][0x2e8] ;  /* 0x0000ba0000047ab9 */ /* 0x000fe40000000800 */
[----:B------:R-:W-:Y:S02]  /*0580*/  UIADD3 UR4, UR8, UR4, UR11 ;  /* 0x0000000408047290 */ /* 0x000fe4000fffe00b */
[----:B------:R-:W-:-:S02]  /*0590*/  ULEA.HI UR5, UR5, UR6, URZ, 0x6 ;  /* 0x0000000605057291 */ /* 0x000fc4000f8f303f */
[----:B------:R-:W-:Y:S02]  /*05a0*/  ULEA.HI UR15, UR15, UR16, URZ, 0x6 ;  /* 0x000000100f0f7291 */ /* 0x000fe4000f8f303f */
[----:B------:R-:W-:Y:S02]  /*05b0*/  USHF.R.S32.HI UR8, URZ, 0x1f, UR9 ;  /* 0x0000001f3f087899 */ /* 0x000fe40008011409 */
[----:B------:R-:W-:Y:S02]  /*05c0*/  USHF.R.S32.HI UR6, URZ, 0x1f, UR4 ;  /* 0x0000001f3f067899 */ /* 0x000fe40008011404 */
[----:B------:R-:W-:Y:S02]  /*05d0*/  USHF.R.S32.HI UR5, URZ, 0x6, UR5 ;  /* 0x000000063f057899 */ /* 0x000fe40008011405 */
[----:B------:R-:W-:Y:S02]  /*05e0*/  USHF.R.S32.HI UR15, URZ, 0x6, UR15 ;  /* 0x000000063f0f7899 */ /* 0x000fe4000801140f */
[----:B------:R-:W-:-:S02]  /*05f0*/  ULEA.HI UR8, UR8, UR9, URZ, 0x6 ;  /* 0x0000000908087291 */ /* 0x000fc4000f8f303f */
[----:B------:R-:W-:Y:S02]  /*0600*/  ULEA.HI UR6, UR6, UR4, URZ, 0x6 ;  /* 0x0000000406067291 */ /* 0x000fe4000f8f303f */
[----:B------:R-:W-:Y:S02]  /*0610*/  UISETP.LT.AND UP0, UPT, UR15, UR5, UPT ;  /* 0x000000050f00728c */ /* 0x000fe4000bf01270 */
[----:B------:R-:W-:Y:S02]  /*0620*/  USHF.R.S32.HI UR19, URZ, 0x6, UR8 ;  /* 0x000000063f137899 */ /* 0x000fe40008011408 */
[----:B------:R-:W-:Y:S02]  /*0630*/  USHF.R.S32.HI UR8, URZ, 0x6, UR6 ;  /* 0x000000063f087899 */ /* 0x000fe40008011406 */
[----:B------:R-:W-:Y:S02]  /*0640*/  USEL UR5, UR15, UR5, UP0 ;  /* 0x000000050f057287 */ /* 0x000fe40008000000 */
[----:B------:R-:W-:-:S02]  /*0650*/  UISETP.LT.AND UP1, UPT, URZ, UR19, UPT ;  /* 0x000000133f00728c */ /* 0x000fc4000bf21270 */
[----:B------:R-:W-:Y:S02]  /*0660*/  UISETP.LT.AND UP0, UPT, UR5, UR8, UPT ;  /* 0x000000080500728c */ /* 0x000fe4000bf01270 */
[----:B------:R-:W-:Y:S02]  /*0670*/  USEL UR19, URZ, UR19, !UP1 ;  /* 0x000000133f137287 */ /* 0x000fe4000c800000 */
[----:B------:R-:W-:-:S04]  /*0680*/  USEL UR8, UR5, UR8, UP0 ;  /* 0x0000000805087287 */ /* 0x000fc80008000000 */
[----:B------:R-:W-:-:S06]  /*0690*/  UISETP.GE.AND UP0, UPT, UR19, UR8, UPT ;  /* 0x000000081300728c */ /* 0x000fcc000bf06270 */
[----:B------:R-:W-:-:S13]  /*06a0*/  PLOP3.LUT P0, PT, PT, PT, UP0, 0x80, 0x0 ;  /* 0x000000000000781c */ /* 0x000fda0003f0f008 */
[----:B------:R-:W-:Y:S05]  /*06b0*/  @!P0 BRA `(.L_x_1968) ;  /* 0x000008d000008947 */ /* 0x000fea0003800000 */
[----:B-1----:R-:W-:Y:S01]  /*06c0*/  SHF.R.S32.HI R9, RZ, 0x1f, R4 ;  /* 0x0000001fff097819 */ /* 0x002fe20000011404 */
[----:B------:R-:W-:Y:S01]  /*06d0*/  UISETP.NE.AND UP0, UPT, UR24, -0x1, UPT ;  /* 0xffffffff1800788c */ /* 0x000fe2000bf05270 */
[----:B------:R-:W1:Y:S01]  /*06e0*/  S2R R12, SR_CTAID.Z ;  /* 0x00000000000c7919 */ /* 0x000e620000002700 */
[----:B------:R-:W-:Y:S01]  /*06f0*/  USHF.R.S32.HI UR11, URZ, 0x1f, UR10 ;  /* 0x0000001f3f0b7899 */ /* 0x000fe2000801140a */
[----:B------:R-:W-:Y:S01]  /*0700*/  LEA.HI R9, R9, R4, RZ, 0x3 ;  /* 0x0000000409097211 */ /* 0x000fe200078f18ff */
[----:B------:R-:W-:Y:S01]  /*0710*/  ULDC.64 UR6, c[0x0][0x1e8] ;  /* 0x00007a0000067ab9 */ /* 0x000fe20000000a00 */
[----:B------:R-:W-:Y:S01]  /*0720*/  BSSY B0, `(.L_x_1969) ;  /* 0x0000034000007945 */ /* 0x000fe20003800000 */
[----:B------:R-:W-:Y:S01]  /*0730*/  ULDC.64 UR4, c[0x0][0x1e8] ;  /* 0x00007a0000047ab9 */ /* 0x000fe20000000a00 */
[----:B------:R-:W-:Y:S01]  /*0740*/  LOP3.LUT R3, R9, 0xfffffff8, RZ, 0xc0, !PT ;  /* 0xfffffff809037812 */ /* 0x000fe200078ec0ff */
[----:B------:R-:W-:Y:S01]  /*0750*/  UIMAD UR4, UR11, UR4, URZ ;  /* 0x000000040b0472a4 */ /* 0x000fe2000f8e023f */
[----:B------:R-:W-:Y:S01]  /*0760*/  SHF.R.S32.HI R9, RZ, 0x3, R9 ;  /* 0x00000003ff097819 */ /* 0x000fe20000011409 */
[----:B------:R-:W-:-:S02]  /*0770*/  UIADD3 UR26, -UR10, UR26, URZ ;  /* 0x0000001a0a1a7290 */ /* 0x000fc4000fffe13f */
[----:B------:R-:W-:Y:S01]  /*0780*/  @UP0 UIMAD.WIDE.U32 UR8, UR24, UR6, URZ ;  /* 0x00000006180802a5 */ /* 0x000fe2000f8e003f */
[----:B------:R-:W-:Y:S01]  /*0790*/  IMAD.IADD R10, R4, 0x1, -R3 ;  /* 0x00000001040a7824 */ /* 0x000fe200078e0a03 */
[----:B------:R-:W-:Y:S01]  /*07a0*/  UIMAD UR6, UR10, UR5, UR4 ;  /* 0x000000050a0672a4 */ /* 0x000fe2000f8e0204 */
[----:B------:R-:W-:Y:S01]  /*07b0*/  IMAD.U32 R3, RZ, RZ, UR10 ;  /* 0x0000000aff037e24 */ /* 0x000fe2000f8e00ff */
[----:B------:R-:W-:Y:S01]  /*07c0*/  @UP0 UIMAD UR7, UR24, UR7, UR9 ;  /* 0x00000007180702a4 */ /* 0x000fe2000f8e0209 */
[----:B------:R-:W-:Y:S01]  /*07d0*/  IMAD.SHL.U32 R16, R10, 0x8, RZ ;  /* 0x000000080a107824 */ /* 0x000fe200078e00ff */
[----:B------:R-:W-:Y:S02]  /*07e0*/  @!UP0 USHF.R.S32.HI UR9, URZ, 0x1f, UR17 ;  /* 0x0000001f3f098899 */ /* 0x000fe40008011411 */
[----:B------:R-:W-:Y:S01]  /*07f0*/  ULDC.64 UR4, c[0x0][0x1e0] ;  /* 0x0000780000047ab9 */ /* 0x000fe20000000a00 */
[----:B------:R-:W-:Y:S01]  /*0800*/  IMAD.U32 R0, RZ, RZ, UR6 ;  /* 0x00000006ff007e24 */ /* 0x000fe2000f8e00ff */
[----:B------:R-:W-:Y:S01]  /*0810*/  @!UP0 UIMAD UR9, UR9, UR4, URZ ;  /* 0x00000004090982a4 */ /* 0x000fe2000f8e023f */
[----:B------:R-:W-:Y:S01]  /*0820*/  SHF.R.S32.HI R17, RZ, 0x1f, R16 ;  /* 0x0000001fff117819 */ /* 0x000fe20000011410 */
[----:B------:R-:W-:Y:S01]  /*0830*/  @!UP0 UIMAD.WIDE.U32 UR18, UR17, UR4, URZ ;  /* 0x00000004111282a5 */ /* 0x000fe2000f8e003f */
[----:B------:R-:W-:Y:S01]  /*0840*/  IADD3 R8, R16, 0x40, RZ ;  /* 0x0000004010087810 */ /* 0x000fe20007ffe0ff */
[----:B------:R-:W-:Y:S01]  /*0850*/  @!UP0 UIMAD UR9, UR17, UR5, UR9 ;  /* 0x00000005110982a4 */ /* 0x000fe2000f8e0209 */
[----:B------:R-:W-:Y:S01]  /*0860*/  IADD3 R7, R16, 0x80, RZ ;  /* 0x0000008010077810 */ /* 0x000fe20007ffe0ff */
[----:B------:R-:W-:Y:S01]  /*0870*/  IMAD.WIDE.U32 R2, R3, c[0x0][0x1e8], R16 ;  /* 0x00007a0003027a25 */ /* 0x000fe200078e0010 */
[----:B------:R-:W-:-:S02]  /*0880*/  USHF.R.S32.HI UR11, URZ, 0x1f, UR14 ;  /* 0x0000001f3f0b7899 */ /* 0x000fc4000801140e */
[----:B------:R-:W-:Y:S02]  /*0890*/  @!UP0 UMOV UR8, UR18 ;  /* 0x0000001200088c82 */ /* 0x000fe40008000000 */
[----:B------:R-:W-:Y:S01]  /*08a0*/  @!UP0 UIADD3 UR7, UR19, UR9, URZ ;  /* 0x0000000913078290 */ /* 0x000fe2000fffe03f */
[----:B------:R-:W-:Y:S01]  /*08b0*/  IADD3 R2, P0, R2, UR8, RZ ;  /* 0x0000000802027c10 */ /* 0x000fe2000ff1e0ff */
[----:B------:R-:W-:Y:S02]  /*08c0*/  ULDC.64 UR4, c[0x0][0x1f0] ;  /* 0x00007c0000047ab9 */ /* 0x000fe40000000a00 */
[----:B------:R-:W-:Y:S02]  /*08d0*/  UIMAD UR4, UR11, UR4, URZ ;  /* 0x000000040b0472a4 */ /* 0x000fe4000f8e023f */
[----:B------:R-:W-:Y:S02]  /*08e0*/  IADD3.X R3, R3, UR7, R0, P0, !PT ;  /* 0x0000000703037c10 */ /* 0x000fe400087fe400 */
[----:B------:R-:W-:Y:S01]  /*08f0*/  ISETP.GE.AND P0, PT, R9, UR26, PT ;  /* 0x0000001a09007c0c */ /* 0x000fe2000bf06270 */
[----:B------:R-:W-:-:S02]  /*0900*/  UIMAD UR4, UR14, UR5, UR4 ;  /* 0x000000050e0472a4 */ /* 0x000fc4000f8e0204 */
[----:B-1----:R-:W-:Y:S01]  /*0910*/  IMAD.WIDE.U32 R12, R12, c[0x0][0x1f0], R2 ;  /* 0x00007c000c0c7a25 */ /* 0x002fe200078e0002 */
[----:B------:R-:W-:Y:S01]  /*0920*/  ULDC UR5, c[0x0][0x1c0] ;  /* 0x0000700000057ab9 */ /* 0x000fe20000000800 */
[----:B------:R-:W-:Y:S01]  /*0930*/  SHF.R.S32.HI R2, RZ, 0x1f, R9 ;  /* 0x0000001fff027819 */ /* 0x000fe20000011409 */
[----:B------:R-:W-:Y:S02]  /*0940*/  UIMAD UR14, UR17, UR5, UR14 ;  /* 0x00000005110e72a4 */ /* 0x000fe4000f8e020e */
[----:B------:R-:W-:Y:S01]  /*0950*/  IADD3 R15, R13, UR4, RZ ;  /* 0x000000040d0f7c10 */ /* 0x000fe2000fffe0ff */
[----:B------:R-:W-:Y:S02]  /*0960*/  ULDC UR5, c[0x0][0x214] ;  /* 0x0000850000057ab9 */ /* 0x000fe40000000800 */
[----:B------:R-:W-:Y:S02]  /*0970*/  UIMAD UR5, UR14, UR5, UR10 ;  /* 0x000000050e0572a4 */ /* 0x000fe4000f8e020a */
        /* <DEDUP_REMOVED lines=14> */
.L_x_1970:
[----:B------:R-:W-:Y:S05]  /*0a60*/  BSYNC B0 ;  /* 0x0000000000007941 */ /* 0x000fea0003800000 */
.L_x_1969:
[----:B------:R-:W-:Y:S01]  /*0a70*/  IADD3 R6, R9, 0x10, RZ ;  /* 0x0000001009067810 */ /* 0x000fe20007ffe0ff */
[----:B------:R-:W-:Y:S03]  /*0a80*/  BSSY B0, `(.L_x_1971) ;  /* 0x0000013000007945 */ /* 0x000fe60003800000 */
[----:B------:R-:W-:-:S13]  /*0a90*/  ISETP.GE.AND P0, PT, R6, UR26, PT ;  /* 0x0000001a06007c0c */ /* 0x000fda000bf06270 */
        /* <DEDUP_REMOVED lines=9> */
[----:B------:R-:W-:Y:S01]  /*0b30*/  IMAD R0, R0, c[0x0][0x1e8], RZ ;  /* 0x00007a0000007a24 */ /* 0x000fe200078e02ff */
[----:B-1----:R-:W-:-:S03]  /*0b40*/  LEA R18, P3, R4, c[0x0][0x1d0], 0x1 ;  /* 0x0000740004127a11 */ /* 0x002fc600078608ff */
[----:B------:R-:W-:-:S04]  /*0b50*/  IMAD R0, R3, c[0x0][0x1ec], R0 ;  /* 0x00007b0003007a24 */ /* 0x000fc800078e0200 */
[----:B------:R-:W-:-:S05]  /*0b60*/  IMAD.IADD R0, R5, 0x1, R0 ;  /* 0x0000000105007824 */ /* 0x000fca00078e0200 */
[----:B------:R-:W-:-:S05]  /*0b70*/  LEA.HI.X R19, R4, c[0x0][0x1d4], R0, 0x1, P3 ;  /* 0x0000750004137a11 */ /* 0x000fca00018f0c00 */
[----:B------:R1:W-:Y:S04]  /*0b80*/  @!P2 STG.E.128 [R18.64], RZ ;  /* 0x000000ff1200a986 */ /* 0x0003e8000c101d0c */
[----:B------:R1:W-:Y:S04]  /*0b90*/  @!P1 STG.E.128 [R18.64+0x80], RZ ;  /* 0x000080ff12009986 */ /* 0x0003e8000c101d0c */
[----:B------:R1:W-:Y:S02]  /*0ba0*/  @!P0 STG.E.128 [R18.64+0x100], RZ ;  /* 0x000100ff12008986 */ /* 0x0003e4000c101d0c */
.L_x_1972:
[----:B------:R-:W-:Y:S05]  /*0bb0*/  BSYNC B0 ;  /* 0x0000000000007941 */ /* 0x000fea0003800000 */
.L_x_1971:
[----:B------:R-:W-:Y:S01]  /*0bc0*/  IADD3 R5, R9, 0x20, RZ ;  /* 0x0000002009057810 */ /* 0x000fe20007ffe0ff */
[----:B------:R-:W-:Y:S03]  /*0bd0*/  BSSY B0, `(.L_x_1973) ;  /* 0x0000013000007945 */ /* 0x000fe60003800000 */
[----:B------:R-:W-:-:S13]  /*0be0*/  ISETP.GE.AND P0, PT, R5, UR26, PT ;  /* 0x0000001a05007c0c */ /* 0x000fda000bf06270 */
        /* <DEDUP_REMOVED lines=17> */
.L_x_1974:
[----:B------:R-:W-:Y:S05]  /*0d00*/  BSYNC B0 ;  /* 0x0000000000007941 */ /* 0x000fea0003800000 */
.L_x_1973:
[----:B------:R-:W-:Y:S01]  /*0d10*/  IADD3 R4, R9, 0x30, RZ ;  /* 0x0000003009047810 */ /* 0x000fe20007ffe0ff */
[----:B------:R-:W-:Y:S03]  /*0d20*/  BSSY B0, `(.L_x_1975) ;  /* 0x0000012000007945 */ /* 0x000fe60003800000 */
[----:B------:R-:W-:-:S13]  /*0d30*/  ISETP.GE.AND P0, PT, R4, UR26, PT ;  /* 0x0000001a04007c0c */ /* 0x000fda000bf06270 */
        /* <DEDUP_REMOVED lines=16> */
.L_x_1976:
[----:B------:R-:W-:Y:S05]  /*0e40*/  BSYNC B0 ;  /* 0x0000000000007941 */ /* 0x000fea0003800000 */
.L_x_1975:
[----:B------:R-:W-:Y:S01]  /*0e50*/  ISETP.NE.AND P4, PT, R10, RZ, PT ;  /* 0x000000ff0a00720c */ /* 0x000fe20003f85270 */
[----:B------:R-:W-:-:S03]  /*0e60*/  IMAD.U32 R3, RZ, RZ, UR5 ;  /* 0x00000005ff037e24 */ /* 0x000fc6000f8e00ff */
[----:B------:R-:W-:Y:S02]  /*0e70*/  ISETP.GE.OR P2, PT, R6, UR26, P4 ;  /* 0x0000001a06007c0c */ /* 0x000fe4000a746670 */
[----:B------:R-:W-:Y:S02]  /*0e80*/  ISETP.GE.OR P3, PT, R9, UR26, P4 ;  /* 0x0000001a09007c0c */ /* 0x000fe4000a766670 */
[----:B------:R-:W-:Y:S02]  /*0e90*/  ISETP.GE.OR P1, PT, R5, UR26, P4 ;  /* 0x0000001a05007c0c */ /* 0x000fe4000a726670 */
[----:B------:R-:W-:Y:S02]  /*0ea0*/  IADD3 R9, P0, R9, UR5, RZ ;  /* 0x0000000509097c10 */ /* 0x000fe4000ff1e0ff */
[----:B------:R-:W-:Y:S02]  /*0eb0*/  ISETP.GE.OR P4, PT, R4, UR26, P4 ;  /* 0x0000001a04007c0c */ /* 0x000fe4000a786670 */
[----:B------:R-:W-:-:S02]  /*0ec0*/  LEA.HI.X.SX32 R2, R3, R2, 0x1, P0 ;  /* 0x0000000203027211 */ /* 0x000fc400000f0eff */
[----:B------:R-:W-:-:S03]  /*0ed0*/  LEA R6, P0, R9, c[0x0][0x200], 0x2 ;  /* 0x0000800009067a11 */ /* 0x000fc600078010ff */
[----:B------:R-:W-:Y:S01]  /*0ee0*/  @!P3 IMAD.MOV.U32 R3, RZ, RZ, 0x7f800000 ;  /* 0x7f800000ff03b424 */ /* 0x000fe200078e00ff */
[----:B------:R-:W-:Y:S01]  /*0ef0*/  LEA.HI.X R7, R9, c[0x0][0x204], R2, 0x2, P0 ;  /* 0x0000810009077a11 */ /* 0x000fe200000f1402 */
[----:B------:R-:W-:Y:S02]  /*0f00*/  @!P2 IMAD.MOV.U32 R2, RZ, RZ, 0x7f800000 ;  /* 0x7f800000ff02a424 */ /* 0x000fe400078e00ff */
[----:B------:R-:W-:Y:S02]  /*0f10*/  @!P1 IMAD.MOV.U32 R0, RZ, RZ, 0x7f800000 ;  /* 0x7f800000ff009424 */ /* 0x000fe400078e00ff */
[----:B------:R3:W-:Y:S04]  /*0f20*/  @!P3 STG.E [R6.64], R3 ;  /* 0x000000030600b986 */ /* 0x0007e8000c10190c */
[----:B------:R3:W-:Y:S04]  /*0f30*/  @!P2 STG.E [R6.64+0x40], R2 ;  /* 0x000040020600a986 */ /* 0x0007e8000c10190c */
[----:B------:R3:W-:Y:S01]  /*0f40*/  @!P1 STG.E [R6.64+0x80], R0 ;  /* 0x0000800006009986 */ /* 0x0007e2000c10190c */
[----:B------:R-:W-:Y:S05]  /*0f50*/  @P4 EXIT ;  /* 0x000000000000494d */ /* 0x000fea0003800000 */
[----:B---3--:R-:W-:-:S05]  /*0f60*/  MOV R3, 0x7f800000 ;  /* 0x7f80000000037802 */ /* 0x008fca0000000f00 */
[----:B------:R-:W-:Y:S01]  /*0f70*/  STG.E [R6.64+0xc0], R3 ;  /* 0x0000c00306007986 */ /* 0x000fe2000c10190c */
[----:B------:R-:W-:Y:S05]  /*0f80*/  EXIT ;  /* 0x000000000000794d */ /* 0x000fea0003800000 */
.L_x_1968:
[----:B-1----:R-:W-:Y:S02]  /*0f90*/  ULDC.64 UR4, c[0x0][0x2b8] ;  /* 0x0000ae0000047ab9 */ /* 0x002fe40000000a00 */
[----:B------:R-:W-:Y:S02]  /*0fa0*/  UISETP.NE.U32.AND UP0, UPT, URZ, UR4, UPT ;  /* 0x000000043f00728c */ /* 0x000fe4000bf05070 */
[----:B------:R-:W-:Y:S02]  /*0fb0*/  ULDC.64 UR20, c[0x0][0x2c0] ;  /* 0x0000b00000147ab9 */ /* 0x000fe40000000a00 */
[----:B------:R-:W-:-:S03]  /*0fc0*/  UISETP.NE.AND.EX UP0, UPT, URZ, UR5, UPT, UP0 ;  /* 0x000000053f00728c */ /* 0x000fc6000bf05300 */
[----:B------:R-:W-:-:S03]  /*0fd0*/  ULDC.64 UR4, c[0x0][0x2b8] ;  /* 0x0000ae0000047ab9 */ /* 0x000fc60000000a00 */
[----:B------:R-:W-:-:S05]  /*0fe0*/  PLOP3.LUT P0, PT, PT, PT, UP0, 0x80, 0x0 ;  /* 0x000000000000781c */ /* 0x000fca0003f0f008 */
[----:B------:R-:W-:-:S06]  /*0ff0*/  @UP0 UIMAD.WIDE UR4, UR17, UR22, UR4 ;  /* 0x00000016110402a5 */ /* 0x000fcc000f8e0204 */
[----:B------:R-:W-:Y:S02]  /*1000*/  IMAD.U32 R2, RZ, RZ, UR4 ;  /* 0x00000004ff027e24 */ /* 0x000fe4000f8e00ff */
[----:B------:R-:W-:Y:S01]  /*1010*/  IMAD.U32 R3, RZ, RZ, UR5 ;  /* 0x00000005ff037e24 */ /* 0x000fe2000f8e00ff */
[----:B------:R-:W-:Y:S02]  /*1020*/  UISETP.NE.U32.AND UP1, UPT, URZ, UR20, UPT ;  /* 0x000000143f00728c */ /* 0x000fe4000bf25070 */
[----:B------:R-:W-:Y:S02]  /*1030*/  ULDC.64 UR4, c[0x0][0x2c8] ;  /* 0x0000b20000047ab9 */ /* 0x000fe40000000a00 */
[----:B------:R-:W2:Y:S01]  /*1040*/  @P0 LDG.E R2, [R2.64] ;  /* 0x0000000c02020981 */ /* 0x000ea2000c1e1900 */
[----:B------:R-:W-:Y:S01]  /*1050*/  UISETP.NE.AND.EX UP1, UPT, URZ, UR21, UPT, UP1 ;  /* 0x000000153f00728c */ /* 0x000fe2000bf25310 */
[----:B------:R-:W-:Y:S01]  /*1060*/  IABS R0, c[0x0][0x2d0] ;  /* 0x0000b40000007a13 */ /* 0x000fe20000000000 */
[----:B------:R-:W-:-:S02]  /*1070*/  UMOV UR30, URZ ;  /* 0x0000003f001e7c82 */ /* 0x000fc40008000000 */
[----:B------:R-:W-:Y:S01]  /*1080*/  UMOV UR31, URZ ;  /* 0x0000003f001f7c82 */ /* 0x000fe20008000000 */
[----:B------:R1:W3:Y:S01]  /*1090*/  R2UR UR9, R0 ;  /* 0x00000000000973c2 */ /* 0x0002e200000e0000 */
[----:B------:R-:W-:-:S05]  /*10a0*/  UPLOP3.LUT UP6, UPT, UPT, UPT, UPT, 0x40, 0x0 ;  /* 0x000000000000789c */ /* 0x000fca0003fce870 */
[----:B------:R-:W-:Y:S02]  /*10b0*/  @UP1 USHF.R.S32.HI UR6, URZ, 0x1f, UR17 ;  /* 0x0000001f3f061899 */ /* 0x000fe40008011411 */
[----:B------:R-:W-:Y:S02]  /*10c0*/  @UP1 UIMAD.WIDE.U32 UR28, UR17, UR4, URZ ;  /* 0x00000004111c12a5 */ /* 0x000fe4000f8e003f */
[----:B------:R-:W-:Y:S02]  /*10d0*/  @UP1 UIMAD UR6, UR6, UR4, URZ ;  /* 0x00000004060612a4 */ /* 0x000fe4000f8e023f */
[----:B------:R-:W-:Y:S02]  /*10e0*/  @UP1 ULEA UR30, UP0, UR28, UR20, 0x2 ;  /* 0x000000141c1e1291 */ /* 0x000fe4000f80103f */
[----:B------:R-:W-:-:S03]  /*10f0*/  @UP1 UIMAD UR4, UR17, UR5, UR6 ;  /* 0x00000005110412a4 */ /* 0x000fc6000f8e0206 */
[----:B------:R-:W-:Y:S02]  /*1100*/  UMOV UR6, UR17 ;  /* 0x0000001100067c82 */ /* 0x000fe40008000000 */
[----:B------:R-:W-:-:S04]  /*1110*/  @UP1 UIADD3 UR4, UR29, UR4, URZ ;  /* 0x000000041d041290 */ /* 0x000fc8000fffe03f */
[----:B------:R-:W-:-:S04]  /*1120*/  @UP1 USHF.L.U64.HI UR4, UR28, 0x2, UR4 ;  /* 0x000000021c041899 */ /* 0x000fc80008010204 */
[----:B------:R-:W-:Y:S02]  /*1130*/  @UP1 UIADD3.X UR31, UR4, UR21, URZ, UP0, !UPT ;  /* 0x00000015041f1290 */ /* 0x000fe400087fe43f */
[----:B------:R-:W-:-:S04]  /*1140*/  @UP1 UISETP.NE.U32.AND UP0, UPT, UR30, URZ, UPT ;  /* 0x0000003f1e00128c */ /* 0x000fc8000bf05070 */
[----:B------:R-:W-:Y:S01]  /*1150*/  @UP1 UISETP.NE.AND.EX UP6, UPT, UR31, URZ, UPT, UP0 ;  /* 0x0000003f1f00128c */ /* 0x000fe2000bfc5300 */
[----:B--2---:R1:W2:Y:S10]  /*1160*/  @P0 R2UR UR6, R2 ;  /* 0x00000000020603c2 */ /* 0x0042b400000e0000 */
[----:B------:R-:W-:-:S13]  /*1170*/  PLOP3.LUT P0, PT, PT, PT, UP6, 0x80, 0x0 ;  /* 0x000000000000781c */ /* 0x000fda0003f0f068 */
[----:B-12---:R-:W-:Y:S05]  /*1180*/  @!P0 BRA `(.L_x_1977) ;  /* 0x0000058000008947 */ /* 0x006fea0003800000 */
[----:B---3--:R-:W1:Y:S01]  /*1190*/  I2F.RP R3, UR9 ;  /* 0x0000000900037d06 */ /* 0x008e620008209400 */
[----:B------:R-:W-:Y:S02]  /*11a0*/  ULEA UR15, UR8, 0xffffffc0, 0x6 ;  /* 0xffffffc0080f7891 */ /* 0x000fe4000f8e303f */
[----:B------:R-:W-:Y:S02]  /*11b0*/  UMOV UR6, URZ ;  /* 0x0000003f00067c82 */ /* 0x000fe40008000000 */
[----:B------:R-:W-:Y:S02]  /*11c0*/  ULDC UR16, c[0x0][0x2d0] ;  /* 0x0000b40000107ab9 */ /* 0x000fe40000000800 */
[----:B------:R-:W-:-:S05]  /*11d0*/  IMAD.U32 R0, RZ, RZ, UR15 ;  /* 0x0000000fff007e24 */ /* 0x000fca000f8e00ff */
[----:B------:R-:W-:Y:S01]  /*11e0*/  IABS R0, R0 ;  /* 0x0000000000007213 */ /* 0x000fe20000000000 */
[----:B-1----:R-:W1:Y:S03]  /*11f0*/  MUFU.RCP R2, R3 ;  /* 0x0000000300027308 */ /* 0x002e660000001000 */
[----:B------:R-:W2:Y:S01]  /*1200*/  R2UR UR5, R0 ;  /* 0x00000000000573c2 */ /* 0x000ea200000e0000 */
[----:B-1----:R-:W-:-:S06]  /*1210*/  IADD3 R2, R2, 0xffffffe, RZ ;  /* 0x0ffffffe02027810 */ /* 0x002fcc0007ffe0ff */
[----:B------:R-:W1:Y:S02]  /*1220*/  F2I.FTZ.U32.TRUNC.NTZ R2, R2 ;  /* 0x0000000200027305 */ /* 0x000e64000021f000 */
[----:B-1----:R-:W1:Y:S02]  /*1230*/  R2UR UR7, R2 ;  /* 0x00000000020773c2 */ /* 0x002e6400000e0000 */
[----:B-1----:R-:W-:-:S04]  /*1240*/  UIADD3 UR4, URZ, -UR7, URZ ;  /* 0x800000073f047290 */ /* 0x002fc8000fffe03f */
[----:B------:R-:W-:-:S04]  /*1250*/  UIMAD UR4, UR4, UR9, URZ ;  /* 0x00000009040472a4 */ /* 0x000fc8000f8e023f */
[----:B------:R-:W-:-:S04]  /*1260*/  UIMAD.WIDE.U32 UR6, UR7, UR4, UR6 ;  /* 0x00000004070672a5 */ /* 0x000fc8000f8e0006 */
[----:B--2---:R-:W-:-:S07]  /*1270*/  UIMAD.WIDE.U32 UR20, UR7, UR5, URZ ;  /* 0x00000005071472a5 */ /* 0x004fce000f8e003f */
[----:B------:R-:W-:Y:S02]  /*1280*/  UMOV UR20, UR21 ;  /* 0x0000001500147c82 */ /* 0x000fe40008000000 */
[----:B------:R-:W-:-:S04]  /*1290*/  UIADD3 UR4, -UR20, URZ, URZ ;  /* 0x0000003f14047290 */ /* 0x000fc8000fffe13f */
[----:B------:R-:W-:-:S04]  /*12a0*/  UIMAD UR4, UR9, UR4, UR5 ;  /* 0x00000004090472a4 */ /* 0x000fc8000f8e0205 */
[----:B------:R-:W-:-:S11]  /*12b0*/  UISETP.GT.U32.AND UP0, UPT, UR9, UR4, UPT ;  /* 0x000000040900728c */ /* 0x000fd6000bf04070 */
[----:B------:R-:W-:Y:S02]  /*12c0*/  @!UP0 UIADD3 UR4, UR4, -UR9, URZ ;  /* 0x8000000904048290 */ /* 0x000fe4000fffe03f */
[----:B------:R-:W-:Y:S02]  /*12d0*/  @!UP0 UIADD3 UR20, UR20, 0x1, URZ ;  /* 0x0000000114148890 */ /* 0x000fe4000fffe03f */
[----:B------:R-:W-:Y:S02]  /*12e0*/  UISETP.GE.U32.AND UP1, UPT, UR4, UR9, UPT ;  /* 0x000000090400728c */ /* 0x000fe4000bf26070 */
[----:B------:R-:W-:-:S04]  /*12f0*/  ULOP3.LUT UR4, UR15, UR16, URZ, 0x3c, !UPT ;  /* 0x000000100f047292 */ /* 0x000fc8000f8e3c3f */
[----:B------:R-:W-:-:S05]  /*1300*/  UISETP.GE.AND UP0, UPT, UR4, URZ, UPT ;  /* 0x0000003f0400728c */ /* 0x000fca000bf06270 */
[----:B------:R-:W-:Y:S02]  /*1310*/  @UP1 UIADD3 UR20, UR20, 0x1, URZ ;  /* 0x0000000114141890 */ /* 0x000fe4000fffe03f */
[----:B------:R-:W-:-:S04]  /*1320*/  UISETP.NE.AND UP1, UPT, URZ, UR16, UPT ;  /* 0x000000103f00728c */ /* 0x000fc8000bf25270 */
[----:B------:R-:W-:-:S07]  /*1330*/  @!UP0 UIADD3 UR20, -UR20, URZ, URZ ;  /* 0x0000003f14148290 */ /* 0x000fce000fffe13f */
[----:B------:R-:W-:-:S04]  /*1340*/  @!UP1 ULOP3.LUT UR20, URZ, UR16, URZ, 0x33, !UPT ;  /* 0x000000103f149292 */ /* 0x000fc8000f8e333f */
[----:B------:R-:W-:-:S06]  /*1350*/  UIMAD.WIDE UR4, UR20, 0x4, UR30 ;  /* 0x00000004140478a5 */ /* 0x000fcc000f8e021e */
[----:B------:R-:W-:Y:S01]  /*1360*/  IMAD.U32 R10, RZ, RZ, UR4 ;  /* 0x00000004ff0a7e24 */ /* 0x000fe2000f8e00ff */
[----:B------:R-:W-:Y:S02]  /*1370*/  MOV R11, UR5 ;  /* 0x00000005000b7c02 */ /* 0x000fe40008000f00 */
[----:B------:R-:W-:Y:S01]  /*1380*/  IABS R5, c[0x0][0x1c8] ;  /* 0x0000720000057a13 */ /* 0x000fe20000000000 */
[----:B------:R-:W1:Y:S01]  /*1390*/  S2R R0, SR_CTAID.Z ;  /* 0x0000000000007919 */ /* 0x000e620000002700 */
[----:B------:R-:W-:Y:S01]  /*13a0*/  IMAD.MOV.U32 R6, RZ, RZ, RZ ;  /* 0x000000ffff067224 */ /* 0x000fe200078e00ff */
[----:B------:R-:W-:Y:S02]  /*13b0*/  ULDC UR21, c[0x0][0x1c8] ;  /* 0x0000720000157ab9 */ /* 0x000fe40000000800 */
[----:B------:R2:W3:Y:S01]  /*13c0*/  LDG.E R2, [R10.64] ;  /* 0x0000000c0a027981 */ /* 0x0004e2000c1e1900 */
[----:B------:R-:W4:Y:S01]  /*13d0*/  I2F.RP R8, R5 ;  /* 0x0000000500087306 */ /* 0x000f220000209400 */
[----:B------:R-:W-:-:S02]  /*13e0*/  ULOP3.LUT UR21, UR14, UR21, URZ, 0x3c, !UPT ;  /* 0x000000150e157292 */ /* 0x000fc4000f8e3c3f */
[----:B------:R-:W-:Y:S02]  /*13f0*/  UIADD3 UR20, -UR20, URZ, URZ ;  /* 0x0000003f14147290 */ /* 0x000fe4000fffe13f */
[----:B------:R-:W-:Y:S02]  /*1400*/  ULDC.64 UR4, c[0x0][0x180] ;  /* 0x0000600000047ab9 */ /* 0x000fe40000000a00 */
[----:B------:R-:W-:Y:S01]  /*1410*/  ISETP.LE.AND P0, PT, RZ, UR21, PT ;  /* 0x00000015ff007c0c */ /* 0x000fe2000bf03270 */
[----:B------:R-:W-:-:S04]  /*1420*/  UIMAD UR16, UR20, UR16, UR15 ;  /* 0x00000010141072a4 */ /* 0x000fc8000f8e020f */
[----:B------:R-:W-:Y:S01]  /*1430*/  USHF.R.S32.HI UR15, URZ, 0x1f, UR16 ;  /* 0x0000001f3f0f7899 */ /* 0x000fe20008011410 */
[----:B----4-:R-:W4:Y:S01]  /*1440*/  MUFU.RCP R7, R8 ;  /* 0x0000000800077308 */ /* 0x010f220000001000 */
[----:B-1----:R-:W-:Y:S02]  /*1450*/  IABS R0, R0 ;  /* 0x0000000000007213 */ /* 0x002fe40000000000 */
[----:B----4-:R-:W-:-:S06]  /*1460*/  IADD3 R7, R7, 0xffffffe, RZ ;  /* 0x0ffffffe07077810 */ /* 0x010fcc0007ffe0ff */
[----:B------:R-:W1:Y:S02]  /*1470*/  F2I.FTZ.U32.TRUNC.NTZ R7, R7 ;  /* 0x0000000700077305 */ /* 0x000e64000021f000 */
[----:B-1----:R-:W-:-:S04]  /*1480*/  IMAD.MOV R3, RZ, RZ, -R7 ;  /* 0x000000ffff037224 */ /* 0x002fc800078e0a07 */
[----:B------:R-:W-:-:S04]  /*1490*/  IMAD R3, R3, R5, RZ ;  /* 0x0000000503037224 */ /* 0x000fc800078e02ff */
[----:B------:R-:W-:Y:S01]  /*14a0*/  IMAD.HI.U32 R6, R7, R3, R6 ;  /* 0x0000000307067227 */ /* 0x000fe200078e0006 */
[----:B------:R-:W-:-:S05]  /*14b0*/  MOV R3, R0 ;  /* 0x0000000000037202 */ /* 0x000fca0000000f00 */
[----:B------:R-:W-:-:S04]  /*14c0*/  IMAD.HI.U32 R8, R6, R3, RZ ;  /* 0x0000000306087227 */ /* 0x000fc800078e00ff */
[----:B------:R-:W-:-:S04]  /*14d0*/  IMAD.MOV R0, RZ, RZ, -R8 ;  /* 0x000000ffff007224 */ /* 0x000fc800078e0a08 */
[----:B------:R-:W-:-:S05]  /*14e0*/  IMAD R0, R5, R0, R3 ;  /* 0x0000000005007224 */ /* 0x000fca00078e0203 */
[----:B------:R-:W-:-:S13]  /*14f0*/  ISETP.GT.U32.AND P1, PT, R5, R0, PT ;  /* 0x000000000500720c */ /* 0x000fda0003f24070 */
[----:B------:R-:W-:Y:S01]  /*1500*/  @!P1 IMAD.IADD R0, R0, 0x1, -R5 ;  /* 0x0000000100009824 */ /* 0x000fe200078e0a05 */
[----:B------:R-:W-:Y:S02]  /*1510*/  @!P1 IADD3 R8, R8, 0x1, RZ ;  /* 0x0000000108089810 */ /* 0x000fe40007ffe0ff */
[----:B------:R-:W-:Y:S02]  /*1520*/  ISETP.NE.AND P1, PT, RZ, c[0x0][0x1c8], PT ;  /* 0x00007200ff007a0c */ /* 0x000fe40003f25270 */
[----:B------:R-:W-:-:S13]  /*1530*/  ISETP.GE.U32.AND P2, PT, R0, R5, PT ;  /* 0x000000050000720c */ /* 0x000fda0003f46070 */
[----:B------:R-:W-:-:S04]  /*1540*/  @P2 IADD3 R8, R8, 0x1, RZ ;  /* 0x0000000108082810 */ /* 0x000fc80007ffe0ff */
[----:B------:R-:W-:Y:S02]  /*1550*/  @!P0 IADD3 R8, -R8, RZ, RZ ;  /* 0x000000ff08088210 */ /* 0x000fe40007ffe1ff */
[----:B------:R-:W-:-:S04]  /*1560*/  @!P1 LOP3.LUT R8, RZ, c[0x0][0x1c8], RZ, 0x33, !PT ;  /* 0x00007200ff089a12 */ /* 0x000fc800078e33ff */
[----:B------:R-:W-:-:S05]  /*1570*/  SHF.R.S32.HI R7, RZ, 0x1f, R8 ;  /* 0x0000001fff077819 */ /* 0x000fca0000011408 */
[----:B------:R-:W-:-:S04]  /*1580*/  IMAD R5, R7, c[0x0][0x1b0], RZ ;  /* 0x00006c0007057a24 */ /* 0x000fc800078e02ff */
[----:B--2---:R-:W-:Y:S01]  /*1590*/  IMAD R10, R8, c[0x0][0x1b4], R5 ;  /* 0x00006d00080a7a24 */ /* 0x004fe200078e0205 */
[----:B---3--:R-:W1:Y:S02]  /*15a0*/  R2UR UR7, R2 ;  /* 0x00000000020773c2 */ /* 0x008e6400000e0000 */
[----:B-1----:R-:W-:Y:S02]  /*15b0*/  USHF.R.S32.HI UR6, URZ, 0x1f, UR7 ;  /* 0x0000001f3f067899 */ /* 0x002fe40008011407 */
[----:B------:R-:W-:Y:S02]  /*15c0*/  UIMAD.WIDE.U32 UR28, UR7, UR4, URZ ;  /* 0x00000004071c72a5 */ /* 0x000fe4000f8e003f */
[----:B------:R-:W-:-:S04]  /*15d0*/  UIMAD UR18, UR6, UR4, URZ ;  /* 0x00000004061272a4 */ /* 0x000fc8000f8e023f */
[----:B------:R-:W-:Y:S02]  /*15e0*/  UIMAD UR18, UR7, UR5, UR18 ;  /* 0x00000005071272a4 */ /* 0x000fe4000f8e0212 */
[----:B------:R-:W-:Y:S02]  /*15f0*/  UMOV UR20, UR28 ;  /* 0x0000001c00147c82 */ /* 0x000fe40008000000 */
[----:B------:R-:W-:Y:S02]  /*1600*/  ULDC.64 UR4, c[0x0][0x198] ;  /* 0x0000660000047ab9 */ /* 0x000fe40000000a00 */
[----:B------:R-:W-:Y:S02]  /*1610*/  UIADD3 UR21, UR29, UR18, URZ ;  /* 0x000000121d157290 */ /* 0x000fe4000fffe03f */
[----:B------:R-:W-:Y:S02]  /*1620*/  UIMAD UR18, UR15, UR4, URZ ;  /* 0x000000040f1272a4 */ /* 0x000fe4000f8e023f */
[----:B------:R-:W-:-:S02]  /*1630*/  UIMAD.WIDE.U32 UR20, UR16, UR4, UR20 ;  /* 0x00000004101472a5 */ /* 0x000fc4000f8e0014 */
[----:B------:R-:W-:-:S04]  /*1640*/  UIMAD UR5, UR16, UR5, UR18 ;  /* 0x00000005100572a4 */ /* 0x000fc8000f8e0212 */
[----:B------:R-:W-:Y:S01]  /*1650*/  UIADD3 UR18, UR21, UR5, URZ ;  /* 0x0000000515127290 */ /* 0x000fe2000fffe03f */
[----:B------:R-:W-:Y:S01]  /*1660*/  MOV R3, UR21 ;  /* 0x0000001500037c02 */ /* 0x000fe20008000f00 */
[----:B------:R-:W-:Y:S01]  /*1670*/  IMAD.U32 R2, RZ, RZ, UR20 ;  /* 0x00000014ff027e24 */ /* 0x000fe2000f8e00ff */
[----:B------:R-:W-:Y:S02]  /*1680*/  ULDC.64 UR4, c[0x0][0x188] ;  /* 0x0000620000047ab9 */ /* 0x000fe40000000a00 */
[----:B------:R-:W-:Y:S01]  /*1690*/  UIMAD UR6, UR6, UR4, URZ ;  /* 0x00000004060672a4 */ /* 0x000fe2000f8e023f */
[----:B------:R-:W-:Y:S01]  /*16a0*/  IMAD.U32 R3, RZ, RZ, UR18 ;  /* 0x00000012ff037e24 */ /* 0x000fe2000f8e00ff */
[----:B------:R-:W-:Y:S02]  /*16b0*/  UIMAD.WIDE.U32 UR20, UR7, UR4, URZ ;  /* 0x00000004071472a5 */ /* 0x000fe4000f8e003f */
[----:B------:R-:W-:Y:S01]  /*16c0*/  UIMAD UR5, UR7, UR5, UR6 ;  /* 0x00000005070572a4 */ /* 0x000fe2000f8e0206 */
[----:B------:R-:W-:-:S03]  /*16d0*/  IMAD.WIDE.U32 R18, R8, c[0x0][0x1b0], R2 ;  /* 0x00006c0008127a25 */ /* 0x000fc600078e0002 */
[----:B------:R-:W-:Y:S02]  /*16e0*/  UIADD3 UR18, UR21, UR5, URZ ;  /* 0x0000000515127290 */ /* 0x000fe4000fffe03f */
[----:B------:R-:W-:Y:S01]  /*16f0*/  IADD3 R10, R19, R10, RZ ;  /* 0x0000000a130a7210 */ /* 0x000fe20007ffe0ff */
[----:B------:R-:W-:Y:S05]  /*1700*/  BRA `(.L_x_1978) ;  /* 0x000004f000007947 */ /* 0x000fea0003800000 */
.L_x_1977:
[----:B---3--:R-:W-:Y:S02]  /*1710*/  UISETP.NE.AND UP0, UPT, UR18, -0x1, UPT ;  /* 0xffffffff1200788c */ /* 0x008fe4000bf05270 */
[----:B------:R-:W-:-:S04]  /*1720*/  ULDC.64 UR4, c[0x0][0x198] ;  /* 0x0000660000047ab9 */ /* 0x000fc80000000a00 */
[----:B------:R-:W-:-:S05]  /*1730*/  PLOP3.LUT P0, PT, PT, PT, UP0, 0x80, 0x0 ;  /* 0x000000000000781c */ /* 0x000fca0003f0f008 */
[----:B------:R-:W-:-:S04]  /*1740*/  @UP0 UIADD3 UR21, UR7, UR18, URZ ;  /* 0x0000001207150290 */ /* 0x000fc8000fffe03f */
[----:B------:R-:W-:-:S04]  /*1750*/  @UP0 UIMAD.WIDE.U32 UR28, UR21, UR4, URZ ;  /* 0x00000004151c02a5 */ /* 0x000fc8000f8e003f */
[----:B------:R-:W-:Y:S01]  /*1760*/  @UP0 UIMAD UR21, UR21, UR5, UR29 ;  /* 0x00000005151502a4 */ /* 0x000fe2000f8e021d */
[----:B------:R-:W-:Y:S05]  /*1770*/  @P0 BRA `(.L_x_1979) ;  /* 0x000000c000000947 */ /* 0x000fea0003800000 */
[----:B------:R-:W-:Y:S02]  /*1780*/  USHF.R.S32.HI UR15, URZ, 0x1f, UR7 ;  /* 0x0000001f3f0f7899 */ /* 0x000fe40008011407 */
[----:B------:R-:W-:Y:S02]  /*1790*/  ULDC.64 UR4, c[0x0][0x198] ;  /* 0x0000660000047ab9 */ /* 0x000fe40000000a00 */
[----:B------:R-:W-:Y:S02]  /*17a0*/  UIMAD UR15, UR15, UR4, URZ ;  /* 0x000000040f0f72a4 */ /* 0x000fe4000f8e023f */
[----:B------:R-:W-:Y:S02]  /*17b0*/  UIMAD.WIDE.U32 UR20, UR7, UR4, URZ ;  /* 0x00000004071472a5 */ /* 0x000fe4000f8e003f */
[----:B------:R-:W-:Y:S02]  /*17c0*/  UIMAD UR15, UR7, UR5, UR15 ;  /* 0x00000005070f72a4 */ /* 0x000fe4000f8e020f */
[----:B------:R-:W-:-:S02]  /*17d0*/  USHF.R.S32.HI UR16, URZ, 0x1f, UR6 ;  /* 0x0000001f3f107899 */ /* 0x000fc40008011406 */
[----:B------:R-:W-:Y:S02]  /*17e0*/  ULDC.64 UR4, c[0x0][0x180] ;  /* 0x0000600000047ab9 */ /* 0x000fe40000000a00 */
[----:B------:R-:W-:Y:S02]  /*17f0*/  UIADD3 UR21, UR21, UR15, URZ ;  /* 0x0000000f15157290 */ /* 0x000fe4000fffe03f */
[----:B------:R-:W-:Y:S02]  /*1800*/  UIMAD UR16, UR16, UR4, URZ ;  /* 0x00000004101072a4 */ /* 0x000fe4000f8e023f */
[----:B------:R-:W-:Y:S02]  /*1810*/  UIMAD.WIDE.U32 UR28, UR6, UR4, UR20 ;  /* 0x00000004061c72a5 */ /* 0x000fe4000f8e0014 */
[----:B------:R-:W-:-:S04]  /*1820*/  UIMAD UR5, UR6, UR5, UR16 ;  /* 0x00000005060572a4 */ /* 0x000fc8000f8e0210 */
[----:B------:R-:W-:Y:S02]  /*1830*/  UIADD3 UR21, UR29, UR5, URZ ;  /* 0x000000051d157290 */ /* 0x000fe4000fffe03f */
.L_x_1979:
[----:B------:R-:W-:Y:S01]  /*1840*/  IABS R3, c[0x0][0x1c8] ;  /* 0x0000720000037a13 */ /* 0x000fe20000000000 */
[----:B------:R-:W1:Y:S01]  /*1850*/  S2R R0, SR_CTAID.Z ;  /* 0x0000000000007919 */ /* 0x000e620000002700 */
[----:B------:R-:W-:Y:S02]  /*1860*/  ULDC UR4, c[0x0][0x1c8] ;  /* 0x0000720000047ab9 */ /* 0x000fe40000000800 */
[----:B------:R-:W2:Y:S01]  /*1870*/  I2F.RP R5, R3 ;  /* 0x0000000300057306 */ /* 0x000ea20000209400 */
[----:B------:R-:W-:Y:S02]  /*1880*/  ULOP3.LUT UR4, UR14, UR4, URZ, 0x3c, !UPT ;  /* 0x000000040e047292 */ /* 0x000fe4000f8e3c3f */
[----:B------:R-:W-:Y:S02]  /*1890*/  ULEA UR16, UR8, 0xffffffc0, 0x6 ;  /* 0xffffffc008107891 */ /* 0x000fe4000f8e303f */
[----:B------:R-:W-:Y:S02]  /*18a0*/  UMOV UR29, UR21 ;  /* 0x00000015001d7c82 */ /* 0x000fe40008000000 */
[----:B------:R-:W-:Y:S01]  /*18b0*/  ISETP.LE.AND P2, PT, RZ, UR4, PT ;  /* 0x00000004ff007c0c */ /* 0x000fe2000bf43270 */
[----:B------:R-:W-:-:S02]  /*18c0*/  USHF.R.S32.HI UR15, URZ, 0x1f, UR16 ;  /* 0x0000001f3f0f7899 */ /* 0x000fc40008011410 */
[----:B------:R-:W-:Y:S02]  /*18d0*/  ULDC.64 UR4, c[0x0][0x198] ;  /* 0x0000660000047ab9 */ /* 0x000fe40000000a00 */
[----:B------:R-:W-:Y:S02]  /*18e0*/  UIMAD UR20, UR15, UR4, URZ ;  /* 0x000000040f1472a4 */ /* 0x000fe4000f8e023f */
[----:B------:R-:W-:Y:S01]  /*18f0*/  UIMAD.WIDE.U32 UR28, UR16, UR4, UR28 ;  /* 0x00000004101c72a5 */ /* 0x000fe2000f8e001c */
[----:B--2---:R-:W2:Y:S01]  /*1900*/  MUFU.RCP R6, R5 ;  /* 0x0000000500067308 */ /* 0x004ea20000001000 */
[----:B------:R-:W-:Y:S02]  /*1910*/  UIMAD UR4, UR16, UR5, UR20 ;  /* 0x00000005100472a4 */ /* 0x000fe4000f8e0214 */
[----:B------:R-:W-:Y:S01]  /*1920*/  @UP0 UIADD3 UR18, UR7, UR18, URZ ;  /* 0x0000001207120290 */ /* 0x000fe2000fffe03f */
[----:B-1----:R-:W-:Y:S01]  /*1930*/  IABS R0, R0 ;  /* 0x0000000000007213 */ /* 0x002fe20000000000 */
[----:B------:R-:W-:-:S06]  /*1940*/  UIADD3 UR4, UR29, UR4, URZ ;  /* 0x000000041d047290 */ /* 0x000fcc000fffe03f */
[----:B------:R-:W-:Y:S01]  /*1950*/  MOV R19, UR4 ;  /* 0x0000000400137c02 */ /* 0x000fe20008000f00 */
[----:B------:R-:W-:Y:S02]  /*1960*/  ULDC.64 UR4, c[0x0][0x1a0] ;  /* 0x0000680000047ab9 */ /* 0x000fe40000000a00 */
[----:B------:R-:W-:Y:S01]  /*1970*/  @UP0 UIMAD.WIDE.U32 UR20, UR18, UR4, URZ ;  /* 0x00000004121402a5 */ /* 0x000fe2000f8e003f */
[----:B--2---:R-:W-:-:S03]  /*1980*/  IADD3 R6, R6, 0xffffffe, RZ ;  /* 0x0ffffffe06067810 */ /* 0x004fc60007ffe0ff */
[----:B------:R-:W-:Y:S01]  /*1990*/  @UP0 UIMAD UR18, UR18, UR5, UR21 ;  /* 0x00000005121202a4 */ /* 0x000fe2000f8e0215 */
[----:B------:R-:W1:Y:S02]  /*19a0*/  F2I.FTZ.U32.TRUNC.NTZ R7, R6 ;  /* 0x0000000600077305 */ /* 0x000e64000021f000 */
[----:B-1----:R-:W-:Y:S02]  /*19b0*/  IMAD.MOV R2, RZ, RZ, -R7 ;  /* 0x000000ffff027224 */ /* 0x002fe400078e0a07 */
[----:B------:R-:W-:Y:S02]  /*19c0*/  IMAD.MOV.U32 R6, RZ, RZ, RZ ;  /* 0x000000ffff067224 */ /* 0x000fe400078e00ff */
[----:B------:R-:W-:-:S04]  /*19d0*/  IMAD R2, R2, R3, RZ ;  /* 0x0000000302027224 */ /* 0x000fc800078e02ff */
[----:B------:R-:W-:Y:S01]  /*19e0*/  IMAD.HI.U32 R7, R7, R2, R6 ;  /* 0x0000000207077227 */ /* 0x000fe200078e0006 */
[----:B------:R-:W-:-:S05]  /*19f0*/  MOV R2, R0 ;  /* 0x0000000000027202 */ /* 0x000fca0000000f00 */
[----:B------:R-:W-:-:S04]  /*1a00*/  IMAD.HI.U32 R8, R7, R2, RZ ;  /* 0x0000000207087227 */ /* 0x000fc800078e00ff */
[----:B------:R-:W-:-:S04]  /*1a10*/  IMAD.MOV R0, RZ, RZ, -R8 ;  /* 0x000000ffff007224 */ /* 0x000fc800078e0a08 */
[----:B------:R-:W-:Y:S01]  /*1a20*/  IMAD R0, R3, R0, R2 ;  /* 0x0000000003007224 */ /* 0x000fe200078e0202 */
[----:B------:R-:W-:-:S04]  /*1a30*/  MOV R2, UR28 ;  /* 0x0000001c00027c02 */ /* 0x000fc80008000f00 */
[----:B------:R-:W-:Y:S01]  /*1a40*/  ISETP.GT.U32.AND P1, PT, R3, R0, PT ;  /* 0x000000000300720c */ /* 0x000fe20003f24070 */
[----:B------:R-:W-:-:S12]  /*1a50*/  IMAD.MOV.U32 R18, RZ, RZ, R2 ;  /* 0x000000ffff127224 */ /* 0x000fd800078e0002 */
[-C--:B------:R-:W-:Y:S02]  /*1a60*/  @!P1 IADD3 R0, R0, -R3.reuse, RZ ;  /* 0x8000000300009210 */ /* 0x080fe40007ffe0ff */
[----:B------:R-:W-:Y:S02]  /*1a70*/  @!P1 IADD3 R8, R8, 0x1, RZ ;  /* 0x0000000108089810 */ /* 0x000fe40007ffe0ff */
[----:B------:R-:W-:Y:S01]  /*1a80*/  ISETP.GE.U32.AND P3, PT, R0, R3, PT ;  /* 0x000000030000720c */ /* 0x000fe20003f66070 */
[----:B------:R-:W-:Y:S01]  /*1a90*/  IMAD.U32 R3, RZ, RZ, UR29 ;  /* 0x0000001dff037e24 */ /* 0x000fe2000f8e00ff */
[----:B------:R-:W-:-:S11]  /*1aa0*/  ISETP.NE.AND P1, PT, RZ, c[0x0][0x1c8], PT ;  /* 0x00007200ff007a0c */ /* 0x000fd60003f25270 */
[----:B------:R-:W-:-:S05]  /*1ab0*/  @P3 IADD3 R8, R8, 0x1, RZ ;  /* 0x0000000108083810 */ /* 0x000fca0007ffe0ff */
[----:B------:R-:W-:Y:S01]  /*1ac0*/  @!P2 IMAD.MOV R8, RZ, RZ, -R8 ;  /* 0x000000ffff08a224 */ /* 0x000fe200078e0a08 */
[----:B------:R-:W-:-:S04]  /*1ad0*/  @!P1 LOP3.LUT R8, RZ, c[0x0][0x1c8], RZ, 0x33, !PT ;  /* 0x00007200ff089a12 */ /* 0x000fc800078e33ff */
[----:B------:R-:W-:Y:S01]  /*1ae0*/  SHF.R.S32.HI R7, RZ, 0x1f, R8 ;  /* 0x0000001fff077819 */ /* 0x000fe20000011408 */
[----:B------:R-:W-:-:S04]  /*1af0*/  IMAD.WIDE.U32 R18, R8, c[0x0][0x1b0], R18 ;  /* 0x00006c0008127a25 */ /* 0x000fc800078e0012 */
[----:B------:R-:W-:-:S04]  /*1b00*/  IMAD R3, R7, c[0x0][0x1b0], RZ ;  /* 0x00006c0007037a24 */ /* 0x000fc800078e02ff */
[----:B------:R-:W-:-:S05]  /*1b10*/  IMAD R10, R8, c[0x0][0x1b4], R3 ;  /* 0x00006d00080a7a24 */ /* 0x000fca00078e0203 */
[----:B------:R-:W-:Y:S01]  /*1b20*/  IADD3 R10, R19, R10, RZ ;  /* 0x0000000a130a7210 */ /* 0x000fe20007ffe0ff */
        /* <DEDUP_REMOVED lines=13> */
.L_x_1978:
[----:B------:R-:W-:Y:S01]  /*1c00*/  SHF.R.S32.HI R85, RZ, 0x1f, R4 ;  /* 0x0000001fff557819 */ /* 0x000fe20000011404 */
[----:B------:R-:W-:Y:S01]  /*1c10*/  UISETP.NE.AND UP0, UPT, UR24, -0x1, UPT ;  /* 0xffffffff1800788c */ /* 0x000fe2000bf05270 */
[----:B------:R-:W1:Y:S01]  /*1c20*/  S2R R16, SR_CTAID.Z ;  /* 0x0000000000107919 */ /* 0x000e620000002700 */
[----:B------:R-:W-:Y:S01]  /*1c30*/  ULDC.64 UR6, c[0x0][0x190] ;  /* 0x0000640000067ab9 */ /* 0x000fe20000000a00 */
[CC--:B------:R-:W-:Y:S01]  /*1c40*/  LEA.HI R3, R85.reuse, R4.reuse, RZ, 0x3 ;  /* 0x0000000455037211 */ /* 0x0c0fe200078f18ff */
[----:B------:R-:W-:Y:S01]  /*1c50*/  ULDC.64 UR4, c[0x0][0x178] ;  /* 0x00005e0000047ab9 */ /* 0x000fe20000000a00 */
[----:B------:R-:W-:Y:S01]  /*1c60*/  LEA.HI R9, R85, R4, RZ, 0x4 ;  /* 0x0000000455097211 */ /* 0x000fe200078f20ff */
[----:B------:R-:W2:Y:S01]  /*1c70*/  S2R R21, SR_CTAID.X ;  /* 0x0000000000157919 */ /* 0x000ea20000002500 */
[----:B------:R-:W-:Y:S01]  /*1c80*/  SHF.R.S32.HI R14, RZ, 0x3, R3 ;  /* 0x00000003ff0e7819 */ /* 0x000fe20000011403 */
[----:B------:R-:W-:Y:S01]  /*1c90*/  IMAD R7, R7, c[0x0][0x1b8], RZ ;  /* 0x00006e0007077a24 */ /* 0x000fe200078e02ff */
[----:B------:R-:W-:Y:S01]  /*1ca0*/  LOP3.LUT R3, R3, 0xfffffff8, RZ, 0xc0, !PT ;  /* 0xfffffff803037812 */ /* 0x000fe200078ec0ff */
[----:B------:R-:W-:Y:S01]  /*1cb0*/  BSSY B0, `(.L_x_1980) ;  /* 0x000006f000007945 */ /* 0x000fe20003800000 */
[----:B------:R-:W-:Y:S01]  /*1cc0*/  SHF.R.S32.HI R0, RZ, 0x4, R9 ;  /* 0x00000004ff007819 */ /* 0x000fe20000011409 */
[----:B------:R-:W-:Y:S01]  /*1cd0*/  IMAD.SHL.U32 R5, R14, 0x40, RZ ;  /* 0x000000400e057824 */ /* 0x000fe200078e00ff */
[----:B------:R-:W-:Y:S01]  /*1ce0*/  @UP0 UIMAD.WIDE.U32 UR32, UR24, UR6, URZ ;  /* 0x00000006182002a5 */ /* 0x000fe2000f8e003f */
[----:B------:R-:W-:Y:S01]  /*1cf0*/  IMAD.IADD R2, R4, 0x1, -R3 ;  /* 0x0000000104027824 */ /* 0x000fe200078e0a03 */
[C---:B------:R-:W-:Y:S01]  /*1d00*/  LEA.HI R193, R9.reuse, R0, RZ, 0x1 ;  /* 0x0000000009c17211 */ /* 0x040fe200078f08ff */
[----:B------:R-:W-:Y:S01]  /*1d10*/  @!UP0 USHF.R.S32.HI UR6, URZ, 0x1f, UR17 ;  /* 0x0000001f3f068899 */ /* 0x000fe20008011411 */
[----:B------:R-:W-:Y:S01]  /*1d20*/  LOP3.LUT R9, R9, 0xfffffff0, RZ, 0xc0, !PT ;  /* 0xfffffff009097812 */ /* 0x000fe200078ec0ff */
[----:B------:R-:W-:Y:S01]  /*1d30*/  IMAD.SHL.U32 R200, R2, 0x8, RZ ;  /* 0x0000000802c87824 */ /* 0x000fe200078e00ff */
[----:B------:R-:W-:Y:S01]  /*1d40*/  LOP3.LUT R5, R5, 0x1c0, RZ, 0xc0, !PT ;  /* 0x000001c005057812 */ /* 0x000fe200078ec0ff */
[----:B------:R-:W-:Y:S01]  /*1d50*/  @!UP0 UIMAD UR6, UR6, UR4, URZ ;  /* 0x00000004060682a4 */ /* 0x000fe2000f8e023f */
[----:B------:R-:W-:Y:S01]  /*1d60*/  LOP3.LUT R193, R193, 0xfffffffe, RZ, 0xc0, !PT ;  /* 0xfffffffec1c17812 */ /* 0x000fe200078ec0ff */
[----:B------:R-:W-:Y:S01]  /*1d70*/  IMAD.IADD R9, R4, 0x1, -R9 ;  /* 0x0000000104097824 */ /* 0x000fe200078e0a09 */
[----:B------:R-:W-:Y:S01]  /*1d80*/  LOP3.LUT R3, R5, 0x38, R200, 0xf8, !PT ;  /* 0x0000003805037812 */ /* 0x000fe200078ef8c8 */
[----:B------:R-:W-:Y:S01]  /*1d90*/  @!UP0 UIMAD.WIDE.U32 UR28, UR17, UR4, URZ ;  /* 0x00000004111c82a5 */ /* 0x000fe2000f8e003f */
[----:B------:R-:W-:Y:S01]  /*1da0*/  SHF.R.U32.HI R198, RZ, 0x3, R5 ;  /* 0x00000003ffc67819 */ /* 0x000fe20000011605 */
[----:B------:R-:W-:Y:S01]  /*1db0*/  IMAD.IADD R193, R0, 0x1, -R193 ;  /* 0x0000000100c17824 */ /* 0x000fe200078e0ac1 */
[----:B------:R-:W-:Y:S01]  /*1dc0*/  LEA.HI R5, R85, R4, RZ, 0x6 ;  /* 0x0000000455057211 */ /* 0x000fe200078f30ff */
[----:B------:R-:W-:Y:S01]  /*1dd0*/  @!UP0 UIMAD UR5, UR17, UR5, UR6 ;  /* 0x00000005110582a4 */ /* 0x000fe2000f8e0206 */
[----:B------:R-:W-:Y:S01]  /*1de0*/  SHF.R.S32.HI R0, RZ, 0x1f, R9 ;  /* 0x0000001fff007819 */ /* 0x000fe20000011409 */
[----:B------:R-:W-:Y:S01]  /*1df0*/  @UP0 UIMAD UR7, UR24, UR7, UR33 ;  /* 0x00000007180702a4 */ /* 0x000fe2000f8e0221 */
[----:B------:R-:W-:Y:S01]  /*1e00*/  LOP3.LUT R198, R3, R198, RZ, 0x3c, !PT ;  /* 0x000000c603c67212 */ /* 0x000fe200078e3cff */
[----:B------:R-:W-:Y:S01]  /*1e10*/  IMAD.SHL.U32 R5, R5, 0x8, RZ ;  /* 0x0000000805057824 */ /* 0x000fe200078e00ff */
[----:B------:R-:W-:Y:S01]  /*1e20*/  LEA.HI R3, R0, R9, RZ, 0x3 ;  /* 0x0000000900037211 */ /* 0x000fe200078f18ff */
[----:B------:R-:W-:Y:S01]  /*1e30*/  @!UP0 UMOV UR32, UR28 ;  /* 0x0000001c00208c82 */ /* 0x000fe20008000000 */
[----:B------:R-:W-:Y:S01]  /*1e40*/  SHF.R.S32.HI R15, RZ, 0x1f, R14 ;  /* 0x0000001fff0f7819 */ /* 0x000fe2000001140e */
[----:B------:R-:W-:Y:S01]  /*1e50*/  @!UP0 UIADD3 UR7, UR29, UR5, URZ ;  /* 0x000000051d078290 */ /* 0x000fe2000fffe03f */
[----:B------:R-:W-:Y:S01]  /*1e60*/  LOP3.LUT R0, R3, 0xfffffff8, RZ, 0xc0, !PT ;  /* 0xfffffff803007812 */ /* 0x000fe200078ec0ff */
[----:B------:R-:W-:Y:S01]  /*1e70*/  USHF.R.S32.HI UR6, URZ, 0x1f, UR14 ;  /* 0x0000001f3f067899 */ /* 0x000fe2000801140e */
[----:B------:R-:W-:Y:S01]  /*1e80*/  LOP3.LUT R198, R198, 0xfffffe00, R5, 0xf8, !PT ;  /* 0xfffffe00c6c67812 */ /* 0x000fe200078ef805 */
[----:B------:R-:W-:Y:S01]  /*1e90*/  IMAD R133, R15, c[0x0][0x198], RZ ;  /* 0x000066000f857a24 */ /* 0x000fe200078e02ff */
[----:B------:R-:W-:Y:S01]  /*1ea0*/  SHF.R.S32.HI R5, RZ, 0x1f, R200 ;  /* 0x0000001fff057819 */ /* 0x000fe200000114c8 */
[----:B------:R-:W-:Y:S01]  /*1eb0*/  IMAD.IADD R0, R9, 0x1, -R0 ;  /* 0x0000000109007824 */ /* 0x000fe200078e0a00 */
[----:B------:R-:W-:Y:S01]  /*1ec0*/  IADD3 R18, P2, R200, R18, RZ ;  /* 0x00000012c8127210 */ /* 0x000fe20007f5e0ff */
[----:B------:R-:W-:Y:S01]  /*1ed0*/  IMAD R133, R14, c[0x0][0x19c], R133 ;  /* 0x000067000e857a24 */ /* 0x000fe200078e0285 */
[----:B------:R-:W-:Y:S01]  /*1ee0*/  IADD3 R22, P1, R200, UR20, RZ ;  /* 0x00000014c8167c10 */ /* 0x000fe2000ff3e0ff */
[----:B------:R-:W-:Y:S01]  /*1ef0*/  IMAD R6, R8, c[0x0][0x1bc], R7 ;  /* 0x00006f0008067a24 */ /* 0x000fe200078e0207 */
[----:B------:R-:W-:Y:S01]  /*1f00*/  IADD3 R12, P0, R200, UR32, RZ ;  /* 0x00000020c80c7c10 */ /* 0x000fe2000ff1e0ff */
[C---:B------:R-:W-:Y:S01]  /*1f10*/  IMAD.X R19, R5.reuse, 0x1, R10, P2 ;  /* 0x0000000105137824 */ /* 0x040fe200010e060a */
[C---:B------:R-:W-:Y:S01]  /*1f20*/  IADD3.X R23, R5.reuse, UR18, RZ, P1, !PT ;  /* 0x0000001205177c10 */ /* 0x040fe20008ffe4ff */
[----:B------:R-:W-:Y:S01]  /*1f30*/  UIADD3 UR18, -UR10, UR26, URZ ;  /* 0x0000001a0a127290 */ /* 0x000fe2000fffe13f */
[----:B------:R-:W-:Y:S01]  /*1f40*/  IADD3.X R13, R5, UR7, RZ, P0, !PT ;  /* 0x00000007050d7c10 */ /* 0x000fe200087fe4ff */
[----:B------:R-:W-:Y:S01]  /*1f50*/  IMAD.WIDE.U32 R134, R14, c[0x0][0x198], R18 ;  /* 0x000066000e867a25 */ /* 0x000fe200078e0012 */
[----:B------:R-:W-:Y:S01]  /*1f60*/  R2P PR, R0, 0x6 ;  /* 0x0000000600007804 */ /* 0x000fe20000000000 */
[----:B------:R-:W-:Y:S01]  /*1f70*/  ULDC.64 UR4, c[0x0][0x1a8] ;  /* 0x00006a0000047ab9 */ /* 0x000fe20000000a00 */
[----:B------:R-:W-:Y:S01]  /*1f80*/  IADD3 R144, P0, R14, UR16, RZ ;  /* 0x000000100e907c10 */ /* 0x000fe2000ff1e0ff */
[----:B------:R-:W-:Y:S01]  /*1f90*/  IMAD.SHL.U32 R0, R0, 0x40, RZ ;  /* 0x0000004000007824 */ /* 0x000fe200078e00ff */
[----:B------:R-:W-:Y:S01]  /*1fa0*/  UIMAD UR4, UR6, UR4, URZ ;  /* 0x00000004060472a4 */ /* 0x000fe2000f8e023f */
[----:B------:R-:W-:Y:S01]  /*1fb0*/  IMAD.IADD R133, R135, 0x1, R133 ;  /* 0x0000000187857824 */ /* 0x000fe200078e0285 */
[----:B------:R-:W-:Y:S01]  /*1fc0*/  IADD3.X R135, R15, UR15, RZ, P0, !PT ;  /* 0x0000000f0f877c10 */ /* 0x000fe200087fe4ff */
[----:B------:R-:W-:Y:S01]  /*1fd0*/  IMAD.SHL.U32 R5, R193, 0x8, RZ ;  /* 0x00000008c1057824 */ /* 0x000fe200078e00ff */
[----:B------:R-:W-:Y:S01]  /*1fe0*/  LOP3.LUT R0, R0, 0x1c0, RZ, 0xc0, !PT ;  /* 0x000001c000007812 */ /* 0x000fe200078ec0ff */
[----:B------:R-:W-:Y:S01]  /*1ff0*/  IMAD.WIDE.U32 R8, R8, c[0x0][0x1b8], R22 ;  /* 0x00006e0008087a25 */ /* 0x000fe200078e0016 */
[----:B------:R-:W-:Y:S01]  /*2000*/  ISETP.GE.AND P0, PT, R14, UR18, PT ;  /* 0x000000120e007c0c */ /* 0x000fe2000bf06270 */
[----:B------:R-:W-:Y:S01]  /*2010*/  UIMAD UR4, UR14, UR5, UR4 ;  /* 0x000000050e0472a4 */ /* 0x000fe2000f8e0204 */
[----:B------:R-:W-:Y:S01]  /*2020*/  LOP3.LUT R5, R0, 0x8, R5, 0xf8, !PT ;  /* 0x0000000800057812 */ /* 0x000fe200078ef805 */
[----:B------:R-:W-:Y:S01]  /*2030*/  IMAD.IADD R7, R9, 0x1, R6 ;  /* 0x0000000109077824 */ /* 0x000fe200078e0206 */
[----:B------:R-:W-:Y:S01]  /*2040*/  SHF.R.U32.HI R0, RZ, 0x3, R0 ;  /* 0x00000003ff007819 */ /* 0x000fe20000011600 */
[----:B------:R-:W-:Y:S01]  /*2050*/  IMAD R135, R135, c[0x0][0x1a0], RZ ;  /* 0x0000680087877a24 */ /* 0x000fe200078e02ff */
[----:B------:R-:W-:Y:S01]  /*2060*/  LEA.HI R85, R85, R4, RZ, 0x5 ;  /* 0x0000000455557211 */ /* 0x000fe200078f28ff */
[----:B------:R-:W-:Y:S01]  /*2070*/  IMAD.MOV.U32 R6, RZ, RZ, R8 ;  /* 0x000000ffff067224 */ /* 0x000fe200078e0008 */
[----:B------:R-:W-:Y:S01]  /*2080*/  LOP3.LUT R0, R5, R0, RZ, 0x3c, !PT ;  /* 0x0000000005007212 */ /* 0x000fe200078e3cff */
[----:B-1----:R-:W-:Y:S01]  /*2090*/  IMAD.WIDE.U32 R16, R16, c[0x0][0x1a8], R12 ;  /* 0x00006a0010107a25 */ /* 0x002fe200078e000c */
[----:B------:R-:W-:-:S02]  /*20a0*/  LOP3.LUT R13, R85, 0xffffffe0, RZ, 0xc0, !PT ;  /* 0xffffffe0550d7812 */ /* 0x000fc400078ec0ff */
[----:B------:R-:W-:Y:S01]  /*20b0*/  SHF.R.S32.HI R85, RZ, 0x5, R85 ;  /* 0x00000005ff557819 */ /* 0x000fe20000011455 */
[C---:B------:R-:W-:Y:S01]  /*20c0*/  IMAD R135, R144.reuse, c[0x0][0x1a4], R135 ;  /* 0x0000690090877a24 */ /* 0x040fe200078e0287 */
[----:B------:R-:W-:Y:S01]  /*20d0*/  IADD3 R19, R17, UR4, RZ ;  /* 0x0000000411137c10 */ /* 0x000fe2000fffe0ff */
[----:B------:R-:W-:Y:S01]  /*20e0*/  IMAD.WIDE.U32 R144, R144, c[0x0][0x1a0], R6 ;  /* 0x0000680090907a25 */ /* 0x000fe200078e0006 */
[C---:B------:R-:W-:Y:S02]  /*20f0*/  IADD3 R196, R200.reuse, 0x40, RZ ;  /* 0x00000040c8c47810 */ /* 0x040fe40007ffe0ff */
[----:B------:R-:W-:Y:S01]  /*2100*/  IADD3 R195, R200, 0x80, RZ ;  /* 0x00000080c8c37810 */ /* 0x000fe20007ffe0ff */
[----:B------:R-:W-:Y:S02]  /*2110*/  IMAD.SHL.U32 R3, R3, 0x40, RZ ;  /* 0x0000004003037824 */ /* 0x000fe400078e00ff */
[----:B------:R-:W-:Y:S02]  /*2120*/  IMAD.MOV.U32 R7, RZ, RZ, 0x10 ;  /* 0x00000010ff077424 */ /* 0x000fe400078e00ff */
[----:B------:R-:W-:Y:S01]  /*2130*/  IMAD.MOV.U32 R5, RZ, RZ, 0x20 ;  /* 0x00000020ff057424 */ /* 0x000fe200078e00ff */
[----:B------:R-:W-:Y:S01]  /*2140*/  LOP3.LUT R0, R0, 0xfffffe00, R3, 0xf8, !PT ;  /* 0xfffffe0000007812 */ /* 0x000fe200078ef803 */
[----:B--2---:R-:W-:Y:S01]  /*2150*/  IMAD.WIDE R20, R21, 0x40, R14 ;  /* 0x0000004015147825 */ /* 0x004fe200078e020e */
[----:B------:R-:W-:-:S02]  /*2160*/  SEL R7, R7, 0xfffffff0, !P1 ;  /* 0xfffffff007077807 */ /* 0x000fc40004800000 */
[----:B------:R-:W-:Y:S01]  /*2170*/  SEL R5, R5, 0xffffffe0, !P2 ;  /* 0xffffffe005057807 */ /* 0x000fe20005000000 */
[----:B------:R-:W-:Y:S02]  /*2180*/  IMAD.IADD R13, R4, 0x1, -R13 ;  /* 0x00000001040d7824 */ /* 0x000fe400078e0a0d */
[----:B------:R-:W-:Y:S02]  /*2190*/  IMAD.SHL.U32 R198, R198, 0x2, RZ ;  /* 0x00000002c6c67824 */ /* 0x000fe400078e00ff */
        /* <DEDUP_REMOVED lines=32> */
.L_x_1981:
[----:B------:R-:W-:Y:S05]  /*23a0*/  BSYNC B0 ;  /* 0x0000000000007941 */ /* 0x000fea0003800000 */
.L_x_1980:
[----:B------:R-:W-:Y:S01]  /*23b0*/  IADD3 R3, R14, 0x10, RZ ;  /* 0x000000100e037810 */ /* 0x000fe20007ffe0ff */
[----:B------:R-:W-:Y:S03]  /*23c0*/  BSSY B0, `(.L_x_1982) ;  /* 0x0000024000007945 */ /* 0x000fe60003800000 */
[----:B------:R-:W-:-:S13]  /*23d0*/  ISETP.GE.AND P0, PT, R3, UR18, PT ;  /* 0x0000001203007c0c */ /* 0x000fda000bf06270 */
        /* <DEDUP_REMOVED lines=34> */
.L_x_1983:
[----:B------:R-:W-:Y:S05]  /*2600*/  BSYNC B0 ;  /* 0x0000000000007941 */ /* 0x000fea0003800000 */
.L_x_1982:
[----:B------:R-:W-:Y:S01]  /*2610*/  IADD3 R12, R14, 0x20, RZ ;  /* 0x000000200e0c7810 */ /* 0x000fe20007ffe0ff */
[----:B------:R-:W-:Y:S03]  /*2620*/  BSSY B0, `(.L_x_1984) ;  /* 0x0000024000007945 */ /* 0x000fe60003800000 */
[----:B------:R-:W-:-:S13]  /*2630*/  ISETP.GE.AND P0, PT, R12, UR18, PT ;  /* 0x000000120c007c0c */ /* 0x000fda000bf06270 */
[----:B------:R-:W-:Y:S05]  /*2640*/  @P0 BRA `(.L_x_1985) ;  /* 0x0000021000000947 */ /* 0x000fea0003800000 */
[----:B-1----:R-:W-:Y:S01]  /*2650*/  IADD3 R9, P0, R20, 0x20, RZ ;  /* 0x0000002014097810 */ /* 0x002fe20007f1e0ff */
        /* <DEDUP_REMOVED lines=32> */
.L_x_1985:
[----:B------:R-:W-:Y:S05]  /*2860*/  BSYNC B0 ;  /* 0x0000000000007941 */ /* 0x000fea0003800000 */
.L_x_1984:
[----:B-1----:R-:W-:Y:S01]  /*2870*/  IADD3 R10, R14, 0x30, RZ ;  /* 0x000000300e0a7810 */ /* 0x002fe20007ffe0ff */
        /* <DEDUP_REMOVED lines=35> */
.L_x_1987:
[----:B------:R-:W-:Y:S05]  /*2ab0*/  BSYNC B0 ;  /* 0x0000000000007941 */ /* 0x000fea0003800000 */
.L_x_1986:
[----:B------:R-:W-:Y:S01]  /*2ac0*/  UIADD3 UR25, UR8, -0x1, URZ ;  /* 0xffffffff08197890 */ /* 0x000fe2000fffe03f */
[----:B------:R-:W-:Y:S03]  /*2ad0*/  BSSY B0, `(.L_x_1988) ;  /* 0x000001e000007945 */ /* 0x000fe60003800000 */
[----:B------:R-:W-:-:S04]  /*2ae0*/  USHF.L.U32 UR14, UR25, 0x6, URZ ;  /* 0x00000006190e7899 */ /* 0x000fc8000800063f */
[----:B------:R-:W-:-:S06]  /*2af0*/  UIADD3 UR15, -UR14, UR11, URZ ;  /* 0x0000000b0e0f7290 */ /* 0x000fcc000fffe13f */
[----:B------:R-:W-:-:S13]  /*2b00*/  ISETP.GE.AND P0, PT, R14, UR15, PT ;  /* 0x0000000f0e007c0c */ /* 0x000fda000bf06270 */
[----:B------:R-:W-:Y:S05]  /*2b10*/  @P0 BRA `(.L_x_1989) ;  /* 0x0000019000000947 */ /* 0x000fea0003800000 */
[----:B------:R-:W-:Y:S02]  /*2b20*/  ISETP.GE.AND P3, PT, R200, c[0x0][0x220], PT ;  /* 0x00008800c8007a0c */ /* 0x000fe40003f66270 */
[----:B------:R-:W-:Y:S02]  /*2b30*/  ISETP.GE.AND P2, PT, R196, c[0x0][0x220], PT ;  /* 0x00008800c4007a0c */ /* 0x000fe40003f46270 */
[----:B------:R-:W-:-:S09]  /*2b40*/  ISETP.GE.AND P0, PT, R195, c[0x0][0x220], PT ;  /* 0x00008800c3007a0c */ /* 0x000fd20003f06270 */
[C---:B------:R-:W-:Y:S01]  /*2b50*/  @!P3 LEA R16, P4, R134.reuse, c[0x0][0x168], 0x1 ;  /* 0x00005a008610ba11 */ /* 0x040fe200078808ff */
[----:B------:R2:W-:Y:S01]  /*2b60*/  @P3 STS.128 [R198+0x6000], RZ ;  /* 0x006000ffc6003388 */ /* 0x0005e20000000c00 */
[C---:B-1----:R-:W-:Y:S02]  /*2b70*/  @!P2 LEA R8, P1, R134.reuse, c[0x0][0x168], 0x1 ;  /* 0x00005a008608aa11 */ /* 0x042fe400078208ff */
        /* <DEDUP_REMOVED lines=19> */
.L_x_1989:
[----:B------:R-:W-:Y:S05]  /*2cb0*/  BSYNC B0 ;  /* 0x0000000000007941 */ /* 0x000fea0003800000 */
.L_x_1988:
[----:B------:R-:W-:Y:S01]  /*2cc0*/  ISETP.GE.AND P0, PT, R3, UR15, PT ;  /* 0x0000000f03007c0c */ /* 0x000fe2000bf06270 */
[----:B------:R-:W-:Y:S01]  /*2cd0*/  ULDC.64 UR6, c[0x0][0x198] ;  /* 0x0000660000067ab9 */ /* 0x000fe20000000a00 */
[----:B------:R-:W-:Y:S01]  /*2ce0*/  BSSY B0, `(.L_x_1990) ;  /* 0x000001f000007945 */ /* 0x000fe20003800000 */
[----:B------:R-:W-:Y:S02]  /*2cf0*/  USHF.L.U64.HI UR20, UR6, UR22, UR7 ;  /* 0x0000001606147299 */ /* 0x000fe40008010207 */
[----:B------:R-:W-:-:S08]  /*2d00*/  USHF.L.U32 UR21, UR6, 0x4, URZ ;  /* 0x0000000406157899 */ /* 0x000fd0000800063f */
[----:B------:R-:W-:Y:S05]  /*2d10*/  @P0 BRA `(.L_x_1991) ;  /* 0x000001b000000947 */ /* 0x000fea0003800000 */
[----:B------:R-:W-:Y:S02]  /*2d20*/  ISETP.GE.AND P3, PT, R200, c[0x0][0x220], PT ;  /* 0x00008800c8007a0c */ /* 0x000fe40003f66270 */
[----:B------:R-:W-:Y:S02]  /*2d30*/  ISETP.GE.AND P2, PT, R196, c[0x0][0x220], PT ;  /* 0x00008800c4007a0c */ /* 0x000fe40003f46270 */
[----:B-12---:R-:W-:Y:S02]  /*2d40*/  IADD3 R9, P1, R134, UR21, RZ ;  /* 0x0000001586097c10 */ /* 0x006fe4000ff3e0ff */
[----:B------:R-:W-:Y:S02]  /*2d50*/  ISETP.GE.AND P0, PT, R195, c[0x0][0x220], PT ;  /* 0x00008800c3007a0c */ /* 0x000fe40003f06270 */
[----:B------:R-:W-:-:S05]  /*2d60*/  IADD3.X R6, R133, UR20, RZ, P1, !PT ;  /* 0x0000001485067c10 */ /* 0x000fca0008ffe4ff */
        /* <DEDUP_REMOVED lines=22> */
.L_x_1991:
[----:B------:R-:W-:Y:S05]  /*2ed0*/  BSYNC B0 ;  /* 0x0000000000007941 */ /* 0x000fea0003800000 */
.L_x_1990:
[----:B------:R-:W-:Y:S01]  /*2ee0*/  ISETP.GE.AND P0, PT, R12, UR15, PT ;  /* 0x0000000f0c007c0c */ /* 0x000fe2000bf06270 */
[----:B------:R-:W-:-:S12]  /*2ef0*/  BSSY B0, `(.L_x_1992) ;  /* 0x000001f000007945 */ /* 0x000fd80003800000 */
[----:B------:R-:W-:Y:S05]  /*2f00*/  @P0 BRA `(.L_x_1993) ;  /* 0x000001d000000947 */ /* 0x000fea0003800000 */
[----:B------:R-:W-:Y:S01]  /*2f10*/  ISETP.GE.AND P3, PT, R200, c[0x0][0x220], PT ;  /* 0x00008800c8007a0c */ /* 0x000fe20003f66270 */
[----:B------:R-:W-:Y:S01]  /*2f20*/  IMAD.MOV.U32 R6, RZ, RZ, c[0x0][0x198] ;  /* 0x00006600ff067624 */ /* 0x000fe200078e00ff */
[----:B------:R-:W-:Y:S01]  /*2f30*/  ISETP.GE.AND P2, PT, R196, c[0x0][0x220], PT ;  /* 0x00008800c4007a0c */ /* 0x000fe20003f46270 */
[----:B-12---:R-:W-:-:S03]  /*2f40*/  IMAD.MOV.U32 R9, RZ, RZ, c[0x0][0x19c] ;  /* 0x00006700ff097624 */ /* 0x006fc600078e00ff */
[----:B------:R-:W-:-:S04]  /*2f50*/  LEA R8, P0, R6, R134, 0x5 ;  /* 0x0000008606087211 */ /* 0x000fc800078028ff */
[----:B------:R-:W-:Y:S02]  /*2f60*/  LEA.HI.X R9, R6, R133, R9, 0x5, P0 ;  /* 0x0000008506097211 */ /* 0x000fe400000f2c09 */
[----:B------:R-:W-:Y:S01]  /*2f70*/  ISETP.GE.AND P0, PT, R195, c[0x0][0x220], PT ;  /* 0x00008800c3007a0c */ /* 0x000fe20003f06270 */
        /* <DEDUP_REMOVED lines=22> */
.L_x_1993:
[----:B------:R-:W-:Y:S05]  /*30e0*/  BSYNC B0 ;  /* 0x0000000000007941 */ /* 0x000fea0003800000 */
.L_x_1992:
[----:B------:R-:W-:Y:S01]  /*30f0*/  ISETP.GE.AND P0, PT, R10, UR15, PT ;  /* 0x0000000f0a007c0c */ /* 0x000fe2000bf06270 */
[----:B------:R-:W-:-:S12]  /*3100*/  BSSY B0, `(.L_x_1994) ;  /* 0x0000021000007945 */ /* 0x000fd80003800000 */
[----:B------:R-:W-:Y:S05]  /*3110*/  @P0 BRA `(.L_x_1995) ;  /* 0x000001f000000947 */ /* 0x000fea0003800000 */
[----:B------:R-:W-:Y:S01]  /*3120*/  ISETP.GE.AND P3, PT, R200, c[0x0][0x220], PT ;  /* 0x00008800c8007a0c */ /* 0x000fe20003f66270 */
[----:B------:R-:W-:Y:S01]  /*3130*/  IMAD.MOV.U32 R6, RZ, RZ, c[0x0][0x198] ;  /* 0x00006600ff067624 */ /* 0x000fe200078e00ff */
[----:B------:R-:W-:Y:S01]  /*3140*/  ISETP.GE.AND P2, PT, R196, c[0x0][0x220], PT ;  /* 0x00008800c4007a0c */ /* 0x000fe20003f46270 */
[----:B------:R-:W-:Y:S01]  /*3150*/  IMAD.MOV.U32 R132, RZ, RZ, R134 ;  /* 0x000000ffff847224 */ /* 0x000fe200078e0086 */
[----:B------:R-:W-:Y:S01]  /*3160*/  ULDC UR4, c[0x0][0x19c] ;  /* 0x0000670000047ab9 */ /* 0x000fe20000000800 */
[----:B------:R-:W-:Y:S01]  /*3170*/  ISETP.GE.AND P0, PT, R195, c[0x0][0x220], PT ;  /* 0x00008800c3007a0c */ /* 0x000fe20003f06270 */
[----:B------:R-:W-:Y:S01]  /*3180*/  UIMAD UR4, UR4, 0x30, URZ ;  /* 0x00000030040478a4 */ /* 0x000fe2000f8e023f */
[----:B-12---:R-:W-:-:S05]  /*3190*/  IMAD.WIDE.U32 R16, R6, 0x30, R132 ;  /* 0x0000003006107825 */ /* 0x006fca00078e0084 */
        /* <DEDUP_REMOVED lines=23> */
.L_x_1995:
[----:B------:R-:W-:Y:S05]  /*3310*/  BSYNC B0 ;  /* 0x0000000000007941 */ /* 0x000fea0003800000 */
.L_x_1994:
[----:B------:R-:W0:Y:S01]  /*3320*/  LDGDEPBAR ;  /* 0x00000000000079af */ /* 0x000e220000000000 */
[----:B------:R-:W-:Y:S01]  /*3330*/  ISETP.GE.AND P1, PT, R14, UR15, PT ;  /* 0x0000000f0e007c0c */ /* 0x000fe2000bf26270 */
[----:B------:R-:W-:Y:S01]  /*3340*/  IMAD.SHL.U32 R197, R4, 0x2, RZ ;  /* 0x0000000204c57824 */ /* 0x000fe200078e00ff */
[C---:B------:R-:W-:Y:S01]  /*3350*/  LEA R212, P0, R144.reuse, c[0x0][0x170], 0x1 ;  /* 0x00005c0090d47a11 */ /* 0x040fe200078008ff */
[----:B------:R-:W-:Y:S03]  /*3360*/  BSSY B0, `(.L_x_1996) ;  /* 0x000001e000007945 */ /* 0x000fe60003800000 */
[----:B------:R-:W-:Y:S02]  /*3370*/  LOP3.LUT R197, R197, 0x6, RZ, 0xc0, !PT ;  /* 0x00000006c5c57812 */ /* 0x000fe400078ec0ff */
        /* <DEDUP_REMOVED lines=28> */
.L_x_1997:
[----:B------:R-:W-:Y:S05]  /*3540*/  BSYNC B0 ;  /* 0x0000000000007941 */ /* 0x000fea0003800000 */
.L_x_1996:
[----:B------:R-:W-:Y:S01]  /*3550*/  ISETP.GE.AND P0, PT, R3, UR15, PT ;  /* 0x0000000f03007c0c */ /* 0x000fe2000bf06270 */
[----:B------:R-:W-:Y:S01]  /*3560*/  ULDC.64 UR4, c[0x0][0x1a0] ;  /* 0x0000680000047ab9 */ /* 0x000fe20000000a00 */
[----:B------:R-:W-:Y:S01]  /*3570*/  BSSY B0, `(.L_x_1998) ;  /* 0x0000029000007945 */ /* 0x000fe20003800000 */
[----:B------:R-:W-:-:S02]  /*3580*/  USHF.L.U64.HI UR22, UR4, UR22, UR5 ;  /* 0x0000001604167299 */ /* 0x000fc40008010205 */
[----:B------:R-:W-:-:S08]  /*3590*/  USHF.L.U32 UR23, UR4, 0x4, URZ ;  /* 0x0000000404177899 */ /* 0x000fd0000800063f */
[----:B------:R4:W-:Y:S04]  /*35a0*/  @P0 STS.128 [R198+0xc800], RZ ;  /* 0x00c800ffc6000388 */ /* 0x0009e80000000c00 */
[----:B------:R4:W-:Y:S04]  /*35b0*/  @P0 STS.128 [R198+0xe800], RZ ;  /* 0x00e800ffc6000388 */ /* 0x0009e80000000c00 */
[----:B------:R4:W-:Y:S01]  /*35c0*/  @P0 STS.128 [R198+0x10800], RZ ;  /* 0x010800ffc6000388 */ /* 0x0009e20000000c00 */
[----:B------:R-:W-:Y:S05]  /*35d0*/  @P0 BRA `(.L_x_1999) ;  /* 0x0000022000000947 */ /* 0x000fea0003800000 */
[----:B------:R-:W-:Y:S01]  /*35e0*/  ISETP.GE.AND P3, PT, R200, c[0x0][0x220], PT ;  /* 0x00008800c8007a0c */ /* 0x000fe20003f66270 */
[----:B------:R-:W-:Y:S01]  /*35f0*/  IMAD.U32 R11, RZ, RZ, UR23 ;  /* 0x00000017ff0b7e24 */ /* 0x000fe2000f8e00ff */
[----:B------:R-:W-:Y:S01]  /*3600*/  ISETP.GE.AND P2, PT, R196, c[0x0][0x220], PT ;  /* 0x00008800c4007a0c */ /* 0x000fe20003f46270 */
[----:B-12---:R-:W-:Y:S01]  /*3610*/  IMAD.U32 R9, RZ, RZ, UR23 ;  /* 0x00000017ff097e24 */ /* 0x006fe2000f8e00ff */
[----:B------:R-:W-:Y:S01]  /*3620*/  ISETP.GE.AND P0, PT, R195, c[0x0][0x220], PT ;  /* 0x00008800c3007a0c */ /* 0x000fe20003f06270 */
[----:B------:R-:W-:-:S02]  /*3630*/  IMAD.U32 R8, RZ, RZ, UR23 ;  /* 0x00000017ff087e24 */ /* 0x000fc4000f8e00ff */
[----:B------:R-:W-:Y:S02]  /*3640*/  IMAD.U32 R6, RZ, RZ, UR22 ;  /* 0x00000016ff067e24 */ /* 0x000fe4000f8e00ff */
[----:B------:R-:W-:Y:S02]  /*3650*/  IMAD.U32 R3, RZ, RZ, UR23 ;  /* 0x00000017ff037e24 */ /* 0x000fe4000f8e00ff */
[----:B------:R-:W-:Y:S02]  /*3660*/  IMAD.U32 R4, RZ, RZ, UR22 ;  /* 0x00000016ff047e24 */ /* 0x000fe4000f8e00ff */
[-C--:B------:R-:W-:Y:S01]  /*3670*/  @!P3 LEA R16, P4, R11, R212.reuse, 0x1 ;  /* 0x000000d40b10b211 */ /* 0x080fe200078808ff */
[----:B------:R1:W-:Y:S01]  /*3680*/  @P3 STS.128 [R198+0xc800], RZ ;  /* 0x00c800ffc6003388 */ /* 0x0003e20000000c00 */
[----:B------:R-:W-:Y:S02]  /*3690*/  @!P2 LEA R18, P1, R9, R212, 0x1 ;  /* 0x000000d40912a211 */ /* 0x000fe400078208ff */
[----:B------:R-:W-:-:S02]  /*36a0*/  @!P3 LEA.HI.X R17, R8, R213, R6, 0x1, P4 ;  /* 0x000000d50811b211 */ /* 0x000fc400020f0c06 */
[----:B------:R-:W-:-:S03]  /*36b0*/  @!P2 LEA.HI.X R19, R3, R213, R4, 0x1, P1 ;  /* 0x000000d50313a211 */ /* 0x000fc600008f0c04 */
        /* <DEDUP_REMOVED lines=11> */
[----:B------:R-:W-:Y:S01]  /*3770*/  IMAD.U32 R9, RZ, RZ, UR23 ;  /* 0x00000017ff097e24 */ /* 0x000fe2000f8e00ff */
[----:B------:R-:W-:Y:S01]  /*3780*/  MOV R3, UR23 ;  /* 0x0000001700037c02 */ /* 0x000fe20008000f00 */
[----:B------:R-:W-:-:S03]  /*3790*/  IMAD.U32 R4, RZ, RZ, UR22 ;  /* 0x00000016ff047e24 */ /* 0x000fc6000f8e00ff */
[----:B------:R-:W-:-:S04]  /*37a0*/  LEA R8, P0, R9, R212, 0x1 ;  /* 0x000000d409087211 */ /* 0x000fc800078008ff */
[----:B------:R-:W-:-:S05]  /*37b0*/  LEA.HI.X R9, R3, R213, R4, 0x1, P0 ;  /* 0x000000d503097211 */ /* 0x000fca00000f0c04 */
[----:B------:R-:W-:Y:S01]  /*37c0*/  @!PT LDS RZ, [RZ] ;  /* 0x00000000fffff984 */ /* 0x000fe20000000800 */
[----:B------:R-:W-:Y:S01]  /*37d0*/  @!PT LDS RZ, [RZ] ;  /* 0x00000000fffff984 */ /* 0x000fe20000000800 */
[----:B------:R-:W-:Y:S01]  /*37e0*/  @!PT LDS RZ, [RZ] ;  /* 0x00000000fffff984 */ /* 0x000fe20000000800 */
[----:B------:R2:W-:Y:S04]  /*37f0*/  LDGSTS.E.BYPASS.LTC128B.128 [R198+0x10800], [R8.64+0x100] ;  /* 0x1080010008c67fae */ /* 0x0005e8000b901d4c */
.L_x_1999:
[----:B------:R-:W-:Y:S05]  /*3800*/  BSYNC B0 ;  /* 0x0000000000007941 */ /* 0x000fea0003800000 */
.L_x_1998:
[----:B------:R-:W-:Y:S01]  /*3810*/  ISETP.GE.AND P0, PT, R12, UR15, PT ;  /* 0x0000000f0c007c0c */ /* 0x000fe2000bf06270 */
[----:B------:R-:W-:-:S12]  /*3820*/  BSSY B0, `(.L_x_2000) ;  /* 0x0000022000007945 */ /* 0x000fd80003800000 */
[----:B------:R1:W-:Y:S04]  /*3830*/  @P0 STS.128 [R198+0xd000], RZ ;  /* 0x00d000ffc6000388 */ /* 0x0003e80000000c00 */
[----:B------:R1:W-:Y:S04]  /*3840*/  @P0 STS.128 [R198+0xf000], RZ ;  /* 0x00f000ffc6000388 */ /* 0x0003e80000000c00 */
[----:B------:R1:W-:Y:S01]  /*3850*/  @P0 STS.128 [R198+0x11000], RZ ;  /* 0x011000ffc6000388 */ /* 0x0003e20000000c00 */
[----:B------:R-:W-:Y:S05]  /*3860*/  @P0 BRA `(.L_x_2001) ;  /* 0x000001d000000947 */ /* 0x000fea0003800000 */
[----:B------:R-:W-:Y:S01]  /*3870*/  ISETP.GE.AND P3, PT, R200, c[0x0][0x220], PT ;  /* 0x00008800c8007a0c */ /* 0x000fe20003f66270 */
[----:B------:R-:W-:Y:S01]  /*3880*/  IMAD.MOV.U32 R3, RZ, RZ, c[0x0][0x1a0] ;  /* 0x00006800ff037624 */ /* 0x000fe200078e00ff */
[----:B------:R-:W-:Y:S01]  /*3890*/  ISETP.GE.AND P2, PT, R196, c[0x0][0x220], PT ;  /* 0x00008800c4007a0c */ /* 0x000fe20003f46270 */
[----:B------:R-:W-:Y:S01]  /*38a0*/  IMAD.MOV.U32 R4, RZ, RZ, 0x5 ;  /* 0x00000005ff047424 */ /* 0x000fe200078e00ff */
[----:B------:R-:W-:Y:S01]  /*38b0*/  ISETP.GE.AND P0, PT, R195, c[0x0][0x220], PT ;  /* 0x00008800c3007a0c */ /* 0x000fe20003f06270 */
[----:B------:R-:W-:-:S03]  /*38c0*/  IMAD.SHL.U32 R6, R3, 0x20, RZ ;  /* 0x0000002003067824 */ /* 0x000fc600078e00ff */
[----:B------:R-:W-:-:S05]  /*38d0*/  SHF.L.U64.HI R4, R3, R4, c[0x0][0x1a4] ;  /* 0x0000690003047619 */ /* 0x000fca0000010204 */
[CC--:B-12---:R-:W-:Y:S01]  /*38e0*/  @!P3 LEA R16, P4, R6.reuse, R212.reuse, 0x1 ;  /* 0x000000d40610b211 */ /* 0x0c6fe200078808ff */
[----:B------:R1:W-:Y:S01]  /*38f0*/  @P3 STS.128 [R198+0xd000], RZ ;  /* 0x00d000ffc6003388 */ /* 0x0003e20000000c00 */
[C---:B------:R-:W-:Y:S02]  /*3900*/  @!P2 LEA R8, P1, R6.reuse, R212, 0x1 ;  /* 0x000000d40608a211 */ /* 0x040fe400078208ff */
[CCC-:B------:R-:W-:Y:S02]  /*3910*/  @!P3 LEA.HI.X R17, R6.reuse, R213.reuse, R4.reuse, 0x1, P4 ;  /* 0x000000d50611b211 */ /* 0x1c0fe400020f0c04 */
        /* <DEDUP_REMOVED lines=12> */
[----:B-1----:R-:W-:-:S04]  /*39e0*/  LEA R8, P0, R6, R212, 0x1 ;  /* 0x000000d406087211 */ /* 0x002fc800078008ff */
[----:B------:R-:W-:-:S05]  /*39f0*/  LEA.HI.X R9, R6, R213, R4, 0x1, P0 ;  /* 0x000000d506097211 */ /* 0x000fca00000f0c04 */
[----:B------:R-:W-:Y:S01]  /*3a00*/  @!PT LDS RZ, [RZ] ;  /* 0x00000000fffff984 */ /* 0x000fe20000000800 */
[----:B------:R-:W-:Y:S01]  /*3a10*/  @!PT LDS RZ, [RZ] ;  /* 0x00000000fffff984 */ /* 0x000fe20000000800 */
[----:B------:R-:W-:Y:S01]  /*3a20*/  @!PT LDS RZ, [RZ] ;  /* 0x00000000fffff984 */ /* 0x000fe20000000800 */
[----:B------:R1:W-:Y:S04]  /*3a30*/  LDGSTS.E.BYPASS.LTC128B.128 [R198+0x11000], [R8.64+0x100] ;  /* 0x1100010008c67fae */ /* 0x0003e8000b901d4c */
.L_x_2001:
[----:B------:R-:W-:Y:S05]  /*3a40*/  BSYNC B0 ;  /* 0x0000000000007941 */ /* 0x000fea0003800000 */
.L_x_2000:
[----:B------:R-:W-:Y:S01]  /*3a50*/  ISETP.GE.AND P0, PT, R10, UR15, PT ;  /* 0x0000000f0a007c0c */ /* 0x000fe2000bf06270 */
[----:B------:R-:W-:Y:S01]  /*3a60*/  BSSY B0, `(.L_x_2002) ;  /* 0x000002a000007945 */ /* 0x000fe20003800000 */
[----:B------:R-:W-:-:S04]  /*3a70*/  SHF.R.S32.HI R4, RZ, 0x1f, R13 ;  /* 0x0000001fff047819 */ /* 0x000fc8000001140d */
[----:B------:R-:W-:-:S04]  /*3a80*/  LEA.HI R3, R4, R13, RZ, 0x2 ;  /* 0x0000000d04037211 */ /* 0x000fc800078f10ff */
[----:B------:R-:W-:-:S03]  /*3a90*/  SHF.R.S32.HI R3, RZ, 0x2, R3 ;  /* 0x00000002ff037819 */ /* 0x000fc60000011403 */
[----:B------:R1:W-:Y:S04]  /*3aa0*/  @P0 STS.128 [R198+0xd800], RZ ;  /* 0x00d800ffc6000388 */ /* 0x0003e80000000c00 */
[----:B------:R1:W-:Y:S04]  /*3ab0*/  @P0 STS.128 [R198+0xf800], RZ ;  /* 0x00f800ffc6000388 */ /* 0x0003e80000000c00 */
[----:B------:R1:W-:Y:S01]  /*3ac0*/  @P0 STS.128 [R198+0x11800], RZ ;  /* 0x011800ffc6000388 */ /* 0x0003e20000000c00 */
[----:B------:R-:W-:Y:S05]  /*3ad0*/  @P0 BRA `(.L_x_2003) ;  /* 0x0000022000000947 */ /* 0x000fea0003800000 */
[----:B------:R-:W-:Y:S02]  /*3ae0*/  ISETP.GE.AND P2, PT, R200, c[0x0][0x220], PT ;  /* 0x00008800c8007a0c */ /* 0x000fe40003f46270 */
[----:B------:R-:W-:-:S02]  /*3af0*/  ISETP.GE.AND P1, PT, R196, c[0x0][0x220], PT ;  /* 0x00008800c4007a0c */ /* 0x000fc40003f26270 */
[----:B------:R-:W-:Y:S02]  /*3b00*/  MOV R4, c[0x0][0x1a0] ;  /* 0x0000680000047a02 */ /* 0x000fe40000000f00 */
[----:B------:R-:W-:-:S07]  /*3b10*/  ISETP.GE.AND P0, PT, R195, c[0x0][0x220], PT ;  /* 0x00008800c3007a0c */ /* 0x000fce0003f06270 */
[----:B-12---:R-:W-:Y:S01]  /*3b20*/  @!P2 MOV R8, c[0x0][0x1a4] ;  /* 0x000069000008aa02 */ /* 0x006fe20000000f00 */
[----:B------:R-:W-:Y:S01]  /*3b30*/  @!P2 IMAD.MOV.U32 R11, RZ, RZ, R213 ;  /* 0x000000ffff0ba224 */ /* 0x000fe200078e00d5 */
[----:B------:R-:W-:Y:S01]  /*3b40*/  @!P2 MOV R10, R212 ;  /* 0x000000d4000aa202 */ /* 0x000fe20000000f00 */
[----:B------:R-:W-:Y:S01]  /*3b50*/  @!P1 IMAD.MOV.U32 R6, RZ, RZ, c[0x0][0x1a4] ;  /* 0x00006900ff069624 */ /* 0x000fe200078e00ff */
[----:B------:R1:W-:Y:S01]  /*3b60*/  @P2 STS.128 [R198+0xd800], RZ ;  /* 0x00d800ffc6002388 */ /* 0x0003e20000000c00 */
[----:B------:R-:W-:Y:S02]  /*3b70*/  @!P2 IMAD R8, R8, 0x60, RZ ;  /* 0x000000600808a824 */ /* 0x000fe400078e02ff */
[----:B------:R-:W-:-:S04]  /*3b80*/  @!P2 IMAD.WIDE.U32 R10, R4, 0x60, R10 ;  /* 0x00000060040aa825 */ /* 0x000fc800078e000a */
[----:B------:R-:W-:Y:S01]  /*3b90*/  @!P1 IMAD R6, R6, 0x60, RZ ;  /* 0x0000006006069824 */ /* 0x000fe200078e02ff */
[----:B------:R-:W-:Y:S01]  /*3ba0*/  @!P2 IADD3 R11, R11, R8, RZ ;  /* 0x000000080b0ba210 */ /* 0x000fe20007ffe0ff */
[----:B------:R-:W-:-:S04]  /*3bb0*/  @!P1 IMAD.WIDE.U32 R12, R4, 0x60, R212 ;  /* 0x00000060040c9825 */ /* 0x000fc800078e00d4 */
[----:B------:R-:W-:Y:S01]  /*3bc0*/  @!P1 IMAD.IADD R13, R13, 0x1, R6 ;  /* 0x000000010d0d9824 */ /* 0x000fe200078e0206 */
        /* <DEDUP_REMOVED lines=11> */
[----:B------:R-:W-:Y:S01]  /*3c80*/  ULDC UR4, c[0x0][0x1a4] ;  /* 0x0000690000047ab9 */ /* 0x000fe20000000800 */
[----:B------:R-:W-:Y:S01]  /*3c90*/  IMAD.WIDE.U32 R8, R4, 0x60, R212 ;  /* 0x0000006004087825 */ /* 0x000fe200078e00d4 */
[----:B------:R-:W-:-:S06]  /*3ca0*/  UIMAD UR4, UR4, 0x60, URZ ;  /* 0x00000060040478a4 */ /* 0x000fcc000f8e023f */
[----:B------:R-:W-:-:S05]  /*3cb0*/  IADD3 R9, R9, UR4, RZ ;  /* 0x0000000409097c10 */ /* 0x000fca000fffe0ff */
[----:B------:R-:W-:Y:S01]  /*3cc0*/  @!PT LDS RZ, [RZ] ;  /* 0x00000000fffff984 */ /* 0x000fe20000000800 */
[----:B------:R-:W-:Y:S01]  /*3cd0*/  @!PT LDS RZ, [RZ] ;  /* 0x00000000fffff984 */ /* 0x000fe20000000800 */
[----:B------:R-:W-:Y:S01]  /*3ce0*/  @!PT LDS RZ, [RZ] ;  /* 0x00000000fffff984 */ /* 0x000fe20000000800 */
[----:B------:R2:W-:Y:S02]  /*3cf0*/  LDGSTS.E.BYPASS.LTC128B.128 [R198+0x11800], [R8.64+0x100] ;  /* 0x1180010008c67fae */ /* 0x0005e4000b901d4c */
.L_x_2003:
[----:B------:R-:W-:Y:S05]  /*3d00*/  BSYNC B0 ;  /* 0x0000000000007941 */ /* 0x000fea0003800000 */
.L_x_2002:
[C---:B------:R-:W-:Y:S01]  /*3d10*/  IMAD.SHL.U32 R4, R2.reuse, 0x40, RZ ;  /* 0x0000004002047824 */ /* 0x040fe200078e00ff */
[----:B------:R-:W-:Y:S01]  /*3d20*/  R2P PR, R2, 0x6 ;  /* 0x0000000602007804 */ /* 0x000fe20000000000 */
[----:B------:R-:W-:Y:S01]  /*3d30*/  IMAD.SHL.U32 R14, R14, 0x8, RZ ;  /* 0x000000080e0e7824 */ /* 0x000fe200078e00ff */
[----:B------:R-:W0:Y:S01]  /*3d40*/  LDGDEPBAR ;  /* 0x00000000000079af */ /* 0x000e220000000000 */
[----:B------:R-:W-:Y:S01]  /*3d50*/  IMAD R194, R85, 0x400, R0 ;  /* 0x0000040055c27824 */ /* 0x000fe200078e0200 */
[----:B-12---:R-:W-:Y:S01]  /*3d60*/  LOP3.LUT R9, R4, 0x1c0, RZ, 0xc0, !PT ;  /* 0x000001c004097812 */ /* 0x006fe200078ec0ff */
[----:B------:R-:W-:Y:S02]  /*3d70*/  UISETP.GT.AND UP0, UPT, UR25, UR19, UPT ;  /* 0x000000131900728c */ /* 0x000fe4000bf04270 */
[----:B------:R-:W-:Y:S01]  /*3d80*/  IMAD.SHL.U32 R194, R194, 0x2, RZ ;  /* 0x00000002c2c27824 */ /* 0x000fe200078e00ff */
[----:B------:R-:W-:Y:S01]  /*3d90*/  LOP3.LUT R4, R9, 0x8, R14, 0xf8, !PT ;  /* 0x0000000809047812 */ /* 0x000fe200078ef80e */
[----:B------:R-:W-:Y:S01]  /*3da0*/  UIADD3 UR7, UR11, 0x1, -UR26 ;  /* 0x000000010b077890 */ /* 0x000fe2000fffe81a */
[----:B------:R-:W-:Y:S01]  /*3db0*/  SHF.R.U32.HI R9, RZ, 0x3, R9 ;  /* 0x00000003ff097819 */ /* 0x000fe20000011609 */
[--C-:B------:R-:W-:Y:S01]  /*3dc0*/  IMAD R192, R7, 0x2, R194.reuse ;  /* 0x0000000207c07824 */ /* 0x100fe200078e02c2 */
[----:B------:R-:W-:Y:S01]  /*3dd0*/  LDSM.16.M88.4 R44, [R194] ;  /* 0x00000000c22c783b */ /* 0x000fe20000000200 */
[C---:B------:R-:W-:Y:S01]  /*3de0*/  IMAD R190, R5.reuse, 0x2, R194 ;  /* 0x0000000205be7824 */ /* 0x040fe200078e02c2 */
[----:B------:R-:W-:Y:S01]  /*3df0*/  LOP3.LUT R4, R4, R9, RZ, 0x3c, !PT ;  /* 0x0000000904047212 */ /* 0x000fe200078e3cff */
[----:B------:R-:W-:Y:S01]  /*3e00*/  IMAD R189, R5, 0x2, R192 ;  /* 0x0000000205bd7824 */ /* 0x000fe200078e02c0 */
[----:B------:R-:W-:Y:S01]  /*3e10*/  LDSM.16.M88.4 R24, [R192] ;  /* 0x00000000c018783b */ /* 0x000fe20000000200 */
[----:B------:R-:W-:Y:S01]  /*3e20*/  ULDC UR5, c[0x0][0x2e4] ;  /* 0x0000b90000057ab9 */ /* 0x000fe20000000800 */
[----:B------:R-:W-:Y:S01]  /*3e30*/  PLOP3.LUT P4, PT, PT, PT, UP0, 0x80, 0x0 ;  /* 0x000000000000781c */ /* 0x000fe20003f8f008 */
[----:B------:R-:W-:Y:S01]  /*3e40*/  IMAD R193, R193, 0x200, R4 ;  /* 0x00000200c1c17824 */ /* 0x000fe200078e0204 */
[----:B------:R-:W-:Y:S01]  /*3e50*/  LDSM.16.M88.4 R40, [R190] ;  /* 0x00000000be28783b */ /* 0x000fe20000000200 */
[----:B------:R-:W-:-:S02]  /*3e60*/  ULDC UR4, c[0x0][0x2e8] ;  /* 0x0000ba0000047ab9 */ /* 0x000fc40000000800 */
[----:B------:R-:W-:Y:S01]  /*3e70*/  IMAD.SHL.U32 R193, R193, 0x2, RZ ;  /* 0x00000002c1c17824 */ /* 0x000fe200078e00ff */
[----:B------:R-:W-:Y:S01]  /*3e80*/  LDSM.16.M88.4 R68, [R194+0x2000] ;  /* 0x00200000c244783b */ /* 0x000fe20000000200 */
[----:B------:R-:W-:Y:S02]  /*3e90*/  UIADD3 UR5, UR11, -UR5, -UR26 ;  /* 0x800000050b057290 */ /* 0x000fe4000fffe81a */
[----:B------:R-:W-:Y:S01]  /*3ea0*/  UIADD3 UR4, UR7, UR4, URZ ;  /* 0x0000000407047290 */ /* 0x000fe2000fffe03f */
[----:B------:R-:W1:Y:S01]  /*3eb0*/  LDSM.16.M88.4 R16, [R193+0x6000] ;  /* 0x00600000c110783b */ /* 0x000e620000000200 */
[C---:B------:R-:W-:Y:S02]  /*3ec0*/  IADD3 R2, R193.reuse, 0x6000, RZ ;  /* 0x00006000c1027810 */ /* 0x040fe40007ffe0ff */
[----:B------:R-:W-:Y:S01]  /*3ed0*/  IADD3 R191, R193, 0x6020, RZ ;  /* 0x00006020c1bf7810 */ /* 0x000fe20007ffe0ff */
[----:B------:R-:W2:Y:S01]  /*3ee0*/  LDSM.16.M88.4 R60, [R193+0x6800] ;  /* 0x00680000c13c783b */ /* 0x000ea20000000200 */
[----:B------:R-:W-:Y:S01]  /*3ef0*/  @P1 IADD3 R191, R2, -0x20, RZ ;  /* 0xffffffe002bf1810 */ /* 0x000fe20007ffe0ff */
[----:B------:R-:W-:-:S02]  /*3f00*/  IMAD.MOV.U32 R2, RZ, RZ, 0x40 ;  /* 0x00000040ff027424 */ /* 0x000fc400078e00ff */
[----:B------:R-:W-:Y:S01]  /*3f10*/  LDSM.16.M88.4 R52, [R193+0x7000] ;  /* 0x00700000c134783b */ /* 0x000fe20000000200 */
[C---:B------:R-:W-:Y:S02]  /*3f20*/  IADD3 R183, R191.reuse, 0x800, RZ ;  /* 0x00000800bfb77810 */ /* 0x040fe40007ffe0ff */
[----:B------:R-:W-:Y:S01]  /*3f30*/  SEL R2, R2, 0xffffffc0, !P2 ;  /* 0xffffffc002027807 */ /* 0x000fe20005000000 */
[----:B------:R-:W5:Y:S01]  /*3f40*/  LDSM.16.M88.4 R8, [R191] ;  /* 0x00000000bf08783b */ /* 0x000f620000000200 */
[C---:B------:R-:W-:Y:S02]  /*3f50*/  IADD3 R182, R191.reuse, 0x1000, RZ ;  /* 0x00001000bfb67810 */ /* 0x040fe40007ffe0ff */
[----:B------:R-:W-:Y:S01]  /*3f60*/  IADD3 R181, R191, 0x1800, RZ ;  /* 0x00001800bfb57810 */ /* 0x000fe20007ffe0ff */
[----:B------:R-:W3:Y:S01]  /*3f70*/  LDSM.16.M88.4 R28, [R193+0x7800] ;  /* 0x00780000c11c783b */ /* 0x000ee20000000200 */
[----:B------:R-:W-:Y:S01]  /*3f80*/  IMAD.IADD R187, R193, 0x1, R2 ;  /* 0x00000001c1bb7824 */ /* 0x000fe200078e0202 */
[----:B------:R-:W-:Y:S01]  /*3f90*/  IADD3 R179, R191, 0x2000, RZ ;  /* 0x00002000bfb37810 */ /* 0x000fe20007ffe0ff */
[----:B------:R-:W-:Y:S01]  /*3fa0*/  IMAD.IADD R180, R2, 0x1, R191 ;  /* 0x0000000102b47824 */ /* 0x000fe200078e02bf */
[----:B------:R-:W4:Y:S01]  /*3fb0*/  LDSM.16.M88.4 R12, [R191+0x800] ;  /* 0x00080000bf0c783b */ /* 0x000f220000000200 */
[----:B------:R-:W-:-:S02]  /*3fc0*/  LEA R2, R85, UR10, 0x4 ;  /* 0x0000000a55027c11 */ /* 0x000fc4000f8e20ff */
[C---:B------:R-:W-:Y:S01]  /*3fd0*/  IADD3 R178, R191.reuse, 0x2800, RZ ;  /* 0x00002800bfb27810 */ /* 0x040fe20007ffe0ff */
[----:B------:R-:W3:Y:S01]  /*3fe0*/  LDSM.16.M88.4 R36, [R191+0x1000] ;  /* 0x00100000bf24783b */ /* 0x000ee20000000200 */
[C---:B------:R-:W-:Y:S01]  /*3ff0*/  IADD3 R177, R191.reuse, 0x3000, RZ ;  /* 0x00003000bfb17810 */ /* 0x040fe20007ffe0ff */
[----:B------:R-:W-:Y:S01]  /*4000*/  IMAD.IADD R3, R2, 0x1, R3 ;  /* 0x0000000102037824 */ /* 0x000fe200078e0203 */
[C---:B------:R-:W-:Y:S01]  /*4010*/  IADD3 R176, R191.reuse, 0x3800, RZ ;  /* 0x00003800bfb07810 */ /* 0x040fe20007ffe0ff */
[----:B------:R-:W3:Y:S01]  /*4020*/  LDSM.16.M88.4 R32, [R191+0x1800] ;  /* 0x00180000bf20783b */ /* 0x000ee20000000200 */
[----:B------:R-:W-:Y:S02]  /*4030*/  IADD3 R175, R191, 0x4000, RZ ;  /* 0x00004000bfaf7810 */ /* 0x000fe40007ffe0ff */
[C---:B------:R-:W-:Y:S01]  /*4040*/  IADD3 R204, R3.reuse, UR5, RZ ;  /* 0x0000000503cc7c10 */ /* 0x040fe2000fffe0ff */
[----:B------:R-:W-:Y:S01]  /*4050*/  LDSM.16.M88.4 R72, [R187+0x7800] ;  /* 0x00780000bb48783b */ /* 0x000fe20000000200 */
[----:B------:R-:W-:-:S02]  /*4060*/  IADD3 R203, R3, UR4, RZ ;  /* 0x0000000403cb7c10 */ /* 0x000fc4000fffe0ff */
[----:B------:R-:W-:Y:S01]  /*4070*/  IADD3 R3, R3, 0x8, RZ ;  /* 0x0000000803037810 */ /* 0x000fe20007ffe0ff */
[----:B------:R-:W-:Y:S01]  /*4080*/  LDSM.16.M88.4 R76, [R187+0x8800] ;  /* 0x00880000bb4c783b */ /* 0x000fe20000000200 */
[----:B------:R-:W-:Y:S02]  /*4090*/  IMNMX R204, RZ, R204, !PT ;  /* 0x000000ccffcc7217 */ /* 0x000fe40007800200 */
[C---:B------:R-:W-:Y:S01]  /*40a0*/  IADD3 R202, R3.reuse, UR5, RZ ;  /* 0x0000000503ca7c10 */ /* 0x040fe2000fffe0ff */
[----:B-1----:R-:W-:Y:S01]  /*40b0*/  HMMA.16816.F32 R20, R44, R16, RZ ;  /* 0x000000102c14723c */ /* 0x002fe200000018ff */
[----:B------:R-:W-:Y:S01]  /*40c0*/  LDSM.16.M88.4 R80, [R194+0x4000] ;  /* 0x00400000c250783b */ /* 0x000fe20000000200 */
[----:B------:R-:W-:Y:S02]  /*40d0*/  IADD3 R199, R3, UR4, RZ ;  /* 0x0000000403c77c10 */ /* 0x000fe4000fffe0ff */
[----:B------:R-:W-:Y:S02]  /*40e0*/  IMNMX R203, R203, UR11, PT ;  /* 0x0000000bcbcb7c17 */ /* 0x000fe4000b800200 */
[----:B------:R-:W-:-:S02]  /*40f0*/  IMNMX R202, RZ, R202, !PT ;  /* 0x000000caffca7217 */ /* 0x000fc40007800200 */
[C---:B------:R-:W-:Y:S01]  /*4100*/  HMMA.16816.F32 R16, R44.reuse, R18, RZ ;  /* 0x000000122c10723c */ /* 0x040fe200000018ff */
[----:B------:R-:W-:Y:S02]  /*4110*/  IMNMX R199, R199, UR11, PT ;  /* 0x0000000bc7c77c17 */ /* 0x000fe4000b800200 */
[C---:B------:R-:W-:Y:S02]  /*4120*/  IADD3 R174, R191.reuse, 0x4800, RZ ;  /* 0x00004800bfae7810 */ /* 0x040fe40007ffe0ff */
[C---:B------:R-:W-:Y:S02]  /*4130*/  IADD3 R173, R191.reuse, 0x5000, RZ ;  /* 0x00005000bfad7810 */ /* 0x040fe40007ffe0ff */
[----:B------:R-:W-:Y:S01]  /*4140*/  IADD3 R172, R191, 0x5800, RZ ;  /* 0x00005800bfac7810 */ /* 0x000fe20007ffe0ff */
[C---:B--2---:R-:W-:Y:S08]  /*4150*/  HMMA.16816.F32 R64, R44.reuse, R60, RZ ;  /* 0x0000003c2c40723c */ /* 0x044ff000000018ff */
[----:B------:R-:W-:Y:S08]  /*4160*/  HMMA.16816.F32 R60, R44, R62, RZ ;  /* 0x0000003e2c3c723c */ /* 0x000ff000000018ff */
[C---:B-----5:R-:W-:Y:S08]  /*4170*/  HMMA.16816.F32 R20, R24.reuse, R8, R20 ;  /* 0x000000081814723c */ /* 0x060ff00000001814 */
[----:B------:R-:W-:Y:S01]  /*4180*/  HMMA.16816.F32 R16, R24, R10, R16 ;  /* 0x0000000a1810723c */ /* 0x000fe20000001810 */
[----:B------:R-:W1:Y:S07]  /*4190*/  LDSM.16.M88.4 R8, [R187+0x6800] ;  /* 0x00680000bb08783b */ /* 0x000e6e0000000200 */
[C---:B------:R-:W-:Y:S08]  /*41a0*/  HMMA.16816.F32 R56, R44.reuse, R52, RZ ;  /* 0x000000342c38723c */ /* 0x040ff000000018ff */
[C---:B------:R-:W-:Y:S08]  /*41b0*/  HMMA.16816.F32 R52, R44.reuse, R54, RZ ;  /* 0x000000362c34723c */ /* 0x040ff000000018ff */
[C---:B---3--:R-:W-:Y:S08]  /*41c0*/  HMMA.16816.F32 R48, R44.reuse, R28, RZ ;  /* 0x0000001c2c30723c */ /* 0x048ff000000018ff */
[----:B------:R-:W-:Y:S01]  /*41d0*/  HMMA.16816.F32 R44, R44, R30, RZ ;  /* 0x0000001e2c2c723c */ /* 0x000fe200000018ff */
[----:B------:R-:W2:Y:S07]  /*41e0*/  LDSM.16.M88.4 R28, [R187+0x6000] ;  /* 0x00600000bb1c783b */ /* 0x000eae0000000200 */
[C---:B----4-:R-:W-:Y:S08]  /*41f0*/  HMMA.16816.F32 R64, R24.reuse, R12, R64 ;  /* 0x0000000c1840723c */ /* 0x050ff00000001840 */
[C---:B------:R-:W-:Y:S01]  /*4200*/  HMMA.16816.F32 R60, R24.reuse, R14, R60 ;  /* 0x0000000e183c723c */ /* 0x040fe2000000183c */
[----:B------:R-:W3:Y:S07]  /*4210*/  LDSM.16.M88.4 R12, [R187+0x7000] ;  /* 0x00700000bb0c783b */ /* 0x000eee0000000200 */
[C---:B------:R-:W-:Y:S08]  /*4220*/  HMMA.16816.F32 R56, R24.reuse, R36, R56 ;  /* 0x000000241838723c */ /* 0x040ff00000001838 */
[C---:B------:R-:W-:Y:S01]  /*4230*/  HMMA.16816.F32 R52, R24.reuse, R38, R52 ;  /* 0x000000261834723c */ /* 0x040fe20000001834 */
[----:B------:R-:W-:Y:S07]  /*4240*/  LDSM.16.M88.4 R36, [R180] ;  /* 0x00000000b424783b */ /* 0x000fee0000000200 */
[C---:B------:R-:W-:Y:S08]  /*4250*/  HMMA.16816.F32 R48, R24.reuse, R32, R48 ;  /* 0x000000201830723c */ /* 0x040ff00000001830 */
[----:B------:R-:W-:Y:S01]  /*4260*/  HMMA.16816.F32 R44, R24, R34, R44 ;  /* 0x00000022182c723c */ /* 0x000fe2000000182c */
[----:B------:R-:W4:Y:S04]  /*4270*/  LDSM.16.M88.4 R24, [R189] ;  /* 0x00000000bd18783b */ /* 0x000f280000000200 */
[----:B------:R-:W-:Y:S03]  /*4280*/  LDSM.16.M88.4 R32, [R180+0x800] ;  /* 0x00080000b420783b */ /* 0x000fe60000000200 */
[C---:B-1----:R-:W-:Y:S08]  /*4290*/  HMMA.16816.F32 R64, R40.reuse, R8, R64 ;  /* 0x000000082840723c */ /* 0x042ff00000001840 */
[C---:B------:R-:W-:Y:S01]  /*42a0*/  HMMA.16816.F32 R60, R40.reuse, R10, R60 ;  /* 0x0000000a283c723c */ /* 0x040fe2000000183c */
[----:B------:R-:W1:Y:S07]  /*42b0*/  LDSM.16.M88.4 R8, [R180+0x1000] ;  /* 0x00100000b408783b */ /* 0x000e6e0000000200 */
[C---:B--2---:R-:W-:Y:S08]  /*42c0*/  HMMA.16816.F32 R20, R40.reuse, R28, R20 ;  /* 0x0000001c2814723c */ /* 0x044ff00000001814 */
[C---:B------:R-:W-:Y:S01]  /*42d0*/  HMMA.16816.F32 R16, R40.reuse, R30, R16 ;  /* 0x0000001e2810723c */ /* 0x040fe20000001810 */
[----:B------:R-:W2:Y:S07]  /*42e0*/  LDSM.16.M88.4 R28, [R180+0x1800] ;  /* 0x00180000b41c783b */ /* 0x000eae0000000200 */
[C---:B---3--:R-:W-:Y:S08]  /*42f0*/  HMMA.16816.F32 R56, R40.reuse, R12, R56 ;  /* 0x0000000c2838723c */ /* 0x048ff00000001838 */
[C---:B------:R-:W-:Y:S01]  /*4300*/  HMMA.16816.F32 R52, R40.reuse, R14, R52 ;  /* 0x0000000e2834723c */ /* 0x040fe20000001834 */
[----:B------:R-:W3:Y:S07]  /*4310*/  LDSM.16.M88.4 R12, [R193+0x8000] ;  /* 0x00800000c10c783b */ /* 0x000eee0000000200 */
[C---:B------:R-:W-:Y:S08]  /*4320*/  HMMA.16816.F32 R48, R40.reuse, R72, R48 ;  /* 0x000000482830723c */ /* 0x040ff00000001830 */
[----:B------:R-:W-:Y:S01]  /*4330*/  HMMA.16816.F32 R44, R40, R74, R44 ;  /* 0x0000004a282c723c */ /* 0x000fe2000000182c */
[----:B------:R-:W5:Y:S04]  /*4340*/  LDSM.16.M88.4 R72, [R193+0x9800] ;  /* 0x00980000c148783b */ /* 0x000f680000000200 */
[----:B------:R-:W3:Y:S03]  /*4350*/  LDSM.16.M88.4 R40, [R193+0x8800] ;  /* 0x00880000c128783b */ /* 0x000ee60000000200 */
[C---:B----4-:R-:W-:Y:S08]  /*4360*/  HMMA.16816.F32 R20, R24.reuse, R36, R20 ;  /* 0x000000241814723c */ /* 0x050ff00000001814 */
[C---:B------:R-:W-:Y:S01]  /*4370*/  HMMA.16816.F32 R16, R24.reuse, R38, R16 ;  /* 0x000000261810723c */ /* 0x040fe20000001810 */
[----:B------:R-:W-:Y:S07]  /*4380*/  LDSM.16.M88.4 R36, [R191+0x2000] ;  /* 0x00200000bf24783b */ /* 0x000fee0000000200 */
[C---:B-1----:R-:W-:Y:S08]  /*4390*/  HMMA.16816.F32 R56, R24.reuse, R8, R56 ;  /* 0x000000081838723c */ /* 0x042ff00000001838 */
[C---:B------:R-:W-:Y:S01]  /*43a0*/  HMMA.16816.F32 R52, R24.reuse, R10, R52 ;  /* 0x0000000a1834723c */ /* 0x040fe20000001834 */
[----:B------:R-:W1:Y:S07]  /*43b0*/  LDSM.16.M88.4 R8, [R193+0x9000] ;  /* 0x00900000c108783b */ /* 0x000e6e0000000200 */
[C---:B--2---:R-:W-:Y:S08]  /*43c0*/  HMMA.16816.F32 R48, R24.reuse, R28, R48 ;  /* 0x0000001c1830723c */ /* 0x044ff00000001830 */
[C---:B------:R-:W-:Y:S08]  /*43d0*/  HMMA.16816.F32 R64, R24.reuse, R32, R64 ;  /* 0x000000201840723c */ /* 0x040ff00000001840 */
[C---:B------:R-:W-:Y:S01]  /*43e0*/  HMMA.16816.F32 R60, R24.reuse, R34, R60 ;  /* 0x00000022183c723c */ /* 0x040fe2000000183c */
[----:B------:R-:W-:Y:S07]  /*43f0*/  LDSM.16.M88.4 R32, [R191+0x2800] ;  /* 0x00280000bf20783b */ /* 0x000fee0000000200 */
[----:B------:R-:W-:Y:S01]  /*4400*/  HMMA.16816.F32 R44, R24, R30, R44 ;  /* 0x0000001e182c723c */ /* 0x000fe2000000182c */
[----:B------:R-:W-:Y:S04]  /*4410*/  LDSM.16.M88.4 R24, [R192+0x2000] ;  /* 0x00200000c018783b */ /* 0x000fe80000000200 */
[----:B------:R-:W2:Y:S03]  /*4420*/  LDSM.16.M88.4 R28, [R191+0x3800] ;  /* 0x00380000bf1c783b */ /* 0x000ea60000000200 */
[C---:B---3--:R-:W-:Y:S08]  /*4430*/  HMMA.16816.F32 R20, R68.reuse, R12, R20 ;  /* 0x0000000c4414723c */ /* 0x048ff00000001814 */
[C---:B------:R-:W-:Y:S01]  /*4440*/  HMMA.16816.F32 R16, R68.reuse, R14, R16 ;  /* 0x0000000e4410723c */ /* 0x040fe20000001810 */
[----:B------:R-:W3:Y:S07]  /*4450*/  LDSM.16.M88.4 R12, [R191+0x3000] ;  /* 0x00300000bf0c783b */ /* 0x000eee0000000200 */
[C---:B-----5:R-:W-:Y:S08]  /*4460*/  HMMA.16816.F32 R48, R68.reuse, R72, R48 ;  /* 0x000000484430723c */ /* 0x060ff00000001830 */
[C---:B------:R-:W-:Y:S08]  /*4470*/  HMMA.16816.F32 R64, R68.reuse, R40, R64 ;  /* 0x000000284440723c */ /* 0x040ff00000001840 */
[C---:B------:R-:W-:Y:S01]  /*4480*/  HMMA.16816.F32 R60, R68.reuse, R42, R60 ;  /* 0x0000002a443c723c */ /* 0x040fe2000000183c */
[----:B------:R-:W-:Y:S07]  /*4490*/  LDSM.16.M88.4 R40, [R190+0x2000] ;  /* 0x00200000be28783b */ /* 0x000fee0000000200 */
[C---:B------:R-:W-:Y:S01]  /*44a0*/  HMMA.16816.F32 R44, R68.reuse, R74, R44 ;  /* 0x0000004a442c723c */ /* 0x040fe2000000182c */
[----:B------:R-:W-:Y:S07]  /*44b0*/  LDSM.16.M88.4 R72, [R187+0x9000] ;  /* 0x00900000bb48783b */ /* 0x000fee0000000200 */
[C---:B-1----:R-:W-:Y:S08]  /*44c0*/  HMMA.16816.F32 R56, R68.reuse, R8, R56 ;  /* 0x000000084438723c */ /* 0x042ff00000001838 */
[----:B------:R-:W-:Y:S01]  /*44d0*/  HMMA.16816.F32 R52, R68, R10, R52 ;  /* 0x0000000a4434723c */ /* 0x000fe20000001834 */
[----:B------:R-:W1:Y:S04]  /*44e0*/  LDSM.16.M88.4 R68, [R187+0x9800] ;  /* 0x00980000bb44783b */ /* 0x000e680000000200 */
[----:B------:R-:W4:Y:S03]  /*44f0*/  LDSM.16.M88.4 R8, [R187+0x8000] ;  /* 0x00800000bb08783b */ /* 0x000f260000000200 */
[C---:B--2---:R-:W-:Y:S08]  /*4500*/  HMMA.16816.F32 R48, R24.reuse, R28, R48 ;  /* 0x0000001c1830723c */ /* 0x044ff00000001830 */
[C---:B------:R-:W-:Y:S08]  /*4510*/  HMMA.16816.F32 R20, R24.reuse, R36, R20 ;  /* 0x000000241814723c */ /* 0x040ff00000001814 */
[C---:B------:R-:W-:Y:S01]  /*4520*/  HMMA.16816.F32 R16, R24.reuse, R38, R16 ;  /* 0x000000261810723c */ /* 0x040fe20000001810 */
[----:B------:R-:W-:Y:S07]  /*4530*/  LDSM.16.M88.4 R36, [R180+0x2000] ;  /* 0x00200000b424783b */ /* 0x000fee0000000200 */
[C---:B------:R-:W-:Y:S08]  /*4540*/  HMMA.16816.F32 R64, R24.reuse, R32, R64 ;  /* 0x000000201840723c */ /* 0x040ff00000001840 */
[C---:B------:R-:W-:Y:S01]  /*4550*/  HMMA.16816.F32 R60, R24.reuse, R34, R60 ;  /* 0x00000022183c723c */ /* 0x040fe2000000183c */
[----:B------:R-:W-:Y:S07]  /*4560*/  LDSM.16.M88.4 R32, [R180+0x2800] ;  /* 0x00280000b420783b */ /* 0x000fee0000000200 */
[C---:B------:R-:W-:Y:S01]  /*4570*/  HMMA.16816.F32 R44, R24.reuse, R30, R44 ;  /* 0x0000001e182c723c */ /* 0x040fe2000000182c */
[----:B------:R-:W-:Y:S07]  /*4580*/  LDSM.16.M88.4 R28, [R180+0x3000] ;  /* 0x00300000b41c783b */ /* 0x000fee0000000200 */
[C---:B---3--:R-:W-:Y:S08]  /*4590*/  HMMA.16816.F32 R56, R24.reuse, R12, R56 ;  /* 0x0000000c1838723c */ /* 0x048ff00000001838 */
[----:B------:R-:W-:Y:S01]  /*45a0*/  HMMA.16816.F32 R52, R24, R14, R52 ;  /* 0x0000000e1834723c */ /* 0x000fe20000001834 */
[----:B------:R-:W-:Y:S04]  /*45b0*/  LDSM.16.M88.4 R12, [R189+0x2000] ;  /* 0x00200000bd0c783b */ /* 0x000fe80000000200 */
[----:B------:R-:W2:Y:S03]  /*45c0*/  LDSM.16.M88.4 R24, [R180+0x3800] ;  /* 0x00380000b418783b */ /* 0x000ea60000000200 */
[C---:B-1----:R-:W-:Y:S08]  /*45d0*/  HMMA.16816.F32 R48, R40.reuse, R68, R48 ;  /* 0x000000442830723c */ /* 0x042ff00000001830 */
[C---:B----4-:R-:W-:Y:S08]  /*45e0*/  HMMA.16816.F32 R20, R40.reuse, R8, R20 ;  /* 0x000000082814723c */ /* 0x050ff00000001814 */
[C---:B------:R-:W-:Y:S01]  /*45f0*/  HMMA.16816.F32 R16, R40.reuse, R10, R16 ;  /* 0x0000000a2810723c */ /* 0x040fe20000001810 */
[----:B------:R-:W-:Y:S07]  /*4600*/  LDSM.16.M88.4 R8, [R193+0xa000] ;  /* 0x00a00000c108783b */ /* 0x000fee0000000200 */
[C---:B------:R-:W-:Y:S08]  /*4610*/  HMMA.16816.F32 R64, R40.reuse, R76, R64 ;  /* 0x0000004c2840723c */ /* 0x040ff00000001840 */
[C---:B------:R-:W-:Y:S01]  /*4620*/  HMMA.16816.F32 R60, R40.reuse, R78, R60 ;  /* 0x0000004e283c723c */ /* 0x040fe2000000183c */
[----:B------:R-:W-:Y:S07]  /*4630*/  LDSM.16.M88.4 R76, [R193+0xa800] ;  /* 0x00a80000c14c783b */ /* 0x000fee0000000200 */
[C---:B------:R-:W-:Y:S01]  /*4640*/  HMMA.16816.F32 R44, R40.reuse, R70, R44 ;  /* 0x00000046282c723c */ /* 0x040fe2000000182c */
[----:B------:R-:W1:Y:S07]  /*4650*/  LDSM.16.M88.4 R68, [R193+0xb800] ;  /* 0x00b80000c144783b */ /* 0x000e6e0000000200 */
[C---:B------:R-:W-:Y:S08]  /*4660*/  HMMA.16816.F32 R56, R40.reuse, R72, R56 ;  /* 0x000000482838723c */ /* 0x040ff00000001838 */
[----:B------:R-:W-:Y:S01]  /*4670*/  HMMA.16816.F32 R52, R40, R74, R52 ;  /* 0x0000004a2834723c */ /* 0x000fe20000001834 */
[----:B------:R-:W3:Y:S04]  /*4680*/  LDSM.16.M88.4 R72, [R193+0xb000] ;  /* 0x00b00000c148783b */ /* 0x000ee80000000200 */
[----:B------:R-:W-:Y:S03]  /*4690*/  LDSM.16.M88.4 R40, [R192+0x4000] ;  /* 0x00400000c028783b */ /* 0x000fe60000000200 */
[C---:B--2---:R-:W-:Y:S08]  /*46a0*/  HMMA.16816.F32 R48, R12.reuse, R24, R48 ;  /* 0x000000180c30723c */ /* 0x044ff00000001830 */
[C---:B------:R-:W-:Y:S08]  /*46b0*/  HMMA.16816.F32 R20, R12.reuse, R36, R20 ;  /* 0x000000240c14723c */ /* 0x040ff00000001814 */
[C---:B------:R-:W-:Y:S01]  /*46c0*/  HMMA.16816.F32 R16, R12.reuse, R38, R16 ;  /* 0x000000260c10723c */ /* 0x040fe20000001810 */
[----:B------:R-:W2:Y:S07]  /*46d0*/  LDSM.16.M88.4 R36, [R191+0x4000] ;  /* 0x00400000bf24783b */ /* 0x000eae0000000200 */
[C---:B------:R-:W-:Y:S08]  /*46e0*/  HMMA.16816.F32 R64, R12.reuse, R32, R64 ;  /* 0x000000200c40723c */ /* 0x040ff00000001840 */
[C---:B------:R-:W-:Y:S01]  /*46f0*/  HMMA.16816.F32 R60, R12.reuse, R34, R60 ;  /* 0x000000220c3c723c */ /* 0x040fe2000000183c */
[----:B------:R-:W4:Y:S07]  /*4700*/  LDSM.16.M88.4 R32, [R191+0x4800] ;  /* 0x00480000bf20783b */ /* 0x000f2e0000000200 */
[C---:B------:R-:W-:Y:S01]  /*4710*/  HMMA.16816.F32 R44, R12.reuse, R26, R44 ;  /* 0x0000001a0c2c723c */ /* 0x040fe2000000182c */
[----:B------:R-:W5:Y:S07]  /*4720*/  LDSM.16.M88.4 R24, [R191+0x5800] ;  /* 0x00580000bf18783b */ /* 0x000f6e0000000200 */
[C---:B------:R-:W-:Y:S08]  /*4730*/  HMMA.16816.F32 R56, R12.reuse, R28, R56 ;  /* 0x0000001c0c38723c */ /* 0x040ff00000001838 */
[----:B------:R-:W-:Y:S01]  /*4740*/  HMMA.16816.F32 R52, R12, R30, R52 ;  /* 0x0000001e0c34723c */ /* 0x000fe20000001834 */
[----:B------:R-:W2:Y:S04]  /*4750*/  LDSM.16.M88.4 R28, [R191+0x5000] ;  /* 0x00500000bf1c783b */ /* 0x000ea80000000200 */
[----:B------:R-:W-:Y:S03]  /*4760*/  LDSM.16.M88.4 R12, [R190+0x4000] ;  /* 0x00400000be0c783b */ /* 0x000fe60000000200 */
[C---:B-1----:R-:W-:Y:S08]  /*4770*/  HMMA.16816.F32 R48, R80.reuse, R68, R48 ;  /* 0x000000445030723c */ /* 0x042ff00000001830 */
[C---:B------:R-:W-:Y:S08]  /*4780*/  HMMA.16816.F32 R20, R80.reuse, R8, R20 ;  /* 0x000000085014723c */ /* 0x040ff00000001814 */
[C---:B------:R-:W-:Y:S01]  /*4790*/  HMMA.16816.F32 R16, R80.reuse, R10, R16 ;  /* 0x0000000a5010723c */ /* 0x040fe20000001810 */
[----:B------:R-:W1:Y:S07]  /*47a0*/  LDSM.16.M88.4 R8, [R187+0xa000] ;  /* 0x00a00000bb08783b */ /* 0x000e6e0000000200 */
[C---:B------:R-:W-:Y:S08]  /*47b0*/  HMMA.16816.F32 R64, R80.reuse, R76, R64 ;  /* 0x0000004c5040723c */ /* 0x040ff00000001840 */
[C---:B------:R-:W-:Y:S08]  /*47c0*/  HMMA.16816.F32 R60, R80.reuse, R78, R60 ;  /* 0x0000004e503c723c */ /* 0x040ff0000000183c */
[C---:B------:R-:W-:Y:S01]  /*47d0*/  HMMA.16816.F32 R68, R80.reuse, R70, R44 ;  /* 0x000000465044723c */ /* 0x040fe2000000182c */
[----:B------:R-:W1:Y:S07]  /*47e0*/  LDSM.16.M88.4 R44, [R187+0xa800] ;  /* 0x00a80000bb2c783b */ /* 0x000e6e0000000200 */
[C---:B---3--:R-:W-:Y:S08]  /*47f0*/  HMMA.16816.F32 R56, R80.reuse, R72, R56 ;  /* 0x000000485038723c */ /* 0x048ff00000001838 */
[----:B------:R-:W-:Y:S08]  /*4800*/  HMMA.16816.F32 R52, R80, R74, R52 ;  /* 0x0000004a5034723c */ /* 0x000ff00000001834 */
[C---:B--2---:R-:W-:Y:S08]  /*4810*/  HMMA.16816.F32 R20, R40.reuse, R36, R20 ;  /* 0x000000242814723c */ /* 0x044ff00000001814 */
[C---:B------:R-:W-:Y:S01]  /*4820*/  HMMA.16816.F32 R16, R40.reuse, R38, R16 ;  /* 0x000000262810723c */ /* 0x040fe20000001810 */
[----:B------:R-:W2:Y:S07]  /*4830*/  LDSM.16.M88.4 R36, [R187+0xb000] ;  /* 0x00b00000bb24783b */ /* 0x000eae0000000200 */
[C---:B----4-:R-:W-:Y:S08]  /*4840*/  HMMA.16816.F32 R64, R40.reuse, R32, R64 ;  /* 0x000000202840723c */ /* 0x050ff00000001840 */
[C---:B------:R-:W-:Y:S01]  /*4850*/  HMMA.16816.F32 R60, R40.reuse, R34, R60 ;  /* 0x00000022283c723c */ /* 0x040fe2000000183c */
[----:B------:R-:W-:Y:S07]  /*4860*/  LDSM.16.M88.4 R32, [R189+0x4000] ;  /* 0x00400000bd20783b */ /* 0x000fee0000000200 */
[C---:B-----5:R-:W-:Y:S08]  /*4870*/  HMMA.16816.F32 R48, R40.reuse, R24, R48 ;  /* 0x000000182830723c */ /* 0x060ff00000001830 */
[C---:B------:R-:W-:Y:S01]  /*4880*/  HMMA.16816.F32 R68, R40.reuse, R26, R68 ;  /* 0x0000001a2844723c */ /* 0x040fe20000001844 */
[----:B------:R-:W3:Y:S07]  /*4890*/  LDSM.16.M88.4 R24, [R187+0xb800] ;  /* 0x00b80000bb18783b */ /* 0x000eee0000000200 */
[C---:B------:R-:W-:Y:S08]  /*48a0*/  HMMA.16816.F32 R56, R40.reuse, R28, R56 ;  /* 0x0000001c2838723c */ /* 0x040ff00000001838 */
[----:B------:R-:W-:Y:S01]  /*48b0*/  HMMA.16816.F32 R52, R40, R30, R52 ;  /* 0x0000001e2834723c */ /* 0x000fe20000001834 */
[----:B------:R-:W4:Y:S04]  /*48c0*/  LDSM.16.M88.4 R28, [R180+0x4000] ;  /* 0x00400000b41c783b */ /* 0x000f280000000200 */
[----:B------:R-:W-:Y:S03]  /*48d0*/  LDSM.16.M88.4 R40, [R180+0x5000] ;  /* 0x00500000b428783b */ /* 0x000fe60000000200 */
[C---:B-1----:R-:W-:Y:S08]  /*48e0*/  HMMA.16816.F32 R20, R12.reuse, R8, R20 ;  /* 0x000000080c14723c */ /* 0x042ff00000001814 */
[C---:B------:R-:W-:Y:S01]  /*48f0*/  HMMA.16816.F32 R16, R12.reuse, R10, R16 ;  /* 0x0000000a0c10723c */ /* 0x040fe20000001810 */
[----:B------:R-:W1:Y:S07]  /*4900*/  LDSM.16.M88.4 R8, [R180+0x4800] ;  /* 0x00480000b408783b */ /* 0x000e6e0000000200 */
[C---:B------:R-:W-:Y:S08]  /*4910*/  HMMA.16816.F32 R64, R12.reuse, R44, R64 ;  /* 0x0000002c0c40723c */ /* 0x040ff00000001840 */
[----:B------:R-:W-:Y:S01]  /*4920*/  HMMA.16816.F32 R60, R12, R46, R60 ;  /* 0x0000002e0c3c723c */ /* 0x000fe2000000183c */
[----:B------:R-:W5:Y:S01]  /*4930*/  LDSM.16.M88.4 R44, [R180+0x5800] ;  /* 0x00580000b42c783b */ /* 0x000f620000000200 */
[----:B------:R-:W-:-:S06]  /*4940*/  DEPBAR.LE SB0, 0x0 ;  /* 0x000080000000791a */ /* 0x000fcc0000000000 */
[C---:B--2---:R-:W-:Y:S08]  /*4950*/  HMMA.16816.F32 R56, R12.reuse, R36, R56 ;  /* 0x000000240c38723c */ /* 0x044ff00000001838 */
[C---:B------:R-:W-:Y:S08]  /*4960*/  HMMA.16816.F32 R52, R12.reuse, R38, R52 ;  /* 0x000000260c34723c */ /* 0x040ff00000001834 */
[C---:B---3--:R-:W-:Y:S08]  /*4970*/  HMMA.16816.F32 R48, R12.reuse, R24, R48 ;  /* 0x000000180c30723c */ /* 0x048ff00000001830 */
[----:B------:R-:W-:Y:S08]  /*4980*/  HMMA.16816.F32 R68, R12, R26, R68 ;  /* 0x0000001a0c44723c */ /* 0x000ff00000001844 */
[C---:B----4-:R-:W-:Y:S08]  /*4990*/  HMMA.16816.F32 R20, R32.reuse, R28, R20 ;  /* 0x0000001c2014723c */ /* 0x050ff00000001814 */
[C---:B------:R-:W-:Y:S08]  /*49a0*/  HMMA.16816.F32 R16, R32.reuse, R30, R16 ;  /* 0x0000001e2010723c */ /* 0x040ff00000001810 */
[C---:B-1----:R-:W-:Y:S08]  /*49b0*/  HMMA.16816.F32 R64, R32.reuse, R8, R64 ;  /* 0x000000082040723c */ /* 0x042ff00000001840 */
[C---:B------:R-:W-:Y:S08]  /*49c0*/  HMMA.16816.F32 R60, R32.reuse, R10, R60 ;  /* 0x0000000a203c723c */ /* 0x040ff0000000183c */
[C---:B------:R-:W-:Y:S08]  /*49d0*/  HMMA.16816.F32 R56, R32.reuse, R40, R56 ;  /* 0x000000282038723c */ /* 0x040ff00000001838 */
[C---:B------:R-:W-:Y:S08]  /*49e0*/  HMMA.16816.F32 R52, R32.reuse, R42, R52 ;  /* 0x0000002a2034723c */ /* 0x040ff00000001834 */
[C---:B-----5:R-:W-:Y:S08]  /*49f0*/  HMMA.16816.F32 R48, R32.reuse, R44, R48 ;  /* 0x0000002c2030723c */ /* 0x060ff00000001830 */
[----:B------:R-:W-:Y:S01]  /*4a00*/  HMMA.16816.F32 R68, R32, R46, R68 ;  /* 0x0000002e2044723c */ /* 0x000fe20000001844 */
[----:B------:R-:W-:Y:S06]  /*4a10*/  BAR.SYNC.DEFER_BLOCKING 0x0 ;  /* 0x0000000000007b1d */ /* 0x000fec0000010000 */
[----:B------:R-:W-:Y:S05]  /*4a20*/  @!P4 BRA `(.L_x_2004) ;  /* 0x00000ca00000c947 */ /* 0x000fea0003800000 */
[----:B------:R-:W-:-:S13]  /*4a30*/  PLOP3.LUT P0, PT, PT, PT, UP6, 0x80, 0x0 ;  /* 0x000000000000781c */ /* 0x000fda0003f0f068 */
[----:B------:R-:W-:Y:S05]  /*4a40*/  @!P0 BRA `(.L_x_2005) ;  /* 0x0000049000008947 */ /* 0x000fea0003800000 */
[----:B------:R-:W1:Y:S01]  /*4a50*/  I2F.RP R6, UR9 ;  /* 0x0000000900067d06 */ /* 0x000e620008209400 */
[----:B------:R-:W-:Y:S01]  /*4a60*/  UIADD3 UR10, UR14, -0x40, URZ ;  /* 0xffffffc00e0a7890 */ /* 0x000fe2000fffe03f */
[----:B------:R-:W-:Y:S01]  /*4a70*/  IMAD.U32 R3, RZ, RZ, UR14 ;  /* 0x0000000eff037e24 */ /* 0x000fe2000f8e00ff */
[----:B------:R-:W-:-:S04]  /*4a80*/  UMOV UR16, URZ ;  /* 0x0000003f00107c82 */ /* 0x000fc80008000000 */
[----:B------:R-:W-:Y:S01]  /*4a90*/  IMAD.U32 R2, RZ, RZ, UR10 ;  /* 0x0000000aff027e24 */ /* 0x000fe2000f8e00ff */
[----:B------:R-:W-:-:S04]  /*4aa0*/  IABS R3, R3 ;  /* 0x0000000300037213 */ /* 0x000fc80000000000 */
[----:B------:R-:W-:Y:S01]  /*4ab0*/  IABS R2, R2 ;  /* 0x0000000200027213 */ /* 0x000fe20000000000 */
[----:B------:R-:W2:Y:S01]  /*4ac0*/  R2UR UR7, R3 ;  /* 0x00000000030773c2 */ /* 0x000ea200000e0000 */
[----:B-1----:R-:W1:Y:S07]  /*4ad0*/  MUFU.RCP R4, R6 ;  /* 0x0000000600047308 */ /* 0x002e6e0000001000 */
[----:B------:R-:W3:Y:S01]  /*4ae0*/  R2UR UR5, R2 ;  /* 0x00000000020573c2 */ /* 0x000ee200000e0000 */
[----:B-1----:R-:W-:-:S06]  /*4af0*/  IADD3 R4, R4, 0xffffffe, RZ ;  /* 0x0ffffffe04047810 */ /* 0x002fcc0007ffe0ff */
[----:B------:R-:W1:Y:S02]  /*4b00*/  F2I.FTZ.U32.TRUNC.NTZ R4, R4 ;  /* 0x0000000400047305 */ /* 0x000e64000021f000 */
[----:B-1----:R-:W1:Y:S02]  /*4b10*/  R2UR UR17, R4 ;  /* 0x00000000041173c2 */ /* 0x002e6400000e0000 */
[----:B-1----:R-:W-:-:S04]  /*4b20*/  UIADD3 UR4, URZ, -UR17, URZ ;  /* 0x800000113f047290 */ /* 0x002fc8000fffe03f */
[----:B------:R-:W-:-:S04]  /*4b30*/  UIMAD UR4, UR4, UR9, URZ ;  /* 0x00000009040472a4 */ /* 0x000fc8000f8e023f */
[----:B------:R-:W-:-:S04]  /*4b40*/  UIMAD.WIDE.U32 UR16, UR17, UR4, UR16 ;  /* 0x00000004111072a5 */ /* 0x000fc8000f8e0010 */
[----:B--2---:R-:W-:Y:S02]  /*4b50*/  UIMAD.WIDE.U32 UR28, UR17, UR7, URZ ;  /* 0x00000007111c72a5 */ /* 0x004fe4000f8e003f */
[----:B---3--:R-:W-:-:S05]  /*4b60*/  UIMAD.WIDE.U32 UR16, UR17, UR5, URZ ;  /* 0x00000005111072a5 */ /* 0x008fca000f8e003f */
[----:B------:R-:W-:Y:S02]  /*4b70*/  UMOV UR15, UR29 ;  /* 0x0000001d000f7c82 */ /* 0x000fe40008000000 */
[----:B------:R-:W-:Y:S02]  /*4b80*/  UMOV UR11, UR17 ;  /* 0x00000011000b7c82 */ /* 0x000fe40008000000 */
[----:B------:R-:W-:Y:S02]  /*4b90*/  UIADD3 UR4, -UR11, URZ, URZ ;  /* 0x0000003f0b047290 */ /* 0x000fe4000fffe13f */
[----:B------:R-:W-:Y:S02]  /*4ba0*/  UIADD3 UR6, -UR15, URZ, URZ ;  /* 0x0000003f0f067290 */ /* 0x000fe4000fffe13f */
[----:B------:R-:W-:Y:S02]  /*4bb0*/  UIMAD UR5, UR9, UR4, UR5 ;  /* 0x00000004090572a4 */ /* 0x000fe4000f8e0205 */
[----:B------:R-:W-:-:S02]  /*4bc0*/  UIMAD UR6, UR9, UR6, UR7 ;  /* 0x00000006090672a4 */ /* 0x000fc4000f8e0207 */
[----:B------:R-:W-:Y:S02]  /*4bd0*/  UISETP.GT.U32.AND UP0, UPT, UR9, UR5, UPT ;  /* 0x000000050900728c */ /* 0x000fe4000bf04070 */
[----:B------:R-:W-:Y:S02]  /*4be0*/  UISETP.GT.U32.AND UP2, UPT, UR9, UR6, UPT ;  /* 0x000000060900728c */ /* 0x000fe4000bf44070 */
[----:B------:R-:W-:Y:S02]  /*4bf0*/  ULDC UR4, c[0x0][0x2d0] ;  /* 0x0000b40000047ab9 */ /* 0x000fe40000000800 */
[----:B------:R-:W-:-:S05]  /*4c00*/  ULOP3.LUT UR10, UR10, UR4, URZ, 0x3c, !UPT ;  /* 0x000000040a0a7292 */ /* 0x000fca000f8e3c3f */
[----:B------:R-:W-:Y:S02]  /*4c10*/  @!UP0 UIADD3 UR5, UR5, -UR9, URZ ;  /* 0x8000000905058290 */ /* 0x000fe4000fffe03f */
[----:B------:R-:W-:Y:S02]  /*4c20*/  @!UP2 UIADD3 UR6, UR6, -UR9, URZ ;  /* 0x800000090606a290 */ /* 0x000fe4000fffe03f */
[----:B------:R-:W-:Y:S02]  /*4c30*/  UISETP.GE.U32.AND UP3, UPT, UR5, UR9, UPT ;  /* 0x000000090500728c */ /* 0x000fe4000bf66070 */
[----:B------:R-:W-:Y:S02]  /*4c40*/  UISETP.GE.U32.AND UP4, UPT, UR6, UR9, UPT ;  /* 0x000000090600728c */ /* 0x000fe4000bf86070 */
[----:B------:R-:W-:Y:S02]  /*4c50*/  ULOP3.LUT UR5, UR14, UR4, URZ, 0x3c, !UPT ;  /* 0x000000040e057292 */ /* 0x000fe4000f8e3c3f */
[----:B------:R-:W-:-:S02]  /*4c60*/  @!UP0 UIADD3 UR11, UR11, 0x1, URZ ;  /* 0x000000010b0b8890 */ /* 0x000fc4000fffe03f */
[----:B------:R-:W-:Y:S02]  /*4c70*/  UISETP.GE.AND UP1, UPT, UR5, URZ, UPT ;  /* 0x0000003f0500728c */ /* 0x000fe4000bf26270 */
[----:B------:R-:W-:Y:S02]  /*4c80*/  UISETP.GE.AND UP0, UPT, UR10, URZ, UPT ;  /* 0x0000003f0a00728c */ /* 0x000fe4000bf06270 */
[----:B------:R-:W-:Y:S02]  /*4c90*/  @!UP2 UIADD3 UR15, UR15, 0x1, URZ ;  /* 0x000000010f0fa890 */ /* 0x000fe4000fffe03f */
[----:B------:R-:W-:Y:S02]  /*4ca0*/  @UP3 UIADD3 UR11, UR11, 0x1, URZ ;  /* 0x000000010b0b3890 */ /* 0x000fe4000fffe03f */
[----:B------:R-:W-:Y:S02]  /*4cb0*/  @UP4 UIADD3 UR15, UR15, 0x1, URZ ;  /* 0x000000010f0f4890 */ /* 0x000fe4000fffe03f */
[----:B------:R-:W-:-:S02]  /*4cc0*/  UISETP.NE.AND UP2, UPT, URZ, UR4, UPT ;  /* 0x000000043f00728c */ /* 0x000fc4000bf45270 */
[----:B------:R-:W-:Y:S02]  /*4cd0*/  ULOP3.LUT UR5, URZ, UR4, URZ, 0x33, !UPT ;  /* 0x000000043f057292 */ /* 0x000fe4000f8e333f */
[----:B------:R-:W-:Y:S02]  /*4ce0*/  @!UP1 UIADD3 UR15, -UR15, URZ, URZ ;  /* 0x0000003f0f0f9290 */ /* 0x000fe4000fffe13f */
[----:B------:R-:W-:Y:S02]  /*4cf0*/  @!UP0 UIADD3 UR11, -UR11, URZ, URZ ;  /* 0x0000003f0b0b8290 */ /* 0x000fe4000fffe13f */
[----:B------:R-:W-:Y:S02]  /*4d00*/  USEL UR15, UR5, UR15, !UP2 ;  /* 0x0000000f050f7287 */ /* 0x000fe4000d000000 */
[----:B------:R-:W-:Y:S02]  /*4d10*/  USEL UR5, UR5, UR11, !UP2 ;  /* 0x0000000b05057287 */ /* 0x000fe4000d000000 */
[----:B------:R-:W-:-:S02]  /*4d20*/  UIMAD.WIDE UR6, UR15, 0x4, UR30 ;  /* 0x000000040f0678a5 */ /* 0x000fc4000f8e021e */
[----:B------:R-:W-:-:S04]  /*4d30*/  UIMAD.WIDE UR10, UR5, 0x4, UR30 ;  /* 0x00000004050a78a5 */ /* 0x000fc8000f8e021e */
[----:B------:R-:W-:Y:S01]  /*4d40*/  MOV R10, UR6 ;  /* 0x00000006000a7c02 */ /* 0x000fe20008000f00 */
[----:B------:R-:W-:Y:S01]  /*4d50*/  IMAD.U32 R11, RZ, RZ, UR7 ;  /* 0x00000007ff0b7e24 */ /* 0x000fe2000f8e00ff */
[----:B------:R-:W-:Y:S01]  /*4d60*/  MOV R8, UR10 ;  /* 0x0000000a00087c02 */ /* 0x000fe20008000f00 */
[----:B------:R-:W-:-:S03]  /*4d70*/  IMAD.U32 R9, RZ, RZ, UR11 ;  /* 0x0000000bff097e24 */ /* 0x000fc6000f8e00ff */
[----:B------:R-:W2:Y:S04]  /*4d80*/  LDG.E R3, [R10.64] ;  /* 0x0000000c0a037981 */ /* 0x000ea8000c1e1900 */
[----:B------:R1:W2:Y:S01]  /*4d90*/  LDG.E R2, [R8.64] ;  /* 0x0000000c08027981 */ /* 0x0002a2000c1e1900 */
[----:B------:R-:W-:Y:S02]  /*4da0*/  UIADD3 UR15, UR15, -UR5, URZ ;  /* 0x800000050f0f7290 */ /* 0x000fe4000fffe03f */
[----:B------:R-:W-:Y:S02]  /*4db0*/  UMOV UR7, 0x40 ;  /* 0x0000004000077882 */ /* 0x000fe40000000000 */
[----:B------:R-:W-:-:S03]  /*4dc0*/  UIMAD UR7, UR15, UR4, -UR7 ;  /* 0x000000040f0772a4 */ /* 0x000fc6000f8e0a07 */
[----:B------:R-:W-:Y:S02]  /*4dd0*/  ULDC.64 UR4, c[0x0][0x198] ;  /* 0x0000660000047ab9 */ /* 0x000fe40000000a00 */
[----:B------:R-:W-:Y:S02]  /*4de0*/  USHF.R.S32.HI UR6, URZ, 0x1f, UR7 ;  /* 0x0000001f3f067899 */ /* 0x000fe40008011407 */
[----:B------:R-:W-:Y:S02]  /*4df0*/  UIMAD.WIDE.U32 UR10, UR7, UR4, URZ ;  /* 0x00000004070a72a5 */ /* 0x000fe4000f8e003f */
[----:B------:R-:W-:-:S04]  /*4e00*/  UIMAD UR6, UR6, UR4, URZ ;  /* 0x00000004060672a4 */ /* 0x000fc8000f8e023f */
[----:B------:R-:W-:-:S04]  /*4e10*/  UIMAD UR5, UR7, UR5, UR6 ;  /* 0x00000005070572a4 */ /* 0x000fc8000f8e0206 */
[----:B------:R-:W-:Y:S01]  /*4e20*/  UIADD3 UR5, UR11, UR5, URZ ;  /* 0x000000050b057290 */ /* 0x000fe2000fffe03f */
[----:B-1----:R-:W-:Y:S01]  /*4e30*/  MOV R9, UR11 ;  /* 0x0000000b00097c02 */ /* 0x002fe20008000f00 */
[----:B------:R-:W-:-:S04]  /*4e40*/  IMAD.U32 R8, RZ, RZ, UR10 ;  /* 0x0000000aff087e24 */ /* 0x000fc8000f8e00ff */
[----:B------:R-:W-:Y:S01]  /*4e50*/  IMAD.U32 R9, RZ, RZ, UR5 ;  /* 0x00000005ff097e24 */ /* 0x000fe2000f8e00ff */
[----:B--2---:R-:W-:-:S04]  /*4e60*/  IADD3 R2, -R3, R2, RZ ;  /* 0x0000000203027210 */ /* 0x004fc80007ffe1ff */
[----:B------:R-:W-:-:S05]  /*4e70*/  SHF.R.S32.HI R3, RZ, 0x1f, R2 ;  /* 0x0000001fff037819 */ /* 0x000fca0000011402 */
[----:B------:R-:W-:-:S04]  /*4e80*/  IMAD R3, R3, c[0x0][0x180], RZ ;  /* 0x0000600003037a24 */ /* 0x000fc800078e02ff */
[C---:B------:R-:W-:Y:S02]  /*4e90*/  IMAD R6, R2.reuse, c[0x0][0x184], R3 ;  /* 0x0000610002067a24 */ /* 0x040fe400078e0203 */
[----:B------:R-:W-:-:S05]  /*4ea0*/  IMAD.WIDE.U32 R2, R2, c[0x0][0x180], R8 ;  /* 0x0000600002027a25 */ /* 0x000fca00078e0008 */
[----:B------:R-:W-:Y:S02]  /*4eb0*/  IADD3 R6, R3, R6, RZ ;  /* 0x0000000603067210 */ /* 0x000fe40007ffe0ff */
[----:B------:R-:W-:Y:S01]  /*4ec0*/  MOV R11, R2 ;  /* 0x00000002000b7202 */ /* 0x000fe20000000f00 */
[----:B------:R-:W-:Y:S05]  /*4ed0*/  BRA `(.L_x_2006) ;  /* 0x0000004000007947 */ /* 0x000fea0003800000 */
.L_x_2005:
[----:B------:R-:W-:-:S04]  /*4ee0*/  ULEA UR6, -UR6, URZ, 0x6 ;  /* 0x0000003f06067291 */ /* 0x000fc8000f8e313f */
[----:B------:R-:W-:Y:S02]  /*4ef0*/  USHF.R.S32.HI UR4, URZ, 0x1f, UR6 ;  /* 0x0000001f3f047899 */ /* 0x000fe40008011406 */
[----:B------:R-:W-:-:S04]  /*4f00*/  MOV R11, UR6 ;  /* 0x00000006000b7c02 */ /* 0x000fc80008000f00 */
[----:B------:R-:W-:Y:S02]  /*4f10*/  MOV R6, UR4 ;  /* 0x0000000400067c02 */ /* 0x000fe40008000f00 */
.L_x_2006:
[----:B------:R-:W-:Y:S01]  /*4f20*/  ISETP.GE.AND P5, PT, R200, c[0x0][0x220], PT ;  /* 0x00008800c8007a0c */ /* 0x000fe20003fa6270 */
[----:B------:R-:W-:Y:S01]  /*4f30*/  BSSY B0, `(.L_x_2007) ;  /* 0x0000076000007945 */ /* 0x000fe20003800000 */
[----:B------:R-:W-:Y:S02]  /*4f40*/  ISETP.GE.AND P3, PT, R196, c[0x0][0x220], PT ;  /* 0x00008800c4007a0c */ /* 0x000fe40003f66270 */
[----:B------:R-:W-:-:S09]  /*4f50*/  ISETP.GE.AND P2, PT, R195, c[0x0][0x220], PT ;  /* 0x00008800c3007a0c */ /* 0x000fd20003f46270 */
[CC--:B------:R-:W-:Y:S01]  /*4f60*/  @!P5 IADD3 R9, P1, R11.reuse, R134.reuse, RZ ;  /* 0x000000860b09d210 */ /* 0x0c0fe20007f3e0ff */
[----:B------:R1:W-:Y:S01]  /*4f70*/  @P5 STS.128 [R198+0x6000], RZ ;  /* 0x006000ffc6005388 */ /* 0x0003e20000000c00 */
[----:B------:R-:W-:-:S03]  /*4f80*/  @!P3 IADD3 R3, P0, R11, R134, RZ ;  /* 0x000000860b03b210 */ /* 0x000fc60007f1e0ff */
[C-C-:B------:R-:W-:Y:S01]  /*4f90*/  @!P5 IMAD.X R4, R6.reuse, 0x1, R133.reuse, P1 ;  /* 0x000000010604d824 */ /* 0x140fe200008e0685 */
[----:B------:R-:W-:Y:S01]  /*4fa0*/  @!P5 LEA R36, P1, R9, c[0x0][0x168], 0x1 ;  /* 0x00005a000924da11 */ /* 0x000fe200078208ff */
[C-C-:B------:R-:W-:Y:S01]  /*4fb0*/  @!P3 IMAD.X R2, R6.reuse, 0x1, R133.reuse, P0 ;  /* 0x000000010602b824 */ /* 0x140fe200000e0685 */
[----:B------:R-:W-:Y:S02]  /*4fc0*/  @!P2 IADD3 R13, P0, R11, R134, RZ ;  /* 0x000000860b0da210 */ /* 0x000fe40007f1e0ff */
[----:B------:R-:W-:Y:S02]  /*4fd0*/  @!P5 LEA.HI.X R37, R9, c[0x0][0x16c], R4, 0x1, P1 ;  /* 0x00005b000925da11 */ /* 0x000fe400008f0c04 */
[----:B------:R-:W-:Y:S02]  /*4fe0*/  @!P3 LEA R28, P1, R3, c[0x0][0x168], 0x1 ;  /* 0x00005a00031cba11 */ /* 0x000fe400078208ff */
[----:B------:R-:W-:Y:S01]  /*4ff0*/  IADD3 R9, P6, R11, UR21, RZ ;  /* 0x000000150b097c10 */ /* 0x000fe2000ffde0ff */
[----:B------:R-:W-:Y:S01]  /*5000*/  @!PT LDS RZ, [RZ] ;  /* 0x00000000fffff984 */ /* 0x000fe20000000800 */
[----:B------:R-:W-:Y:S01]  /*5010*/  @!PT LDS RZ, [RZ] ;  /* 0x00000000fffff984 */ /* 0x000fe20000000800 */
[----:B------:R-:W-:Y:S01]  /*5020*/  @!PT LDS RZ, [RZ] ;  /* 0x00000000fffff984 */ /* 0x000fe20000000800 */
[----:B------:R1:W-:Y:S01]  /*5030*/  @!P5 LDGSTS.E.BYPASS.LTC128B.128 [R198+0x6000], [R36.64] ;  /* 0x0600000024c6dfae */ /* 0x0003e2000b901d4c */
[----:B------:R-:W-:Y:S01]  /*5040*/  @!P3 LEA.HI.X R29, R3, c[0x0][0x16c], R2, 0x1, P1 ;  /* 0x00005b00031dba11 */ /* 0x000fe200008f0c02 */
[C---:B------:R-:W-:Y:S01]  /*5050*/  @!P2 IMAD.X R2, R6.reuse, 0x1, R133, P0 ;  /* 0x000000010602a824 */ /* 0x040fe200000e0685 */
[----:B------:R-:W-:Y:S01]  /*5060*/  IADD3.X R4, R6, UR20, RZ, P6, !PT ;  /* 0x0000001406047c10 */ /* 0x000fe2000b7fe4ff */
[----:B------:R1:W-:Y:S01]  /*5070*/  @P3 STS.128 [R198+0x8000], RZ ;  /* 0x008000ffc6003388 */ /* 0x0003e20000000c00 */
[----:B------:R-:W-:-:S02]  /*5080*/  @!P2 LEA R26, P0, R13, c[0x0][0x168], 0x1 ;  /* 0x00005a000d1aaa11 */ /* 0x000fc400078008ff */
[-C--:B------:R-:W-:Y:S01]  /*5090*/  @!P5 IADD3 R3, P1, R9, R134.reuse, RZ ;  /* 0x000000860903d210 */ /* 0x080fe20007f3e0ff */
[----:B------:R-:W-:Y:S01]  /*50a0*/  @!PT LDS RZ, [RZ] ;  /* 0x00000000fffff984 */ /* 0x000fe20000000800 */
[----:B------:R-:W-:Y:S01]  /*50b0*/  @!PT LDS RZ, [RZ] ;  /* 0x00000000fffff984 */ /* 0x000fe20000000800 */
[----:B------:R-:W-:Y:S01]  /*50c0*/  @!PT LDS RZ, [RZ] ;  /* 0x00000000fffff984 */ /* 0x000fe20000000800 */
[----:B------:R1:W-:Y:S01]  /*50d0*/  @!P3 LDGSTS.E.BYPASS.LTC128B.128 [R198+0x8000], [R28.64+0x80] ;  /* 0x080000801cc6bfae */ /* 0x0003e2000b901d4c */
[----:B------:R-:W-:Y:S02]  /*50e0*/  @!P2 LEA.HI.X R27, R13, c[0x0][0x16c], R2, 0x1, P0 ;  /* 0x00005b000d1baa11 */ /* 0x000fe400000f0c02 */
[-C--:B------:R-:W-:Y:S01]  /*50f0*/  @!P3 IADD3 R13, P0, R9, R134.reuse, RZ ;  /* 0x00000086090db210 */ /* 0x080fe20007f1e0ff */
[C-C-:B------:R-:W-:Y:S01]  /*5100*/  @!P5 IMAD.X R2, R4.reuse, 0x1, R133.reuse, P1 ;  /* 0x000000010402d824 */ /* 0x140fe200008e0685 */
[C---:B------:R-:W-:Y:S01]  /*5110*/  @!P5 LEA R34, P1, R3.reuse, c[0x0][0x168], 0x1 ;  /* 0x00005a000322da11 */ /* 0x040fe200078208ff */
[----:B------:R1:W-:Y:S03]  /*5120*/  @P2 STS.128 [R198+0xa000], RZ ;  /* 0x00a000ffc6002388 */ /* 0x0003e60000000c00 */
[----:B------:R-:W-:Y:S01]  /*5130*/  @!P5 LEA.HI.X R35, R3, c[0x0][0x16c], R2, 0x1, P1 ;  /* 0x00005b000323da11 */ /* 0x000fe200008f0c02 */
[----:B------:R-:W-:Y:S01]  /*5140*/  @!P3 IMAD.X R2, R4, 0x1, R133, P0 ;  /* 0x000000010402b824 */ /* 0x000fe200000e0685 */
[----:B------:R-:W-:Y:S01]  /*5150*/  @!P3 LEA R24, P1, R13, c[0x0][0x168], 0x1 ;  /* 0x00005a000d18ba11 */ /* 0x000fe200078208ff */
[----:B------:R-:W-:Y:S01]  /*5160*/  @!PT LDS RZ, [RZ] ;  /* 0x00000000fffff984 */ /* 0x000fe20000000800 */
[----:B------:R-:W-:Y:S01]  /*5170*/  @!PT LDS RZ, [RZ] ;  /* 0x00000000fffff984 */ /* 0x000fe20000000800 */
[----:B------:R-:W-:Y:S01]  /*5180*/  @!PT LDS RZ, [RZ] ;  /* 0x00000000fffff984 */ /* 0x000fe20000000800 */
[----:B------:R1:W-:Y:S01]  /*5190*/  @!P2 LDGSTS.E.BYPASS.LTC128B.128 [R198+0xa000], [R26.64+0x100] ;  /* 0x0a0001001ac6afae */ /* 0x0003e2000b901d4c */
[----:B------:R-:W-:-:S02]  /*51a0*/  @!P2 IADD3 R3, P0, R9, R134, RZ ;  /* 0x000000860903a210 */ /* 0x000fc40007f1e0ff */
[----:B------:R-:W-:Y:S01]  /*51b0*/  IADD3 R9, P6, R9, UR21, RZ ;  /* 0x0000001509097c10 */ /* 0x000fe2000ffde0ff */
[----:B------:R1:W-:Y:S01]  /*51c0*/  @P5 STS.128 [R198+0x6800], RZ ;  /* 0x006800ffc6005388 */ /* 0x0003e20000000c00 */
[----:B------:R-:W-:Y:S01]  /*51d0*/  @!P3 LEA.HI.X R25, R13, c[0x0][0x16c], R2, 0x1, P1 ;  /* 0x00005b000d19ba11 */ /* 0x000fe200008f0c02 */
[C---:B------:R-:W-:Y:S01]  /*51e0*/  @!P2 IMAD.X R2, R4.reuse, 0x1, R133, P0 ;  /* 0x000000010402a824 */ /* 0x040fe200000e0685 */
[----:B------:R-:W-:Y:S01]  /*51f0*/  @!P2 LEA R14, P0, R3, c[0x0][0x168], 0x1 ;  /* 0x00005a00030eaa11 */ /* 0x000fe200078008ff */
[----:B------:R-:W-:Y:S01]  /*5200*/  @!PT LDS RZ, [RZ] ;  /* 0x00000000fffff984 */ /* 0x000fe20000000800 */
[----:B------:R-:W-:Y:S01]  /*5210*/  @!PT LDS RZ, [RZ] ;  /* 0x00000000fffff984 */ /* 0x000fe20000000800 */
[----:B------:R-:W-:Y:S01]  /*5220*/  @!PT LDS RZ, [RZ] ;  /* 0x00000000fffff984 */ /* 0x000fe20000000800 */
[----:B------:R1:W-:Y:S01]  /*5230*/  @!P5 LDGSTS.E.BYPASS.LTC128B.128 [R198+0x6800], [R34.64] ;  /* 0x0680000022c6dfae */ /* 0x0003e2000b901d4c */
[----:B------:R-:W-:Y:S02]  /*5240*/  IADD3.X R4, R4, UR20, RZ, P6, !PT ;  /* 0x0000001404047c10 */ /* 0x000fe4000b7fe4ff */
[----:B------:R-:W-:Y:S01]  /*5250*/  @!P5 IADD3 R13, P1, R9, R134, RZ ;  /* 0x00000086090dd210 */ /* 0x000fe20007f3e0ff */
[----:B------:R1:W-:Y:S01]  /*5260*/  @P3 STS.128 [R198+0x8800], RZ ;  /* 0x008800ffc6003388 */ /* 0x0003e20000000c00 */
[----:B------:R-:W-:-:S02]  /*5270*/  @!P2 LEA.HI.X R15, R3, c[0x0][0x16c], R2, 0x1, P0 ;  /* 0x00005b00030faa11 */ /* 0x000fc400000f0c02 */
[-C--:B------:R-:W-:Y:S01]  /*5280*/  @!P3 IADD3 R3, P0, R9, R134.reuse, RZ ;  /* 0x000000860903b210 */ /* 0x080fe20007f1e0ff */
[C-C-:B------:R-:W-:Y:S01]  /*5290*/  @!P5 IMAD.X R8, R4.reuse, 0x1, R133.reuse, P1 ;  /* 0x000000010408d824 */ /* 0x140fe200008e0685 */
[----:B------:R-:W-:Y:S01]  /*52a0*/  @!P5 LEA R30, P1, R13, c[0x0][0x168], 0x1 ;  /* 0x00005a000d1eda11 */ /* 0x000fe200078208ff */
[----:B------:R-:W-:Y:S01]  /*52b0*/  @!PT LDS RZ, [RZ] ;  /* 0x00000000fffff984 */ /* 0x000fe20000000800 */
[----:B------:R-:W-:Y:S01]  /*52c0*/  @!PT LDS RZ, [RZ] ;  /* 0x00000000fffff984 */ /* 0x000fe20000000800 */
[----:B------:R-:W-:Y:S01]  /*52d0*/  @!PT LDS RZ, [RZ] ;  /* 0x00000000fffff984 */ /* 0x000fe20000000800 */
[----:B------:R1:W-:Y:S02]  /*52e0*/  @!P3 LDGSTS.E.BYPASS.LTC128B.128 [R198+0x8800], [R24.64+0x80] ;  /* 0x0880008018c6bfae */ /* 0x0003e4000b901d4c */
[----:B------:R-:W-:Y:S01]  /*52f0*/  @!P3 IMAD.X R2, R4, 0x1, R133, P0 ;  /* 0x000000010402b824 */ /* 0x000fe200000e0685 */
[----:B------:R-:W-:Y:S01]  /*5300*/  @!P3 LEA R12, P0, R3, c[0x0][0x168], 0x1 ;  /* 0x00005a00030cba11 */ /* 0x000fe200078008ff */
[----:B------:R1:W-:Y:S01]  /*5310*/  @P2 STS.128 [R198+0xa800], RZ ;  /* 0x00a800ffc6002388 */ /* 0x0003e20000000c00 */
[----:B------:R-:W-:Y:S02]  /*5320*/  @!P5 LEA.HI.X R31, R13, c[0x0][0x16c], R8, 0x1, P1 ;  /* 0x00005b000d1fda11 */ /* 0x000fe400008f0c08 */
[----:B------:R-:W-:Y:S01]  /*5330*/  @!P2 IADD3 R8, P1, R9, R134, RZ ;  /* 0x000000860908a210 */ /* 0x000fe20007f3e0ff */
[----:B------:R-:W-:Y:S01]  /*5340*/  @!PT LDS RZ, [RZ] ;  /* 0x00000000fffff984 */ /* 0x000fe20000000800 */
[----:B------:R-:W-:Y:S01]  /*5350*/  @!PT LDS RZ, [RZ] ;  /* 0x00000000fffff984 */ /* 0x000fe20000000800 */
[----:B------:R-:W-:Y:S01]  /*5360*/  @!PT LDS RZ, [RZ] ;  /* 0x00000000fffff984 */ /* 0x000fe20000000800 */
[----:B------:R1:W-:Y:S01]  /*5370*/  @!P2 LDGSTS.E.BYPASS.LTC128B.128 [R198+0xa800], [R14.64+0x100] ;  /* 0x0a8001000ec6afae */ /* 0x0003e2000b901d4c */
[----:B------:R-:W-:-:S02]  /*5380*/  @!P3 LEA.HI.X R13, R3, c[0x0][0x16c], R2, 0x1, P0 ;  /* 0x00005b00030dba11 */ /* 0x000fc400000f0c02 */
[----:B------:R-:W-:Y:S01]  /*5390*/  IADD3 R9, P0, R9, UR21, RZ ;  /* 0x0000001509097c10 */ /* 0x000fe2000ff1e0ff */
[----:B------:R-:W-:Y:S01]  /*53a0*/  @!P2 IMAD.X R3, R4, 0x1, R133, P1 ;  /* 0x000000010403a824 */ /* 0x000fe200008e0685 */
[----:B------:R-:W-:Y:S01]  /*53b0*/  @!P2 LEA R38, P1, R8, c[0x0][0x168], 0x1 ;  /* 0x00005a000826aa11 */ /* 0x000fe200078208ff */
[----:B------:R1:W-:Y:S01]  /*53c0*/  @P5 STS.128 [R198+0x7000], RZ ;  /* 0x007000ffc6005388 */ /* 0x0003e20000000c00 */
[----:B------:R-:W-:Y:S02]  /*53d0*/  IADD3.X R4, R4, UR20, RZ, P0, !PT ;  /* 0x0000001404047c10 */ /* 0x000fe400087fe4ff */
[CC--:B------:R-:W-:Y:S01]  /*53e0*/  @!P5 IADD3 R2, P0, R9.reuse, R134.reuse, RZ ;  /* 0x000000860902d210 */ /* 0x0c0fe20007f1e0ff */
[----:B------:R-:W-:Y:S01]  /*53f0*/  @!PT LDS RZ, [RZ] ;  /* 0x00000000fffff984 */ /* 0x000fe20000000800 */
[----:B------:R-:W-:Y:S01]  /*5400*/  @!PT LDS RZ, [RZ] ;  /* 0x00000000fffff984 */ /* 0x000fe20000000800 */
[----:B------:R-:W-:Y:S01]  /*5410*/  @!PT LDS RZ, [RZ] ;  /* 0x00000000fffff984 */ /* 0x000fe20000000800 */
[----:B------:R1:W-:Y:S01]  /*5420*/  @!P5 LDGSTS.E.BYPASS.LTC128B.128 [R198+0x7000], [R30.64] ;  /* 0x070000001ec6dfae */ /* 0x0003e2000b901d4c */
[----:B------:R-:W-:Y:S02]  /*5430*/  @!P2 LEA.HI.X R39, R8, c[0x0][0x16c], R3, 0x1, P1 ;  /* 0x00005b000827aa11 */ /* 0x000fe400008f0c03 */
[----:B------:R-:W-:Y:S01]  /*5440*/  @!P3 IADD3 R8, P1, R9, R134, RZ ;  /* 0x000000860908b210 */ /* 0x000fe20007f3e0ff */
[--C-:B------:R-:W-:Y:S01]  /*5450*/  @!P5 IMAD.X R33, R4, 0x1, R133.reuse, P0 ;  /* 0x000000010421d824 */ /* 0x100fe200000e0685 */
[----:B------:R-:W-:Y:S01]  /*5460*/  @!P5 LEA R40, P0, R2, c[0x0][0x168], 0x1 ;  /* 0x00005a000228da11 */ /* 0x000fe200078008ff */
[----:B------:R1:W-:Y:S02]  /*5470*/  @P3 STS.128 [R198+0x9000], RZ ;  /* 0x009000ffc6003388 */ /* 0x0003e40000000c00 */
[----:B------:R-:W-:Y:S01]  /*5480*/  @!P3 IMAD.X R3, R4, 0x1, R133, P1 ;  /* 0x000000010403b824 */ /* 0x000fe200008e0685 */
[----:B------:R-:W-:Y:S01]  /*5490*/  @!P3 LEA R32, P1, R8, c[0x0][0x168], 0x1 ;  /* 0x00005a000820ba11 */ /* 0x000fe200078208ff */
[----:B------:R-:W-:Y:S01]  /*54a0*/  @!PT LDS RZ, [RZ] ;  /* 0x00000000fffff984 */ /* 0x000fe20000000800 */
[----:B------:R-:W-:Y:S01]  /*54b0*/  @!PT LDS RZ, [RZ] ;  /* 0x00000000fffff984 */ /* 0x000fe20000000800 */
[----:B------:R-:W-:Y:S01]  /*54c0*/  @!PT LDS RZ, [RZ] ;  /* 0x00000000fffff984 */ /* 0x000fe20000000800 */
[----:B------:R1:W-:Y:S01]  /*54d0*/  @!P3 LDGSTS.E.BYPASS.LTC128B.128 [R198+0x9000], [R12.64+0x80] ;  /* 0x090000800cc6bfae */ /* 0x0003e2000b901d4c */
[----:B------:R-:W-:-:S02]  /*54e0*/  @!P5 LEA.HI.X R41, R2, c[0x0][0x16c], R33, 0x1, P0 ;  /* 0x00005b000229da11 */ /* 0x000fc400000f0c21 */
[----:B------:R-:W-:Y:S01]  /*54f0*/  @!P3 LEA.HI.X R33, R8, c[0x0][0x16c], R3, 0x1, P1 ;  /* 0x00005b000821ba11 */ /* 0x000fe200008f0c03 */
        /* <DEDUP_REMOVED lines=25> */
.L_x_2008:
[----:B------:R-:W-:Y:S05]  /*5690*/  BSYNC B0 ;  /* 0x0000000000007941 */ /* 0x000fea0003800000 */
.L_x_2007:
[----:B------:R-:W0:Y:S01]  /*56a0*/  LDGDEPBAR ;  /* 0x00000000000079af */ /* 0x000e220000000000 */
[----:B------:R-:W-:-:S04]  /*56b0*/  IADD3 R134, P0, R11, R134, RZ ;  /* 0x000000860b867210 */ /* 0x000fc80007f1e0ff */
[----:B------:R-:W-:Y:S02]  /*56c0*/  IADD3.X R133, R6, R133, RZ, P0, !PT ;  /* 0x0000008506857210 */ /* 0x000fe400007fe4ff */
.L_x_2004:
[----:B--2---:R-:W-:Y:S01]  /*56d0*/  IADD3 R2, R197, UR14, RZ ;  /* 0x0000000ec5027c10 */ /* 0x004fe2000fffe0ff */
[----:B------:R-:W-:-:S03]  /*56e0*/  IMAD.SHL.U32 R188, R0, 0x2, RZ ;  /* 0x0000000200bc7824 */ /* 0x000fc600078e00ff */
[C---:B------:R-:W-:Y:S01]  /*56f0*/  IADD3 R4, R2.reuse, 0x1, RZ ;  /* 0x0000000102047810 */ /* 0x040fe20007ffe0ff */
[--C-:B------:R-:W-:Y:S01]  /*5700*/  IMAD R186, R7, 0x2, R188.reuse ;  /* 0x0000000207ba7824 */ /* 0x100fe200078e02bc */
[----:B------:R-:W-:Y:S01]  /*5710*/  IADD3 R3, R2, 0x8, RZ ;  /* 0x0000000802037810 */ /* 0x000fe20007ffe0ff */
[----:B-1----:R-:W-:Y:S01]  /*5720*/  LDSM.16.MT88.4 R40, [R188+0xe000] ;  /* 0x00e00000bc28783b */ /* 0x002fe20000004200 */
[C---:B------:R-:W-:Y:S01]  /*5730*/  ISETP.GE.AND P3, PT, R4.reuse, R203, PT ;  /* 0x000000cb0400720c */ /* 0x040fe20003f66270 */
[C---:B------:R-:W-:Y:S01]  /*5740*/  IMAD R185, R5.reuse, 0x2, R188 ;  /* 0x0000000205b97824 */ /* 0x040fe200078e02bc */
[C---:B------:R-:W-:Y:S01]  /*5750*/  ISETP.GE.AND P0, PT, R4.reuse, R199, PT ;  /* 0x000000c70400720c */ /* 0x040fe20003f06270 */
[----:B------:R-:W-:Y:S01]  /*5760*/  IMAD R184, R5, 0x2, R186 ;  /* 0x0000000205b87824 */ /* 0x000fe200078e02ba */
[C---:B------:R-:W-:Y:S01]  /*5770*/  ISETP.LT.OR P3, PT, R4.reuse, R204, P3 ;  /* 0x000000cc0400720c */ /* 0x040fe20001f61670 */
[----:B------:R-:W-:Y:S01]  /*5780*/  LDSM.16.MT88.4 R124, [R188+0xc000] ;  /* 0x00c00000bc7c783b */ /* 0x000fe20000004200 */
[----:B------:R-:W-:-:S02]  /*5790*/  ISETP.LT.OR P0, PT, R4, R202, P0 ;  /* 0x000000ca0400720c */ /* 0x000fc40000701670 */
[----:B------:R-:W-:Y:S01]  /*57a0*/  IADD3 R4, R2, 0x9, RZ ;  /* 0x0000000902047810 */ /* 0x000fe20007ffe0ff */
[----:B------:R-:W-:Y:S01]  /*57b0*/  LDSM.16.MT88.4 R116, [R186+0xc000] ;  /* 0x00c00000ba74783b */ /* 0x000fe20000004200 */
[----:B------:R-:W-:Y:S02]  /*57c0*/  FSEL R31, R21, -INF , !P3 ;  /* 0xff800000151f7808 */ /* 0x000fe40005800000 */
[----:B------:R-:W-:Y:S01]  /*57d0*/  FSEL R29, R23, -INF , !P0 ;  /* 0xff800000171d7808 */ /* 0x000fe20004000000 */
[----:B------:R-:W-:Y:S01]  /*57e0*/  LDSM.16.MT88.4 R108, [R185+0xc000] ;  /* 0x00c00000b96c783b */ /* 0x000fe20000004200 */
[C---:B------:R-:W-:Y:S02]  /*57f0*/  ISETP.GE.AND P3, PT, R4.reuse, R203, PT ;  /* 0x000000cb0400720c */ /* 0x040fe40003f66270 */
[C---:B------:R-:W-:Y:S01]  /*5800*/  ISETP.GE.AND P0, PT, R4.reuse, R199, PT ;  /* 0x000000c70400720c */ /* 0x040fe20003f06270 */
[----:B------:R-:W-:Y:S01]  /*5810*/  LDSM.16.MT88.4 R100, [R184+0xc000] ;  /* 0x00c00000b864783b */ /* 0x000fe20000004200 */
[----:B------:R-:W-:-:S02]  /*5820*/  ISETP.LT.OR P3, PT, R4, R204, P3 ;  /* 0x000000cc0400720c */ /* 0x000fc40001f61670 */
[----:B------:R-:W-:Y:S01]  /*5830*/  ISETP.LT.OR P0, PT, R4, R202, P0 ;  /* 0x000000ca0400720c */ /* 0x000fe20000701670 */
[----:B------:R-:W-:Y:S01]  /*5840*/  LDSM.16.MT88.4 R72, [R188+0x10000] ;  /* 0x01000000bc48783b */ /* 0x000fe20000004200 */
[----:B------:R-:W-:Y:S02]  /*5850*/  IADD3 R4, R2, 0x11, RZ ;  /* 0x0000001102047810 */ /* 0x000fe40007ffe0ff */
[----:B------:R-:W-:Y:S01]  /*5860*/  FSEL R33, R17, -INF , !P3 ;  /* 0xff80000011217808 */ /* 0x000fe20005800000 */
[----:B------:R-:W-:Y:S01]  /*5870*/  LDSM.16.MT88.4 R80, [R186+0x10000] ;  /* 0x01000000ba50783b */ /* 0x000fe20000004200 */
[----:B------:R-:W-:Y:S02]  /*5880*/  FSEL R25, R19, -INF , !P0 ;  /* 0xff80000013197808 */ /* 0x000fe40004000000 */
[C---:B------:R-:W-:Y:S01]  /*5890*/  ISETP.GE.AND P3, PT, R4.reuse, R203, PT ;  /* 0x000000cb0400720c */ /* 0x040fe20003f66270 */
[----:B------:R-:W-:Y:S01]  /*58a0*/  LDSM.16.MT88.4 R88, [R185+0x10000] ;  /* 0x01000000b958783b */ /* 0x000fe20000004200 */
[----:B------:R-:W-:-:S02]  /*58b0*/  ISETP.GE.AND P0, PT, R4, R199, PT ;  /* 0x000000c70400720c */ /* 0x000fc40003f06270 */
[C---:B------:R-:W-:Y:S01]  /*58c0*/  ISETP.LT.OR P3, PT, R4.reuse, R204, P3 ;  /* 0x000000cc0400720c */ /* 0x040fe20001f61670 */
[----:B------:R-:W-:Y:S01]  /*58d0*/  LDSM.16.MT88.4 R136, [R186+0xc800] ;  /* 0x00c80000ba88783b */ /* 0x000fe20000004200 */
[----:B------:R-:W-:Y:S02]  /*58e0*/  ISETP.LT.OR P0, PT, R4, R202, P0 ;  /* 0x000000ca0400720c */ /* 0x000fe40000701670 */
[C---:B------:R-:W-:Y:S02]  /*58f0*/  IADD3 R4, R2.reuse, 0x19, RZ ;  /* 0x0000001902047810 */ /* 0x040fe40007ffe0ff */
[C---:B------:R-:W-:Y:S02]  /*5900*/  ISETP.GE.AND P6, PT, R3.reuse, R203, PT ;  /* 0x000000cb0300720c */ /* 0x040fe40003fc6270 */
[----:B------:R-:W-:Y:S02]  /*5910*/  ISETP.GE.AND P2, PT, R3, R199, PT ;  /* 0x000000c70300720c */ /* 0x000fe40003f46270 */
[----:B------:R-:W-:-:S02]  /*5920*/  ISETP.GE.AND P5, PT, R2, R203, PT ;  /* 0x000000cb0200720c */ /* 0x000fc40003fa6270 */
[----:B------:R-:W-:Y:S02]  /*5930*/  ISETP.GE.AND P1, PT, R2, R199, PT ;  /* 0x000000c70200720c */ /* 0x000fe40003f26270 */
[----:B------:R-:W-:Y:S02]  /*5940*/  FSEL R21, R65, -INF , !P3 ;  /* 0xff80000041157808 */ /* 0x000fe40005800000 */
[----:B------:R-:W-:Y:S02]  /*5950*/  FSEL R13, R67, -INF , !P0 ;  /* 0xff800000430d7808 */ /* 0x000fe40004000000 */
[C---:B------:R-:W-:Y:S02]  /*5960*/  ISETP.GE.AND P3, PT, R4.reuse, R203, PT ;  /* 0x000000cb0400720c */ /* 0x040fe40003f66270 */
[----:B------:R-:W-:Y:S02]  /*5970*/  ISETP.GE.AND P0, PT, R4, R199, PT ;  /* 0x000000c70400720c */ /* 0x000fe40003f06270 */
[----:B------:R-:W-:-:S02]  /*5980*/  ISETP.LT.OR P6, PT, R3, R204, P6 ;  /* 0x000000cc0300720c */ /* 0x000fc400037c1670 */
[----:B------:R-:W-:Y:S02]  /*5990*/  ISETP.LT.OR P2, PT, R3, R202, P2 ;  /* 0x000000ca0300720c */ /* 0x000fe40001741670 */
[C---:B------:R-:W-:Y:S02]  /*59a0*/  ISETP.LT.OR P5, PT, R2.reuse, R204, P5 ;  /* 0x000000cc0200720c */ /* 0x040fe40002fa1670 */
[C---:B------:R-:W-:Y:S02]  /*59b0*/  ISETP.LT.OR P1, PT, R2.reuse, R202, P1 ;  /* 0x000000ca0200720c */ /* 0x040fe40000f21670 */
[----:B------:R-:W-:Y:S02]  /*59c0*/  IADD3 R3, R2, 0x10, RZ ;  /* 0x0000001002037810 */ /* 0x000fe40007ffe0ff */
[C---:B------:R-:W-:Y:S02]  /*59d0*/  ISETP.LT.OR P3, PT, R4.reuse, R204, P3 ;  /* 0x000000cc0400720c */ /* 0x040fe40001f61670 */
[----:B------:R-:W-:-:S02]  /*59e0*/  ISETP.LT.OR P0, PT, R4, R202, P0 ;  /* 0x000000ca0400720c */ /* 0x000fc40000701670 */
[----:B------:R-:W-:Y:S02]  /*59f0*/  FSEL R20, R20, -INF , !P5 ;  /* 0xff80000014147808 */ /* 0x000fe40006800000 */
[----:B------:R-:W-:Y:S02]  /*5a00*/  FSEL R22, R22, -INF , !P1 ;  /* 0xff80000016167808 */ /* 0x000fe40004800000 */
[----:B------:R-:W-:Y:S02]  /*5a10*/  IADD3 R4, R2, 0x21, RZ ;  /* 0x0000002102047810 */ /* 0x000fe40007ffe0ff */
[C---:B------:R-:W-:Y:S02]  /*5a20*/  ISETP.GE.AND P5, PT, R3.reuse, R203, PT ;  /* 0x000000cb0300720c */ /* 0x040fe40003fa6270 */
[----:B------:R-:W-:Y:S02]  /*5a30*/  ISETP.GE.AND P1, PT, R3, R199, PT ;  /* 0x000000c70300720c */ /* 0x000fe40003f26270 */
[----:B------:R-:W-:-:S02]  /*5a40*/  FSEL R17, R61, -INF , !P3 ;  /* 0xff8000003d117808 */ /* 0x000fc40005800000 */
[----:B------:R-:W-:Y:S02]  /*5a50*/  FSEL R9, R63, -INF , !P0 ;  /* 0xff8000003f097808 */ /* 0x000fe40004000000 */
[C---:B------:R-:W-:Y:S02]  /*5a60*/  ISETP.GE.AND P3, PT, R4.reuse, R203, PT ;  /* 0x000000cb0400720c */ /* 0x040fe40003f66270 */
[----:B------:R-:W-:Y:S02]  /*5a70*/  ISETP.GE.AND P0, PT, R4, R199, PT ;  /* 0x000000c70400720c */ /* 0x000fe40003f06270 */
[C---:B------:R-:W-:Y:S02]  /*5a80*/  ISETP.LT.OR P5, PT, R3.reuse, R204, P5 ;  /* 0x000000cc0300720c */ /* 0x040fe40002fa1670 */
[----:B------:R-:W-:Y:S02]  /*5a90*/  ISETP.LT.OR P1, PT, R3, R202, P1 ;  /* 0x000000ca0300720c */ /* 0x000fe40000f21670 */
[----:B------:R-:W-:-:S02]  /*5aa0*/  IADD3 R3, R2, 0x18, RZ ;  /* 0x0000001802037810 */ /* 0x000fc40007ffe0ff */
[C---:B------:R-:W-:Y:S02]  /*5ab0*/  ISETP.LT.OR P3, PT, R4.reuse, R204, P3 ;  /* 0x000000cc0400720c */ /* 0x040fe40001f61670 */
[----:B------:R-:W-:Y:S02]  /*5ac0*/  ISETP.LT.OR P0, PT, R4, R202, P0 ;  /* 0x000000ca0400720c */ /* 0x000fe40000701670 */
[----:B------:R-:W-:Y:S02]  /*5ad0*/  FSEL R35, R16, -INF , !P6 ;  /* 0xff80000010237808 */ /* 0x000fe40007000000 */
[----:B------:R-:W-:Y:S02]  /*5ae0*/  FSEL R27, R18, -INF , !P2 ;  /* 0xff800000121b7808 */ /* 0x000fe40005000000 */
[----:B------:R-:W-:Y:S02]  /*5af0*/  FMNMX.FTZ R4, R20, R31, !PT ;  /* 0x0000001f14047209 */ /* 0x000fe40007810000 */
[----:B------:R-:W-:-:S02]  /*5b00*/  ISETP.GE.AND P6, PT, R3, R203, PT ;  /* 0x000000cb0300720c */ /* 0x000fc40003fc6270 */
[----:B------:R-:W-:Y:S02]  /*5b10*/  ISETP.GE.AND P2, PT, R3, R199, PT ;  /* 0x000000c70300720c */ /* 0x000fe40003f46270 */
[----:B------:R-:W-:Y:S02]  /*5b20*/  FMNMX.FTZ R4, R35, R4, !PT ;  /* 0x0000000423047209 */ /* 0x000fe40007810000 */
[C---:B------:R-:W-:Y:S02]  /*5b30*/  ISETP.LT.OR P6, PT, R3.reuse, R204, P6 ;  /* 0x000000cc0300720c */ /* 0x040fe400037c1670 */
[----:B------:R-:W-:Y:S02]  /*5b40*/  ISETP.LT.OR P2, PT, R3, R202, P2 ;  /* 0x000000ca0300720c */ /* 0x000fe40001741670 */
[----:B------:R-:W-:Y:S02]  /*5b50*/  IADD3 R3, R2, 0x20, RZ ;  /* 0x0000002002037810 */ /* 0x000fe40007ffe0ff */
[----:B------:R-:W-:-:S02]  /*5b60*/  FSEL R23, R64, -INF , !P5 ;  /* 0xff80000040177808 */ /* 0x000fc40006800000 */
[----:B------:R-:W-:Y:S02]  /*5b70*/  IADD3 R6, R2, 0x30, RZ ;  /* 0x0000003002067810 */ /* 0x000fe40007ffe0ff */
[----:B------:R-:W-:Y:S02]  /*5b80*/  FMNMX.FTZ R4, R33, R4, !PT ;  /* 0x0000000421047209 */ /* 0x000fe40007810000 */
[----:B------:R-:W-:Y:S02]  /*5b90*/  FSEL R15, R66, -INF , !P1 ;  /* 0xff800000420f7808 */ /* 0x000fe40004800000 */
[C---:B------:R-:W-:Y:S01]  /*5ba0*/  ISETP.GE.AND P5, PT, R3.reuse, R203, PT ;  /* 0x000000cb0300720c */ /* 0x040fe20003fa6270 */
[----:B------:R-:W-:Y:S01]  /*5bb0*/  LDSM.16.MT88.4 R64, [R184+0xe000] ;  /* 0x00e00000b840783b */ /* 0x000fe20000004200 */
[----:B------:R-:W-:Y:S02]  /*5bc0*/  ISETP.GE.AND P1, PT, R3, R199, PT ;  /* 0x000000c70300720c */ /* 0x000fe40003f26270 */
[----:B------:R-:W-:-:S02]  /*5bd0*/  FSEL R223, R57, -INF , !P3 ;  /* 0xff80000039df7808 */ /* 0x000fc40005800000 */
[----:B------:R-:W-:Y:S02]  /*5be0*/  FSEL R169, R59, -INF , !P0 ;  /* 0xff8000003ba97808 */ /* 0x000fe40004000000 */
[C---:B------:R-:W-:Y:S02]  /*5bf0*/  ISETP.GE.AND P3, PT, R6.reuse, R203, PT ;  /* 0x000000cb0600720c */ /* 0x040fe40003f66270 */
[----:B------:R-:W-:Y:S02]  /*5c00*/  ISETP.GE.AND P0, PT, R6, R199, PT ;  /* 0x000000c70600720c */ /* 0x000fe40003f06270 */
[----:B------:R-:W-:Y:S02]  /*5c10*/  FMNMX.FTZ R8, R23, R4, !PT ;  /* 0x0000000417087209 */ /* 0x000fe40007810000 */
[C---:B------:R-:W-:Y:S02]  /*5c20*/  ISETP.LT.OR P5, PT, R3.reuse, R204, P5 ;  /* 0x000000cc0300720c */ /* 0x040fe40002fa1670 */
[----:B------:R-:W-:-:S02]  /*5c30*/  ISETP.LT.OR P1, PT, R3, R202, P1 ;  /* 0x000000ca0300720c */ /* 0x000fc40000f21670 */
[----:B------:R-:W-:Y:S02]  /*5c40*/  IADD3 R3, R2, 0x28, RZ ;  /* 0x0000002802037810 */ /* 0x000fe40007ffe0ff */
[----:B------:R-:W-:Y:S02]  /*5c50*/  FSEL R19, R60, -INF , !P6 ;  /* 0xff8000003c137808 */ /* 0x000fe40007000000 */
[C---:B------:R-:W-:Y:S02]  /*5c60*/  ISETP.LT.OR P3, PT, R6.reuse, R204, P3 ;  /* 0x000000cc0600720c */ /* 0x040fe40001f61670 */
[----:B------:R-:W-:Y:S02]  /*5c70*/  FMNMX.FTZ R8, R21, R8, !PT ;  /* 0x0000000815087209 */ /* 0x000fe40007810000 */
[----:B------:R-:W-:Y:S02]  /*5c80*/  ISETP.LT.OR P0, PT, R6, R202, P0 ;  /* 0x000000ca0600720c */ /* 0x000fe40000701670 */
[----:B------:R-:W-:-:S02]  /*5c90*/  FMNMX.FTZ R6, R22, R29, !PT ;  /* 0x0000001d16067209 */ /* 0x000fc40007810000 */
[----:B------:R-:W-:Y:S02]  /*5ca0*/  FSEL R11, R62, -INF , !P2 ;  /* 0xff8000003e0b7808 */ /* 0x000fe40005000000 */
[C---:B------:R-:W-:Y:S02]  /*5cb0*/  ISETP.GE.AND P6, PT, R3.reuse, R203, PT ;  /* 0x000000cb0300720c */ /* 0x040fe40003fc6270 */
[----:B------:R-:W-:Y:S02]  /*5cc0*/  ISETP.GE.AND P2, PT, R3, R199, PT ;  /* 0x000000c70300720c */ /* 0x000fe40003f46270 */
[----:B------:R-:W-:Y:S02]  /*5cd0*/  FMNMX.FTZ R8, R19, R8, !PT ;  /* 0x0000000813087209 */ /* 0x000fe40007810000 */
[----:B------:R-:W-:Y:S02]  /*5ce0*/  FMNMX.FTZ R6, R27, R6, !PT ;  /* 0x000000061b067209 */ /* 0x000fe40007810000 */
[----:B------:R-:W-:-:S02]  /*5cf0*/  ISETP.LT.OR P6, PT, R3, R204, P6 ;  /* 0x000000cc0300720c */ /* 0x000fc400037c1670 */
[----:B------:R-:W-:Y:S02]  /*5d00*/  ISETP.LT.OR P2, PT, R3, R202, P2 ;  /* 0x000000ca0300720c */ /* 0x000fe40001741670 */
[----:B------:R-:W-:Y:S02]  /*5d10*/  IADD3 R3, R2, 0x29, RZ ;  /* 0x0000002902037810 */ /* 0x000fe40007ffe0ff */
[----:B------:R-:W-:Y:S02]  /*5d20*/  FSEL R163, R56, -INF , !P5 ;  /* 0xff80000038a37808 */ /* 0x000fe40006800000 */
[----:B------:R-:W-:Y:S02]  /*5d30*/  FMNMX.FTZ R8, R17, R8, !PT ;  /* 0x0000000811087209 */ /* 0x000fe40007810000 */
[----:B------:R-:W-:Y:S02]  /*5d40*/  FMNMX.FTZ R6, R25, R6, !PT ;  /* 0x0000000619067209 */ /* 0x000fe40007810000 */
[----:B------:R-:W-:-:S02]  /*5d50*/  ISETP.GE.AND P5, PT, R3, R203, PT ;  /* 0x000000cb0300720c */ /* 0x000fc40003fa6270 */
[----:B------:R-:W-:Y:S02]  /*5d60*/  FMNMX.FTZ R8, R163, R8, !PT ;  /* 0x00000008a3087209 */ /* 0x000fe40007810000 */
[----:B------:R-:W-:Y:S02]  /*5d70*/  FMNMX.FTZ R6, R15, R6, !PT ;  /* 0x000000060f067209 */ /* 0x000fe40007810000 */
[----:B------:R-:W-:Y:S02]  /*5d80*/  FSEL R219, R58, -INF , !P1 ;  /* 0xff8000003adb7808 */ /* 0x000fe40004800000 */
[C---:B------:R-:W-:Y:S01]  /*5d90*/  ISETP.GE.AND P1, PT, R3.reuse, R199, PT ;  /* 0x000000c70300720c */ /* 0x040fe20003f26270 */
[----:B------:R-:W-:Y:S01]  /*5da0*/  LDSM.16.MT88.4 R56, [R185+0xe000] ;  /* 0x00e00000b938783b */ /* 0x000fe20000004200 */
[----:B------:R-:W-:Y:S02]  /*5db0*/  ISETP.LT.OR P5, PT, R3, R204, P5 ;  /* 0x000000cc0300720c */ /* 0x000fe40002fa1670 */
[----:B------:R-:W-:-:S02]  /*5dc0*/  IADD3 R4, R2, 0x31, RZ ;  /* 0x0000003102047810 */ /* 0x000fc40007ffe0ff */
[----:B------:R-:W-:Y:S02]  /*5dd0*/  FSEL R221, R52, -INF , !P6 ;  /* 0xff80000034dd7808 */ /* 0x000fe40007000000 */
[----:B------:R-:W-:Y:S02]  /*5de0*/  FMNMX.FTZ R8, R223, R8, !PT ;  /* 0x00000008df087209 */ /* 0x000fe40007810000 */
[----:B------:R-:W-:Y:S02]  /*5df0*/  FMNMX.FTZ R6, R13, R6, !PT ;  /* 0x000000060d067209 */ /* 0x000fe40007810000 */
[----:B------:R-:W-:Y:S02]  /*5e00*/  ISETP.LT.OR P1, PT, R3, R202, P1 ;  /* 0x000000ca0300720c */ /* 0x000fe40000f21670 */
[----:B------:R-:W-:Y:S02]  /*5e10*/  IADD3 R3, R2, 0x38, RZ ;  /* 0x0000003802037810 */ /* 0x000fe40007ffe0ff */
[----:B------:R-:W-:-:S02]  /*5e20*/  ISETP.GE.AND P6, PT, R4, R203, PT ;  /* 0x000000cb0400720c */ /* 0x000fc40003fc6270 */
[----:B------:R-:W-:Y:S02]  /*5e30*/  FSEL R165, R53, -INF , !P5 ;  /* 0xff80000035a57808 */ /* 0x000fe40006800000 */
[----:B------:R-:W-:Y:S02]  /*5e40*/  FMNMX.FTZ R8, R221, R8, !PT ;  /* 0x00000008dd087209 */ /* 0x000fe40007810000 */
[----:B------:R-:W-:Y:S02]  /*5e50*/  FMNMX.FTZ R6, R11, R6, !PT ;  /* 0x000000060b067209 */ /* 0x000fe40007810000 */
[----:B------:R-:W-:Y:S02]  /*5e60*/  ISETP.GE.AND P5, PT, R3, R203, PT ;  /* 0x000000cb0300720c */ /* 0x000fe40003fa6270 */
[----:B------:R-:W-:Y:S02]  /*5e70*/  FSEL R215, R48, -INF , !P3 ;  /* 0xff80000030d77808 */ /* 0x000fe40005800000 */
[----:B------:R-:W-:-:S02]  /*5e80*/  ISETP.LT.OR P6, PT, R4, R204, P6 ;  /* 0x000000cc0400720c */ /* 0x000fc400037c1670 */
[----:B------:R-:W-:Y:S02]  /*5e90*/  FMNMX.FTZ R8, R165, R8, !PT ;  /* 0x00000008a5087209 */ /* 0x000fe40007810000 */
[----:B------:R-:W-:Y:S02]  /*5ea0*/  FMNMX.FTZ R6, R9, R6, !PT ;  /* 0x0000000609067209 */ /* 0x000fe40007810000 */
[----:B------:R-:W-:Y:S02]  /*5eb0*/  ISETP.LT.OR P5, PT, R3, R204, P5 ;  /* 0x000000cc0300720c */ /* 0x000fe40002fa1670 */
[----:B------:R-:W-:Y:S02]  /*5ec0*/  FSEL R211, R49, -INF , !P6 ;  /* 0xff80000031d37808 */ /* 0x000fe40007000000 */
[----:B------:R-:W-:Y:S02]  /*5ed0*/  FMNMX.FTZ R8, R215, R8, !PT ;  /* 0x00000008d7087209 */ /* 0x000fe40007810000 */
[----:B------:R-:W-:-:S02]  /*5ee0*/  FMNMX.FTZ R6, R219, R6, !PT ;  /* 0x00000006db067209 */ /* 0x000fc40007810000 */
[----:B------:R-:W-:Y:S02]  /*5ef0*/  FSEL R209, R68, -INF , !P5 ;  /* 0xff80000044d17808 */ /* 0x000fe40006800000 */
[----:B------:R-:W-:Y:S02]  /*5f00*/  FMNMX.FTZ R8, R211, R8, !PT ;  /* 0x00000008d3087209 */ /* 0x000fe40007810000 */
[----:B------:R-:W-:Y:S02]  /*5f10*/  FSEL R217, R54, -INF , !P2 ;  /* 0xff80000036d97808 */ /* 0x000fe40005000000 */
[----:B------:R-:W-:Y:S02]  /*5f20*/  FMNMX.FTZ R6, R169, R6, !PT ;  /* 0x00000006a9067209 */ /* 0x000fe40007810000 */
[----:B------:R-:W-:Y:S02]  /*5f30*/  IADD3 R2, R2, 0x39, RZ ;  /* 0x0000003902027810 */ /* 0x000fe40007ffe0ff */
[----:B------:R-:W-:-:S02]  /*5f40*/  FMNMX.FTZ R10, R209, R8, !PT ;  /* 0x00000008d10a7209 */ /* 0x000fc40007810000 */
[----:B------:R-:W-:Y:S02]  /*5f50*/  ISETP.GE.AND P2, PT, R4, R199, PT ;  /* 0x000000c70400720c */ /* 0x000fe40003f46270 */
[----:B------:R-:W-:Y:S02]  /*5f60*/  FSEL R171, R55, -INF , !P1 ;  /* 0xff80000037ab7808 */ /* 0x000fe40004800000 */
[----:B------:R-:W-:Y:S02]  /*5f70*/  FMNMX.FTZ R8, R217, R6, !PT ;  /* 0x00000006d9087209 */ /* 0x000fe40007810000 */
[----:B------:R-:W-:Y:S02]  /*5f80*/  ISETP.GE.AND P3, PT, R2, R203, PT ;  /* 0x000000cb0200720c */ /* 0x000fe40003f66270 */
[----:B------:R-:W-:Y:S02]  /*5f90*/  ISETP.LT.OR P2, PT, R4, R202, P2 ;  /* 0x000000ca0400720c */ /* 0x000fe40001741670 */
[----:B------:R-:W-:-:S02]  /*5fa0*/  ISETP.GE.AND P1, PT, R3, R199, PT ;  /* 0x000000c70300720c */ /* 0x000fc40003f26270 */
[----:B------:R-:W-:Y:S02]  /*5fb0*/  FSEL R205, R50, -INF , !P0 ;  /* 0xff80000032cd7808 */ /* 0x000fe40004000000 */
[----:B------:R-:W-:Y:S02]  /*5fc0*/  FMNMX.FTZ R4, R171, R8, !PT ;  /* 0x00000008ab047209 */ /* 0x000fe40007810000 */
[C---:B------:R-:W-:Y:S02]  /*5fd0*/  ISETP.LT.OR P3, PT, R2.reuse, R204, P3 ;  /* 0x000000cc0200720c */ /* 0x040fe40001f61670 */
[----:B------:R-:W-:Y:S02]  /*5fe0*/  ISETP.LT.OR P1, PT, R3, R202, P1 ;  /* 0x000000ca0300720c */ /* 0x000fe40000f21670 */
[----:B------:R-:W-:Y:S02]  /*5ff0*/  ISETP.GE.AND P0, PT, R2, R199, PT ;  /* 0x000000c70200720c */ /* 0x000fe40003f06270 */
[----:B------:R-:W-:-:S02]  /*6000*/  FSEL R143, R51, -INF , !P2 ;  /* 0xff800000338f7808 */ /* 0x000fc40005000000 */
[----:B------:R-:W-:Y:S01]  /*6010*/  FMNMX.FTZ R4, R205, R4, !PT ;  /* 0x00000004cd047209 */ /* 0x000fe20007810000 */
[----:B------:R-:W-:Y:S01]  /*6020*/  LDSM.16.MT88.4 R48, [R186+0xe000] ;  /* 0x00e00000ba30783b */ /* 0x000fe20000004200 */
[----:B------:R-:W-:Y:S02]  /*6030*/  FSEL R207, R69, -INF , !P3 ;  /* 0xff80000045cf7808 */ /* 0x000fe40005800000 */
[----:B------:R-:W-:Y:S02]  /*6040*/  ISETP.LT.OR P0, PT, R2, R202, P0 ;  /* 0x000000ca0200720c */ /* 0x000fe40000701670 */
[----:B------:R-:W-:Y:S02]  /*6050*/  FSEL R141, R70, -INF , !P1 ;  /* 0xff800000468d7808 */ /* 0x000fe40004800000 */
[----:B------:R-:W-:Y:S02]  /*6060*/  FMNMX.FTZ R4, R143, R4, !PT ;  /* 0x000000048f047209 */ /* 0x000fe40007810000 */
[----:B------:R-:W-:-:S02]  /*6070*/  FMNMX.FTZ R6, R207, R10, !PT ;  /* 0x0000000acf067209 */ /* 0x000fc40007810000 */
[----:B------:R-:W-:Y:S02]  /*6080*/  FSEL R167, R71, -INF , !P0 ;  /* 0xff80000047a77808 */ /* 0x000fe40004000000 */
[----:B------:R-:W-:Y:S01]  /*6090*/  FMNMX.FTZ R4, R141, R4, !PT ;  /* 0x000000048d047209 */ /* 0x000fe20007810000 */
[----:B------:R-:W1:Y:S03]  /*60a0*/  SHFL.BFLY PT, R3, R6, 0x2, 0x1f ;  /* 0x0c401f0006037f89 */ /* 0x000e6600000e0000 */
[----:B------:R-:W-:-:S05]  /*60b0*/  FMNMX.FTZ R39, R167, R4, !PT ;  /* 0x00000004a7277209 */ /* 0x000fca0007810000 */
[----:B------:R-:W2:Y:S01]  /*60c0*/  SHFL.BFLY PT, R2, R39, 0x2, 0x1f ;  /* 0x0c401f0027027f89 */ /* 0x000ea200000e0000 */
[----:B-1----:R-:W-:-:S03]  /*60d0*/  FMNMX.FTZ R37, R6, R3, !PT ;  /* 0x0000000306257209 */ /* 0x002fc60007810000 */
[----:B------:R-:W-:Y:S04]  /*60e0*/  LDSM.16.MT88.4 R4, [R184+0x10000] ;  /* 0x01000000b804783b */ /* 0x000fe80000004200 */
[----:B------:R-:W1:Y:S01]  /*60f0*/  SHFL.BFLY PT, R132, R37, 0x1, 0x1f ;  /* 0x0c201f0025847f89 */ /* 0x000e6200000e0000 */
[----:B--2---:R-:W-:-:S05]  /*6100*/  FMNMX.FTZ R2, R39, R2, !PT ;  /* 0x0000000227027209 */ /* 0x004fca0007810000 */
[----:B------:R-:W2:Y:S01]  /*6110*/  SHFL.BFLY PT, R3, R2, 0x1, 0x1f ;  /* 0x0c201f0002037f89 */ /* 0x000ea200000e0000 */
[----:B-1----:R-:W-:-:S04]  /*6120*/  FMNMX.FTZ R132, R37, R132, !PT ;  /* 0x0000008425847209 */ /* 0x002fc80007810000 */
[C---:B------:R-:W-:Y:S01]  /*6130*/  FSETP.NEU.FTZ.AND P0, PT, R132.reuse, -INF , PT ;  /* 0xff8000008400780b */ /* 0x040fe20003f1d000 */
[----:B------:R-:W-:Y:S01]  /*6140*/  FMUL.FTZ R140, R132, c[0x0][0x23c] ;  /* 0x00008f00848c7a20 */ /* 0x000fe20000410000 */
[----:B--2---:R-:W-:-:S04]  /*6150*/  FMNMX.FTZ R3, R2, R3, !PT ;  /* 0x0000000302037209 */ /* 0x004fc80007810000 */
[----:B------:R-:W-:Y:S01]  /*6160*/  FSEL R140, R140, RZ, P0 ;  /* 0x000000ff8c8c7208 */ /* 0x000fe20000000000 */
[C---:B------:R-:W-:Y:S01]  /*6170*/  FMUL.FTZ R162, R3.reuse, c[0x0][0x23c] ;  /* 0x00008f0003a27a20 */ /* 0x040fe20000410000 */
[----:B------:R-:W-:-:S03]  /*6180*/  FSETP.NEU.FTZ.AND P0, PT, R3, -INF , PT ;  /* 0xff8000000300780b */ /* 0x000fc60003f1d000 */
[--C-:B------:R-:W-:Y:S01]  /*6190*/  FFMA.FTZ R161, R20, c[0x0][0x23c], -R140.reuse ;  /* 0x00008f0014a17a23 */ /* 0x100fe2000001088c */
[----:B------:R-:W-:Y:S01]  /*61a0*/  FSEL R162, R162, RZ, P0 ;  /* 0x000000ffa2a27208 */ /* 0x000fe20000000000 */
[--C-:B------:R-:W-:Y:S01]  /*61b0*/  FFMA.FTZ R156, R31, c[0x0][0x23c], -R140.reuse ;  /* 0x00008f001f9c7a23 */ /* 0x100fe2000001088c */
[----:B------:R-:W-:Y:S01]  /*61c0*/  LEA R208, P0, R134, c[0x0][0x168], 0x1 ;  /* 0x00005a0086d07a11 */ /* 0x000fe200078008ff */
[--C-:B------:R-:W-:Y:S02]  /*61d0*/  FFMA.FTZ R155, R35, c[0x0][0x23c], -R140.reuse ;  /* 0x00008f00239b7a23 */ /* 0x100fe4000001088c */
[----:B------:R-:W-:Y:S01]  /*61e0*/  MUFU.EX2 R161, R161 ;  /* 0x000000a100a17308 */ /* 0x000fe20000000800 */
[----:B------:R-:W-:Y:S02]  /*61f0*/  FFMA.FTZ R152, R33, c[0x0][0x23c], -R140 ;  /* 0x00008f0021987a23 */ /* 0x000fe4000001088c */
[--C-:B------:R-:W-:Y:S01]  /*6200*/  FFMA.FTZ R154, R22, c[0x0][0x23c], -R162.reuse ;  /* 0x00008f00169a7a23 */ /* 0x100fe200000108a2 */
[----:B------:R-:W-:Y:S01]  /*6210*/  LDSM.16.MT88.4 R32, [R185+0xc800] ;  /* 0x00c80000b920783b */ /* 0x000fe20000004200 */
[----:B------:R-:W-:-:S02]  /*6220*/  FFMA.FTZ R157, R29, c[0x0][0x23c], -R162 ;  /* 0x00008f001d9d7a23 */ /* 0x000fc400000108a2 */
[--C-:B------:R-:W-:Y:S01]  /*6230*/  FFMA.FTZ R159, R27, c[0x0][0x23c], -R162.reuse ;  /* 0x00008f001b9f7a23 */ /* 0x100fe200000108a2 */
[----:B------:R-:W1:Y:S01]  /*6240*/  MUFU.EX2 R156, R156 ;  /* 0x0000009c009c7308 */ /* 0x000e620000000800 */
[--C-:B------:R-:W-:Y:S01]  /*6250*/  FFMA.FTZ R148, R25, c[0x0][0x23c], -R162.reuse ;  /* 0x00008f0019947a23 */ /* 0x100fe200000108a2 */
[----:B------:R-:W-:Y:S01]  /*6260*/  LDSM.16.MT88.4 R28, [R184+0xc800] ;  /* 0x00c80000b81c783b */ /* 0x000fe20000004200 */
[--C-:B------:R-:W-:Y:S02]  /*6270*/  FFMA.FTZ R147, R11, c[0x0][0x23c], -R162.reuse ;  /* 0x00008f000b937a23 */ /* 0x100fe400000108a2 */
[----:B------:R-:W-:Y:S01]  /*6280*/  FFMA.FTZ R0, R9, c[0x0][0x23c], -R162 ;  /* 0x00008f0009007a23 */ /* 0x000fe200000108a2 */
[----:B------:R-:W-:Y:S01]  /*6290*/  LDSM.16.MT88.4 R24, [R186+0xe800] ;  /* 0x00e80000ba18783b */ /* 0x000fe20000004200 */
[--C-:B------:R-:W-:Y:S01]  /*62a0*/  FFMA.FTZ R153, R23, c[0x0][0x23c], -R140.reuse ;  /* 0x00008f0017997a23 */ /* 0x100fe2000001088c */
[----:B------:R-:W-:Y:S01]  /*62b0*/  MUFU.EX2 R155, R155 ;  /* 0x0000009b009b7308 */ /* 0x000fe20000000800 */
[--C-:B------:R-:W-:Y:S01]  /*62c0*/  FFMA.FTZ R150, R21, c[0x0][0x23c], -R140.reuse ;  /* 0x00008f0015967a23 */ /* 0x100fe2000001088c */
[----:B------:R-:W2:Y:S01]  /*62d0*/  LDSM.16.MT88.4 R8, [R188+0xe800] ;  /* 0x00e80000bc08783b */ /* 0x000ea20000004200 */
[----:B------:R-:W-:-:S02]  /*62e0*/  FFMA.FTZ R149, R19, c[0x0][0x23c], -R140 ;  /* 0x00008f0013957a23 */ /* 0x000fc4000001088c */
[----:B------:R-:W-:Y:S01]  /*62f0*/  FFMA.FTZ R146, R17, c[0x0][0x23c], -R140 ;  /* 0x00008f0011927a23 */ /* 0x000fe2000001088c */
[----:B------:R-:W3:Y:S01]  /*6300*/  LDSM.16.MT88.4 R20, [R188+0xc800] ;  /* 0x00c80000bc14783b */ /* 0x000ee20000004200 */
[--C-:B------:R-:W-:Y:S01]  /*6310*/  FFMA.FTZ R151, R15, c[0x0][0x23c], -R162.reuse ;  /* 0x00008f000f977a23 */ /* 0x100fe200000108a2 */
[----:B------:R-:W4:Y:S01]  /*6320*/  MUFU.EX2 R152, R152 ;  /* 0x0000009800987308 */ /* 0x000f220000000800 */
[----:B-1----:R-:W-:Y:S01]  /*6330*/  F2FP.PACK_AB R96, R156, R161 ;  /* 0x000000a19c60723e */ /* 0x002fe200000000ff */
[----:B------:R-:W-:Y:S01]  /*6340*/  FFMA.FTZ R2, R13, c[0x0][0x23c], -R162 ;  /* 0x00008f000d027a23 */ /* 0x000fe200000108a2 */
[----:B------:R-:W1:Y:S01]  /*6350*/  LDSM.16.MT88.4 R16, [R185+0xe800] ;  /* 0x00e80000b910783b */ /* 0x000e620000004200 */
[--C-:B------:R-:W-:Y:S02]  /*6360*/  FFMA.FTZ R158, R163, c[0x0][0x23c], -R140.reuse ;  /* 0x00008f00a39e7a23 */ /* 0x100fe4000001088c */
[--C-:B------:R-:W-:Y:S01]  /*6370*/  FFMA.FTZ R163, R223, c[0x0][0x23c], -R140.reuse ;  /* 0x00008f00dfa37a23 */ /* 0x100fe2000001088c */
[----:B------:R-:W5:Y:S01]  /*6380*/  LDSM.16.MT88.4 R12, [R184+0xe800] ;  /* 0x00e80000b80c783b */ /* 0x000f620000004200 */
[----:B------:R-:W-:Y:S01]  /*6390*/  MUFU.EX2 R154, R154 ;  /* 0x0000009a009a7308 */ /* 0x000fe20000000800 */
[----:B------:R-:W-:-:S02]  /*63a0*/  FFMA.FTZ R160, R221, c[0x0][0x23c], -R140 ;  /* 0x00008f00dda07a23 */ /* 0x000fc4000001088c */
[----:B------:R-:W-:Y:S02]  /*63b0*/  FFMA.FTZ R165, R165, c[0x0][0x23c], -R140 ;  /* 0x00008f00a5a57a23 */ /* 0x000fe4000001088c */
[--C-:B------:R-:W-:Y:S02]  /*63c0*/  FFMA.FTZ R164, R219, c[0x0][0x23c], -R162.reuse ;  /* 0x00008f00dba47a23 */ /* 0x100fe400000108a2 */
[--C-:B------:R-:W-:Y:S01]  /*63d0*/  FFMA.FTZ R169, R169, c[0x0][0x23c], -R162.reuse ;  /* 0x00008f00a9a97a23 */ /* 0x100fe200000108a2 */
[----:B------:R-:W2:Y:S01]  /*63e0*/  MUFU.EX2 R157, R157 ;  /* 0x0000009d009d7308 */ /* 0x000ea20000000800 */
[----:B----4-:R-:W-:Y:S01]  /*63f0*/  F2FP.PACK_AB R98, R152, R155 ;  /* 0x0000009b9862723e */ /* 0x010fe200000000ff */
        /* <DEDUP_REMOVED lines=8> */
[----:B------:R-:W4:Y:S01]  /*6480*/  MUFU.EX2 R148, R148 ;  /* 0x0000009400947308 */ /* 0x000f220000000800 */
[----:B--2---:R-:W-:Y:S01]  /*6490*/  F2FP.PACK_AB R97, R157, R154 ;  /* 0x0000009a9d61723e */ /* 0x004fe200000000ff */
[----:B------:R-:W-:-:S02]  /*64a0*/  FFMA.FTZ R211, R211, c[0x0][0x23c], -R140 ;  /* 0x00008f00d3d37a23 */ /* 0x000fc4000001088c */
[----:B------:R-:W-:Y:S02]  /*64b0*/  FFMA.FTZ R207, R207, c[0x0][0x23c], -R140 ;  /* 0x00008f00cfcf7a23 */ /* 0x000fe4000001088c */
[----:B------:R-:W-:Y:S01]  /*64c0*/  FFMA.FTZ R162, R167, c[0x0][0x23c], -R162 ;  /* 0x00008f00a7a27a23 */ /* 0x000fe200000108a2 */
[----:B------:R-:W-:Y:S01]  /*64d0*/  LDSM.16.MT88.4 R140, [R186+0xd800] ;  /* 0x00d80000ba8c783b */ /* 0x000fe20000004200 */
[----:B------:R-:W-:Y:S01]  /*64e0*/  MUFU.EX2 R153, R153 ;  /* 0x0000009900997308 */ /* 0x000fe20000000800 */
[----:B------:R-:W-:Y:S02]  /*64f0*/  FADD.FTZ R156, R161, R156 ;  /* 0x0000009ca19c7221 */ /* 0x000fe40000010000 */
[----:B------:R-:W-:Y:S02]  /*6500*/  FADD.FTZ R154, R154, R157 ;  /* 0x0000009d9a9a7221 */ /* 0x000fe40000010000 */
[----:B------:R-:W-:Y:S01]  /*6510*/  FADD.FTZ R155, R155, R156 ;  /* 0x0000009c9b9b7221 */ /* 0x000fe20000010000 */
[----:B----4-:R-:W-:-:S02]  /*6520*/  F2FP.PACK_AB R99, R148, R159 ;  /* 0x0000009f9463723e */ /* 0x010fc400000000ff */
[----:B------:R-:W2:Y:S01]  /*6530*/  MUFU.EX2 R150, R150 ;  /* 0x0000009600967308 */ /* 0x000ea20000000800 */
        /* <DEDUP_REMOVED lines=48> */
[----:B--2---:R-:W-:Y:S01]  /*6840*/  F2FP.PACK_AB R4, R150, R153 ;  /* 0x000000999604723e */ /* 0x004fe200000000ff */
[----:B------:R-:W-:Y:S01]  /*6850*/  HMMA.16816.F32 R96, R96, R6, RZ ;  /* 0x000000066060723c */ /* 0x000fe200000018ff */
[----:B----4-:R-:W-:Y:S01]  /*6860*/  F2FP.PACK_AB R5, R2, R151 ;  /* 0x000000970205723e */ /* 0x010fe200000000ff */
[----:B------:R-:W-:-:S02]  /*6870*/  FADD.FTZ R153, R153, R152 ;  /* 0x0000009899997221 */ /* 0x000fc40000010000 */
[----:B------:R-:W-:Y:S02]  /*6880*/  FADD.FTZ R151, R151, R148 ;  /* 0x0000009497977221 */ /* 0x000fe40000010000 */
[----:B------:R-:W-:Y:S01]  /*6890*/  FADD.FTZ R150, R150, R153 ;  /* 0x0000009996967221 */ /* 0x000fe20000010000 */
[----:B------:R-:W-:Y:S01]  /*68a0*/  F2FP.PACK_AB R6, R146, R149 ;  /* 0x000000959206723e */ /* 0x000fe200000000ff */
[----:B------:R-:W-:Y:S01]  /*68b0*/  FADD.FTZ R2, R2, R151 ;  /* 0x0000009702027221 */ /* 0x000fe20000010000 */
[----:B-1----:R-:W-:-:S03]  /*68c0*/  F2FP.PACK_AB R7, R0, R147 ;  /* 0x000000930007723e */ /* 0x002fc600000000ff */
[----:B------:R-:W-:-:S04]  /*68d0*/  FADD.FTZ R147, R147, R2 ;  /* 0x0000000293937221 */ /* 0x000fc80000010000 */
[----:B------:R-:W-:Y:S01]  /*68e0*/  HMMA.16816.F32 R36, R4, R8, R36 ;  /* 0x000000080424723c */ /* 0x000fe20000001824 */
[----:B------:R-:W-:-:S07]  /*68f0*/  FADD.FTZ R147, R0, R147 ;  /* 0x0000009300937221 */ /* 0x000fce0000010000 */
[C---:B------:R-:W-:Y:S01]  /*6900*/  HMMA.16816.F32 R40, R4.reuse, R10, R40 ;  /* 0x0000000a0428723c */ /* 0x040fe20000001828 */
[----:B------:R-:W1:Y:S07]  /*6910*/  LDSM.16.MT88.4 R8, [R186+0x10800] ;  /* 0x01080000ba08783b */ /* 0x000e6e0000004200 */
[C---:B---3--:R-:W-:Y:S08]  /*6920*/  HMMA.16816.F32 R128, R4.reuse, R20, R128 ;  /* 0x000000140480723c */ /* 0x048ff00000001880 */
[C---:B------:R-:W-:Y:S01]  /*6930*/  HMMA.16816.F32 R124, R4.reuse, R22, R124 ;  /* 0x00000016047c723c */ /* 0x040fe2000000187c */
[----:B------:R-:W2:Y:S07]  /*6940*/  LDSM.16.MT88.4 R20, [R188+0x10800] ;  /* 0x01080000bc14783b */ /* 0x000eae0000004200 */
[C---:B------:R-:W-:Y:S08]  /*6950*/  HMMA.16816.F32 R52, R4.reuse, R16, R52 ;  /* 0x000000100434723c */ /* 0x040ff00000001834 */
[C---:B------:R-:W-:Y:S01]  /*6960*/  HMMA.16816.F32 R56, R4.reuse, R18, R56 ;  /* 0x000000120438723c */ /* 0x040fe20000001838 */
[----:B------:R-:W3:Y:S07]  /*6970*/  LDSM.16.MT88.4 R16, [R185+0x10800] ;  /* 0x01080000b910783b */ /* 0x000eee0000004200 */
[C---:B-----5:R-:W-:Y:S08]  /*6980*/  HMMA.16816.F32 R60, R4.reuse, R12, R60 ;  /* 0x0000000c043c723c */ /* 0x060ff0000000183c */
[C---:B------:R-:W-:Y:S01]  /*6990*/  HMMA.16816.F32 R64, R4.reuse, R14, R64 ;  /* 0x0000000e0440723c */ /* 0x040fe20000001840 */
[----:B------:R-:W4:Y:S07]  /*69a0*/  LDSM.16.MT88.4 R12, [R184+0x10800] ;  /* 0x01080000b80c783b */ /* 0x000f2e0000004200 */
[C---:B-1----:R-:W-:Y:S08]  /*69b0*/  HMMA.16816.F32 R76, R4.reuse, R8, R76 ;  /* 0x00000008044c723c */ /* 0x042ff0000000184c */
[C---:B------:R-:W-:Y:S01]  /*69c0*/  HMMA.16816.F32 R80, R4.reuse, R10, R80 ;  /* 0x0000000a0450723c */ /* 0x040fe20000001850 */
[----:B------:R-:W1:Y:S07]  /*69d0*/  LDSM.16.MT88.4 R8, [R188+0xd000] ;  /* 0x00d00000bc08783b */ /* 0x000e6e0000004200 */
        /* <DEDUP_REMOVED lines=12> */
[C---:B--2---:R-:W-:Y:S08]  /*6aa0*/  HMMA.16816.F32 R68, R4.reuse, R20, R68 ;  /* 0x000000140444723c */ /* 0x044ff00000001844 */
[C---:B------:R-:W-:Y:S01]  /*6ab0*/  HMMA.16816.F32 R72, R4.reuse, R22, R72 ;  /* 0x000000160448723c */ /* 0x040fe20000001848 */
[----:B------:R-:W-:Y:S07]  /*6ac0*/  LDSM.16.MT88.4 R20, [R188+0x11000] ;  /* 0x01100000bc14783b */ /* 0x000fee0000004200 */
[C---:B---3--:R-:W-:Y:S08]  /*6ad0*/  HMMA.16816.F32 R84, R4.reuse, R16, R84 ;  /* 0x000000100454723c */ /* 0x048ff00000001854 */
[C---:B------:R-:W-:Y:S01]  /*6ae0*/  HMMA.16816.F32 R88, R4.reuse, R18, R88 ;  /* 0x000000120458723c */ /* 0x040fe20000001858 */
[----:B------:R-:W2:Y:S07]  /*6af0*/  LDSM.16.MT88.4 R16, [R186+0xd000] ;  /* 0x00d00000ba10783b */ /* 0x000eae0000004200 */
[C---:B----4-:R-:W-:Y:S08]  /*6b00*/  HMMA.16816.F32 R92, R4.reuse, R12, R92 ;  /* 0x0000000c045c723c */ /* 0x050ff0000000185c */
[----:B------:R-:W-:Y:S01]  /*6b10*/  HMMA.16816.F32 R96, R4, R14, R96 ;  /* 0x0000000e0460723c */ /* 0x000fe20000001860 */
[----:B------:R-:W3:Y:S06]  /*6b20*/  LDSM.16.MT88.4 R12, [R188+0xf000] ;  /* 0x00f00000bc0c783b */ /* 0x000eec0000004200 */
[----:B------:R-:W-:-:S02]  /*6b30*/  F2FP.PACK_AB R4, R163, R158 ;  /* 0x0000009ea304723e */ /* 0x000fc400000000ff */
[----:B------:R-:W-:Y:S02]  /*6b40*/  F2FP.PACK_AB R6, R165, R160 ;  /* 0x000000a0a506723e */ /* 0x000fe400000000ff */
[----:B------:R-:W-:Y:S01]  /*6b50*/  F2FP.PACK_AB R5, R169, R164 ;  /* 0x000000a4a905723e */ /* 0x000fe200000000ff */
[----:B------:R-:W-:Y:S01]  /*6b60*/  FADD.FTZ R164, R164, R147 ;  /* 0x00000093a4a47221 */ /* 0x000fe20000010000 */
[----:B------:R-:W-:-:S03]  /*6b70*/  F2FP.PACK_AB R7, R171, R166 ;  /* 0x000000a6ab07723e */ /* 0x000fc600000000ff */
[----:B------:R-:W-:-:S04]  /*6b80*/  FADD.FTZ R169, R169, R164 ;  /* 0x000000a4a9a97221 */ /* 0x000fc80000010000 */
[----:B-1----:R-:W-:Y:S01]  /*6b90*/  HMMA.16816.F32 R128, R4, R8, R128 ;  /* 0x000000080480723c */ /* 0x002fe20000001880 */
[----:B------:R-:W-:-:S04]  /*6ba0*/  FADD.FTZ R166, R166, R169 ;  /* 0x000000a9a6a67221 */ /* 0x000fc80000010000 */
[----:B------:R-:W-:-:S03]  /*6bb0*/  FADD.FTZ R166, R171, R166 ;  /* 0x000000a6aba67221 */ /* 0x000fc60000010000 */
[C---:B------:R-:W-:Y:S01]  /*6bc0*/  HMMA.16816.F32 R124, R4.reuse, R10, R124 ;  /* 0x0000000a047c723c */ /* 0x040fe2000000187c */
[----:B------:R-:W1:Y:S07]  /*6bd0*/  LDSM.16.MT88.4 R8, [R185+0xf000] ;  /* 0x00f00000b908783b */ /* 0x000e6e0000004200 */
[C---:B--2---:R-:W-:Y:S08]  /*6be0*/  HMMA.16816.F32 R120, R4.reuse, R16, R120 ;  /* 0x000000100478723c */ /* 0x044ff00000001878 */
[C---:B------:R-:W-:Y:S01]  /*6bf0*/  HMMA.16816.F32 R116, R4.reuse, R18, R116 ;  /* 0x000000120474723c */ /* 0x040fe20000001874 */
[----:B------:R-:W2:Y:S07]  /*6c00*/  LDSM.16.MT88.4 R16, [R184+0xf000] ;  /* 0x00f00000b810783b */ /* 0x000eae0000004200 */
[C---:B---3--:R-:W-:Y:S08]  /*6c10*/  HMMA.16816.F32 R36, R4.reuse, R12, R36 ;  /* 0x0000000c0424723c */ /* 0x048ff00000001824 */
[C---:B------:R-:W-:Y:S01]  /*6c20*/  HMMA.16816.F32 R40, R4.reuse, R14, R40 ;  /* 0x0000000e0428723c */ /* 0x040fe20000001828 */
[----:B------:R-:W-:Y:S07]  /*6c30*/  LDSM.16.MT88.4 R12, [R186+0x11000] ;  /* 0x01100000ba0c783b */ /* 0x000fee0000004200 */
[C---:B------:R-:W-:Y:S08]  /*6c40*/  HMMA.16816.F32 R112, R4.reuse, R32, R112 ;  /* 0x000000200470723c */ /* 0x040ff00000001870 */
[C---:B-1----:R-:W-:Y:S08]  /*6c50*/  HMMA.16816.F32 R52, R4.reuse, R8, R52 ;  /* 0x000000080434723c */ /* 0x042ff00000001834 */
[C---:B------:R-:W-:Y:S01]  /*6c60*/  HMMA.16816.F32 R56, R4.reuse, R10, R56 ;  /* 0x0000000a0438723c */ /* 0x040fe20000001838 */
[----:B------:R-:W1:Y:S07]  /*6c70*/  LDSM.16.MT88.4 R8, [R185+0x11000] ;  /* 0x01100000b908783b */ /* 0x000e6e0000004200 */
[C---:B--2---:R-:W-:Y:S08]  /*6c80*/  HMMA.16816.F32 R60, R4.reuse, R16, R60 ;  /* 0x00000010043c723c */ /* 0x044ff0000000183c */
[C---:B------:R-:W-:Y:S01]  /*6c90*/  HMMA.16816.F32 R64, R4.reuse, R18, R64 ;  /* 0x000000120440723c */ /* 0x040fe20000001840 */
[----:B------:R-:W2:Y:S07]  /*6ca0*/  LDSM.16.MT88.4 R16, [R184+0x11000] ;  /* 0x01100000b810783b */ /* 0x000eae0000004200 */
[C---:B------:R-:W-:Y:S01]  /*6cb0*/  HMMA.16816.F32 R108, R4.reuse, R34, R108 ;  /* 0x00000022046c723c */ /* 0x040fe2000000186c */
[----:B------:R-:W-:Y:S07]  /*6cc0*/  LDSM.16.MT88.4 R32, [R184+0xd800] ;  /* 0x00d80000b820783b */ /* 0x000fee0000004200 */
[C---:B------:R-:W-:Y:S08]  /*6cd0*/  HMMA.16816.F32 R104, R4.reuse, R28, R104 ;  /* 0x0000001c0468723c */ /* 0x040ff00000001868 */
[C---:B------:R-:W-:Y:S01]  /*6ce0*/  HMMA.16816.F32 R100, R4.reuse, R30, R100 ;  /* 0x0000001e0464723c */ /* 0x040fe20000001864 */
[----:B------:R-:W-:Y:S07]  /*6cf0*/  LDSM.16.MT88.4 R28, [R186+0xf800] ;  /* 0x00f80000ba1c783b */ /* 0x000fee0000004200 */
        /* <DEDUP_REMOVED lines=11> */
[----:B------:R-:W3:Y:S07]  /*6db0*/  LDSM.16.MT88.4 R12, [R188+0xd800] ;  /* 0x00d80000bc0c783b */ /* 0x000eee0000004200 */
[C---:B--2---:R-:W-:Y:S08]  /*6dc0*/  HMMA.16816.F32 R92, R4.reuse, R16, R92 ;  /* 0x00000010045c723c */ /* 0x044ff0000000185c */
[----:B------:R-:W-:Y:S01]  /*6dd0*/  HMMA.16816.F32 R96, R4, R18, R96 ;  /* 0x000000120460723c */ /* 0x000fe20000001860 */
[----:B------:R-:W2:Y:S06]  /*6de0*/  LDSM.16.MT88.4 R16, [R188+0x11800] ;  /* 0x01180000bc10783b */ /* 0x000eac0000004200 */
        /* <DEDUP_REMOVED lines=18> */
[C---:B-1----:R-:W-:Y:S07]  /*6f10*/  HMMA.16816.F32 R84, R4.reuse, R8, R84 ;  /* 0x000000080454723c */ /* 0x042fee0000001854 */
[----:B------:R-:W-:Y:S01]  /*6f20*/  FADD.FTZ R9, R149, R150 ;  /* 0x0000009695097221 */ /* 0x000fe20000010000 */
[----:B------:R-:W-:Y:S03]  /*6f30*/  HMMA.16816.F32 R116, R4, R142, R116 ;  /* 0x0000008e0474723c */ /* 0x000fe60000001874 */
[----:B------:R-:W-:-:S04]  /*6f40*/  FADD.FTZ R9, R146, R9 ;  /* 0x0000000992097221 */ /* 0x000fc80000010000 */
        /* <DEDUP_REMOVED lines=11> */
[----:B------:R-:W-:Y:S01]  /*7000*/  FADD.FTZ R211, R207, R170 ;  /* 0x000000aacfd37221 */ /* 0x000fe20000010000 */
[----:B------:R-:W-:-:S04]  /*7010*/  LEA.HI.X R207, R134, c[0x0][0x16c], R133, 0x1, P0 ;  /* 0x00005b0086cf7a11 */ /* 0x000fc800000f0c85 */
[C---:B------:R-:W-:Y:S08]  /*7020*/  HMMA.16816.F32 R44, R4.reuse, R28, R44 ;  /* 0x0000001c042c723c */ /* 0x040ff0000000182c */
[C---:B------:R-:W-:Y:S08]  /*7030*/  HMMA.16816.F32 R48, R4.reuse, R30, R48 ;  /* 0x0000001e0430723c */ /* 0x040ff00000001830 */
[C---:B------:R-:W-:Y:S08]  /*7040*/  HMMA.16816.F32 R52, R4.reuse, R24, R52 ;  /* 0x000000180434723c */ /* 0x040ff00000001834 */
[C---:B------:R-:W-:Y:S08]  /*7050*/  HMMA.16816.F32 R56, R4.reuse, R26, R56 ;  /* 0x0000001a0438723c */ /* 0x040ff00000001838 */
[C---:B------:R-:W-:Y:S08]  /*7060*/  HMMA.16816.F32 R60, R4.reuse, R20, R60 ;  /* 0x00000014043c723c */ /* 0x040ff0000000183c */
[C---:B------:R-:W-:Y:S08]  /*7070*/  HMMA.16816.F32 R64, R4.reuse, R22, R64 ;  /* 0x000000160440723c */ /* 0x040ff00000001840 */
[C---:B---3--:R-:W-:Y:S08]  /*7080*/  HMMA.16816.F32 R76, R4.reuse, R12, R76 ;  /* 0x0000000c044c723c */ /* 0x048ff0000000184c */
[C---:B------:R-:W-:Y:S08]  /*7090*/  HMMA.16816.F32 R80, R4.reuse, R14, R80 ;  /* 0x0000000e0450723c */ /* 0x040ff00000001850 */
[C---:B------:R-:W-:Y:S08]  /*70a0*/  HMMA.16816.F32 R88, R4.reuse, R10, R88 ;  /* 0x0000000a0458723c */ /* 0x040ff00000001858 */
[C---:B--2---:R-:W-:Y:S08]  /*70b0*/  HMMA.16816.F32 R92, R4.reuse, R16, R92 ;  /* 0x00000010045c723c */ /* 0x044ff0000000185c */
[----:B------:R-:W-:Y:S01]  /*70c0*/  HMMA.16816.F32 R96, R4, R18, R96 ;  /* 0x000000120460723c */ /* 0x000fe20000001860 */
[----:B------:R-:W-:Y:S07]  /*70d0*/  @!UPT UIADD3 URZ, URZ, URZ, URZ ;  /* 0x0000003f3f3ff290 */ /* 0x000fee000fffe03f */
[----:B------:R-:W-:Y:S11]  /*70e0*/  @!P4 BRA `(.L_x_2009) ;  /* 0x000043b00000c947 */ /* 0x000ff60003800000 */
[----:B------:R-:W-:Y:S01]  /*70f0*/  PLOP3.LUT P0, PT, PT, PT, UP6, 0x80, 0x0 ;  /* 0x000000000000781c */ /* 0x000fe20003f0f068 */
[----:B------:R-:W-:-:S04]  /*7100*/  DEPBAR.LE SB0, 0x0 ;  /* 0x000080000000791a */ /* 0x000fc80000000000 */
[----:B------:R-:W-:Y:S01]  /*7110*/  IABS R0, c[0x0][0x2d0] ;  /* 0x0000b40000007a13 */ /* 0x000fe20000000000 */
[----:B------:R-:W-:Y:S02]  /*7120*/  UIADD3 UR25, UR8, -0x2, URZ ;  /* 0xfffffffe08197890 */ /* 0x000fe4000fffe03f */
[----:B------:R-:W-:Y:S01]  /*7130*/  ULDC.64 UR6, c[0x0][0x118] ;  /* 0x0000460000067ab9 */ /* 0x000fe20000000a00 */
[----:B------:R1:W2:Y:S01]  /*7140*/  R2UR UR9, R0 ;  /* 0x00000000000973c2 */ /* 0x0002a200000e0000 */
[----:B------:R-:W-:Y:S06]  /*7150*/  BAR.SYNC.DEFER_BLOCKING 0x0 ;  /* 0x0000000000007b1d */ /* 0x000fec0000010000 */
[----:B-12---:R-:W-:Y:S05]  /*7160*/  @!P0 BRA `(.L_x_2010) ;  /* 0x0000049000008947 */ /* 0x006fea0003800000 */
[----:B------:R-:W1:Y:S01]  /*7170*/  I2F.RP R5, UR9 ;  /* 0x0000000900057d06 */ /* 0x000e620008209400 */
[----:B------:R-:W-:-:S02]  /*7180*/  USHF.L.U32 UR4, UR25, 0x6, URZ ;  /* 0x0000000619047899 */ /* 0x000fc4000800063f */
[----:B------:R-:W-:Y:S02]  /*7190*/  UMOV UR14, URZ ;  /* 0x0000003f000e7c82 */ /* 0x000fe40008000000 */
[----:B------:R-:W-:Y:S02]  /*71a0*/  UIADD3 UR12, UR4, 0x40, URZ ;  /* 0x00000040040c7890 */ /* 0x000fe4000fffe03f */
[----:B------:R-:W-:-:S04]  /*71b0*/  IMAD.U32 R0, RZ, RZ, UR4 ;  /* 0x00000004ff007e24 */ /* 0x000fc8000f8e00ff */
[----:B------:R-:W-:Y:S01]  /*71c0*/  IMAD.U32 R2, RZ, RZ, UR12 ;  /* 0x0000000cff027e24 */ /* 0x000fe2000f8e00ff */
[----:B------:R-:W-:Y:S01]  /*71d0*/  IABS R0, R0 ;  /* 0x0000000000007213 */ /* 0x000fe20000000000 */
[----:B-1----:R-:W1:Y:S03]  /*71e0*/  MUFU.RCP R4, R5 ;  /* 0x0000000500047308 */ /* 0x002e660000001000 */
[----:B------:R-:W-:Y:S01]  /*71f0*/  IABS R2, R2 ;  /* 0x0000000200027213 */ /* 0x000fe20000000000 */
[----:B------:R-:W2:Y:S08]  /*7200*/  R2UR UR8, R0 ;  /* 0x00000000000873c2 */ /* 0x000eb000000e0000 */
[----:B------:R-:W3:Y:S01]  /*7210*/  R2UR UR11, R2 ;  /* 0x00000000020b73c2 */ /* 0x000ee200000e0000 */
[----:B-1----:R-:W-:-:S06]  /*7220*/  IADD3 R4, R4, 0xffffffe, RZ ;  /* 0x0ffffffe04047810 */ /* 0x002fcc0007ffe0ff */
[----:B------:R-:W1:Y:S02]  /*7230*/  F2I.FTZ.U32.TRUNC.NTZ R4, R4 ;  /* 0x0000000400047305 */ /* 0x000e64000021f000 */
[----:B-1----:R-:W1:Y:S02]  /*7240*/  R2UR UR15, R4 ;  /* 0x00000000040f73c2 */ /* 0x002e6400000e0000 */
[----:B-1----:R-:W-:-:S04]  /*7250*/  UIADD3 UR5, URZ, -UR15, URZ ;  /* 0x8000000f3f057290 */ /* 0x002fc8000fffe03f */
[----:B------:R-:W-:-:S04]  /*7260*/  UIMAD UR5, UR5, UR9, URZ ;  /* 0x00000009050572a4 */ /* 0x000fc8000f8e023f */
[----:B------:R-:W-:-:S04]  /*7270*/  UIMAD.WIDE.U32 UR16, UR15, UR5, UR14 ;  /* 0x000000050f1072a5 */ /* 0x000fc8000f8e000e */
[----:B---3--:R-:W-:Y:S02]  /*7280*/  UIMAD.WIDE.U32 UR14, UR17, UR11, URZ ;  /* 0x0000000b110e72a5 */ /* 0x008fe4000f8e003f */
[----:B--2---:R-:W-:Y:S02]  /*7290*/  UIMAD.WIDE.U32 UR16, UR17, UR8, URZ ;  /* 0x00000008111072a5 */ /* 0x004fe4000f8e003f */
[----:B------:R-:W-:-:S04]  /*72a0*/  UIADD3 UR10, -UR15, URZ, URZ ;  /* 0x0000003f0f0a7290 */ /* 0x000fc8000fffe13f */
[----:B------:R-:W-:Y:S02]  /*72b0*/  UIMAD UR10, UR9, UR10, UR11 ;  /* 0x0000000a090a72a4 */ /* 0x000fe4000f8e020b */
[----:B------:R-:W-:Y:S02]  /*72c0*/  UMOV UR13, UR17 ;  /* 0x00000011000d7c82 */ /* 0x000fe40008000000 */
[----:B------:R-:W-:Y:S02]  /*72d0*/  UIADD3 UR5, -UR13, URZ, URZ ;  /* 0x0000003f0d057290 */ /* 0x000fe4000fffe13f */
[----:B------:R-:W-:Y:S02]  /*72e0*/  UISETP.GT.U32.AND UP2, UPT, UR9, UR10, UPT ;  /* 0x0000000a0900728c */ /* 0x000fe4000bf44070 */
[----:B------:R-:W-:-:S03]  /*72f0*/  UIMAD UR8, UR9, UR5, UR8 ;  /* 0x00000005090872a4 */ /* 0x000fc6000f8e0208 */
[----:B------:R-:W-:Y:S02]  /*7300*/  ULDC UR5, c[0x0][0x2d0] ;  /* 0x0000b40000057ab9 */ /* 0x000fe40000000800 */
[----:B------:R-:W-:Y:S02]  /*7310*/  UISETP.GT.U32.AND UP1, UPT, UR9, UR8, UPT ;  /* 0x000000080900728c */ /* 0x000fe4000bf24070 */
[----:B------:R-:W-:Y:S02]  /*7320*/  ULOP3.LUT UR12, UR12, UR5, URZ, 0x3c, !UPT ;  /* 0x000000050c0c7292 */ /* 0x000fe4000f8e3c3f */
[----:B------:R-:W-:Y:S02]  /*7330*/  @!UP2 UIADD3 UR10, UR10, -UR9, URZ ;  /* 0x800000090a0aa290 */ /* 0x000fe4000fffe03f */
[----:B------:R-:W-:Y:S02]  /*7340*/  ULOP3.LUT UR4, UR4, UR5, URZ, 0x3c, !UPT ;  /* 0x0000000504047292 */ /* 0x000fe4000f8e3c3f */
[----:B------:R-:W-:-:S02]  /*7350*/  UISETP.GE.U32.AND UP4, UPT, UR10, UR9, UPT ;  /* 0x000000090a00728c */ /* 0x000fc4000bf86070 */
[----:B------:R-:W-:Y:S02]  /*7360*/  UISETP.GE.AND UP0, UPT, UR4, URZ, UPT ;  /* 0x0000003f0400728c */ /* 0x000fe4000bf06270 */
[----:B------:R-:W-:Y:S02]  /*7370*/  @!UP1 UIADD3 UR8, UR8, -UR9, URZ ;  /* 0x8000000908089290 */ /* 0x000fe4000fffe03f */
[----:B------:R-:W-:Y:S02]  /*7380*/  @!UP1 UIADD3 UR13, UR13, 0x1, URZ ;  /* 0x000000010d0d9890 */ /* 0x000fe4000fffe03f */
[----:B------:R-:W-:Y:S02]  /*7390*/  UISETP.GE.U32.AND UP3, UPT, UR8, UR9, UPT ;  /* 0x000000090800728c */ /* 0x000fe4000bf66070 */
[----:B------:R-:W-:Y:S02]  /*73a0*/  UISETP.GE.AND UP1, UPT, UR12, URZ, UPT ;  /* 0x0000003f0c00728c */ /* 0x000fe4000bf26270 */
[----:B------:R-:W-:-:S02]  /*73b0*/  @!UP2 UIADD3 UR15, UR15, 0x1, URZ ;  /* 0x000000010f0fa890 */ /* 0x000fc4000fffe03f */
[----:B------:R-:W-:Y:S02]  /*73c0*/  UISETP.NE.AND UP2, UPT, URZ, UR5, UPT ;  /* 0x000000053f00728c */ /* 0x000fe4000bf45270 */
[----:B------:R-:W-:Y:S02]  /*73d0*/  @UP4 UIADD3 UR15, UR15, 0x1, URZ ;  /* 0x000000010f0f4890 */ /* 0x000fe4000fffe03f */
[----:B------:R-:W-:Y:S02]  /*73e0*/  ULOP3.LUT UR4, URZ, UR5, URZ, 0x33, !UPT ;  /* 0x000000053f047292 */ /* 0x000fe4000f8e333f */
[----:B------:R-:W-:Y:S02]  /*73f0*/  @UP3 UIADD3 UR13, UR13, 0x1, URZ ;  /* 0x000000010d0d3890 */ /* 0x000fe4000fffe03f */
[----:B------:R-:W-:Y:S02]  /*7400*/  @!UP1 UIADD3 UR15, -UR15, URZ, URZ ;  /* 0x0000003f0f0f9290 */ /* 0x000fe4000fffe13f */
[----:B------:R-:W-:-:S02]  /*7410*/  @!UP0 UIADD3 UR13, -UR13, URZ, URZ ;  /* 0x0000003f0d0d8290 */ /* 0x000fc4000fffe13f */
[----:B------:R-:W-:Y:S02]  /*7420*/  USEL UR15, UR4, UR15, !UP2 ;  /* 0x0000000f040f7287 */ /* 0x000fe4000d000000 */
[----:B------:R-:W-:Y:S02]  /*7430*/  USEL UR4, UR4, UR13, !UP2 ;  /* 0x0000000d04047287 */ /* 0x000fe4000d000000 */
[----:B------:R-:W-:Y:S02]  /*7440*/  UIMAD.WIDE UR10, UR15, 0x4, UR30 ;  /* 0x000000040f0a78a5 */ /* 0x000fe4000f8e021e */
[----:B------:R-:W-:-:S04]  /*7450*/  UIMAD.WIDE UR12, UR4, 0x4, UR30 ;  /* 0x00000004040c78a5 */ /* 0x000fc8000f8e021e */
[----:B------:R-:W-:Y:S01]  /*7460*/  IMAD.U32 R5, RZ, RZ, UR11 ;  /* 0x0000000bff057e24 */ /* 0x000fe2000f8e00ff */
[----:B------:R-:W-:Y:S01]  /*7470*/  MOV R4, UR10 ;  /* 0x0000000a00047c02 */ /* 0x000fe20008000f00 */
[----:B------:R-:W-:Y:S01]  /*7480*/  IMAD.U32 R7, RZ, RZ, UR13 ;  /* 0x0000000dff077e24 */ /* 0x000fe2000f8e00ff */
[----:B------:R-:W-:-:S03]  /*7490*/  MOV R6, UR12 ;  /* 0x0000000c00067c02 */ /* 0x000fc60008000f00 */
        /* <DEDUP_REMOVED lines=15> */
[----:B------:R-:W-:Y:S01]  /*7590*/  SHF.R.S32.HI R5, RZ, 0x1f, R0 ;  /* 0x0000001fff057819 */ /* 0x000fe20000011400 */
[----:B------:R-:W-:-:S04]  /*75a0*/  IMAD.WIDE.U32 R6, R0, c[0x0][0x188], R6 ;  /* 0x0000620000067a25 */ /* 0x000fc800078e0006 */
[----:B------:R-:W-:-:S04]  /*75b0*/  IMAD R5, R5, c[0x0][0x188], RZ ;  /* 0x0000620005057a24 */ /* 0x000fc800078e02ff */
[----:B------:R-:W-:-:S05]  /*75c0*/  IMAD R2, R0, c[0x0][0x18c], R5 ;  /* 0x0000630000027a24 */ /* 0x000fca00078e0205 */
[----:B------:R-:W-:Y:S02]  /*75d0*/  IADD3 R2, R7, R2, RZ ;  /* 0x0000000207027210 */ /* 0x000fe40007ffe0ff */
[----:B------:R-:W-:Y:S01]  /*75e0*/  MOV R7, R6 ;  /* 0x0000000600077202 */ /* 0x000fe20000000f00 */
[----:B------:R-:W-:Y:S05]  /*75f0*/  BRA `(.L_x_2011) ;  /* 0x0000003000007947 */ /* 0x000fea0003800000 */
.L_x_2010:
[----:B------:R-:W-:-:S05]  /*7600*/  IMAD.MOV.U32 R7, RZ, RZ, c[0x0][0x1a0] ;  /* 0x00006800ff077624 */ /* 0x000fca00078e00ff */
[----:B------:R-:W-:-:S04]  /*7610*/  LEA R7, -R7, RZ, 0x6 ;  /* 0x000000ff07077211 */ /* 0x000fc800078e31ff */
[----:B------:R-:W-:Y:S02]  /*7620*/  SHF.R.S32.HI R2, RZ, 0x1f, R7 ;  /* 0x0000001fff027819 */ /* 0x000fe40000011407 */
.L_x_2011:
[----:B------:R-:W-:Y:S01]  /*7630*/  ISETP.GE.AND P2, PT, R196, c[0x0][0x220], PT ;  /* 0x00008800c4007a0c */ /* 0x000fe20003f46270 */
[----:B------:R-:W-:Y:S01]  /*7640*/  UISETP.GT.AND UP0, UPT, UR25, UR19, UPT ;  /* 0x000000131900728c */ /* 0x000fe2000bf04270 */
[----:B------:R-:W-:Y:S02]  /*7650*/  ISETP.GE.AND P1, PT, R195, c[0x0][0x220], PT ;  /* 0x00008800c3007a0c */ /* 0x000fe40003f26270 */
[----:B------:R-:W-:Y:S02]  /*7660*/  ISETP.GE.AND P3, PT, R200, c[0x0][0x220], PT ;  /* 0x00008800c8007a0c */ /* 0x000fe40003f66270 */
[----:B------:R-:W-:-:S04]  /*7670*/  LEA R224, P5, R7, R212, 0x1 ;  /* 0x000000d407e07211 */ /* 0x000fc800078a08ff */
[----:B------:R-:W-:-:S03]  /*7680*/  LEA.HI.X R225, R7, R213, R2, 0x1, P5 ;  /* 0x000000d507e17211 */ /* 0x000fc600028f0c02 */
[CC--:B------:R-:W-:Y:S02]  /*7690*/  @!P2 IADD3 R9, P4, R7.reuse, R144.reuse, RZ ;  /* 0x000000900709a210 */ /* 0x0c0fe40007f9e0ff */
[----:B------:R-:W-:Y:S02]  /*76a0*/  @!P1 IADD3 R5, P0, R7, R144, RZ ;  /* 0x0000009007059210 */ /* 0x000fe40007f1e0ff */
[----:B------:R-:W-:Y:S01]  /*76b0*/  @P3 STS.128 [R198+0xc000], RZ ;  /* 0x00c000ffc6003388 */ /* 0x000fe20000000c00 */
[C-C-:B------:R-:W-:Y:S01]  /*76c0*/  @!P2 IMAD.X R4, R2.reuse, 0x1, R135.reuse, P4 ;  /* 0x000000010204a824 */ /* 0x140fe200020e0687 */
[----:B------:R-:W-:Y:S01]  /*76d0*/  @!P2 LEA R20, P4, R9, c[0x0][0x170], 0x1 ;  /* 0x00005c000914aa11 */ /* 0x000fe200078808ff */
[----:B------:R-:W-:Y:S01]  /*76e0*/  @!P1 IMAD.X R0, R2, 0x1, R135, P0 ;  /* 0x0000000102009824 */ /* 0x000fe200000e0687 */
[----:B------:R-:W-:Y:S01]  /*76f0*/  @!P1 LEA R12, P0, R5, c[0x0][0x170], 0x1 ;  /* 0x00005c00050c9a11 */ /* 0x000fe200078008ff */
[----:B------:R-:W-:Y:S01]  /*7700*/  @!PT LDS RZ, [RZ] ;  /* 0x00000000fffff984 */ /* 0x000fe20000000800 */
[----:B------:R-:W-:Y:S01]  /*7710*/  @!PT LDS RZ, [RZ] ;  /* 0x00000000fffff984 */ /* 0x000fe20000000800 */
[----:B------:R-:W-:Y:S01]  /*7720*/  @!PT LDS RZ, [RZ] ;  /* 0x00000000fffff984 */ /* 0x000fe20000000800 */
[----:B------:R1:W-:Y:S01]  /*7730*/  @!P3 LDGSTS.E.BYPASS.LTC128B.128 [R198+0xc000], [R224.64] ;  /* 0x0c000000e0c6bfae */ /* 0x0003e2000b901d46 */
[----:B------:R-:W-:-:S02]  /*7740*/  @!P2 LEA.HI.X R21, R9, c[0x0][0x174], R4, 0x1, P4 ;  /* 0x00005d000915aa11 */ /* 0x000fc400020f0c04 */
[----:B------:R-:W-:Y:S01]  /*7750*/  IADD3 R11, P4, R7, UR23, RZ ;  /* 0x00000017070b7c10 */ /* 0x000fe2000ff9e0ff */
[----:B------:R-:W-:Y:S01]  /*7760*/  @P2 STS.128 [R198+0xe000], RZ ;  /* 0x00e000ffc6002388 */ /* 0x000fe20000000c00 */
[----:B------:R-:W-:Y:S02]  /*7770*/  @!P1 LEA.HI.X R13, R5, c[0x0][0x174], R0, 0x1, P0 ;  /* 0x00005d00050d9a11 */ /* 0x000fe400000f0c00 */
[----:B------:R-:W-:Y:S01]  /*7780*/  IADD3.X R0, R2, UR22, RZ, P4, !PT ;  /* 0x0000001602007c10 */ /* 0x000fe2000a7fe4ff */
[----:B------:R-:W-:Y:S01]  /*7790*/  @!PT LDS RZ, [RZ] ;  /* 0x00000000fffff984 */ /* 0x000fe20000000800 */
[----:B------:R-:W-:Y:S01]  /*77a0*/  @!PT LDS RZ, [RZ] ;  /* 0x00000000fffff984 */ /* 0x000fe20000000800 */
[----:B------:R-:W-:Y:S01]  /*77b0*/  @!PT LDS RZ, [RZ] ;  /* 0x00000000fffff984 */ /* 0x000fe20000000800 */
[----:B------:R2:W-:Y:S01]  /*77c0*/  @!P2 LDGSTS.E.BYPASS.LTC128B.128 [R198+0xe000], [R20.64+0x80] ;  /* 0x0e00008014c6afae */ /* 0x0005e2000b901d46 */
[C---:B------:R-:W-:Y:S02]  /*77d0*/  @!P2 IADD3 R9, P5, R11.reuse, R144, RZ ;  /* 0x000000900b09a210 */ /* 0x040fe40007fbe0ff */
[C---:B------:R-:W-:Y:S01]  /*77e0*/  @!P3 LEA R18, P6, R11.reuse, R212, 0x1 ;  /* 0x000000d40b12b211 */ /* 0x040fe200078c08ff */
[----:B------:R-:W-:Y:S01]  /*77f0*/  @P1 STS.128 [R198+0x10000], RZ ;  /* 0x010000ffc6001388 */ /* 0x000fe20000000c00 */
[C---:B------:R-:W-:Y:S01]  /*7800*/  IADD3 R7, P0, R11.reuse, UR23, RZ ;  /* 0x000000170b077c10 */ /* 0x040fe2000ff1e0ff */
[----:B------:R-:W-:Y:S01]  /*7810*/  @!P2 IMAD.X R4, R0, 0x1, R135, P5 ;  /* 0x000000010004a824 */ /* 0x000fe200028e0687 */
[C---:B------:R-:W-:Y:S01]  /*7820*/  @!P1 IADD3 R5, P4, R11.reuse, R144, RZ ;  /* 0x000000900b059210 */ /* 0x040fe20007f9e0ff */
[----:B------:R-:W-:Y:S01]  /*7830*/  @!PT LDS RZ, [RZ] ;  /* 0x00000000fffff984 */ /* 0x000fe20000000800 */
[----:B------:R-:W-:Y:S01]  /*7840*/  @!PT LDS RZ, [RZ] ;  /* 0x00000000fffff984 */ /* 0x000fe20000000800 */
[----:B------:R-:W-:Y:S01]  /*7850*/  @!PT LDS RZ, [RZ] ;  /* 0x00000000fffff984 */ /* 0x000fe20000000800 */
[----:B------:R3:W-:Y:S01]  /*7860*/  @!P1 LDGSTS.E.BYPASS.LTC128B.128 [R198+0x10000], [R12.64+0x100] ;  /* 0x100001000cc69fae */ /* 0x0007e2000b901d46 */
[----:B------:R-:W-:-:S02]  /*7870*/  @!P3 LEA.HI.X R19, R11, R213, R0, 0x1, P6 ;  /* 0x000000d50b13b211 */ /* 0x000fc400030f0c00 */
[C---:B------:R-:W-:Y:S01]  /*7880*/  IADD3.X R2, R0.reuse, UR22, RZ, P0, !PT ;  /* 0x0000001600027c10 */ /* 0x040fe200087fe4ff */
[--C-:B------:R-:W-:Y:S01]  /*7890*/  @!P1 IMAD.X R0, R0, 0x1, R135.reuse, P4 ;  /* 0x0000000100009824 */ /* 0x100fe200020e0687 */
[----:B------:R-:W-:Y:S01]  /*78a0*/  @!P2 IADD3 R11, P0, R7, R144, RZ ;  /* 0x00000090070ba210 */ /* 0x000fe20007f1e0ff */
[----:B------:R-:W-:Y:S01]  /*78b0*/  @P3 STS.128 [R198+0xc800], RZ ;  /* 0x00c800ffc6003388 */ /* 0x000fe20000000c00 */
[----:B------:R-:W-:Y:S02]  /*78c0*/  @!P2 LEA R14, P5, R9, c[0x0][0x170], 0x1 ;  /* 0x00005c00090eaa11 */ /* 0x000fe400078a08ff */
[----:B------:R-:W-:Y:S01]  /*78d0*/  @!P1 LEA R8, P4, R5, c[0x0][0x170], 0x1 ;  /* 0x00005c0005089a11 */ /* 0x000fe200078808ff */
[----:B------:R-:W-:Y:S01]  /*78e0*/  @!P2 IMAD.X R6, R2, 0x1, R135, P0 ;  /* 0x000000010206a824 */ /* 0x000fe200000e0687 */
[----:B------:R-:W-:Y:S01]  /*78f0*/  @!P2 LEA.HI.X R15, R9, c[0x0][0x174], R4, 0x1, P5 ;  /* 0x00005d00090faa11 */ /* 0x000fe200028f0c04 */
[----:B------:R-:W-:Y:S01]  /*7900*/  @!PT LDS RZ, [RZ] ;  /* 0x00000000fffff984 */ /* 0x000fe20000000800 */
[----:B------:R-:W-:Y:S01]  /*7910*/  @!PT LDS RZ, [RZ] ;  /* 0x00000000fffff984 */ /* 0x000fe20000000800 */
[----:B------:R-:W-:Y:S01]  /*7920*/  @!PT LDS RZ, [RZ] ;  /* 0x00000000fffff984 */ /* 0x000fe20000000800 */
[----:B------:R4:W-:Y:S01]  /*7930*/  @!P3 LDGSTS.E.BYPASS.LTC128B.128 [R198+0xc800], [R18.64] ;  /* 0x0c80000012c6bfae */ /* 0x0009e2000b901d46 */
[----:B------:R-:W-:-:S02]  /*7940*/  @!P1 LEA.HI.X R9, R5, c[0x0][0x174], R0, 0x1, P4 ;  /* 0x00005d0005099a11 */ /* 0x000fc400020f0c00 */
[----:B------:R-:W-:Y:S01]  /*7950*/  @!P2 LEA R16, P0, R11, c[0x0][0x170], 0x1 ;  /* 0x00005c000b10aa11 */ /* 0x000fe200078008ff */
[----:B------:R-:W-:Y:S01]  /*7960*/  @P2 STS.128 [R198+0xe800], RZ ;  /* 0x00e800ffc6002388 */ /* 0x000fe20000000c00 */
[----:B------:R-:W-:Y:S02]  /*7970*/  @!P1 IADD3 R0, P4, R7, R144, RZ ;  /* 0x0000009007009210 */ /* 0x000fe40007f9e0ff */
[----:B------:R-:W-:Y:S01]  /*7980*/  @!P2 LEA.HI.X R17, R11, c[0x0][0x174], R6, 0x1, P0 ;  /* 0x00005d000b11aa11 */ /* 0x000fe200000f0c06 */
[----:B------:R-:W-:Y:S01]  /*7990*/  @!PT LDS RZ, [RZ] ;  /* 0x00000000fffff984 */ /* 0x000fe20000000800 */
[----:B------:R-:W-:Y:S01]  /*79a0*/  @!PT LDS RZ, [RZ] ;  /* 0x00000000fffff984 */ /* 0x000fe20000000800 */
[----:B------:R-:W-:Y:S01]  /*79b0*/  @!PT LDS RZ, [RZ] ;  /* 0x00000000fffff984 */ /* 0x000fe20000000800 */
[----:B------:R3:W-:Y:S01]  /*79c0*/  @!P2 LDGSTS.E.BYPASS.LTC128B.128 [R198+0xe800], [R14.64+0x80] ;  /* 0x0e8000800ec6afae */ /* 0x0007e2000b901d46 */
[C---:B------:R-:W-:Y:S01]  /*79d0*/  @!P3 LEA R22, P0, R7.reuse, R212, 0x1 ;  /* 0x000000d40716b211 */ /* 0x040fe200078008ff */
[----:B------:R-:W-:Y:S01]  /*79e0*/  @!P1 IMAD.X R5, R2, 0x1, R135, P4 ;  /* 0x0000000102059824 */ /* 0x000fe200020e0687 */
[----:B------:R-:W-:Y:S01]  /*79f0*/  IADD3 R11, P6, R7, UR23, RZ ;  /* 0x00000017070b7c10 */ /* 0x000fe2000ffde0ff */
[----:B------:R-:W-:Y:S01]  /*7a00*/  @P1 STS.128 [R198+0x10800], RZ ;  /* 0x010800ffc6001388 */ /* 0x000fe20000000c00 */
[----:B------:R-:W-:-:S02]  /*7a10*/  @!P1 LEA R6, P4, R0, c[0x0][0x170], 0x1 ;  /* 0x00005c0000069a11 */ /* 0x000fc400078808ff */
[-C--:B------:R-:W-:Y:S01]  /*7a20*/  @!P3 LEA.HI.X R23, R7, R213.reuse, R2, 0x1, P0 ;  /* 0x000000d50717b211 */ /* 0x080fe200000f0c02 */
[----:B------:R-:W-:Y:S01]  /*7a30*/  @!PT LDS RZ, [RZ] ;  /* 0x00000000fffff984 */ /* 0x000fe20000000800 */
[----:B------:R-:W-:Y:S01]  /*7a40*/  @!PT LDS RZ, [RZ] ;  /* 0x00000000fffff984 */ /* 0x000fe20000000800 */
[----:B------:R-:W-:Y:S01]  /*7a50*/  @!PT LDS RZ, [RZ] ;  /* 0x00000000fffff984 */ /* 0x000fe20000000800 */
[----:B------:R5:W-:Y:S01]  /*7a60*/  @!P1 LDGSTS.E.BYPASS.LTC128B.128 [R198+0x10800], [R8.64+0x100] ;  /* 0x1080010008c69fae */ /* 0x000be2000b901d46 */
[C---:B------:R-:W-:Y:S02]  /*7a70*/  @!P2 IADD3 R4, P5, R11.reuse, R144, RZ ;  /* 0x000000900b04a210 */ /* 0x040fe40007fbe0ff */
[----:B------:R-:W-:Y:S01]  /*7a80*/  @!P1 LEA.HI.X R7, R0, c[0x0][0x174], R5, 0x1, P4 ;  /* 0x00005d0000079a11 */ /* 0x000fe200020f0c05 */
[----:B------:R-:W-:Y:S01]  /*7a90*/  @P3 STS.128 [R198+0xd000], RZ ;  /* 0x00d000ffc6003388 */ /* 0x000fe20000000c00 */
[----:B------:R-:W-:Y:S02]  /*7aa0*/  IADD3.X R2, R2, UR22, RZ, P6, !PT ;  /* 0x0000001602027c10 */ /* 0x000fe4000b7fe4ff */
[C---:B------:R-:W-:Y:S01]  /*7ab0*/  @!P3 LEA R10, P4, R11.reuse, R212, 0x1 ;  /* 0x000000d40b0ab211 */ /* 0x040fe200078808ff */
[----:B------:R-:W-:Y:S01]  /*7ac0*/  @!PT LDS RZ, [RZ] ;  /* 0x00000000fffff984 */ /* 0x000fe20000000800 */
[----:B------:R-:W-:Y:S01]  /*7ad0*/  @!PT LDS RZ, [RZ] ;  /* 0x00000000fffff984 */ /* 0x000fe20000000800 */
[----:B------:R-:W-:Y:S01]  /*7ae0*/  @!PT LDS RZ, [RZ] ;  /* 0x00000000fffff984 */ /* 0x000fe20000000800 */
[----:B------:R2:W-:Y:S01]  /*7af0*/  @!P3 LDGSTS.E.BYPASS.LTC128B.128 [R198+0xd000], [R22.64] ;  /* 0x0d00000016c6bfae */ /* 0x0005e2000b901d46 */
[C---:B------:R-:W-:Y:S01]  /*7b00*/  @!P1 IADD3 R144, P0, R11.reuse, R144, RZ ;  /* 0x000000900b909210 */ /* 0x040fe20007f1e0ff */
[--C-:B------:R-:W-:Y:S01]  /*7b10*/  @!P2 IMAD.X R5, R2, 0x1, R135.reuse, P5 ;  /* 0x000000010205a824 */ /* 0x100fe200028e0687 */
[----:B------:R-:W-:Y:S01]  /*7b20*/  @!P3 LEA.HI.X R11, R11, R213, R2, 0x1, P4 ;  /* 0x000000d50b0bb211 */ /* 0x000fe200020f0c02 */
[----:B------:R-:W-:Y:S01]  /*7b30*/  @P2 STS.128 [R198+0xf000], RZ ;  /* 0x00f000ffc6002388 */ /* 0x000fe20000000c00 */
[----:B------:R-:W-:Y:S01]  /*7b40*/  @!P2 LEA R26, P4, R4, c[0x0][0x170], 0x1 ;  /* 0x00005c00041aaa11 */ /* 0x000fe200078808ff */
[----:B------:R-:W-:Y:S01]  /*7b50*/  @!P1 IMAD.X R135, R2, 0x1, R135, P0 ;  /* 0x0000000102879824 */ /* 0x000fe200000e0687 */
[----:B------:R-:W-:Y:S01]  /*7b60*/  @!P1 LEA R24, P0, R144, c[0x0][0x170], 0x1 ;  /* 0x00005c0090189a11 */ /* 0x000fe200078008ff */
[----:B------:R-:W-:Y:S01]  /*7b70*/  @!PT LDS RZ, [RZ] ;  /* 0x00000000fffff984 */ /* 0x000fe20000000800 */
[----:B------:R-:W-:Y:S01]  /*7b80*/  @!PT LDS RZ, [RZ] ;  /* 0x00000000fffff984 */ /* 0x000fe20000000800 */
[----:B------:R-:W-:Y:S01]  /*7b90*/  @!PT LDS RZ, [RZ] ;  /* 0x00000000fffff984 */ /* 0x000fe20000000800 */
[----:B------:R4:W-:Y:S01]  /*7ba0*/  @!P2 LDGSTS.E.BYPASS.LTC128B.128 [R198+0xf000], [R16.64+0x80] ;  /* 0x0f00008010c6afae */ /* 0x0009e2000b901d46 */
[----:B------:R-:W-:Y:S01]  /*7bb0*/  @!P2 LEA.HI.X R27, R4, c[0x0][0x174], R5, 0x1, P4 ;  /* 0x00005d00041baa11 */ /* 0x000fe200020f0c05 */
[----:B------:R-:W-:Y:S01]  /*7bc0*/  IMAD.U32 R2, RZ, RZ, UR25 ;  /* 0x00000019ff027e24 */ /* 0x000fe2000f8e00ff */
[----:B------:R-:W-:Y:S01]  /*7bd0*/  @!P1 LEA.HI.X R25, R144, c[0x0][0x174], R135, 0x1, P0 ;  /* 0x00005d0090199a11 */ /* 0x000fe200000f0c87 */
[----:B------:R-:W-:Y:S02]  /*7be0*/  @P1 STS.128 [R198+0x11000], RZ ;  /* 0x011000ffc6001388 */ /* 0x000fe40000000c00 */
[----:B------:R-:W-:-:S02]  /*7bf0*/  IMAD R2, R2, 0x40, R197 ;  /* 0x0000004002027824 */ /* 0x000fc400078e02c5 */
[----:B------:R-:W-:Y:S01]  /*7c00*/  @!PT LDS RZ, [RZ] ;  /* 0x00000000fffff984 */ /* 0x000fe20000000800 */
[----:B------:R-:W-:Y:S01]  /*7c10*/  @!PT LDS RZ, [RZ] ;  /* 0x00000000fffff984 */ /* 0x000fe20000000800 */
[----:B------:R-:W-:Y:S01]  /*7c20*/  @!PT LDS RZ, [RZ] ;  /* 0x00000000fffff984 */ /* 0x000fe20000000800 */
[----:B------:R1:W-:Y:S03]  /*7c30*/  @!P1 LDGSTS.E.BYPASS.LTC128B.128 [R198+0x11000], [R6.64+0x100] ;  /* 0x1100010006c69fae */ /* 0x0003e6000b901d46 */
[C---:B------:R-:W-:Y:S01]  /*7c40*/  IADD3 R0, R2.reuse, 0x1, RZ ;  /* 0x0000000102007810 */ /* 0x040fe20007ffe0ff */
[----:B------:R-:W-:Y:S01]  /*7c50*/  @P3 STS.128 [R198+0xd800], RZ ;  /* 0x00d800ffc6003388 */ /* 0x000fe20000000c00 */
[-C--:B------:R-:W-:Y:S02]  /*7c60*/  ISETP.GE.AND P6, PT, R2, R203.reuse, PT ;  /* 0x000000cb0200720c */ /* 0x080fe40003fc6270 */
[C---:B------:R-:W-:Y:S01]  /*7c70*/  ISETP.GE.AND P5, PT, R0.reuse, R203, PT ;  /* 0x000000cb0000720c */ /* 0x040fe20003fa6270 */
[----:B------:R-:W-:Y:S01]  /*7c80*/  @!PT LDS RZ, [RZ] ;  /* 0x00000000fffff984 */ /* 0x000fe20000000800 */
[----:B------:R-:W-:Y:S01]  /*7c90*/  @!PT LDS RZ, [RZ] ;  /* 0x00000000fffff984 */ /* 0x000fe20000000800 */
[----:B------:R-:W-:Y:S01]  /*7ca0*/  @!PT LDS RZ, [RZ] ;  /* 0x00000000fffff984 */ /* 0x000fe20000000800 */
[----:B------:R5:W-:Y:S01]  /*7cb0*/  @!P3 LDGSTS.E.BYPASS.LTC128B.128 [R198+0xd800], [R10.64] ;  /* 0x0d8000000ac6bfae */ /* 0x000be2000b901d46 */
[-C--:B------:R-:W-:Y:S02]  /*7cc0*/  ISETP.GE.AND P0, PT, R0, R199.reuse, PT ;  /* 0x000000c70000720c */ /* 0x080fe40003f06270 */
[----:B------:R-:W-:Y:S01]  /*7cd0*/  ISETP.GE.AND P4, PT, R2, R199, PT ;  /* 0x000000c70200720c */ /* 0x000fe20003f86270 */
[----:B------:R-:W-:Y:S01]  /*7ce0*/  @P2 STS.128 [R198+0xf800], RZ ;  /* 0x00f800ffc6002388 */ /* 0x000fe20000000c00 */
[----:B------:R-:W-:-:S02]  /*7cf0*/  ISETP.LT.OR P5, PT, R0, R204, P5 ;  /* 0x000000cc0000720c */ /* 0x000fc40002fa1670 */
[----:B------:R-:W-:Y:S01]  /*7d00*/  ISETP.LT.OR P0, PT, R0, R202, P0 ;  /* 0x000000ca0000720c */ /* 0x000fe20000701670 */
[----:B------:R-:W-:Y:S01]  /*7d10*/  @!PT LDS RZ, [RZ] ;  /* 0x00000000fffff984 */ /* 0x000fe20000000800 */
[----:B------:R-:W-:Y:S01]  /*7d20*/  @!PT LDS RZ, [RZ] ;  /* 0x00000000fffff984 */ /* 0x000fe20000000800 */
[----:B------:R-:W-:Y:S01]  /*7d30*/  @!PT LDS RZ, [RZ] ;  /* 0x00000000fffff984 */ /* 0x000fe20000000800 */
[----:B------:R1:W-:Y:S01]  /*7d40*/  @!P2 LDGSTS.E.BYPASS.LTC128B.128 [R198+0xf800], [R26.64+0x80] ;  /* 0x0f8000801ac6afae */ /* 0x0003e2000b901d46 */
[C---:B------:R-:W-:Y:S02]  /*7d50*/  ISETP.LT.OR P6, PT, R2.reuse, R204, P6 ;  /* 0x000000cc0200720c */ /* 0x040fe400037c1670 */
[----:B------:R-:W-:Y:S01]  /*7d60*/  ISETP.LT.OR P4, PT, R2, R202, P4 ;  /* 0x000000ca0200720c */ /* 0x000fe20002781670 */
[----:B------:R-:W-:Y:S04]  /*7d70*/  @P1 STS.128 [R198+0x11800], RZ ;  /* 0x011800ffc6001388 */ /* 0x000fe80000000c00 */
[----:B------:R-:W-:Y:S01]  /*7d80*/  @!PT LDS RZ, [RZ] ;  /* 0x00000000fffff984 */ /* 0x000fe20000000800 */
[----:B------:R-:W-:Y:S01]  /*7d90*/  @!PT LDS RZ, [RZ] ;  /* 0x00000000fffff984 */ /* 0x000fe20000000800 */
[----:B------:R-:W-:Y:S01]  /*7da0*/  @!PT LDS RZ, [RZ] ;  /* 0x00000000fffff984 */ /* 0x000fe20000000800 */
[----:B------:R1:W-:Y:S04]  /*7db0*/  @!P1 LDGSTS.E.BYPASS.LTC128B.128 [R198+0x11800], [R24.64+0x100] ;  /* 0x1180010018c69fae */ /* 0x0003e8000b901d46 */
[----:B------:R-:W-:Y:S04]  /*7dc0*/  LDSM.16.M88.4 R140, [R194] ;  /* 0x00000000c28c783b */ /* 0x000fe80000000200 */
[----:B---3--:R-:W4:Y:S04]  /*7dd0*/  LDSM.16.M88.4 R12, [R193+0x6000] ;  /* 0x00600000c10c783b */ /* 0x008f280000000200 */
[----:B--2---:R-:W-:Y:S04]  /*7de0*/  LDSM.16.M88.4 R20, [R192] ;  /* 0x00000000c014783b */ /* 0x004fe80000000200 */
[----:B------:R-:W-:Y:S04]  /*7df0*/  LDSM.16.M88.4 R216, [R191] ;  /* 0x00000000bfd8783b */ /* 0x000fe80000000200 */
[----:B------:R-:W2:Y:S04]  /*7e00*/  LDSM.16.M88.4 R156, [R193+0x6800] ;  /* 0x00680000c19c783b */ /* 0x000ea80000000200 */
[----:B------:R-:W3:Y:S04]  /*7e10*/  LDSM.16.M88.4 R148, [R193+0x7000] ;  /* 0x00700000c194783b */ /* 0x000ee80000000200 */
[----:B-----5:R-:W5:Y:S04]  /*7e20*/  LDSM.16.M88.4 R8, [R193+0x7800] ;  /* 0x00780000c108783b */ /* 0x020f680000000200 */
[----:B-1----:R-:W-:Y:S04]  /*7e30*/  LDSM.16.M88.4 R4, [R190] ;  /* 0x00000000be04783b */ /* 0x002fe80000000200 */
[----:B------:R-:W1:Y:S04]  /*7e40*/  LDSM.16.M88.4 R212, [R187+0x6000] ;  /* 0x00600000bbd4783b */ /* 0x000e680000000200 */
[----:B------:R-:W1:Y:S04]  /*7e50*/  LDSM.16.M88.4 R164, [R183] ;  /* 0x00000000b7a4783b */ /* 0x000e680000000200 */
[----:B------:R-:W1:Y:S01]  /*7e60*/  LDSM.16.M88.4 R136, [R182] ;  /* 0x00000000b688783b */ /* 0x000e620000000200 */
[C---:B----4-:R-:W-:Y:S03]  /*7e70*/  HMMA.16816.F32 R16, R140.reuse, R12, RZ ;  /* 0x0000000c8c10723c */ /* 0x050fe600000018ff */
[----:B------:R-:W4:Y:S04]  /*7e80*/  LDSM.16.M88.4 R28, [R181] ;  /* 0x00000000b51c783b */ /* 0x000f280000000200 */
[----:B------:R-:W-:Y:S01]  /*7e90*/  LDSM.16.M88.4 R220, [R180] ;  /* 0x00000000b4dc783b */ /* 0x000fe20000000200 */
[C---:B------:R-:W-:Y:S03]  /*7ea0*/  HMMA.16816.F32 R12, R140.reuse, R14, RZ ;  /* 0x0000000e8c0c723c */ /* 0x040fe600000018ff */
[----:B------:R-:W-:Y:S04]  /*7eb0*/  LDSM.16.M88.4 R168, [R187+0x6800] ;  /* 0x00680000bba8783b */ /* 0x000fe80000000200 */
[----:B------:R-:W-:Y:S01]  /*7ec0*/  LDSM.16.M88.4 R32, [R187+0x7000] ;  /* 0x00700000bb20783b */ /* 0x000fe20000000200 */
[----:B--2---:R-:W-:Y:S03]  /*7ed0*/  HMMA.16816.F32 R160, R140, R156, RZ ;  /* 0x0000009c8ca0723c */ /* 0x004fe600000018ff */
[----:B------:R-:W-:Y:S04]  /*7ee0*/  LDSM.16.M88.4 R24, [R187+0x7800] ;  /* 0x00780000bb18783b */ /* 0x000fe80000000200 */
[----:B------:R-:W0:Y:S01]  /*7ef0*/  LDGDEPBAR ;  /* 0x00000000000079af */ /* 0x000e220000000000 */
[----:B------:R-:W-:Y:S08]  /*7f00*/  HMMA.16816.F32 R16, R20, R216, R16 ;  /* 0x000000d81410723c */ /* 0x000ff00000001810 */
[C---:B---3--:R-:W-:Y:S08]  /*7f10*/  HMMA.16816.F32 R152, R140.reuse, R148, RZ ;  /* 0x000000948c98723c */ /* 0x048ff000000018ff */
[C---:B------:R-:W-:Y:S08]  /*7f20*/  HMMA.16816.F32 R156, R140.reuse, R158, RZ ;  /* 0x0000009e8c9c723c */ /* 0x040ff000000018ff */
[C---:B------:R-:W-:Y:S08]  /*7f30*/  HMMA.16816.F32 R148, R140.reuse, R150, RZ ;  /* 0x000000968c94723c */ /* 0x040ff000000018ff */
[----:B-----5:R-:W-:Y:S08]  /*7f40*/  HMMA.16816.F32 R144, R140, R8, RZ ;  /* 0x000000088c90723c */ /* 0x020ff000000018ff */
[----:B------:R-:W-:Y:S01]  /*7f50*/  HMMA.16816.F32 R12, R20, R218, R12 ;  /* 0x000000da140c723c */ /* 0x000fe2000000180c */
[----:B------:R-:W-:Y:S07]  /*7f60*/  LDSM.16.M88.4 R216, [R193+0x8000] ;  /* 0x00800000c1d8783b */ /* 0x000fee0000000200 */
[----:B------:R-:W-:Y:S01]  /*7f70*/  HMMA.16816.F32 R140, R140, R10, RZ ;  /* 0x0000000a8c8c723c */ /* 0x000fe200000018ff */
[----:B------:R-:W2:Y:S07]  /*7f80*/  LDSM.16.M88.4 R8, [R189] ;  /* 0x00000000bd08783b */ /* 0x000eae0000000200 */
[----:B-1----:R-:W-:Y:S08]  /*7f90*/  HMMA.16816.F32 R16, R4, R212, R16 ;  /* 0x000000d40410723c */ /* 0x002ff00000001810 */
[----:B------:R-:W-:Y:S08]  /*7fa0*/  HMMA.16816.F32 R160, R20, R164, R160 ;  /* 0x000000a414a0723c */ /* 0x000ff000000018a0 */
[----:B------:R-:W-:Y:S01]  /*7fb0*/  HMMA.16816.F32 R12, R4, R214, R12 ;  /* 0x000000d6040c723c */ /* 0x000fe2000000180c */
[----:B------:R-:W-:Y:S07]  /*7fc0*/  LDSM.16.M88.4 R212, [R193+0x8800] ;  /* 0x00880000c1d4783b */ /* 0x000fee0000000200 */
[C---:B------:R-:W-:Y:S01]  /*7fd0*/  HMMA.16816.F32 R156, R20.reuse, R166, R156 ;  /* 0x000000a6149c723c */ /* 0x040fe2000000189c */
[----:B------:R-:W-:Y:S07]  /*7fe0*/  LDSM.16.M88.4 R164, [R180+0x800] ;  /* 0x00080000b4a4783b */ /* 0x000fee0000000200 */
[C---:B------:R-:W-:Y:S08]  /*7ff0*/  HMMA.16816.F32 R152, R20.reuse, R136, R152 ;  /* 0x000000881498723c */ /* 0x040ff00000001898 */
[C---:B------:R-:W-:Y:S01]  /*8000*/  HMMA.16816.F32 R148, R20.reuse, R138, R148 ;  /* 0x0000008a1494723c */ /* 0x040fe20000001894 */
[----:B------:R-:W-:Y:S07]  /*8010*/  LDSM.16.M88.4 R136, [R180+0x1000] ;  /* 0x00100000b488783b */ /* 0x000fee0000000200 */
[C---:B----4-:R-:W-:Y:S08]  /*8020*/  HMMA.16816.F32 R144, R20.reuse, R28, R144 ;  /* 0x0000001c1490723c */ /* 0x050ff00000001890 */
[----:B------:R-:W-:Y:S01]  /*8030*/  HMMA.16816.F32 R140, R20, R30, R140 ;  /* 0x0000001e148c723c */ /* 0x000fe2000000188c */
[----:B------:R-:W1:Y:S04]  /*8040*/  LDSM.16.M88.4 R20, [R194+0x2000] ;  /* 0x00200000c214783b */ /* 0x000e680000000200 */
[----:B------:R-:W3:Y:S03]  /*8050*/  LDSM.16.M88.4 R28, [R180+0x1800] ;  /* 0x00180000b41c783b */ /* 0x000ee60000000200 */
[----:B--2---:R-:W-:Y:S08]  /*8060*/  HMMA.16816.F32 R16, R8, R220, R16 ;  /* 0x000000dc0810723c */ /* 0x004ff00000001810 */
[----:B------:R-:W-:Y:S08]  /*8070*/  HMMA.16816.F32 R160, R4, R168, R160 ;  /* 0x000000a804a0723c */ /* 0x000ff000000018a0 */
[----:B------:R-:W-:Y:S01]  /*8080*/  HMMA.16816.F32 R12, R8, R222, R12 ;  /* 0x000000de080c723c */ /* 0x000fe2000000180c */
[----:B------:R-:W-:Y:S07]  /*8090*/  LDSM.16.M88.4 R220, [R187+0x8000] ;  /* 0x00800000bbdc783b */ /* 0x000fee0000000200 */
[C---:B------:R-:W-:Y:S01]  /*80a0*/  HMMA.16816.F32 R156, R4.reuse, R170, R156 ;  /* 0x000000aa049c723c */ /* 0x040fe2000000189c */
[----:B------:R-:W-:Y:S07]  /*80b0*/  LDSM.16.M88.4 R168, [R179] ;  /* 0x00000000b3a8783b */ /* 0x000fee0000000200 */
[C---:B------:R-:W-:Y:S08]  /*80c0*/  HMMA.16816.F32 R152, R4.reuse, R32, R152 ;  /* 0x000000200498723c */ /* 0x040ff00000001898 */
[C---:B------:R-:W-:Y:S01]  /*80d0*/  HMMA.16816.F32 R148, R4.reuse, R34, R148 ;  /* 0x000000220494723c */ /* 0x040fe20000001894 */
[----:B------:R-:W-:Y:S07]  /*80e0*/  LDSM.16.M88.4 R32, [R193+0x9000] ;  /* 0x00900000c120783b */ /* 0x000fee0000000200 */
[C---:B------:R-:W-:Y:S08]  /*80f0*/  HMMA.16816.F32 R144, R4.reuse, R24, R144 ;  /* 0x000000180490723c */ /* 0x040ff00000001890 */
[----:B------:R-:W-:Y:S01]  /*8100*/  HMMA.16816.F32 R140, R4, R26, R140 ;  /* 0x0000001a048c723c */ /* 0x000fe2000000188c */
[----:B------:R-:W2:Y:S04]  /*8110*/  LDSM.16.M88.4 R4, [R192+0x2000] ;  /* 0x00200000c004783b */ /* 0x000ea80000000200 */
[----:B------:R-:W4:Y:S03]  /*8120*/  LDSM.16.M88.4 R24, [R193+0x9800] ;  /* 0x00980000c118783b */ /* 0x000f260000000200 */
[----:B-1----:R-:W-:Y:S08]  /*8130*/  HMMA.16816.F32 R16, R20, R216, R16 ;  /* 0x000000d81410723c */ /* 0x002ff00000001810 */
[----:B------:R-:W-:Y:S08]  /*8140*/  HMMA.16816.F32 R160, R8, R164, R160 ;  /* 0x000000a408a0723c */ /* 0x000ff000000018a0 */
[----:B------:R-:W-:Y:S01]  /*8150*/  HMMA.16816.F32 R12, R20, R218, R12 ;  /* 0x000000da140c723c */ /* 0x000fe2000000180c */
[----:B------:R-:W-:Y:S07]  /*8160*/  LDSM.16.M88.4 R216, [R187+0x8800] ;  /* 0x00880000bbd8783b */ /* 0x000fee0000000200 */
[C---:B------:R-:W-:Y:S01]  /*8170*/  HMMA.16816.F32 R156, R8.reuse, R166, R156 ;  /* 0x000000a6089c723c */ /* 0x040fe2000000189c */
[----:B------:R-:W-:Y:S07]  /*8180*/  LDSM.16.M88.4 R164, [R178] ;  /* 0x00000000b2a4783b */ /* 0x000fee0000000200 */
[C---:B------:R-:W-:Y:S08]  /*8190*/  HMMA.16816.F32 R152, R8.reuse, R136, R152 ;  /* 0x000000880898723c */ /* 0x040ff00000001898 */
[C---:B------:R-:W-:Y:S01]  /*81a0*/  HMMA.16816.F32 R148, R8.reuse, R138, R148 ;  /* 0x0000008a0894723c */ /* 0x040fe20000001894 */
[----:B------:R-:W-:Y:S07]  /*81b0*/  LDSM.16.M88.4 R136, [R177] ;  /* 0x00000000b188783b */ /* 0x000fee0000000200 */
[C---:B---3--:R-:W-:Y:S08]  /*81c0*/  HMMA.16816.F32 R144, R8.reuse, R28, R144 ;  /* 0x0000001c0890723c */ /* 0x048ff00000001890 */
[----:B------:R-:W-:Y:S01]  /*81d0*/  HMMA.16816.F32 R140, R8, R30, R140 ;  /* 0x0000001e088c723c */ /* 0x000fe2000000188c */
[----:B------:R-:W1:Y:S04]  /*81e0*/  LDSM.16.M88.4 R8, [R190+0x2000] ;  /* 0x00200000be08783b */ /* 0x000e680000000200 */
[----:B------:R-:W3:Y:S03]  /*81f0*/  LDSM.16.M88.4 R28, [R176] ;  /* 0x00000000b01c783b */ /* 0x000ee60000000200 */
[----:B--2---:R-:W-:Y:S08]  /*8200*/  HMMA.16816.F32 R16, R4, R168, R16 ;  /* 0x000000a80410723c */ /* 0x004ff00000001810 */
[----:B------:R-:W-:Y:S08]  /*8210*/  HMMA.16816.F32 R160, R20, R212, R160 ;  /* 0x000000d414a0723c */ /* 0x000ff000000018a0 */
[----:B------:R-:W-:Y:S01]  /*8220*/  HMMA.16816.F32 R12, R4, R170, R12 ;  /* 0x000000aa040c723c */ /* 0x000fe2000000180c */
[----:B------:R-:W-:Y:S07]  /*8230*/  LDSM.16.M88.4 R168, [R180+0x2800] ;  /* 0x00280000b4a8783b */ /* 0x000fee0000000200 */
[C---:B------:R-:W-:Y:S01]  /*8240*/  HMMA.16816.F32 R156, R20.reuse, R214, R156 ;  /* 0x000000d6149c723c */ /* 0x040fe2000000189c */
[----:B------:R-:W-:Y:S07]  /*8250*/  LDSM.16.M88.4 R212, [R180+0x2000] ;  /* 0x00200000b4d4783b */ /* 0x000fee0000000200 */
[C---:B------:R-:W-:Y:S08]  /*8260*/  HMMA.16816.F32 R152, R20.reuse, R32, R152 ;  /* 0x000000201498723c */ /* 0x040ff00000001898 */
[C---:B------:R-:W-:Y:S01]  /*8270*/  HMMA.16816.F32 R148, R20.reuse, R34, R148 ;  /* 0x000000221494723c */ /* 0x040fe20000001894 */
[----:B------:R-:W2:Y:S07]  /*8280*/  LDSM.16.M88.4 R32, [R189+0x2000] ;  /* 0x00200000bd20783b */ /* 0x000eae0000000200 */
[C---:B----4-:R-:W-:Y:S08]  /*8290*/  HMMA.16816.F32 R144, R20.reuse, R24, R144 ;  /* 0x000000181490723c */ /* 0x050ff00000001890 */
[----:B------:R-:W-:Y:S01]  /*82a0*/  HMMA.16816.F32 R140, R20, R26, R140 ;  /* 0x0000001a148c723c */ /* 0x000fe2000000188c */
[----:B------:R-:W4:Y:S04]  /*82b0*/  LDSM.16.M88.4 R24, [R187+0x9000] ;  /* 0x00900000bb18783b */ /* 0x000f280000000200 */
[----:B------:R-:W5:Y:S03]  /*82c0*/  LDSM.16.M88.4 R20, [R187+0x9800] ;  /* 0x00980000bb14783b */ /* 0x000f660000000200 */
[----:B-1----:R-:W-:Y:S08]  /*82d0*/  HMMA.16816.F32 R16, R8, R220, R16 ;  /* 0x000000dc0810723c */ /* 0x002ff00000001810 */
[----:B------:R-:W-:Y:S08]  /*82e0*/  HMMA.16816.F32 R160, R4, R164, R160 ;  /* 0x000000a404a0723c */ /* 0x000ff000000018a0 */
[----:B------:R-:W-:Y:S01]  /*82f0*/  HMMA.16816.F32 R12, R8, R222, R12 ;  /* 0x000000de080c723c */ /* 0x000fe2000000180c */
[----:B------:R-:W-:Y:S07]  /*8300*/  LDSM.16.M88.4 R220, [R175] ;  /* 0x00000000afdc783b */ /* 0x000fee0000000200 */
[C---:B------:R-:W-:Y:S01]  /*8310*/  HMMA.16816.F32 R156, R4.reuse, R166, R156 ;  /* 0x000000a6049c723c */ /* 0x040fe2000000189c */
[----:B------:R-:W-:Y:S07]  /*8320*/  LDSM.16.M88.4 R164, [R180+0x3000] ;  /* 0x00300000b4a4783b */ /* 0x000fee0000000200 */
[C---:B------:R-:W-:Y:S08]  /*8330*/  HMMA.16816.F32 R152, R4.reuse, R136, R152 ;  /* 0x000000880498723c */ /* 0x040ff00000001898 */
[C---:B------:R-:W-:Y:S01]  /*8340*/  HMMA.16816.F32 R148, R4.reuse, R138, R148 ;  /* 0x0000008a0494723c */ /* 0x040fe20000001894 */
[----:B------:R-:W-:Y:S07]  /*8350*/  LDSM.16.M88.4 R136, [R180+0x3800] ;  /* 0x00380000b488783b */ /* 0x000fee0000000200 */
[C---:B---3--:R-:W-:Y:S08]  /*8360*/  HMMA.16816.F32 R144, R4.reuse, R28, R144 ;  /* 0x0000001c0490723c */ /* 0x048ff00000001890 */
[----:B------:R-:W-:Y:S01]  /*8370*/  HMMA.16816.F32 R140, R4, R30, R140 ;  /* 0x0000001e048c723c */ /* 0x000fe2000000188c */
[----:B------:R-:W-:Y:S04]  /*8380*/  LDSM.16.M88.4 R4, [R194+0x4000] ;  /* 0x00400000c204783b */ /* 0x000fe80000000200 */
[----:B------:R-:W1:Y:S03]  /*8390*/  LDSM.16.M88.4 R28, [R193+0xa000] ;  /* 0x00a00000c11c783b */ /* 0x000e660000000200 */
[----:B--2---:R-:W-:Y:S08]  /*83a0*/  HMMA.16816.F32 R16, R32, R212, R16 ;  /* 0x000000d42010723c */ /* 0x004ff00000001810 */
[----:B------:R-:W-:Y:S08]  /*83b0*/  HMMA.16816.F32 R160, R8, R216, R160 ;  /* 0x000000d808a0723c */ /* 0x000ff000000018a0 */
[----:B------:R-:W-:Y:S01]  /*83c0*/  HMMA.16816.F32 R12, R32, R214, R12 ;  /* 0x000000d6200c723c */ /* 0x000fe2000000180c */
[----:B------:R-:W-:Y:S07]  /*83d0*/  LDSM.16.M88.4 R212, [R174] ;  /* 0x00000000aed4783b */ /* 0x000fee0000000200 */
[C---:B------:R-:W-:Y:S01]  /*83e0*/  HMMA.16816.F32 R156, R8.reuse, R218, R156 ;  /* 0x000000da089c723c */ /* 0x040fe2000000189c */
[----:B------:R-:W2:Y:S07]  /*83f0*/  LDSM.16.M88.4 R216, [R192+0x4000] ;  /* 0x00400000c0d8783b */ /* 0x000eae0000000200 */
[C---:B----4-:R-:W-:Y:S08]  /*8400*/  HMMA.16816.F32 R152, R8.reuse, R24, R152 ;  /* 0x000000180898723c */ /* 0x050ff00000001898 */
[C---:B------:R-:W-:Y:S01]  /*8410*/  HMMA.16816.F32 R148, R8.reuse, R26, R148 ;  /* 0x0000001a0894723c */ /* 0x040fe20000001894 */
[----:B------:R-:W3:Y:S07]  /*8420*/  LDSM.16.M88.4 R24, [R193+0xa800] ;  /* 0x00a80000c118783b */ /* 0x000eee0000000200 */
[C---:B-----5:R-:W-:Y:S08]  /*8430*/  HMMA.16816.F32 R144, R8.reuse, R20, R144 ;  /* 0x000000140890723c */ /* 0x060ff00000001890 */
[----:B------:R-:W-:Y:S01]  /*8440*/  HMMA.16816.F32 R140, R8, R22, R140 ;  /* 0x00000016088c723c */ /* 0x000fe2000000188c */
[----:B------:R-:W4:Y:S04]  /*8450*/  LDSM.16.M88.4 R20, [R193+0xb000] ;  /* 0x00b00000c114783b */ /* 0x000f280000000200 */
[----:B------:R-:W5:Y:S03]  /*8460*/  LDSM.16.M88.4 R8, [R193+0xb800] ;  /* 0x00b80000c108783b */ /* 0x000f660000000200 */
        /* <DEDUP_REMOVED lines=9> */
[C---:B------:R-:W-:Y:S08]  /*8500*/  HMMA.16816.F32 R144, R32.reuse, R136, R144 ;  /* 0x000000882090723c */ /* 0x040ff00000001890 */
[----:B------:R-:W-:Y:S01]  /*8510*/  HMMA.16816.F32 R140, R32, R138, R140 ;  /* 0x0000008a208c723c */ /* 0x000fe2000000188c */
[----:B------:R-:W-:Y:S04]  /*8520*/  LDSM.16.M88.4 R136, [R190+0x4000] ;  /* 0x00400000be88783b */ /* 0x000fe80000000200 */
[----:B------:R-:W1:Y:S03]  /*8530*/  LDSM.16.M88.4 R32, [R187+0xa000] ;  /* 0x00a00000bb20783b */ /* 0x000e660000000200 */
[----:B--2---:R-:W-:Y:S08]  /*8540*/  HMMA.16816.F32 R16, R216, R220, R16 ;  /* 0x000000dcd810723c */ /* 0x004ff00000001810 */
[----:B---3--:R-:W-:Y:S08]  /*8550*/  HMMA.16816.F32 R160, R4, R24, R160 ;  /* 0x0000001804a0723c */ /* 0x008ff000000018a0 */
[----:B------:R-:W-:Y:S08]  /*8560*/  HMMA.16816.F32 R12, R216, R222, R12 ;  /* 0x000000ded80c723c */ /* 0x000ff0000000180c */
[C---:B------:R-:W-:Y:S01]  /*8570*/  HMMA.16816.F32 R156, R4.reuse, R26, R156 ;  /* 0x0000001a049c723c */ /* 0x040fe2000000189c */
[----:B------:R-:W-:Y:S07]  /*8580*/  LDSM.16.M88.4 R24, [R187+0xb000] ;  /* 0x00b00000bb18783b */ /* 0x000fee0000000200 */
[C---:B----4-:R-:W-:Y:S08]  /*8590*/  HMMA.16816.F32 R152, R4.reuse, R20, R152 ;  /* 0x000000140498723c */ /* 0x050ff00000001898 */
[C---:B------:R-:W-:Y:S01]  /*85a0*/  HMMA.16816.F32 R148, R4.reuse, R22, R148 ;  /* 0x000000160494723c */ /* 0x040fe20000001894 */
[----:B------:R-:W-:Y:S07]  /*85b0*/  LDSM.16.M88.4 R20, [R187+0xb800] ;  /* 0x00b80000bb14783b */ /* 0x000fee0000000200 */
[C---:B-----5:R-:W-:Y:S08]  /*85c0*/  HMMA.16816.F32 R144, R4.reuse, R8, R144 ;  /* 0x000000080490723c */ /* 0x060ff00000001890 */
[----:B------:R-:W-:Y:S01]  /*85d0*/  HMMA.16816.F32 R140, R4, R10, R140 ;  /* 0x0000000a048c723c */ /* 0x000fe2000000188c */
[----:B------:R-:W-:Y:S04]  /*85e0*/  LDSM.16.M88.4 R8, [R189+0x4000] ;  /* 0x00400000bd08783b */ /* 0x000fe80000000200 */
[----:B------:R-:W2:Y:S03]  /*85f0*/  LDSM.16.M88.4 R4, [R180+0x4000] ;  /* 0x00400000b404783b */ /* 0x000ea60000000200 */
[----:B-1----:R-:W-:Y:S08]  /*8600*/  HMMA.16816.F32 R16, R136, R32, R16 ;  /* 0x000000208810723c */ /* 0x002ff00000001810 */
[----:B------:R-:W-:Y:S07]  /*8610*/  HMMA.16816.F32 R160, R216, R212, R160 ;  /* 0x000000d4d8a0723c */ /* 0x000fee00000018a0 */
[----:B------:R-:W-:Y:S01]  /*8620*/  IMAD.MOV.U32 R212, RZ, RZ, R224 ;  /* 0x000000ffffd47224 */ /* 0x000fe200078e00e0 */
[----:B------:R-:W-:Y:S01]  /*8630*/  HMMA.16816.F32 R12, R136, R34, R12 ;  /* 0x00000022880c723c */ /* 0x000fe2000000180c */
[----:B------:R-:W-:-:S07]  /*8640*/  IMAD.MOV.U32 R213, RZ, RZ, R225 ;  /* 0x000000ffffd57224 */ /* 0x000fce00078e00e1 */
[C---:B------:R-:W-:Y:S08]  /*8650*/  HMMA.16816.F32 R144, R216.reuse, R164, R144 ;  /* 0x000000a4d890723c */ /* 0x040ff00000001890 */
[C---:B------:R-:W-:Y:S01]  /*8660*/  HMMA.16816.F32 R164, R216.reuse, R166, R140 ;  /* 0x000000a6d8a4723c */ /* 0x040fe2000000188c */
[----:B------:R-:W1:Y:S07]  /*8670*/  LDSM.16.M88.4 R140, [R180+0x4800] ;  /* 0x00480000b48c783b */ /* 0x000e6e0000000200 */
[C---:B------:R-:W-:Y:S08]  /*8680*/  HMMA.16816.F32 R156, R216.reuse, R214, R156 ;  /* 0x000000d6d89c723c */ /* 0x040ff0000000189c */
[C---:B------:R-:W-:Y:S08]  /*8690*/  HMMA.16816.F32 R152, R216.reuse, R168, R152 ;  /* 0x000000a8d898723c */ /* 0x040ff00000001898 */
[----:B------:R-:W-:Y:S08]  /*86a0*/  HMMA.16816.F32 R148, R216, R170, R148 ;  /* 0x000000aad894723c */ /* 0x000ff00000001894 */
[----:B--2---:R-:W-:Y:S08]  /*86b0*/  HMMA.16816.F32 R16, R8, R4, R16 ;  /* 0x000000040810723c */ /* 0x004ff00000001810 */
[----:B------:R-:W-:Y:S08]  /*86c0*/  HMMA.16816.F32 R160, R136, R28, R160 ;  /* 0x0000001c88a0723c */ /* 0x000ff000000018a0 */
[----:B------:R-:W-:Y:S01]  /*86d0*/  HMMA.16816.F32 R12, R8, R6, R12 ;  /* 0x00000006080c723c */ /* 0x000fe2000000180c */
[----:B------:R-:W2:Y:S07]  /*86e0*/  LDSM.16.M88.4 R4, [R180+0x5000] ;  /* 0x00500000b404783b */ /* 0x000eae0000000200 */
[----:B------:R-:W-:Y:S01]  /*86f0*/  HMMA.16816.F32 R156, R136, R30, R156 ;  /* 0x0000001e889c723c */ /* 0x000fe2000000189c */
[----:B------:R-:W-:-:S02]  /*8700*/  FSEL R28, R16, -INF , !P6 ;  /* 0xff800000101c7808 */ /* 0x000fc40007000000 */
[----:B------:R-:W-:Y:S02]  /*8710*/  FSEL R0, R18, -INF , !P4 ;  /* 0xff80000012007808 */ /* 0x000fe40006000000 */
[----:B------:R-:W-:-:S03]  /*8720*/  FSEL R29, R19, -INF , !P0 ;  /* 0xff800000131d7808 */ /* 0x000fc60004000000 */
[C---:B------:R-:W-:Y:S08]  /*8730*/  HMMA.16816.F32 R152, R136.reuse, R24, R152 ;  /* 0x000000188898723c */ /* 0x040ff00000001898 */
[----:B------:R-:W-:Y:S07]  /*8740*/  HMMA.16816.F32 R148, R136, R26, R148 ;  /* 0x0000001a8894723c */ /* 0x000fee0000001894 */
[----:B------:R-:W-:Y:S01]  /*8750*/  FSEL R26, R17, -INF , !P5 ;  /* 0xff800000111a7808 */ /* 0x000fe20006800000 */
[----:B-1----:R-:W-:Y:S01]  /*8760*/  HMMA.16816.F32 R160, R8, R140, R160 ;  /* 0x0000008c08a0723c */ /* 0x002fe200000018a0 */
[----:B------:R-:W1:Y:S01]  /*8770*/  LDSM.16.M88.4 R16, [R180+0x5800] ;  /* 0x00580000b410783b */ /* 0x000e620000000200 */
[----:B------:R-:W-:-:S06]  /*8780*/  DEPBAR.LE SB0, 0x0 ;  /* 0x000080000000791a */ /* 0x000fcc0000000000 */
[----:B------:R-:W-:Y:S07]  /*8790*/  HMMA.16816.F32 R144, R136, R20, R144 ;  /* 0x000000148890723c */ /* 0x000fee0000001890 */
[C---:B------:R-:W-:Y:S01]  /*87a0*/  IADD3 R21, R2.reuse, 0x8, RZ ;  /* 0x0000000802157810 */ /* 0x040fe20007ffe0ff */
[----:B------:R-:W-:Y:S01]  /*87b0*/  HMMA.16816.F32 R156, R8, R142, R156 ;  /* 0x0000008e089c723c */ /* 0x000fe2000000189c */
[----:B------:R-:W-:Y:S02]  /*87c0*/  IADD3 R20, R2, 0x9, RZ ;  /* 0x0000000902147810 */ /* 0x000fe40007ffe0ff */
[----:B------:R-:W-:-:S02]  /*87d0*/  ISETP.GE.AND P6, PT, R21, R203, PT ;  /* 0x000000cb1500720c */ /* 0x000fc40003fc6270 */
[C---:B------:R-:W-:Y:S02]  /*87e0*/  ISETP.GE.AND P4, PT, R21.reuse, R199, PT ;  /* 0x000000c71500720c */ /* 0x040fe40003f86270 */
[C---:B------:R-:W-:Y:S01]  /*87f0*/  ISETP.GE.AND P5, PT, R20.reuse, R203, PT ;  /* 0x000000cb1400720c */ /* 0x040fe20003fa6270 */
[----:B--2---:R-:W-:Y:S01]  /*8800*/  HMMA.16816.F32 R152, R8, R4, R152 ;  /* 0x000000040898723c */ /* 0x004fe20000001898 */
[C---:B------:R-:W-:Y:S02]  /*8810*/  ISETP.GE.AND P0, PT, R20.reuse, R199, PT ;  /* 0x000000c71400720c */ /* 0x040fe40003f06270 */
[C---:B------:R-:W-:Y:S02]  /*8820*/  ISETP.LT.OR P6, PT, R21.reuse, R204, P6 ;  /* 0x000000cc1500720c */ /* 0x040fe400037c1670 */
[----:B------:R-:W-:Y:S02]  /*8830*/  ISETP.LT.OR P4, PT, R21, R202, P4 ;  /* 0x000000ca1500720c */ /* 0x000fe40002781670 */
[C---:B------:R-:W-:Y:S01]  /*8840*/  ISETP.LT.OR P5, PT, R20.reuse, R204, P5 ;  /* 0x000000cc1400720c */ /* 0x040fe20002fa1670 */
[----:B------:R-:W-:Y:S01]  /*8850*/  HMMA.16816.F32 R164, R136, R22, R164 ;  /* 0x0000001688a4723c */ /* 0x000fe200000018a4 */
[----:B------:R-:W-:-:S02]  /*8860*/  ISETP.LT.OR P0, PT, R20, R202, P0 ;  /* 0x000000ca1400720c */ /* 0x000fc40000701670 */
[C---:B------:R-:W-:Y:S02]  /*8870*/  IADD3 R21, R2.reuse, 0x10, RZ ;  /* 0x0000001002157810 */ /* 0x040fe40007ffe0ff */
[----:B------:R-:W-:Y:S02]  /*8880*/  IADD3 R20, R2, 0x11, RZ ;  /* 0x0000001102147810 */ /* 0x000fe40007ffe0ff */
[----:B------:R-:W-:Y:S01]  /*8890*/  FSEL R30, R12, -INF , !P6 ;  /* 0xff8000000c1e7808 */ /* 0x000fe20007000000 */
[----:B------:R-:W-:Y:S01]  /*88a0*/  HMMA.16816.F32 R148, R8, R6, R148 ;  /* 0x000000060894723c */ /* 0x000fe20000001894 */
[----:B------:R-:W-:Y:S02]  /*88b0*/  FSEL R31, R14, -INF , !P4 ;  /* 0xff8000000e1f7808 */ /* 0x000fe40006000000 */
[----:B------:R-:W-:Y:S02]  /*88c0*/  FSEL R12, R13, -INF , !P5 ;  /* 0xff8000000d0c7808 */ /* 0x000fe40006800000 */
[----:B------:R-:W-:-:S02]  /*88d0*/  FSEL R15, R15, -INF , !P0 ;  /* 0xff8000000f0f7808 */ /* 0x000fc40004000000 */
[C---:B------:R-:W-:Y:S01]  /*88e0*/  ISETP.GE.AND P6, PT, R21.reuse, R203, PT ;  /* 0x000000cb1500720c */ /* 0x040fe20003fc6270 */
[C---:B-1----:R-:W-:Y:S01]  /*88f0*/  HMMA.16816.F32 R144, R8.reuse, R16, R144 ;  /* 0x000000100890723c */ /* 0x042fe20000001890 */
[----:B------:R-:W-:Y:S01]  /*8900*/  BAR.SYNC.DEFER_BLOCKING 0x0 ;  /* 0x0000000000007b1d */ /* 0x000fe20000010000 */
[C---:B------:R-:W-:Y:S02]  /*8910*/  ISETP.GE.AND P4, PT, R21.reuse, R199, PT ;  /* 0x000000c71500720c */ /* 0x040fe40003f86270 */
[C---:B------:R-:W-:Y:S02]  /*8920*/  ISETP.GE.AND P5, PT, R20.reuse, R203, PT ;  /* 0x000000cb1400720c */ /* 0x040fe40003fa6270 */
[----:B------:R-:W-:Y:S02]  /*8930*/  ISETP.GE.AND P0, PT, R20, R199, PT ;  /* 0x000000c71400720c */ /* 0x000fe40003f06270 */
[C---:B------:R-:W-:Y:S01]  /*8940*/  ISETP.LT.OR P6, PT, R21.reuse, R204, P6 ;  /* 0x000000cc1500720c */ /* 0x040fe200037c1670 */
[----:B------:R-:W-:Y:S01]  /*8950*/  HMMA.16816.F32 R164, R8, R18, R164 ;  /* 0x0000001208a4723c */ /* 0x000fe200000018a4 */
[----:B------:R-:W-:-:S02]  /*8960*/  ISETP.LT.OR P4, PT, R21, R202, P4 ;  /* 0x000000ca1500720c */ /* 0x000fc40002781670 */
[C---:B------:R-:W-:Y:S02]  /*8970*/  ISETP.LT.OR P5, PT, R20.reuse, R204, P5 ;  /* 0x000000cc1400720c */ /* 0x040fe40002fa1670 */
[----:B------:R-:W-:Y:S02]  /*8980*/  ISETP.LT.OR P0, PT, R20, R202, P0 ;  /* 0x000000ca1400720c */ /* 0x000fe40000701670 */
[C---:B------:R-:W-:Y:S02]  /*8990*/  IADD3 R5, R2.reuse, 0x18, RZ ;  /* 0x0000001802057810 */ /* 0x040fe40007ffe0ff */
[----:B------:R-:W-:Y:S02]  /*89a0*/  IADD3 R4, R2, 0x19, RZ ;  /* 0x0000001902047810 */ /* 0x000fe40007ffe0ff */
[----:B------:R-:W-:Y:S02]  /*89b0*/  FSEL R160, R160, -INF , !P6 ;  /* 0xff800000a0a07808 */ /* 0x000fe40007000000 */
[----:B------:R-:W-:-:S02]  /*89c0*/  FSEL R25, R162, -INF , !P4 ;  /* 0xff800000a2197808 */ /* 0x000fc40006000000 */
[----:B------:R-:W-:Y:S02]  /*89d0*/  FSEL R24, R161, -INF , !P5 ;  /* 0xff800000a1187808 */ /* 0x000fe40006800000 */
[----:B------:R-:W-:Y:S02]  /*89e0*/  FSEL R27, R163, -INF , !P0 ;  /* 0xff800000a31b7808 */ /* 0x000fe40004000000 */
[C---:B------:R-:W-:Y:S02]  /*89f0*/  ISETP.GE.AND P6, PT, R5.reuse, R203, PT ;  /* 0x000000cb0500720c */ /* 0x040fe40003fc6270 */
[----:B------:R-:W-:Y:S02]  /*8a00*/  ISETP.GE.AND P4, PT, R5, R199, PT ;  /* 0x000000c70500720c */ /* 0x000fe40003f86270 */
[C---:B------:R-:W-:Y:S02]  /*8a10*/  ISETP.GE.AND P5, PT, R4.reuse, R203, PT ;  /* 0x000000cb0400720c */ /* 0x040fe40003fa6270 */
[----:B------:R-:W-:-:S02]  /*8a20*/  ISETP.GE.AND P0, PT, R4, R199, PT ;  /* 0x000000c70400720c */ /* 0x000fc40003f06270 */
[C---:B------:R-:W-:Y:S02]  /*8a30*/  ISETP.LT.OR P6, PT, R5.reuse, R204, P6 ;  /* 0x000000cc0500720c */ /* 0x040fe400037c1670 */
[----:B------:R-:W-:Y:S02]  /*8a40*/  ISETP.LT.OR P4, PT, R5, R202, P4 ;  /* 0x000000ca0500720c */ /* 0x000fe40002781670 */
[C---:B------:R-:W-:Y:S02]  /*8a50*/  ISETP.LT.OR P5, PT, R4.reuse, R204, P5 ;  /* 0x000000cc0400720c */ /* 0x040fe40002fa1670 */
[----:B------:R-:W-:Y:S02]  /*8a60*/  ISETP.LT.OR P0, PT, R4, R202, P0 ;  /* 0x000000ca0400720c */ /* 0x000fe40000701670 */
[C---:B------:R-:W-:Y:S02]  /*8a70*/  IADD3 R5, R2.reuse, 0x20, RZ ;  /* 0x0000002002057810 */ /* 0x040fe40007ffe0ff */
[----:B------:R-:W-:-:S02]  /*8a80*/  IADD3 R4, R2, 0x21, RZ ;  /* 0x0000002102047810 */ /* 0x000fc40007ffe0ff */
[----:B------:R-:W-:Y:S02]  /*8a90*/  FSEL R22, R156, -INF , !P6 ;  /* 0xff8000009c167808 */ /* 0x000fe40007000000 */
[----:B------:R-:W-:Y:S02]  /*8aa0*/  FSEL R23, R158, -INF , !P4 ;  /* 0xff8000009e177808 */ /* 0x000fe40006000000 */
[----:B------:R-:W-:Y:S02]  /*8ab0*/  FSEL R20, R157, -INF , !P5 ;  /* 0xff8000009d147808 */ /* 0x000fe40006800000 */
[----:B------:R-:W-:Y:S02]  /*8ac0*/  FSEL R21, R159, -INF , !P0 ;  /* 0xff8000009f157808 */ /* 0x000fe40004000000 */
[C---:B------:R-:W-:Y:S02]  /*8ad0*/  ISETP.GE.AND P6, PT, R5.reuse, R203, PT ;  /* 0x000000cb0500720c */ /* 0x040fe40003fc6270 */
[----:B------:R-:W-:-:S02]  /*8ae0*/  ISETP.GE.AND P4, PT, R5, R199, PT ;  /* 0x000000c70500720c */ /* 0x000fc40003f86270 */
[C---:B------:R-:W-:Y:S02]  /*8af0*/  ISETP.GE.AND P5, PT, R4.reuse, R203, PT ;  /* 0x000000cb0400720c */ /* 0x040fe40003fa6270 */
[C---:B------:R-:W-:Y:S02]  /*8b00*/  ISETP.GE.AND P0, PT, R4.reuse, R199, PT ;  /* 0x000000c70400720c */ /* 0x040fe40003f06270 */
[C---:B------:R-:W-:Y:S02]  /*8b10*/  ISETP.LT.OR P6, PT, R5.reuse, R204, P6 ;  /* 0x000000cc0500720c */ /* 0x040fe400037c1670 */
[----:B------:R-:W-:Y:S02]  /*8b20*/  ISETP.LT.OR P4, PT, R5, R202, P4 ;  /* 0x000000ca0500720c */ /* 0x000fe40002781670 */
[C---:B------:R-:W-:Y:S02]  /*8b30*/  ISETP.LT.OR P5, PT, R4.reuse, R204, P5 ;  /* 0x000000cc0400720c */ /* 0x040fe40002fa1670 */
[----:B------:R-:W-:-:S02]  /*8b40*/  ISETP.LT.OR P0, PT, R4, R202, P0 ;  /* 0x000000ca0400720c */ /* 0x000fc40000701670 */
[C---:B------:R-:W-:Y:S02]  /*8b50*/  IADD3 R5, R2.reuse, 0x28, RZ ;  /* 0x0000002802057810 */ /* 0x040fe40007ffe0ff */
[----:B------:R-:W-:Y:S02]  /*8b60*/  IADD3 R4, R2, 0x29, RZ ;  /* 0x0000002902047810 */ /* 0x000fe40007ffe0ff */
[----:B------:R-:W-:Y:S02]  /*8b70*/  FSEL R168, R152, -INF , !P6 ;  /* 0xff80000098a87808 */ /* 0x000fe40007000000 */
[----:B------:R-:W-:Y:S02]  /*8b80*/  FSEL R171, R154, -INF , !P4 ;  /* 0xff8000009aab7808 */ /* 0x000fe40006000000 */
[----:B------:R-:W-:Y:S02]  /*8b90*/  FSEL R170, R153, -INF , !P5 ;  /* 0xff80000099aa7808 */ /* 0x000fe40006800000 */
[----:B------:R-:W-:-:S02]  /*8ba0*/  FSEL R169, R155, -INF , !P0 ;  /* 0xff8000009ba97808 */ /* 0x000fc40004000000 */
[C---:B------:R-:W-:Y:S02]  /*8bb0*/  ISETP.GE.AND P6, PT, R5.reuse, R203, PT ;  /* 0x000000cb0500720c */ /* 0x040fe40003fc6270 */
[C---:B------:R-:W-:Y:S02]  /*8bc0*/  ISETP.GE.AND P4, PT, R5.reuse, R199, PT ;  /* 0x000000c70500720c */ /* 0x040fe40003f86270 */
[C---:B------:R-:W-:Y:S02]  /*8bd0*/  ISETP.GE.AND P5, PT, R4.reuse, R203, PT ;  /* 0x000000cb0400720c */ /* 0x040fe40003fa6270 */
[----:B------:R-:W-:Y:S02]  /*8be0*/  ISETP.GE.AND P0, PT, R4, R199, PT ;  /* 0x000000c70400720c */ /* 0x000fe40003f06270 */
[C---:B------:R-:W-:Y:S02]  /*8bf0*/  ISETP.LT.OR P6, PT, R5.reuse, R204, P6 ;  /* 0x000000cc0500720c */ /* 0x040fe400037c1670 */
        /* <DEDUP_REMOVED lines=8> */
[C---:B------:R-:W-:Y:S02]  /*8c80*/  ISETP.GE.AND P4, PT, R5.reuse, R199, PT ;  /* 0x000000c70500720c */ /* 0x040fe40003f86270 */
[C---:B------:R-:W-:Y:S02]  /*8c90*/  ISETP.GE.AND P5, PT, R4.reuse, R203, PT ;  /* 0x000000cb0400720c */ /* 0x040fe40003fa6270 */
[C---:B------:R-:W-:Y:S02]  /*8ca0*/  ISETP.GE.AND P0, PT, R4.reuse, R199, PT ;  /* 0x000000c70400720c */ /* 0x040fe40003f06270 */
[----:B------:R-:W-:Y:S02]  /*8cb0*/  ISETP.LT.OR P4, PT, R5, R202, P4 ;  /* 0x000000ca0500720c */ /* 0x000fe40002781670 */
[----:B------:R-:W-:-:S02]  /*8cc0*/  ISETP.LT.OR P5, PT, R4, R204, P5 ;  /* 0x000000cc0400720c */ /* 0x000fc40002fa1670 */
[----:B------:R-:W-:Y:S02]  /*8cd0*/  ISETP.LT.OR P0, PT, R4, R202, P0 ;  /* 0x000000ca0400720c */ /* 0x000fe40000701670 */
[----:B------:R-:W-:Y:S02]  /*8ce0*/  IADD3 R4, R2, 0x38, RZ ;  /* 0x0000003802047810 */ /* 0x000fe40007ffe0ff */
[----:B------:R-:W-:Y:S02]  /*8cf0*/  FSEL R151, R146, -INF , !P4 ;  /* 0xff80000092977808 */ /* 0x000fe40006000000 */
[----:B------:R-:W-:Y:S02]  /*8d00*/  ISETP.GE.AND P4, PT, R4, R203, PT ;  /* 0x000000cb0400720c */ /* 0x000fe40003f86270 */
[----:B------:R-:W-:Y:S02]  /*8d10*/  FSEL R210, R148, -INF , !P6 ;  /* 0xff80000094d27808 */ /* 0x000fe40007000000 */
[----:B------:R-:W-:-:S02]  /*8d20*/  ISETP.LT.OR P4, PT, R4, R204, P4 ;  /* 0x000000cc0400720c */ /* 0x000fc40002781670 */
[C---:B------:R-:W-:Y:S02]  /*8d30*/  ISETP.GE.AND P6, PT, R5.reuse, R203, PT ;  /* 0x000000cb0500720c */ /* 0x040fe40003fc6270 */
[----:B------:R-:W-:Y:S02]  /*8d40*/  FSEL R138, R164, -INF , !P4 ;  /* 0xff800000a48a7808 */ /* 0x000fe40006000000 */
[----:B------:R-:W-:Y:S02]  /*8d50*/  PLOP3.LUT P4, PT, PT, PT, UP0, 0x80, 0x0 ;  /* 0x000000000000781c */ /* 0x000fe40003f8f008 */
[----:B------:R-:W-:Y:S02]  /*8d60*/  ISETP.LT.OR P6, PT, R5, R204, P6 ;  /* 0x000000cc0500720c */ /* 0x000fe400037c1670 */
[----:B------:R-:W-:Y:S02]  /*8d70*/  IADD3 R2, R2, 0x39, RZ ;  /* 0x0000003902027810 */ /* 0x000fe40007ffe0ff */
[----:B------:R-:W-:-:S02]  /*8d80*/  FSEL R154, R144, -INF , !P6 ;  /* 0xff800000909a7808 */ /* 0x000fc40007000000 */
[----:B------:R-:W-:Y:S02]  /*8d90*/  FSEL R152, R145, -INF , !P5 ;  /* 0xff80000091987808 */ /* 0x000fe40006800000 */
[----:B------:R-:W-:Y:S02]  /*8da0*/  FSEL R139, R147, -INF , !P0 ;  /* 0xff800000938b7808 */ /* 0x000fe40004000000 */
[----:B------:R-:W-:Y:S02]  /*8db0*/  ISETP.GE.AND P5, PT, R4, R199, PT ;  /* 0x000000c70400720c */ /* 0x000fe40003fa6270 */
[C---:B------:R-:W-:Y:S02]  /*8dc0*/  ISETP.GE.AND P6, PT, R2.reuse, R203, PT ;  /* 0x000000cb0200720c */ /* 0x040fe40003fc6270 */
[----:B------:R-:W-:Y:S02]  /*8dd0*/  ISETP.GE.AND P0, PT, R2, R199, PT ;  /* 0x000000c70200720c */ /* 0x000fe40003f06270 */
[----:B------:R-:W-:-:S02]  /*8de0*/  ISETP.LT.OR P5, PT, R4, R202, P5 ;  /* 0x000000ca0400720c */ /* 0x000fc40002fa1670 */
[C---:B------:R-:W-:Y:S02]  /*8df0*/  ISETP.LT.OR P6, PT, R2.reuse, R204, P6 ;  /* 0x000000cc0200720c */ /* 0x040fe400037c1670 */
[----:B------:R-:W-:Y:S02]  /*8e00*/  ISETP.LT.OR P0, PT, R2, R202, P0 ;  /* 0x000000ca0200720c */ /* 0x000fe40000701670 */
[----:B------:R-:W-:Y:S02]  /*8e10*/  FSEL R137, R166, -INF , !P5 ;  /* 0xff800000a6897808 */ /* 0x000fe40006800000 */
[----:B------:R-:W-:Y:S02]  /*8e20*/  FSEL R136, R165, -INF , !P6 ;  /* 0xff800000a5887808 */ /* 0x000fe40007000000 */
[----:B------:R-:W-:Y:S01]  /*8e30*/  FSEL R149, R167, -INF , !P0 ;  /* 0xff800000a7957808 */ /* 0x000fe20004000000 */
[----:B------:R-:W-:Y:S05]  /*8e40*/  @!P4 BRA `(.L_x_2012) ;  /* 0x00000cc00000c947 */ /* 0x000fea0003800000 */
[----:B------:R-:W-:-:S13]  /*8e50*/  PLOP3.LUT P0, PT, PT, PT, UP6, 0x80, 0x0 ;  /* 0x000000000000781c */ /* 0x000fda0003f0f068 */
[----:B------:R-:W-:Y:S05]  /*8e60*/  @!P0 BRA `(.L_x_2013) ;  /* 0x0000046000008947 */ /* 0x000fea0003800000 */
[----:B------:R-:W1:Y:S01]  /*8e70*/  I2F.RP R6, UR9 ;  /* 0x0000000900067d06 */ /* 0x000e620008209400 */
[----:B------:R-:W-:Y:S02]  /*8e80*/  USHF.L.U32 UR4, UR25, 0x6, URZ ;  /* 0x0000000619047899 */ /* 0x000fe4000800063f */
[----:B------:R-:W-:Y:S02]  /*8e90*/  UMOV UR14, URZ ;  /* 0x0000003f000e7c82 */ /* 0x000fe40008000000 */
[----:B------:R-:W-:Y:S02]  /*8ea0*/  UIADD3 UR12, UR4, -0x40, URZ ;  /* 0xffffffc0040c7890 */ /* 0x000fe4000fffe03f */
[----:B------:R-:W-:-:S04]  /*8eb0*/  IABS R4, UR4 ;  /* 0x0000000400047c13 */ /* 0x000fc80008000000 */
[----:B------:R-:W-:Y:S01]  /*8ec0*/  IABS R2, UR12 ;  /* 0x0000000c00027c13 */ /* 0x000fe20008000000 */
        /* <DEDUP_REMOVED lines=10> */
[----:B---3--:R-:W-:Y:S02]  /*8f70*/  UIMAD.WIDE.U32 UR16, UR17, UR8, URZ ;  /* 0x00000008111072a5 */ /* 0x008fe4000f8e003f */
        /* <DEDUP_REMOVED lines=28> */
[----:B------:R-:W-:Y:S02]  /*9140*/  IMAD.U32 R4, RZ, RZ, UR8 ;  /* 0x00000008ff047e24 */ /* 0x000fe4000f8e00ff */
[----:B------:R-:W-:Y:S01]  /*9150*/  IMAD.U32 R5, RZ, RZ, UR9 ;  /* 0x00000009ff057e24 */ /* 0x000fe2000f8e00ff */
[----:B------:R-:W-:Y:S01]  /*9160*/  MOV R6, UR12 ;  /* 0x0000000c00067c02 */ /* 0x000fe20008000f00 */
[----:B------:R-:W-:-:S03]  /*9170*/  IMAD.U32 R7, RZ, RZ, UR13 ;  /* 0x0000000dff077e24 */ /* 0x000fc6000f8e00ff */
[----:B------:R-:W2:Y:S04]  /*9180*/  LDG.E R4, [R4.64] ;  /* 0x0000000604047981 */ /* 0x000ea8000c1e1900 */
[----:B------:R-:W3:Y:S01]  /*9190*/  LDG.E R2, [R6.64] ;  /* 0x0000000606027981 */ /* 0x000ee2000c1e1900 */
        /* <DEDUP_REMOVED lines=8> */
[----:B------:R-:W-:-:S03]  /*9220*/  UIADD3 UR13, UR13, UR5, URZ ;  /* 0x000000050d0d7290 */ /* 0x000fc6000fffe03f */
[----:B------:R-:W-:Y:S01]  /*9230*/  ULDC.64 UR4, c[0x0][0x180] ;  /* 0x0000600000047ab9 */ /* 0x000fe20000000a00 */
[----:B--2---:R-:W1:Y:S08]  /*9240*/  R2UR UR9, R4 ;  /* 0x00000000040973c2 */ /* 0x004e7000000e0000 */
[----:B---3--:R-:W1:Y:S02]  /*9250*/  R2UR UR8, R2 ;  /* 0x00000000020873c2 */ /* 0x008e6400000e0000 */
[----:B-1----:R-:W-:-:S04]  /*9260*/  UIADD3 UR9, -UR9, UR8, URZ ;  /* 0x0000000809097290 */ /* 0x002fc8000fffe13f */
[----:B------:R-:W-:Y:S02]  /*9270*/  USHF.R.S32.HI UR8, URZ, 0x1f, UR9 ;  /* 0x0000001f3f087899 */ /* 0x000fe40008011409 */
[----:B------:R-:W-:Y:S02]  /*9280*/  UIMAD.WIDE.U32 UR10, UR9, UR4, UR12 ;  /* 0x00000004090a72a5 */ /* 0x000fe4000f8e000c */
[----:B------:R-:W-:-:S04]  /*9290*/  UIMAD UR8, UR8, UR4, URZ ;  /* 0x00000004080872a4 */ /* 0x000fc8000f8e023f */
[----:B------:R-:W-:-:S04]  /*92a0*/  UIMAD UR8, UR9, UR5, UR8 ;  /* 0x00000005090872a4 */ /* 0x000fc8000f8e0208 */
[----:B------:R-:W-:Y:S01]  /*92b0*/  UIADD3 UR8, UR11, UR8, URZ ;  /* 0x000000080b087290 */ /* 0x000fe2000fffe03f */
[----:B------:R-:W-:Y:S05]  /*92c0*/  BRA `(.L_x_2014) ;  /* 0x0000003000007947 */ /* 0x000fea0003800000 */
.L_x_2013:
[----:B------:R-:W-:Y:S02]  /*92d0*/  ULDC UR10, c[0x0][0x198] ;  /* 0x00006600000a7ab9 */ /* 0x000fe40000000800 */
[----:B------:R-:W-:-:S04]  /*92e0*/  ULEA UR10, -UR10, URZ, 0x6 ;  /* 0x0000003f0a0a7291 */ /* 0x000fc8000f8e313f */
[----:B------:R-:W-:Y:S02]  /*92f0*/  USHF.R.S32.HI UR8, URZ, 0x1f, UR10 ;  /* 0x0000001f3f087899 */ /* 0x000fe4000801140a */
.L_x_2014:
[----:B------:R-:W-:Y:S01]  /*9300*/  IMAD.U32 R141, RZ, RZ, UR10 ;  /* 0x0000000aff8d7e24 */ /* 0x000fe2000f8e00ff */
[C---:B------:R-:W-:Y:S01]  /*9310*/  @!P2 IADD3 R9, P5, R134.reuse, UR10, RZ ;  /* 0x0000000a8609ac10 */ /* 0x040fe2000ffbe0ff */
[----:B------:R-:W-:Y:S01]  /*9320*/  IMAD.U32 R6, RZ, RZ, UR10 ;  /* 0x0000000aff067e24 */ /* 0x000fe2000f8e00ff */
[----:B------:R-:W-:Y:S01]  /*9330*/  @!P1 IADD3 R5, P0, R134, UR10, RZ ;  /* 0x0000000a86059c10 */ /* 0x000fe2000ff1e0ff */
[----:B------:R-:W-:Y:S01]  /*9340*/  IMAD.U32 R4, RZ, RZ, UR8 ;  /* 0x00000008ff047e24 */ /* 0x000fe2000f8e00ff */
[----:B------:R-:W-:Y:S01]  /*9350*/  @!P3 LEA R140, P6, R141, R208, 0x1 ;  /* 0x000000d08d8cb211 */ /* 0x000fe200078c08ff */
[----:B------:R-:W-:Y:S01]  /*9360*/  IMAD.U32 R7, RZ, RZ, UR21 ;  /* 0x00000015ff077e24 */ /* 0x000fe2000f8e00ff */
[----:B------:R-:W-:Y:S01]  /*9370*/  @!P2 IADD3.X R2, R133, UR8, RZ, P5, !PT ;  /* 0x000000088502ac10 */ /* 0x000fe2000affe4ff */
[----:B------:R-:W-:Y:S01]  /*9380*/  UIADD3 UR5, UP1, UP0, UR21, UR10, UR21 ;  /* 0x0000000a15057290 */ /* 0x000fe2000f83e015 */
[----:B------:R-:W-:Y:S01]  /*9390*/  @!P3 LEA.HI.X R141, R6, R207, R4, 0x1, P6 ;  /* 0x000000cf068db211 */ /* 0x000fe200030f0c04 */
[----:B------:R1:W-:Y:S01]  /*93a0*/  @P3 STS.128 [R198+0x6000], RZ ;  /* 0x006000ffc6003388 */ /* 0x0003e20000000c00 */
[----:B------:R-:W-:Y:S01]  /*93b0*/  @!P2 LEA R34, P5, R9, c[0x0][0x168], 0x1 ;  /* 0x00005a000922aa11 */ /* 0x000fe200078a08ff */
[----:B------:R-:W-:Y:S01]  /*93c0*/  UIADD3.X UR4, UR20, UR8, UR20, UP1, UP0 ;  /* 0x0000000814047290 */ /* 0x000fe20008fe0414 */
[----:B------:R-:W-:Y:S01]  /*93d0*/  @!P1 IADD3.X R4, R133, UR8, RZ, P0, !PT ;  /* 0x0000000885049c10 */ /* 0x000fe200087fe4ff */
[----:B------:R-:W-:Y:S01]  /*93e0*/  @!PT LDS RZ, [RZ] ;  /* 0x00000000fffff984 */ /* 0x000fe20000000800 */
[----:B------:R-:W-:Y:S01]  /*93f0*/  @!PT LDS RZ, [RZ] ;  /* 0x00000000fffff984 */ /* 0x000fe20000000800 */
[----:B------:R-:W-:Y:S01]  /*9400*/  @!PT LDS RZ, [RZ] ;  /* 0x00000000fffff984 */ /* 0x000fe20000000800 */
[----:B------:R1:W-:Y:S01]  /*9410*/  @!P3 LDGSTS.E.BYPASS.LTC128B.128 [R198+0x6000], [R140.64] ;  /* 0x060000008cc6bfae */ /* 0x0003e2000b901d46 */
[----:B------:R-:W-:Y:S01]  /*9420*/  @!P1 LEA R16, P0, R5, c[0x0][0x168], 0x1 ;  /* 0x00005a0005109a11 */ /* 0x000fe200078008ff */
[----:B------:R-:W-:Y:S01]  /*9430*/  BSSY B0, `(.L_x_2015) ;  /* 0x0000067000007945 */ /* 0x000fe20003800000 */
[----:B------:R-:W-:Y:S01]  /*9440*/  @!P2 LEA.HI.X R35, R9, c[0x0][0x16c], R2, 0x1, P5 ;  /* 0x00005b000923aa11 */ /* 0x000fe200028f0c02 */
[----:B------:R-:W-:Y:S01]  /*9450*/  IMAD.U32 R2, RZ, RZ, UR20 ;  /* 0x00000014ff027e24 */ /* 0x000fe2000f8e00ff */
[----:B------:R-:W-:Y:S01]  /*9460*/  @!P1 LEA.HI.X R17, R5, c[0x0][0x16c], R4, 0x1, P0 ;  /* 0x00005b0005119a11 */ /* 0x000fe200000f0c04 */
[----:B------:R-:W-:Y:S01]  /*9470*/  IMAD.U32 R5, RZ, RZ, UR21 ;  /* 0x00000015ff057e24 */ /* 0x000fe2000f8e00ff */
[----:B------:R-:W-:Y:S01]  /*9480*/  @!P3 IADD3 R7, P5, R7, UR10, RZ ;  /* 0x0000000a0707bc10 */ /* 0x000fe2000ffbe0ff */
[----:B------:R-:W-:Y:S01]  /*9490*/  IMAD.U32 R4, RZ, RZ, UR20 ;  /* 0x00000014ff047e24 */ /* 0x000fe2000f8e00ff */
[----:B------:R1:W-:Y:S01]  /*94a0*/  @P2 STS.128 [R198+0x8000], RZ ;  /* 0x008000ffc6002388 */ /* 0x0003e20000000c00 */
[----:B------:R-:W-:Y:S01]  /*94b0*/  IMAD.U32 R9, RZ, RZ, UR5 ;  /* 0x00000005ff097e24 */ /* 0x000fe2000f8e00ff */
[----:B------:R-:W-:-:S02]  /*94c0*/  @!P3 IADD3.X R2, R2, UR8, RZ, P5, !PT ;  /* 0x000000080202bc10 */ /* 0x000fc4000affe4ff */
[C---:B------:R-:W-:Y:S01]  /*94d0*/  @!P3 LEA R32, P6, R7.reuse, R208, 0x1 ;  /* 0x000000d00720b211 */ /* 0x040fe200078c08ff */
[----:B------:R-:W-:Y:S01]  /*94e0*/  @!PT LDS RZ, [RZ] ;  /* 0x00000000fffff984 */ /* 0x000fe20000000800 */
[----:B------:R-:W-:Y:S01]  /*94f0*/  @!PT LDS RZ, [RZ] ;  /* 0x00000000fffff984 */ /* 0x000fe20000000800 */
[----:B------:R-:W-:Y:S01]  /*9500*/  @!PT LDS RZ, [RZ] ;  /* 0x00000000fffff984 */ /* 0x000fe20000000800 */
[----:B------:R1:W-:Y:S01]  /*9510*/  @!P2 LDGSTS.E.BYPASS.LTC128B.128 [R198+0x8000], [R34.64+0x80] ;  /* 0x0800008022c6afae */ /* 0x0003e2000b901d46 */
[C-C-:B------:R-:W-:Y:S02]  /*9520*/  @!P2 IADD3 R8, P5, P0, R134.reuse, UR10, R5.reuse ;  /* 0x0000000a8608ac10 */ /* 0x140fe4000f8be005 */
[----:B------:R-:W-:Y:S01]  /*9530*/  @!P3 LEA.HI.X R33, R7, R207, R2, 0x1, P6 ;  /* 0x000000cf0721b211 */ /* 0x000fe200030f0c02 */
[----:B------:R-:W-:Y:S01]  /*9540*/  IMAD.U32 R2, RZ, RZ, UR20 ;  /* 0x00000014ff027e24 */ /* 0x000fe2000f8e00ff */
[----:B------:R-:W-:Y:S01]  /*9550*/  @!P2 IADD3.X R7, R133, UR8, R4, P5, P0 ;  /* 0x000000088507ac10 */ /* 0x000fe2000afe0404 */
[----:B------:R-:W-:Y:S01]  /*9560*/  IMAD.U32 R4, RZ, RZ, UR5 ;  /* 0x00000005ff047e24 */ /* 0x000fe2000f8e00ff */
[----:B------:R-:W-:Y:S01]  /*9570*/  @!P1 IADD3 R6, P5, P0, R134, UR10, R5 ;  /* 0x0000000a86069c10 */ /* 0x000fe2000f8be005 */
[----:B------:R1:W-:Y:S01]  /*9580*/  @P1 STS.128 [R198+0xa000], RZ ;  /* 0x00a000ffc6001388 */ /* 0x0003e20000000c00 */
[----:B------:R-:W-:-:S02]  /*9590*/  @!P2 LEA R18, P6, R8, c[0x0][0x168], 0x1 ;  /* 0x00005a000812aa11 */ /* 0x000fc400078c08ff */
[----:B------:R-:W-:Y:S01]  /*95a0*/  @!P1 IADD3.X R5, R133, UR8, R2, P5, P0 ;  /* 0x0000000885059c10 */ /* 0x000fe2000afe0402 */
[----:B------:R-:W-:Y:S01]  /*95b0*/  IMAD.U32 R2, RZ, RZ, UR4 ;  /* 0x00000004ff027e24 */ /* 0x000fe2000f8e00ff */
[C---:B------:R-:W-:Y:S01]  /*95c0*/  @!P1 LEA R10, P0, R6.reuse, c[0x0][0x168], 0x1 ;  /* 0x00005a00060a9a11 */ /* 0x040fe200078008ff */
[----:B------:R-:W-:Y:S01]  /*95d0*/  @!PT LDS RZ, [RZ] ;  /* 0x00000000fffff984 */ /* 0x000fe20000000800 */
[----:B------:R-:W-:Y:S01]  /*95e0*/  @!PT LDS RZ, [RZ] ;  /* 0x00000000fffff984 */ /* 0x000fe20000000800 */
[----:B------:R-:W-:Y:S01]  /*95f0*/  @!PT LDS RZ, [RZ] ;  /* 0x00000000fffff984 */ /* 0x000fe20000000800 */
[----:B------:R1:W-:Y:S01]  /*9600*/  @!P1 LDGSTS.E.BYPASS.LTC128B.128 [R198+0xa000], [R16.64+0x100] ;  /* 0x0a00010010c69fae */ /* 0x0003e2000b901d46 */
[----:B------:R-:W-:Y:S02]  /*9610*/  @!P3 LEA R142, P5, R9, R208, 0x1 ;  /* 0x000000d0098eb211 */ /* 0x000fe400078a08ff */
[----:B------:R-:W-:Y:S01]  /*9620*/  @!P1 LEA.HI.X R11, R6, c[0x0][0x16c], R5, 0x1, P0 ;  /* 0x00005b00060b9a11 */ /* 0x000fe200000f0c05 */
[----:B------:R1:W-:Y:S01]  /*9630*/  @P3 STS.128 [R198+0x6800], RZ ;  /* 0x006800ffc6003388 */ /* 0x0003e20000000c00 */
[----:B------:R-:W-:Y:S02]  /*9640*/  @!P2 IADD3 R5, P0, R134, UR5, RZ ;  /* 0x000000058605ac10 */ /* 0x000fe4000ff1e0ff */
[----:B------:R-:W-:Y:S01]  /*9650*/  @!P2 LEA.HI.X R19, R8, c[0x0][0x16c], R7, 0x1, P6 ;  /* 0x00005b000813aa11 */ /* 0x000fe200030f0c07 */
[----:B------:R-:W-:Y:S01]  /*9660*/  @!PT LDS RZ, [RZ] ;  /* 0x00000000fffff984 */ /* 0x000fe20000000800 */
[----:B------:R-:W-:Y:S01]  /*9670*/  @!PT LDS RZ, [RZ] ;  /* 0x00000000fffff984 */ /* 0x000fe20000000800 */
[----:B------:R-:W-:Y:S01]  /*9680*/  @!PT LDS RZ, [RZ] ;  /* 0x00000000fffff984 */ /* 0x000fe20000000800 */
[----:B------:R1:W-:Y:S01]  /*9690*/  @!P3 LDGSTS.E.BYPASS.LTC128B.128 [R198+0x6800], [R32.64] ;  /* 0x0680000020c6bfae */ /* 0x0003e2000b901d46 */
[----:B------:R-:W-:-:S02]  /*96a0*/  @!P3 LEA.HI.X R143, R4, R207, R2, 0x1, P5 ;  /* 0x000000cf048fb211 */ /* 0x000fc400028f0c02 */
[C---:B------:R-:W-:Y:S01]  /*96b0*/  @!P1 IADD3 R7, P5, R134.reuse, UR5, RZ ;  /* 0x0000000586079c10 */ /* 0x040fe2000ffbe0ff */
[----:B------:R-:W-:Y:S01]  /*96c0*/  UIADD3 UR5, UP0, UR21, UR5, URZ ;  /* 0x0000000515057290 */ /* 0x000fe2000ff1e03f */
[----:B------:R-:W-:Y:S01]  /*96d0*/  @!P2 IADD3.X R4, R133, UR4, RZ, P0, !PT ;  /* 0x000000048504ac10 */ /* 0x000fe200087fe4ff */
[----:B------:R1:W-:Y:S01]  /*96e0*/  @P2 STS.128 [R198+0x8800], RZ ;  /* 0x008800ffc6002388 */ /* 0x0003e20000000c00 */
[----:B------:R-:W-:Y:S02]  /*96f0*/  @!P2 LEA R144, P0, R5, c[0x0][0x168], 0x1 ;  /* 0x00005a000590aa11 */ /* 0x000fe400078008ff */
[----:B------:R-:W-:Y:S01]  /*9700*/  @!P1 IADD3.X R2, R133, UR4, RZ, P5, !PT ;  /* 0x0000000485029c10 */ /* 0x000fe2000affe4ff */
[----:B------:R-:W-:Y:S01]  /*9710*/  UIADD3.X UR4, UR20, UR4, URZ, UP0, !UPT ;  /* 0x0000000414047290 */ /* 0x000fe200087fe43f */
[----:B------:R-:W-:Y:S01]  /*9720*/  @!P1 LEA R8, P5, R7, c[0x0][0x168], 0x1 ;  /* 0x00005a0007089a11 */ /* 0x000fe200078a08ff */
[----:B------:R-:W-:Y:S01]  /*9730*/  @!PT LDS RZ, [RZ] ;  /* 0x00000000fffff984 */ /* 0x000fe20000000800 */
[----:B------:R-:W-:Y:S01]  /*9740*/  @!PT LDS RZ, [RZ] ;  /* 0x00000000fffff984 */ /* 0x000fe20000000800 */
[----:B------:R-:W-:Y:S01]  /*9750*/  @!PT LDS RZ, [RZ] ;  /* 0x00000000fffff984 */ /* 0x000fe20000000800 */
[----:B------:R1:W-:Y:S01]  /*9760*/  @!P2 LDGSTS.E.BYPASS.LTC128B.128 [R198+0x8800], [R18.64+0x80] ;  /* 0x0880008012c6afae */ /* 0x0003e2000b901d46 */
[----:B------:R-:W-:Y:S01]  /*9770*/  @!P2 LEA.HI.X R145, R5, c[0x0][0x16c], R4, 0x1, P0 ;  /* 0x00005b000591aa11 */ /* 0x000fe200000f0c04 */
[----:B------:R-:W-:Y:S01]  /*9780*/  IMAD.U32 R5, RZ, RZ, UR5 ;  /* 0x00000005ff057e24 */ /* 0x000fe2000f8e00ff */
[----:B------:R-:W-:Y:S01]  /*9790*/  @!P2 IADD3 R6, P0, R134, UR5, RZ ;  /* 0x000000058606ac10 */ /* 0x000fe2000ff1e0ff */
[----:B------:R-:W-:Y:S01]  /*97a0*/  IMAD.U32 R4, RZ, RZ, UR5 ;  /* 0x00000005ff047e24 */ /* 0x000fe2000f8e00ff */
[----:B------:R-:W-:Y:S01]  /*97b0*/  @!P1 LEA.HI.X R9, R7, c[0x0][0x16c], R2, 0x1, P5 ;  /* 0x00005b0007099a11 */ /* 0x000fe200028f0c02 */
[----:B------:R-:W-:Y:S01]  /*97c0*/  IMAD.U32 R2, RZ, RZ, UR4 ;  /* 0x00000004ff027e24 */ /* 0x000fe2000f8e00ff */
[----:B------:R-:W-:Y:S01]  /*97d0*/  @!P3 LEA R156, P5, R5, R208, 0x1 ;  /* 0x000000d0059cb211 */ /* 0x000fe200078a08ff */
[----:B------:R1:W-:Y:S01]  /*97e0*/  @P1 STS.128 [R198+0xa800], RZ ;  /* 0x00a800ffc6001388 */ /* 0x0003e20000000c00 */
[----:B------:R-:W-:-:S02]  /*97f0*/  @!P2 IADD3.X R5, R133, UR4, RZ, P0, !PT ;  /* 0x000000048505ac10 */ /* 0x000fc400087fe4ff */
[----:B------:R-:W-:Y:S01]  /*9800*/  @!P2 LEA R146, P0, R6, c[0x0][0x168], 0x1 ;  /* 0x00005a000692aa11 */ /* 0x000fe200078008ff */
[----:B------:R-:W-:Y:S01]  /*9810*/  @!PT LDS RZ, [RZ] ;  /* 0x00000000fffff984 */ /* 0x000fe20000000800 */
[----:B------:R-:W-:Y:S01]  /*9820*/  @!PT LDS RZ, [RZ] ;  /* 0x00000000fffff984 */ /* 0x000fe20000000800 */
[----:B------:R-:W-:Y:S01]  /*9830*/  @!PT LDS RZ, [RZ] ;  /* 0x00000000fffff984 */ /* 0x000fe20000000800 */
[----:B------:R1:W-:Y:S01]  /*9840*/  @!P1 LDGSTS.E.BYPASS.LTC128B.128 [R198+0xa800], [R10.64+0x100] ;  /* 0x0a8001000ac69fae */ /* 0x0003e2000b901d46 */
[----:B------:R-:W-:Y:S02]  /*9850*/  @!P3 LEA.HI.X R157, R4, R207, R2, 0x1, P5 ;  /* 0x000000cf049db211 */ /* 0x000fe400028f0c02 */
[----:B------:R-:W-:Y:S01]  /*9860*/  @!P2 LEA.HI.X R147, R6, c[0x0][0x16c], R5, 0x1, P0 ;  /* 0x00005b000693aa11 */ /* 0x000fe200000f0c05 */
        /* <DEDUP_REMOVED lines=27> */
[----:B------:R-:W-:-:S04]  /*9a20*/  IADD3 R134, P0, R134, UR5, RZ ;  /* 0x0000000586867c10 */ /* 0x000fc8000ff1e0ff */
[----:B------:R-:W-:Y:S02]  /*9a30*/  IADD3.X R133, R133, UR4, RZ, P0, !PT ;  /* 0x0000000485857c10 */ /* 0x000fe400087fe4ff */
[----:B------:R-:W-:-:S04]  /*9a40*/  LEA R4, P0, R134, c[0x0][0x168], 0x1 ;  /* 0x00005a0086047a11 */ /* 0x000fc800078008ff */
[----:B------:R-:W-:-:S05]  /*9a50*/  LEA.HI.X R5, R134, c[0x0][0x16c], R133, 0x1, P0 ;  /* 0x00005b0086057a11 */ /* 0x000fca00000f0c85 */
[----:B------:R-:W-:Y:S01]  /*9a60*/  @!PT LDS RZ, [RZ] ;  /* 0x00000000fffff984 */ /* 0x000fe20000000800 */
[----:B------:R-:W-:Y:S01]  /*9a70*/  @!PT LDS RZ, [RZ] ;  /* 0x00000000fffff984 */ /* 0x000fe20000000800 */
[----:B------:R-:W-:Y:S01]  /*9a80*/  @!PT LDS RZ, [RZ] ;  /* 0x00000000fffff984 */ /* 0x000fe20000000800 */
[----:B------:R2:W-:Y:S04]  /*9a90*/  LDGSTS.E.BYPASS.LTC128B.128 [R198+0xb800], [R4.64+0x100] ;  /* 0x0b80010004c67fae */ /* 0x0005e8000b901d46 */
.L_x_2016:
[----:B------:R-:W-:Y:S05]  /*9aa0*/  BSYNC B0 ;  /* 0x0000000000007941 */ /* 0x000fea0003800000 */
.L_x_2015:
[----:B------:R-:W0:Y:S01]  /*9ab0*/  LDGDEPBAR ;  /* 0x00000000000079af */ /* 0x000e220000000000 */
[----:B--2---:R-:W-:Y:S01]  /*9ac0*/  IMAD.U32 R5, RZ, RZ, UR10 ;  /* 0x0000000aff057e24 */ /* 0x004fe2000f8e00ff */
[----:B------:R-:W-:Y:S01]  /*9ad0*/  MOV R2, UR8 ;  /* 0x0000000800027c02 */ /* 0x000fe20008000f00 */
[----:B------:R-:W-:-:S03]  /*9ae0*/  IMAD.U32 R4, RZ, RZ, UR10 ;  /* 0x0000000aff047e24 */ /* 0x000fc6000f8e00ff */
[----:B------:R-:W-:-:S04]  /*9af0*/  LEA R208, P0, R5, R208, 0x1 ;  /* 0x000000d005d07211 */ /* 0x000fc800078008ff */
[----:B------:R-:W-:Y:S02]  /*9b00*/  LEA.HI.X R207, R4, R207, R2, 0x1, P0 ;  /* 0x000000cf04cf7211 */ /* 0x000fe400000f0c02 */
.L_x_2012:
[----:B------:R-:W-:Y:S01]  /*9b10*/  FMNMX.FTZ R5, R132, R28, !PT ;  /* 0x0000001c84057209 */ /* 0x000fe20007810000 */
[----:B-1----:R-:W-:Y:S01]  /*9b20*/  LDSM.16.MT88.4 R16, [R188+0xc000] ;  /* 0x00c00000bc10783b */ /* 0x002fe20000004200 */
[----:B------:R-:W-:Y:S02]  /*9b30*/  FMNMX.FTZ R2, R3, R0, !PT ;  /* 0x0000000003027209 */ /* 0x000fe40007810000 */
[----:B------:R-:W-:Y:S01]  /*9b40*/  FMNMX.FTZ R5, R26, R5, !PT ;  /* 0x000000051a057209 */ /* 0x000fe20007810000 */
[----:B------:R-:W-:Y:S01]  /*9b50*/  LDSM.16.MT88.4 R8, [R185+0xc000] ;  /* 0x00c00000b908783b */ /* 0x000fe20000004200 */
[----:B------:R-:W-:Y:S02]  /*9b60*/  FMNMX.FTZ R2, R29, R2, !PT ;  /* 0x000000021d027209 */ /* 0x000fe40007810000 */
[----:B------:R-:W-:Y:S01]  /*9b70*/  FMNMX.FTZ R5, R30, R5, !PT ;  /* 0x000000051e057209 */ /* 0x000fe20007810000 */
[----:B------:R-:W-:Y:S01]  /*9b80*/  LDSM.16.MT88.4 R32, [R185+0xc800] ;  /* 0x00c80000b920783b */ /* 0x000fe20000004200 */
        /* <DEDUP_REMOVED lines=26> */
[----:B------:R-:W-:-:S03]  /*9d30*/  FMNMX.FTZ R7, R149, R2, !PT ;  /* 0x0000000295077209 */ /* 0x000fc60007810000 */
[----:B------:R-:W1:Y:S04]  /*9d40*/  SHFL.BFLY PT, R5, R4, 0x2, 0x1f ;  /* 0x0c401f0004057f89 */ /* 0x000e6800000e0000 */
[----:B------:R-:W2:Y:S01]  /*9d50*/  SHFL.BFLY PT, R2, R7, 0x2, 0x1f ;  /* 0x0c401f0007027f89 */ /* 0x000ea200000e0000 */
[----:B-1----:R-:W-:Y:S02]  /*9d60*/  FMNMX.FTZ R5, R4, R5, !PT ;  /* 0x0000000504057209 */ /* 0x002fe40007810000 */
[----:B--2---:R-:W-:-:S03]  /*9d70*/  FMNMX.FTZ R2, R7, R2, !PT ;  /* 0x0000000207027209 */ /* 0x004fc60007810000 */
[----:B------:R-:W1:Y:S04]  /*9d80*/  SHFL.BFLY PT, R146, R5, 0x1, 0x1f ;  /* 0x0c201f0005927f89 */ /* 0x000e6800000e0000 */
[----:B------:R-:W2:Y:S01]  /*9d90*/  SHFL.BFLY PT, R145, R2, 0x1, 0x1f ;  /* 0x0c201f0002917f89 */ /* 0x000ea200000e0000 */
[----:B-1----:R-:W-:Y:S02]  /*9da0*/  FMNMX.FTZ R146, R5, R146, !PT ;  /* 0x0000009205927209 */ /* 0x002fe40007810000 */
[----:B--2---:R-:W-:-:S03]  /*9db0*/  FMNMX.FTZ R145, R2, R145, !PT ;  /* 0x0000009102917209 */ /* 0x004fc60007810000 */
[C---:B------:R-:W-:Y:S01]  /*9dc0*/  FMUL.FTZ R153, R146.reuse, c[0x0][0x23c] ;  /* 0x00008f0092997a20 */ /* 0x040fe20000410000 */
[C---:B------:R-:W-:Y:S02]  /*9dd0*/  FSETP.NEU.FTZ.AND P1, PT, R146.reuse, -INF , PT ;  /* 0xff8000009200780b */ /* 0x040fe40003f3d000 */
[C---:B------:R-:W-:Y:S01]  /*9de0*/  FSETP.NEU.FTZ.AND P0, PT, R145.reuse, -INF , PT ;  /* 0xff8000009100780b */ /* 0x040fe20003f1d000 */
[----:B------:R-:W-:Y:S01]  /*9df0*/  FMUL.FTZ R150, R145, c[0x0][0x23c] ;  /* 0x00008f0091967a20 */ /* 0x000fe20000410000 */
[----:B------:R-:W-:Y:S02]  /*9e00*/  FSEL R153, R153, RZ, P1 ;  /* 0x000000ff99997208 */ /* 0x000fe40000800000 */
[----:B------:R-:W-:Y:S02]  /*9e10*/  FSEL R5, R146, RZ, P1 ;  /* 0x000000ff92057208 */ /* 0x000fe40000800000 */
[----:B------:R-:W-:Y:S01]  /*9e20*/  FSEL R150, R150, RZ, P0 ;  /* 0x000000ff96967208 */ /* 0x000fe20000000000 */
[----:B------:R-:W-:Y:S01]  /*9e30*/  FFMA.FTZ R141, R12, c[0x0][0x23c], -R153 ;  /* 0x00008f000c8d7a23 */ /* 0x000fe20000010899 */
[----:B------:R-:W-:Y:S01]  /*9e40*/  FSEL R6, R145, RZ, P0 ;  /* 0x000000ff91067208 */ /* 0x000fe20000000000 */
[----:B------:R-:W-:-:S02]  /*9e50*/  FADD.FTZ R4, R132, -R5 ;  /* 0x8000000584047221 */ /* 0x000fc40000010000 */
[----:B------:R-:W-:Y:S01]  /*9e60*/  FFMA.FTZ R147, R15, c[0x0][0x23c], -R150 ;  /* 0x00008f000f937a23 */ /* 0x000fe20000010896 */
[----:B------:R-:W-:Y:S01]  /*9e70*/  LDSM.16.MT88.4 R132, [R186+0xc800] ;  /* 0x00c80000ba84783b */ /* 0x000fe20000004200 */
[----:B------:R-:W-:Y:S01]  /*9e80*/  FADD.FTZ R6, R3, -R6 ;  /* 0x8000000603067221 */ /* 0x000fe20000010000 */
[----:B------:R-:W-:Y:S01]  /*9e90*/  MUFU.EX2 R141, R141 ;  /* 0x0000008d008d7308 */ /* 0x000fe20000000800 */
[--C-:B------:R-:W-:Y:S01]  /*9ea0*/  FFMA.FTZ R140, R0, c[0x0][0x23c], -R150.reuse ;  /* 0x00008f00008c7a23 */ /* 0x100fe20000010896 */
[----:B------:R-:W1:Y:S01]  /*9eb0*/  LDSM.16.MT88.4 R12, [R186+0xc000] ;  /* 0x00c00000ba0c783b */ /* 0x000e620000004200 */
[--C-:B------:R-:W-:Y:S02]  /*9ec0*/  FFMA.FTZ R144, R28, c[0x0][0x23c], -R153.reuse ;  /* 0x00008f001c907a23 */ /* 0x100fe40000010899 */
[--C-:B------:R-:W-:Y:S02]  /*9ed0*/  FFMA.FTZ R143, R26, c[0x0][0x23c], -R153.reuse ;  /* 0x00008f001a8f7a23 */ /* 0x100fe40000010899 */
[----:B------:R-:W-:Y:S01]  /*9ee0*/  FFMA.FTZ R142, R30, c[0x0][0x23c], -R153 ;  /* 0x00008f001e8e7a23 */ /* 0x000fe20000010899 */
[----:B------:R-:W-:Y:S01]  /*9ef0*/  MUFU.EX2 R140, R140 ;  /* 0x0000008c008c7308 */ /* 0x000fe20000000800 */
[----:B------:R-:W-:-:S02]  /*9f00*/  FFMA.FTZ R2, R29, c[0x0][0x23c], -R150 ;  /* 0x00008f001d027a23 */ /* 0x000fc40000010896 */
[----:B------:R-:W-:Y:S02]  /*9f10*/  FFMA.FTZ R0, R31, c[0x0][0x23c], -R150 ;  /* 0x00008f001f007a23 */ /* 0x000fe40000010896 */
[----:B------:R-:W-:Y:S01]  /*9f20*/  FMUL.FTZ R148, R4, c[0x0][0x23c] ;  /* 0x00008f0004947a20 */ /* 0x000fe20000410000 */
[----:B------:R-:W-:Y:S01]  /*9f30*/  LDSM.16.MT88.4 R28, [R184+0xc800] ;  /* 0x00c80000b81c783b */ /* 0x000fe20000004200 */
[----:B------:R-:W-:Y:S01]  /*9f40*/  FMUL.FTZ R3, R6, c[0x0][0x23c] ;  /* 0x00008f0006037a20 */ /* 0x000fe20000410000 */
[----:B------:R-:W-:Y:S01]  /*9f50*/  MUFU.EX2 R144, R144 ;  /* 0x0000009000907308 */ /* 0x000fe20000000800 */
[--C-:B------:R-:W-:Y:S02]  /*9f60*/  FFMA.FTZ R155, R160, c[0x0][0x23c], -R153.reuse ;  /* 0x00008f00a09b7a23 */ /* 0x100fe40000010899 */
[--C-:B------:R-:W-:Y:S02]  /*9f70*/  FFMA.FTZ R156, R24, c[0x0][0x23c], -R153.reuse ;  /* 0x00008f00189c7a23 */ /* 0x100fe40000010899 */
[----:B------:R-:W-:-:S02]  /*9f80*/  FFMA.FTZ R157, R22, c[0x0][0x23c], -R153 ;  /* 0x00008f00169d7a23 */ /* 0x000fc40000010899 */
[--C-:B------:R-:W-:Y:S01]  /*9f90*/  FFMA.FTZ R158, R20, c[0x0][0x23c], -R153.reuse ;  /* 0x00008f00149e7a23 */ /* 0x100fe20000010899 */
[----:B------:R-:W2:Y:S01]  /*9fa0*/  MUFU.EX2 R143, R143 ;  /* 0x0000008f008f7308 */ /* 0x000ea20000000800 */
[--C-:B------:R-:W-:Y:S02]  /*9fb0*/  FFMA.FTZ R159, R25, c[0x0][0x23c], -R150.reuse ;  /* 0x00008f00199f7a23 */ /* 0x100fe40000010896 */
[--C-:B------:R-:W-:Y:S02]  /*9fc0*/  FFMA.FTZ R162, R27, c[0x0][0x23c], -R150.reuse ;  /* 0x00008f001ba27a23 */ /* 0x100fe40000010896 */
[--C-:B------:R-:W-:Y:S01]  /*9fd0*/  FFMA.FTZ R160, R23, c[0x0][0x23c], -R150.reuse ;  /* 0x00008f0017a07a23 */ /* 0x100fe20000010896 */
[----:B------:R-:W-:Y:S01]  /*9fe0*/  LDSM.16.MT88.4 R24, [R188+0xe800] ;  /* 0x00e80000bc18783b */ /* 0x000fe20000004200 */
[----:B------:R-:W-:Y:S01]  /*9ff0*/  FFMA.FTZ R161, R21, c[0x0][0x23c], -R150 ;  /* 0x00008f0015a17a23 */ /* 0x000fe20000010896 */
[----:B------:R-:W3:Y:S01]  /*a000*/  MUFU.EX2 R142, R142 ;  /* 0x0000008e008e7308 */ /* 0x000ee20000000800 */
[--C-:B------:R-:W-:Y:S01]  /*a010*/  FFMA.FTZ R164, R168, c[0x0][0x23c], -R153.reuse ;  /* 0x00008f00a8a47a23 */ /* 0x100fe20000010899 */
[----:B------:R-:W-:Y:S01]  /*a020*/  LDSM.16.MT88.4 R20, [R186+0xe800] ;  /* 0x00e80000ba14783b */ /* 0x000fe20000004200 */
[----:B------:R-:W-:-:S02]  /*a030*/  FFMA.FTZ R167, R170, c[0x0][0x23c], -R153 ;  /* 0x00008f00aaa77a23 */ /* 0x000fc40000010899 */
[--C-:B------:R-:W-:Y:S02]  /*a040*/  FFMA.FTZ R165, R210, c[0x0][0x23c], -R153.reuse ;  /* 0x00008f00d2a57a23 */ /* 0x100fe40000010899 */
[----:B------:R-:W-:Y:S01]  /*a050*/  FFMA.FTZ R166, R206, c[0x0][0x23c], -R153 ;  /* 0x00008f00cea67a23 */ /* 0x000fe20000010899 */
[----:B------:R-:W4:Y:S01]  /*a060*/  MUFU.EX2 R2, R2 ;  /* 0x0000000200027308 */ /* 0x000f220000000800 */
[----:B--2---:R-:W-:Y:S01]  /*a070*/  F2FP.PACK_AB R4, R143, R144 ;  /* 0x000000908f04723e */ /* 0x004fe200000000ff */
[--C-:B------:R-:W-:Y:S02]  /*a080*/  FFMA.FTZ R168, R171, c[0x0][0x23c], -R150.reuse ;  /* 0x00008f00aba87a23 */ /* 0x100fe40000010896 */
[--C-:B------:R-:W-:Y:S02]  /*a090*/  FFMA.FTZ R169, R169, c[0x0][0x23c], -R150.reuse ;  /* 0x00008f00a9a97a23 */ /* 0x100fe40000010896 */
[--C-:B------:R-:W-:Y:S02]  /*a0a0*/  FFMA.FTZ R170, R205, c[0x0][0x23c], -R150.reuse ;  /* 0x00008f00cdaa7a23 */ /* 0x100fe40000010896 */
[----:B------:R-:W-:Y:S01]  /*a0b0*/  MUFU.EX2 R0, R0 ;  /* 0x0000000000007308 */ /* 0x000fe20000000800 */
[----:B---3--:R-:W-:Y:S01]  /*a0c0*/  F2FP.PACK_AB R6, R141, R142 ;  /* 0x0000008e8d06723e */ /* 0x008fe200000000ff */
[----:B------:R-:W-:-:S02]  /*a0d0*/  FFMA.FTZ R163, R163, c[0x0][0x23c], -R150 ;  /* 0x00008f00a3a37a23 */ /* 0x000fc40000010896 */
[--C-:B------:R-:W-:Y:S02]  /*a0e0*/  FFMA.FTZ R171, R152, c[0x0][0x23c], -R153.reuse ;  /* 0x00008f0098ab7a23 */ /* 0x100fe40000010899 */
[--C-:B------:R-:W-:Y:S02]  /*a0f0*/  FFMA.FTZ R154, R154, c[0x0][0x23c], -R153.reuse ;  /* 0x00008f009a9a7a23 */ /* 0x100fe40000010899 */
[----:B------:R-:W2:Y:S01]  /*a100*/  MUFU.EX2 R147, R147 ;  /* 0x0000009300937308 */ /* 0x000ea20000000800 */
[----:B----4-:R-:W-:Y:S01]  /*a110*/  F2FP.PACK_AB R5, R2, R140 ;  /* 0x0000008c0205723e */ /* 0x010fe200000000ff */
[----:B------:R-:W-:Y:S02]  /*a120*/  FFMA.FTZ R152, R138, c[0x0][0x23c], -R153 ;  /* 0x00008f008a987a23 */ /* 0x000fe40000010899 */
[--C-:B------:R-:W-:Y:S02]  /*a130*/  FFMA.FTZ R151, R151, c[0x0][0x23c], -R150.reuse ;  /* 0x00008f0097977a23 */ /* 0x100fe40000010896 */
[----:B------:R-:W-:-:S02]  /*a140*/  FFMA.FTZ R206, R139, c[0x0][0x23c], -R150 ;  /* 0x00008f008bce7a23 */ /* 0x000fc40000010896 */
[----:B------:R-:W3:Y:S01]  /*a150*/  MUFU.EX2 R148, R148 ;  /* 0x0000009400947308 */ /* 0x000ee20000000800 */
[--C-:B------:R-:W-:Y:S02]  /*a160*/  FFMA.FTZ R205, R137, c[0x0][0x23c], -R150.reuse ;  /* 0x00008f0089cd7a23 */ /* 0x100fe40000010896 */
[----:B------:R-:W-:Y:S02]  /*a170*/  FFMA.FTZ R153, R136, c[0x0][0x23c], -R153 ;  /* 0x00008f0088997a23 */ /* 0x000fe40000010899 */
[----:B------:R-:W-:Y:S01]  /*a180*/  FFMA.FTZ R150, R149, c[0x0][0x23c], -R150 ;  /* 0x00008f0095967a23 */ /* 0x000fe20000010896 */
[----:B------:R-:W-:Y:S02]  /*a190*/  LDSM.16.MT88.4 R136, [R186+0xd800] ;  /* 0x00d80000ba88783b */ /* 0x000fe40000004200 */
[----:B------:R-:W4:Y:S01]  /*a1a0*/  MUFU.EX2 R3, R3 ;  /* 0x0000000300037308 */ /* 0x000f220000000800 */
[----:B--2---:R-:W-:Y:S01]  /*a1b0*/  F2FP.PACK_AB R7, R147, R0 ;  /* 0x000000009307723e */ /* 0x004fe200000000ff */
[----:B---3--:R-:W-:-:S06]  /*a1c0*/  FMUL.FTZ R120, R120, R148 ;  /* 0x0000009478787220 */ /* 0x008fcc0000410000 */
[----:B------:R-:W-:Y:S01]  /*a1d0*/  MUFU.EX2 R155, R155 ;  /* 0x0000009b009b7308 */ /* 0x000fe20000000800 */
[-C--:B------:R-:W-:Y:S02]  /*a1e0*/  FMUL.FTZ R121, R121, R148.reuse ;  /* 0x0000009479797220 */ /* 0x080fe40000410000 */
[-C--:B------:R-:W-:Y:S02]  /*a1f0*/  FMUL.FTZ R116, R116, R148.reuse ;  /* 0x0000009474747220 */ /* 0x080fe40000410000 */
[----:B------:R-:W-:Y:S02]  /*a200*/  FMUL.FTZ R117, R117, R148 ;  /* 0x0000009475757220 */ /* 0x000fe40000410000 */
[-C--:B----4-:R-:W-:Y:S01]  /*a210*/  FMUL.FTZ R122, R122, R3.reuse ;  /* 0x000000037a7a7220 */ /* 0x090fe20000410000 */
[----:B------:R-:W2:Y:S01]  /*a220*/  MUFU.EX2 R156, R156 ;  /* 0x0000009c009c7308 */ /* 0x000ea20000000800 */
[-C--:B------:R-:W-:Y:S02]  /*a230*/  FMUL.FTZ R123, R123, R3.reuse ;  /* 0x000000037b7b7220 */ /* 0x080fe40000410000 */
[----:B------:R-:W-:-:S02]  /*a240*/  FMUL.FTZ R118, R118, R3 ;  /* 0x0000000376767220 */ /* 0x000fc40000410000 */
[-C--:B------:R-:W-:Y:S02]  /*a250*/  FMUL.FTZ R119, R119, R3.reuse ;  /* 0x0000000377777220 */ /* 0x080fe40000410000 */
[-C--:B------:R-:W-:Y:S01]  /*a260*/  FMUL.FTZ R128, R128, R148.reuse ;  /* 0x0000009480807220 */ /* 0x080fe20000410000 */
[C---:B-1----:R-:W-:Y:S01]  /*a270*/  HMMA.16816.F32 R120, R4.reuse, R12, R120 ;  /* 0x0000000c0478723c */ /* 0x042fe20000001878 */
[-C--:B------:R-:W-:Y:S01]  /*a280*/  FMUL.FTZ R129, R129, R148.reuse ;  /* 0x0000009481817220 */ /* 0x080fe20000410000 */
[----:B------:R-:W-:Y:S01]  /*a290*/  MUFU.EX2 R157, R157 ;  /* 0x0000009d009d7308 */ /* 0x000fe20000000800 */
[-C--:B------:R-:W-:Y:S02]  /*a2a0*/  FMUL.FTZ R130, R130, R3.reuse ;  /* 0x0000000382827220 */ /* 0x080fe40000410000 */
[-C--:B------:R-:W-:Y:S02]  /*a2b0*/  FMUL.FTZ R131, R131, R3.reuse ;  /* 0x0000000383837220 */ /* 0x080fe40000410000 */
[-C--:B------:R-:W-:Y:S01]  /*a2c0*/  FMUL.FTZ R124, R124, R148.reuse ;  /* 0x000000947c7c7220 */ /* 0x080fe20000410000 */
[----:B------:R-:W-:Y:S01]  /*a2d0*/  HMMA.16816.F32 R116, R4, R14, R116 ;  /* 0x0000000e0474723c */ /* 0x000fe20000001874 */
[----:B------:R-:W1:Y:S01]  /*a2e0*/  LDSM.16.MT88.4 R12, [R188+0xe000] ;  /* 0x00e00000bc0c783b */ /* 0x000e620000004200 */
[----:B------:R-:W-:Y:S01]  /*a2f0*/  FMUL.FTZ R125, R125, R148 ;  /* 0x000000947d7d7220 */ /* 0x000fe20000410000 */
[----:B------:R-:W-:Y:S01]  /*a300*/  MUFU.EX2 R158, R158 ;  /* 0x0000009e009e7308 */ /* 0x000fe20000000800 */
[----:B------:R-:W-:-:S02]  /*a310*/  FMUL.FTZ R126, R126, R3 ;  /* 0x000000037e7e7220 */ /* 0x000fc40000410000 */
[-C--:B------:R-:W-:Y:S02]  /*a320*/  FMUL.FTZ R127, R127, R3.reuse ;  /* 0x000000037f7f7220 */ /* 0x080fe40000410000 */
[-C--:B------:R-:W-:Y:S01]  /*a330*/  FMUL.FTZ R112, R112, R148.reuse ;  /* 0x0000009470707220 */ /* 0x080fe20000410000 */
[C---:B------:R-:W-:Y:S01]  /*a340*/  HMMA.16816.F32 R128, R4.reuse, R16, R128 ;  /* 0x000000100480723c */ /* 0x040fe20000001880 */
[-C--:B------:R-:W-:Y:S01]  /*a350*/  FMUL.FTZ R113, R113, R148.reuse ;  /* 0x0000009471717220 */ /* 0x080fe20000410000 */
[----:B------:R-:W-:Y:S01]  /*a360*/  MUFU.EX2 R159, R159 ;  /* 0x0000009f009f7308 */ /* 0x000fe20000000800 */
[-C--:B------:R-:W-:Y:S02]  /*a370*/  FMUL.FTZ R114, R114, R3.reuse ;  /* 0x0000000372727220 */ /* 0x080fe40000410000 */
[-C--:B------:R-:W-:Y:S02]  /*a380*/  FMUL.FTZ R115, R115, R3.reuse ;  /* 0x0000000373737220 */ /* 0x080fe40000410000 */
[-C--:B------:R-:W-:Y:S01]  /*a390*/  FMUL.FTZ R108, R108, R148.reuse ;  /* 0x000000946c6c7220 */ /* 0x080fe20000410000 */
[----:B------:R-:W-:Y:S01]  /*a3a0*/  HMMA.16816.F32 R124, R4, R18, R124 ;  /* 0x00000012047c723c */ /* 0x000fe2000000187c */
[----:B------:R-:W-:Y:S01]  /*a3b0*/  FMUL.FTZ R109, R109, R148 ;  /* 0x000000946d6d7220 */ /* 0x000fe20000410000 */
[----:B------:R-:W3:Y:S01]  /*a3c0*/  LDSM.16.MT88.4 R16, [R184+0xc000] ;  /* 0x00c00000b810783b */ /* 0x000ee20000004200 */
[-C--:B------:R-:W-:Y:S01]  /*a3d0*/  FMUL.FTZ R110, R110, R3.reuse ;  /* 0x000000036e6e7220 */ /* 0x080fe20000410000 */
[----:B------:R-:W4:Y:S01]  /*a3e0*/  MUFU.EX2 R162, R162 ;  /* 0x000000a200a27308 */ /* 0x000f220000000800 */
[----:B------:R-:W-:-:S02]  /*a3f0*/  FMUL.FTZ R111, R111, R3 ;  /* 0x000000036f6f7220 */ /* 0x000fc40000410000 */
[-C--:B------:R-:W-:Y:S01]  /*a400*/  FMUL.FTZ R36, R36, R148.reuse ;  /* 0x0000009424247220 */ /* 0x080fe20000410000 */
[C---:B------:R-:W-:Y:S01]  /*a410*/  HMMA.16816.F32 R112, R4.reuse, R8, R112 ;  /* 0x000000080470723c */ /* 0x040fe20000001870 */
[-C--:B------:R-:W-:Y:S02]  /*a420*/  FMUL.FTZ R37, R37, R148.reuse ;  /* 0x0000009425257220 */ /* 0x080fe40000410000 */
[-C--:B------:R-:W-:Y:S01]  /*a430*/  FMUL.FTZ R38, R38, R3.reuse ;  /* 0x0000000326267220 */ /* 0x080fe20000410000 */
[----:B------:R-:W-:Y:S01]  /*a440*/  MUFU.EX2 R160, R160 ;  /* 0x000000a000a07308 */ /* 0x000fe20000000800 */
[----:B------:R-:W-:Y:S02]  /*a450*/  FMUL.FTZ R39, R39, R3 ;  /* 0x0000000327277220 */ /* 0x000fe40000410000 */
[-C--:B------:R-:W-:Y:S01]  /*a460*/  FMUL.FTZ R40, R40, R148.reuse ;  /* 0x0000009428287220 */ /* 0x080fe20000410000 */
[----:B------:R-:W-:Y:S01]  /*a470*/  HMMA.16816.F32 R108, R4, R10, R108 ;  /* 0x0000000a046c723c */ /* 0x000fe2000000186c */
[----:B------:R-:W5:Y:S01]  /*a480*/  LDSM.16.MT88.4 R8, [R186+0xe000] ;  /* 0x00e00000ba08783b */ /* 0x000f620000004200 */
[----:B------:R-:W-:-:S02]  /*a490*/  FMUL.FTZ R41, R41, R148 ;  /* 0x0000009429297220 */ /* 0x000fc40000410000 */
[-C--:B------:R-:W-:Y:S01]  /*a4a0*/  FMUL.FTZ R42, R42, R3.reuse ;  /* 0x000000032a2a7220 */ /* 0x080fe20000410000 */
[----:B------:R-:W2:Y:S01]  /*a4b0*/  MUFU.EX2 R161, R161 ;  /* 0x000000a100a17308 */ /* 0x000ea20000000800 */
[-C--:B------:R-:W-:Y:S02]  /*a4c0*/  FMUL.FTZ R43, R43, R3.reuse ;  /* 0x000000032b2b7220 */ /* 0x080fe40000410000 */
[C---:B-1----:R-:W-:Y:S01]  /*a4d0*/  HMMA.16816.F32 R36, R4.reuse, R12, R36 ;  /* 0x0000000c0424723c */ /* 0x042fe20000001824 */
[-C--:B------:R-:W-:Y:S02]  /*a4e0*/  FMUL.FTZ R104, R104, R148.reuse ;  /* 0x0000009468687220 */ /* 0x080fe40000410000 */
[-C--:B------:R-:W-:Y:S02]  /*a4f0*/  FMUL.FTZ R105, R105, R148.reuse ;  /* 0x0000009469697220 */ /* 0x080fe40000410000 */
[-C--:B------:R-:W-:Y:S01]  /*a500*/  FMUL.FTZ R106, R106, R3.reuse ;  /* 0x000000036a6a7220 */ /* 0x080fe20000410000 */
[----:B------:R-:W1:Y:S01]  /*a510*/  MUFU.EX2 R164, R164 ;  /* 0x000000a400a47308 */ /* 0x000e620000000800 */
[----:B------:R-:W-:Y:S01]  /*a520*/  FMUL.FTZ R107, R107, R3 ;  /* 0x000000036b6b7220 */ /* 0x000fe20000410000 */
[----:B------:R-:W-:Y:S01]  /*a530*/  HMMA.16816.F32 R40, R4, R14, R40 ;  /* 0x0000000e0428723c */ /* 0x000fe20000001828 */
[----:B------:R-:W1:Y:S01]  /*a540*/  LDSM.16.MT88.4 R12, [R184+0xe000] ;  /* 0x00e00000b80c783b */ /* 0x000e620000004200 */
[----:B------:R-:W-:-:S02]  /*a550*/  FMUL.FTZ R100, R100, R148 ;  /* 0x0000009464647220 */ /* 0x000fc40000410000 */
[-C--:B------:R-:W-:Y:S02]  /*a560*/  FMUL.FTZ R101, R101, R148.reuse ;  /* 0x0000009465657220 */ /* 0x080fe40000410000 */
[-C--:B------:R-:W-:Y:S01]  /*a570*/  FMUL.FTZ R102, R102, R3.reuse ;  /* 0x0000000366667220 */ /* 0x080fe20000410000 */
[----:B------:R-:W1:Y:S01]  /*a580*/  MUFU.EX2 R167, R167 ;  /* 0x000000a700a77308 */ /* 0x000e620000000800 */
[-C--:B------:R-:W-:Y:S02]  /*a590*/  FMUL.FTZ R103, R103, R3.reuse ;  /* 0x0000000367677220 */ /* 0x080fe40000410000 */
[-C--:B------:R-:W-:Y:S01]  /*a5a0*/  FMUL.FTZ R44, R44, R148.reuse ;  /* 0x000000942c2c7220 */ /* 0x080fe20000410000 */
[----:B---3--:R-:W-:Y:S01]  /*a5b0*/  HMMA.16816.F32 R104, R4, R16, R104 ;  /* 0x000000100468723c */ /* 0x008fe20000001868 */
[----:B------:R-:W-:Y:S02]  /*a5c0*/  FMUL.FTZ R45, R45, R148 ;  /* 0x000000942d2d7220 */ /* 0x000fe40000410000 */
[-C--:B------:R-:W-:Y:S01]  /*a5d0*/  FMUL.FTZ R46, R46, R3.reuse ;  /* 0x000000032e2e7220 */ /* 0x080fe20000410000 */
[----:B------:R-:W3:Y:S01]  /*a5e0*/  MUFU.EX2 R165, R165 ;  /* 0x000000a500a57308 */ /* 0x000ee20000000800 */
[----:B------:R-:W-:-:S02]  /*a5f0*/  FMUL.FTZ R47, R47, R3 ;  /* 0x000000032f2f7220 */ /* 0x000fc40000410000 */
[-C--:B------:R-:W-:Y:S01]  /*a600*/  FMUL.FTZ R48, R48, R148.reuse ;  /* 0x0000009430307220 */ /* 0x080fe20000410000 */
[C---:B------:R-:W-:Y:S01]  /*a610*/  HMMA.16816.F32 R100, R4.reuse, R18, R100 ;  /* 0x000000120464723c */ /* 0x040fe20000001864 */
[-C--:B------:R-:W-:Y:S01]  /*a620*/  FMUL.FTZ R49, R49, R148.reuse ;  /* 0x0000009431317220 */ /* 0x080fe20000410000 */
[----:B------:R-:W2:Y:S01]  /*a630*/  LDSM.16.MT88.4 R16, [R185+0xe000] ;  /* 0x00e00000b910783b */ /* 0x000ea20000004200 */
[-C--:B------:R-:W-:Y:S01]  /*a640*/  FMUL.FTZ R50, R50, R3.reuse ;  /* 0x0000000332327220 */ /* 0x080fe20000410000 */
[----:B------:R-:W1:Y:S01]  /*a650*/  MUFU.EX2 R166, R166 ;  /* 0x000000a600a67308 */ /* 0x000e620000000800 */
[----:B------:R-:W-:Y:S02]  /*a660*/  FMUL.FTZ R51, R51, R3 ;  /* 0x0000000333337220 */ /* 0x000fe40000410000 */
[-C--:B------:R-:W-:Y:S01]  /*a670*/  FMUL.FTZ R60, R60, R148.reuse ;  /* 0x000000943c3c7220 */ /* 0x080fe20000410000 */
[----:B-----5:R-:W-:Y:S01]  /*a680*/  HMMA.16816.F32 R44, R4, R8, R44 ;  /* 0x00000008042c723c */ /* 0x020fe2000000182c */
[----:B------:R-:W-:-:S02]  /*a690*/  FMUL.FTZ R61, R61, R148 ;  /* 0x000000943d3d7220 */ /* 0x000fc40000410000 */
[-C--:B------:R-:W-:Y:S01]  /*a6a0*/  FMUL.FTZ R62, R62, R3.reuse ;  /* 0x000000033e3e7220 */ /* 0x080fe20000410000 */
[----:B------:R-:W-:Y:S01]  /*a6b0*/  MUFU.EX2 R168, R168 ;  /* 0x000000a800a87308 */ /* 0x000fe20000000800 */
[-C--:B------:R-:W-:Y:S02]  /*a6c0*/  FMUL.FTZ R63, R63, R3.reuse ;  /* 0x000000033f3f7220 */ /* 0x080fe40000410000 */
[-C--:B------:R-:W-:Y:S01]  /*a6d0*/  FMUL.FTZ R64, R64, R148.reuse ;  /* 0x0000009440407220 */ /* 0x080fe20000410000 */
[----:B------:R-:W-:Y:S01]  /*a6e0*/  HMMA.16816.F32 R48, R4, R10, R48 ;  /* 0x0000000a0430723c */ /* 0x000fe20000001830 */
[----:B------:R-:W5:Y:S01]  /*a6f0*/  LDSM.16.MT88.4 R8, [R188+0x10000] ;  /* 0x01000000bc08783b */ /* 0x000f620000004200 */
[----:B------:R-:W-:Y:S02]  /*a700*/  FMUL.FTZ R65, R65, R148 ;  /* 0x0000009441417220 */ /* 0x000fe40000410000 */
[-C--:B------:R-:W-:Y:S01]  /*a710*/  FMUL.FTZ R66, R66, R3.reuse ;  /* 0x0000000342427220 */ /* 0x080fe20000410000 */
[----:B------:R-:W2:Y:S01]  /*a720*/  MUFU.EX2 R169, R169 ;  /* 0x000000a900a97308 */ /* 0x000ea20000000800 */
[----:B------:R-:W-:-:S02]  /*a730*/  FMUL.FTZ R67, R67, R3 ;  /* 0x0000000343437220 */ /* 0x000fc40000410000 */
[C---:B-1----:R-:W-:Y:S01]  /*a740*/  HMMA.16816.F32 R60, R4.reuse, R12, R60 ;  /* 0x0000000c043c723c */ /* 0x042fe2000000183c */
[-C--:B------:R-:W-:Y:S02]  /*a750*/  FMUL.FTZ R52, R52, R148.reuse ;  /* 0x0000009434347220 */ /* 0x080fe40000410000 */
[-C--:B------:R-:W-:Y:S02]  /*a760*/  FMUL.FTZ R53, R53, R148.reuse ;  /* 0x0000009435357220 */ /* 0x080fe40000410000 */
[-C--:B------:R-:W-:Y:S01]  /*a770*/  FMUL.FTZ R54, R54, R3.reuse ;  /* 0x0000000336367220 */ /* 0x080fe20000410000 */
[----:B------:R-:W-:Y:S01]  /*a780*/  MUFU.EX2 R170, R170 ;  /* 0x000000aa00aa7308 */ /* 0x000fe20000000800 */
        /* <DEDUP_REMOVED lines=9> */
[----:B--2---:R-:W-:Y:S01]  /*a820*/  HMMA.16816.F32 R52, R4, R16, R52 ;  /* 0x000000100434723c */ /* 0x004fe20000001834 */
[----:B------:R-:W-:Y:S02]  /*a830*/  FMUL.FTZ R69, R69, R148 ;  /* 0x0000009445457220 */ /* 0x000fe40000410000 */
[-C--:B------:R-:W-:Y:S01]  /*a840*/  FMUL.FTZ R70, R70, R3.reuse ;  /* 0x0000000346467220 */ /* 0x080fe20000410000 */
[----:B------:R-:W-:Y:S01]  /*a850*/  MUFU.EX2 R154, R154 ;  /* 0x0000009a009a7308 */ /* 0x000fe20000000800 */
        /* <DEDUP_REMOVED lines=19> */
[----:B------:R-:W-:Y:S01]  /*a990*/  MUFU.EX2 R153, R153 ;  /* 0x0000009900997308 */ /* 0x000fe20000000800 */
        /* <DEDUP_REMOVED lines=26> */
[-C--:B------:R-:W-:Y:S02]  /*ab40*/  FMUL.FTZ R99, R99, R3.reuse ;  /* 0x0000000363637220 */ /* 0x080fe40000410000 */
[----:B------:R-:W-:Y:S01]  /*ab50*/  FFMA.FTZ R144, R211, R148, R144 ;  /* 0x00000094d3907223 */ /* 0x000fe20000010090 */
[----:B-----5:R-:W-:Y:S01]  /*ab60*/  HMMA.16816.F32 R92, R4, R8, R92 ;  /* 0x00000008045c723c */ /* 0x020fe2000000185c */
[----:B------:R-:W-:-:S02]  /*ab70*/  FFMA.FTZ R3, R209, R3, R140 ;  /* 0x00000003d1037223 */ /* 0x000fc4000001008c */
[----:B------:R-:W-:Y:S02]  /*ab80*/  FADD.FTZ R143, R143, R144 ;  /* 0x000000908f8f7221 */ /* 0x000fe40000010000 */
[----:B------:R-:W-:Y:S02]  /*ab90*/  FADD.FTZ R3, R2, R3 ;  /* 0x0000000302037221 */ /* 0x000fe40000010000 */
[----:B------:R-:W-:Y:S01]  /*aba0*/  FADD.FTZ R142, R142, R143 ;  /* 0x0000008f8e8e7221 */ /* 0x000fe20000010000 */
[----:B------:R-:W-:Y:S01]  /*abb0*/  HMMA.16816.F32 R96, R4, R10, R96 ;  /* 0x0000000a0460723c */ /* 0x000fe20000001860 */
[----:B------:R-:W-:Y:S01]  /*abc0*/  LDSM.16.MT88.4 R8, [R184+0xe800] ;  /* 0x00e80000b808783b */ /* 0x000fe20000004200 */
[----:B------:R-:W-:Y:S02]  /*abd0*/  FADD.FTZ R2, R0, R3 ;  /* 0x0000000300027221 */ /* 0x000fe40000010000 */
[----:B------:R-:W-:Y:S02]  /*abe0*/  FADD.FTZ R0, R141, R142 ;  /* 0x0000008e8d007221 */ /* 0x000fe40000010000 */
[----:B------:R-:W-:Y:S01]  /*abf0*/  FADD.FTZ R2, R147, R2 ;  /* 0x0000000293027221 */ /* 0x000fe20000010000 */
[----:B------:R-:W-:Y:S01]  /*ac00*/  F2FP.PACK_AB R4, R156, R155 ;  /* 0x0000009b9c04723e */ /* 0x000fe200000000ff */
[----:B------:R-:W-:Y:S01]  /*ac10*/  FADD.FTZ R155, R155, R0 ;  /* 0x000000009b9b7221 */ /* 0x000fe20000010000 */
[----:B----4-:R-:W-:Y:S01]  /*ac20*/  F2FP.PACK_AB R5, R162, R159 ;  /* 0x0000009fa205723e */ /* 0x010fe200000000ff */
        /* <DEDUP_REMOVED lines=9> */
[----:B------:R-:W-:Y:S02]  /*acc0*/  FADD.FTZ R161, R161, R160 ;  /* 0x000000a0a1a17221 */ /* 0x000fe40000010000 */
[----:B------:R-:W-:-:S03]  /*acd0*/  FADD.FTZ R0, R164, R3 ;  /* 0x00000003a4007221 */ /* 0x000fc60000010000 */
[----:B------:R-:W-:Y:S01]  /*ace0*/  HMMA.16816.F32 R124, R4, R14, R124 ;  /* 0x0000000e047c723c */ /* 0x000fe2000000187c */
[----:B------:R-:W1:Y:S01]  /*acf0*/  LDSM.16.MT88.4 R12, [R188+0x10800] ;  /* 0x01080000bc0c783b */ /* 0x000e620000004200 */
[----:B------:R-:W-:-:S04]  /*ad00*/  FADD.FTZ R0, R167, R0 ;  /* 0x00000000a7007221 */ /* 0x000fc80000010000 */
[----:B---3--:R-:W-:Y:S02]  /*ad10*/  FADD.FTZ R3, R165, R0 ;  /* 0x00000000a5037221 */ /* 0x008fe40000010000 */
[----:B------:R-:W-:Y:S02]  /*ad20*/  HMMA.16816.F32 R36, R4, R24, R36 ;  /* 0x000000180424723c */ /* 0x000fe40000001824 */
[----:B------:R-:W-:-:S06]  /*ad30*/  FADD.FTZ R3, R166, R3 ;  /* 0x00000003a6037221 */ /* 0x000fcc0000010000 */
        /* <DEDUP_REMOVED lines=22> */
[----:B------:R-:W5:Y:S07]  /*aea0*/  LDSM.16.MT88.4 R8, [R186+0xd000] ;  /* 0x00d00000ba08783b */ /* 0x000f6e0000004200 */
[C---:B---3--:R-:W-:Y:S08]  /*aeb0*/  HMMA.16816.F32 R76, R4.reuse, R24, R76 ;  /* 0x00000018044c723c */ /* 0x048ff0000000184c */
[C---:B------:R-:W-:Y:S01]  /*aec0*/  HMMA.16816.F32 R80, R4.reuse, R26, R80 ;  /* 0x0000001a0450723c */ /* 0x040fe20000001850 */
[----:B------:R-:W3:Y:S07]  /*aed0*/  LDSM.16.MT88.4 R24, [R188+0xf000] ;  /* 0x00f00000bc18783b */ /* 0x000eee0000004200 */
[C---:B----4-:R-:W-:Y:S08]  /*aee0*/  HMMA.16816.F32 R84, R4.reuse, R20, R84 ;  /* 0x000000140454723c */ /* 0x050ff00000001854 */
[C---:B------:R-:W-:Y:S01]  /*aef0*/  HMMA.16816.F32 R88, R4.reuse, R22, R88 ;  /* 0x000000160458723c */ /* 0x040fe20000001858 */
[----:B------:R-:W-:Y:S07]  /*af00*/  LDSM.16.MT88.4 R20, [R186+0xf000] ;  /* 0x00f00000ba14783b */ /* 0x000fee0000004200 */
[C---:B--2---:R-:W-:Y:S08]  /*af10*/  HMMA.16816.F32 R92, R4.reuse, R16, R92 ;  /* 0x00000010045c723c */ /* 0x044ff0000000185c */
[----:B------:R-:W-:Y:S01]  /*af20*/  HMMA.16816.F32 R96, R4, R18, R96 ;  /* 0x000000120460723c */ /* 0x000fe20000001860 */
[----:B------:R-:W2:Y:S06]  /*af30*/  LDSM.16.MT88.4 R16, [R185+0xf000] ;  /* 0x00f00000b910783b */ /* 0x000eac0000004200 */
[----:B------:R-:W-:-:S02]  /*af40*/  F2FP.PACK_AB R4, R167, R164 ;  /* 0x000000a4a704723e */ /* 0x000fc400000000ff */
[----:B------:R-:W-:Y:S01]  /*af50*/  F2FP.PACK_AB R5, R169, R168 ;  /* 0x000000a8a905723e */ /* 0x000fe200000000ff */
[----:B------:R-:W-:Y:S01]  /*af60*/  FADD.FTZ R168, R168, R161 ;  /* 0x000000a1a8a87221 */ /* 0x000fe20000010000 */
[----:B------:R-:W-:Y:S02]  /*af70*/  F2FP.PACK_AB R6, R166, R165 ;  /* 0x000000a5a606723e */ /* 0x000fe400000000ff */
[----:B------:R-:W-:Y:S01]  /*af80*/  F2FP.PACK_AB R7, R163, R170 ;  /* 0x000000aaa307723e */ /* 0x000fe200000000ff */
[----:B------:R-:W-:-:S04]  /*af90*/  FADD.FTZ R169, R169, R168 ;  /* 0x000000a8a9a97221 */ /* 0x000fc80000010000 */
[----:B------:R-:W-:Y:S02]  /*afa0*/  FADD.FTZ R0, R170, R169 ;  /* 0x000000a9aa007221 */ /* 0x000fe40000010000 */
[----:B-1----:R-:W-:Y:S02]  /*afb0*/  HMMA.16816.F32 R128, R4, R12, R128 ;  /* 0x0000000c0480723c */ /* 0x002fe40000001880 */
[----:B------:R-:W-:-:S06]  /*afc0*/  FADD.FTZ R0, R163, R0 ;  /* 0x00000000a3007221 */ /* 0x000fcc0000010000 */
[C---:B------:R-:W-:Y:S01]  /*afd0*/  HMMA.16816.F32 R124, R4.reuse, R14, R124 ;  /* 0x0000000e047c723c */ /* 0x040fe2000000187c */
[----:B------:R-:W1:Y:S07]  /*afe0*/  LDSM.16.MT88.4 R12, [R184+0xf000] ;  /* 0x00f00000b80c783b */ /* 0x000e6e0000004200 */
[C---:B-----5:R-:W-:Y:S08]  /*aff0*/  HMMA.16816.F32 R120, R4.reuse, R8, R120 ;  /* 0x000000080478723c */ /* 0x060ff00000001878 */
[C---:B------:R-:W-:Y:S01]  /*b000*/  HMMA.16816.F32 R116, R4.reuse, R10, R116 ;  /* 0x0000000a0474723c */ /* 0x040fe20000001874 */
[----:B------:R-:W4:Y:S07]  /*b010*/  LDSM.16.MT88.4 R8, [R188+0x11000] ;  /* 0x01100000bc08783b */ /* 0x000f2e0000004200 */
[C---:B---3--:R-:W-:Y:S08]  /*b020*/  HMMA.16816.F32 R36, R4.reuse, R24, R36 ;  /* 0x000000180424723c */ /* 0x048ff00000001824 */
[C---:B------:R-:W-:Y:S01]  /*b030*/  HMMA.16816.F32 R40, R4.reuse, R26, R40 ;  /* 0x0000001a0428723c */ /* 0x040fe20000001828 */
[----:B------:R-:W3:Y:S07]  /*b040*/  LDSM.16.MT88.4 R24, [R186+0x11000] ;  /* 0x01100000ba18783b */ /* 0x000eee0000004200 */
[C---:B--2---:R-:W-:Y:S08]  /*b050*/  HMMA.16816.F32 R52, R4.reuse, R16, R52 ;  /* 0x000000100434723c */ /* 0x044ff00000001834 */
[C---:B-1----:R-:W-:Y:S08]  /*b060*/  HMMA.16816.F32 R60, R4.reuse, R12, R60 ;  /* 0x0000000c043c723c */ /* 0x042ff0000000183c */
[C---:B------:R-:W-:Y:S01]  /*b070*/  HMMA.16816.F32 R64, R4.reuse, R14, R64 ;  /* 0x0000000e0440723c */ /* 0x040fe20000001840 */
[----:B------:R-:W1:Y:S07]  /*b080*/  LDSM.16.MT88.4 R12, [R184+0x11000] ;  /* 0x01100000b80c783b */ /* 0x000e6e0000004200 */
[C---:B------:R-:W-:Y:S01]  /*b090*/  HMMA.16816.F32 R56, R4.reuse, R18, R56 ;  /* 0x000000120438723c */ /* 0x040fe20000001838 */
[----:B------:R-:W2:Y:S07]  /*b0a0*/  LDSM.16.MT88.4 R16, [R185+0x11000] ;  /* 0x01100000b910783b */ /* 0x000eae0000004200 */
[C---:B----4-:R-:W-:Y:S08]  /*b0b0*/  HMMA.16816.F32 R68, R4.reuse, R8, R68 ;  /* 0x000000080444723c */ /* 0x050ff00000001844 */
        /* <DEDUP_REMOVED lines=8> */
[C---:B------:R-:W-:Y:S08]  /*b140*/  HMMA.16816.F32 R112, R4.reuse, R32, R112 ;  /* 0x000000200470723c */ /* 0x040ff00000001870 */
[C---:B------:R-:W-:Y:S01]  /*b150*/  HMMA.16816.F32 R108, R4.reuse, R34, R108 ;  /* 0x00000022046c723c */ /* 0x040fe2000000186c */
[----:B------:R-:W5:Y:S07]  /*b160*/  LDSM.16.MT88.4 R32, [R184+0xd800] ;  /* 0x00d80000b820783b */ /* 0x000f6e0000004200 */
[C---:B------:R-:W-:Y:S08]  /*b170*/  HMMA.16816.F32 R104, R4.reuse, R28, R104 ;  /* 0x0000001c0468723c */ /* 0x040ff00000001868 */
[C---:B------:R-:W-:Y:S01]  /*b180*/  HMMA.16816.F32 R100, R4.reuse, R30, R100 ;  /* 0x0000001e0464723c */ /* 0x040fe20000001864 */
[----:B------:R-:W1:Y:S07]  /*b190*/  LDSM.16.MT88.4 R28, [R186+0xf800] ;  /* 0x00f80000ba1c783b */ /* 0x000e6e0000004200 */
[C---:B------:R-:W-:Y:S08]  /*b1a0*/  HMMA.16816.F32 R44, R4.reuse, R20, R44 ;  /* 0x00000014042c723c */ /* 0x040ff0000000182c */
[C---:B------:R-:W-:Y:S01]  /*b1b0*/  HMMA.16816.F32 R48, R4.reuse, R22, R48 ;  /* 0x000000160430723c */ /* 0x040fe20000001830 */
[----:B------:R-:W1:Y:S07]  /*b1c0*/  LDSM.16.MT88.4 R20, [R185+0xf800] ;  /* 0x00f80000b914783b */ /* 0x000e6e0000004200 */
        /* <DEDUP_REMOVED lines=10> */
[----:B------:R-:W-:Y:S01]  /*b270*/  FADD.FTZ R206, R206, R151 ;  /* 0x00000097cece7221 */ /* 0x000fe20000010000 */
[----:B------:R-:W-:Y:S01]  /*b280*/  MOV R3, R145 ;  /* 0x0000009100037202 */ /* 0x000fe20000000f00 */
[----:B------:R-:W-:-:S02]  /*b290*/  FADD.FTZ R152, R152, R171 ;  /* 0x000000ab98987221 */ /* 0x000fc40000010000 */
[----:B------:R-:W-:Y:S02]  /*b2a0*/  FADD.FTZ R205, R205, R206 ;  /* 0x000000cecdcd7221 */ /* 0x000fe40000010000 */
[----:B----4-:R-:W-:Y:S01]  /*b2b0*/  HMMA.16816.F32 R128, R4, R8, R128 ;  /* 0x000000080480723c */ /* 0x010fe20000001880 */
[----:B------:R-:W-:Y:S02]  /*b2c0*/  FADD.FTZ R211, R153, R152 ;  /* 0x0000009899d37221 */ /* 0x000fe40000010000 */
[----:B------:R-:W-:-:S05]  /*b2d0*/  FADD.FTZ R209, R150, R205 ;  /* 0x000000cd96d17221 */ /* 0x000fca0000010000 */
        /* <DEDUP_REMOVED lines=9> */
[C---:B------:R-:W-:Y:S08]  /*b370*/  HMMA.16816.F32 R116, R4.reuse, R138, R116 ;  /* 0x0000008a0474723c */ /* 0x040ff00000001874 */
        /* <DEDUP_REMOVED lines=9> */
[C---:B----4-:R-:W-:Y:S08]  /*b410*/  HMMA.16816.F32 R76, R4.reuse, R8, R76 ;  /* 0x00000008044c723c */ /* 0x050ff0000000184c */
[C---:B------:R-:W-:Y:S08]  /*b420*/  HMMA.16816.F32 R80, R4.reuse, R10, R80 ;  /* 0x0000000a0450723c */ /* 0x040ff00000001850 */
[C---:B---3--:R-:W-:Y:S08]  /*b430*/  HMMA.16816.F32 R84, R4.reuse, R24, R84 ;  /* 0x000000180454723c */ /* 0x048ff00000001854 */
[C---:B------:R-:W-:Y:S08]  /*b440*/  HMMA.16816.F32 R88, R4.reuse, R26, R88 ;  /* 0x0000001a0458723c */ /* 0x040ff00000001858 */
[C---:B-1----:R-:W-:Y:S08]  /*b450*/  HMMA.16816.F32 R92, R4.reuse, R12, R92 ;  /* 0x0000000c045c723c */ /* 0x042ff0000000185c */
[C---:B------:R-:W-:Y:S08]  /*b460*/  HMMA.16816.F32 R96, R4.reuse, R14, R96 ;  /* 0x0000000e0460723c */ /* 0x040ff00000001860 */
[----:B------:R-:W-:Y:S07]  /*b470*/  HMMA.16816.F32 R112, R4, R132, R112 ;  /* 0x000000840470723c */ /* 0x000fee0000001870 */
[----:B------:R-:W-:Y:S11]  /*b480*/  MOV R132, R146 ;  /* 0x0000009200847202 */ /* 0x000ff60000000f00 */
[----:B------:R-:W-:Y:S01]  /*b490*/  @!UPT UIADD3 URZ, URZ, URZ, URZ ;  /* 0x0000003f3f3ff290 */ /* 0x000fe2000fffe03f */
.L_x_2009:
[----:B------:R-:W-:Y:S05]  /*b4a0*/  @!P4 BRA `(.L_x_2017) ;  /* 0x000042000000c947 */ /* 0x000fea0003800000 */
[----:B------:R-:W-:Y:S01]  /*b4b0*/  IABS R0, c[0x0][0x2d0] ;  /* 0x0000b40000007a13 */ /* 0x000fe20000000000 */
[----:B------:R-:W-:Y:S01]  /*b4c0*/  ULDC UR5, c[0x0][0x1a0] ;  /* 0x0000680000057ab9 */ /* 0x000fe20000000800 */
[----:B------:R-:W-:Y:S01]  /*b4d0*/  IABS R4, c[0x0][0x2d0] ;  /* 0x0000b40000047a13 */ /* 0x000fe20000000000 */
[----:B------:R-:W-:-:S02]  /*b4e0*/  ULEA UR5, -UR5, URZ, 0x6 ;  /* 0x0000003f05057291 */ /* 0x000fc4000f8e313f */
[----:B------:R-:W-:Y:S01]  /*b4f0*/  IMAD.MOV.U32 R7, RZ, RZ, R0 ;  /* 0x000000ffff077224 */ /* 0x000fe200078e0000 */
[----:B------:R-:W1:Y:S01]  /*b500*/  R2UR UR16, R4 ;  /* 0x00000000041073c2 */ /* 0x000e6200000e0000 */
[----:B------:R-:W-:Y:S02]  /*b510*/  USHF.R.S32.HI UR4, URZ, 0x1f, UR5 ;  /* 0x0000001f3f047899 */ /* 0x000fe40008011405 */
[----:B------:R-:W-:Y:S01]  /*b520*/  UMOV UR32, URZ ;  /* 0x0000003f00207c82 */ /* 0x000fe20008000000 */
[----:B------:R-:W-:Y:S01]  /*b530*/  IMAD.U32 R206, RZ, RZ, UR5 ;  /* 0x00000005ffce7e24 */ /* 0x000fe2000f8e00ff */
[----:B------:R-:W-:Y:S02]  /*b540*/  UMOV UR28, URZ ;  /* 0x0000003f001c7c82 */ /* 0x000fe40008000000 */
[----:B------:R-:W-:Y:S01]  /*b550*/  ULDC UR17, c[0x0][0x198] ;  /* 0x0000660000117ab9 */ /* 0x000fe20000000800 */
[----:B------:R-:W2:Y:S01]  /*b560*/  R2UR UR12, R7 ;  /* 0x00000000070c73c2 */ /* 0x000ea200000e0000 */
[----:B------:R-:W-:Y:S01]  /*b570*/  ULEA UR17, -UR17, URZ, 0x6 ;  /* 0x0000003f11117291 */ /* 0x000fe2000f8e313f */
[----:B------:R-:W-:Y:S01]  /*b580*/  MOV R205, UR4 ;  /* 0x0000000400cd7c02 */ /* 0x000fe20008000f00 */
[----:B------:R-:W-:-:S02]  /*b590*/  ULDC UR7, c[0x0][0x2d0] ;  /* 0x0000b40000077ab9 */ /* 0x000fc40000000800 */
[----:B------:R-:W-:Y:S02]  /*b5a0*/  ULDC UR6, c[0x0][0x2d0] ;  /* 0x0000b40000067ab9 */ /* 0x000fe40000000800 */
[----:B------:R-:W-:Y:S02]  /*b5b0*/  UISETP.NE.AND UP1, UPT, URZ, UR7, UPT ;  /* 0x000000073f00728c */ /* 0x000fe4000bf25270 */
[----:B------:R-:W-:Y:S02]  /*b5c0*/  ULOP3.LUT UR14, URZ, UR7, URZ, 0x33, !UPT ;  /* 0x000000073f0e7292 */ /* 0x000fe4000f8e333f */
[----:B------:R-:W-:Y:S02]  /*b5d0*/  UISETP.NE.AND UP0, UPT, URZ, UR6, UPT ;  /* 0x000000063f00728c */ /* 0x000fe4000bf05270 */
[----:B------:R-:W-:Y:S02]  /*b5e0*/  ULOP3.LUT UR10, URZ, UR6, URZ, 0x33, !UPT ;  /* 0x000000063f0a7292 */ /* 0x000fe4000f8e333f */
[----:B------:R-:W-:Y:S01]  /*b5f0*/  USHF.R.S32.HI UR8, URZ, 0x1f, UR17 ;  /* 0x0000001f3f087899 */ /* 0x000fe20008011411 */
[----:B-1----:R-:W1:Y:S01]  /*b600*/  I2F.RP R6, UR16 ;  /* 0x0000001000067d06 */ /* 0x002e620008209400 */
[----:B------:R-:W-:-:S07]  /*b610*/  UMOV UR13, 0x40 ;  /* 0x00000040000d7882 */ /* 0x000fce0000000000 */
[----:B--2---:R-:W2:Y:S08]  /*b620*/  I2F.RP R5, UR12 ;  /* 0x0000000c00057d06 */ /* 0x004eb00008209400 */
[----:B-1----:R-:W1:Y:S08]  /*b630*/  MUFU.RCP R2, R6 ;  /* 0x0000000600027308 */ /* 0x002e700000001000 */
[----:B--2---:R-:W2:Y:S01]  /*b640*/  MUFU.RCP R0, R5 ;  /* 0x0000000500007308 */ /* 0x004ea20000001000 */
[----:B-1----:R-:W-:-:S07]  /*b650*/  IADD3 R2, R2, 0xffffffe, RZ ;  /* 0x0ffffffe02027810 */ /* 0x002fce0007ffe0ff */
[----:B------:R-:W1:Y:S01]  /*b660*/  F2I.FTZ.U32.TRUNC.NTZ R2, R2 ;  /* 0x0000000200027305 */ /* 0x000e62000021f000 */
[----:B--2---:R-:W-:-:S07]  /*b670*/  IADD3 R0, R0, 0xffffffe, RZ ;  /* 0x0ffffffe00007810 */ /* 0x004fce0007ffe0ff */
[----:B------:R-:W2:Y:S01]  /*b680*/  F2I.FTZ.U32.TRUNC.NTZ R0, R0 ;  /* 0x0000000000007305 */ /* 0x000ea2000021f000 */
[----:B-1----:R1:W3:Y:S08]  /*b690*/  R2UR UR33, R2 ;  /* 0x00000000022173c2 */ /* 0x0022f000000e0000 */
[----:B--2---:R2:W4:Y:S01]  /*b6a0*/  R2UR UR29, R0 ;  /* 0x00000000001d73c2 */ /* 0x00452200000e0000 */
[----:B-1----:R-:W-:Y:S01]  /*b6b0*/  MOV R2, R132 ;  /* 0x0000008400027202 */ /* 0x002fe20000000f00 */
[----:B---3--:R-:W-:-:S04]  /*b6c0*/  UIADD3 UR11, URZ, -UR33, URZ ;  /* 0x800000213f0b7290 */ /* 0x008fc8000fffe03f */
[----:B------:R-:W-:Y:S01]  /*b6d0*/  UIMAD UR11, UR11, UR16, URZ ;  /* 0x000000100b0b72a4 */ /* 0x000fe2000f8e023f */
[----:B--2---:R-:W-:Y:S01]  /*b6e0*/  IMAD.MOV.U32 R0, RZ, RZ, R3 ;  /* 0x000000ffff007224 */ /* 0x004fe200078e0003 */
[----:B----4-:R-:W-:Y:S02]  /*b6f0*/  UIADD3 UR9, URZ, -UR29, URZ ;  /* 0x8000001d3f097290 */ /* 0x010fe4000fffe03f */
[----:B------:R-:W-:Y:S02]  /*b700*/  UIMAD.WIDE.U32 UR32, UR33, UR11, UR32 ;  /* 0x0000000b212072a5 */ /* 0x000fe4000f8e0020 */
[----:B------:R-:W-:-:S04]  /*b710*/  UIMAD UR9, UR9, UR12, URZ ;  /* 0x0000000c090972a4 */ /* 0x000fc8000f8e023f */
[----:B------:R-:W-:Y:S02]  /*b720*/  UIMAD.WIDE.U32 UR34, UR29, UR9, UR28 ;  /* 0x000000091d2272a5 */ /* 0x000fe4000f8e001c */
[----:B------:R-:W-:Y:S02]  /*b730*/  UMOV UR15, UR33 ;  /* 0x00000021000f7c82 */ /* 0x000fe40008000000 */
[----:B------:R-:W-:Y:S02]  /*b740*/  ULDC.64 UR28, c[0x0][0x118] ;  /* 0x00004600001c7ab9 */ /* 0x000fe40000000a00 */
[----:B------:R-:W-:Y:S02]  /*b750*/  UMOV UR9, 0x40 ;  /* 0x0000004000097882 */ /* 0x000fe40000000000 */
[----:B------:R-:W-:Y:S02]  /*b760*/  UMOV UR11, UR35 ;  /* 0x00000023000b7c82 */ /* 0x000fe40008000000 */
.L_x_2021:
[----:B------:R-:W-:Y:S04]  /*b770*/  DEPBAR.LE SB0, 0x0 ;  /* 0x000080000000791a */ /* 0x000fe80000000000 */
[----:B------:R-:W-:Y:S01]  /*b780*/  BAR.SYNC.DEFER_BLOCKING 0x0 ;  /* 0x0000000000007b1d */ /* 0x000fe20000010000 */
[----:B------:R-:W-:Y:S01]  /*b790*/  PLOP3.LUT P0, PT, PT, PT, UP6, 0x80, 0x0 ;  /* 0x000000000000781c */ /* 0x000fe20003f0f068 */
[----:B------:R-:W-:Y:S01]  /*b7a0*/  UIADD3 UR25, UR25, -0x1, URZ ;  /* 0xffffffff19197890 */ /* 0x000fe2000fffe03f */
[----:B------:R-:W-:Y:S01]  /*b7b0*/  MOV R210, R205 ;  /* 0x000000cd00d27202 */ /* 0x000fe20000000f00 */
[----:B------:R-:W-:Y:S10]  /*b7c0*/  IMAD.MOV.U32 R3, RZ, RZ, R206 ;  /* 0x000000ffff037224 */ /* 0x000ff400078e00ce */
[----:B------:R-:W-:-:S05]  /*b7d0*/  @!P0 BRA `(.L_x_2018) ;  /* 0x0000045000008947 */ /* 0x000fca0003800000 */
[----:B------:R-:W-:Y:S04]  /*b7e0*/  USHF.L.U32 UR4, UR25, 0x6, URZ ;  /* 0x0000000619047899 */ /* 0x000fe8000800063f */
[----:B------:R-:W-:Y:S02]  /*b7f0*/  UIADD3 UR34, UR4, 0x40, URZ ;  /* 0x0000004004227890 */ /* 0x000fe4000fffe03f */
[----:B------:R-:W-:Y:S01]  /*b800*/  IMAD.U32 R6, RZ, RZ, UR4 ;  /* 0x00000004ff067e24 */ /* 0x000fe2000f8e00ff */
[----:B------:R-:W-:Y:S03]  /*b810*/  ULOP3.LUT UR4, UR4, UR7, URZ, 0x3c, !UPT ;  /* 0x0000000704047292 */ /* 0x000fe6000f8e3c3f */
[----:B------:R-:W-:Y:S01]  /*b820*/  IMAD.U32 R5, RZ, RZ, UR34 ;  /* 0x00000022ff057e24 */ /* 0x000fe2000f8e00ff */
[----:B------:R-:W-:Y:S01]  /*b830*/  ULOP3.LUT UR34, UR34, UR7, URZ, 0x3c, !UPT ;  /* 0x0000000722227292 */ /* 0x000fe2000f8e3c3f */
[----:B------:R-:W-:Y:S03]  /*b840*/  IABS R3, R6 ;  /* 0x0000000600037213 */ /* 0x000fe60000000000 */
[----:B------:R-:W-:Y:S01]  /*b850*/  IABS R4, R5 ;  /* 0x0000000500047213 */ /* 0x000fe20000000000 */
[----:B------:R-:W1:Y:S08]  /*b860*/  R2UR UR27, R3 ;  /* 0x00000000031b73c2 */ /* 0x000e7000000e0000 */
[----:B------:R-:W2:Y:S01]  /*b870*/  R2UR UR33, R4 ;  /* 0x00000000042173c2 */ /* 0x000ea200000e0000 */
[----:B-1----:R-:W-:Y:S07]  /*b880*/  UIMAD.WIDE.U32 UR38, UR15, UR27, URZ ;  /* 0x0000001b0f2672a5 */ /* 0x002fee000f8e003f */
[----:B------:R-:W-:Y:S02]  /*b890*/  UMOV UR35, UR39 ;  /* 0x0000002700237c82 */ /* 0x000fe40008000000 */
[----:B--2---:R-:W-:Y:S02]  /*b8a0*/  UIMAD.WIDE.U32 UR36, UR15, UR33, URZ ;  /* 0x000000210f2472a5 */ /* 0x004fe4000f8e003f */
[----:B------:R-:W-:Y:S02]  /*b8b0*/  UIADD3 UR5, -UR35, URZ, URZ ;  /* 0x0000003f23057290 */ /* 0x000fe4000fffe13f */
[----:B------:R-:W-:Y:S02]  /*b8c0*/  UIADD3 UR32, -UR37, URZ, URZ ;  /* 0x0000003f25207290 */ /* 0x000fe4000fffe13f */
[----:B------:R-:W-:Y:S02]  /*b8d0*/  UIMAD UR27, UR16, UR5, UR27 ;  /* 0x00000005101b72a4 */ /* 0x000fe4000f8e021b */
[----:B------:R-:W-:Y:S02]  /*b8e0*/  UIMAD UR33, UR16, UR32, UR33 ;  /* 0x00000020102172a4 */ /* 0x000fe4000f8e0221 */
[----:B------:R-:W-:Y:S02]  /*b8f0*/  UISETP.GT.U32.AND UP2, UPT, UR16, UR27, UPT ;  /* 0x0000001b1000728c */ /* 0x000fe4000bf44070 */
[----:B------:R-:W-:Y:S09]  /*b900*/  UISETP.GT.U32.AND UP3, UPT, UR16, UR33, UPT ;  /* 0x000000211000728c */ /* 0x000ff2000bf64070 */
[----:B------:R-:W-:Y:S02]  /*b910*/  @!UP2 UIADD3 UR27, UR27, -UR16, URZ ;  /* 0x800000101b1ba290 */ /* 0x000fe4000fffe03f */
[----:B------:R-:W-:Y:S02]  /*b920*/  @!UP3 UIADD3 UR33, UR33, -UR16, URZ ;  /* 0x800000102121b290 */ /* 0x000fe4000fffe03f */
[----:B------:R-:W-:Y:S02]  /*b930*/  UISETP.GE.U32.AND UP4, UPT, UR27, UR16, UPT ;  /* 0x000000101b00728c */ /* 0x000fe4000bf86070 */
[----:B------:R-:W-:Y:S02]  /*b940*/  UISETP.GE.U32.AND UP5, UPT, UR33, UR16, UPT ;  /* 0x000000102100728c */ /* 0x000fe4000bfa6070 */
[----:B------:R-:W-:Y:S02]  /*b950*/  @!UP3 UIADD3 UR37, UR37, 0x1, URZ ;  /* 0x000000012525b890 */ /* 0x000fe4000fffe03f */
[----:B------:R-:W-:Y:S02]  /*b960*/  UISETP.GE.AND UP3, UPT, UR34, URZ, UPT ;  /* 0x0000003f2200728c */ /* 0x000fe4000bf66270 */
[----:B------:R-:W-:Y:S02]  /*b970*/  @!UP2 UIADD3 UR35, UR35, 0x1, URZ ;  /* 0x000000012323a890 */ /* 0x000fe4000fffe03f */
[----:B------:R-:W-:Y:S02]  /*b980*/  UISETP.GE.AND UP2, UPT, UR4, URZ, UPT ;  /* 0x0000003f0400728c */ /* 0x000fe4000bf46270 */
[----:B------:R-:W-:Y:S02]  /*b990*/  @UP4 UIADD3 UR35, UR35, 0x1, URZ ;  /* 0x0000000123234890 */ /* 0x000fe4000fffe03f */
[----:B------:R-:W-:Y:S04]  /*b9a0*/  @UP5 UIADD3 UR37, UR37, 0x1, URZ ;  /* 0x0000000125255890 */ /* 0x000fe8000fffe03f */
[----:B------:R-:W-:Y:S03]  /*b9b0*/  @!UP3 UIADD3 UR37, -UR37, URZ, URZ ;  /* 0x0000003f2525b290 */ /* 0x000fe6000fffe13f */
[----:B------:R-:W-:Y:S02]  /*b9c0*/  @!UP2 UIADD3 UR35, -UR35, URZ, URZ ;  /* 0x0000003f2323a290 */ /* 0x000fe4000fffe13f */
[----:B------:R-:W-:Y:S02]  /*b9d0*/  USEL UR37, UR14, UR37, !UP1 ;  /* 0x000000250e257287 */ /* 0x000fe4000c800000 */
[----:B------:R-:W-:Y:S04]  /*b9e0*/  USEL UR35, UR14, UR35, !UP1 ;  /* 0x000000230e237287 */ /* 0x000fe8000c800000 */
[----:B------:R-:W-:Y:S02]  /*b9f0*/  IMAD.U32 R4, RZ, RZ, UR37 ;  /* 0x00000025ff047e24 */ /* 0x000fe4000f8e00ff */
[----:B------:R-:W-:Y:S01]  /*ba00*/  MOV R3, UR35 ;  /* 0x0000002300037c02 */ /* 0x000fe20008000f00 */
[----:B------:R-:W-:Y:S02]  /*ba10*/  IMAD.U32 R5, RZ, RZ, UR35 ;  /* 0x00000023ff057e24 */ /* 0x000fe4000f8e00ff */
[----:B------:R-:W-:Y:S02]  /*ba20*/  LEA R8, P0, R4, UR30, 0x2 ;  /* 0x0000001e04087c11 */ /* 0x000fe4000f8010ff */
[----:B------:R-:W-:Y:S02]  /*ba30*/  LEA R6, P1, R3, UR30, 0x2 ;  /* 0x0000001e03067c11 */ /* 0x000fe4000f8210ff */
[----:B------:R-:W1:Y:S01]  /*ba40*/  R2UR UR4, R8 ;  /* 0x00000000080473c2 */ /* 0x000e6200000e0000 */
[----:B------:R-:W-:Y:S02]  /*ba50*/  MOV R3, UR37 ;  /* 0x0000002500037c02 */ /* 0x000fe40008000f00 */
[----:B------:R-:W-:Y:S02]  /*ba60*/  LEA.HI.X.SX32 R7, R5, UR31, 0x2, P1 ;  /* 0x0000001f05077c11 */ /* 0x000fe400088f16ff */
[----:B------:R-:W-:Y:S03]  /*ba70*/  LEA.HI.X.SX32 R9, R3, UR31, 0x2, P0 ;  /* 0x0000001f03097c11 */ /* 0x000fe600080f16ff */
[----:B------:R-:W2:Y:S08]  /*ba80*/  R2UR UR32, R6 ;  /* 0x00000000062073c2 */ /* 0x000eb000000e0000 */
[----:B------:R-:W3:Y:S08]  /*ba90*/  R2UR UR5, R9 ;  /* 0x00000000090573c2 */ /* 0x000ef000000e0000 */
[----:B------:R-:W4:Y:S01]  /*baa0*/  R2UR UR33, R7 ;  /* 0x00000000072173c2 */ /* 0x000f2200000e0000 */
[----:B-1----:R-:W-:Y:S02]  /*bab0*/  IMAD.U32 R4, RZ, RZ, UR4 ;  /* 0x00000004ff047e24 */ /* 0x002fe4000f8e00ff */
[----:B--2---:R-:W-:Y:S01]  /*bac0*/  IMAD.U32 R10, RZ, RZ, UR32 ;  /* 0x00000020ff0a7e24 */ /* 0x004fe2000f8e00ff */
[----:B------:R-:W-:Y:S04]  /*bad0*/  UIADD3 UR32, UR37, -UR35, URZ ;  /* 0x8000002325207290 */ /* 0x000fe8000fffe03f */
[----:B------:R-:W-:Y:S01]  /*bae0*/  UIMAD UR32, UR32, UR7, -UR13 ;  /* 0x00000007202072a4 */ /* 0x000fe2000f8e0a0d */
[----:B---3--:R-:W-:Y:S01]  /*baf0*/  MOV R5, UR5 ;  /* 0x0000000500057c02 */ /* 0x008fe20008000f00 */
[----:B------:R-:W-:Y:S04]  /*bb00*/  ULDC.64 UR4, c[0x0][0x1a0] ;  /* 0x0000680000047ab9 */ /* 0x000fe80000000a00 */
[----:B------:R1:W2:Y:S02]  /*bb10*/  LDG.E R4, [R4.64] ;  /* 0x0000001c04047981 */ /* 0x0002a4000c1e1900 */
[----:B------:R-:W-:Y:S01]  /*bb20*/  USHF.R.S32.HI UR27, URZ, 0x1f, UR32 ;  /* 0x0000001f3f1b7899 */ /* 0x000fe20008011420 */
[----:B----4-:R-:W-:Y:S01]  /*bb30*/  MOV R11, UR33 ;  /* 0x00000021000b7c02 */ /* 0x010fe20008000f00 */
[----:B------:R-:W-:Y:S02]  /*bb40*/  UIMAD.WIDE.U32 UR34, UR32, UR4, URZ ;  /* 0x00000004202272a5 */ /* 0x000fe4000f8e003f */
[----:B------:R-:W-:Y:S02]  /*bb50*/  UIMAD UR27, UR27, UR4, URZ ;  /* 0x000000041b1b72a4 */ /* 0x000fe4000f8e023f */
[----:B------:R-:W2:Y:S02]  /*bb60*/  LDG.E R3, [R10.64] ;  /* 0x0000001c0a037981 */ /* 0x000ea4000c1e1900 */
[----:B------:R-:W-:Y:S04]  /*bb70*/  UIMAD UR27, UR32, UR5, UR27 ;  /* 0x00000005201b72a4 */ /* 0x000fe8000f8e021b */
[----:B------:R-:W-:Y:S01]  /*bb80*/  UIADD3 UR27, UR35, UR27, URZ ;  /* 0x0000001b231b7290 */ /* 0x000fe2000fffe03f */
[----:B-1----:R-:W-:Y:S05]  /*bb90*/  IMAD.U32 R5, RZ, RZ, UR35 ;  /* 0x00000023ff057e24 */ /* 0x002fea000f8e00ff */
[----:B------:R-:W-:Y:S01]  /*bba0*/  MOV R5, UR27 ;  /* 0x0000001b00057c02 */ /* 0x000fe20008000f00 */
[----:B--2---:R-:W-:Y:S01]  /*bbb0*/  IMAD.IADD R3, R3, 0x1, -R4 ;  /* 0x0000000103037824 */ /* 0x004fe200078e0a04 */
[----:B------:R-:W-:Y:S04]  /*bbc0*/  MOV R4, UR34 ;  /* 0x0000002200047c02 */ /* 0x000fe80008000f00 */
[----:B------:R-:W-:Y:S01]  /*bbd0*/  SHF.R.S32.HI R210, RZ, 0x1f, R3 ;  /* 0x0000001fffd27819 */ /* 0x000fe20000011403 */
[C---:B------:R-:W-:Y:S04]  /*bbe0*/  IMAD.WIDE.U32 R4, R3.reuse, c[0x0][0x188], R4 ;  /* 0x0000620003047a25 */ /* 0x040fe800078e0004 */
[----:B------:R-:W-:Y:S04]  /*bbf0*/  IMAD R210, R210, c[0x0][0x188], RZ ;  /* 0x00006200d2d27a24 */ /* 0x000fe800078e02ff */
[----:B------:R-:W-:Y:S02]  /*bc00*/  IMAD R210, R3, c[0x0][0x18c], R210 ;  /* 0x0000630003d27a24 */ /* 0x000fe400078e02d2 */
[----:B------:R-:W-:Y:S03]  /*bc10*/  IMAD.MOV.U32 R3, RZ, RZ, R4 ;  /* 0x000000ffff037224 */ /* 0x000fe600078e0004 */
[----:B------:R-:W-:Y:S02]  /*bc20*/  IADD3 R210, R5, R210, RZ ;  /* 0x000000d205d27210 */ /* 0x000fe40007ffe0ff */
.L_x_2018:
[----:B------:R-:W-:Y:S01]  /*bc30*/  ISETP.GE.AND P5, PT, R200, c[0x0][0x220], PT ;  /* 0x00008800c8007a0c */ /* 0x000fe20003fa6270 */
[----:B------:R-:W-:Y:S01]  /*bc40*/  UISETP.GT.AND UP2, UPT, UR25, UR19, UPT ;  /* 0x000000131900728c */ /* 0x000fe2000bf44270 */
[----:B------:R-:W-:Y:S02]  /*bc50*/  ISETP.GE.AND P4, PT, R196, c[0x0][0x220], PT ;  /* 0x00008800c4007a0c */ /* 0x000fe40003f86270 */
[-C--:B------:R-:W-:Y:S02]  /*bc60*/  LEA R214, P0, R3, R212.reuse, 0x1 ;  /* 0x000000d403d67211 */ /* 0x080fe400078008ff */
[----:B------:R-:W-:Y:S02]  /*bc70*/  ISETP.GE.AND P3, PT, R195, c[0x0][0x220], PT ;  /* 0x00008800c3007a0c */ /* 0x000fe40003f66270 */
[CC--:B------:R-:W-:Y:S02]  /*bc80*/  LEA.HI.X R215, R3.reuse, R213.reuse, R210, 0x1, P0 ;  /* 0x000000d503d77211 */ /* 0x0c0fe400000f0cd2 */
[----:B------:R-:W-:Y:S03]  /*bc90*/  IADD3 R3, P0, R3, UR23, RZ ;  /* 0x0000001703037c10 */ /* 0x000fe6000ff1e0ff */
[----:B------:R-:W-:Y:S01]  /*bca0*/  @P5 STS.128 [R198+0xc000], RZ ;  /* 0x00c000ffc6005388 */ /* 0x000fe20000000c00 */
[CC--:B------:R-:W-:Y:S02]  /*bcb0*/  @!P5 LEA R232, P6, R3.reuse, R212.reuse, 0x1 ;  /* 0x000000d403e8d211 */ /* 0x0c0fe400078c08ff */
[----:B------:R-:W-:Y:S01]  /*bcc0*/  IADD3.X R216, R210, UR22, RZ, P0, !PT ;  /* 0x00000016d2d87c10 */ /* 0x000fe200087fe4ff */
        /* <DEDUP_REMOVED lines=8> */
[CC--:B------:R-:W-:Y:S01]  /*bd50*/  @!P3 LEA R224, P0, R3.reuse, R212.reuse, 0x1 ;  /* 0x000000d403e0b211 */ /* 0x0c0fe200078008ff */
[----:B------:R-:W-:Y:S01]  /*bd60*/  @!PT LDS RZ, [RZ] ;  /* 0x00000000fffff984 */ /* 0x000fe20000000800 */
[----:B------:R-:W-:Y:S01]  /*bd70*/  @!PT LDS RZ, [RZ] ;  /* 0x00000000fffff984 */ /* 0x000fe20000000800 */
[----:B------:R-:W-:Y:S01]  /*bd80*/  @!PT LDS RZ, [RZ] ;  /* 0x00000000fffff984 */ /* 0x000fe20000000800 */
[----:B------:R1:W-:Y:S01]  /*bd90*/  @!P4 LDGSTS.E.BYPASS.LTC128B.128 [R198+0xe000], [R214.64+0x80] ;  /* 0x0e000080d6c6cfae */ /* 0x0003e2000b901d5c */
[C---:B------:R-:W-:Y:S02]  /*bda0*/  IADD3 R217, P2, R3.reuse, UR23, RZ ;  /* 0x0000001703d97c10 */ /* 0x040fe4000ff5e0ff */
[-C--:B------:R-:W-:Y:S01]  /*bdb0*/  @!P3 LEA.HI.X R225, R3, R213.reuse, R216, 0x1, P0 ;  /* 0x000000d503e1b211 */ /* 0x080fe200000f0cd8 */
[----:B------:R-:W-:Y:S01]  /*bdc0*/  @P3 STS.128 [R198+0x10000], RZ ;  /* 0x010000ffc6003388 */ /* 0x000fe20000000c00 */
[CC--:B------:R-:W-:Y:S02]  /*bdd0*/  @!P5 LEA R230, P1, R217.reuse, R212.reuse, 0x1 ;  /* 0x000000d4d9e6d211 */ /* 0x0c0fe400078208ff */
[----:B------:R-:W-:Y:S01]  /*bde0*/  IADD3.X R216, R216, UR22, RZ, P2, !PT ;  /* 0x00000016d8d87c10 */ /* 0x000fe200097fe4ff */
[----:B------:R-:W-:Y:S01]  /*bdf0*/  @!PT LDS RZ, [RZ] ;  /* 0x00000000fffff984 */ /* 0x000fe20000000800 */
[----:B------:R-:W-:Y:S01]  /*be00*/  @!PT LDS RZ, [RZ] ;  /* 0x00000000fffff984 */ /* 0x000fe20000000800 */
[----:B------:R-:W-:Y:S01]  /*be10*/  @!PT LDS RZ, [RZ] ;  /* 0x00000000fffff984 */ /* 0x000fe20000000800 */
[----:B------:R1:W-:Y:S01]  /*be20*/  @!P3 LDGSTS.E.BYPASS.LTC128B.128 [R198+0x10000], [R214.64+0x100] ;  /* 0x10000100d6c6bfae */ /* 0x0003e2000b901d5c */
        /* <DEDUP_REMOVED lines=8> */
[----:B------:R1:W-:Y:S01]  /*beb0*/  @!P5 LDGSTS.E.BYPASS.LTC128B.128 [R198+0xc800], [R232.64] ;  /* 0x0c800000e8c6dfae */ /* 0x0003e2000b901d5c */
[C---:B------:R-:W-:Y:S02]  /*bec0*/  IADD3 R3, P6, R217.reuse, UR23, RZ ;  /* 0x00000017d9037c10 */ /* 0x040fe4000ffde0ff */
[-C--:B------:R-:W-:Y:S01]  /*bed0*/  @!P3 LEA.HI.X R221, R217, R213.reuse, R216, 0x1, P2 ;  /* 0x000000d5d9ddb211 */ /* 0x080fe200010f0cd8 */
[----:B------:R-:W-:Y:S01]  /*bee0*/  @P4 STS.128 [R198+0xe800], RZ ;  /* 0x00e800ffc6004388 */ /* 0x000fe20000000c00 */
[----:B------:R-:W-:Y:S02]  /*bef0*/  IADD3.X R210, R216, UR22, RZ, P6, !PT ;  /* 0x00000016d8d27c10 */ /* 0x000fe4000b7fe4ff */
        /* <DEDUP_REMOVED lines=13> */
[----:B------:R1:W-:Y:S03]  /*bfd0*/  @!P3 LDGSTS.E.BYPASS.LTC128B.128 [R198+0x10800], [R224.64+0x100] ;  /* 0x10800100e0c6bfae */ /* 0x0003e6000b901d5c */
[----:B------:R-:W-:Y:S01]  /*bfe0*/  @!P3 LEA.HI.X R213, R3, R213, R210, 0x1, P0 ;  /* 0x000000d503d5b211 */ /* 0x000fe200000f0cd2 */
[----:B------:R-:W-:Y:S01]  /*bff0*/  @P5 STS.128 [R198+0xd000], RZ ;  /* 0x00d000ffc6005388 */ /* 0x000fe20000000c00 */
[----:B------:R-:W-:Y:S03]  /*c000*/  PLOP3.LUT P0, PT, PT, PT, UP2, 0x80, 0x0 ;  /* 0x000000000000781c */ /* 0x000fe60003f0f028 */
        /* <DEDUP_REMOVED lines=191> */
[----:B------:R-:W-:Y:S01]  /*cc00*/  PLOP3.LUT P0, PT, PT, PT, UP6, 0x80, 0x0 ;  /* 0x000000000000781c */ /* 0x000fe20003f0f068 */
[----:B------:R-:W-:Y:S01]  /*cc10*/  IMAD.U32 R132, RZ, RZ, UR17 ;  /* 0x00000011ff847e24 */ /* 0x000fe2000f8e00ff */
[----:B------:R-:W-:Y:S11]  /*cc20*/  MOV R134, UR8 ;  /* 0x0000000800867c02 */ /* 0x000ff60008000f00 */
[----:B------:R-:W-:-:S05]  /*cc30*/  @!P0 BRA `(.L_x_2020) ;  /* 0x0000042000008947 */ /* 0x000fca0003800000 */
[----:B------:R-:W-:Y:S04]  /*cc40*/  USHF.L.U32 UR4, UR25, 0x6, URZ ;  /* 0x0000000619047899 */ /* 0x000fe8000800063f */
[----:B------:R-:W-:Y:S02]  /*cc50*/  UIADD3 UR34, UR4, -0x40, URZ ;  /* 0xffffffc004227890 */ /* 0x000fe4000fffe03f */
[----:B------:R-:W-:Y:S01]  /*cc60*/  IABS R132, UR4 ;  /* 0x0000000400847c13 */ /* 0x000fe20008000000 */
[----:B------:R-:W-:Y:S03]  /*cc70*/  ULOP3.LUT UR4, UR4, UR6, URZ, 0x3c, !UPT ;  /* 0x0000000604047292 */ /* 0x000fe6000f8e3c3f */
[----:B------:R-:W-:Y:S01]  /*cc80*/  IABS R3, UR34 ;  /* 0x0000002200037c13 */ /* 0x000fe20008000000 */
[----:B------:R-:W-:Y:S01]  /*cc90*/  ULOP3.LUT UR34, UR34, UR6, URZ, 0x3c, !UPT ;  /* 0x0000000622227292 */ /* 0x000fe2000f8e3c3f */
[----:B------:R-:W1:Y:S08]  /*cca0*/  R2UR UR33, R132 ;  /* 0x00000000842173c2 */ /* 0x000e7000000e0000 */
[----:B------:R-:W2:Y:S01]  /*ccb0*/  R2UR UR27, R3 ;  /* 0x00000000031b73c2 */ /* 0x000ea200000e0000 */
[----:B-1----:R-:W-:Y:S04]  /*ccc0*/  UIMAD.WIDE.U32 UR36, UR11, UR33, URZ ;  /* 0x000000210b2472a5 */ /* 0x002fe8000f8e003f */
[----:B------:R-:W-:Y:S02]  /*ccd0*/  UIADD3 UR32, -UR37, URZ, URZ ;  /* 0x0000003f25207290 */ /* 0x000fe4000fffe13f */
[----:B--2---:R-:W-:Y:S02]  /*cce0*/  UIMAD.WIDE.U32 UR38, UR11, UR27, URZ ;  /* 0x0000001b0b2672a5 */ /* 0x004fe4000f8e003f */
[----:B------:R-:W-:Y:S04]  /*ccf0*/  UIMAD UR33, UR12, UR32, UR33 ;  /* 0x000000200c2172a4 */ /* 0x000fe8000f8e0221 */
[----:B------:R-:W-:Y:S02]  /*cd00*/  UISETP.GT.U32.AND UP3, UPT, UR12, UR33, UPT ;  /* 0x000000210c00728c */ /* 0x000fe4000bf64070 */
[----:B------:R-:W-:Y:S02]  /*cd10*/  UMOV UR35, UR39 ;  /* 0x0000002700237c82 */ /* 0x000fe40008000000 */
[----:B------:R-:W-:Y:S04]  /*cd20*/  UIADD3 UR5, -UR35, URZ, URZ ;  /* 0x0000003f23057290 */ /* 0x000fe8000fffe13f */
[----:B------:R-:W-:Y:S03]  /*cd30*/  UIMAD UR27, UR12, UR5, UR27 ;  /* 0x000000050c1b72a4 */ /* 0x000fe6000f8e021b */
[----:B------:R-:W-:Y:S02]  /*cd40*/  @!UP3 UIADD3 UR33, UR33, -UR12, URZ ;  /* 0x8000000c2121b290 */ /* 0x000fe4000fffe03f */
[----:B------:R-:W-:Y:S02]  /*cd50*/  UISETP.GT.U32.AND UP2, UPT, UR12, UR27, UPT ;  /* 0x0000001b0c00728c */ /* 0x000fe4000bf44070 */
[----:B------:R-:W-:Y:S02]  /*cd60*/  UISETP.GE.U32.AND UP5, UPT, UR33, UR12, UPT ;  /* 0x0000000c2100728c */ /* 0x000fe4000bfa6070 */
[----:B------:R-:W-:Y:S02]  /*cd70*/  @!UP3 UIADD3 UR37, UR37, 0x1, URZ ;  /* 0x000000012525b890 */ /* 0x000fe4000fffe03f */
[----:B------:R-:W-:Y:S05]  /*cd80*/  UISETP.GE.AND UP3, UPT, UR4, URZ, UPT ;  /* 0x0000003f0400728c */ /* 0x000fea000bf66270 */
[----:B------:R-:W-:Y:S02]  /*cd90*/  @!UP2 UIADD3 UR27, UR27, -UR12, URZ ;  /* 0x8000000c1b1ba290 */ /* 0x000fe4000fffe03f */
[----:B------:R-:W-:Y:S02]  /*cda0*/  @!UP2 UIADD3 UR35, UR35, 0x1, URZ ;  /* 0x000000012323a890 */ /* 0x000fe4000fffe03f */
[----:B------:R-:W-:Y:S02]  /*cdb0*/  UISETP.GE.U32.AND UP4, UPT, UR27, UR12, UPT ;  /* 0x0000000c1b00728c */ /* 0x000fe4000bf86070 */
[----:B------:R-:W-:Y:S02]  /*cdc0*/  UISETP.GE.AND UP2, UPT, UR34, URZ, UPT ;  /* 0x0000003f2200728c */ /* 0x000fe4000bf46270 */
[----:B------:R-:W-:Y:S04]  /*cdd0*/  @UP5 UIADD3 UR37, UR37, 0x1, URZ ;  /* 0x0000000125255890 */ /* 0x000fe8000fffe03f */
[----:B------:R-:W-:Y:S03]  /*cde0*/  @!UP3 UIADD3 UR37, -UR37, URZ, URZ ;  /* 0x0000003f2525b290 */ /* 0x000fe6000fffe13f */
[----:B------:R-:W-:Y:S02]  /*cdf0*/  @UP4 UIADD3 UR35, UR35, 0x1, URZ ;  /* 0x0000000123234890 */ /* 0x000fe4000fffe03f */
[----:B------:R-:W-:Y:S02]  /*ce00*/  USEL UR37, UR10, UR37, !UP0 ;  /* 0x000000250a257287 */ /* 0x000fe4000c000000 */
[----:B------:R-:W-:Y:S04]  /*ce10*/  @!UP2 UIADD3 UR35, -UR35, URZ, URZ ;  /* 0x0000003f2323a290 */ /* 0x000fe8000fffe13f */
[----:B------:R-:W-:Y:S01]  /*ce20*/  USEL UR35, UR10, UR35, !UP0 ;  /* 0x000000230a237287 */ /* 0x000fe2000c000000 */
[----:B------:R-:W-:Y:S01]  /*ce30*/  IMAD.U32 R132, RZ, RZ, UR37 ;  /* 0x00000025ff847e24 */ /* 0x000fe2000f8e00ff */
[----:B------:R-:W-:Y:S04]  /*ce40*/  MOV R3, UR37 ;  /* 0x0000002500037c02 */ /* 0x000fe80008000f00 */
[----:B------:R-:W-:Y:S01]  /*ce50*/  IMAD.U32 R133, RZ, RZ, UR35 ;  /* 0x00000023ff857e24 */ /* 0x000fe2000f8e00ff */
[----:B------:R-:W-:Y:S01]  /*ce60*/  LEA R134, P0, R132, UR30, 0x2 ;  /* 0x0000001e84867c11 */ /* 0x000fe2000f8010ff */
[----:B------:R-:W-:Y:S03]  /*ce70*/  IMAD.U32 R132, RZ, RZ, UR35 ;  /* 0x00000023ff847e24 */ /* 0x000fe6000f8e00ff */
[----:B------:R-:W1:Y:S01]  /*ce80*/  R2UR UR4, R134 ;  /* 0x00000000860473c2 */ /* 0x000e6200000e0000 */
[----:B------:R-:W-:Y:S02]  /*ce90*/  LEA R136, P1, R133, UR30, 0x2 ;  /* 0x0000001e85887c11 */ /* 0x000fe4000f8210ff */
[----:B------:R-:W-:Y:S02]  /*cea0*/  LEA.HI.X.SX32 R135, R3, UR31, 0x2, P0 ;  /* 0x0000001f03877c11 */ /* 0x000fe400080f16ff */
[----:B------:R-:W-:Y:S03]  /*ceb0*/  LEA.HI.X.SX32 R137, R132, UR31, 0x2, P1 ;  /* 0x0000001f84897c11 */ /* 0x000fe600088f16ff */
[----:B------:R-:W2:Y:S08]  /*cec0*/  R2UR UR5, R135 ;  /* 0x00000000870573c2 */ /* 0x000eb000000e0000 */
[----:B------:R-:W3:Y:S08]  /*ced0*/  R2UR UR32, R136 ;  /* 0x00000000882073c2 */ /* 0x000ef000000e0000 */
[----:B------:R-:W4:Y:S01]  /*cee0*/  R2UR UR33, R137 ;  /* 0x00000000892173c2 */ /* 0x000f2200000e0000 */
[----:B-1----:R-:W-:Y:S01]  /*cef0*/  MOV R140, UR4 ;  /* 0x00000004008c7c02 */ /* 0x002fe20008000f00 */
[----:B--2---:R-:W-:Y:S01]  /*cf00*/  IMAD.U32 R141, RZ, RZ, UR5 ;  /* 0x00000005ff8d7e24 */ /* 0x004fe2000f8e00ff */
[----:B------:R-:W-:Y:S04]  /*cf10*/  ULDC.64 UR4, c[0x0][0x198] ;  /* 0x0000660000047ab9 */ /* 0x000fe80000000a00 */
[----:B------:R-:W2:Y:S01]  /*cf20*/  LDG.E R132, [R140.64] ;  /* 0x0000001c8c847981 */ /* 0x000ea2000c1e1900 */
[----:B---3--:R-:W-:Y:S01]  /*cf30*/  MOV R138, UR32 ;  /* 0x00000020008a7c02 */ /* 0x008fe20008000f00 */
[----:B------:R-:W-:Y:S04]  /*cf40*/  UIADD3 UR32, UR37, -UR35, URZ ;  /* 0x8000002325207290 */ /* 0x000fe8000fffe03f */
[----:B------:R-:W-:Y:S01]  /*cf50*/  UIMAD UR32, UR32, UR6, -UR9 ;  /* 0x00000006202072a4 */ /* 0x000fe2000f8e0a09 */
[----:B----4-:R-:W-:Y:S03]  /*cf60*/  IMAD.U32 R139, RZ, RZ, UR33 ;  /* 0x00000021ff8b7e24 */ /* 0x010fe6000f8e00ff */
[----:B------:R-:W-:Y:S02]  /*cf70*/  USHF.R.S32.HI UR27, URZ, 0x1f, UR32 ;  /* 0x0000001f3f1b7899 */ /* 0x000fe40008011420 */
[----:B------:R-:W-:Y:S01]  /*cf80*/  UIMAD.WIDE.U32 UR34, UR32, UR4, URZ ;  /* 0x00000004202272a5 */ /* 0x000fe2000f8e003f */
[----:B------:R-:W2:Y:S01]  /*cf90*/  LDG.E R3, [R138.64] ;  /* 0x0000001c8a037981 */ /* 0x000ea2000c1e1900 */
[----:B------:R-:W-:Y:S04]  /*cfa0*/  UIMAD UR27, UR27, UR4, URZ ;  /* 0x000000041b1b72a4 */ /* 0x000fe8000f8e023f */
[----:B------:R-:W-:Y:S01]  /*cfb0*/  MOV R133, UR35 ;  /* 0x0000002300857c02 */ /* 0x000fe20008000f00 */
[----:B------:R-:W-:Y:S04]  /*cfc0*/  UIMAD UR27, UR32, UR5, UR27 ;  /* 0x00000005201b72a4 */ /* 0x000fe8000f8e021b */
[----:B------:R-:W-:Y:S06]  /*cfd0*/  UIADD3 UR27, UR35, UR27, URZ ;  /* 0x0000001b231b7290 */ /* 0x000fec000fffe03f */
[----:B------:R-:W-:Y:S01]  /*cfe0*/  IMAD.U32 R133, RZ, RZ, UR27 ;  /* 0x0000001bff857e24 */ /* 0x000fe2000f8e00ff */
[----:B--2---:R-:W-:Y:S01]  /*cff0*/  IADD3 R134, -R132, R3, RZ ;  /* 0x0000000384867210 */ /* 0x004fe20007ffe1ff */
[----:B------:R-:W-:Y:S03]  /*d000*/  IMAD.U32 R132, RZ, RZ, UR34 ;  /* 0x00000022ff847e24 */ /* 0x000fe6000f8e00ff */
[----:B------:R-:W-:Y:S01]  /*d010*/  SHF.R.S32.HI R3, RZ, 0x1f, R134 ;  /* 0x0000001fff037819 */ /* 0x000fe20000011486 */
[C---:B------:R-:W-:Y:S04]  /*d020*/  IMAD.WIDE.U32 R132, R134.reuse, c[0x0][0x180], R132 ;  /* 0x0000600086847a25 */ /* 0x040fe800078e0084 */
[----:B------:R-:W-:Y:S04]  /*d030*/  IMAD R3, R3, c[0x0][0x180], RZ ;  /* 0x0000600003037a24 */ /* 0x000fe800078e02ff */
[----:B------:R-:W-:Y:S05]  /*d040*/  IMAD R3, R134, c[0x0][0x184], R3 ;  /* 0x0000610086037a24 */ /* 0x000fea00078e0203 */
[----:B------:R-:W-:Y:S02]  /*d050*/  IADD3 R134, R133, R3, RZ ;  /* 0x0000000385867210 */ /* 0x000fe40007ffe0ff */
.L_x_2020:
[----:B------:R1:W-:Y:S01]  /*d060*/  @P5 STS.128 [R198+0x6000], RZ ;  /* 0x006000ffc6005388 */ /* 0x0003e20000000c00 */
[CC--:B------:R-:W-:Y:S02]  /*d070*/  LEA R152, P1, R132.reuse, R208.reuse, 0x1 ;  /* 0x000000d084987211 */ /* 0x0c0fe400078208ff */
[C---:B------:R-:W-:Y:S02]  /*d080*/  IADD3 R3, P0, R132.reuse, UR21, RZ ;  /* 0x0000001584037c10 */ /* 0x040fe4000ff1e0ff */
[-C--:B------:R-:W-:Y:S02]  /*d090*/  LEA.HI.X R153, R132, R207.reuse, R134, 0x1, P1 ;  /* 0x000000cf84997211 */ /* 0x080fe400008f0c86 */
[CC--:B------:R-:W-:Y:S02]  /*d0a0*/  @!P5 LEA R150, P6, R3.reuse, R208.reuse, 0x1 ;  /* 0x000000d00396d211 */ /* 0x0c0fe400078c08ff */
[CC--:B------:R-:W-:Y:S01]  /*d0b0*/  @!P4 LEA R144, P1, R3.reuse, R208.reuse, 0x1 ;  /* 0x000000d00390c211 */ /* 0x0c0fe200078208ff */
[----:B------:R-:W-:Y:S01]  /*d0c0*/  @!PT LDS RZ, [RZ] ;  /* 0x00000000fffff984 */ /* 0x000fe20000000800 */
[----:B------:R-:W-:Y:S01]  /*d0d0*/  @!PT LDS RZ, [RZ] ;  /* 0x00000000fffff984 */ /* 0x000fe20000000800 */
[----:B------:R-:W-:Y:S01]  /*d0e0*/  @!PT LDS RZ, [RZ] ;  /* 0x00000000fffff984 */ /* 0x000fe20000000800 */
[----:B------:R1:W-:Y:S01]  /*d0f0*/  @!P5 LDGSTS.E.BYPASS.LTC128B.128 [R198+0x6000], [R152.64] ;  /* 0x0600000098c6dfae */ /* 0x0003e2000b901d5c */
[----:B------:R-:W-:Y:S02]  /*d100*/  IADD3.X R134, R134, UR20, RZ, P0, !PT ;  /* 0x0000001486867c10 */ /* 0x000fe400087fe4ff */
[CC--:B------:R-:W-:Y:S01]  /*d110*/  @!P3 LEA R142, P0, R3.reuse, R208.reuse, 0x1 ;  /* 0x000000d0038eb211 */ /* 0x0c0fe200078008ff */
[----:B------:R1:W-:Y:S01]  /*d120*/  @P4 STS.128 [R198+0x8000], RZ ;  /* 0x008000ffc6004388 */ /* 0x0003e20000000c00 */
[CCC-:B------:R-:W-:Y:S02]  /*d130*/  @!P5 LEA.HI.X R151, R3.reuse, R207.reuse, R134.reuse, 0x1, P6 ;  /* 0x000000cf0397d211 */ /* 0x1c0fe400030f0c86 */
[CCC-:B------:R-:W-:Y:S01]  /*d140*/  @!P4 LEA.HI.X R145, R3.reuse, R207.reuse, R134.reuse, 0x1, P1 ;  /* 0x000000cf0391c211 */ /* 0x1c0fe200008f0c86 */
[----:B------:R-:W-:Y:S01]  /*d150*/  @!PT LDS RZ, [RZ] ;  /* 0x00000000fffff984 */ /* 0x000fe20000000800 */
[----:B------:R-:W-:Y:S01]  /*d160*/  @!PT LDS RZ, [RZ] ;  /* 0x00000000fffff984 */ /* 0x000fe20000000800 */
[----:B------:R-:W-:Y:S01]  /*d170*/  @!PT LDS RZ, [RZ] ;  /* 0x00000000fffff984 */ /* 0x000fe20000000800 */
[----:B------:R1:W-:Y:S01]  /*d180*/  @!P4 LDGSTS.E.BYPASS.LTC128B.128 [R198+0x8000], [R152.64+0x80] ;  /* 0x0800008098c6cfae */ /* 0x0003e2000b901d5c */
[CC--:B------:R-:W-:Y:S02]  /*d190*/  @!P3 LEA.HI.X R143, R3.reuse, R207.reuse, R134, 0x1, P0 ;  /* 0x000000cf038fb211 */ /* 0x0c0fe400000f0c86 */
[----:B------:R-:W-:Y:S01]  /*d1a0*/  IADD3 R133, P2, R3, UR21, RZ ;  /* 0x0000001503857c10 */ /* 0x000fe2000ff5e0ff */
[----:B------:R1:W-:Y:S03]  /*d1b0*/  @P3 STS.128 [R198+0xa000], RZ ;  /* 0x00a000ffc6003388 */ /* 0x0003e60000000c00 */
[CC--:B------:R-:W-:Y:S01]  /*d1c0*/  @!P5 LEA R148, P1, R133.reuse, R208.reuse, 0x1 ;  /* 0x000000d08594d211 */ /* 0x0c0fe200078208ff */
[----:B------:R-:W-:Y:S01]  /*d1d0*/  @!PT LDS RZ, [RZ] ;  /* 0x00000000fffff984 */ /* 0x000fe20000000800 */
[----:B------:R-:W-:Y:S01]  /*d1e0*/  @!PT LDS RZ, [RZ] ;  /* 0x00000000fffff984 */ /* 0x000fe20000000800 */
[----:B------:R-:W-:Y:S01]  /*d1f0*/  @!PT LDS RZ, [RZ] ;  /* 0x00000000fffff984 */ /* 0x000fe20000000800 */
[----:B------:R1:W-:Y:S01]  /*d200*/  @!P3 LDGSTS.E.BYPASS.LTC128B.128 [R198+0xa000], [R152.64+0x100] ;  /* 0x0a00010098c6bfae */ /* 0x0003e2000b901d5c */
[CC--:B------:R-:W-:Y:S02]  /*d210*/  @!P4 LEA R140, P0, R133.reuse, R208.reuse, 0x1 ;  /* 0x000000d0858cc211 */ /* 0x0c0fe400078008ff */
[----:B------:R-:W-:Y:S01]  /*d220*/  IADD3.X R134, R134, UR20, RZ, P2, !PT ;  /* 0x0000001486867c10 */ /* 0x000fe200097fe4ff */
[----:B------:R1:W-:Y:S01]  /*d230*/  @P5 STS.128 [R198+0x6800], RZ ;  /* 0x006800ffc6005388 */ /* 0x0003e20000000c00 */
[CC--:B------:R-:W-:Y:S02]  /*d240*/  @!P3 LEA R138, P2, R133.reuse, R208.reuse, 0x1 ;  /* 0x000000d0858ab211 */ /* 0x0c0fe400078408ff */
[CCC-:B------:R-:W-:Y:S01]  /*d250*/  @!P5 LEA.HI.X R149, R133.reuse, R207.reuse, R134.reuse, 0x1, P1 ;  /* 0x000000cf8595d211 */ /* 0x1c0fe200008f0c86 */
[----:B------:R-:W-:Y:S01]  /*d260*/  @!PT LDS RZ, [RZ] ;  /* 0x00000000fffff984 */ /* 0x000fe20000000800 */
[----:B------:R-:W-:Y:S01]  /*d270*/  @!PT LDS RZ, [RZ] ;  /* 0x00000000fffff984 */ /* 0x000fe20000000800 */
[----:B------:R-:W-:Y:S01]  /*d280*/  @!PT LDS RZ, [RZ] ;  /* 0x00000000fffff984 */ /* 0x000fe20000000800 */
[----:B------:R1:W-:Y:S01]  /*d290*/  @!P5 LDGSTS.E.BYPASS.LTC128B.128 [R198+0x6800], [R150.64] ;  /* 0x0680000096c6dfae */ /* 0x0003e2000b901d5c */
[CCC-:B------:R-:W-:Y:S02]  /*d2a0*/  @!P4 LEA.HI.X R141, R133.reuse, R207.reuse, R134.reuse, 0x1, P0 ;  /* 0x000000cf858dc211 */ /* 0x1c0fe400000f0c86 */
[CC--:B------:R-:W-:Y:S01]  /*d2b0*/  @!P3 LEA.HI.X R139, R133.reuse, R207.reuse, R134, 0x1, P2 ;  /* 0x000000cf858bb211 */ /* 0x0c0fe200010f0c86 */
[----:B------:R1:W-:Y:S01]  /*d2c0*/  @P4 STS.128 [R198+0x8800], RZ ;  /* 0x008800ffc6004388 */ /* 0x0003e20000000c00 */
[----:B------:R-:W-:Y:S03]  /*d2d0*/  IADD3 R3, P6, R133, UR21, RZ ;  /* 0x0000001585037c10 */ /* 0x000fe6000ffde0ff */
[----:B------:R-:W-:Y:S01]  /*d2e0*/  @!PT LDS RZ, [RZ] ;  /* 0x00000000fffff984 */ /* 0x000fe20000000800 */
[----:B------:R-:W-:Y:S01]  /*d2f0*/  @!PT LDS RZ, [RZ] ;  /* 0x00000000fffff984 */ /* 0x000fe20000000800 */
[----:B------:R-:W-:Y:S01]  /*d300*/  @!PT LDS RZ, [RZ] ;  /* 0x00000000fffff984 */ /* 0x000fe20000000800 */
[----:B------:R1:W-:Y:S01]  /*d310*/  @!P4 LDGSTS.E.BYPASS.LTC128B.128 [R198+0x8800], [R144.64+0x80] ;  /* 0x0880008090c6cfae */ /* 0x0003e2000b901d5c */
[CC--:B------:R-:W-:Y:S02]  /*d320*/  @!P4 LEA R136, P1, R3.reuse, R208.reuse, 0x1 ;  /* 0x000000d00388c211 */ /* 0x0c0fe400078208ff */
[CC--:B------:R-:W-:Y:S01]  /*d330*/  @!P3 LEA R154, P0, R3.reuse, R208.reuse, 0x1 ;  /* 0x000000d0039ab211 */ /* 0x0c0fe200078008ff */
[----:B------:R1:W-:Y:S01]  /*d340*/  @P3 STS.128 [R198+0xa800], RZ ;  /* 0x00a800ffc6003388 */ /* 0x0003e20000000c00 */
[----:B------:R-:W-:Y:S02]  /*d350*/  IADD3.X R132, R134, UR20, RZ, P6, !PT ;  /* 0x0000001486847c10 */ /* 0x000fe4000b7fe4ff */
[C---:B------:R-:W-:Y:S01]  /*d360*/  @!P5 LEA R146, P6, R3.reuse, R208, 0x1 ;  /* 0x000000d00392d211 */ /* 0x040fe200078c08ff */
[----:B------:R-:W-:Y:S01]  /*d370*/  @!PT LDS RZ, [RZ] ;  /* 0x00000000fffff984 */ /* 0x000fe20000000800 */
[----:B------:R-:W-:Y:S01]  /*d380*/  @!PT LDS RZ, [RZ] ;  /* 0x00000000fffff984 */ /* 0x000fe20000000800 */
[----:B------:R-:W-:Y:S01]  /*d390*/  @!PT LDS RZ, [RZ] ;  /* 0x00000000fffff984 */ /* 0x000fe20000000800 */
[----:B------:R1:W-:Y:S01]  /*d3a0*/  @!P3 LDGSTS.E.BYPASS.LTC128B.128 [R198+0xa800], [R142.64+0x100] ;  /* 0x0a8001008ec6bfae */ /* 0x0003e2000b901d5c */
[CC--:B------:R-:W-:Y:S01]  /*d3b0*/  @!P4 LEA.HI.X R137, R3.reuse, R207.reuse, R132, 0x1, P1 ;  /* 0x000000cf0389c211 */ /* 0x0c0fe200008f0c84 */
[----:B------:R-:W-:Y:S01]  /*d3c0*/  IMAD.MOV.U32 R208, RZ, RZ, R152 ;  /* 0x000000ffffd07224 */ /* 0x000fe200078e0098 */
[CCC-:B------:R-:W-:Y:S01]  /*d3d0*/  @!P5 LEA.HI.X R147, R3.reuse, R207.reuse, R132.reuse, 0x1, P6 ;  /* 0x000000cf0393d211 */ /* 0x1c0fe200030f0c84 */
[----:B------:R1:W-:Y:S01]  /*d3e0*/  @P5 STS.128 [R198+0x7000], RZ ;  /* 0x007000ffc6005388 */ /* 0x0003e20000000c00 */
[----:B------:R-:W-:Y:S01]  /*d3f0*/  @!P3 LEA.HI.X R155, R3, R207, R132, 0x1, P0 ;  /* 0x000000cf039bb211 */ /* 0x000fe200000f0c84 */
[----:B------:R-:W-:Y:S02]  /*d400*/  IMAD.MOV.U32 R207, RZ, RZ, R153 ;  /* 0x000000ffffcf7224 */ /* 0x000fe400078e0099 */
        /* <DEDUP_REMOVED lines=30> */
.L_x_2019:
[----:B------:R-:W-:Y:S01]  /*d5f0*/  IMAD.U32 R132, RZ, RZ, UR25 ;  /* 0x00000019ff847e24 */ /* 0x000fe2000f8e00ff */
[----:B------:R-:W-:Y:S03]  /*d600*/  UISETP.GT.AND UP2, UPT, UR25, UR19, UPT ;  /* 0x000000131900728c */ /* 0x000fe6000bf44270 */
[----:B------:R-:W-:Y:S05]  /*d610*/  IMAD R3, R132, 0x40, R197 ;  /* 0x0000004084037824 */ /* 0x000fea00078e02c5 */
[C---:B------:R-:W-:Y:S02]  /*d620*/  IADD3 R132, R3.reuse, 0x1, RZ ;  /* 0x0000000103847810 */ /* 0x040fe40007ffe0ff */
[C---:B------:R-:W-:Y:S02]  /*d630*/  ISETP.GE.AND P2, PT, R3.reuse, R204, PT ;  /* 0x000000cc0300720c */ /* 0x040fe40003f46270 */
[C---:B------:R-:W-:Y:S02]  /*d640*/  ISETP.GE.AND P1, PT, R132.reuse, R202, PT ;  /* 0x000000ca8400720c */ /* 0x040fe40003f26270 */
[CC--:B------:R-:W-:Y:S02]  /*d650*/  ISETP.GE.AND P6, PT, R132.reuse, R204.reuse, PT ;  /* 0x000000cc8400720c */ /* 0x0c0fe40003fc6270 */
[C---:B------:R-:W-:Y:S02]  /*d660*/  ISETP.GE.OR P1, PT, R132.reuse, R199, !P1 ;  /* 0x000000c78400720c */ /* 0x040fe40004f26670 */
[-C--:B------:R-:W-:Y:S02]  /*d670*/  ISETP.GE.OR P6, PT, R132, R203.reuse, !P6 ;  /* 0x000000cb8400720c */ /* 0x080fe400077c6670 */
[C---:B------:R-:W-:Y:S02]  /*d680*/  IADD3 R132, R3.reuse, 0x9, RZ ;  /* 0x0000000903847810 */ /* 0x040fe40007ffe0ff */
[C---:B------:R-:W-:Y:S02]  /*d690*/  IADD3 R133, R3.reuse, 0x8, RZ ;  /* 0x0000000803857810 */ /* 0x040fe40007ffe0ff */
[-C--:B------:R-:W-:Y:S02]  /*d6a0*/  ISETP.GE.OR P2, PT, R3, R203.reuse, !P2 ;  /* 0x000000cb0300720c */ /* 0x080fe40005746670 */
[-C--:B------:R-:W-:Y:S02]  /*d6b0*/  ISETP.GE.AND P4, PT, R132, R204.reuse, PT ;  /* 0x000000cc8400720c */ /* 0x080fe40003f86270 */
[----:B------:R-:W-:Y:S02]  /*d6c0*/  ISETP.GE.AND P0, PT, R133, R204, PT ;  /* 0x000000cc8500720c */ /* 0x000fe40003f06270 */
[----:B------:R-:W-:Y:S02]  /*d6d0*/  FSEL R134, R4, -INF , !P2 ;  /* 0xff80000004867808 */ /* 0x000fe40005000000 */
[CC--:B------:R-:W-:Y:S02]  /*d6e0*/  ISETP.GE.OR P4, PT, R132.reuse, R203.reuse, !P4 ;  /* 0x000000cb8400720c */ /* 0x0c0fe40006786670 */
[CC--:B------:R-:W-:Y:S02]  /*d6f0*/  ISETP.GE.AND P2, PT, R132.reuse, R202.reuse, PT ;  /* 0x000000ca8400720c */ /* 0x0c0fe40003f46270 */
[----:B------:R-:W-:Y:S02]  /*d700*/  ISETP.GE.AND P5, PT, R3, R202, PT ;  /* 0x000000ca0300720c */ /* 0x000fe40003fa6270 */
[----:B-1----:R-:W-:Y:S02]  /*d710*/  FSEL R136, R9, -INF , !P4 ;  /* 0xff80000009887808 */ /* 0x002fe40006000000 */
[----:B------:R-:W-:Y:S02]  /*d720*/  ISETP.GE.OR P0, PT, R133, R203, !P0 ;  /* 0x000000cb8500720c */ /* 0x000fe40004706670 */
[-C--:B------:R-:W-:Y:S02]  /*d730*/  ISETP.GE.OR P2, PT, R132, R199.reuse, !P2 ;  /* 0x000000c78400720c */ /* 0x080fe40005746670 */
[C---:B------:R-:W-:Y:S02]  /*d740*/  IADD3 R132, R3.reuse, 0x10, RZ ;  /* 0x0000001003847810 */ /* 0x040fe40007ffe0ff */
[----:B------:R-:W-:Y:S02]  /*d750*/  IADD3 R4, R3, 0x11, RZ ;  /* 0x0000001103047810 */ /* 0x000fe40007ffe0ff */
[----:B------:R-:W-:Y:S02]  /*d760*/  FSEL R144, R5, -INF , !P6 ;  /* 0xff80000005907808 */ /* 0x000fe40007000000 */
[----:B------:R-:W-:Y:S02]  /*d770*/  FMNMX.FTZ R9, R134, R2, !PT ;  /* 0x0000000286097209 */ /* 0x000fe40007810000 */
[----:B------:R-:W-:Y:S02]  /*d780*/  ISETP.GE.AND P3, PT, R133, R202, PT ;  /* 0x000000ca8500720c */ /* 0x000fe40003f66270 */
[----:B------:R-:W-:Y:S02]  /*d790*/  ISETP.GE.OR P5, PT, R3, R199, !P5 ;  /* 0x000000c70300720c */ /* 0x000fe40006fa6670 */
[----:B------:R-:W-:Y:S02]  /*d7a0*/  FSEL R7, R7, -INF , !P1 ;  /* 0xff80000007077808 */ /* 0x000fe40004800000 */
[----:B------:R-:W-:Y:S02]  /*d7b0*/  FSEL R138, R8, -INF , !P0 ;  /* 0xff800000088a7808 */ /* 0x000fe40004000000 */
[-C--:B------:R-:W-:Y:S02]  /*d7c0*/  ISETP.GE.AND P1, PT, R132, R204.reuse, PT ;  /* 0x000000cc8400720c */ /* 0x080fe40003f26270 */
[C---:B------:R-:W-:Y:S02]  /*d7d0*/  ISETP.GE.AND P6, PT, R4.reuse, R204, PT ;  /* 0x000000cc0400720c */ /* 0x040fe40003fc6270 */
[----:B------:R-:W-:Y:S02]  /*d7e0*/  ISETP.GE.AND P0, PT, R4, R202, PT ;  /* 0x000000ca0400720c */ /* 0x000fe40003f06270 */
[----:B------:R-:W-:Y:S02]  /*d7f0*/  FMNMX.FTZ R9, R144, R9, !PT ;  /* 0x0000000990097209 */ /* 0x000fe40007810000 */
[----:B------:R-:W-:Y:S02]  /*d800*/  ISETP.GE.OR P3, PT, R133, R199, !P3 ;  /* 0x000000c78500720c */ /* 0x000fe40005f66670 */
[----:B------:R-:W-:Y:S02]  /*d810*/  FSEL R135, R6, -INF , !P5 ;  /* 0xff80000006877808 */ /* 0x000fe40006800000 */
[-C--:B------:R-:W-:Y:S02]  /*d820*/  ISETP.GE.OR P1, PT, R132, R203.reuse, !P1 ;  /* 0x000000cb8400720c */ /* 0x080fe40004f26670 */
[C---:B------:R-:W-:Y:S02]  /*d830*/  ISETP.GE.OR P6, PT, R4.reuse, R203, !P6 ;  /* 0x000000cb0400720c */ /* 0x040fe400077c6670 */
[----:B------:R-:W-:Y:S02]  /*d840*/  ISETP.GE.OR P0, PT, R4, R199, !P0 ;  /* 0x000000c70400720c */ /* 0x000fe40004706670 */
[----:B------:R-:W-:Y:S02]  /*d850*/  FMNMX.FTZ R9, R138, R9, !PT ;  /* 0x000000098a097209 */ /* 0x000fe40007810000 */
[C---:B------:R-:W-:Y:S02]  /*d860*/  IADD3 R6, R3.reuse, 0x18, RZ ;  /* 0x0000001803067810 */ /* 0x040fe40007ffe0ff */
[----:B------:R-:W-:Y:S02]  /*d870*/  IADD3 R4, R3, 0x19, RZ ;  /* 0x0000001903047810 */ /* 0x000fe40007ffe0ff */
[----:B------:R-:W-:Y:S02]  /*d880*/  FSEL R5, R10, -INF , !P3 ;  /* 0xff8000000a057808 */ /* 0x000fe40005800000 */
[----:B------:R-:W-:Y:S02]  /*d890*/  FMNMX.FTZ R10, R135, R0, !PT ;  /* 0x00000000870a7209 */ /* 0x000fe40007810000 */
[----:B------:R-:W-:Y:S02]  /*d8a0*/  FSEL R162, R12, -INF , !P1 ;  /* 0xff8000000ca27808 */ /* 0x000fe40004800000 */
[----:B------:R-:W-:Y:S02]  /*d8b0*/  FSEL R11, R11, -INF , !P2 ;  /* 0xff8000000b0b7808 */ /* 0x000fe40005000000 */
[----:B------:R-:W-:Y:S02]  /*d8c0*/  FMNMX.FTZ R9, R136, R9, !PT ;  /* 0x0000000988097209 */ /* 0x000fe40007810000 */
[C---:B------:R-:W-:Y:S02]  /*d8d0*/  ISETP.GE.AND P4, PT, R6.reuse, R204, PT ;  /* 0x000000cc0600720c */ /* 0x040fe40003f86270 */
[----:B------:R-:W-:Y:S02]  /*d8e0*/  ISETP.GE.AND P2, PT, R6, R202, PT ;  /* 0x000000ca0600720c */ /* 0x000fe40003f46270 */
[C---:B------:R-:W-:Y:S02]  /*d8f0*/  ISETP.GE.AND P3, PT, R4.reuse, R204, PT ;  /* 0x000000cc0400720c */ /* 0x040fe40003f66270 */
[----:B------:R-:W-:Y:S02]  /*d900*/  ISETP.GE.AND P1, PT, R4, R202, PT ;  /* 0x000000ca0400720c */ /* 0x000fe40003f26270 */
[----:B------:R-:W-:Y:S02]  /*d910*/  FMNMX.FTZ R10, R7, R10, !PT ;  /* 0x0000000a070a7209 */ /* 0x000fe40007810000 */
[----:B------:R-:W-:Y:S02]  /*d920*/  ISETP.GE.AND P5, PT, R132, R202, PT ;  /* 0x000000ca8400720c */ /* 0x000fe40003fa6270 */
[----:B------:R-:W-:Y:S02]  /*d930*/  FSEL R160, R13, -INF , !P6 ;  /* 0xff8000000da07808 */ /* 0x000fe40007000000 */
[----:B------:R-:W-:Y:S02]  /*d940*/  FMNMX.FTZ R9, R162, R9, !PT ;  /* 0x00000009a2097209 */ /* 0x000fe40007810000 */
[C---:B------:R-:W-:Y:S02]  /*d950*/  ISETP.GE.OR P4, PT, R6.reuse, R203, !P4 ;  /* 0x000000cb0600720c */ /* 0x040fe40006786670 */
[----:B------:R-:W-:Y:S02]  /*d960*/  ISETP.GE.OR P2, PT, R6, R199, !P2 ;  /* 0x000000c70600720c */ /* 0x000fe40005746670 */
[C---:B------:R-:W-:Y:S02]  /*d970*/  ISETP.GE.OR P3, PT, R4.reuse, R203, !P3 ;  /* 0x000000cb0400720c */ /* 0x040fe40005f66670 */
[-C--:B------:R-:W-:Y:S02]  /*d980*/  ISETP.GE.OR P1, PT, R4, R199.reuse, !P1 ;  /* 0x000000c70400720c */ /* 0x080fe40004f26670 */
[C---:B------:R-:W-:Y:S02]  /*d990*/  IADD3 R6, R3.reuse, 0x20, RZ ;  /* 0x0000002003067810 */ /* 0x040fe40007ffe0ff */
[----:B------:R-:W-:Y:S02]  /*d9a0*/  IADD3 R4, R3, 0x21, RZ ;  /* 0x0000002103047810 */ /* 0x000fe40007ffe0ff */
[----:B------:R-:W-:Y:S02]  /*d9b0*/  ISETP.GE.OR P5, PT, R132, R199, !P5 ;  /* 0x000000c78400720c */ /* 0x000fe40006fa6670 */
[----:B------:R-:W-:Y:S02]  /*d9c0*/  FMNMX.FTZ R10, R5, R10, !PT ;  /* 0x0000000a050a7209 */ /* 0x000fe40007810000 */
[----:B------:R-:W-:Y:S02]  /*d9d0*/  FSEL R163, R15, -INF , !P0 ;  /* 0xff8000000fa37808 */ /* 0x000fe40004000000 */
[----:B------:R-:W-:Y:S02]  /*d9e0*/  FSEL R142, R16, -INF , !P4 ;  /* 0xff800000108e7808 */ /* 0x000fe40006000000 */
[----:B------:R-:W-:Y:S02]  /*d9f0*/  FMNMX.FTZ R9, R160, R9, !PT ;  /* 0x00000009a0097209 */ /* 0x000fe40007810000 */
[-C--:B------:R-:W-:Y:S02]  /*da00*/  ISETP.GE.AND P0, PT, R6, R204.reuse, PT ;  /* 0x000000cc0600720c */ /* 0x080fe40003f06270 */
[C---:B------:R-:W-:Y:S02]  /*da10*/  ISETP.GE.AND P6, PT, R4.reuse, R204, PT ;  /* 0x000000cc0400720c */ /* 0x040fe40003fc6270 */
[----:B------:R-:W-:Y:S02]  /*da20*/  ISETP.GE.AND P4, PT, R4, R202, PT ;  /* 0x000000ca0400720c */ /* 0x000fe40003f86270 */
[----:B------:R-:W-:Y:S02]  /*da30*/  FSEL R165, R14, -INF , !P5 ;  /* 0xff8000000ea57808 */ /* 0x000fe40006800000 */
[----:B------:R-:W-:Y:S02]  /*da40*/  FMNMX.FTZ R10, R11, R10, !PT ;  /* 0x0000000a0b0a7209 */ /* 0x000fe40007810000 */
[----:B------:R-:W-:Y:S02]  /*da50*/  ISETP.GE.AND P5, PT, R6, R202, PT ;  /* 0x000000ca0600720c */ /* 0x000fe40003fa6270 */
[----:B------:R-:W-:Y:S02]  /*da60*/  FSEL R140, R17, -INF , !P3 ;  /* 0xff800000118c7808 */ /* 0x000fe40005800000 */
[----:B------:R-:W-:Y:S02]  /*da70*/  FMNMX.FTZ R9, R142, R9, !PT ;  /* 0x000000098e097209 */ /* 0x000fe40007810000 */
[-C--:B------:R-:W-:Y:S02]  /*da80*/  ISETP.GE.OR P0, PT, R6, R203.reuse, !P0 ;  /* 0x000000cb0600720c */ /* 0x080fe40004706670 */
[C---:B------:R-:W-:Y:S02]  /*da90*/  ISETP.GE.OR P6, PT, R4.reuse, R203, !P6 ;  /* 0x000000cb0400720c */ /* 0x040fe400077c6670 */
[-C--:B------:R-:W-:Y:S02]  /*daa0*/  ISETP.GE.OR P4, PT, R4, R199.reuse, !P4 ;  /* 0x000000c70400720c */ /* 0x080fe40006786670 */
[----:B------:R-:W-:Y:S02]  /*dab0*/  IADD3 R4, R3, 0x28, RZ ;  /* 0x0000002803047810 */ /* 0x000fe40007ffe0ff */
[----:B------:R-:W-:Y:S02]  /*dac0*/  FMNMX.FTZ R10, R165, R10, !PT ;  /* 0x0000000aa50a7209 */ /* 0x000fe40007810000 */
[----:B------:R-:W-:Y:S02]  /*dad0*/  ISETP.GE.OR P5, PT, R6, R199, !P5 ;  /* 0x000000c70600720c */ /* 0x000fe40006fa6670 */
[----:B------:R-:W-:Y:S02]  /*dae0*/  IADD3 R6, R3, 0x29, RZ ;  /* 0x0000002903067810 */ /* 0x000fe40007ffe0ff */
[----:B------:R-:W-:Y:S02]  /*daf0*/  FSEL R158, R20, -INF , !P0 ;  /* 0xff800000149e7808 */ /* 0x000fe40004000000 */
[----:B------:R-:W-:Y:S02]  /*db00*/  FMNMX.FTZ R9, R140, R9, !PT ;  /* 0x000000098c097209 */ /* 0x000fe40007810000 */
[----:B------:R-:W-:Y:S02]  /*db10*/  ISETP.GE.AND P3, PT, R4, R204, PT ;  /* 0x000000cc0400720c */ /* 0x000fe40003f66270 */
[----:B------:R-:W-:Y:S02]  /*db20*/  FSEL R143, R18, -INF , !P2 ;  /* 0xff800000128f7808 */ /* 0x000fe40005000000 */
[----:B------:R-:W-:Y:S02]  /*db30*/  FSEL R141, R19, -INF , !P1 ;  /* 0xff800000138d7808 */ /* 0x000fe40004800000 */
[----:B------:R-:W-:Y:S02]  /*db40*/  FMNMX.FTZ R10, R163, R10, !PT ;  /* 0x0000000aa30a7209 */ /* 0x000fe40007810000 */
[----:B------:R-:W-:Y:S02]  /*db50*/  ISETP.GE.AND P1, PT, R4, R202, PT ;  /* 0x000000ca0400720c */ /* 0x000fe40003f26270 */
[----:B------:R-:W-:Y:S02]  /*db60*/  ISETP.GE.AND P2, PT, R6, R204, PT ;  /* 0x000000cc0600720c */ /* 0x000fe40003f46270 */
[----:B------:R-:W-:Y:S02]  /*db70*/  FSEL R156, R21, -INF , !P6 ;  /* 0xff800000159c7808 */ /* 0x000fe40007000000 */
[----:B------:R-:W-:Y:S02]  /*db80*/  FMNMX.FTZ R9, R158, R9, !PT ;  /* 0x000000099e097209 */ /* 0x000fe40007810000 */
[----:B------:R-:W-:Y:S02]  /*db90*/  ISETP.GE.OR P3, PT, R4, R203, !P3 ;  /* 0x000000cb0400720c */ /* 0x000fe40005f66670 */
[----:B------:R-:W-:Y:S02]  /*dba0*/  IADD3 R8, R3, 0x30, RZ ;  /* 0x0000003003087810 */ /* 0x000fe40007ffe0ff */
[----:B------:R-:W-:Y:S02]  /*dbb0*/  ISETP.GE.AND P0, PT, R6, R202, PT ;  /* 0x000000ca0600720c */ /* 0x000fe40003f06270 */
[----:B------:R-:W-:Y:S02]  /*dbc0*/  FMNMX.FTZ R10, R143, R10, !PT ;  /* 0x0000000a8f0a7209 */ /* 0x000fe40007810000 */
[----:B------:R-:W-:Y:S02]  /*dbd0*/  ISETP.GE.OR P1, PT, R4, R199, !P1 ;  /* 0x000000c70400720c */ /* 0x000fe40004f26670 */
[----:B------:R-:W-:Y:S02]  /*dbe0*/  ISETP.GE.OR P2, PT, R6, R203, !P2 ;  /* 0x000000cb0600720c */ /* 0x000fe40005746670 */
[C---:B------:R-:W-:Y:S02]  /*dbf0*/  IADD3 R4, R3.reuse, 0x38, RZ ;  /* 0x0000003803047810 */ /* 0x040fe40007ffe0ff */
[----:B------:R-:W-:Y:S02]  /*dc00*/  FSEL R154, R24, -INF , !P3 ;  /* 0xff800000189a7808 */ /* 0x000fe40005800000 */
[----:B------:R-:W-:Y:S02]  /*dc10*/  FMNMX.FTZ R9, R156, R9, !PT ;  /* 0x000000099c097209 */ /* 0x000fe40007810000 */
[----:B------:R-:W-:Y:S02]  /*dc20*/  ISETP.GE.OR P0, PT, R6, R199, !P0 ;  /* 0x000000c70600720c */ /* 0x000fe40004706670 */
[----:B------:R-:W-:Y:S02]  /*dc30*/  ISETP.GE.AND P6, PT, R8, R204, PT ;  /* 0x000000cc0800720c */ /* 0x000fe40003fc6270 */
[----:B------:R-:W-:Y:S02]  /*dc40*/  IADD3 R6, R3, 0x31, RZ ;  /* 0x0000003103067810 */ /* 0x000fe40007ffe0ff */
[----:B------:R-:W-:Y:S02]  /*dc50*/  FSEL R152, R25, -INF , !P2 ;  /* 0xff80000019987808 */ /* 0x000fe40005000000 */
[----:B------:R-:W-:Y:S02]  /*dc60*/  FSEL R161, R22, -INF , !P5 ;  /* 0xff80000016a17808 */ /* 0x000fe40006800000 */
[----:B------:R-:W-:Y:S02]  /*dc70*/  FMNMX.FTZ R10, R141, R10, !PT ;  /* 0x0000000a8d0a7209 */ /* 0x000fe40007810000 */
[-C--:B------:R-:W-:Y:S02]  /*dc80*/  ISETP.GE.AND P2, PT, R4, R204.reuse, PT ;  /* 0x000000cc0400720c */ /* 0x080fe40003f46270 */
[----:B------:R-:W-:Y:S02]  /*dc90*/  FMNMX.FTZ R9, R154, R9, !PT ;  /* 0x000000099a097209 */ /* 0x000fe40007810000 */
[-C--:B------:R-:W-:Y:S02]  /*dca0*/  ISETP.GE.OR P6, PT, R8, R203.reuse, !P6 ;  /* 0x000000cb0800720c */ /* 0x080fe400077c6670 */
[----:B------:R-:W-:Y:S02]  /*dcb0*/  ISETP.GE.AND P3, PT, R6, R204, PT ;  /* 0x000000cc0600720c */ /* 0x000fe40003f66270 */
[----:B------:R-:W-:Y:S02]  /*dcc0*/  FSEL R159, R23, -INF , !P4 ;  /* 0xff800000179f7808 */ /* 0x000fe40006000000 */
[----:B------:R-:W-:Y:S01]  /*dcd0*/  FMNMX.FTZ R10, R161, R10, !PT ;  /* 0x0000000aa10a7209 */ /* 0x000fe20007810000 */
[----:B------:R-:W-:Y:S01]  /*dce0*/  LDSM.16.MT88.4 R20, [R186+0xc000] ;  /* 0x00c00000ba14783b */ /* 0x000fe20000004200 */
[----:B------:R-:W-:Y:S02]  /*dcf0*/  ISETP.GE.OR P2, PT, R4, R203, !P2 ;  /* 0x000000cb0400720c */ /* 0x000fe40005746670 */
[----:B------:R-:W-:Y:S02]  /*dd00*/  FSEL R151, R28, -INF , !P6 ;  /* 0xff8000001c977808 */ /* 0x000fe40007000000 */
[----:B------:R-:W-:Y:S02]  /*dd10*/  FMNMX.FTZ R12, R152, R9, !PT ;  /* 0x00000009980c7209 */ /* 0x000fe40007810000 */
[----:B------:R-:W-:Y:S02]  /*dd20*/  ISETP.GE.OR P3, PT, R6, R203, !P3 ;  /* 0x000000cb0600720c */ /* 0x000fe40005f66670 */
[----:B------:R-:W-:Y:S02]  /*dd30*/  IADD3 R3, R3, 0x39, RZ ;  /* 0x0000003903037810 */ /* 0x000fe40007ffe0ff */
[----:B------:R-:W-:Y:S02]  /*dd40*/  FSEL R148, R32, -INF , !P2 ;  /* 0xff80000020947808 */ /* 0x000fe40005000000 */
[----:B------:R-:W-:Y:S02]  /*dd50*/  FSEL R157, R26, -INF , !P1 ;  /* 0xff8000001a9d7808 */ /* 0x000fe40004800000 */
[----:B------:R-:W-:Y:S02]  /*dd60*/  FMNMX.FTZ R10, R159, R10, !PT ;  /* 0x0000000a9f0a7209 */ /* 0x000fe40007810000 */
[C---:B------:R-:W-:Y:S02]  /*dd70*/  ISETP.GE.AND P2, PT, R8.reuse, R202, PT ;  /* 0x000000ca0800720c */ /* 0x040fe40003f46270 */
[----:B------:R-:W-:Y:S02]  /*dd80*/  FSEL R150, R29, -INF , !P3 ;  /* 0xff8000001d967808 */ /* 0x000fe40005800000 */
[----:B------:R-:W-:Y:S02]  /*dd90*/  FMNMX.FTZ R9, R151, R12, !PT ;  /* 0x0000000c97097209 */ /* 0x000fe40007810000 */
[----:B------:R-:W-:Y:S02]  /*dda0*/  ISETP.GE.AND P6, PT, R3, R204, PT ;  /* 0x000000cc0300720c */ /* 0x000fe40003fc6270 */
[----:B------:R-:W-:Y:S02]  /*ddb0*/  FSEL R155, R27, -INF , !P0 ;  /* 0xff8000001b9b7808 */ /* 0x000fe40004000000 */
[----:B------:R-:W-:Y:S02]  /*ddc0*/  ISETP.GE.OR P1, PT, R8, R199, !P2 ;  /* 0x000000c70800720c */ /* 0x000fe40005726670 */
[----:B------:R-:W-:Y:S02]  /*ddd0*/  FMNMX.FTZ R8, R157, R10, !PT ;  /* 0x0000000a9d087209 */ /* 0x000fe40007810000 */
[----:B------:R-:W-:Y:S02]  /*dde0*/  ISETP.GE.AND P2, PT, R6, R202, PT ;  /* 0x000000ca0600720c */ /* 0x000fe40003f46270 */
[----:B------:R-:W-:Y:S02]  /*ddf0*/  FMNMX.FTZ R9, R150, R9, !PT ;  /* 0x0000000996097209 */ /* 0x000fe40007810000 */
[----:B------:R-:W-:Y:S02]  /*de00*/  ISETP.GE.OR P6, PT, R3, R203, !P6 ;  /* 0x000000cb0300720c */ /* 0x000fe400077c6670 */
[----:B------:R-:W-:Y:S02]  /*de10*/  FSEL R149, R30, -INF , !P1 ;  /* 0xff8000001e957808 */ /* 0x000fe40004800000 */
[----:B------:R-:W-:Y:S02]  /*de20*/  FMNMX.FTZ R8, R155, R8, !PT ;  /* 0x000000089b087209 */ /* 0x000fe40007810000 */
[----:B------:R-:W-:Y:S02]  /*de30*/  ISETP.GE.OR P2, PT, R6, R199, !P2 ;  /* 0x000000c70600720c */ /* 0x000fe40005746670 */
[----:B------:R-:W-:Y:S02]  /*de40*/  ISETP.GE.AND P0, PT, R4, R202, PT ;  /* 0x000000ca0400720c */ /* 0x000fe40003f06270 */
[----:B------:R-:W-:Y:S02]  /*de50*/  FSEL R146, R33, -INF , !P6 ;  /* 0xff80000021927808 */ /* 0x000fe40007000000 */
[----:B------:R-:W-:Y:S02]  /*de60*/  FMNMX.FTZ R13, R148, R9, !PT ;  /* 0x00000009940d7209 */ /* 0x000fe40007810000 */
[----:B------:R-:W-:Y:S02]  /*de70*/  FSEL R147, R31, -INF , !P2 ;  /* 0xff8000001f937808 */ /* 0x000fe40005000000 */
[----:B------:R-:W-:Y:S01]  /*de80*/  FMNMX.FTZ R8, R149, R8, !PT ;  /* 0x0000000895087209 */ /* 0x000fe20007810000 */
[----:B------:R-:W-:Y:S01]  /*de90*/  LDSM.16.MT88.4 R28, [R185+0xc000] ;  /* 0x00c00000b91c783b */ /* 0x000fe20000004200 */
[----:B------:R-:W-:Y:S02]  /*dea0*/  ISETP.GE.OR P1, PT, R4, R199, !P0 ;  /* 0x000000c70400720c */ /* 0x000fe40004726670 */
[----:B------:R-:W-:Y:S02]  /*deb0*/  ISETP.GE.AND P0, PT, R3, R202, PT ;  /* 0x000000ca0300720c */ /* 0x000fe40003f06270 */
[----:B------:R-:W-:Y:S02]  /*dec0*/  FMNMX.FTZ R9, R146, R13, !PT ;  /* 0x0000000d92097209 */ /* 0x000fe40007810000 */
[----:B------:R-:W-:Y:S01]  /*ded0*/  FSEL R145, R34, -INF , !P1 ;  /* 0xff80000022917808 */ /* 0x000fe20004800000 */
[----:B------:R-:W-:Y:S01]  /*dee0*/  LDSM.16.MT88.4 R12, [R188+0xc000] ;  /* 0x00c00000bc0c783b */ /* 0x000fe20000004200 */
[----:B------:R-:W-:Y:S02]  /*def0*/  FMNMX.FTZ R8, R147, R8, !PT ;  /* 0x0000000893087209 */ /* 0x000fe40007810000 */
[----:B------:R-:W-:Y:S02]  /*df00*/  ISETP.GE.OR P0, PT, R3, R199, !P0 ;  /* 0x000000c70300720c */ /* 0x000fe40004706670 */
[----:B------:R-:W-:Y:S02]  /*df10*/  FMNMX.FTZ R8, R145, R8, !PT ;  /* 0x0000000891087209 */ /* 0x000fe40007810000 */
[----:B------:R-:W-:Y:S01]  /*df20*/  FSEL R133, R35, -INF , !P0 ;  /* 0xff80000023857808 */ /* 0x000fe20004000000 */
[----:B------:R-:W-:Y:S03]  /*df30*/  SHFL.BFLY PT, R10, R9, 0x2, 0x1f ;  /* 0x0c401f00090a7f89 */ /* 0x000fe600000e0000 */
[----:B------:R-:W-:Y:S05]  /*df40*/  FMNMX.FTZ R6, R133, R8, !PT ;  /* 0x0000000885067209 */ /* 0x000fea0007810000 */
[----:B------:R-:W1:Y:S02]  /*df50*/  SHFL.BFLY PT, R3, R6, 0x2, 0x1f ;  /* 0x0c401f0006037f89 */ /* 0x000e6400000e0000 */
[----:B-1----:R-:W-:Y:S02]  /*df60*/  FMNMX.FTZ R4, R6, R3, !PT ;  /* 0x0000000306047209 */ /* 0x002fe40007810000 */
[----:B------:R-:W-:Y:S04]  /*df70*/  FMNMX.FTZ R9, R9, R10, !PT ;  /* 0x0000000a09097209 */ /* 0x000fe80007810000 */
[----:B------:R-:W1:Y:S08]  /*df80*/  SHFL.BFLY PT, R3, R4, 0x1, 0x1f ;  /* 0x0c201f0004037f89 */ /* 0x000e7000000e0000 */
[----:B------:R-:W2:Y:S01]  /*df90*/  SHFL.BFLY PT, R132, R9, 0x1, 0x1f ;  /* 0x0c201f0009847f89 */ /* 0x000ea200000e0000 */
[----:B-1----:R-:W-:Y:S04]  /*dfa0*/  FMNMX.FTZ R3, R4, R3, !PT ;  /* 0x0000000304037209 */ /* 0x002fe80007810000 */
[----:B------:R-:W-:Y:S02]  /*dfb0*/  FSETP.NEU.FTZ.AND P0, PT, R3, -INF , PT ;  /* 0xff8000000300780b */ /* 0x000fe40003f1d000 */
[----:B--2---:R-:W-:Y:S04]  /*dfc0*/  FMNMX.FTZ R132, R9, R132, !PT ;  /* 0x0000008409847209 */ /* 0x004fe80007810000 */
[C---:B------:R-:W-:Y:S01]  /*dfd0*/  FSETP.NEU.FTZ.AND P1, PT, R132.reuse, -INF , PT ;  /* 0xff8000008400780b */ /* 0x040fe20003f3d000 */
[----:B------:R-:W-:Y:S05]  /*dfe0*/  FMUL.FTZ R153, R132, c[0x0][0x23c] ;  /* 0x00008f0084997a20 */ /* 0x000fea0000410000 */
[----:B------:R-:W-:Y:S05]  /*dff0*/  FSEL R153, R153, RZ, P1 ;  /* 0x000000ff99997208 */ /* 0x000fea0000800000 */
[--C-:B------:R-:W-:Y:S02]  /*e000*/  FFMA.FTZ R215, R134, c[0x0][0x23c], -R153.reuse ;  /* 0x00008f0086d77a23 */ /* 0x100fe40000010899 */
[--C-:B------:R-:W-:Y:S02]  /*e010*/  FFMA.FTZ R134, R144, c[0x0][0x23c], -R153.reuse ;  /* 0x00008f0090867a23 */ /* 0x100fe40000010899 */
[----:B------:R-:W-:Y:S02]  /*e020*/  FMUL.FTZ R144, R3, c[0x0][0x23c] ;  /* 0x00008f0003907a20 */ /* 0x000fe40000410000 */
[--C-:B------:R-:W-:Y:S01]  /*e030*/  FFMA.FTZ R210, R138, c[0x0][0x23c], -R153.reuse ;  /* 0x00008f008ad27a23 */ /* 0x100fe20000010899 */
[----:B------:R-:W-:Y:S01]  /*e040*/  MUFU.EX2 R215, R215 ;  /* 0x000000d700d77308 */ /* 0x000fe20000000800 */
[--C-:B------:R-:W-:Y:S01]  /*e050*/  FFMA.FTZ R171, R136, c[0x0][0x23c], -R153.reuse ;  /* 0x00008f0088ab7a23 */ /* 0x100fe20000010899 */
[----:B------:R-:W-:Y:S01]  /*e060*/  FSEL R144, R144, RZ, P0 ;  /* 0x000000ff90907208 */ /* 0x000fe20000000000 */
[--C-:B------:R-:W-:Y:S02]  /*e070*/  FFMA.FTZ R214, R162, c[0x0][0x23c], -R153.reuse ;  /* 0x00008f00a2d67a23 */ /* 0x100fe40000010899 */
[--C-:B------:R-:W-:Y:S02]  /*e080*/  FFMA.FTZ R217, R160, c[0x0][0x23c], -R153.reuse ;  /* 0x00008f00a0d97a23 */ /* 0x100fe40000010899 */
[--C-:B------:R-:W-:Y:S01]  /*e090*/  FFMA.FTZ R168, R5, c[0x0][0x23c], -R144.reuse ;  /* 0x00008f0005a87a23 */ /* 0x100fe20000010890 */
[----:B------:R-:W-:Y:S01]  /*e0a0*/  FSEL R5, R132, RZ, P1 ;  /* 0x000000ff84057208 */ /* 0x000fe20000800000 */
[--C-:B------:R-:W-:Y:S01]  /*e0b0*/  FFMA.FTZ R170, R135, c[0x0][0x23c], -R144.reuse ;  /* 0x00008f0087aa7a23 */ /* 0x100fe20000010890 */
[----:B------:R-:W1:Y:S01]  /*e0c0*/  MUFU.EX2 R134, R134 ;  /* 0x0000008600867308 */ /* 0x000e620000000800 */
[----:B------:R-:W-:Y:S02]  /*e0d0*/  FFMA.FTZ R169, R7, c[0x0][0x23c], -R144 ;  /* 0x00008f0007a97a23 */ /* 0x000fe40000010890 */
[----:B------:R-:W-:Y:S01]  /*e0e0*/  FADD.FTZ R4, -R5, R2 ;  /* 0x0000000205047221 */ /* 0x000fe20000010100 */
[----:B------:R-:W-:Y:S01]  /*e0f0*/  FSEL R5, R3, RZ, P0 ;  /* 0x000000ff03057208 */ /* 0x000fe20000000000 */
[----:B------:R-:W-:Y:S01]  /*e100*/  FFMA.FTZ R135, R11, c[0x0][0x23c], -R144 ;  /* 0x00008f000b877a23 */ /* 0x000fe20000010890 */
[----:B------:R-:W-:Y:S01]  /*e110*/  PLOP3.LUT P0, PT, PT, PT, UP2, 0x80, 0x0 ;  /* 0x000000000000781c */ /* 0x000fe20003f0f028 */
[----:B------:R-:W-:Y:S02]  /*e120*/  FMUL.FTZ R2, R4, c[0x0][0x23c] ;  /* 0x00008f0004027a20 */ /* 0x000fe40000410000 */
[----:B------:R-:W-:Y:S01]  /*e130*/  FADD.FTZ R5, -R5, R0 ;  /* 0x0000000005057221 */ /* 0x000fe20000010100 */
[----:B------:R-:W-:Y:S01]  /*e140*/  MUFU.EX2 R210, R210 ;  /* 0x000000d200d27308 */ /* 0x000fe20000000800 */
[--C-:B------:R-:W-:Y:S02]  /*e150*/  FFMA.FTZ R216, R142, c[0x0][0x23c], -R153.reuse ;  /* 0x00008f008ed87a23 */ /* 0x100fe40000010899 */
[----:B------:R-:W-:Y:S02]  /*e160*/  FMUL.FTZ R0, R5, c[0x0][0x23c] ;  /* 0x00008f0005007a20 */ /* 0x000fe40000410000 */
[--C-:B------:R-:W-:Y:S02]  /*e170*/  FFMA.FTZ R219, R140, c[0x0][0x23c], -R153.reuse ;  /* 0x00008f008cdb7a23 */ /* 0x100fe40000010899 */
[--C-:B------:R-:W-:Y:S02]  /*e180*/  FFMA.FTZ R218, R165, c[0x0][0x23c], -R144.reuse ;  /* 0x00008f00a5da7a23 */ /* 0x100fe40000010890 */
[----:B------:R-:W-:Y:S01]  /*e190*/  LDSM.16.MT88.4 R164, [R188+0x11800] ;  /* 0x01180000bca4783b */ /* 0x000fe20000004200 */
[----:B------:R-:W2:Y:S01]  /*e1a0*/  MUFU.EX2 R171, R171 ;  /* 0x000000ab00ab7308 */ /* 0x000ea20000000800 */
[--C-:B------:R-:W-:Y:S02]  /*e1b0*/  FFMA.FTZ R221, R163, c[0x0][0x23c], -R144.reuse ;  /* 0x00008f00a3dd7a23 */ /* 0x100fe40000010890 */
[--C-:B------:R-:W-:Y:S01]  /*e1c0*/  FFMA.FTZ R220, R143, c[0x0][0x23c], -R144.reuse ;  /* 0x00008f008fdc7a23 */ /* 0x100fe20000010890 */
[----:B-1----:R-:W-:Y:S01]  /*e1d0*/  F2FP.PACK_AB R136, R134, R215 ;  /* 0x000000d78688723e */ /* 0x002fe200000000ff */
[--C-:B------:R-:W-:Y:S02]  /*e1e0*/  FFMA.FTZ R223, R141, c[0x0][0x23c], -R144.reuse ;  /* 0x00008f008ddf7a23 */ /* 0x100fe40000010890 */
[----:B------:R-:W-:Y:S01]  /*e1f0*/  LDSM.16.MT88.4 R140, [R185+0xe800] ;  /* 0x00e80000b98c783b */ /* 0x000fe20000004200 */
[--C-:B------:R-:W-:Y:S02]  /*e200*/  FFMA.FTZ R222, R158, c[0x0][0x23c], -R153.reuse ;  /* 0x00008f009ede7a23 */ /* 0x100fe40000010899 */
[----:B------:R-:W-:Y:S01]  /*e210*/  MUFU.EX2 R170, R170 ;  /* 0x000000aa00aa7308 */ /* 0x000fe20000000800 */
[--C-:B------:R-:W-:Y:S02]  /*e220*/  FFMA.FTZ R225, R156, c[0x0][0x23c], -R153.reuse ;  /* 0x00008f009ce17a23 */ /* 0x100fe40000010899 */
[--C-:B------:R-:W-:Y:S02]  /*e230*/  FFMA.FTZ R224, R154, c[0x0][0x23c], -R153.reuse ;  /* 0x00008f009ae07a23 */ /* 0x100fe40000010899 */
[--C-:B------:R-:W-:Y:S02]  /*e240*/  FFMA.FTZ R227, R152, c[0x0][0x23c], -R153.reuse ;  /* 0x00008f0098e37a23 */ /* 0x100fe40000010899 */
[--C-:B------:R-:W-:Y:S02]  /*e250*/  FFMA.FTZ R226, R161, c[0x0][0x23c], -R144.reuse ;  /* 0x00008f00a1e27a23 */ /* 0x100fe40000010890 */
[----:B------:R-:W-:Y:S01]  /*e260*/  LDSM.16.MT88.4 R160, [R184+0xf800] ;  /* 0x00f80000b8a0783b */ /* 0x000fe20000004200 */
[----:B------:R-:W1:Y:S01]  /*e270*/  MUFU.EX2 R169, R169 ;  /* 0x000000a900a97308 */ /* 0x000e620000000800 */
[--C-:B------:R-:W-:Y:S02]  /*e280*/  FFMA.FTZ R229, R159, c[0x0][0x23c], -R144.reuse ;  /* 0x00008f009fe57a23 */ /* 0x100fe40000010890 */
[--C-:B------:R-:W-:Y:S01]  /*e290*/  FFMA.FTZ R228, R157, c[0x0][0x23c], -R144.reuse ;  /* 0x00008f009de47a23 */ /* 0x100fe20000010890 */
[----:B--2---:R-:W-:Y:S01]  /*e2a0*/  F2FP.PACK_AB R138, R171, R210 ;  /* 0x000000d2ab8a723e */ /* 0x004fe200000000ff */
[--C-:B------:R-:W-:Y:S02]  /*e2b0*/  FFMA.FTZ R231, R155, c[0x0][0x23c], -R144.reuse ;  /* 0x00008f009be77a23 */ /* 0x100fe40000010890 */
[----:B------:R-:W-:Y:S01]  /*e2c0*/  LDSM.16.MT88.4 R156, [R185+0xf800] ;  /* 0x00f80000b99c783b */ /* 0x000fe20000004200 */
[--C-:B------:R-:W-:Y:S02]  /*e2d0*/  FFMA.FTZ R230, R151, c[0x0][0x23c], -R153.reuse ;  /* 0x00008f0097e67a23 */ /* 0x100fe40000010899 */
[----:B------:R-:W-:Y:S01]  /*e2e0*/  MUFU.EX2 R168, R168 ;  /* 0x000000a800a87308 */ /* 0x000fe20000000800 */
[--C-:B------:R-:W-:Y:S02]  /*e2f0*/  FFMA.FTZ R233, R150, c[0x0][0x23c], -R153.reuse ;  /* 0x00008f0096e97a23 */ /* 0x100fe40000010899 */
[--C-:B------:R-:W-:Y:S02]  /*e300*/  FFMA.FTZ R232, R148, c[0x0][0x23c], -R153.reuse ;  /* 0x00008f0094e87a23 */ /* 0x100fe40000010899 */
[--C-:B------:R-:W-:Y:S02]  /*e310*/  FFMA.FTZ R234, R149, c[0x0][0x23c], -R144.reuse ;  /* 0x00008f0095ea7a23 */ /* 0x100fe40000010890 */
[----:B------:R-:W-:Y:S01]  /*e320*/  LDSM.16.MT88.4 R148, [R188+0xf800] ;  /* 0x00f80000bc94783b */ /* 0x000fe20000004200 */
[--C-:B------:R-:W-:Y:S02]  /*e330*/  FFMA.FTZ R237, R147, c[0x0][0x23c], -R144.reuse ;  /* 0x00008f0093ed7a23 */ /* 0x100fe40000010890 */
[----:B------:R-:W2:Y:S01]  /*e340*/  MUFU.EX2 R135, R135 ;  /* 0x0000008700877308 */ /* 0x000ea20000000800 */
[--C-:B------:R-:W-:Y:S02]  /*e350*/  FFMA.FTZ R236, R145, c[0x0][0x23c], -R144.reuse ;  /* 0x00008f0091ec7a23 */ /* 0x100fe40000010890 */
[----:B------:R-:W-:Y:S01]  /*e360*/  FFMA.FTZ R153, R146, c[0x0][0x23c], -R153 ;  /* 0x00008f0092997a23 */ /* 0x000fe20000010899 */
[----:B-1----:R-:W-:Y:S01]  /*e370*/  F2FP.PACK_AB R137, R169, R170 ;  /* 0x000000aaa989723e */ /* 0x002fe200000000ff */
[----:B------:R-:W-:Y:S05]  /*e380*/  FFMA.FTZ R144, R133, c[0x0][0x23c], -R144 ;  /* 0x00008f0085907a23 */ /* 0x000fea0000010890 */
[----:B------:R-:W1:Y:S10]  /*e390*/  MUFU.EX2 R2, R2 ;  /* 0x0000000200027308 */ /* 0x000e740000000800 */
[----:B------:R-:W3:Y:S01]  /*e3a0*/  MUFU.EX2 R0, R0 ;  /* 0x0000000000007308 */ /* 0x000ee20000000800 */
[----:B--2---:R-:W-:Y:S09]  /*e3b0*/  F2FP.PACK_AB R139, R135, R168 ;  /* 0x000000a8878b723e */ /* 0x004ff200000000ff */
[----:B------:R2:W-:Y:S01]  /*e3c0*/  MUFU.EX2 R235, R153 ;  /* 0x0000009900eb7308 */ /* 0x0005e20000000800 */
[C---:B-1----:R-:W-:Y:S02]  /*e3d0*/  FMUL.FTZ R4, R2.reuse, R128 ;  /* 0x0000008002047220 */ /* 0x042fe40000410000 */
[C---:B------:R-:W-:Y:S02]  /*e3e0*/  FMUL.FTZ R5, R2.reuse, R129 ;  /* 0x0000008102057220 */ /* 0x040fe40000410000 */
[C---:B------:R-:W-:Y:S02]  /*e3f0*/  FMUL.FTZ R8, R2.reuse, R124 ;  /* 0x0000007c02087220 */ /* 0x040fe40000410000 */
[C---:B------:R-:W-:Y:S03]  /*e400*/  FMUL.FTZ R9, R2.reuse, R125 ;  /* 0x0000007d02097220 */ /* 0x040fe60000410000 */
[----:B------:R1:W-:Y:S01]  /*e410*/  MUFU.EX2 R133, R144 ;  /* 0x0000009000857308 */ /* 0x0003e20000000800 */
[----:B------:R-:W-:Y:S02]  /*e420*/  FMUL.FTZ R16, R2, R116 ;  /* 0x0000007402107220 */ /* 0x000fe40000410000 */
[C---:B---3--:R-:W-:Y:S02]  /*e430*/  FMUL.FTZ R6, R0.reuse, R130 ;  /* 0x0000008200067220 */ /* 0x048fe40000410000 */
[C---:B------:R-:W-:Y:S02]  /*e440*/  FMUL.FTZ R7, R0.reuse, R131 ;  /* 0x0000008300077220 */ /* 0x040fe40000410000 */
[----:B------:R-:W-:Y:S01]  /*e450*/  LDSM.16.MT88.4 R128, [R186+0xe800] ;  /* 0x00e80000ba80783b */ /* 0x000fe20000004200 */
[C---:B------:R-:W-:Y:S02]  /*e460*/  FMUL.FTZ R10, R0.reuse, R126 ;  /* 0x0000007e000a7220 */ /* 0x040fe40000410000 */
[----:B------:R-:W-:Y:S01]  /*e470*/  FMUL.FTZ R11, R0, R127 ;  /* 0x0000007f000b7220 */ /* 0x000fe20000410000 */
[----:B------:R-:W-:Y:S01]  /*e480*/  MUFU.EX2 R214, R214 ;  /* 0x000000d600d67308 */ /* 0x000fe20000000800 */
[C---:B------:R-:W-:Y:S03]  /*e490*/  HMMA.16816.F32 R4, R136.reuse, R12, R4 ;  /* 0x0000000c8804723c */ /* 0x040fe60000001804 */
[----:B------:R-:W-:Y:S02]  /*e4a0*/  LDSM.16.MT88.4 R124, [R188+0xe800] ;  /* 0x00e80000bc7c783b */ /* 0x000fe40000004200 */
[C---:B------:R-:W-:Y:S02]  /*e4b0*/  FMUL.FTZ R17, R2.reuse, R117 ;  /* 0x0000007502117220 */ /* 0x040fe40000410000 */
[C---:B------:R-:W-:Y:S01]  /*e4c0*/  FMUL.FTZ R12, R2.reuse, R120 ;  /* 0x00000078020c7220 */ /* 0x040fe20000410000 */
[C---:B------:R-:W-:Y:S01]  /*e4d0*/  HMMA.16816.F32 R8, R136.reuse, R14, R8 ;  /* 0x0000000e8808723c */ /* 0x040fe20000001808 */
[----:B------:R-:W3:Y:S02]  /*e4e0*/  MUFU.EX2 R217, R217 ;  /* 0x000000d900d97308 */ /* 0x000ee40000000800 */
[----:B--2---:R-:W-:Y:S01]  /*e4f0*/  LDSM.16.MT88.4 R152, [R186+0xf800] ;  /* 0x00f80000ba98783b */ /* 0x004fe20000004200 */
[----:B------:R-:W-:Y:S02]  /*e500*/  FMUL.FTZ R13, R2, R121 ;  /* 0x00000079020d7220 */ /* 0x000fe40000410000 */
[C---:B------:R-:W-:Y:S02]  /*e510*/  FMUL.FTZ R18, R0.reuse, R118 ;  /* 0x0000007600127220 */ /* 0x040fe40000410000 */
[C---:B------:R-:W-:Y:S03]  /*e520*/  FMUL.FTZ R14, R0.reuse, R122 ;  /* 0x0000007a000e7220 */ /* 0x040fe60000410000 */
[----:B-1----:R-:W-:Y:S01]  /*e530*/  LDSM.16.MT88.4 R144, [R184+0xd800] ;  /* 0x00d80000b890783b */ /* 0x002fe20000004200 */
[C---:B------:R-:W-:Y:S01]  /*e540*/  FMUL.FTZ R15, R0.reuse, R123 ;  /* 0x0000007b000f7220 */ /* 0x040fe20000410000 */
[----:B------:R-:W-:Y:S01]  /*e550*/  MUFU.EX2 R216, R216 ;  /* 0x000000d800d87308 */ /* 0x000fe20000000800 */
[----:B------:R-:W-:Y:S02]  /*e560*/  FMUL.FTZ R19, R0, R119 ;  /* 0x0000007700137220 */ /* 0x000fe40000410000 */
[C---:B------:R-:W-:Y:S02]  /*e570*/  FMUL.FTZ R24, R2.reuse, R108 ;  /* 0x0000006c02187220 */ /* 0x040fe40000410000 */
[----:B------:R-:W-:Y:S01]  /*e580*/  FMUL.FTZ R25, R2, R109 ;  /* 0x0000006d02197220 */ /* 0x000fe20000410000 */
[C---:B------:R-:W-:Y:S01]  /*e590*/  HMMA.16816.F32 R12, R136.reuse, R20, R12 ;  /* 0x00000014880c723c */ /* 0x040fe2000000180c */
[----:B------:R-:W1:Y:S02]  /*e5a0*/  LDSM.16.MT88.4 R120, [R184+0xc000] ;  /* 0x00c00000b878783b */ /* 0x000e640000004200 */
[C---:B------:R-:W-:Y:S01]  /*e5b0*/  FMUL.FTZ R26, R0.reuse, R110 ;  /* 0x0000006e001a7220 */ /* 0x040fe20000410000 */
[----:B------:R-:W-:Y:S01]  /*e5c0*/  MUFU.EX2 R219, R219 ;  /* 0x000000db00db7308 */ /* 0x000fe20000000800 */
[----:B------:R-:W-:Y:S02]  /*e5d0*/  FMUL.FTZ R27, R0, R111 ;  /* 0x0000006f001b7220 */ /* 0x000fe40000410000 */
[C---:B------:R-:W-:Y:S01]  /*e5e0*/  FMUL.FTZ R20, R2.reuse, R112 ;  /* 0x0000007002147220 */ /* 0x040fe20000410000 */
[C---:B------:R-:W-:Y:S01]  /*e5f0*/  HMMA.16816.F32 R16, R136.reuse, R22, R16 ;  /* 0x000000168810723c */ /* 0x040fe20000001810 */
[----:B------:R-:W-:Y:S03]  /*e600*/  LDSM.16.MT88.4 R108, [R184+0xe000] ;  /* 0x00e00000b86c783b */ /* 0x000fe60000004200 */
[C---:B------:R-:W-:Y:S02]  /*e610*/  FMUL.FTZ R21, R2.reuse, R113 ;  /* 0x0000007102157220 */ /* 0x040fe40000410000 */
[----:B------:R-:W-:Y:S01]  /*e620*/  FMUL.FTZ R32, R2, R100 ;  /* 0x0000006402207220 */ /* 0x000fe20000410000 */
[----:B------:R-:W-:Y:S01]  /*e630*/  MUFU.EX2 R218, R218 ;  /* 0x000000da00da7308 */ /* 0x000fe20000000800 */
[C---:B------:R-:W-:Y:S01]  /*e640*/  FMUL.FTZ R22, R0.reuse, R114 ;  /* 0x0000007200167220 */ /* 0x040fe20000410000 */
[----:B------:R-:W-:Y:S03]  /*e650*/  LDSM.16.MT88.4 R116, [R186+0xc800] ;  /* 0x00c80000ba74783b */ /* 0x000fe60000004200 */
[----:B------:R-:W-:Y:S02]  /*e660*/  FMUL.FTZ R23, R0, R115 ;  /* 0x0000007300177220 */ /* 0x000fe40000410000 */
[----:B------:R-:W-:Y:S02]  /*e670*/  FMUL.FTZ R33, R2, R101 ;  /* 0x0000006502217220 */ /* 0x000fe40000410000 */
[C---:B------:R-:W-:Y:S01]  /*e680*/  FMUL.FTZ R34, R0.reuse, R102 ;  /* 0x0000006600227220 */ /* 0x040fe20000410000 */
[----:B------:R-:W2:Y:S01]  /*e690*/  LDSM.16.MT88.4 R112, [R188+0xe000] ;  /* 0x00e00000bc70783b */ /* 0x000ea20000004200 */
[----:B------:R-:W-:Y:S01]  /*e6a0*/  FMUL.FTZ R35, R0, R103 ;  /* 0x0000006700237220 */ /* 0x000fe20000410000 */
[C---:B------:R-:W-:Y:S01]  /*e6b0*/  HMMA.16816.F32 R20, R136.reuse, R28, R20 ;  /* 0x0000001c8814723c */ /* 0x040fe20000001814 */
[----:B------:R-:W4:Y:S02]  /*e6c0*/  MUFU.EX2 R221, R221 ;  /* 0x000000dd00dd7308 */ /* 0x000f240000000800 */
[C---:B------:R-:W-:Y:S02]  /*e6d0*/  FMUL.FTZ R36, R2.reuse, R36 ;  /* 0x0000002402247220 */ /* 0x040fe40000410000 */
[C---:B------:R-:W-:Y:S01]  /*e6e0*/  FMUL.FTZ R37, R2.reuse, R37 ;  /* 0x0000002502257220 */ /* 0x040fe20000410000 */
[----:B------:R-:W-:Y:S01]  /*e6f0*/  LDSM.16.MT88.4 R100, [R185+0xe000] ;  /* 0x00e00000b964783b */ /* 0x000fe20000004200 */
[C---:B------:R-:W-:Y:S01]  /*e700*/  FMUL.FTZ R28, R2.reuse, R104 ;  /* 0x00000068021c7220 */ /* 0x040fe20000410000 */
[C---:B------:R-:W-:Y:S03]  /*e710*/  HMMA.16816.F32 R24, R136.reuse, R30, R24 ;  /* 0x0000001e8818723c */ /* 0x040fe60000001818 */
[----:B------:R-:W-:Y:S01]  /*e720*/  MUFU.EX2 R220, R220 ;  /* 0x000000dc00dc7308 */ /* 0x000fe20000000800 */
[----:B------:R-:W-:Y:S02]  /*e730*/  FMUL.FTZ R29, R2, R105 ;  /* 0x00000069021d7220 */ /* 0x000fe40000410000 */
[C---:B------:R-:W-:Y:S02]  /*e740*/  FMUL.FTZ R38, R0.reuse, R38 ;  /* 0x0000002600267220 */ /* 0x040fe40000410000 */
[C---:B------:R-:W-:Y:S04]  /*e750*/  FMUL.FTZ R30, R0.reuse, R106 ;  /* 0x0000006a001e7220 */ /* 0x040fe80000410000 */
[C---:B------:R-:W-:Y:S01]  /*e760*/  FMUL.FTZ R31, R0.reuse, R107 ;  /* 0x0000006b001f7220 */ /* 0x040fe20000410000 */
[----:B------:R-:W5:Y:S01]  /*e770*/  MUFU.EX2 R223, R223 ;  /* 0x000000df00df7308 */ /* 0x000f620000000800 */
[----:B------:R-:W3:Y:S01]  /*e780*/  LDSM.16.MT88.4 R104, [R186+0xe000] ;  /* 0x00e00000ba68783b */ /* 0x000ee20000004200 */
[----:B------:R-:W-:Y:S02]  /*e790*/  FMUL.FTZ R39, R0, R39 ;  /* 0x0000002700277220 */ /* 0x000fe40000410000 */
[C---:B------:R-:W-:Y:S02]  /*e7a0*/  FMUL.FTZ R40, R2.reuse, R40 ;  /* 0x0000002802287220 */ /* 0x040fe40000410000 */
[C---:B-1----:R-:W-:Y:S03]  /*e7b0*/  HMMA.16816.F32 R28, R136.reuse, R120, R28 ;  /* 0x00000078881c723c */ /* 0x042fe6000000181c */
[----:B------:R-:W-:Y:S01]  /*e7c0*/  FMUL.FTZ R41, R2, R41 ;  /* 0x0000002902297220 */ /* 0x000fe20000410000 */
[----:B------:R-:W-:Y:S01]  /*e7d0*/  MUFU.EX2 R222, R222 ;  /* 0x000000de00de7308 */ /* 0x000fe20000000800 */
[C---:B------:R-:W-:Y:S02]  /*e7e0*/  FMUL.FTZ R42, R0.reuse, R42 ;  /* 0x0000002a002a7220 */ /* 0x040fe40000410000 */
[----:B------:R-:W-:Y:S01]  /*e7f0*/  FMUL.FTZ R43, R0, R43 ;  /* 0x0000002b002b7220 */ /* 0x000fe20000410000 */
[C---:B------:R-:W-:Y:S01]  /*e800*/  HMMA.16816.F32 R32, R136.reuse, R122, R32 ;  /* 0x0000007a8820723c */ /* 0x040fe20000001820 */
[----:B------:R-:W-:Y:S03]  /*e810*/  LDSM.16.MT88.4 R120, [R184+0xc800] ;  /* 0x00c80000b878783b */ /* 0x000fe60000004200 */
[C---:B------:R-:W-:Y:S02]  /*e820*/  FMUL.FTZ R44, R2.reuse, R44 ;  /* 0x0000002c022c7220 */ /* 0x040fe40000410000 */
[----:B------:R-:W-:Y:S01]  /*e830*/  FMUL.FTZ R45, R2, R45 ;  /* 0x0000002d022d7220 */ /* 0x000fe20000410000 */
[----:B------:R-:W1:Y:S01]  /*e840*/  MUFU.EX2 R225, R225 ;  /* 0x000000e100e17308 */ /* 0x000e620000000800 */
[C---:B--2---:R-:W-:Y:S04]  /*e850*/  HMMA.16816.F32 R36, R136.reuse, R112, R36 ;  /* 0x000000708824723c */ /* 0x044fe80000001824 */
[C---:B------:R-:W-:Y:S02]  /*e860*/  FMUL.FTZ R46, R0.reuse, R46 ;  /* 0x0000002e002e7220 */ /* 0x040fe40000410000 */
[----:B------:R-:W-:Y:S02]  /*e870*/  FMUL.FTZ R47, R0, R47 ;  /* 0x0000002f002f7220 */ /* 0x000fe40000410000 */
[C---:B------:R-:W-:Y:S01]  /*e880*/  HMMA.16816.F32 R40, R136.reuse, R114, R40 ;  /* 0x000000728828723c */ /* 0x040fe20000001828 */
[----:B------:R-:W-:Y:S01]  /*e890*/  LDSM.16.MT88.4 R112, [R188+0xc800] ;  /* 0x00c80000bc70783b */ /* 0x000fe20000004200 */
[----:B------:R-:W-:Y:S02]  /*e8a0*/  MUFU.EX2 R224, R224 ;  /* 0x000000e000e07308 */ /* 0x000fe40000000800 */
[C---:B------:R-:W-:Y:S02]  /*e8b0*/  FMUL.FTZ R48, R2.reuse, R48 ;  /* 0x0000003002307220 */ /* 0x040fe40000410000 */
[----:B------:R-:W-:Y:S02]  /*e8c0*/  FMUL.FTZ R49, R2, R49 ;  /* 0x0000003102317220 */ /* 0x000fe40000410000 */
[C---:B------:R-:W-:Y:S01]  /*e8d0*/  FMUL.FTZ R50, R0.reuse, R50 ;  /* 0x0000003200327220 */ /* 0x040fe20000410000 */
[C---:B---3--:R-:W-:Y:S03]  /*e8e0*/  HMMA.16816.F32 R44, R136.reuse, R104, R44 ;  /* 0x00000068882c723c */ /* 0x048fe6000000182c */
[----:B------:R-:W2:Y:S01]  /*e8f0*/  MUFU.EX2 R227, R227 ;  /* 0x000000e300e37308 */ /* 0x000ea20000000800 */
[----:B------:R-:W-:Y:S02]  /*e900*/  FMUL.FTZ R51, R0, R51 ;  /* 0x0000003300337220 */ /* 0x000fe40000410000 */
[C---:B------:R-:W-:Y:S02]  /*e910*/  FMUL.FTZ R52, R2.reuse, R52 ;  /* 0x0000003402347220 */ /* 0x040fe40000410000 */
[----:B------:R-:W-:Y:S04]  /*e920*/  FMUL.FTZ R53, R2, R53 ;  /* 0x0000003502357220 */ /* 0x000fe80000410000 */
[C---:B------:R-:W-:Y:S01]  /*e930*/  FMUL.FTZ R54, R0.reuse, R54 ;  /* 0x0000003600367220 */ /* 0x040fe20000410000 */
[C---:B------:R-:W-:Y:S01]  /*e940*/  HMMA.16816.F32 R48, R136.reuse, R106, R48 ;  /* 0x0000006a8830723c */ /* 0x040fe20000001830 */
[----:B------:R-:W3:Y:S01]  /*e950*/  LDSM.16.MT88.4 R104, [R188+0x10000] ;  /* 0x01000000bc68783b */ /* 0x000ee20000004200 */
[----:B------:R-:W-:Y:S01]  /*e960*/  MUFU.EX2 R226, R226 ;  /* 0x000000e200e27308 */ /* 0x000fe20000000800 */
[----:B------:R-:W-:Y:S02]  /*e970*/  FMUL.FTZ R55, R0, R55 ;  /* 0x0000003700377220 */ /* 0x000fe40000410000 */
[C---:B------:R-:W-:Y:S02]  /*e980*/  FMUL.FTZ R56, R2.reuse, R56 ;  /* 0x0000003802387220 */ /* 0x040fe40000410000 */
[----:B------:R-:W-:Y:S02]  /*e990*/  FMUL.FTZ R57, R2, R57 ;  /* 0x0000003902397220 */ /* 0x000fe40000410000 */
[C---:B------:R-:W-:Y:S01]  /*e9a0*/  FMUL.FTZ R58, R0.reuse, R58 ;  /* 0x0000003a003a7220 */ /* 0x040fe20000410000 */
[C---:B------:R-:W-:Y:S02]  /*e9b0*/  HMMA.16816.F32 R52, R136.reuse, R100, R52 ;  /* 0x000000648834723c */ /* 0x040fe40000001834 */
[----:B------:R-:W1:Y:S01]  /*e9c0*/  MUFU.EX2 R229, R229 ;  /* 0x000000e500e57308 */ /* 0x000e620000000800 */
[----:B------:R-:W-:Y:S02]  /*e9d0*/  FMUL.FTZ R59, R0, R59 ;  /* 0x0000003b003b7220 */ /* 0x000fe40000410000 */
[C---:B------:R-:W-:Y:S02]  /*e9e0*/  FMUL.FTZ R60, R2.reuse, R60 ;  /* 0x0000003c023c7220 */ /* 0x040fe40000410000 */
[----:B------:R-:W-:Y:S02]  /*e9f0*/  FMUL.FTZ R61, R2, R61 ;  /* 0x0000003d023d7220 */ /* 0x000fe40000410000 */
[C---:B------:R-:W-:Y:S01]  /*ea00*/  FMUL.FTZ R62, R0.reuse, R62 ;  /* 0x0000003e003e7220 */ /* 0x040fe20000410000 */
[C---:B------:R-:W-:Y:S01]  /*ea10*/  HMMA.16816.F32 R56, R136.reuse, R102, R56 ;  /* 0x000000668838723c */ /* 0x040fe20000001838 */
[----:B------:R-:W1:Y:S01]  /*ea20*/  LDSM.16.MT88.4 R100, [R186+0x10000] ;  /* 0x01000000ba64783b */ /* 0x000e620000004200 */
        /* <DEDUP_REMOVED lines=12> */
[----:B------:R-:W2:Y:S01]  /*eaf0*/  LDSM.16.MT88.4 R108, [R185+0x10000] ;  /* 0x01000000b96c783b */ /* 0x000ea20000004200 */
[----:B------:R-:W-:Y:S01]  /*eb00*/  MUFU.EX2 R230, R230 ;  /* 0x000000e600e67308 */ /* 0x000fe20000000800 */
[----:B------:R-:W-:Y:S02]  /*eb10*/  FMUL.FTZ R71, R0, R71 ;  /* 0x0000004700477220 */ /* 0x000fe40000410000 */
[C---:B------:R-:W-:Y:S02]  /*eb20*/  FMUL.FTZ R72, R2.reuse, R72 ;  /* 0x0000004802487220 */ /* 0x040fe40000410000 */
[----:B------:R-:W-:Y:S02]  /*eb30*/  FMUL.FTZ R73, R2, R73 ;  /* 0x0000004902497220 */ /* 0x000fe40000410000 */
[C---:B------:R-:W-:Y:S01]  /*eb40*/  FMUL.FTZ R74, R0.reuse, R74 ;  /* 0x0000004a004a7220 */ /* 0x040fe20000410000 */
[C---:B---3--:R-:W-:Y:S02]  /*eb50*/  HMMA.16816.F32 R68, R136.reuse, R104, R68 ;  /* 0x000000688844723c */ /* 0x048fe40000001844 */
[----:B------:R-:W3:Y:S01]  /*eb60*/  MUFU.EX2 R233, R233 ;  /* 0x000000e900e97308 */ /* 0x000ee20000000800 */
[----:B------:R-:W-:Y:S02]  /*eb70*/  FMUL.FTZ R75, R0, R75 ;  /* 0x0000004b004b7220 */ /* 0x000fe40000410000 */
[C---:B------:R-:W-:Y:S02]  /*eb80*/  FMUL.FTZ R76, R2.reuse, R76 ;  /* 0x0000004c024c7220 */ /* 0x040fe40000410000 */
[----:B------:R-:W-:Y:S02]  /*eb90*/  FMUL.FTZ R77, R2, R77 ;  /* 0x0000004d024d7220 */ /* 0x000fe40000410000 */
        /* <DEDUP_REMOVED lines=8> */
[C---:B-1----:R-:W-:Y:S02]  /*ec20*/  HMMA.16816.F32 R76, R136.reuse, R100, R76 ;  /* 0x00000064884c723c */ /* 0x042fe4000000184c */
[----:B------:R-:W-:Y:S01]  /*ec30*/  MUFU.EX2 R234, R234 ;  /* 0x000000ea00ea7308 */ /* 0x000fe20000000800 */
[----:B------:R-:W-:Y:S02]  /*ec40*/  FMUL.FTZ R83, R0, R83 ;  /* 0x0000005300537220 */ /* 0x000fe40000410000 */
[C---:B------:R-:W-:Y:S02]  /*ec50*/  FMUL.FTZ R84, R2.reuse, R84 ;  /* 0x0000005402547220 */ /* 0x040fe40000410000 */
[----:B------:R-:W-:Y:S01]  /*ec60*/  FMUL.FTZ R85, R2, R85 ;  /* 0x0000005502557220 */ /* 0x000fe20000410000 */
[----:B------:R-:W-:Y:S01]  /*ec70*/  F2FP.PACK_AB R100, R217, R214 ;  /* 0x000000d6d964723e */ /* 0x000fe200000000ff */
[C---:B------:R-:W-:Y:S01]  /*ec80*/  FMUL.FTZ R86, R0.reuse, R86 ;  /* 0x0000005600567220 */ /* 0x040fe20000410000 */
[C---:B------:R-:W-:Y:S02]  /*ec90*/  HMMA.16816.F32 R80, R136.reuse, R102, R80 ;  /* 0x000000668850723c */ /* 0x040fe40000001850 */
[----:B------:R-:W1:Y:S01]  /*eca0*/  MUFU.EX2 R237, R237 ;  /* 0x000000ed00ed7308 */ /* 0x000e620000000800 */
[----:B------:R-:W-:Y:S01]  /*ecb0*/  FMUL.FTZ R87, R0, R87 ;  /* 0x0000005700577220 */ /* 0x000fe20000410000 */
[----:B----4-:R-:W-:Y:S01]  /*ecc0*/  F2FP.PACK_AB R101, R221, R218 ;  /* 0x000000dadd65723e */ /* 0x010fe200000000ff */
[C---:B------:R-:W-:Y:S02]  /*ecd0*/  FMUL.FTZ R88, R2.reuse, R88 ;  /* 0x0000005802587220 */ /* 0x040fe40000410000 */
[----:B------:R-:W-:Y:S01]  /*ece0*/  FMUL.FTZ R89, R2, R89 ;  /* 0x0000005902597220 */ /* 0x000fe20000410000 */
[----:B------:R-:W-:Y:S01]  /*ecf0*/  F2FP.PACK_AB R102, R219, R216 ;  /* 0x000000d8db66723e */ /* 0x000fe200000000ff */
[C---:B------:R-:W-:Y:S01]  /*ed00*/  FMUL.FTZ R90, R0.reuse, R90 ;  /* 0x0000005a005a7220 */ /* 0x040fe20000410000 */
[C---:B--2---:R-:W-:Y:S02]  /*ed10*/  HMMA.16816.F32 R84, R136.reuse, R108, R84 ;  /* 0x0000006c8854723c */ /* 0x044fe40000001854 */
[----:B------:R-:W2:Y:S01]  /*ed20*/  MUFU.EX2 R236, R236 ;  /* 0x000000ec00ec7308 */ /* 0x000ea20000000800 */
[----:B------:R-:W-:Y:S01]  /*ed30*/  FMUL.FTZ R91, R0, R91 ;  /* 0x0000005b005b7220 */ /* 0x000fe20000410000 */
[----:B-----5:R-:W-:Y:S01]  /*ed40*/  F2FP.PACK_AB R103, R223, R220 ;  /* 0x000000dcdf67723e */ /* 0x020fe200000000ff */
[C---:B------:R-:W-:Y:S02]  /*ed50*/  FMUL.FTZ R92, R2.reuse, R92 ;  /* 0x0000005c025c7220 */ /* 0x040fe40000410000 */
[----:B------:R-:W-:Y:S02]  /*ed60*/  FMUL.FTZ R93, R2, R93 ;  /* 0x0000005d025d7220 */ /* 0x000fe40000410000 */
[C---:B------:R-:W-:Y:S01]  /*ed70*/  FMUL.FTZ R94, R0.reuse, R94 ;  /* 0x0000005e005e7220 */ /* 0x040fe20000410000 */
[C---:B------:R-:W-:Y:S01]  /*ed80*/  HMMA.16816.F32 R88, R136.reuse, R110, R88 ;  /* 0x0000006e8858723c */ /* 0x040fe20000001858 */
[----:B------:R-:W4:Y:S02]  /*ed90*/  LDSM.16.MT88.4 R108, [R185+0xc800] ;  /* 0x00c80000b96c783b */ /* 0x000f240000004200 */
[----:B------:R-:W-:Y:S02]  /*eda0*/  FMUL.FTZ R95, R0, R95 ;  /* 0x0000005f005f7220 */ /* 0x000fe40000410000 */
[C---:B------:R-:W-:Y:S02]  /*edb0*/  FMUL.FTZ R96, R2.reuse, R96 ;  /* 0x0000006002607220 */ /* 0x040fe40000410000 */
[----:B------:R-:W-:Y:S02]  /*edc0*/  FMUL.FTZ R97, R2, R97 ;  /* 0x0000006102617220 */ /* 0x000fe40000410000 */
[C---:B------:R-:W-:Y:S01]  /*edd0*/  FMUL.FTZ R98, R0.reuse, R98 ;  /* 0x0000006200627220 */ /* 0x040fe20000410000 */
[C---:B---3--:R-:W-:Y:S03]  /*ede0*/  HMMA.16816.F32 R92, R136.reuse, R104, R92 ;  /* 0x00000068885c723c */ /* 0x048fe6000000185c */
[----:B------:R-:W-:Y:S02]  /*edf0*/  FMUL.FTZ R99, R0, R99 ;  /* 0x0000006300637220 */ /* 0x000fe40000410000 */
[----:B------:R-:W-:Y:S02]  /*ee00*/  FFMA.FTZ R215, R2, R211, R215 ;  /* 0x000000d302d77223 */ /* 0x000fe400000100d7 */
[----:B------:R-:W-:Y:S02]  /*ee10*/  FFMA.FTZ R170, R0, R209, R170 ;  /* 0x000000d100aa7223 */ /* 0x000fe400000100aa */
[----:B------:R-:W-:Y:S01]  /*ee20*/  FADD.FTZ R215, R134, R215 ;  /* 0x000000d786d77221 */ /* 0x000fe20000010000 */
[----:B------:R-:W-:Y:S01]  /*ee30*/  HMMA.16816.F32 R96, R136, R106, R96 ;  /* 0x0000006a8860723c */ /* 0x000fe20000001860 */
[----:B------:R-:W3:Y:S02]  /*ee40*/  LDSM.16.MT88.4 R104, [R184+0xe800] ;  /* 0x00e80000b868783b */ /* 0x000ee40000004200 */
[----:B------:R-:W-:Y:S02]  /*ee50*/  FADD.FTZ R169, R169, R170 ;  /* 0x000000aaa9a97221 */ /* 0x000fe40000010000 */
[----:B------:R-:W-:Y:S02]  /*ee60*/  FADD.FTZ R210, R210, R215 ;  /* 0x000000d7d2d27221 */ /* 0x000fe40000010000 */
[----:B------:R-:W-:Y:S01]  /*ee70*/  FADD.FTZ R168, R168, R169 ;  /* 0x000000a9a8a87221 */ /* 0x000fe20000010000 */
[C---:B------:R-:W-:Y:S01]  /*ee80*/  HMMA.16816.F32 R4, R100.reuse, R112, R4 ;  /* 0x000000706404723c */ /* 0x040fe20000001804 */
[----:B------:R-:W-:Y:S04]  /*ee90*/  LDSM.16.MT88.4 R136, [R185+0xf000] ;  /* 0x00f00000b988783b */ /* 0x000fe80000004200 */
[----:B------:R-:W-:Y:S02]  /*eea0*/  FADD.FTZ R171, R171, R210 ;  /* 0x000000d2abab7221 */ /* 0x000fe40000010000 */
[----:B------:R-:W-:Y:S01]  /*eeb0*/  FADD.FTZ R135, R135, R168 ;  /* 0x000000a887877221 */ /* 0x000fe20000010000 */
[C---:B------:R-:W-:Y:S01]  /*eec0*/  HMMA.16816.F32 R8, R100.reuse, R114, R8 ;  /* 0x000000726408723c */ /* 0x040fe20000001808 */
[----:B------:R-:W-:Y:S03]  /*eed0*/  LDSM.16.MT88.4 R112, [R186+0x10800] ;  /* 0x01080000ba70783b */ /* 0x000fe60000004200 */
        /* <DEDUP_REMOVED lines=9> */
[C---:B----4-:R-:W-:Y:S04]  /*ef70*/  HMMA.16816.F32 R20, R100.reuse, R108, R20 ;  /* 0x0000006c6414723c */ /* 0x050fe80000001814 */
[----:B------:R-:W-:Y:S02]  /*ef80*/  FADD.FTZ R219, R219, R216 ;  /* 0x000000d8dbdb7221 */ /* 0x000fe40000010000 */
[----:B------:R-:W-:Y:S02]  /*ef90*/  FADD.FTZ R223, R223, R220 ;  /* 0x000000dcdfdf7221 */ /* 0x000fe40000010000 */
[C---:B------:R-:W-:Y:S01]  /*efa0*/  HMMA.16816.F32 R24, R100.reuse, R110, R24 ;  /* 0x0000006e6418723c */ /* 0x040fe20000001818 */
[----:B------:R-:W4:Y:S03]  /*efb0*/  LDSM.16.MT88.4 R108, [R188+0x10800] ;  /* 0x01080000bc6c783b */ /* 0x000f260000004200 */
[----:B------:R-:W-:Y:S02]  /*efc0*/  IMAD.MOV.U32 R0, RZ, RZ, R3 ;  /* 0x000000ffff007224 */ /* 0x000fe400078e0003 */
[----:B------:R-:W-:Y:S02]  /*efd0*/  IMAD.MOV.U32 R2, RZ, RZ, R132 ;  /* 0x000000ffff027224 */ /* 0x000fe400078e0084 */
        /* <DEDUP_REMOVED lines=20> */
[----:B------:R-:W5:Y:S07]  /*f120*/  LDSM.16.MT88.4 R112, [R185+0xd000] ;  /* 0x00d00000b970783b */ /* 0x000f6e0000004200 */
[C---:B------:R-:W-:Y:S08]  /*f130*/  HMMA.16816.F32 R84, R100.reuse, R116, R84 ;  /* 0x000000746454723c */ /* 0x040ff00000001854 */
[C---:B------:R-:W-:Y:S01]  /*f140*/  HMMA.16816.F32 R88, R100.reuse, R118, R88 ;  /* 0x000000766458723c */ /* 0x040fe20000001858 */
[----:B------:R-:W1:Y:S07]  /*f150*/  LDSM.16.MT88.4 R116, [R188+0xf000] ;  /* 0x00f00000bc74783b */ /* 0x000e6e0000004200 */
[C---:B---3--:R-:W-:Y:S08]  /*f160*/  HMMA.16816.F32 R92, R100.reuse, R104, R92 ;  /* 0x00000068645c723c */ /* 0x048ff0000000185c */
[----:B------:R-:W-:Y:S01]  /*f170*/  HMMA.16816.F32 R96, R100, R106, R96 ;  /* 0x0000006a6460723c */ /* 0x000fe20000001860 */
[----:B------:R-:W3:Y:S06]  /*f180*/  LDSM.16.MT88.4 R104, [R184+0xf000] ;  /* 0x00f00000b868783b */ /* 0x000eec0000004200 */
[----:B------:R-:W-:Y:S01]  /*f190*/  F2FP.PACK_AB R100, R225, R222 ;  /* 0x000000dee164723e */ /* 0x000fe200000000ff */
[----:B------:R-:W-:Y:S01]  /*f1a0*/  FADD.FTZ R222, R222, R219 ;  /* 0x000000dbdede7221 */ /* 0x000fe20000010000 */
[----:B------:R-:W-:Y:S03]  /*f1b0*/  F2FP.PACK_AB R102, R227, R224 ;  /* 0x000000e0e366723e */ /* 0x000fe600000000ff */
[----:B------:R-:W-:Y:S01]  /*f1c0*/  F2FP.PACK_AB R101, R229, R226 ;  /* 0x000000e2e565723e */ /* 0x000fe200000000ff */
[----:B------:R-:W-:Y:S01]  /*f1d0*/  FADD.FTZ R226, R226, R223 ;  /* 0x000000dfe2e27221 */ /* 0x000fe20000010000 */
[----:B------:R-:W-:Y:S01]  /*f1e0*/  F2FP.PACK_AB R103, R231, R228 ;  /* 0x000000e4e767723e */ /* 0x000fe200000000ff */
[----:B------:R-:W-:Y:S02]  /*f1f0*/  FADD.FTZ R225, R225, R222 ;  /* 0x000000dee1e17221 */ /* 0x000fe40000010000 */
[----:B------:R-:W-:Y:S02]  /*f200*/  FADD.FTZ R229, R229, R226 ;  /* 0x000000e2e5e57221 */ /* 0x000fe40000010000 */
[----:B------:R-:W-:Y:S02]  /*f210*/  FADD.FTZ R224, R224, R225 ;  /* 0x000000e1e0e07221 */ /* 0x000fe40000010000 */
[C---:B----4-:R-:W-:Y:S03]  /*f220*/  HMMA.16816.F32 R4, R100.reuse, R108, R4 ;  /* 0x0000006c6404723c */ /* 0x050fe60000001804 */
[----:B------:R-:W-:Y:S02]  /*f230*/  FADD.FTZ R228, R228, R229 ;  /* 0x000000e5e4e47221 */ /* 0x000fe40000010000 */
[----:B------:R-:W-:Y:S02]  /*f240*/  FADD.FTZ R227, R227, R224 ;  /* 0x000000e0e3e37221 */ /* 0x000fe40000010000 */
[----:B------:R-:W-:Y:S01]  /*f250*/  FADD.FTZ R231, R231, R228 ;  /* 0x000000e4e7e77221 */ /* 0x000fe20000010000 */
[C---:B------:R-:W-:Y:S01]  /*f260*/  HMMA.16816.F32 R8, R100.reuse, R110, R8 ;  /* 0x0000006e6408723c */ /* 0x040fe20000001808 */
[----:B------:R-:W4:Y:S07]  /*f270*/  LDSM.16.MT88.4 R108, [R188+0x11000] ;  /* 0x01100000bc6c783b */ /* 0x000f2e0000004200 */
[C---:B------:R-:W-:Y:S08]  /*f280*/  HMMA.16816.F32 R12, R100.reuse, R120, R12 ;  /* 0x00000078640c723c */ /* 0x040ff0000000180c */
[C---:B------:R-:W-:Y:S08]  /*f290*/  HMMA.16816.F32 R16, R100.reuse, R122, R16 ;  /* 0x0000007a6410723c */ /* 0x040ff00000001810 */
[C---:B-----5:R-:W-:Y:S08]  /*f2a0*/  HMMA.16816.F32 R20, R100.reuse, R112, R20 ;  /* 0x000000706414723c */ /* 0x060ff00000001814 */
[C---:B------:R-:W-:Y:S01]  /*f2b0*/  HMMA.16816.F32 R24, R100.reuse, R114, R24 ;  /* 0x000000726418723c */ /* 0x040fe20000001818 */
[----:B------:R-:W5:Y:S07]  /*f2c0*/  LDSM.16.MT88.4 R112, [R186+0x11000] ;  /* 0x01100000ba70783b */ /* 0x000f6e0000004200 */
[C---:B------:R-:W-:Y:S08]  /*f2d0*/  HMMA.16816.F32 R28, R100.reuse, R124, R28 ;  /* 0x0000007c641c723c */ /* 0x040ff0000000181c */
[C---:B------:R-:W-:Y:S01]  /*f2e0*/  HMMA.16816.F32 R32, R100.reuse, R126, R32 ;  /* 0x0000007e6420723c */ /* 0x040fe20000001820 */
[----:B------:R-:W-:Y:S07]  /*f2f0*/  LDSM.16.MT88.4 R124, [R188+0xd800] ;  /* 0x00d80000bc7c783b */ /* 0x000fee0000004200 */
[C---:B-1----:R-:W-:Y:S08]  /*f300*/  HMMA.16816.F32 R36, R100.reuse, R116, R36 ;  /* 0x000000746424723c */ /* 0x042ff00000001824 */
[C---:B------:R-:W-:Y:S01]  /*f310*/  HMMA.16816.F32 R40, R100.reuse, R118, R40 ;  /* 0x000000766428723c */ /* 0x040fe20000001828 */
[----:B------:R-:W1:Y:S07]  /*f320*/  LDSM.16.MT88.4 R116, [R185+0x11000] ;  /* 0x01100000b974783b */ /* 0x000e6e0000004200 */
        /* <DEDUP_REMOVED lines=9> */
[----:B--2---:R-:W-:Y:S01]  /*f3c0*/  F2FP.PACK_AB R139, R133, R236 ;  /* 0x000000ec858b723e */ /* 0x004fe200000000ff */
[----:B------:R-:W-:Y:S02]  /*f3d0*/  FADD.FTZ R234, R234, R231 ;  /* 0x000000e7eaea7221 */ /* 0x000fe40000010000 */
[----:B------:R-:W-:Y:S01]  /*f3e0*/  FADD.FTZ R233, R233, R230 ;  /* 0x000000e6e9e97221 */ /* 0x000fe20000010000 */
[C---:B------:R-:W-:Y:S01]  /*f3f0*/  HMMA.16816.F32 R64, R100.reuse, R106, R64 ;  /* 0x0000006a6440723c */ /* 0x040fe20000001840 */
[----:B------:R-:W2:Y:S03]  /*f400*/  LDSM.16.MT88.4 R104, [R184+0x11000] ;  /* 0x01100000b868783b */ /* 0x000ea60000004200 */
[----:B------:R-:W-:Y:S02]  /*f410*/  FADD.FTZ R237, R237, R234 ;  /* 0x000000eaeded7221 */ /* 0x000fe40000010000 */
[----:B------:R-:W-:Y:S02]  /*f420*/  FADD.FTZ R232, R232, R233 ;  /* 0x000000e9e8e87221 */ /* 0x000fe40000010000 */
[C---:B----4-:R-:W-:Y:S04]  /*f430*/  HMMA.16816.F32 R68, R100.reuse, R108, R68 ;  /* 0x0000006c6444723c */ /* 0x050fe80000001844 */
[----:B------:R-:W-:Y:S02]  /*f440*/  FADD.FTZ R236, R236, R237 ;  /* 0x000000edecec7221 */ /* 0x000fe40000010000 */
[----:B------:R-:W-:Y:S02]  /*f450*/  FADD.FTZ R211, R235, R232 ;  /* 0x000000e8ebd37221 */ /* 0x000fe40000010000 */
[C---:B------:R-:W-:Y:S01]  /*f460*/  HMMA.16816.F32 R72, R100.reuse, R110, R72 ;  /* 0x0000006e6448723c */ /* 0x040fe20000001848 */
[----:B------:R-:W3:Y:S03]  /*f470*/  LDSM.16.MT88.4 R108, [R186+0xd800] ;  /* 0x00d80000ba6c783b */ /* 0x000ee60000004200 */
[----:B------:R-:W-:Y:S04]  /*f480*/  FADD.FTZ R209, R133, R236 ;  /* 0x000000ec85d17221 */ /* 0x000fe80000010000 */
[C---:B-----5:R-:W-:Y:S08]  /*f490*/  HMMA.16816.F32 R76, R100.reuse, R112, R76 ;  /* 0x00000070644c723c */ /* 0x060ff0000000184c */
[C---:B------:R-:W-:Y:S08]  /*f4a0*/  HMMA.16816.F32 R80, R100.reuse, R114, R80 ;  /* 0x000000726450723c */ /* 0x040ff00000001850 */
[C---:B-1----:R-:W-:Y:S08]  /*f4b0*/  HMMA.16816.F32 R84, R100.reuse, R116, R84 ;  /* 0x000000746454723c */ /* 0x042ff00000001854 */
[C---:B------:R-:W-:Y:S08]  /*f4c0*/  HMMA.16816.F32 R88, R100.reuse, R118, R88 ;  /* 0x000000766458723c */ /* 0x040ff00000001858 */
[C---:B--2---:R-:W-:Y:S08]  /*f4d0*/  HMMA.16816.F32 R92, R100.reuse, R104, R92 ;  /* 0x00000068645c723c */ /* 0x044ff0000000185c */
[----:B------:R-:W-:Y:S08]  /*f4e0*/  HMMA.16816.F32 R96, R100, R106, R96 ;  /* 0x0000006a6460723c */ /* 0x000ff00000001860 */
[C---:B------:R-:W-:Y:S01]  /*f4f0*/  HMMA.16816.F32 R128, R136.reuse, R124, R4 ;  /* 0x0000007c8880723c */ /* 0x040fe20000001804 */
[----:B------:R-:W1:Y:S07]  /*f500*/  LDSM.16.MT88.4 R4, [R186+0x11800] ;  /* 0x01180000ba04783b */ /* 0x000e6e0000004200 */
[C---:B------:R-:W-:Y:S01]  /*f510*/  HMMA.16816.F32 R124, R136.reuse, R126, R8 ;  /* 0x0000007e887c723c */ /* 0x040fe20000001808 */
[----:B------:R-:W2:Y:S07]  /*f520*/  LDSM.16.MT88.4 R8, [R185+0x11800] ;  /* 0x01180000b908783b */ /* 0x000eae0000004200 */
[C---:B---3--:R-:W-:Y:S01]  /*f530*/  HMMA.16816.F32 R120, R136.reuse, R108, R12 ;  /* 0x0000006c8878723c */ /* 0x048fe2000000180c */
[----:B------:R-:W3:Y:S07]  /*f540*/  LDSM.16.MT88.4 R12, [R184+0x11800] ;  /* 0x01180000b80c783b */ /* 0x000eee0000004200 */
        /* <DEDUP_REMOVED lines=21> */
[----:B------:R-:W-:-:S07]  /*f6a0*/  @P0 BRA `(.L_x_2021) ;  /* 0xffffc0c000000947 */ /* 0x000fce000383ffff */
.L_x_2017:
[----:B------:R-:W1:Y:S01]  /*f6b0*/  SHFL.BFLY PT, R2, R211, 0x2, 0x1f ;  /* 0x0c401f00d3027f89 */ /* 0x000e6200000e0000 */
[----:B------:R-:W-:Y:S01]  /*f6c0*/  MOV R4, 0x3f800000 ;  /* 0x3f80000000047802 */ /* 0x000fe20000000f00 */
[----:B------:R-:W2:Y:S01]  /*f6d0*/  S2UR UR7, SR_CTAID.Y ;  /* 0x00000000000779c3 */ /* 0x000ea20000002600 */
[----:B------:R-:W-:Y:S01]  /*f6e0*/  MOV R5, 0x3f800000 ;  /* 0x3f80000000057802 */ /* 0x000fe20000000f00 */
[----:B------:R-:W3:Y:S01]  /*f6f0*/  SHFL.BFLY PT, R0, R209, 0x2, 0x1f ;  /* 0x0c401f00d1007f89 */ /* 0x000ee200000e0000 */
[----:B------:R-:W-:Y:S01]  /*f700*/  UISETP.NE.AND UP1, UPT, UR24, -0x1, UPT ;  /* 0xffffffff1800788c */ /* 0x000fe2000bf25270 */
[----:B------:R-:W-:Y:S01]  /*f710*/  BSSY B0, `(.L_x_2022) ;  /* 0x0000136000007945 */ /* 0x000fe20003800000 */
[----:B------:R-:W-:-:S02]  /*f720*/  ULDC.64 UR4, c[0x0][0x1e8] ;  /* 0x00007a0000047ab9 */ /* 0x000fc40000000a00 */
[----:B------:R-:W-:Y:S01]  /*f730*/  ULDC.U8 UR12, c[0x0][0x328] ;  /* 0x0000ca00000c7ab9 */ /* 0x000fe20000000000 */
[----:B------:R-:W4:Y:S01]  /*f740*/  S2UR UR6, SR_CTAID.Z ;  /* 0x00000000000679c3 */ /* 0x000f220000002700 */
[----:B------:R-:W-:-:S04]  /*f750*/  UISETP.NE.AND UP2, UPT, UR12, URZ, UPT ;  /* 0x0000003f0c00728c */ /* 0x000fc8000bf45270 */
[----:B------:R-:W-:Y:S02]  /*f760*/  UISETP.NE.OR UP0, UPT, UR24, -0x1, !UP2 ;  /* 0xffffffff1800788c */ /* 0x000fe4000d705670 */
[----:B------:R-:W-:-:S04]  /*f770*/  @UP1 UIMAD.WIDE.U32 UR14, UR24, UR4, URZ ;  /* 0x00000004180e12a5 */ /* 0x000fc8000f8e003f */
[----:B------:R-:W-:Y:S01]  /*f780*/  @UP1 UIMAD UR8, UR24, UR5, UR15 ;  /* 0x00000005180812a4 */ /* 0x000fe2000f8e020f */
[----:B-1----:R-:W-:Y:S02]  /*f790*/  FADD.FTZ R9, R2, R211 ;  /* 0x000000d302097221 */ /* 0x002fe40000010000 */
[----:B------:R-:W-:Y:S02]  /*f7a0*/  ULDC.64 UR4, c[0x0][0x1e0] ;  /* 0x0000780000047ab9 */ /* 0x000fe40000000a00 */
[----:B--2---:R-:W-:Y:S01]  /*f7b0*/  @!UP1 USHF.R.S32.HI UR9, URZ, 0x1f, UR7 ;  /* 0x0000001f3f099899 */ /* 0x004fe20008011407 */
[----:B---3--:R-:W-:Y:S01]  /*f7c0*/  FADD.FTZ R7, R0, R209 ;  /* 0x000000d100077221 */ /* 0x008fe20000010000 */
[----:B------:R-:W1:Y:S01]  /*f7d0*/  SHFL.BFLY PT, R2, R9, 0x1, 0x1f ;  /* 0x0c201f0009027f89 */ /* 0x000e6200000e0000 */
[----:B------:R-:W-:Y:S02]  /*f7e0*/  @!UP1 UIMAD.WIDE.U32 UR10, UR7, UR4, URZ ;  /* 0x00000004070a92a5 */ /* 0x000fe4000f8e003f */
[----:B------:R-:W-:Y:S01]  /*f7f0*/  @!UP1 UIMAD UR9, UR9, UR4, URZ ;  /* 0x00000004090992a4 */ /* 0x000fe2000f8e023f */
[----:B------:R-:W2:Y:S01]  /*f800*/  SHFL.BFLY PT, R0, R7, 0x1, 0x1f ;  /* 0x0c201f0007007f89 */ /* 0x000ea200000e0000 */
[----:B----4-:R-:W-:-:S02]  /*f810*/  @UP2 UMOV UR12, UR6 ;  /* 0x00000006000c2c82 */ /* 0x010fc40008000000 */
[----:B------:R-:W-:Y:S02]  /*f820*/  @!UP1 UIMAD UR13, UR7, UR5, UR9 ;  /* 0x00000005070d92a4 */ /* 0x000fe4000f8e0209 */
[----:B------:R-:W-:Y:S02]  /*f830*/  ULDC UR4, c[0x0][0x1c0] ;  /* 0x0000700000047ab9 */ /* 0x000fe40000000800 */
[----:B------:R-:W-:Y:S02]  /*f840*/  ULDC UR9, c[0x0][0x214] ;  /* 0x0000850000097ab9 */ /* 0x000fe40000000800 */
[----:B------:R-:W-:Y:S02]  /*f850*/  @!UP0 UIMAD UR24, UR7, UR9, URZ ;  /* 0x00000009071882a4 */ /* 0x000fe4000f8e023f */
[----:B------:R-:W-:Y:S02]  /*f860*/  ULDC UR5, c[0x0][0x234] ;  /* 0x00008d0000057ab9 */ /* 0x000fe40000000800 */
[----:B------:R-:W-:-:S02]  /*f870*/  @UP2 UIMAD UR5, UR12, UR5, UR24 ;  /* 0x000000050c0522a4 */ /* 0x000fc4000f8e0218 */
[----:B------:R-:W-:Y:S02]  /*f880*/  @!UP1 UIADD3 UR8, UR11, UR13, URZ ;  /* 0x0000000d0b089290 */ /* 0x000fe4000fffe03f */
[----:B------:R-:W-:Y:S02]  /*f890*/  @!UP2 UMOV UR12, UR6 ;  /* 0x00000006000cac82 */ /* 0x000fe40008000000 */
[----:B------:R-:W-:Y:S01]  /*f8a0*/  @!UP2 UIMAD UR4, UR7, UR4, UR12 ;  /* 0x000000040704a2a4 */ /* 0x000fe2000f8e020c */
[----:B-1----:R-:W-:Y:S01]  /*f8b0*/  FADD.FTZ R2, R9, R2 ;  /* 0x0000000209027221 */ /* 0x002fe20000010000 */
[----:B------:R-:W-:Y:S02]  /*f8c0*/  @!UP1 UMOV UR14, UR10 ;  /* 0x0000000a000e9c82 */ /* 0x000fe40008000000 */
[----:B------:R-:W-:Y:S01]  /*f8d0*/  @!UP2 UIMAD UR5, UR4, UR9, URZ ;  /* 0x000000090405a2a4 */ /* 0x000fe2000f8e023f */
[----:B--2---:R-:W-:Y:S01]  /*f8e0*/  FADD.FTZ R0, R7, R0 ;  /* 0x0000000007007221 */ /* 0x004fe20000010000 */
[----:B------:R-:W-:Y:S01]  /*f8f0*/  FSETP.NE.FTZ.AND P4, PT, R2, RZ, PT ;  /* 0x000000ff0200720b */ /* 0x000fe20003f95000 */
[----:B------:R-:W-:-:S03]  /*f900*/  ULDC.64 UR6, c[0x0][0x118] ;  /* 0x0000460000067ab9 */ /* 0x000fc60000000a00 */
[----:B------:R-:W-:-:S09]  /*f910*/  FSETP.NE.FTZ.AND P3, PT, R0, RZ, PT ;  /* 0x000000ff0000720b */ /* 0x000fd20003f75000 */
[----:B------:R-:W1:Y:S08]  /*f920*/  @P4 MUFU.RCP R4, R2 ;  /* 0x0000000200044308 */ /* 0x000e700000001000 */
[----:B------:R-:W2:Y:S01]  /*f930*/  @P3 MUFU.RCP R5, R0 ;  /* 0x0000000000053308 */ /* 0x000ea20000001000 */
[----:B-1----:R-:W-:-:S07]  /*f940*/  FMUL.FTZ R128, R4, R128 ;  /* 0x0000008004807220 */ /* 0x002fce0000410000 */
[----:B------:R-:W1:Y:S01]  /*f950*/  @P4 MUFU.LG2 R2, R2 ;  /* 0x0000000200024308 */ /* 0x000e620000000c00 */
[C---:B------:R-:W-:Y:S02]  /*f960*/  FMUL.FTZ R129, R4.reuse, R129 ;  /* 0x0000008104817220 */ /* 0x040fe40000410000 */
[C---:B------:R-:W-:Y:S02]  /*f970*/  FMUL.FTZ R124, R4.reuse, R124 ;  /* 0x0000007c047c7220 */ /* 0x040fe40000410000 */
[C---:B------:R-:W-:Y:S01]  /*f980*/  FMUL.FTZ R125, R4.reuse, R125 ;  /* 0x0000007d047d7220 */ /* 0x040fe20000410000 */
[----:B------:R-:W-:Y:S01]  /*f990*/  F2FP.PACK_AB R128, R129, R128 ;  /* 0x000000808180723e */ /* 0x000fe200000000ff */
[C---:B------:R-:W-:Y:S01]  /*f9a0*/  FMUL.FTZ R120, R4.reuse, R120 ;  /* 0x0000007804787220 */ /* 0x040fe20000410000 */
[----:B------:R-:W3:Y:S01]  /*f9b0*/  @P3 MUFU.LG2 R0, R0 ;  /* 0x0000000000003308 */ /* 0x000ee20000000c00 */
        /* <DEDUP_REMOVED lines=156> */
[----:B------:R-:W-:Y:S01]  /*10380*/  F2FP.PACK_AB R94, R95, R94 ;  /* 0x0000005e5f5e723e */ /* 0x000fe200000000ff */
[----:B---3--:R-:W-:Y:S01]  /*10390*/  @P3 FMUL.FTZ R0, R0, 0.69314718246459960938 ;  /* 0x3f31721800003820 */ /* 0x008fe20000410000 */
[----:B------:R-:W-:Y:S02]  /*103a0*/  SHF.R.S32.HI R6, RZ, 0x5, R5 ;  /* 0x00000005ff067819 */ /* 0x000fe40000011405 */
[----:B------:R-:W-:Y:S02]  /*103b0*/  F2FP.PACK_AB R98, R99, R98 ;  /* 0x000000626362723e */ /* 0x000fe400000000ff */
[----:B------:R-:W-:Y:S02]  /*103c0*/  LEA R9, R6, R9, 0x9 ;  /* 0x0000000906097211 */ /* 0x000fe400078e48ff */
[----:B------:R-:W-:-:S02]  /*103d0*/  LOP3.LUT R57, R5, 0xffffffe0, RZ, 0xc0, !PT ;  /* 0xffffffe005397812 */ /* 0x000fc400078ec0ff */
        /* <DEDUP_REMOVED lines=12> */
[----:B------:R-:W-:Y:S02]  /*104a0*/  IADD3 R19, R10, R11, RZ ;  /* 0x0000000b0a137210 */ /* 0x000fe40007ffe0ff */
[-C--:B------:R-:W-:Y:S01]  /*104b0*/  IADD3 R21, R13, R10.reuse, RZ ;  /* 0x0000000a0d157210 */ /* 0x080fe20007ffe0ff */
[----:B------:R-:W-:Y:S01]  /*104c0*/  STS [R11+0x400], R126 ;  /* 0x0004007e0b007388 */ /* 0x000fe20000000800 */
[----:B------:R-:W-:-:S02]  /*104d0*/  IADD3 R23, R15, R10, RZ ;  /* 0x0000000a0f177210 */ /* 0x000fc40007ffe0ff */
[----:B------:R-:W-:Y:S01]  /*104e0*/  IADD3 R57, -R57, R4, RZ ;  /* 0x0000000439397210 */ /* 0x000fe20007ffe1ff */
[----:B------:R-:W-:Y:S01]  /*104f0*/  STS [R13], R120 ;  /* 0x000000780d007388 */ /* 0x000fe20000000800 */
[----:B------:R-:W-:Y:S02]  /*10500*/  SHF.R.S32.HI R59, RZ, 0x1f, R6 ;  /* 0x0000001fff3b7819 */ /* 0x000fe40000011406 */
[----:B------:R-:W-:Y:S01]  /*10510*/  LOP3.LUT P0, RZ, R57, 0x3, RZ, 0xc0, !PT ;  /* 0x0000000339ff7812 */ /* 0x000fe2000780c0ff */
[----:B------:R-:W-:Y:S01]  /*10520*/  STS [R13+0x400], R122 ;  /* 0x0004007a0d007388 */ /* 0x000fe20000000800 */
[----:B------:R-:W-:-:S03]  /*10530*/  LEA.HI R59, R59, R6, RZ, 0x2 ;  /* 0x000000063b3b7211 */ /* 0x000fc600078f10ff */
[----:B------:R-:W-:Y:S01]  /*10540*/  STS [R15], R116 ;  /* 0x000000740f007388 */ /* 0x000fe20000000800 */
[----:B------:R-:W-:-:S03]  /*10550*/  LOP3.LUT R59, R59, 0xffffffc, RZ, 0xc0, !PT ;  /* 0x0ffffffc3b3b7812 */ /* 0x000fc600078ec0ff */
[----:B------:R-:W-:Y:S01]  /*10560*/  STS [R15+0x400], R118 ;  /* 0x000400760f007388 */ /* 0x000fe20000000800 */
[----:B------:R-:W-:Y:S02]  /*10570*/  IADD3 R6, R6, -R59, RZ ;  /* 0x8000003b06067210 */ /* 0x000fe40007ffe0ff */
[----:B------:R-:W-:Y:S01]  /*10580*/  MOV R59, 0x7f800000 ;  /* 0x7f800000003b7802 */ /* 0x000fe20000000f00 */
[----:B------:R-:W-:Y:S01]  /*10590*/  STS [R17], R112 ;  /* 0x0000007011007388 */ /* 0x000fe20000000800 */
[----:B------:R-:W-:-:S03]  /*105a0*/  @P3 FFMA.FTZ R59, R3, c[0x0][0x238], R0 ;  /* 0x00008e00033b3a23 */ /* 0x000fc60000010000 */
        /* <DEDUP_REMOVED lines=40> */
[----:B-1----:R-:W1:Y:S04]  /*10830*/  S2R R56, SR_TID.X ;  /* 0x0000000000387919 */ /* 0x002e680000002100 */
[----:B------:R3:W4:Y:S04]  /*10840*/  LDS.128 R48, [R198] ;  /* 0x00000000c6307984 */ /* 0x0007280000000c00 */
[----:B------:R3:W3:Y:S01]  /*10850*/  LDS.128 R44, [R198+0x800] ;  /* 0x00080000c62c7984 */ /* 0x0006e20000000c00 */
[----:B-1----:R-:W-:-:S03]  /*10860*/  SHF.R.S32.HI R5, RZ, 0x1f, R56 ;  /* 0x0000001fff057819 */ /* 0x002fc60000011438 */
[----:B------:R1:W1:Y:S01]  /*10870*/  LDS.128 R40, [R198+0x1000] ;  /* 0x00100000c6287984 */ /* 0x0002620000000c00 */
[----:B--2---:R-:W-:-:S03]  /*10880*/  LEA.HI R58, R5, R56, RZ, 0x5 ;  /* 0x00000038053a7211 */ /* 0x004fc600078f28ff */
[----:B------:R2:W1:Y:S01]  /*10890*/  LDS.128 R36, [R198+0x1800] ;  /* 0x00180000c6247984 */ /* 0x0004620000000c00 */
[----:B------:R-:W-:-:S03]  /*108a0*/  LOP3.LUT R57, R58, 0xffffffe0, RZ, 0xc0, !PT ;  /* 0xffffffe03a397812 */ /* 0x000fc600078ec0ff */
[----:B------:R2:W1:Y:S01]  /*108b0*/  LDS.128 R32, [R198+0x2000] ;  /* 0x00200000c6207984 */ /* 0x0004620000000c00 */
[----:B------:R-:W-:-:S03]  /*108c0*/  IADD3 R57, -R57, R56, RZ ;  /* 0x0000003839397210 */ /* 0x000fc60007ffe1ff */
[----:B------:R2:W1:Y:S01]  /*108d0*/  LDS.128 R28, [R198+0x2800] ;  /* 0x00280000c61c7984 */ /* 0x0004620000000c00 */
[----:B------:R-:W-:-:S03]  /*108e0*/  SHF.R.S32.HI R58, RZ, 0x1f, R57 ;  /* 0x0000001fff3a7819 */ /* 0x000fc60000011439 */
[----:B------:R2:W1:Y:S01]  /*108f0*/  LDS.128 R24, [R198+0x3000] ;  /* 0x00300000c6187984 */ /* 0x0004620000000c00 */
[----:B------:R-:W-:-:S03]  /*10900*/  LEA.HI R57, R58, R57, RZ, 0x2 ;  /* 0x000000393a397211 */ /* 0x000fc600078f10ff */
[----:B------:R2:W1:Y:S01]  /*10910*/  LDS.128 R20, [R198+0x3800] ;  /* 0x00380000c6147984 */ /* 0x0004620000000c00 */
[----:B------:R-:W-:Y:S01]  /*10920*/  MOV R58, 0x7f800000 ;  /* 0x7f800000003a7802 */ /* 0x000fe20000000f00 */
[----:B------:R-:W-:Y:S01]  /*10930*/  @P4 FFMA.FTZ R58, R132, c[0x0][0x238], R61 ;  /* 0x00008e00843a4a23 */ /* 0x000fe2000001003d */
[----:B------:R-:W-:Y:S01]  /*10940*/  SHF.R.S32.HI R57, RZ, 0x2, R57 ;  /* 0x00000002ff397819 */ /* 0x000fe20000011439 */
[----:B------:R2:W1:Y:S03]  /*10950*/  LDS.128 R16, [R198+0x4000] ;  /* 0x00400000c6107984 */ /* 0x0004660000000c00 */
[----:B------:R-:W-:Y:S01]  /*10960*/  LEA R6, R6, R57, 0x4 ;  /* 0x0000003906067211 */ /* 0x000fe200078e20ff */
[----:B------:R2:W1:Y:S04]  /*10970*/  LDS.128 R12, [R198+0x4800] ;  /* 0x00480000c60c7984 */ /* 0x0004680000000c00 */
[----:B------:R2:W1:Y:S04]  /*10980*/  LDS.128 R8, [R198+0x5000] ;  /* 0x00500000c6087984 */ /* 0x0004680000000c00 */
[----:B------:R2:W1:Y:S01]  /*10990*/  LDS.128 R52, [R198+0x5800] ;  /* 0x00580000c6347984 */ /* 0x0004620000000c00 */
[----:B------:R-:W-:Y:S05]  /*109a0*/  @P0 BRA `(.L_x_2023) ;  /* 0x000000c000000947 */ /* 0x000fea0003800000 */
[----:B---34-:R-:W3:Y:S01]  /*109b0*/  S2UR UR9, SR_CTAID.X ;  /* 0x00000000000979c3 */ /* 0x018ee20000002500 */
[----:B------:R-:W-:-:S02]  /*109c0*/  IADD3 R2, R6, 0x8, RZ ;  /* 0x0000000806027810 */ /* 0x000fc40007ffe0ff */
[----:B------:R-:W-:Y:S02]  /*109d0*/  ISETP.GE.AND P2, PT, R6, UR18, PT ;  /* 0x0000001206007c0c */ /* 0x000fe4000bf46270 */
[----:B------:R-:W-:Y:S01]  /*109e0*/  ISETP.GE.AND P1, PT, R2, UR18, PT ;  /* 0x0000001202007c0c */ /* 0x000fe2000bf26270 */
[----:B---3--:R-:W-:-:S04]  /*109f0*/  ULEA UR9, UR9, UR5, 0x6 ;  /* 0x0000000509097291 */ /* 0x008fc8000f8e303f */
[----:B------:R-:W-:Y:S02]  /*10a00*/  USHF.R.S32.HI UR4, URZ, 0x1f, UR9 ;  /* 0x0000001f3f047899 */ /* 0x000fe40008011409 */
[----:B------:R-:W-:-:S04]  /*10a10*/  IADD3 R0, P0, R6, UR9, RZ ;  /* 0x0000000906007c10 */ /* 0x000fc8000ff1e0ff */
[----:B------:R-:W-:Y:S02]  /*10a20*/  LEA.HI.X.SX32 R3, R6, UR4, 0x1, P0 ;  /* 0x0000000406037c11 */ /* 0x000fe400080f0eff */
[----:B------:R-:W-:-:S04]  /*10a30*/  LEA R2, P0, R0, c[0x0][0x200], 0x2 ;  /* 0x0000800000027a11 */ /* 0x000fc800078010ff */
[----:B------:R-:W-:-:S05]  /*10a40*/  LEA.HI.X R3, R0, c[0x0][0x204], R3, 0x2, P0 ;  /* 0x0000810000037a11 */ /* 0x000fca00000f1403 */
[----:B------:R3:W-:Y:S04]  /*10a50*/  @!P2 STG.E [R2.64], R58 ;  /* 0x0000003a0200a986 */ /* 0x0007e8000c101906 */
[----:B------:R3:W-:Y:S02]  /*10a60*/  @!P1 STG.E [R2.64+0x20], R59 ;  /* 0x0000203b02009986 */ /* 0x0007e4000c101906 */
.L_x_2023:
[----:B---34-:R-:W-:Y:S05]  /*10a70*/  BSYNC B0 ;  /* 0x0000000000007941 */ /* 0x018fea0003800000 */
.L_x_2022:
[----:B------:R-:W3:Y:S01]  /*10a80*/  S2R R3, SR_CTAID.X ;  /* 0x0000000000037919 */ /* 0x000ee20000002500 */
[----:B------:R-:W-:Y:S01]  /*10a90*/  SHF.R.S32.HI R201, RZ, 0x1f, R200 ;  /* 0x0000001fffc97819 */ /* 0x000fe200000114c8 */
[----:B------:R-:W-:Y:S01]  /*10aa0*/  USHF.R.S32.HI UR9, URZ, 0x1f, UR12 ;  /* 0x0000001f3f097899 */ /* 0x000fe2000801140c */
[----:B------:R-:W-:Y:S01]  /*10ab0*/  LEA.HI R4, R7, R4, RZ, 0x3 ;  /* 0x0000000407047211 */ /* 0x000fe200078f18ff */
[----:B------:R-:W-:Y:S01]  /*10ac0*/  ULDC.64 UR4, c[0x0][0x1f0] ;  /* 0x00007c0000047ab9 */ /* 0x000fe20000000a00 */
[----:B------:R-:W-:Y:S01]  /*10ad0*/  LEA.HI R5, R5, R56, RZ, 0x3 ;  /* 0x0000003805057211 */ /* 0x000fe200078f18ff */
[----:B------:R-:W-:Y:S01]  /*10ae0*/  UIMAD UR4, UR9, UR4, URZ ;  /* 0x00000004090472a4 */ /* 0x000fe2000f8e023f */
[----:B------:R-:W-:Y:S01]  /*10af0*/  SHF.R.S32.HI R4, RZ, 0x3, R4 ;  /* 0x00000003ff047819 */ /* 0x000fe20000011404 */
[----:B------:R-:W-:Y:S02]  /*10b00*/  BSSY B0, `(.L_x_2024) ;  /* 0x000001e000007945 */ /* 0x000fe40003800000 */
[----:B------:R-:W-:Y:S01]  /*10b10*/  UIMAD UR4, UR12, UR5, UR4 ;  /* 0x000000050c0472a4 */ /* 0x000fe2000f8e0204 */
[----:B---3--:R-:W-:-:S04]  /*10b20*/  IMAD.SHL.U32 R3, R3, 0x40, RZ ;  /* 0x0000004003037824 */ /* 0x008fc800078e00ff */
[----:B------:R-:W-:Y:S01]  /*10b30*/  IMAD.WIDE.U32 R58, R3, c[0x0][0x1e8], R200 ;  /* 0x00007a00033a7a25 */ /* 0x000fe200078e00c8 */
[----:B------:R-:W-:-:S04]  /*10b40*/  SHF.R.S32.HI R0, RZ, 0x1f, R3 ;  /* 0x0000001fff007819 */ /* 0x000fc80000011403 */
[----:B------:R-:W-:Y:S01]  /*10b50*/  IADD3 R6, P0, R58, UR14, RZ ;  /* 0x0000000e3a067c10 */ /* 0x000fe2000ff1e0ff */
[----:B------:R-:W-:-:S04]  /*10b60*/  IMAD R0, R0, c[0x0][0x1e8], RZ ;  /* 0x00007a0000007a24 */ /* 0x000fc800078e02ff */
[C---:B------:R-:W-:Y:S01]  /*10b70*/  IMAD R0, R3.reuse, c[0x0][0x1ec], R0 ;  /* 0x00007b0003007a24 */ /* 0x040fe200078e0200 */
[----:B------:R-:W-:-:S04]  /*10b80*/  IADD3 R3, -R3, UR26, RZ ;  /* 0x0000001a03037c10 */ /* 0x000fc8000fffe1ff */
[----:B------:R-:W-:Y:S01]  /*10b90*/  IADD3.X R7, R59, UR8, R0, P0, !PT ;  /* 0x000000083b077c10 */ /* 0x000fe200087fe400 */
[----:B------:R-:W-:Y:S01]  /*10ba0*/  IMAD.U32 R0, RZ, RZ, UR12 ;  /* 0x0000000cff007e24 */ /* 0x000fe2000f8e00ff */
[----:B------:R-:W-:-:S03]  /*10bb0*/  ISETP.GE.AND P0, PT, R4, R3, PT ;  /* 0x000000030400720c */ /* 0x000fc60003f06270 */
[----:B------:R-:W-:Y:S01]  /*10bc0*/  IMAD.WIDE.U32 R6, R0, c[0x0][0x1f0], R6 ;  /* 0x00007c0000067a25 */ /* 0x000fe200078e0006 */
[----:B------:R-:W-:-:S04]  /*10bd0*/  SHF.R.S32.HI R0, RZ, 0x3, R5 ;  /* 0x00000003ff007819 */ /* 0x000fc80000011405 */
[----:B------:R-:W-:Y:S02]  /*10be0*/  IADD3 R57, R7, UR4, RZ ;  /* 0x0000000407397c10 */ /* 0x000fe4000fffe0ff */
[----:B------:R-:W-:-:S03]  /*10bf0*/  SHF.R.S32.HI R0, RZ, 0x1f, R0 ;  /* 0x0000001fff007819 */ /* 0x000fc60000011400 */
        /* <DEDUP_REMOVED lines=14> */
.L_x_2025:
[----:B------:R-:W-:Y:S05]  /*10ce0*/  BSYNC B0 ;  /* 0x0000000000007941 */ /* 0x000fea0003800000 */
.L_x_2024:
[----:B------:R-:W-:Y:S01]  /*10cf0*/  IADD3 R2, R4, 0x10, RZ ;  /* 0x0000001004027810 */ /* 0x000fe20007ffe0ff */
[----:B------:R-:W-:Y:S03]  /*10d00*/  BSSY B0, `(.L_x_2026) ;  /* 0x0000013000007945 */ /* 0x000fe60003800000 */
[----:B------:R-:W-:-:S13]  /*10d10*/  ISETP.GE.AND P0, PT, R2, UR18, PT ;  /* 0x0000001202007c0c */ /* 0x000fda000bf06270 */
        /* <DEDUP_REMOVED lines=17> */
.L_x_2027:
[----:B------:R-:W-:Y:S05]  /*10e30*/  BSYNC B0 ;  /* 0x0000000000007941 */ /* 0x000fea0003800000 */
.L_x_2026:
        /* <DEDUP_REMOVED lines=20> */
.L_x_2029:
[----:B------:R-:W-:Y:S05]  /*10f80*/  BSYNC B0 ;  /* 0x0000000000007941 */ /* 0x000fea0003800000 */
.L_x_2028:
[----:B------:R-:W-:-:S04]  /*10f90*/  IADD3 R2, R4, 0x30, RZ ;  /* 0x0000003004027810 */ /* 0x000fc80007ffe0ff */
[----:B------:R-:W-:-:S13]  /*10fa0*/  ISETP.GE.AND P0, PT, R2, UR18, PT ;  /* 0x0000001202007c0c */ /* 0x000fda000bf06270 */
[----:B------:R-:W-:Y:S05]  /*10fb0*/  @P0 EXIT ;  /* 0x000000000000094d */ /* 0x000fea0003800000 */
[----:B------:R-:W-:Y:S01]  /*10fc0*/  IADD3 R4, P0, R4, 0x30, RZ ;  /* 0x0000003004047810 */ /* 0x000fe20007f1e0ff */
[----:B------:R-:W-:Y:S01]  /*10fd0*/  IMAD.MOV.U32 R7, RZ, RZ, R57 ;  /* 0x000000ffff077224 */ /* 0x000fe200078e0039 */
[----:B------:R-:W-:-:S03]  /*10fe0*/  ISETP.GE.AND P1, PT, R200, c[0x0][0x220], PT ;  /* 0x00008800c8007a0c */ /* 0x000fc60003f26270 */
        /* <DEDUP_REMOVED lines=14> */
.L_x_2030:
        /* <DEDUP_REMOVED lines=11> */
.L_x_7360:


//--------------------- .text._ZN5flash24flash_fwd_splitkv_kernelI23Flash_fwd_kernel_traitsILi192ELi64ELi64ELi4ELb0ELb0EN7cutlass6half_tE19Flash_kernel_traitsILi192ELi64ELi64ELi4ES3_EELb0ELb1ELb0ELb0ELb0ELb1ELb0ELb0EEEvNS_16Flash_fwd_paramsE --------------------------
	.section	.text._ZN5flash24flash_fwd_splitkv_kernelI23Flash_fwd_kernel_traitsILi192ELi64ELi64ELi4ELb0ELb0EN7cutlass6half_tE19Flash_kernel_traitsILi192ELi64ELi64ELi4ES3_EELb0ELb1ELb0ELb0ELb0ELb1ELb0ELb0EEEvNS_16Flash_fwd_paramsE,"ax",@progbits
	.sectioninfo	@"SHI_REGISTERS=255"
	.align	128
        .global         _ZN5flash24flash_fwd_splitkv_kernelI23Flash_fwd_kernel_traitsILi192ELi64ELi64ELi4ELb0ELb0EN7cutlass6half_tE19Flash_kernel_traitsILi192ELi64ELi64ELi4ES3_EELb0ELb1ELb0ELb0ELb0ELb1ELb0ELb0EEEvNS_16Flash_fwd_paramsE
        .type           _ZN5flash24flash_fwd_splitkv_kernelI23Flash_fwd_kernel_traitsILi192ELi64ELi64ELi4ELb0ELb0EN7cutlass6half_tE19Flash_kernel_traitsILi192ELi64ELi64ELi4ES3_EELb0ELb1ELb0ELb0ELb0ELb1ELb0ELb0EEEvNS_16Flash_fwd_paramsE,@function
        .size           _ZN5flash24flash_fwd_splitkv_kernelI23Flash_fwd_kernel_traitsILi192ELi64ELi64ELi4ELb0ELb0EN7cutlass6half_tE19Flash_kernel_traitsILi192ELi64ELi64ELi4ES3_EELb0ELb1ELb0ELb0ELb0ELb1ELb0ELb0EEEvNS_16Flash_fwd_paramsE,(.L_x_7361 - _ZN5flash24flash_fwd_splitkv_kernelI23Flash_fwd_kernel_traitsILi192ELi64ELi64ELi4ELb0ELb0EN7cutlass6half_tE19Flash_kernel_traitsILi192ELi64ELi64ELi4ES3_EELb0ELb1ELb0ELb0ELb0ELb1ELb0ELb0EEEvNS_16Flash_fwd_paramsE)
        .other          _ZN5flash24flash_fwd_splitkv_kernelI23Flash_fwd_kernel_traitsILi192ELi64ELi64ELi4ELb0ELb0EN7cutlass6half_tE19Flash_kernel_traitsILi192ELi64ELi64ELi4ES3_EELb0ELb1ELb0ELb0ELb0ELb1ELb0ELb0EEEvNS_16Flash_fwd_paramsE,@"STO_CUDA_ENTRY STV_DEFAULT"
_ZN5flash24flash_fwd_splitkv_kernelI23Flash_fwd_kernel_traitsILi192ELi64ELi64ELi4ELb0ELb0EN7cutlass6half_tE19Flash_kernel_traitsILi192ELi64ELi64ELi4ES3_EELb0ELb1ELb0ELb0ELb0ELb1ELb0ELb0EEEvNS_16Flash_fwd_paramsE:
.text._ZN5flash24flash_fwd_splitkv_kernelI23Flash_fwd_kernel_traitsILi192ELi64ELi64ELi4ELb0ELb0EN7cutlass6half_tE19Flash_kernel_traitsILi192ELi64ELi64ELi4ES3_EELb0ELb1ELb0ELb0ELb0ELb1ELb0ELb0EEEvNS_16Flash_fwd_paramsE:
        /* <DEDUP_REMOVED lines=55> */
.L_x_2031:
[----:B------:R-:W-:Y:S02]  /*0370*/  ULDC UR6, c[0x0][0x218] ;  /* 0x0000860000067ab9 */ /* 0x000fe40000000800 */
.L_x_2032:
        /* <DEDUP_REMOVED lines=110> */
.L_x_2035:
[----:B------:R-:W-:Y:S05]  /*0a60*/  BSYNC B0 ;  /* 0x0000000000007941 */ /* 0x000fea0003800000 */
.L_x_2034:
        /* <DEDUP_REMOVED lines=20> */
.L_x_2037:
[----:B------:R-:W-:Y:S05]  /*0bb0*/  BSYNC B0 ;  /* 0x0000000000007941 */ /* 0x000fea0003800000 */
.L_x_2036:
        /* <DEDUP_REMOVED lines=20> */
.L_x_2039:
[----:B------:R-:W-:Y:S05]  /*0d00*/  BSYNC B0 ;  /* 0x0000000000007941 */ /* 0x000fea0003800000 */
.L_x_2038:
        /* <DEDUP_REMOVED lines=19> */
.L_x_2041:
[----:B------:R-:W-:Y:S05]  /*0e40*/  BSYNC B0 ;  /* 0x0000000000007941 */ /* 0x000fea0003800000 */
.L_x_2040:
        /* <DEDUP_REMOVED lines=20> */
.L_x_2033:
        /* <DEDUP_REMOVED lines=120> */
.L_x_2042:
        /* <DEDUP_REMOVED lines=19> */
.L_x_2044:
        /* <DEDUP_REMOVED lines=60> */
.L_x_2043:
        /* <DEDUP_REMOVED lines=122> */
.L_x_2046:
[----:B------:R-:W-:Y:S05]  /*23a0*/  BSYNC B0 ;  /* 0x0000000000007941 */ /* 0x000fea0003800000 */
.L_x_2045:
        /* <DEDUP_REMOVED lines=37> */
.L_x_2048:
[----:B------:R-:W-:Y:S05]  /*2600*/  BSYNC B0 ;  /* 0x0000000000007941 */ /* 0x000fea0003800000 */
.L_x_2047:
        /* <DEDUP_REMOVED lines=37> */
.L_x_2050:
[----:B------:R-:W-:Y:S05]  /*2860*/  BSYNC B0 ;  /* 0x0000000000007941 */ /* 0x000fea0003800000 */
.L_x_2049:
        /* <DEDUP_REMOVED lines=36> */
.L_x_2052:
[----:B------:R-:W-:Y:S05]  /*2ab0*/  BSYNC B0 ;  /* 0x0000000000007941 */ /* 0x000fea0003800000 */
.L_x_2051:
        /* <DEDUP_REMOVED lines=31> */
.L_x_2054:
[----:B------:R-:W-:Y:S05]  /*2cb0*/  BSYNC B0 ;  /* 0x0000000000007941 */ /* 0x000fea0003800000 */
.L_x_2053:
        /* <DEDUP_REMOVED lines=33> */
.L_x_2056:
[----:B------:R-:W-:Y:S05]  /*2ed0*/  BSYNC B0 ;  /* 0x0000000000007941 */ /* 0x000fea0003800000 */
.L_x_2055:
        /* <DEDUP_REMOVED lines=32> */
.L_x_2058:
[----:B------:R-:W-:Y:S05]  /*30e0*/  BSYNC B0 ;  /* 0x0000000000007941 */ /* 0x000fea0003800000 */
.L_x_2057:
        /* <DEDUP_REMOVED lines=34> */
.L_x_2060:
[----:B------:R-:W-:Y:S05]  /*3310*/  BSYNC B0 ;  /* 0x0000000000007941 */ /* 0x000fea0003800000 */
.L_x_2059:
        /* <DEDUP_REMOVED lines=34> */
.L_x_2062:
[----:B------:R-:W-:Y:S05]  /*3540*/  BSYNC B0 ;  /* 0x0000000000007941 */ /* 0x000fea0003800000 */
.L_x_2061:
        /* <DEDUP_REMOVED lines=43> */
.L_x_2064:
[----:B------:R-:W-:Y:S05]  /*3800*/  BSYNC B0 ;  /* 0x0000000000007941 */ /* 0x000fea0003800000 */
.L_x_2063:
        /* <DEDUP_REMOVED lines=35> */
.L_x_2066:
[----:B------:R-:W-:Y:S05]  /*3a40*/  BSYNC B0 ;  /* 0x0000000000007941 */ /* 0x000fea0003800000 */
.L_x_2065:
        /* <DEDUP_REMOVED lines=43> */
.L_x_2068:
[----:B------:R-:W-:Y:S05]  /*3d00*/  BSYNC B0 ;  /* 0x0000000000007941 */ /* 0x000fea0003800000 */
.L_x_2067:
[----:B------:R-:W-:Y:S01]  /*3d10*/  SHF.L.U32 R4, R2, 0x6, RZ ;  /* 0x0000000602047819 */ /* 0x000fe200000006ff */
[----:B------:R-:W-:Y:S01]  /*3d20*/  IMAD R202, R93, 0x400, R0 ;  /* 0x000004005dca7824 */ /* 0x000fe200078e0200 */
[----:B------:R-:W-:Y:S01]  /*3d30*/  SHF.L.U32 R14, R14, 0x3, RZ ;  /* 0x000000030e0e7819 */ /* 0x000fe200000006ff */
[----:B------:R-:W0:Y:S01]  /*3d40*/  LDGDEPBAR ;  /* 0x00000000000079af */ /* 0x000e220000000000 */
[----:B-12---:R-:W-:Y:S01]  /*3d50*/  LOP3.LUT R9, R4, 0x1c0, RZ, 0xc0, !PT ;  /* 0x000001c004097812 */ /* 0x006fe200078ec0ff */
[----:B------:R-:W-:Y:S01]  /*3d60*/  IMAD.SHL.U32 R202, R202, 0x2, RZ ;  /* 0x00000002caca7824 */ /* 0x000fe200078e00ff */
[----:B------:R-:W-:Y:S01]  /*3d70*/  R2P PR, R2, 0x6 ;  /* 0x0000000602007804 */ /* 0x000fe20000000000 */
[----:B------:R-:W-:Y:S01]  /*3d80*/  UISETP.GT.AND UP0, UPT, UR25, UR19, UPT ;  /* 0x000000131900728c */ /* 0x000fe2000bf04270 */
[----:B------:R-:W-:Y:S01]  /*3d90*/  LOP3.LUT R4, R9, 0x8, R14, 0xf8, !PT ;  /* 0x0000000809047812 */ /* 0x000fe200078ef80e */
[--C-:B------:R-:W-:Y:S01]  /*3da0*/  IMAD R200, R7, 0x2, R202.reuse ;  /* 0x0000000207c87824 */ /* 0x100fe200078e02ca */
[----:B------:R-:W-:Y:S01]  /*3db0*/  SHF.R.U32.HI R9, RZ, 0x3, R9 ;  /* 0x00000003ff097819 */ /* 0x000fe20000011609 */
[----:B------:R-:W-:Y:S01]  /*3dc0*/  LDSM.16.M88.4 R56, [R202] ;  /* 0x00000000ca38783b */ /* 0x000fe20000000200 */
[C---:B------:R-:W-:Y:S01]  /*3dd0*/  IMAD R198, R5.reuse, 0x2, R202 ;  /* 0x0000000205c67824 */ /* 0x040fe200078e02ca */
[----:B------:R-:W-:Y:S01]  /*3de0*/  PLOP3.LUT P4, PT, PT, PT, UP0, 0x80, 0x0 ;  /* 0x000000000000781c */ /* 0x000fe20003f8f008 */
[----:B------:R-:W-:Y:S01]  /*3df0*/  IMAD R197, R5, 0x2, R200 ;  /* 0x0000000205c57824 */ /* 0x000fe200078e02c8 */
[----:B------:R-:W-:Y:S01]  /*3e00*/  LOP3.LUT R4, R4, R9, RZ, 0x3c, !PT ;  /* 0x0000000904047212 */ /* 0x000fe200078e3cff */
[----:B------:R-:W-:Y:S01]  /*3e10*/  LDSM.16.M88.4 R36, [R200] ;  /* 0x00000000c824783b */ /* 0x000fe20000000200 */
[----:B------:R-:W-:-:S02]  /*3e20*/  UIADD3 UR5, UR11, 0x1, -UR26 ;  /* 0x000000010b057890 */ /* 0x000fc4000fffe81a */
[----:B------:R-:W-:Y:S01]  /*3e30*/  LEA R201, R201, R4, 0x9 ;  /* 0x00000004c9c97211 */ /* 0x000fe200078e48ff */
[----:B------:R-:W-:Y:S01]  /*3e40*/  LDSM.16.M88.4 R8, [R198] ;  /* 0x00000000c608783b */ /* 0x000fe20000000200 */
[----:B------:R-:W-:Y:S02]  /*3e50*/  ULDC UR4, c[0x0][0x2e4] ;  /* 0x0000b90000047ab9 */ /* 0x000fe40000000800 */
[----:B------:R-:W-:Y:S01]  /*3e60*/  SHF.L.U32 R201, R201, 0x1, RZ ;  /* 0x00000001c9c97819 */ /* 0x000fe200000006ff */
[----:B------:R-:W-:Y:S01]  /*3e70*/  LDSM.16.M88.4 R80, [R197+0x2000] ;  /* 0x00200000c550783b */ /* 0x000fe20000000200 */
[----:B------:R-:W-:Y:S02]  /*3e80*/  ULDC UR7, c[0x0][0x2e8] ;  /* 0x0000ba0000077ab9 */ /* 0x000fe40000000800 */
[C---:B------:R-:W-:Y:S01]  /*3e90*/  IADD3 R2, R201.reuse, 0x6000, RZ ;  /* 0x00006000c9027810 */ /* 0x040fe20007ffe0ff */
[----:B------:R-:W1:Y:S01]  /*3ea0*/  LDSM.16.M88.4 R16, [R201+0x6000] ;  /* 0x00600000c910783b */ /* 0x000e620000000200 */
[----:B------:R-:W-:Y:S01]  /*3eb0*/  IADD3 R199, R201, 0x6020, RZ ;  /* 0x00006020c9c77810 */ /* 0x000fe20007ffe0ff */
[----:B------:R-:W-:Y:S01]  /*3ec0*/  UIADD3 UR4, UR11, -UR4, -UR26 ;  /* 0x800000040b047290 */ /* 0x000fe2000fffe81a */
[----:B------:R-:W-:Y:S01]  /*3ed0*/  @P1 IADD3 R199, R2, -0x20, RZ ;  /* 0xffffffe002c71810 */ /* 0x000fe20007ffe0ff */
[----:B------:R-:W2:Y:S01]  /*3ee0*/  LDSM.16.M88.4 R44, [R201+0x6800] ;  /* 0x00680000c92c783b */ /* 0x000ea20000000200 */
[----:B------:R-:W-:Y:S01]  /*3ef0*/  MOV R2, 0x40 ;  /* 0x0000004000027802 */ /* 0x000fe20000000f00 */
[----:B------:R-:W-:Y:S01]  /*3f00*/  UIADD3 UR5, UR5, UR7, URZ ;  /* 0x0000000705057290 */ /* 0x000fe2000fffe03f */
[----:B------:R-:W-:Y:S01]  /*3f10*/  IADD3 R191, R199, 0x800, RZ ;  /* 0x00000800c7bf7810 */ /* 0x000fe20007ffe0ff */
[----:B------:R-:W5:Y:S01]  /*3f20*/  LDSM.16.M88.4 R64, [R201+0x7000] ;  /* 0x00700000c940783b */ /* 0x000f620000000200 */
[----:B------:R-:W-:-:S02]  /*3f30*/  SEL R2, R2, 0xffffffc0, !P2 ;  /* 0xffffffc002027807 */ /* 0x000fc40005000000 */
[----:B------:R-:W-:Y:S01]  /*3f40*/  IADD3 R190, R199, 0x1000, RZ ;  /* 0x00001000c7be7810 */ /* 0x000fe20007ffe0ff */
[----:B------:R-:W3:Y:S01]  /*3f50*/  LDSM.16.M88.4 R52, [R199] ;  /* 0x00000000c734783b */ /* 0x000ee20000000200 */
[----:B------:R-:W-:Y:S02]  /*3f60*/  IADD3 R195, R201, R2, RZ ;  /* 0x00000002c9c37210 */ /* 0x000fe40007ffe0ff */
[----:B------:R-:W-:Y:S01]  /*3f70*/  IADD3 R188, R2, R199, RZ ;  /* 0x000000c702bc7210 */ /* 0x000fe20007ffe0ff */
        /* <DEDUP_REMOVED lines=18> */
[C---:B------:R-:W-:Y:S03]  /*40a0*/  HMMA.16816.F32 R16, R56.reuse, R18, RZ ;  /* 0x000000123810723c */ /* 0x040fe600000018ff */
[----:B------:R-:W-:Y:S05]  /*40b0*/  LDSM.16.M88.4 R84, [R201+0xa800] ;  /* 0x00a80000c954783b */ /* 0x000fea0000000200 */
[C---:B--2---:R-:W-:Y:S08]  /*40c0*/  HMMA.16816.F32 R32, R56.reuse, R44, RZ ;  /* 0x0000002c3820723c */ /* 0x044ff000000018ff */
[C---:B------:R-:W-:Y:S08]  /*40d0*/  HMMA.16816.F32 R44, R56.reuse, R46, RZ ;  /* 0x0000002e382c723c */ /* 0x040ff000000018ff */
[C---:B-----5:R-:W-:Y:S08]  /*40e0*/  HMMA.16816.F32 R68, R56.reuse, R64, RZ ;  /* 0x000000403844723c */ /* 0x060ff000000018ff */
[----:B------:R-:W-:Y:S08]  /*40f0*/  HMMA.16816.F32 R64, R56, R66, RZ ;  /* 0x000000423840723c */ /* 0x000ff000000018ff */
[C---:B---3--:R-:W-:Y:S08]  /*4100*/  HMMA.16816.F32 R20, R36.reuse, R52, R20 ;  /* 0x000000342414723c */ /* 0x048ff00000001814 */
[----:B------:R-:W-:Y:S01]  /*4110*/  HMMA.16816.F32 R16, R36, R54, R16 ;  /* 0x000000362410723c */ /* 0x000fe20000001810 */
[----:B------:R-:W-:Y:S07]  /*4120*/  LDSM.16.M88.4 R52, [R188+0x800] ;  /* 0x00080000bc34783b */ /* 0x000fee0000000200 */
[C---:B----4-:R-:W-:Y:S08]  /*4130*/  HMMA.16816.F32 R60, R56.reuse, R72, RZ ;  /* 0x00000048383c723c */ /* 0x050ff000000018ff */
[----:B------:R-:W-:Y:S01]  /*4140*/  HMMA.16816.F32 R56, R56, R74, RZ ;  /* 0x0000004a3838723c */ /* 0x000fe200000018ff */
[----:B------:R-:W-:Y:S07]  /*4150*/  LDSM.16.M88.4 R72, [R188] ;  /* 0x00000000bc48783b */ /* 0x000fee0000000200 */
[C---:B------:R-:W-:Y:S08]  /*4160*/  HMMA.16816.F32 R32, R36.reuse, R12, R32 ;  /* 0x0000000c2420723c */ /* 0x040ff00000001820 */
[C---:B------:R-:W-:Y:S01]  /*4170*/  HMMA.16816.F32 R44, R36.reuse, R14, R44 ;  /* 0x0000000e242c723c */ /* 0x040fe2000000182c */
[----:B------:R-:W1:Y:S07]  /*4180*/  LDSM.16.M88.4 R12, [R195+0x7000] ;  /* 0x00700000c30c783b */ /* 0x000e6e0000000200 */
[C---:B------:R-:W-:Y:S08]  /*4190*/  HMMA.16816.F32 R68, R36.reuse, R48, R68 ;  /* 0x000000302444723c */ /* 0x040ff00000001844 */
[----:B------:R-:W-:Y:S01]  /*41a0*/  HMMA.16816.F32 R64, R36, R50, R64 ;  /* 0x000000322440723c */ /* 0x000fe20000001840 */
[----:B------:R-:W2:Y:S07]  /*41b0*/  LDSM.16.M88.4 R48, [R195+0x7800] ;  /* 0x00780000c330783b */ /* 0x000eae0000000200 */
[C---:B------:R-:W-:Y:S08]  /*41c0*/  HMMA.16816.F32 R20, R8.reuse, R24, R20 ;  /* 0x000000180814723c */ /* 0x040ff00000001814 */
[----:B------:R-:W-:Y:S01]  /*41d0*/  HMMA.16816.F32 R16, R8, R26, R16 ;  /* 0x0000001a0810723c */ /* 0x000fe20000001810 */
[----:B------:R-:W3:Y:S07]  /*41e0*/  LDSM.16.M88.4 R24, [R197] ;  /* 0x00000000c518783b */ /* 0x000eee0000000200 */
[C---:B------:R-:W-:Y:S08]  /*41f0*/  HMMA.16816.F32 R60, R36.reuse, R40, R60 ;  /* 0x00000028243c723c */ /* 0x040ff0000000183c */
[----:B------:R-:W-:Y:S01]  /*4200*/  HMMA.16816.F32 R56, R36, R42, R56 ;  /* 0x0000002a2438723c */ /* 0x000fe20000001838 */
[----:B------:R-:W4:Y:S04]  /*4210*/  LDSM.16.M88.4 R40, [R188+0x1000] ;  /* 0x00100000bc28783b */ /* 0x000f280000000200 */
[----:B------:R-:W-:Y:S03]  /*4220*/  LDSM.16.M88.4 R36, [R202+0x2000] ;  /* 0x00200000ca24783b */ /* 0x000fe60000000200 */
[C---:B------:R-:W-:Y:S08]  /*4230*/  HMMA.16816.F32 R32, R8.reuse, R28, R32 ;  /* 0x0000001c0820723c */ /* 0x040ff00000001820 */
[C---:B------:R-:W-:Y:S01]  /*4240*/  HMMA.16816.F32 R44, R8.reuse, R30, R44 ;  /* 0x0000001e082c723c */ /* 0x040fe2000000182c */
[----:B------:R-:W-:Y:S07]  /*4250*/  LDSM.16.M88.4 R28, [R188+0x1800] ;  /* 0x00180000bc1c783b */ /* 0x000fee0000000200 */
[C---:B-1----:R-:W-:Y:S08]  /*4260*/  HMMA.16816.F32 R68, R8.reuse, R12, R68 ;  /* 0x0000000c0844723c */ /* 0x042ff00000001844 */
[C---:B------:R-:W-:Y:S01]  /*4270*/  HMMA.16816.F32 R64, R8.reuse, R14, R64 ;  /* 0x0000000e0840723c */ /* 0x040fe20000001840 */
[----:B------:R-:W1:Y:S07]  /*4280*/  LDSM.16.M88.4 R12, [R201+0x8000] ;  /* 0x00800000c90c783b */ /* 0x000e6e0000000200 */
[C---:B--2---:R-:W-:Y:S08]  /*4290*/  HMMA.16816.F32 R60, R8.reuse, R48, R60 ;  /* 0x00000030083c723c */ /* 0x044ff0000000183c */
[----:B------:R-:W-:Y:S01]  /*42a0*/  HMMA.16816.F32 R56, R8, R50, R56 ;  /* 0x000000320838723c */ /* 0x000fe20000001838 */
[----:B------:R-:W2:Y:S04]  /*42b0*/  LDSM.16.M88.4 R8, [R201+0x8800] ;  /* 0x00880000c908783b */ /* 0x000ea80000000200 */
[----:B------:R-:W-:Y:S03]  /*42c0*/  LDSM.16.M88.4 R48, [R201+0x9000] ;  /* 0x00900000c930783b */ /* 0x000fe60000000200 */
[C---:B---3--:R-:W-:Y:S08]  /*42d0*/  HMMA.16816.F32 R20, R24.reuse, R72, R20 ;  /* 0x000000481814723c */ /* 0x048ff00000001814 */
[C---:B------:R-:W-:Y:S01]  /*42e0*/  HMMA.16816.F32 R16, R24.reuse, R74, R16 ;  /* 0x0000004a1810723c */ /* 0x040fe20000001810 */
[----:B------:R-:W-:Y:S07]  /*42f0*/  LDSM.16.M88.4 R72, [R188+0x2000] ;  /* 0x00200000bc48783b */ /* 0x000fee0000000200 */
[C---:B------:R-:W-:Y:S08]  /*4300*/  HMMA.16816.F32 R32, R24.reuse, R52, R32 ;  /* 0x000000341820723c */ /* 0x040ff00000001820 */
[C---:B------:R-:W-:Y:S01]  /*4310*/  HMMA.16816.F32 R44, R24.reuse, R54, R44 ;  /* 0x00000036182c723c */ /* 0x040fe2000000182c */
[----:B------:R-:W-:Y:S07]  /*4320*/  LDSM.16.M88.4 R52, [R201+0x9800] ;  /* 0x00980000c934783b */ /* 0x000fee0000000200 */
[C---:B----4-:R-:W-:Y:S08]  /*4330*/  HMMA.16816.F32 R68, R24.reuse, R40, R68 ;  /* 0x000000281844723c */ /* 0x050ff00000001844 */
[----:B------:R-:W-:Y:S01]  /*4340*/  HMMA.16816.F32 R64, R24, R42, R64 ;  /* 0x0000002a1840723c */ /* 0x000fe20000001840 */
[----:B------:R-:W3:Y:S07]  /*4350*/  LDSM.16.M88.4 R40, [R200+0x2000] ;  /* 0x00200000c828783b */ /* 0x000eee0000000200 */
[C---:B-1----:R-:W-:Y:S08]  /*4360*/  HMMA.16816.F32 R20, R36.reuse, R12, R20 ;  /* 0x0000000c2414723c */ /* 0x042ff00000001814 */
[C---:B------:R-:W-:Y:S01]  /*4370*/  HMMA.16816.F32 R16, R36.reuse, R14, R16 ;  /* 0x0000000e2410723c */ /* 0x040fe20000001810 */
[----:B------:R-:W-:Y:S07]  /*4380*/  LDSM.16.M88.4 R12, [R195+0x8000] ;  /* 0x00800000c30c783b */ /* 0x000fee0000000200 */
[C---:B--2---:R-:W-:Y:S08]  /*4390*/  HMMA.16816.F32 R32, R36.reuse, R8, R32 ;  /* 0x000000082420723c */ /* 0x044ff00000001820 */
[----:B------:R-:W-:Y:S01]  /*43a0*/  HMMA.16816.F32 R44, R36, R10, R44 ;  /* 0x0000000a242c723c */ /* 0x000fe2000000182c */
[----:B------:R-:W1:Y:S07]  /*43b0*/  LDSM.16.M88.4 R8, [R198+0x2000] ;  /* 0x00200000c608783b */ /* 0x000e6e0000000200 */
[C---:B------:R-:W-:Y:S08]  /*43c0*/  HMMA.16816.F32 R60, R24.reuse, R28, R60 ;  /* 0x0000001c183c723c */ /* 0x040ff0000000183c */
[----:B------:R-:W-:Y:S01]  /*43d0*/  HMMA.16816.F32 R56, R24, R30, R56 ;  /* 0x0000001e1838723c */ /* 0x000fe20000001838 */
[----:B------:R-:W2:Y:S04]  /*43e0*/  LDSM.16.M88.4 R28, [R199+0x2800] ;  /* 0x00280000c71c783b */ /* 0x000ea80000000200 */
[----:B------:R-:W4:Y:S03]  /*43f0*/  LDSM.16.M88.4 R24, [R199+0x3000] ;  /* 0x00300000c718783b */ /* 0x000f260000000200 */
[C---:B---3--:R-:W-:Y:S08]  /*4400*/  HMMA.16816.F32 R20, R40.reuse, R76, R20 ;  /* 0x0000004c2814723c */ /* 0x048ff00000001814 */
[----:B------:R-:W-:Y:S01]  /*4410*/  HMMA.16816.F32 R16, R40, R78, R16 ;  /* 0x0000004e2810723c */ /* 0x000fe20000001810 */
[----:B------:R-:W-:Y:S07]  /*4420*/  LDSM.16.M88.4 R76, [R188+0x3000] ;  /* 0x00300000bc4c783b */ /* 0x000fee0000000200 */
[C---:B------:R-:W-:Y:S08]  /*4430*/  HMMA.16816.F32 R68, R36.reuse, R48, R68 ;  /* 0x000000302444723c */ /* 0x040ff00000001844 */
[----:B------:R-:W-:Y:S01]  /*4440*/  HMMA.16816.F32 R64, R36, R50, R64 ;  /* 0x000000322440723c */ /* 0x000fe20000001840 */
[----:B------:R-:W3:Y:S07]  /*4450*/  LDSM.16.M88.4 R48, [R199+0x3800] ;  /* 0x00380000c730783b */ /* 0x000eee0000000200 */
[C---:B-1----:R-:W-:Y:S08]  /*4460*/  HMMA.16816.F32 R20, R8.reuse, R12, R20 ;  /* 0x0000000c0814723c */ /* 0x042ff00000001814 */
[----:B------:R-:W-:Y:S01]  /*4470*/  HMMA.16816.F32 R16, R8, R14, R16 ;  /* 0x0000000e0810723c */ /* 0x000fe20000001810 */
[----:B------:R-:W-:Y:S07]  /*4480*/  LDSM.16.M88.4 R12, [R195+0x9800] ;  /* 0x00980000c30c783b */ /* 0x000fee0000000200 */
[C---:B------:R-:W-:Y:S08]  /*4490*/  HMMA.16816.F32 R60, R36.reuse, R52, R60 ;  /* 0x00000034243c723c */ /* 0x040ff0000000183c */
[----:B------:R-:W-:Y:S01]  /*44a0*/  HMMA.16816.F32 R56, R36, R54, R56 ;  /* 0x000000362438723c */ /* 0x000fe20000001838 */
[----:B------:R-:W-:Y:S04]  /*44b0*/  LDSM.16.M88.4 R52, [R202+0x4000] ;  /* 0x00400000ca34783b */ /* 0x000fe80000000200 */
[----:B------:R-:W1:Y:S03]  /*44c0*/  LDSM.16.M88.4 R36, [R201+0xa000] ;  /* 0x00a00000c924783b */ /* 0x000e660000000200 */
[C---:B--2---:R-:W-:Y:S08]  /*44d0*/  HMMA.16816.F32 R32, R40.reuse, R28, R32 ;  /* 0x0000001c2820723c */ /* 0x044ff00000001820 */
[C---:B------:R-:W-:Y:S01]  /*44e0*/  HMMA.16816.F32 R44, R40.reuse, R30, R44 ;  /* 0x0000001e282c723c */ /* 0x040fe2000000182c */
[----:B------:R-:W2:Y:S07]  /*44f0*/  LDSM.16.M88.4 R28, [R195+0x8800] ;  /* 0x00880000c31c783b */ /* 0x000eae0000000200 */
[C---:B----4-:R-:W-:Y:S08]  /*4500*/  HMMA.16816.F32 R68, R40.reuse, R24, R68 ;  /* 0x000000182844723c */ /* 0x050ff00000001844 */
[----:B------:R-:W-:Y:S01]  /*4510*/  HMMA.16816.F32 R64, R40, R26, R64 ;  /* 0x0000001a2840723c */ /* 0x000fe20000001840 */
[----:B------:R-:W4:Y:S07]  /*4520*/  LDSM.16.M88.4 R24, [R195+0x9000] ;  /* 0x00900000c318783b */ /* 0x000f2e0000000200 */
[C---:B------:R-:W-:Y:S08]  /*4530*/  HMMA.16816.F32 R20, R80.reuse, R72, R20 ;  /* 0x000000485014723c */ /* 0x040ff00000001814 */
[----:B------:R-:W-:Y:S01]  /*4540*/  HMMA.16816.F32 R16, R80, R74, R16 ;  /* 0x0000004a5010723c */ /* 0x000fe20000001810 */
[----:B------:R-:W-:Y:S07]  /*4550*/  LDSM.16.M88.4 R72, [R188+0x3800] ;  /* 0x00380000bc48783b */ /* 0x000fee0000000200 */
[C---:B---3--:R-:W-:Y:S08]  /*4560*/  HMMA.16816.F32 R60, R40.reuse, R48, R60 ;  /* 0x00000030283c723c */ /* 0x048ff0000000183c */
[----:B------:R-:W-:Y:S01]  /*4570*/  HMMA.16816.F32 R56, R40, R50, R56 ;  /* 0x000000322838723c */ /* 0x000fe20000001838 */
[----:B------:R-:W-:Y:S04]  /*4580*/  LDSM.16.M88.4 R40, [R200+0x4000] ;  /* 0x00400000c828783b */ /* 0x000fe80000000200 */
[----:B------:R-:W3:Y:S03]  /*4590*/  LDSM.16.M88.4 R48, [R199+0x4000] ;  /* 0x00400000c730783b */ /* 0x000ee60000000200 */
[C---:B-1----:R-:W-:Y:S08]  /*45a0*/  HMMA.16816.F32 R20, R52.reuse, R36, R20 ;  /* 0x000000243414723c */ /* 0x042ff00000001814 */
[----:B------:R-:W-:Y:S01]  /*45b0*/  HMMA.16816.F32 R16, R52, R38, R16 ;  /* 0x000000263410723c */ /* 0x000fe20000001810 */
[----:B------:R-:W-:Y:S07]  /*45c0*/  LDSM.16.M88.4 R36, [R199+0x4800] ;  /* 0x00480000c724783b */ /* 0x000fee0000000200 */
[C---:B--2---:R-:W-:Y:S08]  /*45d0*/  HMMA.16816.F32 R32, R8.reuse, R28, R32 ;  /* 0x0000001c0820723c */ /* 0x044ff00000001820 */
[C---:B------:R-:W-:Y:S01]  /*45e0*/  HMMA.16816.F32 R44, R8.reuse, R30, R44 ;  /* 0x0000001e082c723c */ /* 0x040fe2000000182c */
[----:B------:R-:W-:Y:S07]  /*45f0*/  LDSM.16.M88.4 R28, [R198+0x4000] ;  /* 0x00400000c61c783b */ /* 0x000fee0000000200 */
[C---:B----4-:R-:W-:Y:S08]  /*4600*/  HMMA.16816.F32 R68, R8.reuse, R24, R68 ;  /* 0x000000180844723c */ /* 0x050ff00000001844 */
[----:B------:R-:W-:Y:S01]  /*4610*/  HMMA.16816.F32 R64, R8, R26, R64 ;  /* 0x0000001a0840723c */ /* 0x000fe20000001840 */
[----:B------:R-:W1:Y:S07]  /*4620*/  LDSM.16.M88.4 R24, [R195+0xa000] ;  /* 0x00a00000c318783b */ /* 0x000e6e0000000200 */
[C---:B---3--:R-:W-:Y:S08]  /*4630*/  HMMA.16816.F32 R20, R40.reuse, R48, R20 ;  /* 0x000000302814723c */ /* 0x048ff00000001814 */
[----:B------:R-:W-:Y:S01]  /*4640*/  HMMA.16816.F32 R16, R40, R50, R16 ;  /* 0x000000322810723c */ /* 0x000fe20000001810 */
[----:B------:R-:W2:Y:S07]  /*4650*/  LDSM.16.M88.4 R48, [R201+0xb000] ;  /* 0x00b00000c930783b */ /* 0x000eae0000000200 */
[C---:B------:R-:W-:Y:S08]  /*4660*/  HMMA.16816.F32 R60, R8.reuse, R12, R60 ;  /* 0x0000000c083c723c */ /* 0x040ff0000000183c */
[----:B------:R-:W-:Y:S01]  /*4670*/  HMMA.16816.F32 R56, R8, R14, R56 ;  /* 0x0000000e0838723c */ /* 0x000fe20000001838 */
[----:B------:R-:W-:Y:S04]  /*4680*/  LDSM.16.M88.4 R12, [R197+0x4000] ;  /* 0x00400000c50c783b */ /* 0x000fe80000000200 */
[----:B------:R-:W3:Y:S03]  /*4690*/  LDSM.16.M88.4 R8, [R188+0x4000] ;  /* 0x00400000bc08783b */ /* 0x000ee60000000200 */
[C---:B------:R-:W-:Y:S08]  /*46a0*/  HMMA.16816.F32 R32, R80.reuse, R88, R32 ;  /* 0x000000585020723c */ /* 0x040ff00000001820 */
[C---:B------:R-:W-:Y:S08]  /*46b0*/  HMMA.16816.F32 R44, R80.reuse, R90, R44 ;  /* 0x0000005a502c723c */ /* 0x040ff0000000182c */
[----:B------:R-:W-:Y:S01]  /*46c0*/  HMMA.16816.F32 R88, R80, R76, R68 ;  /* 0x0000004c5058723c */ /* 0x000fe20000001844 */
[----:B------:R-:W-:Y:S07]  /*46d0*/  LDSM.16.M88.4 R68, [R195+0xa800] ;  /* 0x00a80000c344783b */ /* 0x000fee0000000200 */
[C---:B-1----:R-:W-:Y:S08]  /*46e0*/  HMMA.16816.F32 R20, R28.reuse, R24, R20 ;  /* 0x000000181c14723c */ /* 0x042ff00000001814 */
[----:B------:R-:W-:Y:S01]  /*46f0*/  HMMA.16816.F32 R16, R28, R26, R16 ;  /* 0x0000001a1c10723c */ /* 0x000fe20000001810 */
[----:B------:R-:W1:Y:S07]  /*4700*/  LDSM.16.M88.4 R24, [R199+0x5000] ;  /* 0x00500000c718783b */ /* 0x000e6e0000000200 */
[----:B------:R-:W-:Y:S01]  /*4710*/  HMMA.16816.F32 R64, R80, R78, R64 ;  /* 0x0000004e5040723c */ /* 0x000fe20000001840 */
[----:B------:R-:W4:Y:S07]  /*4720*/  LDSM.16.M88.4 R76, [R201+0xb800] ;  /* 0x00b80000c94c783b */ /* 0x000f2e0000000200 */
[----:B--2---:R-:W-:Y:S08]  /*4730*/  HMMA.16816.F32 R88, R52, R48, R88 ;  /* 0x000000303458723c */ /* 0x004ff00000001858 */
[----:B---3--:R-:W-:Y:S08]  /*4740*/  HMMA.16816.F32 R20, R12, R8, R20 ;  /* 0x000000080c14723c */ /* 0x008ff00000001814 */
[C---:B------:R-:W-:Y:S08]  /*4750*/  HMMA.16816.F32 R60, R80.reuse, R72, R60 ;  /* 0x00000048503c723c */ /* 0x040ff0000000183c */
[----:B------:R-:W-:Y:S01]  /*4760*/  HMMA.16816.F32 R72, R80, R74, R56 ;  /* 0x0000004a5048723c */ /* 0x000fe20000001838 */
[----:B------:R-:W-:Y:S07]  /*4770*/  LDSM.16.M88.4 R56, [R188+0x4800] ;  /* 0x00480000bc38783b */ /* 0x000fee0000000200 */
[----:B------:R-:W-:Y:S01]  /*4780*/  HMMA.16816.F32 R16, R12, R10, R16 ;  /* 0x0000000a0c10723c */ /* 0x000fe20000001810 */
[----:B------:R-:W-:Y:S01]  /*4790*/  FMUL.FTZ R2, R20, c[0x0][0x2ec] ;  /* 0x0000bb0014027a20 */ /* 0x000fe20000410000 */
[----:B------:R-:W-:Y:S01]  /*47a0*/  LDSM.16.M88.4 R8, [R195+0xb000] ;  /* 0x00b00000c308783b */ /* 0x000fe20000000200 */
[----:B------:R-:W-:-:S02]  /*47b0*/  FMUL.FTZ R4, R21, c[0x0][0x2ec] ;  /* 0x0000bb0015047a20 */ /* 0x000fc40000410000 */
[----:B------:R-:W-:Y:S02]  /*47c0*/  FMUL.FTZ R6, R22, c[0x0][0x2ec] ;  /* 0x0000bb0016067a20 */ /* 0x000fe40000410000 */
[----:B------:R-:W2:Y:S01]  /*47d0*/  MUFU.TANH R2, R2 ;  /* 0x0000000200027308 */ /* 0x000ea20000002400 */
[----:B------:R-:W-:Y:S07]  /*47e0*/  HMMA.16816.F32 R64, R52, R50, R64 ;  /* 0x000000323440723c */ /* 0x000fee0000001840 */
[----:B------:R-:W3:Y:S01]  /*47f0*/  MUFU.TANH R4, R4 ;  /* 0x0000000400047308 */ /* 0x000ee20000002400 */
[----:B-1----:R-:W-:Y:S07]  /*4800*/  HMMA.16816.F32 R88, R40, R24, R88 ;  /* 0x000000182858723c */ /* 0x002fee0000001858 */
[----:B------:R-:W-:Y:S01]  /*4810*/  FMUL.FTZ R24, R23, c[0x0][0x2ec] ;  /* 0x0000bb0017187a20 */ /* 0x000fe20000410000 */
[----:B------:R-:W-:Y:S01]  /*4820*/  HMMA.16816.F32 R32, R52, R84, R32 ;  /* 0x000000543420723c */ /* 0x000fe20000001820 */
[----:B------:R-:W1:Y:S01]  /*4830*/  LDSM.16.M88.4 R20, [R199+0x5800] ;  /* 0x00580000c714783b */ /* 0x000e620000000200 */
[----:B------:R-:W-:Y:S01]  /*4840*/  FMUL.FTZ R16, R16, c[0x0][0x2ec] ;  /* 0x0000bb0010107a20 */ /* 0x000fe20000410000 */
[----:B------:R-:W1:Y:S01]  /*4850*/  MUFU.TANH R6, R6 ;  /* 0x0000000600067308 */ /* 0x000e620000002400 */
[----:B------:R-:W-:-:S04]  /*4860*/  FMUL.FTZ R48, R17, c[0x0][0x2ec] ;  /* 0x0000bb0011307a20 */ /* 0x000fc80000410000 */
[C---:B------:R-:W-:Y:S03]  /*4870*/  HMMA.16816.F32 R44, R52.reuse, R86, R44 ;  /* 0x00000056342c723c */ /* 0x040fe6000000182c */
[----:B------:R5:W1:Y:S05]  /*4880*/  MUFU.TANH R25, R16 ;  /* 0x0000001000197308 */ /* 0x000a6a0000002400 */
[C---:B----4-:R-:W-:Y:S03]  /*4890*/  HMMA.16816.F32 R60, R52.reuse, R76, R60 ;  /* 0x0000004c343c723c */ /* 0x050fe6000000183c */
[----:B------:R-:W4:Y:S05]  /*48a0*/  MUFU.TANH R24, R24 ;  /* 0x0000001800187308 */ /* 0x000f2a0000002400 */
[----:B------:R-:W-:Y:S03]  /*48b0*/  HMMA.16816.F32 R72, R52, R78, R72 ;  /* 0x0000004e3448723c */ /* 0x000fe60000001848 */
[----:B------:R-:W1:Y:S05]  /*48c0*/  MUFU.TANH R48, R48 ;  /* 0x0000003000307308 */ /* 0x000e6a0000002400 */
[C---:B------:R-:W-:Y:S07]  /*48d0*/  HMMA.16816.F32 R64, R40.reuse, R26, R64 ;  /* 0x0000001a2840723c */ /* 0x040fee0000001840 */
[----:B------:R-:W-:Y:S01]  /*48e0*/  FMUL.FTZ R26, R18, c[0x0][0x2ec] ;  /* 0x0000bb00121a7a20 */ /* 0x000fe20000410000 */
[----:B------:R-:W-:Y:S01]  /*48f0*/  HMMA.16816.F32 R32, R40, R36, R32 ;  /* 0x000000242820723c */ /* 0x000fe20000001820 */
[----:B------:R-:W-:-:S02]  /*4900*/  FMUL.FTZ R27, R19, c[0x0][0x2ec] ;  /* 0x0000bb00131b7a20 */ /* 0x000fc40000410000 */
[----:B-----5:R-:W5:Y:S02]  /*4910*/  LDSM.16.M88.4 R16, [R195+0xb800] ;  /* 0x00b80000c310783b */ /* 0x020f640000000200 */
[----:B------:R-:W2:Y:S03]  /*4920*/  MUFU.TANH R26, R26 ;  /* 0x0000001a001a7308 */ /* 0x000ea60000002400 */
[C---:B------:R-:W-:Y:S01]  /*4930*/  HMMA.16816.F32 R44, R40.reuse, R38, R44 ;  /* 0x00000026282c723c */ /* 0x040fe2000000182c */
[----:B------:R-:W2:Y:S04]  /*4940*/  LDSM.16.M88.4 R36, [R188+0x5000] ;  /* 0x00500000bc24783b */ /* 0x000ea80000000200 */
[----:B------:R-:W2:Y:S03]  /*4950*/  MUFU.TANH R27, R27 ;  /* 0x0000001b001b7308 */ /* 0x000ea60000002400 */
[C---:B-1----:R-:W-:Y:S08]  /*4960*/  HMMA.16816.F32 R60, R40.reuse, R20, R60 ;  /* 0x00000014283c723c */ /* 0x042ff0000000183c */
[----:B------:R-:W-:Y:S08]  /*4970*/  HMMA.16816.F32 R72, R40, R22, R72 ;  /* 0x000000162848723c */ /* 0x000ff00000001848 */
[C---:B------:R-:W-:Y:S08]  /*4980*/  HMMA.16816.F32 R88, R28.reuse, R8, R88 ;  /* 0x000000081c58723c */ /* 0x040ff00000001858 */
[----:B------:R-:W-:Y:S01]  /*4990*/  HMMA.16816.F32 R64, R28, R10, R64 ;  /* 0x0000000a1c40723c */ /* 0x000fe20000001840 */
[----:B------:R-:W1:Y:S01]  /*49a0*/  LDSM.16.M88.4 R8, [R188+0x5800] ;  /* 0x00580000bc08783b */ /* 0x000e620000000200 */
[----:B------:R-:W-:-:S06]  /*49b0*/  DEPBAR.LE SB0, 0x0 ;  /* 0x000080000000791a */ /* 0x000fcc0000000000 */
[C---:B------:R-:W-:Y:S08]  /*49c0*/  HMMA.16816.F32 R32, R28.reuse, R68, R32 ;  /* 0x000000441c20723c */ /* 0x040ff00000001820 */
[C---:B------:R-:W-:Y:S08]  /*49d0*/  HMMA.16816.F32 R44, R28.reuse, R70, R44 ;  /* 0x000000461c2c723c */ /* 0x040ff0000000182c */
[C---:B-----5:R-:W-:Y:S08]  /*49e0*/  HMMA.16816.F32 R60, R28.reuse, R16, R60 ;  /* 0x000000101c3c723c */ /* 0x060ff0000000183c */
[----:B------:R-:W-:Y:S08]  /*49f0*/  HMMA.16816.F32 R72, R28, R18, R72 ;  /* 0x000000121c48723c */ /* 0x000ff00000001848 */
[C---:B------:R-:W-:Y:S08]  /*4a00*/  HMMA.16816.F32 R32, R12.reuse, R56, R32 ;  /* 0x000000380c20723c */ /* 0x040ff00000001820 */
[C---:B------:R-:W-:Y:S08]  /*4a10*/  HMMA.16816.F32 R44, R12.reuse, R58, R44 ;  /* 0x0000003a0c2c723c */ /* 0x040ff0000000182c */
[C---:B--2---:R-:W-:Y:S08]  /*4a20*/  HMMA.16816.F32 R88, R12.reuse, R36, R88 ;  /* 0x000000240c58723c */ /* 0x044ff00000001858 */
[----:B------:R-:W-:Y:S01]  /*4a30*/  HMMA.16816.F32 R64, R12, R38, R64 ;  /* 0x000000260c40723c */ /* 0x000fe20000001840 */
[----:B------:R-:W-:-:S02]  /*4a40*/  FMUL.FTZ R20, R34, c[0x0][0x2ec] ;  /* 0x0000bb0022147a20 */ /* 0x000fc40000410000 */
[----:B------:R-:W-:Y:S02]  /*4a50*/  FMUL.FTZ R34, R35, c[0x0][0x2ec] ;  /* 0x0000bb0023227a20 */ /* 0x000fe40000410000 */
[----:B------:R-:W-:Y:S02]  /*4a60*/  FMUL.FTZ R32, R32, c[0x0][0x2ec] ;  /* 0x0000bb0020207a20 */ /* 0x000fe40000410000 */
[----:B------:R-:W-:Y:S01]  /*4a70*/  FMUL.FTZ R33, R33, c[0x0][0x2ec] ;  /* 0x0000bb0021217a20 */ /* 0x000fe20000410000 */
[----:B-1----:R-:W-:Y:S01]  /*4a80*/  HMMA.16816.F32 R60, R12, R8, R60 ;  /* 0x000000080c3c723c */ /* 0x002fe2000000183c */
[----:B------:R-:W-:Y:S01]  /*4a90*/  FMUL.FTZ R36, R44, c[0x0][0x2ec] ;  /* 0x0000bb002c247a20 */ /* 0x000fe20000410000 */
[----:B------:R-:W1:Y:S01]  /*4aa0*/  MUFU.TANH R20, R20 ;  /* 0x0000001400147308 */ /* 0x000e620000002400 */
[----:B------:R-:W-:Y:S02]  /*4ab0*/  FMUL.FTZ R35, R45, c[0x0][0x2ec] ;  /* 0x0000bb002d237a20 */ /* 0x000fe40000410000 */
[----:B------:R-:W-:-:S02]  /*4ac0*/  FMUL.FTZ R22, R46, c[0x0][0x2ec] ;  /* 0x0000bb002e167a20 */ /* 0x000fc40000410000 */
[----:B------:R-:W-:Y:S01]  /*4ad0*/  LEA R8, R93, UR10, 0x4 ;  /* 0x0000000a5d087c11 */ /* 0x000fe2000f8e20ff */
[----:B------:R-:W-:Y:S01]  /*4ae0*/  HMMA.16816.F32 R72, R12, R10, R72 ;  /* 0x0000000a0c48723c */ /* 0x000fe20000001848 */
[----:B------:R-:W-:Y:S01]  /*4af0*/  FMUL.FTZ R16, R47, c[0x0][0x2ec] ;  /* 0x0000bb002f107a20 */ /* 0x000fe20000410000 */
[----:B------:R-:W2:Y:S01]  /*4b00*/  MUFU.TANH R32, R32 ;  /* 0x0000002000207308 */ /* 0x000ea20000002400 */
[----:B------:R-:W-:Y:S02]  /*4b10*/  FMUL.FTZ R88, R88, c[0x0][0x2ec] ;  /* 0x0000bb0058587a20 */ /* 0x000fe40000410000 */
[----:B------:R-:W-:Y:S02]  /*4b20*/  FMUL.FTZ R89, R89, c[0x0][0x2ec] ;  /* 0x0000bb0059597a20 */ /* 0x000fe40000410000 */
[----:B------:R-:W-:Y:S02]  /*4b30*/  FMUL.FTZ R90, R90, c[0x0][0x2ec] ;  /* 0x0000bb005a5a7a20 */ /* 0x000fe40000410000 */
[----:B------:R-:W-:Y:S01]  /*4b40*/  FMUL.FTZ R91, R91, c[0x0][0x2ec] ;  /* 0x0000bb005b5b7a20 */ /* 0x000fe20000410000 */
[----:B------:R-:W1:Y:S01]  /*4b50*/  MUFU.TANH R33, R33 ;  /* 0x0000002100217308 */ /* 0x000e620000002400 */
[----:B------:R-:W-:-:S02]  /*4b60*/  FMUL.FTZ R64, R64, c[0x0][0x2ec] ;  /* 0x0000bb0040407a20 */ /* 0x000fc40000410000 */
[----:B------:R-:W-:Y:S02]  /*4b70*/  FMUL.FTZ R65, R65, c[0x0][0x2ec] ;  /* 0x0000bb0041417a20 */ /* 0x000fe40000410000 */
[----:B------:R-:W-:Y:S02]  /*4b80*/  FMUL.FTZ R66, R66, c[0x0][0x2ec] ;  /* 0x0000bb0042427a20 */ /* 0x000fe40000410000 */
[----:B------:R-:W-:Y:S01]  /*4b90*/  FMUL.FTZ R67, R67, c[0x0][0x2ec] ;  /* 0x0000bb0043437a20 */ /* 0x000fe20000410000 */
[----:B------:R-:W1:Y:S01]  /*4ba0*/  MUFU.TANH R34, R34 ;  /* 0x0000002200227308 */ /* 0x000e620000002400 */
[----:B------:R-:W-:Y:S02]  /*4bb0*/  FMUL.FTZ R60, R60, c[0x0][0x2ec] ;  /* 0x0000bb003c3c7a20 */ /* 0x000fe40000410000 */
[----:B------:R-:W-:Y:S02]  /*4bc0*/  FMUL.FTZ R61, R61, c[0x0][0x2ec] ;  /* 0x0000bb003d3d7a20 */ /* 0x000fe40000410000 */
[----:B------:R-:W-:-:S02]  /*4bd0*/  FMUL.FTZ R62, R62, c[0x0][0x2ec] ;  /* 0x0000bb003e3e7a20 */ /* 0x000fc40000410000 */
[----:B------:R-:W-:Y:S01]  /*4be0*/  FMUL.FTZ R63, R63, c[0x0][0x2ec] ;  /* 0x0000bb003f3f7a20 */ /* 0x000fe20000410000 */
[----:B------:R-:W1:Y:S01]  /*4bf0*/  MUFU.TANH R36, R36 ;  /* 0x0000002400247308 */ /* 0x000e620000002400 */
[----:B------:R-:W-:Y:S02]  /*4c00*/  FMUL.FTZ R72, R72, c[0x0][0x2ec] ;  /* 0x0000bb0048487a20 */ /* 0x000fe40000410000 */
[----:B------:R-:W-:Y:S02]  /*4c10*/  FMUL.FTZ R73, R73, c[0x0][0x2ec] ;  /* 0x0000bb0049497a20 */ /* 0x000fe40000410000 */
[----:B------:R-:W-:Y:S02]  /*4c20*/  FMUL.FTZ R74, R74, c[0x0][0x2ec] ;  /* 0x0000bb004a4a7a20 */ /* 0x000fe40000410000 */
[----:B------:R-:W-:Y:S01]  /*4c30*/  FMUL.FTZ R75, R75, c[0x0][0x2ec] ;  /* 0x0000bb004b4b7a20 */ /* 0x000fe20000410000 */
[----:B------:R-:W1:Y:S01]  /*4c40*/  MUFU.TANH R35, R35 ;  /* 0x0000002300237308 */ /* 0x000e620000002400 */
[----:B------:R-:W-:-:S05]  /*4c50*/  IMAD.IADD R3, R8, 0x1, R3 ;  /* 0x0000000108037824 */ /* 0x000fca00078e0203 */
[C---:B------:R-:W-:Y:S02]  /*4c60*/  IADD3 R207, R3.reuse, 0x8, RZ ;  /* 0x0000000803cf7810 */ /* 0x040fe40007ffe0ff */
[----:B------:R-:W1:Y:S01]  /*4c70*/  MUFU.TANH R22, R22 ;  /* 0x0000001600167308 */ /* 0x000e620000002400 */
[----:B------:R-:W-:Y:S02]  /*4c80*/  IADD3 R212, R3, UR4, RZ ;  /* 0x0000000403d47c10 */ /* 0x000fe4000fffe0ff */
[----:B------:R-:W-:Y:S02]  /*4c90*/  IADD3 R210, R207, UR4, RZ ;  /* 0x00000004cfd27c10 */ /* 0x000fe4000fffe0ff */
[----:B------:R-:W-:Y:S02]  /*4ca0*/  IADD3 R211, R3, UR5, RZ ;  /* 0x0000000503d37c10 */ /* 0x000fe4000fffe0ff */
[----:B------:R-:W-:Y:S01]  /*4cb0*/  IADD3 R207, R207, UR5, RZ ;  /* 0x00000005cfcf7c10 */ /* 0x000fe2000fffe0ff */
[----:B------:R-:W1:Y:S01]  /*4cc0*/  MUFU.TANH R16, R16 ;  /* 0x0000001000107308 */ /* 0x000e620000002400 */
[----:B------:R-:W-:-:S02]  /*4cd0*/  IMNMX R212, RZ, R212, !PT ;  /* 0x000000d4ffd47217 */ /* 0x000fc40007800200 */
[----:B------:R-:W-:Y:S02]  /*4ce0*/  IMNMX R211, R211, UR11, PT ;  /* 0x0000000bd3d37c17 */ /* 0x000fe4000b800200 */
[----:B------:R-:W-:Y:S02]  /*4cf0*/  IMNMX R210, RZ, R210, !PT ;  /* 0x000000d2ffd27217 */ /* 0x000fe40007800200 */
[----:B------:R-:W-:Y:S01]  /*4d00*/  IMNMX R207, R207, UR11, PT ;  /* 0x0000000bcfcf7c17 */ /* 0x000fe2000b800200 */
[----:B------:R1:W1:Y:S08]  /*4d10*/  MUFU.TANH R223, R88 ;  /* 0x0000005800df7308 */ /* 0x0002700000002400 */
        /* <DEDUP_REMOVED lines=14> */
[----:B------:R1:W1:Y:S01]  /*4e00*/  MUFU.TANH R167, R75 ;  /* 0x0000004b00a77308 */ /* 0x0002620000002400 */
[----:B------:R-:W-:Y:S06]  /*4e10*/  BAR.SYNC.DEFER_BLOCKING 0x0 ;  /* 0x0000000000007b1d */ /* 0x000fec0000010000 */
[----:B------:R-:W-:Y:S05]  /*4e20*/  @!P4 BRA `(.L_x_2069) ;  /* 0x00000ca00000c947 */ /* 0x000fea0003800000 */
[----:B--234-:R-:W-:-:S13]  /*4e30*/  PLOP3.LUT P0, PT, PT, PT, UP6, 0x80, 0x0 ;  /* 0x000000000000781c */ /* 0x01cfda0003f0f068 */
[----:B------:R-:W-:Y:S05]  /*4e40*/  @!P0 BRA `(.L_x_2070) ;  /* 0x0000049000008947 */ /* 0x000fea0003800000 */
[----:B------:R-:W2:Y:S01]  /*4e50*/  I2F.RP R10, UR9 ;  /* 0x00000009000a7d06 */ /* 0x000ea20008209400 */
[----:B------:R-:W-:Y:S01]  /*4e60*/  UIADD3 UR10, UR14, -0x40, URZ ;  /* 0xffffffc00e0a7890 */ /* 0x000fe2000fffe03f */
[----:B------:R-:W-:Y:S01]  /*4e70*/  IMAD.U32 R8, RZ, RZ, UR14 ;  /* 0x0000000eff087e24 */ /* 0x000fe2000f8e00ff */
[----:B------:R-:W-:-:S04]  /*4e80*/  UMOV UR16, URZ ;  /* 0x0000003f00107c82 */ /* 0x000fc80008000000 */
[----:B------:R-:W-:Y:S01]  /*4e90*/  IMAD.U32 R3, RZ, RZ, UR10 ;  /* 0x0000000aff037e24 */ /* 0x000fe2000f8e00ff */
[----:B------:R-:W-:-:S04]  /*4ea0*/  IABS R8, R8 ;  /* 0x0000000800087213 */ /* 0x000fc80000000000 */
[----:B------:R-:W-:Y:S01]  /*4eb0*/  IABS R3, R3 ;  /* 0x0000000300037213 */ /* 0x000fe20000000000 */
[----:B------:R-:W3:Y:S01]  /*4ec0*/  R2UR UR7, R8 ;  /* 0x00000000080773c2 */ /* 0x000ee200000e0000 */
[----:B--2---:R-:W2:Y:S07]  /*4ed0*/  MUFU.RCP R9, R10 ;  /* 0x0000000a00097308 */ /* 0x004eae0000001000 */
[----:B------:R-:W4:Y:S01]  /*4ee0*/  R2UR UR5, R3 ;  /* 0x00000000030573c2 */ /* 0x000f2200000e0000 */
[----:B--2---:R-:W-:-:S06]  /*4ef0*/  IADD3 R9, R9, 0xffffffe, RZ ;  /* 0x0ffffffe09097810 */ /* 0x004fcc0007ffe0ff */
[----:B------:R-:W2:Y:S02]  /*4f00*/  F2I.FTZ.U32.TRUNC.NTZ R9, R9 ;  /* 0x0000000900097305 */ /* 0x000ea4000021f000 */
[----:B--2---:R-:W2:Y:S02]  /*4f10*/  R2UR UR17, R9 ;  /* 0x00000000091173c2 */ /* 0x004ea400000e0000 */
[----:B--2---:R-:W-:-:S04]  /*4f20*/  UIADD3 UR4, URZ, -UR17, URZ ;  /* 0x800000113f047290 */ /* 0x004fc8000fffe03f */
[----:B------:R-:W-:-:S04]  /*4f30*/  UIMAD UR4, UR4, UR9, URZ ;  /* 0x00000009040472a4 */ /* 0x000fc8000f8e023f */
[----:B------:R-:W-:-:S04]  /*4f40*/  UIMAD.WIDE.U32 UR16, UR17, UR4, UR16 ;  /* 0x00000004111072a5 */ /* 0x000fc8000f8e0010 */
[----:B---3--:R-:W-:Y:S02]  /*4f50*/  UIMAD.WIDE.U32 UR28, UR17, UR7, URZ ;  /* 0x00000007111c72a5 */ /* 0x008fe4000f8e003f */
[----:B----4-:R-:W-:-:S05]  /*4f60*/  UIMAD.WIDE.U32 UR16, UR17, UR5, URZ ;  /* 0x00000005111072a5 */ /* 0x010fca000f8e003f */
        /* <DEDUP_REMOVED lines=33> */
[----:B------:R2:W3:Y:S04]  /*5180*/  LDG.E R8, [R8.64] ;  /* 0x0000000c08087981 */ /* 0x0004e8000c1e1900 */
        /* <DEDUP_REMOVED lines=8> */
[----:B------:R-:W-:Y:S01]  /*5210*/  UIMAD UR5, UR7, UR5, UR6 ;  /* 0x00000005070572a4 */ /* 0x000fe2000f8e0206 */
[----:B--2---:R-:W-:-:S03]  /*5220*/  MOV R9, UR11 ;  /* 0x0000000b00097c02 */ /* 0x004fc60008000f00 */
[----:B------:R-:W-:-:S06]  /*5230*/  UIADD3 UR5, UR11, UR5, URZ ;  /* 0x000000050b057290 */ /* 0x000fcc000fffe03f */
[----:B------:R-:W-:Y:S01]  /*5240*/  IMAD.U32 R9, RZ, RZ, UR5 ;  /* 0x00000005ff097e24 */ /* 0x000fe2000f8e00ff */
[----:B---3--:R-:W-:Y:S01]  /*5250*/  IADD3 R3, -R8, R3, RZ ;  /* 0x0000000308037210 */ /* 0x008fe20007ffe1ff */
[----:B------:R-:W-:-:S03]  /*5260*/  IMAD.U32 R8, RZ, RZ, UR10 ;  /* 0x0000000aff087e24 */ /* 0x000fc6000f8e00ff */
[----:B------:R-:W-:Y:S01]  /*5270*/  SHF.R.S32.HI R12, RZ, 0x1f, R3 ;  /* 0x0000001fff0c7819 */ /* 0x000fe20000011403 */
[----:B------:R-:W-:-:S04]  /*5280*/  IMAD.WIDE.U32 R8, R3, c[0x0][0x180], R8 ;  /* 0x0000600003087a25 */ /* 0x000fc800078e0008 */
[----:B------:R-:W-:Y:S01]  /*5290*/  IMAD R12, R12, c[0x0][0x180], RZ ;  /* 0x000060000c0c7a24 */ /* 0x000fe200078e02ff */
[----:B------:R-:W-:-:S03]  /*52a0*/  MOV R11, R8 ;  /* 0x00000008000b7202 */ /* 0x000fc60000000f00 */
[----:B------:R-:W-:-:S05]  /*52b0*/  IMAD R12, R3, c[0x0][0x184], R12 ;  /* 0x00006100030c7a24 */ /* 0x000fca00078e020c */
[----:B------:R-:W-:Y:S01]  /*52c0*/  IADD3 R12, R9, R12, RZ ;  /* 0x0000000c090c7210 */ /* 0x000fe20007ffe0ff */
[----:B------:R-:W-:Y:S05]  /*52d0*/  BRA `(.L_x_2071) ;  /* 0x0000004000007947 */ /* 0x000fea0003800000 */
.L_x_2070:
[----:B------:R-:W-:-:S04]  /*52e0*/  ULEA UR6, -UR6, URZ, 0x6 ;  /* 0x0000003f06067291 */ /* 0x000fc8000f8e313f */
[----:B------:R-:W-:Y:S02]  /*52f0*/  USHF.R.S32.HI UR4, URZ, 0x1f, UR6 ;  /* 0x0000001f3f047899 */ /* 0x000fe40008011406 */
[----:B------:R-:W-:-:S04]  /*5300*/  MOV R11, UR6 ;  /* 0x00000006000b7c02 */ /* 0x000fc80008000f00 */
[----:B------:R-:W-:Y:S02]  /*5310*/  MOV R12, UR4 ;  /* 0x00000004000c7c02 */ /* 0x000fe40008000f00 */
.L_x_2071:
        /* <DEDUP_REMOVED lines=10> */
[C---:B------:R-:W-:Y:S02]  /*53c0*/  @!P2 IADD3 R14, P0, R11.reuse, R134, RZ ;  /* 0x000000860b0ea210 */ /* 0x040fe40007f1e0ff */
[----:B------:R-:W-:Y:S02]  /*53d0*/  @!P5 LEA.HI.X R47, R10, c[0x0][0x16c], R9, 0x1, P1 ;  /* 0x00005b000a2fda11 */ /* 0x000fe400008f0c09 */
[C---:B------:R-:W-:Y:S02]  /*53e0*/  @!P3 LEA R40, P1, R8.reuse, c[0x0][0x168], 0x1 ;  /* 0x00005a000828ba11 */ /* 0x040fe400078208ff */
        /* <DEDUP_REMOVED lines=10> */
[CC--:B------:R-:W-:Y:S01]  /*5490*/  @!P5 IADD3 R8, P1, R9.reuse, R134.reuse, RZ ;  /* 0x000000860908d210 */ /* 0x0c0fe20007f3e0ff */
[----:B------:R-:W-:Y:S01]  /*54a0*/  @!PT LDS RZ, [RZ] ;  /* 0x00000000fffff984 */ /* 0x000fe20000000800 */
[----:B------:R-:W-:Y:S01]  /*54b0*/  @!PT LDS RZ, [RZ] ;  /* 0x00000000fffff984 */ /* 0x000fe20000000800 */
[----:B------:R-:W-:Y:S01]  /*54c0*/  @!PT LDS RZ, [RZ] ;  /* 0x00000000fffff984 */ /* 0x000fe20000000800 */
[----:B------:R2:W-:Y:S01]  /*54d0*/  @!P3 LDGSTS.E.BYPASS.LTC128B.128 [R206+0x8000], [R40.64+0x80] ;  /* 0x0800008028cebfae */ /* 0x0005e2000b901d4c */
[----:B------:R-:W-:Y:S02]  /*54e0*/  @!P2 LEA.HI.X R39, R14, c[0x0][0x16c], R3, 0x1, P0 ;  /* 0x00005b000e27aa11 */ /* 0x000fe400000f0c03 */
[CC--:B------:R-:W-:Y:S01]  /*54f0*/  @!P3 IADD3 R14, P0, R9.reuse, R134.reuse, RZ ;  /* 0x00000086090eb210 */ /* 0x0c0fe20007f1e0ff */
[----:B------:R-:W-:Y:S01]  /*5500*/  @!P5 IMAD.X R3, R10, 0x1, R133, P1 ;  /* 0x000000010a03d824 */ /* 0x000fe200008e0685 */
        /* <DEDUP_REMOVED lines=13> */
[----:B------:R-:W-:Y:S01]  /*55e0*/  @!P2 IMAD.X R3, R10, 0x1, R133, P0 ;  /* 0x000000010a03a824 */ /* 0x000fe200000e0685 */
        /* <DEDUP_REMOVED lines=9> */
[CC--:B------:R-:W-:Y:S01]  /*5680*/  @!P3 IADD3 R8, P0, R9.reuse, R134.reuse, RZ ;  /* 0x000000860908b210 */ /* 0x0c0fe20007f1e0ff */
[--C-:B------:R-:W-:Y:S01]  /*5690*/  @!P5 IMAD.X R13, R10, 0x1, R133.reuse, P1 ;  /* 0x000000010a0dd824 */ /* 0x100fe200008e0685 */
        /* <DEDUP_REMOVED lines=16> */
[C-C-:B------:R-:W-:Y:S01]  /*57a0*/  @!P2 IMAD.X R8, R10.reuse, 0x1, R133.reuse, P1 ;  /* 0x000000010a08a824 */ /* 0x140fe200008e0685 */
[----:B------:R-:W-:Y:S01]  /*57b0*/  @!P2 LEA R50, P1, R13, c[0x0][0x168], 0x1 ;  /* 0x00005a000d32aa11 */ /* 0x000fe200078208ff */
[----:B------:R2:W-:Y:S01]  /*57c0*/  @P5 STS.128 [R206+0x7000], RZ ;  /* 0x007000ffce005388 */ /* 0x0005e20000000c00 */
[----:B------:R-:W-:Y:S02]  /*57d0*/  IADD3.X R10, R10, UR20, RZ, P0, !PT ;  /* 0x000000140a0a7c10 */ /* 0x000fe400087fe4ff */
[-C--:B------:R-:W-:Y:S01]  /*57e0*/  @!P5 IADD3 R3, P0, R9, R134.reuse, RZ ;  /* 0x000000860903d210 */ /* 0x080fe20007f1e0ff */
[----:B------:R-:W-:Y:S01]  /*57f0*/  @!PT LDS RZ, [RZ] ;  /* 0x00000000fffff984 */ /* 0x000fe20000000800 */
[----:B------:R-:W-:Y:S01]  /*5800*/  @!PT LDS RZ, [RZ] ;  /* 0x00000000fffff984 */ /* 0x000fe20000000800 */
[----:B------:R-:W-:Y:S01]  /*5810*/  @!PT LDS RZ, [RZ] ;  /* 0x00000000fffff984 */ /* 0x000fe20000000800 */
[----:B------:R2:W-:Y:S01]  /*5820*/  @!P5 LDGSTS.E.BYPASS.LTC128B.128 [R206+0x7000], [R42.64] ;  /* 0x070000002acedfae */ /* 0x0005e2000b901d4c */
[----:B------:R-:W-:Y:S02]  /*5830*/  @!P2 LEA.HI.X R51, R13, c[0x0][0x16c], R8, 0x1, P1 ;  /* 0x00005b000d33aa11 */ /* 0x000fe400008f0c08 */
[----:B------:R-:W-:Y:S01]  /*5840*/  @!P3 IADD3 R13, P1, R9, R134, RZ ;  /* 0x00000086090db210 */ /* 0x000fe20007f3e0ff */
[C-C-:B------:R-:W-:Y:S01]  /*5850*/  @!P5 IMAD.X R14, R10.reuse, 0x1, R133.reuse, P0 ;  /* 0x000000010a0ed824 */ /* 0x140fe200000e0685 */
        /* <DEDUP_REMOVED lines=35> */
.L_x_2073:
[----:B------:R-:W-:Y:S05]  /*5a90*/  BSYNC B0 ;  /* 0x0000000000007941 */ /* 0x000fea0003800000 */
.L_x_2072:
[----:B------:R-:W0:Y:S01]  /*5aa0*/  LDGDEPBAR ;  /* 0x00000000000079af */ /* 0x000e220000000000 */
[----:B------:R-:W-:-:S04]  /*5ab0*/  IADD3 R134, P0, R11, R134, RZ ;  /* 0x000000860b867210 */ /* 0x000fc80007f1e0ff */
[----:B------:R-:W-:Y:S02]  /*5ac0*/  IADD3.X R133, R12, R133, RZ, P0, !PT ;  /* 0x000000850c857210 */ /* 0x000fe400007fe4ff */
.L_x_2069:
[----:B--234-:R-:W-:Y:S01]  /*5ad0*/  IADD3 R3, R205, UR14, RZ ;  /* 0x0000000ecd037c10 */ /* 0x01cfe2000fffe0ff */
[----:B------:R-:W-:-:S03]  /*5ae0*/  IMAD.SHL.U32 R196, R0, 0x2, RZ ;  /* 0x0000000200c47824 */ /* 0x000fc600078e00ff */
[----:B------:R-:W-:Y:S01]  /*5af0*/  IADD3 R8, R3, 0x8, RZ ;  /* 0x0000000803087810 */ /* 0x000fe20007ffe0ff */
[--C-:B------:R-:W-:Y:S01]  /*5b00*/  IMAD R194, R7, 0x2, R196.reuse ;  /* 0x0000000207c27824 */ /* 0x100fe200078e02c4 */
[-C--:B------:R-:W-:Y:S01]  /*5b10*/  ISETP.GE.AND P6, PT, R3, R211.reuse, PT ;  /* 0x000000d30300720c */ /* 0x080fe20003fc6270 */
[----:B------:R-:W-:Y:S01]  /*5b20*/  LDSM.16.MT88.4 R40, [R196+0xe000] ;  /* 0x00e00000c428783b */ /* 0x000fe20000004200 */
[C---:B------:R-:W-:Y:S01]  /*5b30*/  ISETP.GE.AND P0, PT, R8.reuse, R211, PT ;  /* 0x000000d30800720c */ /* 0x040fe20003f06270 */
[C---:B------:R-:W-:Y:S01]  /*5b40*/  IMAD R193, R5.reuse, 0x2, R196 ;  /* 0x0000000205c17824 */ /* 0x040fe200078e02c4 */
[-C--:B------:R-:W-:Y:S01]  /*5b50*/  ISETP.GE.AND P2, PT, R8, R207.reuse, PT ;  /* 0x000000cf0800720c */ /* 0x080fe20003f46270 */
[----:B------:R-:W-:Y:S01]  /*5b60*/  IMAD R192, R5, 0x2, R194 ;  /* 0x0000000205c07824 */ /* 0x000fe200078e02c2 */
[C---:B------:R-:W-:Y:S01]  /*5b70*/  ISETP.GE.AND P1, PT, R3.reuse, R207, PT ;  /* 0x000000cf0300720c */ /* 0x040fe20003f26270 */
[----:B------:R-:W-:Y:S01]  /*5b80*/  LDSM.16.MT88.4 R124, [R196+0xc000] ;  /* 0x00c00000c47c783b */ /* 0x000fe20000004200 */
[----:B------:R-:W-:-:S02]  /*5b90*/  IADD3 R9, R3, 0x1, RZ ;  /* 0x0000000103097810 */ /* 0x000fc40007ffe0ff */
[C---:B------:R-:W-:Y:S01]  /*5ba0*/  ISETP.LT.OR P0, PT, R8.reuse, R212, P0 ;  /* 0x000000d40800720c */ /* 0x040fe20000701670 */
[----:B------:R-:W-:Y:S01]  /*5bb0*/  LDSM.16.MT88.4 R116, [R194+0xc000] ;  /* 0x00c00000c274783b */ /* 0x000fe20000004200 */
[----:B------:R-:W-:Y:S02]  /*5bc0*/  ISETP.LT.OR P2, PT, R8, R210, P2 ;  /* 0x000000d20800720c */ /* 0x000fe40001741670 */
[C---:B------:R-:W-:Y:S01]  /*5bd0*/  ISETP.LT.OR P6, PT, R3.reuse, R212, P6 ;  /* 0x000000d40300720c */ /* 0x040fe200037c1670 */
[----:B------:R-:W-:Y:S01]  /*5be0*/  LDSM.16.MT88.4 R108, [R193+0xc000] ;  /* 0x00c00000c16c783b */ /* 0x000fe20000004200 */
[C---:B------:R-:W-:Y:S02]  /*5bf0*/  ISETP.LT.OR P1, PT, R3.reuse, R210, P1 ;  /* 0x000000d20300720c */ /* 0x040fe40000f21670 */
[----:B------:R-:W-:Y:S01]  /*5c00*/  IADD3 R8, R3, 0x9, RZ ;  /* 0x0000000903087810 */ /* 0x000fe20007ffe0ff */
[----:B------:R-:W-:Y:S01]  /*5c10*/  LDSM.16.MT88.4 R100, [R192+0xc000] ;  /* 0x00c00000c064783b */ /* 0x000fe20000004200 */
[----:B------:R-:W-:-:S02]  /*5c20*/  ISETP.GE.AND P5, PT, R9, R211, PT ;  /* 0x000000d30900720c */ /* 0x000fc40003fa6270 */
[----:B------:R-:W-:Y:S01]  /*5c30*/  FSEL R2, R2, -INF , !P6 ;  /* 0xff80000002027808 */ /* 0x000fe20007000000 */
[----:B------:R-:W-:Y:S01]  /*5c40*/  LDSM.16.MT88.4 R56, [R193+0xe000] ;  /* 0x00e00000c138783b */ /* 0x000fe20000004200 */
[----:B------:R-:W-:Y:S02]  /*5c50*/  FSEL R6, R6, -INF , !P1 ;  /* 0xff80000006067808 */ /* 0x000fe40004800000 */
[C---:B------:R-:W-:Y:S01]  /*5c60*/  ISETP.GE.AND P3, PT, R9.reuse, R207, PT ;  /* 0x000000cf0900720c */ /* 0x040fe20003f66270 */
[----:B-1----:R-:W-:Y:S01]  /*5c70*/  LDSM.16.MT88.4 R64, [R192+0xe000] ;  /* 0x00e00000c040783b */ /* 0x002fe20000004200 */
[C---:B------:R-:W-:Y:S02]  /*5c80*/  ISETP.GE.AND P6, PT, R8.reuse, R211, PT ;  /* 0x000000d30800720c */ /* 0x040fe40003fc6270 */
[----:B------:R-:W-:Y:S01]  /*5c90*/  ISETP.GE.AND P1, PT, R8, R207, PT ;  /* 0x000000cf0800720c */ /* 0x000fe20003f26270 */
[----:B------:R-:W-:Y:S01]  /*5ca0*/  LDSM.16.MT88.4 R72, [R196+0x10000] ;  /* 0x01000000c448783b */ /* 0x000fe20000004200 */
[----:B------:R-:W-:-:S02]  /*5cb0*/  ISETP.LT.OR P5, PT, R9, R212, P5 ;  /* 0x000000d40900720c */ /* 0x000fc40002fa1670 */
[----:B------:R-:W-:Y:S01]  /*5cc0*/  ISETP.LT.OR P3, PT, R9, R210, P3 ;  /* 0x000000d20900720c */ /* 0x000fe20001f61670 */
[----:B------:R-:W-:Y:S01]  /*5cd0*/  LDSM.16.MT88.4 R80, [R194+0x10000] ;  /* 0x01000000c250783b */ /* 0x000fe20000004200 */
[C---:B------:R-:W-:Y:S02]  /*5ce0*/  ISETP.LT.OR P6, PT, R8.reuse, R212, P6 ;  /* 0x000000d40800720c */ /* 0x040fe400037c1670 */
[----:B------:R-:W-:Y:S01]  /*5cf0*/  ISETP.LT.OR P1, PT, R8, R210, P1 ;  /* 0x000000d20800720c */ /* 0x000fe20000f21670 */
[----:B------:R-:W-:Y:S01]  /*5d00*/  LDSM.16.MT88.4 R88, [R193+0x10000] ;  /* 0x01000000c158783b */ /* 0x000fe20000004200 */
[C---:B------:R-:W-:Y:S02]  /*5d10*/  IADD3 R9, R3.reuse, 0x10, RZ ;  /* 0x0000001003097810 */ /* 0x040fe40007ffe0ff */
[----:B------:R-:W-:Y:S01]  /*5d20*/  FSEL R31, R4, -INF , !P5 ;  /* 0xff800000041f7808 */ /* 0x000fe20006800000 */
[----:B------:R-:W-:Y:S01]  /*5d30*/  LDSM.16.MT88.4 R136, [R194+0xc800] ;  /* 0x00c80000c288783b */ /* 0x000fe20000004200 */
[----:B------:R-:W-:-:S02]  /*5d40*/  IADD3 R8, R3, 0x11, RZ ;  /* 0x0000001103087810 */ /* 0x000fc40007ffe0ff */
[----:B------:R-:W-:Y:S02]  /*5d50*/  FSEL R39, R25, -INF , !P0 ;  /* 0xff80000019277808 */ /* 0x000fe40004000000 */
[----:B------:R-:W-:Y:S02]  /*5d60*/  FSEL R29, R24, -INF , !P3 ;  /* 0xff800000181d7808 */ /* 0x000fe40005800000 */
[----:B------:R-:W-:Y:S02]  /*5d70*/  FSEL R25, R26, -INF , !P2 ;  /* 0xff8000001a197808 */ /* 0x000fe40005000000 */
[C---:B------:R-:W-:Y:S02]  /*5d80*/  ISETP.GE.AND P5, PT, R9.reuse, R211, PT ;  /* 0x000000d30900720c */ /* 0x040fe40003fa6270 */
[----:B------:R-:W-:Y:S02]  /*5d90*/  ISETP.GE.AND P3, PT, R9, R207, PT ;  /* 0x000000cf0900720c */ /* 0x000fe40003f66270 */
[----:B------:R-:W-:-:S02]  /*5da0*/  IADD3 R4, R3, 0x18, RZ ;  /* 0x0000001803047810 */ /* 0x000fc40007ffe0ff */
[C---:B------:R-:W-:Y:S02]  /*5db0*/  ISETP.GE.AND P0, PT, R8.reuse, R211, PT ;  /* 0x000000d30800720c */ /* 0x040fe40003f06270 */
[----:B------:R-:W-:Y:S02]  /*5dc0*/  ISETP.GE.AND P2, PT, R8, R207, PT ;  /* 0x000000cf0800720c */ /* 0x000fe40003f46270 */
[----:B------:R-:W-:Y:S02]  /*5dd0*/  FMNMX.FTZ R10, R2, R31, !PT ;  /* 0x0000001f020a7209 */ /* 0x000fe40007810000 */
[----:B------:R-:W-:Y:S02]  /*5de0*/  FSEL R37, R48, -INF , !P6 ;  /* 0xff80000030257808 */ /* 0x000fe40007000000 */
[----:B------:R-:W-:Y:S01]  /*5df0*/  FSEL R27, R27, -INF , !P1 ;  /* 0xff8000001b1b7808 */ /* 0x000fe20004800000 */
[----:B------:R-:W-:Y:S01]  /*5e00*/  LDSM.16.MT88.4 R48, [R194+0xe000] ;  /* 0x00e00000c230783b */ /* 0x000fe20000004200 */
[----:B------:R-:W-:-:S02]  /*5e10*/  ISETP.LT.OR P5, PT, R9, R212, P5 ;  /* 0x000000d40900720c */ /* 0x000fc40002fa1670 */
[----:B------:R-:W-:Y:S02]  /*5e20*/  ISETP.LT.OR P3, PT, R9, R210, P3 ;  /* 0x000000d20900720c */ /* 0x000fe40001f61670 */
[C---:B------:R-:W-:Y:S02]  /*5e30*/  ISETP.GE.AND P6, PT, R4.reuse, R211, PT ;  /* 0x000000d30400720c */ /* 0x040fe40003fc6270 */
[----:B------:R-:W-:Y:S02]  /*5e40*/  ISETP.GE.AND P1, PT, R4, R207, PT ;  /* 0x000000cf0400720c */ /* 0x000fe40003f26270 */
[C---:B------:R-:W-:Y:S02]  /*5e50*/  ISETP.LT.OR P0, PT, R8.reuse, R212, P0 ;  /* 0x000000d40800720c */ /* 0x040fe40000701670 */
[----:B------:R-:W-:Y:S02]  /*5e60*/  ISETP.LT.OR P2, PT, R8, R210, P2 ;  /* 0x000000d20800720c */ /* 0x000fe40001741670 */
[----:B------:R-:W-:-:S02]  /*5e70*/  FMNMX.FTZ R10, R39, R10, !PT ;  /* 0x0000000a270a7209 */ /* 0x000fc40007810000 */
[----:B------:R-:W-:Y:S02]  /*5e80*/  IADD3 R8, R3, 0x19, RZ ;  /* 0x0000001903087810 */ /* 0x000fe40007ffe0ff */
[C---:B------:R-:W-:Y:S02]  /*5e90*/  ISETP.LT.OR P6, PT, R4.reuse, R212, P6 ;  /* 0x000000d40400720c */ /* 0x040fe400037c1670 */
[----:B------:R-:W-:Y:S02]  /*5ea0*/  ISETP.LT.OR P1, PT, R4, R210, P1 ;  /* 0x000000d20400720c */ /* 0x000fe40000f21670 */
[----:B------:R-:W-:Y:S02]  /*5eb0*/  FSEL R23, R32, -INF , !P5 ;  /* 0xff80000020177808 */ /* 0x000fe40006800000 */
[----:B------:R-:W-:Y:S02]  /*5ec0*/  FSEL R15, R20, -INF , !P3 ;  /* 0xff800000140f7808 */ /* 0x000fe40005800000 */
[----:B------:R-:W-:-:S02]  /*5ed0*/  FMNMX.FTZ R10, R37, R10, !PT ;  /* 0x0000000a250a7209 */ /* 0x000fc40007810000 */
[----:B------:R-:W-:Y:S02]  /*5ee0*/  IADD3 R4, R3, 0x20, RZ ;  /* 0x0000002003047810 */ /* 0x000fe40007ffe0ff */
[C---:B------:R-:W-:Y:S02]  /*5ef0*/  ISETP.GE.AND P5, PT, R8.reuse, R211, PT ;  /* 0x000000d30800720c */ /* 0x040fe40003fa6270 */
[----:B------:R-:W-:Y:S02]  /*5f00*/  ISETP.GE.AND P3, PT, R8, R207, PT ;  /* 0x000000cf0800720c */ /* 0x000fe40003f66270 */
[----:B------:R-:W-:Y:S02]  /*5f10*/  FSEL R21, R33, -INF , !P0 ;  /* 0xff80000021157808 */ /* 0x000fe40004000000 */
[----:B------:R-:W-:Y:S02]  /*5f20*/  FSEL R13, R34, -INF , !P2 ;  /* 0xff800000220d7808 */ /* 0x000fe40005000000 */
[----:B------:R-:W-:-:S02]  /*5f30*/  FMNMX.FTZ R10, R23, R10, !PT ;  /* 0x0000000a170a7209 */ /* 0x000fc40007810000 */
[C---:B------:R-:W-:Y:S02]  /*5f40*/  ISETP.GE.AND P0, PT, R4.reuse, R211, PT ;  /* 0x000000d30400720c */ /* 0x040fe40003f06270 */
[----:B------:R-:W-:Y:S02]  /*5f50*/  ISETP.GE.AND P2, PT, R4, R207, PT ;  /* 0x000000cf0400720c */ /* 0x000fe40003f46270 */
[C---:B------:R-:W-:Y:S02]  /*5f60*/  ISETP.LT.OR P5, PT, R8.reuse, R212, P5 ;  /* 0x000000d40800720c */ /* 0x040fe40002fa1670 */
[----:B------:R-:W-:Y:S02]  /*5f70*/  ISETP.LT.OR P3, PT, R8, R210, P3 ;  /* 0x000000d20800720c */ /* 0x000fe40001f61670 */
[----:B------:R-:W-:Y:S02]  /*5f80*/  IADD3 R8, R3, 0x21, RZ ;  /* 0x0000002103087810 */ /* 0x000fe40007ffe0ff */
[----:B------:R-:W-:-:S02]  /*5f90*/  FSEL R19, R36, -INF , !P6 ;  /* 0xff80000024137808 */ /* 0x000fc40007000000 */
[----:B------:R-:W-:Y:S02]  /*5fa0*/  FMNMX.FTZ R12, R21, R10, !PT ;  /* 0x0000000a150c7209 */ /* 0x000fe40007810000 */
[C---:B------:R-:W-:Y:S02]  /*5fb0*/  ISETP.LT.OR P0, PT, R4.reuse, R212, P0 ;  /* 0x000000d40400720c */ /* 0x040fe40000701670 */
[----:B------:R-:W-:Y:S02]  /*5fc0*/  ISETP.LT.OR P2, PT, R4, R210, P2 ;  /* 0x000000d20400720c */ /* 0x000fe40001741670 */
[----:B------:R-:W-:Y:S02]  /*5fd0*/  FSEL R11, R22, -INF , !P1 ;  /* 0xff800000160b7808 */ /* 0x000fe40004800000 */
[----:B------:R-:W-:Y:S02]  /*5fe0*/  FMNMX.FTZ R10, R6, R29, !PT ;  /* 0x0000001d060a7209 */ /* 0x000fe40007810000 */
[----:B------:R-:W-:-:S02]  /*5ff0*/  IADD3 R4, R3, 0x28, RZ ;  /* 0x0000002803047810 */ /* 0x000fc40007ffe0ff */
[C---:B------:R-:W-:Y:S02]  /*6000*/  ISETP.GE.AND P6, PT, R8.reuse, R211, PT ;  /* 0x000000d30800720c */ /* 0x040fe40003fc6270 */
[----:B------:R-:W-:Y:S02]  /*6010*/  ISETP.GE.AND P1, PT, R8, R207, PT ;  /* 0x000000cf0800720c */ /* 0x000fe40003f26270 */
[----:B------:R-:W-:Y:S02]  /*6020*/  FSEL R17, R35, -INF , !P5 ;  /* 0xff80000023117808 */ /* 0x000fe40006800000 */
[----:B------:R-:W-:Y:S02]  /*6030*/  FMNMX.FTZ R12, R19, R12, !PT ;  /* 0x0000000c130c7209 */ /* 0x000fe40007810000 */
        /* <DEDUP_REMOVED lines=9> */
[----:B------:R-:W-:Y:S02]  /*60d0*/  FMNMX.FTZ R10, R27, R10, !PT ;  /* 0x0000000a1b0a7209 */ /* 0x000fe40007810000 */
[C---:B------:R-:W-:Y:S02]  /*60e0*/  ISETP.LT.OR P5, PT, R4.reuse, R212, P5 ;  /* 0x000000d40400720c */ /* 0x040fe40002fa1670 */
[----:B------:R-:W-:Y:S02]  /*60f0*/  ISETP.LT.OR P3, PT, R4, R210, P3 ;  /* 0x000000d20400720c */ /* 0x000fe40001f61670 */
[----:B------:R-:W-:Y:S02]  /*6100*/  FSEL R217, R217, -INF , !P2 ;  /* 0xff800000d9d97808 */ /* 0x000fe40005000000 */
[----:B------:R-:W-:-:S02]  /*6110*/  IADD3 R4, R3, 0x30, RZ ;  /* 0x0000003003047810 */ /* 0x000fc40007ffe0ff */
[C---:B------:R-:W-:Y:S02]  /*6120*/  ISETP.GE.AND P0, PT, R8.reuse, R211, PT ;  /* 0x000000d30800720c */ /* 0x040fe40003f06270 */
[----:B------:R-:W-:Y:S02]  /*6130*/  ISETP.GE.AND P2, PT, R8, R207, PT ;  /* 0x000000cf0800720c */ /* 0x000fe40003f46270 */
[----:B------:R-:W-:Y:S02]  /*6140*/  FSEL R163, R163, -INF , !P6 ;  /* 0xff800000a3a37808 */ /* 0x000fe40007000000 */
[----:B------:R-:W-:Y:S02]  /*6150*/  FMNMX.FTZ R12, R223, R12, !PT ;  /* 0x0000000cdf0c7209 */ /* 0x000fe40007810000 */
[----:B------:R-:W-:Y:S02]  /*6160*/  FMNMX.FTZ R10, R15, R10, !PT ;  /* 0x0000000a0f0a7209 */ /* 0x000fe40007810000 */
[----:B------:R-:W-:-:S02]  /*6170*/  FSEL R169, R169, -INF , !P1 ;  /* 0xff800000a9a97808 */ /* 0x000fc40004800000 */
        /* <DEDUP_REMOVED lines=10> */
[----:B------:R-:W-:Y:S02]  /*6220*/  IADD3 R4, R3, 0x38, RZ ;  /* 0x0000003803047810 */ /* 0x000fe40007ffe0ff */
[----:B------:R-:W-:-:S02]  /*6230*/  ISETP.GE.AND P5, PT, R8, R211, PT ;  /* 0x000000d30800720c */ /* 0x000fc40003fa6270 */
[----:B------:R-:W-:Y:S02]  /*6240*/  FSEL R165, R165, -INF , !P0 ;  /* 0xff800000a5a57808 */ /* 0x000fe40004000000 */
[----:B------:R-:W-:Y:S02]  /*6250*/  FMNMX.FTZ R12, R219, R12, !PT ;  /* 0x0000000cdb0c7209 */ /* 0x000fe40007810000 */
[----:B------:R-:W-:Y:S02]  /*6260*/  FMNMX.FTZ R10, R11, R10, !PT ;  /* 0x0000000a0b0a7209 */ /* 0x000fe40007810000 */
[----:B------:R-:W-:Y:S02]  /*6270*/  FSEL R213, R213, -INF , !P6 ;  /* 0xff800000d5d57808 */ /* 0x000fe40007000000 */
[----:B------:R-:W-:Y:S02]  /*6280*/  ISETP.LT.OR P5, PT, R8, R212, P5 ;  /* 0x000000d40800720c */ /* 0x000fe40002fa1670 */
[----:B------:R-:W-:-:S02]  /*6290*/  ISETP.GE.AND P6, PT, R4, R211, PT ;  /* 0x000000d30400720c */ /* 0x000fc40003fc6270 */
[----:B------:R-:W-:Y:S02]  /*62a0*/  FMNMX.FTZ R12, R165, R12, !PT ;  /* 0x0000000ca50c7209 */ /* 0x000fe40007810000 */
[----:B------:R-:W-:Y:S02]  /*62b0*/  FMNMX.FTZ R10, R9, R10, !PT ;  /* 0x0000000a090a7209 */ /* 0x000fe40007810000 */
[----:B------:R-:W-:Y:S02]  /*62c0*/  FSEL R179, R179, -INF , !P5 ;  /* 0xff800000b3b37808 */ /* 0x000fe40006800000 */
[----:B------:R-:W-:Y:S02]  /*62d0*/  ISETP.LT.OR P6, PT, R4, R212, P6 ;  /* 0x000000d40400720c */ /* 0x000fe400037c1670 */
        /* <DEDUP_REMOVED lines=8> */
[-C--:B------:R-:W-:Y:S02]  /*6360*/  ISETP.GE.AND P3, PT, R4, R207.reuse, PT ;  /* 0x000000cf0400720c */ /* 0x080fe40003f66270 */
[----:B------:R-:W-:Y:S02]  /*6370*/  ISETP.GE.AND P0, PT, R8, R207, PT ;  /* 0x000000cf0800720c */ /* 0x000fe40003f06270 */
[----:B------:R-:W-:Y:S02]  /*6380*/  FSEL R171, R171, -INF , !P2 ;  /* 0xff800000abab7808 */ /* 0x000fe40005000000 */
[----:B------:R-:W-:Y:S02]  /*6390*/  FMNMX.FTZ R12, R215, R10, !PT ;  /* 0x0000000ad70c7209 */ /* 0x000fe40007810000 */
[----:B------:R-:W-:Y:S02]  /*63a0*/  ISETP.GE.AND P5, PT, R3, R211, PT ;  /* 0x000000d30300720c */ /* 0x000fe40003fa6270 */
[----:B------:R-:W-:-:S02]  /*63b0*/  ISETP.LT.OR P3, PT, R4, R210, P3 ;  /* 0x000000d20400720c */ /* 0x000fc40001f61670 */
[----:B------:R-:W-:Y:S02]  /*63c0*/  ISETP.LT.OR P0, PT, R8, R210, P0 ;  /* 0x000000d20800720c */ /* 0x000fe40000701670 */
[----:B------:R-:W-:Y:S02]  /*63d0*/  FSEL R173, R173, -INF , !P1 ;  /* 0xff800000adad7808 */ /* 0x000fe40004800000 */
[----:B------:R-:W-:Y:S02]  /*63e0*/  FMNMX.FTZ R4, R171, R12, !PT ;  /* 0x0000000cab047209 */ /* 0x000fe40007810000 */
[C---:B------:R-:W-:Y:S02]  /*63f0*/  ISETP.LT.OR P5, PT, R3.reuse, R212, P5 ;  /* 0x000000d40300720c */ /* 0x040fe40002fa1670 */
[----:B------:R-:W-:Y:S02]  /*6400*/  ISETP.GE.AND P1, PT, R3, R207, PT ;  /* 0x000000cf0300720c */ /* 0x000fe40003f26270 */
[----:B------:R-:W-:-:S02]  /*6410*/  FSEL R143, R143, -INF , !P0 ;  /* 0xff8000008f8f7808 */ /* 0x000fc40004000000 */
[----:B------:R-:W-:Y:S02]  /*6420*/  FMNMX.FTZ R4, R173, R4, !PT ;  /* 0x00000004ad047209 */ /* 0x000fe40007810000 */
        /* <DEDUP_REMOVED lines=10> */
[----:B-1----:R-:W-:-:S05]  /*64d0*/  FMNMX.FTZ R33, R10, R33, !PT ;  /* 0x000000210a217209 */ /* 0x002fca0007810000 */
[----:B------:R-:W1:Y:S01]  /*64e0*/  SHFL.BFLY PT, R132, R33, 0x1, 0x1f ;  /* 0x0c201f0021847f89 */ /* 0x000e6200000e0000 */
[----:B--2---:R-:W-:-:S05]  /*64f0*/  FMNMX.FTZ R4, R35, R4, !PT ;  /* 0x0000000423047209 */ /* 0x004fca0007810000 */
[----:B------:R-:W2:Y:S01]  /*6500*/  SHFL.BFLY PT, R3, R4, 0x1, 0x1f ;  /* 0x0c201f0004037f89 */ /* 0x000ea200000e0000 */
[----:B-1----:R-:W-:-:S03]  /*6510*/  FMNMX.FTZ R132, R33, R132, !PT ;  /* 0x0000008421847209 */ /* 0x002fc60007810000 */
[----:B------:R-:W-:Y:S01]  /*6520*/  LDSM.16.MT88.4 R32, [R193+0xc800] ;  /* 0x00c80000c120783b */ /* 0x000fe20000004200 */
[C---:B------:R-:W-:Y:S01]  /*6530*/  FSETP.NEU.FTZ.AND P0, PT, R132.reuse, -INF , PT ;  /* 0xff8000008400780b */ /* 0x040fe20003f1d000 */
[----:B------:R-:W-:Y:S01]  /*6540*/  FMUL.FTZ R140, R132, c[0x0][0x23c] ;  /* 0x00008f00848c7a20 */ /* 0x000fe20000410000 */
[----:B--2---:R-:W-:-:S04]  /*6550*/  FMNMX.FTZ R3, R4, R3, !PT ;  /* 0x0000000304037209 */ /* 0x004fc80007810000 */
[----:B------:R-:W-:Y:S02]  /*6560*/  FSEL R140, R140, RZ, P0 ;  /* 0x000000ff8c8c7208 */ /* 0x000fe40000000000 */
[C---:B------:R-:W-:Y:S01]  /*6570*/  FSETP.NEU.FTZ.AND P0, PT, R3.reuse, -INF , PT ;  /* 0xff8000000300780b */ /* 0x040fe20003f1d000 */
[----:B------:R-:W-:Y:S02]  /*6580*/  FMUL.FTZ R162, R3, c[0x0][0x23c] ;  /* 0x00008f0003a27a20 */ /* 0x000fe40000410000 */
[--C-:B------:R-:W-:Y:S02]  /*6590*/  FFMA.FTZ R161, R2, c[0x0][0x23c], -R140.reuse ;  /* 0x00008f0002a17a23 */ /* 0x100fe4000001088c */
[--C-:B------:R-:W-:Y:S01]  /*65a0*/  FFMA.FTZ R156, R31, c[0x0][0x23c], -R140.reuse ;  /* 0x00008f001f9c7a23 */ /* 0x100fe2000001088c */
[----:B------:R-:W-:Y:S01]  /*65b0*/  FSEL R162, R162, RZ, P0 ;  /* 0x000000ffa2a27208 */ /* 0x000fe20000000000 */
[--C-:B------:R-:W-:Y:S01]  /*65c0*/  FFMA.FTZ R155, R39, c[0x0][0x23c], -R140.reuse ;  /* 0x00008f00279b7a23 */ /* 0x100fe2000001088c */
[----:B------:R-:W-:Y:S01]  /*65d0*/  LEA R216, P0, R134, c[0x0][0x168], 0x1 ;  /* 0x00005a0086d87a11 */ /* 0x000fe200078008ff */
[----:B------:R-:W-:Y:S01]  /*65e0*/  FFMA.FTZ R152, R37, c[0x0][0x23c], -R140 ;  /* 0x00008f0025987a23 */ /* 0x000fe2000001088c */
[----:B------:R-:W-:Y:S01]  /*65f0*/  MUFU.EX2 R161, R161 ;  /* 0x000000a100a17308 */ /* 0x000fe20000000800 */
[----:B------:R-:W-:-:S02]  /*6600*/  FFMA.FTZ R154, R6, c[0x0][0x23c], -R162 ;  /* 0x00008f00069a7a23 */ /* 0x000fc400000108a2 */
[--C-:B------:R-:W-:Y:S01]  /*6610*/  FFMA.FTZ R157, R29, c[0x0][0x23c], -R162.reuse ;  /* 0x00008f001d9d7a23 */ /* 0x100fe200000108a2 */
[----:B------:R-:W1:Y:S01]  /*6620*/  LDSM.16.MT88.4 R4, [R192+0x10000] ;  /* 0x01000000c004783b */ /* 0x000e620000004200 */
[--C-:B------:R-:W-:Y:S02]  /*6630*/  FFMA.FTZ R159, R25, c[0x0][0x23c], -R162.reuse ;  /* 0x00008f00199f7a23 */ /* 0x100fe400000108a2 */
[--C-:B------:R-:W-:Y:S01]  /*6640*/  FFMA.FTZ R148, R27, c[0x0][0x23c], -R162.reuse ;  /* 0x00008f001b947a23 */ /* 0x100fe200000108a2 */
[----:B------:R-:W2:Y:S01]  /*6650*/  MUFU.EX2 R156, R156 ;  /* 0x0000009c009c7308 */ /* 0x000ea20000000800 */
[--C-:B------:R-:W-:Y:S01]  /*6660*/  FFMA.FTZ R147, R11, c[0x0][0x23c], -R162.reuse ;  /* 0x00008f000b937a23 */ /* 0x100fe200000108a2 */
[----:B------:R-:W-:Y:S01]  /*6670*/  LDSM.16.MT88.4 R28, [R192+0xc800] ;  /* 0x00c80000c01c783b */ /* 0x000fe20000004200 */
[----:B------:R-:W-:Y:S02]  /*6680*/  FFMA.FTZ R0, R9, c[0x0][0x23c], -R162 ;  /* 0x00008f0009007a23 */ /* 0x000fe400000108a2 */
[--C-:B------:R-:W-:Y:S01]  /*6690*/  FFMA.FTZ R153, R23, c[0x0][0x23c], -R140.reuse ;  /* 0x00008f0017997a23 */ /* 0x100fe2000001088c */
[----:B------:R-:W3:Y:S01]  /*66a0*/  LDSM.16.MT88.4 R8, [R196+0xe800] ;  /* 0x00e80000c408783b */ /* 0x000ee20000004200 */
[--C-:B------:R-:W-:Y:S01]  /*66b0*/  FFMA.FTZ R150, R21, c[0x0][0x23c], -R140.reuse ;  /* 0x00008f0015967a23 */ /* 0x100fe2000001088c */
[----:B------:R-:W-:Y:S01]  /*66c0*/  MUFU.EX2 R155, R155 ;  /* 0x0000009b009b7308 */ /* 0x000fe20000000800 */
[--C-:B------:R-:W-:Y:S01]  /*66d0*/  FFMA.FTZ R149, R19, c[0x0][0x23c], -R140.reuse ;  /* 0x00008f0013957a23 */ /* 0x100fe2000001088c */
[----:B------:R-:W4:Y:S01]  /*66e0*/  LDSM.16.MT88.4 R20, [R196+0xc800] ;  /* 0x00c80000c414783b */ /* 0x000f220000004200 */
[----:B------:R-:W-:-:S02]  /*66f0*/  FFMA.FTZ R146, R17, c[0x0][0x23c], -R140 ;  /* 0x00008f0011927a23 */ /* 0x000fc4000001088c */
[--C-:B------:R-:W-:Y:S01]  /*6700*/  FFMA.FTZ R151, R15, c[0x0][0x23c], -R162.reuse ;  /* 0x00008f000f977a23 */ /* 0x100fe200000108a2 */
[----:B------:R-:W5:Y:S01]  /*6710*/  LDSM.16.MT88.4 R16, [R193+0xe800] ;  /* 0x00e80000c110783b */ /* 0x000f620000004200 */
[----:B------:R-:W-:Y:S01]  /*6720*/  FFMA.FTZ R2, R13, c[0x0][0x23c], -R162 ;  /* 0x00008f000d027a23 */ /* 0x000fe200000108a2 */
[----:B------:R-:W1:Y:S01]  /*6730*/  MUFU.EX2 R152, R152 ;  /* 0x0000009800987308 */ /* 0x000e620000000800 */
[----:B--2---:R-:W-:Y:S01]  /*6740*/  F2FP.PACK_AB R96, R156, R161 ;  /* 0x000000a19c60723e */ /* 0x004fe200000000ff */
[----:B------:R-:W2:Y:S01]  /*6750*/  LDSM.16.MT88.4 R12, [R192+0xe800] ;  /* 0x00e80000c00c783b */ /* 0x000ea20000004200 */
[--C-:B------:R-:W-:Y:S02]  /*6760*/  FFMA.FTZ R158, R223, c[0x0][0x23c], -R140.reuse ;  /* 0x00008f00df9e7a23 */ /* 0x100fe4000001088c */
[--C-:B------:R-:W-:Y:S01]  /*6770*/  FFMA.FTZ R163, R163, c[0x0][0x23c], -R140.reuse ;  /* 0x00008f00a3a37a23 */ /* 0x100fe2000001088c */
[----:B------:R-:W-:Y:S01]  /*6780*/  LDSM.16.MT88.4 R24, [R194+0xe800] ;  /* 0x00e80000c218783b */ /* 0x000fe20000004200 */
[--C-:B------:R-:W-:Y:S01]  /*6790*/  FFMA.FTZ R160, R219, c[0x0][0x23c], -R140.reuse ;  /* 0x00008f00dba07a23 */ /* 0x100fe2000001088c */
[----:B------:R-:W-:Y:S01]  /*67a0*/  MUFU.EX2 R154, R154 ;  /* 0x0000009a009a7308 */ /* 0x000fe20000000800 */
[----:B------:R-:W-:-:S02]  /*67b0*/  FFMA.FTZ R165, R165, c[0x0][0x23c], -R140 ;  /* 0x00008f00a5a57a23 */ /* 0x000fc4000001088c */
[--C-:B------:R-:W-:Y:S02]  /*67c0*/  FFMA.FTZ R164, R217, c[0x0][0x23c], -R162.reuse ;  /* 0x00008f00d9a47a23 */ /* 0x100fe400000108a2 */
[--C-:B------:R-:W-:Y:S02]  /*67d0*/  FFMA.FTZ R169, R169, c[0x0][0x23c], -R162.reuse ;  /* 0x00008f00a9a97a23 */ /* 0x100fe400000108a2 */
[--C-:B------:R-:W-:Y:S01]  /*67e0*/  FFMA.FTZ R166, R215, c[0x0][0x23c], -R162.reuse ;  /* 0x00008f00d7a67a23 */ /* 0x100fe200000108a2 */
[----:B------:R-:W3:Y:S01]  /*67f0*/  MUFU.EX2 R157, R157 ;  /* 0x0000009d009d7308 */ /* 0x000ee20000000800 */
[----:B-1----:R-:W-:Y:S01]  /*6800*/  F2FP.PACK_AB R98, R152, R155 ;  /* 0x0000009b9862723e */ /* 0x002fe200000000ff */
[--C-:B------:R-:W-:Y:S01]  /*6810*/  FFMA.FTZ R171, R171, c[0x0][0x23c], -R162.reuse ;  /* 0x00008f00abab7a23 */ /* 0x100fe200000108a2 */
[----:B------:R-:W-:Y:S01]  /*6820*/  LEA.HI.X R215, R134, c[0x0][0x16c], R133, 0x1, P0 ;  /* 0x00005b0086d77a11 */ /* 0x000fe200000f0c85 */
[----:B------:R-:W-:Y:S02]  /*6830*/  FFMA.FTZ R172, R173, c[0x0][0x23c], -R162 ;  /* 0x00008f00adac7a23 */ /* 0x000fe400000108a2 */
[----:B------:R-:W-:-:S02]  /*6840*/  FFMA.FTZ R168, R213, c[0x0][0x23c], -R140 ;  /* 0x00008f00d5a87a23 */ /* 0x000fc4000001088c */
[----:B------:R-:W-:Y:S01]  /*6850*/  MUFU.EX2 R159, R159 ;  /* 0x0000009f009f7308 */ /* 0x000fe20000000800 */
[--C-:B------:R-:W-:Y:S02]  /*6860*/  FFMA.FTZ R179, R179, c[0x0][0x23c], -R140.reuse ;  /* 0x00008f00b3b37a23 */ /* 0x100fe4000001088c */
[--C-:B------:R-:W-:Y:S02]  /*6870*/  FFMA.FTZ R170, R177, c[0x0][0x23c], -R140.reuse ;  /* 0x00008f00b1aa7a23 */ /* 0x100fe4000001088c */
[----:B------:R-:W-:Y:S02]  /*6880*/  FFMA.FTZ R219, R175, c[0x0][0x23c], -R140 ;  /* 0x00008f00afdb7a23 */ /* 0x000fe4000001088c */
[--C-:B------:R-:W-:Y:S01]  /*6890*/  FFMA.FTZ R173, R143, c[0x0][0x23c], -R162.reuse ;  /* 0x00008f008fad7a23 */ /* 0x100fe200000108a2 */
[----:B------:R-:W1:Y:S01]  /*68a0*/  MUFU.EX2 R148, R148 ;  /* 0x0000009400947308 */ /* 0x000e620000000800 */
[----:B---3--:R-:W-:Y:S01]  /*68b0*/  F2FP.PACK_AB R97, R157, R154 ;  /* 0x0000009a9d61723e */ /* 0x008fe200000000ff */
        /* <DEDUP_REMOVED lines=8> */
[----:B-1----:R-:W-:Y:S01]  /*6940*/  F2FP.PACK_AB R99, R148, R159 ;  /* 0x0000009f9463723e */ /* 0x002fe200000000ff */
        /* <DEDUP_REMOVED lines=50> */
[----:B---3--:R-:W-:Y:S01]  /*6c70*/  F2FP.PACK_AB R5, R2, R151 ;  /* 0x000000970205723e */ /* 0x008fe200000000ff */
[----:B------:R-:W-:-:S02]  /*6c80*/  FADD.FTZ R153, R153, R152 ;  /* 0x0000009899997221 */ /* 0x000fc40000010000 */
[----:B------:R-:W-:Y:S02]  /*6c90*/  FADD.FTZ R151, R151, R148 ;  /* 0x0000009497977221 */ /* 0x000fe40000010000 */
[----:B------:R-:W-:Y:S01]  /*6ca0*/  FADD.FTZ R150, R150, R153 ;  /* 0x0000009996967221 */ /* 0x000fe20000010000 */
[----:B------:R-:W-:Y:S01]  /*6cb0*/  F2FP.PACK_AB R6, R146, R149 ;  /* 0x000000959206723e */ /* 0x000fe200000000ff */
[----:B------:R-:W-:Y:S01]  /*6cc0*/  FADD.FTZ R2, R2, R151 ;  /* 0x0000009702027221 */ /* 0x000fe20000010000 */
[----:B------:R-:W-:-:S03]  /*6cd0*/  F2FP.PACK_AB R7, R0, R147 ;  /* 0x000000930007723e */ /* 0x000fc600000000ff */
[----:B------:R-:W-:-:S04]  /*6ce0*/  FADD.FTZ R147, R147, R2 ;  /* 0x0000000293937221 */ /* 0x000fc80000010000 */
[----:B------:R-:W-:Y:S01]  /*6cf0*/  HMMA.16816.F32 R36, R4, R8, R36 ;  /* 0x000000080424723c */ /* 0x000fe20000001824 */
[----:B------:R-:W-:-:S07]  /*6d00*/  FADD.FTZ R147, R0, R147 ;  /* 0x0000009300937221 */ /* 0x000fce0000010000 */
[C---:B------:R-:W-:Y:S01]  /*6d10*/  HMMA.16816.F32 R40, R4.reuse, R10, R40 ;  /* 0x0000000a0428723c */ /* 0x040fe20000001828 */
[----:B------:R-:W1:Y:S07]  /*6d20*/  LDSM.16.MT88.4 R8, [R194+0x10800] ;  /* 0x01080000c208783b */ /* 0x000e6e0000004200 */
[C---:B----4-:R-:W-:Y:S08]  /*6d30*/  HMMA.16816.F32 R128, R4.reuse, R20, R128 ;  /* 0x000000140480723c */ /* 0x050ff00000001880 */
[C---:B------:R-:W-:Y:S01]  /*6d40*/  HMMA.16816.F32 R124, R4.reuse, R22, R124 ;  /* 0x00000016047c723c */ /* 0x040fe2000000187c */
[----:B------:R-:W3:Y:S07]  /*6d50*/  LDSM.16.MT88.4 R20, [R196+0x10800] ;  /* 0x01080000c414783b */ /* 0x000eee0000004200 */
[C---:B-----5:R-:W-:Y:S08]  /*6d60*/  HMMA.16816.F32 R52, R4.reuse, R16, R52 ;  /* 0x000000100434723c */ /* 0x060ff00000001834 */
        /* <DEDUP_REMOVED lines=22> */
[----:B------:R-:W-:Y:S07]  /*6ed0*/  LDSM.16.MT88.4 R20, [R196+0x11000] ;  /* 0x01100000c414783b */ /* 0x000fee0000004200 */
[C---:B----4-:R-:W-:Y:S08]  /*6ee0*/  HMMA.16816.F32 R84, R4.reuse, R16, R84 ;  /* 0x000000100454723c */ /* 0x050ff00000001854 */
        /* <DEDUP_REMOVED lines=21> */
[----:B------:R-:W-:Y:S07]  /*7040*/  LDSM.16.MT88.4 R12, [R194+0x11000] ;  /* 0x01100000c20c783b */ /* 0x000fee0000004200 */
[C---:B------:R-:W-:Y:S08]  /*7050*/  HMMA.16816.F32 R112, R4.reuse, R32, R112 ;  /* 0x000000200470723c */ /* 0x040ff00000001870 */
[C---:B-1----:R-:W-:Y:S08]  /*7060*/  HMMA.16816.F32 R52, R4.reuse, R8, R52 ;  /* 0x000000080434723c */ /* 0x042ff00000001834 */
[C---:B------:R-:W-:Y:S01]  /*7070*/  HMMA.16816.F32 R56, R4.reuse, R10, R56 ;  /* 0x0000000a0438723c */ /* 0x040fe20000001838 */
[----:B------:R-:W1:Y:S07]  /*7080*/  LDSM.16.MT88.4 R8, [R193+0x11000] ;  /* 0x01100000c108783b */ /* 0x000e6e0000004200 */
[C---:B---3--:R-:W-:Y:S08]  /*7090*/  HMMA.16816.F32 R60, R4.reuse, R16, R60 ;  /* 0x00000010043c723c */ /* 0x048ff0000000183c */
        /* <DEDUP_REMOVED lines=55> */
[----:B------:R-:W-:-:S05]  /*7410*/  FADD.FTZ R219, R219, R170 ;  /* 0x000000aadbdb7221 */ /* 0x000fca0000010000 */
        /* <DEDUP_REMOVED lines=94> */
.L_x_2075:
[----:B------:R-:W-:-:S05]  /*7a00*/  IMAD.MOV.U32 R7, RZ, RZ, c[0x0][0x1a0] ;  /* 0x00006800ff077624 */ /* 0x000fca00078e00ff */
[----:B------:R-:W-:-:S04]  /*7a10*/  LEA R7, -R7, RZ, 0x6 ;  /* 0x000000ff07077211 */ /* 0x000fc800078e31ff */
[----:B------:R-:W-:Y:S02]  /*7a20*/  SHF.R.S32.HI R2, RZ, 0x1f, R7 ;  /* 0x0000001fff027819 */ /* 0x000fe40000011407 */
.L_x_2076:
        /* <DEDUP_REMOVED lines=89> */
[----:B------:R-:W-:Y:S01]  /*7fc0*/  IMAD.MOV.U32 R220, RZ, RZ, R176 ;  /* 0x000000ffffdc7224 */ /* 0x000fe200078e00b0 */
[----:B------:R-:W-:Y:S01]  /*7fd0*/  @!P1 LEA.HI.X R33, R144, c[0x0][0x174], R135, 0x1, P0 ;  /* 0x00005d0090219a11 */ /* 0x000fe200000f0c87 */
[----:B------:R-:W-:Y:S01]  /*7fe0*/  @P1 STS.128 [R206+0x11000], RZ ;  /* 0x011000ffce001388 */ /* 0x000fe20000000c00 */
[----:B------:R-:W-:-:S03]  /*7ff0*/  IMAD.MOV.U32 R221, RZ, RZ, R177 ;  /* 0x000000ffffdd7224 */ /* 0x000fc600078e00b1 */
        /* <DEDUP_REMOVED lines=20> */
[----:B---3--:R-:W4:Y:S04]  /*8140*/  LDSM.16.M88.4 R12, [R201+0x6800] ;  /* 0x00680000c90c783b */ /* 0x008f280000000200 */
[----:B--2---:R-:W2:Y:S04]  /*8150*/  LDSM.16.M88.4 R20, [R201+0x6000] ;  /* 0x00600000c914783b */ /* 0x004ea80000000200 */
[----:B------:R-:W3:Y:S04]  /*8160*/  LDSM.16.M88.4 R156, [R201+0x7000] ;  /* 0x00700000c99c783b */ /* 0x000ee80000000200 */
[----:B------:R-:W2:Y:S04]  /*8170*/  LDSM.16.M88.4 R140, [R201+0x7800] ;  /* 0x00780000c98c783b */ /* 0x000ea80000000200 */
[----:B-----5:R-:W-:Y:S04]  /*8180*/  LDSM.16.M88.4 R8, [R200] ;  /* 0x00000000c808783b */ /* 0x020fe80000000200 */
[----:B------:R-:W5:Y:S04]  /*8190*/  LDSM.16.M88.4 R28, [R191] ;  /* 0x00000000bf1c783b */ /* 0x000f680000000200 */
[----:B------:R-:W3:Y:S04]  /*81a0*/  LDSM.16.M88.4 R136, [R199] ;  /* 0x00000000c788783b */ /* 0x000ee80000000200 */
[----:B-1----:R-:W1:Y:S04]  /*81b0*/  LDSM.16.M88.4 R4, [R190] ;  /* 0x00000000be04783b */ /* 0x002e680000000200 */
[----:B------:R-:W1:Y:S04]  /*81c0*/  LDSM.16.M88.4 R164, [R189] ;  /* 0x00000000bda4783b */ /* 0x000e680000000200 */
[----:B------:R-:W-:Y:S01]  /*81d0*/  LDSM.16.M88.4 R32, [R198] ;  /* 0x00000000c620783b */ /* 0x000fe20000000200 */
[C---:B----4-:R-:W-:Y:S03]  /*81e0*/  HMMA.16816.F32 R16, R148.reuse, R12, RZ ;  /* 0x0000000c9410723c */ /* 0x050fe600000018ff */
[----:B------:R-:W4:Y:S04]  /*81f0*/  LDSM.16.M88.4 R144, [R195+0x6000] ;  /* 0x00600000c390783b */ /* 0x000f280000000200 */
[----:B------:R-:W-:Y:S01]  /*8200*/  LDSM.16.M88.4 R172, [R188] ;  /* 0x00000000bcac783b */ /* 0x000fe20000000200 */
[C---:B------:R-:W-:Y:S03]  /*8210*/  HMMA.16816.F32 R12, R148.reuse, R14, RZ ;  /* 0x0000000e940c723c */ /* 0x040fe600000018ff */
[----:B------:R-:W-:Y:S04]  /*8220*/  LDSM.16.M88.4 R168, [R188+0x800] ;  /* 0x00080000bca8783b */ /* 0x000fe80000000200 */
[----:B------:R-:W0:Y:S01]  /*8230*/  LDGDEPBAR ;  /* 0x00000000000079af */ /* 0x000e220000000000 */
[C---:B--2---:R-:W-:Y:S08]  /*8240*/  HMMA.16816.F32 R24, R148.reuse, R20, RZ ;  /* 0x000000149418723c */ /* 0x044ff000000018ff */
[C---:B------:R-:W-:Y:S08]  /*8250*/  HMMA.16816.F32 R20, R148.reuse, R22, RZ ;  /* 0x000000169414723c */ /* 0x040ff000000018ff */
[C---:B---3--:R-:W-:Y:S08]  /*8260*/  HMMA.16816.F32 R160, R148.reuse, R156, RZ ;  /* 0x0000009c94a0723c */ /* 0x048ff000000018ff */
[C---:B------:R-:W-:Y:S08]  /*8270*/  HMMA.16816.F32 R156, R148.reuse, R158, RZ ;  /* 0x0000009e949c723c */ /* 0x040ff000000018ff */
[C---:B------:R-:W-:Y:S08]  /*8280*/  HMMA.16816.F32 R152, R148.reuse, R140, RZ ;  /* 0x0000008c9498723c */ /* 0x040ff000000018ff */
[----:B------:R-:W-:Y:S01]  /*8290*/  HMMA.16816.F32 R148, R148, R142, RZ ;  /* 0x0000008e9494723c */ /* 0x000fe200000018ff */
[----:B------:R-:W2:Y:S07]  /*82a0*/  LDSM.16.M88.4 R140, [R195+0x6800] ;  /* 0x00680000c38c783b */ /* 0x000eae0000000200 */
[C---:B-----5:R-:W-:Y:S08]  /*82b0*/  HMMA.16816.F32 R16, R8.reuse, R28, R16 ;  /* 0x0000001c0810723c */ /* 0x060ff00000001810 */
[C---:B------:R-:W-:Y:S01]  /*82c0*/  HMMA.16816.F32 R12, R8.reuse, R30, R12 ;  /* 0x0000001e080c723c */ /* 0x040fe2000000180c */
[----:B------:R-:W3:Y:S07]  /*82d0*/  LDSM.16.M88.4 R28, [R195+0x7000] ;  /* 0x00700000c31c783b */ /* 0x000eee0000000200 */
[C---:B------:R-:W-:Y:S08]  /*82e0*/  HMMA.16816.F32 R24, R8.reuse, R136, R24 ;  /* 0x000000880818723c */ /* 0x040ff00000001818 */
[C---:B------:R-:W-:Y:S01]  /*82f0*/  HMMA.16816.F32 R20, R8.reuse, R138, R20 ;  /* 0x0000008a0814723c */ /* 0x040fe20000001814 */
[----:B------:R-:W5:Y:S07]  /*8300*/  LDSM.16.M88.4 R136, [R195+0x7800] ;  /* 0x00780000c388783b */ /* 0x000f6e0000000200 */
[C---:B-1----:R-:W-:Y:S08]  /*8310*/  HMMA.16816.F32 R160, R8.reuse, R4, R160 ;  /* 0x0000000408a0723c */ /* 0x042ff000000018a0 */
[C---:B------:R-:W-:Y:S01]  /*8320*/  HMMA.16816.F32 R156, R8.reuse, R6, R156 ;  /* 0x00000006089c723c */ /* 0x040fe2000000189c */
[----:B------:R-:W1:Y:S07]  /*8330*/  LDSM.16.M88.4 R4, [R197] ;  /* 0x00000000c504783b */ /* 0x000e6e0000000200 */
[C---:B------:R-:W-:Y:S08]  /*8340*/  HMMA.16816.F32 R152, R8.reuse, R164, R152 ;  /* 0x000000a40898723c */ /* 0x040ff00000001898 */
[----:B------:R-:W-:Y:S01]  /*8350*/  HMMA.16816.F32 R148, R8, R166, R148 ;  /* 0x000000a60894723c */ /* 0x000fe20000001894 */
[----:B------:R-:W1:Y:S04]  /*8360*/  LDSM.16.M88.4 R8, [R188+0x1000] ;  /* 0x00100000bc08783b */ /* 0x000e680000000200 */
[----:B------:R-:W1:Y:S03]  /*8370*/  LDSM.16.M88.4 R164, [R188+0x1800] ;  /* 0x00180000bca4783b */ /* 0x000e660000000200 */
[C---:B----4-:R-:W-:Y:S08]  /*8380*/  HMMA.16816.F32 R24, R32.reuse, R144, R24 ;  /* 0x000000902018723c */ /* 0x050ff00000001818 */
[C---:B------:R-:W-:Y:S01]  /*8390*/  HMMA.16816.F32 R20, R32.reuse, R146, R20 ;  /* 0x000000922014723c */ /* 0x040fe20000001814 */
[----:B------:R-:W-:Y:S07]  /*83a0*/  LDSM.16.M88.4 R144, [R201+0x8000] ;  /* 0x00800000c990783b */ /* 0x000fee0000000200 */
[C---:B--2---:R-:W-:Y:S08]  /*83b0*/  HMMA.16816.F32 R16, R32.reuse, R140, R16 ;  /* 0x0000008c2010723c */ /* 0x044ff00000001810 */
[C---:B------:R-:W-:Y:S01]  /*83c0*/  HMMA.16816.F32 R12, R32.reuse, R142, R12 ;  /* 0x0000008e200c723c */ /* 0x040fe2000000180c */
[----:B------:R-:W-:Y:S07]  /*83d0*/  LDSM.16.M88.4 R140, [R201+0x8800] ;  /* 0x00880000c98c783b */ /* 0x000fee0000000200 */
[C---:B---3--:R-:W-:Y:S08]  /*83e0*/  HMMA.16816.F32 R160, R32.reuse, R28, R160 ;  /* 0x0000001c20a0723c */ /* 0x048ff000000018a0 */
[C---:B------:R-:W-:Y:S01]  /*83f0*/  HMMA.16816.F32 R156, R32.reuse, R30, R156 ;  /* 0x0000001e209c723c */ /* 0x040fe2000000189c */
[----:B------:R-:W2:Y:S07]  /*8400*/  LDSM.16.M88.4 R28, [R202+0x2000] ;  /* 0x00200000ca1c783b */ /* 0x000eae0000000200 */
[C---:B-----5:R-:W-:Y:S08]  /*8410*/  HMMA.16816.F32 R152, R32.reuse, R136, R152 ;  /* 0x000000882098723c */ /* 0x060ff00000001898 */
[----:B------:R-:W-:Y:S01]  /*8420*/  HMMA.16816.F32 R148, R32, R138, R148 ;  /* 0x0000008a2094723c */ /* 0x000fe20000001894 */
[----:B------:R-:W3:Y:S04]  /*8430*/  LDSM.16.M88.4 R136, [R201+0x9000] ;  /* 0x00900000c988783b */ /* 0x000ee80000000200 */
[----:B------:R-:W-:Y:S03]  /*8440*/  LDSM.16.M88.4 R32, [R201+0x9800] ;  /* 0x00980000c920783b */ /* 0x000fe60000000200 */
[C---:B-1----:R-:W-:Y:S08]  /*8450*/  HMMA.16816.F32 R24, R4.reuse, R172, R24 ;  /* 0x000000ac0418723c */ /* 0x042ff00000001818 */
[C---:B------:R-:W-:Y:S01]  /*8460*/  HMMA.16816.F32 R20, R4.reuse, R174, R20 ;  /* 0x000000ae0414723c */ /* 0x040fe20000001814 */
[----:B------:R-:W-:Y:S07]  /*8470*/  LDSM.16.M88.4 R172, [R200+0x2000] ;  /* 0x00200000c8ac783b */ /* 0x000fee0000000200 */
[C---:B------:R-:W-:Y:S08]  /*8480*/  HMMA.16816.F32 R16, R4.reuse, R168, R16 ;  /* 0x000000a80410723c */ /* 0x040ff00000001810 */
[C---:B------:R-:W-:Y:S01]  /*8490*/  HMMA.16816.F32 R12, R4.reuse, R170, R12 ;  /* 0x000000aa040c723c */ /* 0x040fe2000000180c */
[----:B------:R-:W-:Y:S07]  /*84a0*/  LDSM.16.M88.4 R168, [R185] ;  /* 0x00000000b9a8783b */ /* 0x000fee0000000200 */
[C---:B------:R-:W-:Y:S08]  /*84b0*/  HMMA.16816.F32 R160, R4.reuse, R8, R160 ;  /* 0x0000000804a0723c */ /* 0x040ff000000018a0 */
[C---:B------:R-:W-:Y:S01]  /*84c0*/  HMMA.16816.F32 R156, R4.reuse, R10, R156 ;  /* 0x0000000a049c723c */ /* 0x040fe2000000189c */
[----:B------:R-:W1:Y:S07]  /*84d0*/  LDSM.16.M88.4 R8, [R187] ;  /* 0x00000000bb08783b */ /* 0x000e6e0000000200 */
[C---:B------:R-:W-:Y:S08]  /*84e0*/  HMMA.16816.F32 R152, R4.reuse, R164, R152 ;  /* 0x000000a40498723c */ /* 0x040ff00000001898 */
[----:B------:R-:W-:Y:S01]  /*84f0*/  HMMA.16816.F32 R148, R4, R166, R148 ;  /* 0x000000a60494723c */ /* 0x000fe20000001894 */
[----:B------:R-:W4:Y:S04]  /*8500*/  LDSM.16.M88.4 R4, [R186] ;  /* 0x00000000ba04783b */ /* 0x000f280000000200 */
[----:B------:R-:W-:Y:S03]  /*8510*/  LDSM.16.M88.4 R164, [R184] ;  /* 0x00000000b8a4783b */ /* 0x000fe60000000200 */
[C---:B--2---:R-:W-:Y:S08]  /*8520*/  HMMA.16816.F32 R24, R28.reuse, R144, R24 ;  /* 0x000000901c18723c */ /* 0x044ff00000001818 */
[C---:B------:R-:W-:Y:S01]  /*8530*/  HMMA.16816.F32 R20, R28.reuse, R146, R20 ;  /* 0x000000921c14723c */ /* 0x040fe20000001814 */
[----:B------:R-:W-:Y:S07]  /*8540*/  LDSM.16.M88.4 R144, [R198+0x2000] ;  /* 0x00200000c690783b */ /* 0x000fee0000000200 */
[C---:B------:R-:W-:Y:S08]  /*8550*/  HMMA.16816.F32 R16, R28.reuse, R140, R16 ;  /* 0x0000008c1c10723c */ /* 0x040ff00000001810 */
[C---:B------:R-:W-:Y:S01]  /*8560*/  HMMA.16816.F32 R12, R28.reuse, R142, R12 ;  /* 0x0000008e1c0c723c */ /* 0x040fe2000000180c */
[----:B------:R-:W2:Y:S07]  /*8570*/  LDSM.16.M88.4 R140, [R195+0x8000] ;  /* 0x00800000c38c783b */ /* 0x000eae0000000200 */
[C---:B---3--:R-:W-:Y:S08]  /*8580*/  HMMA.16816.F32 R160, R28.reuse, R136, R160 ;  /* 0x000000881ca0723c */ /* 0x048ff000000018a0 */
        /* <DEDUP_REMOVED lines=8> */
[----:B------:R-:W-:Y:S03]  /*8610*/  LDSM.16.M88.4 R28, [R195+0x9800] ;  /* 0x00980000c31c783b */ /* 0x000fe60000000200 */
[C---:B----4-:R-:W-:Y:S08]  /*8620*/  HMMA.16816.F32 R16, R172.reuse, R4, R16 ;  /* 0x00000004ac10723c */ /* 0x050ff00000001810 */
[----:B------:R-:W-:Y:S01]  /*8630*/  HMMA.16816.F32 R12, R172, R6, R12 ;  /* 0x00000006ac0c723c */ /* 0x000fe2000000180c */
[----:B------:R-:W1:Y:S07]  /*8640*/  LDSM.16.M88.4 R4, [R188+0x2000] ;  /* 0x00200000bc04783b */ /* 0x000e6e0000000200 */
[C---:B--2---:R-:W-:Y:S08]  /*8650*/  HMMA.16816.F32 R24, R144.reuse, R140, R24 ;  /* 0x0000008c9018723c */ /* 0x044ff00000001818 */
[----:B------:R-:W-:Y:S01]  /*8660*/  HMMA.16816.F32 R20, R144, R142, R20 ;  /* 0x0000008e9014723c */ /* 0x000fe20000001814 */
[----:B------:R-:W-:Y:S07]  /*8670*/  LDSM.16.M88.4 R140, [R188+0x2800] ;  /* 0x00280000bc8c783b */ /* 0x000fee0000000200 */
[C---:B------:R-:W-:Y:S08]  /*8680*/  HMMA.16816.F32 R152, R172.reuse, R164, R152 ;  /* 0x000000a4ac98723c */ /* 0x040ff00000001898 */
[C---:B------:R-:W-:Y:S08]  /*8690*/  HMMA.16816.F32 R148, R172.reuse, R166, R148 ;  /* 0x000000a6ac94723c */ /* 0x040ff00000001894 */
[C---:B------:R-:W-:Y:S08]  /*86a0*/  HMMA.16816.F32 R160, R172.reuse, R168, R160 ;  /* 0x000000a8aca0723c */ /* 0x040ff000000018a0 */
[----:B------:R-:W-:Y:S01]  /*86b0*/  HMMA.16816.F32 R156, R172, R170, R156 ;  /* 0x000000aaac9c723c */ /* 0x000fe2000000189c */
[----:B------:R-:W-:Y:S04]  /*86c0*/  LDSM.16.M88.4 R168, [R188+0x3000] ;  /* 0x00300000bca8783b */ /* 0x000fe80000000200 */
[----:B------:R-:W-:Y:S03]  /*86d0*/  LDSM.16.M88.4 R172, [R188+0x3800] ;  /* 0x00380000bcac783b */ /* 0x000fe60000000200 */
[C---:B---3--:R-:W-:Y:S08]  /*86e0*/  HMMA.16816.F32 R16, R144.reuse, R136, R16 ;  /* 0x000000889010723c */ /* 0x048ff00000001810 */
[----:B------:R-:W-:Y:S01]  /*86f0*/  HMMA.16816.F32 R164, R144, R138, R12 ;  /* 0x0000008a90a4723c */ /* 0x000fe2000000180c */
[----:B------:R-:W-:Y:S04]  /*8700*/  LDSM.16.M88.4 R136, [R202+0x4000] ;  /* 0x00400000ca88783b */ /* 0x000fe80000000200 */
[----:B------:R-:W2:Y:S03]  /*8710*/  LDSM.16.M88.4 R12, [R201+0xa000] ;  /* 0x00a00000c90c783b */ /* 0x000ea60000000200 */
[C---:B-1----:R-:W-:Y:S08]  /*8720*/  HMMA.16816.F32 R24, R8.reuse, R4, R24 ;  /* 0x000000040818723c */ /* 0x042ff00000001818 */
[----:B------:R-:W-:Y:S01]  /*8730*/  HMMA.16816.F32 R20, R8, R6, R20 ;  /* 0x000000060814723c */ /* 0x000fe20000001814 */
[----:B------:R-:W-:Y:S07]  /*8740*/  LDSM.16.M88.4 R4, [R195+0xa000] ;  /* 0x00a00000c304783b */ /* 0x000fee0000000200 */
[C---:B------:R-:W-:Y:S08]  /*8750*/  HMMA.16816.F32 R160, R144.reuse, R32, R160 ;  /* 0x0000002090a0723c */ /* 0x040ff000000018a0 */
[C---:B------:R-:W-:Y:S01]  /*8760*/  HMMA.16816.F32 R156, R144.reuse, R34, R156 ;  /* 0x00000022909c723c */ /* 0x040fe2000000189c */
[----:B------:R-:W-:Y:S07]  /*8770*/  LDSM.16.M88.4 R32, [R200+0x4000] ;  /* 0x00400000c820783b */ /* 0x000fee0000000200 */
[C---:B------:R-:W-:Y:S08]  /*8780*/  HMMA.16816.F32 R152, R144.reuse, R28, R152 ;  /* 0x0000001c9098723c */ /* 0x040ff00000001898 */
[----:B------:R-:W-:Y:S01]  /*8790*/  HMMA.16816.F32 R148, R144, R30, R148 ;  /* 0x0000001e9094723c */ /* 0x000fe20000001894 */
[----:B------:R-:W1:Y:S04]  /*87a0*/  LDSM.16.M88.4 R28, [R183] ;  /* 0x00000000b71c783b */ /* 0x000e680000000200 */
[----:B------:R-:W-:Y:S03]  /*87b0*/  LDSM.16.M88.4 R144, [R197+0x4000] ;  /* 0x00400000c590783b */ /* 0x000fe60000000200 */
[C---:B--2---:R-:W-:Y:S08]  /*87c0*/  HMMA.16816.F32 R24, R136.reuse, R12, R24 ;  /* 0x0000000c8818723c */ /* 0x044ff00000001818 */
[----:B------:R-:W-:Y:S01]  /*87d0*/  HMMA.16816.F32 R20, R136, R14, R20 ;  /* 0x0000000e8814723c */ /* 0x000fe20000001814 */
[----:B------:R-:W-:Y:S07]  /*87e0*/  LDSM.16.M88.4 R12, [R201+0xa800] ;  /* 0x00a80000c90c783b */ /* 0x000fee0000000200 */
[C---:B------:R-:W-:Y:S08]  /*87f0*/  HMMA.16816.F32 R16, R8.reuse, R140, R16 ;  /* 0x0000008c0810723c */ /* 0x040ff00000001810 */
[C---:B------:R-:W-:Y:S01]  /*8800*/  HMMA.16816.F32 R164, R8.reuse, R142, R164 ;  /* 0x0000008e08a4723c */ /* 0x040fe200000018a4 */
[----:B------:R-:W2:Y:S07]  /*8810*/  LDSM.16.M88.4 R140, [R198+0x4000] ;  /* 0x00400000c68c783b */ /* 0x000eae0000000200 */
[C---:B------:R-:W-:Y:S08]  /*8820*/  HMMA.16816.F32 R160, R8.reuse, R168, R160 ;  /* 0x000000a808a0723c */ /* 0x040ff000000018a0 */
[----:B------:R-:W-:Y:S01]  /*8830*/  HMMA.16816.F32 R156, R8, R170, R156 ;  /* 0x000000aa089c723c */ /* 0x000fe2000000189c */
[----:B------:R-:W3:Y:S07]  /*8840*/  LDSM.16.M88.4 R168, [R201+0xb000] ;  /* 0x00b00000c9a8783b */ /* 0x000eee0000000200 */
[C---:B-1----:R-:W-:Y:S08]  /*8850*/  HMMA.16816.F32 R24, R32.reuse, R28, R24 ;  /* 0x0000001c2018723c */ /* 0x042ff00000001818 */
[----:B------:R-:W-:Y:S01]  /*8860*/  HMMA.16816.F32 R20, R32, R30, R20 ;  /* 0x0000001e2014723c */ /* 0x000fe20000001814 */
[----:B------:R-:W-:Y:S07]  /*8870*/  LDSM.16.M88.4 R28, [R182] ;  /* 0x00000000b61c783b */ /* 0x000fee0000000200 */
[C---:B------:R-:W-:Y:S08]  /*8880*/  HMMA.16816.F32 R152, R8.reuse, R172, R152 ;  /* 0x000000ac0898723c */ /* 0x040ff00000001898 */
[----:B------:R-:W-:Y:S01]  /*8890*/  HMMA.16816.F32 R148, R8, R174, R148 ;  /* 0x000000ae0894723c */ /* 0x000fe20000001894 */
[----:B------:R-:W1:Y:S04]  /*88a0*/  LDSM.16.M88.4 R8, [R188+0x4000] ;  /* 0x00400000bc08783b */ /* 0x000e680000000200 */
[----:B------:R-:W-:Y:S03]  /*88b0*/  LDSM.16.M88.4 R172, [R201+0xb800] ;  /* 0x00b80000c9ac783b */ /* 0x000fe60000000200 */
[C---:B--2---:R-:W-:Y:S08]  /*88c0*/  HMMA.16816.F32 R24, R140.reuse, R4, R24 ;  /* 0x000000048c18723c */ /* 0x044ff00000001818 */
[----:B------:R-:W-:Y:S01]  /*88d0*/  HMMA.16816.F32 R20, R140, R6, R20 ;  /* 0x000000068c14723c */ /* 0x000fe20000001814 */
[----:B------:R-:W2:Y:S07]  /*88e0*/  LDSM.16.M88.4 R4, [R181] ;  /* 0x00000000b504783b */ /* 0x000eae0000000200 */
[C---:B---3--:R-:W-:Y:S08]  /*88f0*/  HMMA.16816.F32 R160, R136.reuse, R168, R160 ;  /* 0x000000a888a0723c */ /* 0x048ff000000018a0 */
[C---:B------:R-:W-:Y:S08]  /*8900*/  HMMA.16816.F32 R156, R136.reuse, R170, R156 ;  /* 0x000000aa889c723c */ /* 0x040ff0000000189c */
[----:B------:R-:W-:Y:S08]  /*8910*/  HMMA.16816.F32 R16, R136, R12, R16 ;  /* 0x0000000c8810723c */ /* 0x000ff00000001810 */
[C---:B-1----:R-:W-:Y:S08]  /*8920*/  HMMA.16816.F32 R24, R144.reuse, R8, R24 ;  /* 0x000000089018723c */ /* 0x042ff00000001818 */
[----:B------:R-:W-:Y:S01]  /*8930*/  HMMA.16816.F32 R20, R144, R10, R20 ;  /* 0x0000000a9014723c */ /* 0x000fe20000001814 */
[----:B------:R-:W1:Y:S07]  /*8940*/  LDSM.16.M88.4 R8, [R195+0xb000] ;  /* 0x00b00000c308783b */ /* 0x000e6e0000000200 */
[----:B------:R-:W-:Y:S01]  /*8950*/  HMMA.16816.F32 R164, R136, R14, R164 ;  /* 0x0000000e88a4723c */ /* 0x000fe200000018a4 */
[----:B------:R-:W3:Y:S07]  /*8960*/  LDSM.16.M88.4 R12, [R195+0xa800] ;  /* 0x00a80000c30c783b */ /* 0x000eee0000000200 */
[----:B--2---:R-:W-:Y:S01]  /*8970*/  HMMA.16816.F32 R160, R32, R4, R160 ;  /* 0x0000000420a0723c */ /* 0x004fe200000018a0 */
[----:B------:R-:W-:-:S02]  /*8980*/  FMUL.FTZ R0, R24, c[0x0][0x2ec] ;  /* 0x0000bb0018007a20 */ /* 0x000fc40000410000 */
[----:B------:R-:W-:Y:S02]  /*8990*/  FMUL.FTZ R2, R25, c[0x0][0x2ec] ;  /* 0x0000bb0019027a20 */ /* 0x000fe40000410000 */
[----:B------:R-:W-:Y:S02]  /*89a0*/  FMUL.FTZ R135, R26, c[0x0][0x2ec] ;  /* 0x0000bb001a877a20 */ /* 0x000fe40000410000 */
[----:B------:R-:W2:Y:S01]  /*89b0*/  MUFU.TANH R0, R0 ;  /* 0x0000000000007308 */ /* 0x000ea20000002400 */
[----:B------:R-:W-:Y:S01]  /*89c0*/  HMMA.16816.F32 R156, R32, R6, R156 ;  /* 0x00000006209c723c */ /* 0x000fe2000000189c */
[----:B------:R-:W4:Y:S01]  /*89d0*/  LDSM.16.M88.4 R4, [R188+0x5000] ;  /* 0x00500000bc04783b */ /* 0x000f220000000200 */
[----:B------:R-:W-:Y:S02]  /*89e0*/  FMUL.FTZ R20, R20, c[0x0][0x2ec] ;  /* 0x0000bb0014147a20 */ /* 0x000fe40000410000 */
[----:B------:R-:W-:Y:S02]  /*89f0*/  FMUL.FTZ R21, R21, c[0x0][0x2ec] ;  /* 0x0000bb0015157a20 */ /* 0x000fe40000410000 */
[----:B------:R-:W-:Y:S01]  /*8a00*/  FMUL.FTZ R22, R22, c[0x0][0x2ec] ;  /* 0x0000bb0016167a20 */ /* 0x000fe20000410000 */
[----:B------:R-:W-:Y:S01]  /*8a10*/  MUFU.TANH R2, R2 ;  /* 0x0000000200027308 */ /* 0x000fe20000002400 */
[C---:B------:R-:W-:Y:S07]  /*8a20*/  HMMA.16816.F32 R152, R136.reuse, R172, R152 ;  /* 0x000000ac8898723c */ /* 0x040fee0000001898 */
[----:B------:R-:W5:Y:S01]  /*8a30*/  MUFU.TANH R135, R135 ;  /* 0x0000008700877308 */ /* 0x000f620000002400 */
[----:B------:R-:W-:Y:S07]  /*8a40*/  HMMA.16816.F32 R148, R136, R174, R148 ;  /* 0x000000ae8894723c */ /* 0x000fee0000001894 */
[----:B------:R-:W-:Y:S01]  /*8a50*/  FMUL.FTZ R136, R27, c[0x0][0x2ec] ;  /* 0x0000bb001b887a20 */ /* 0x000fe20000410000 */
[C---:B------:R-:W-:Y:S01]  /*8a60*/  HMMA.16816.F32 R16, R32.reuse, R28, R16 ;  /* 0x0000001c2010723c */ /* 0x040fe20000001810 */
[----:B------:R-:W2:Y:S01]  /*8a70*/  LDSM.16.M88.4 R24, [R180] ;  /* 0x00000000b418783b */ /* 0x000ea20000000200 */
[----:B------:R-:W-:Y:S06]  /*8a80*/  MUFU.TANH R20, R20 ;  /* 0x0000001400147308 */ /* 0x000fec0000002400 */
[----:B------:R-:W-:Y:S01]  /*8a90*/  HMMA.16816.F32 R164, R32, R30, R164 ;  /* 0x0000001e20a4723c */ /* 0x000fe200000018a4 */
[----:B------:R-:W2:Y:S01]  /*8aa0*/  LDSM.16.M88.4 R28, [R188+0x4800] ;  /* 0x00480000bc1c783b */ /* 0x000ea20000000200 */
[----:B------:R-:W2:Y:S06]  /*8ab0*/  MUFU.TANH R136, R136 ;  /* 0x0000008800887308 */ /* 0x000eac0000002400 */
[C---:B-1----:R-:W-:Y:S02]  /*8ac0*/  HMMA.16816.F32 R160, R140.reuse, R8, R160 ;  /* 0x000000088ca0723c */ /* 0x042fe400000018a0 */
[----:B------:R-:W-:Y:S05]  /*8ad0*/  MUFU.TANH R21, R21 ;  /* 0x0000001500157308 */ /* 0x000fea0000002400 */
[----:B------:R-:W-:Y:S01]  /*8ae0*/  FMUL.FTZ R8, R23, c[0x0][0x2ec] ;  /* 0x0000bb0017087a20 */ /* 0x000fe20000410000 */
[C---:B---3--:R-:W-:Y:S02]  /*8af0*/  HMMA.16816.F32 R16, R140.reuse, R12, R16 ;  /* 0x0000000c8c10723c */ /* 0x048fe40000001810 */
[----:B------:R-:W1:Y:S06]  /*8b00*/  MUFU.TANH R22, R22 ;  /* 0x0000001600167308 */ /* 0x000e6c0000002400 */
[C---:B------:R-:W-:Y:S01]  /*8b10*/  HMMA.16816.F32 R164, R140.reuse, R14, R164 ;  /* 0x0000000e8ca4723c */ /* 0x040fe200000018a4 */
[----:B------:R-:W3:Y:S01]  /*8b20*/  LDSM.16.M88.4 R12, [R195+0xb800] ;  /* 0x00b80000c30c783b */ /* 0x000ee20000000200 */
[----:B------:R-:W1:Y:S06]  /*8b30*/  MUFU.TANH R8, R8 ;  /* 0x0000000800087308 */ /* 0x000e6c0000002400 */
[----:B------:R-:W-:Y:S07]  /*8b40*/  HMMA.16816.F32 R156, R140, R10, R156 ;  /* 0x0000000a8c9c723c */ /* 0x000fee000000189c */
[----:B------:R-:W-:Y:S01]  /*8b50*/  IMAD.U32 R10, RZ, RZ, UR25 ;  /* 0x00000019ff0a7e24 */ /* 0x000fe2000f8e00ff */
[----:B----4-:R-:W-:Y:S03]  /*8b60*/  HMMA.16816.F32 R160, R144, R4, R160 ;  /* 0x0000000490a0723c */ /* 0x010fe600000018a0 */
[----:B------:R-:W-:-:S05]  /*8b70*/  IMAD R10, R10, 0x40, R205 ;  /* 0x000000400a0a7824 */ /* 0x000fca00078e02cd */
[C---:B------:R-:W-:Y:S01]  /*8b80*/  IADD3 R4, R10.reuse, 0x1, RZ ;  /* 0x000000010a047810 */ /* 0x040fe20007ffe0ff */
[C---:B--2---:R-:W-:Y:S01]  /*8b90*/  HMMA.16816.F32 R152, R32.reuse, R24, R152 ;  /* 0x000000182098723c */ /* 0x044fe20000001898 */
[-C--:B------:R-:W-:Y:S02]  /*8ba0*/  ISETP.GE.AND P4, PT, R10, R211.reuse, PT ;  /* 0x000000d30a00720c */ /* 0x080fe40003f86270 */
[C---:B------:R-:W-:Y:S02]  /*8bb0*/  ISETP.GE.AND P6, PT, R4.reuse, R211, PT ;  /* 0x000000d30400720c */ /* 0x040fe40003fc6270 */
[C---:B------:R-:W-:Y:S02]  /*8bc0*/  ISETP.GE.AND P0, PT, R4.reuse, R207, PT ;  /* 0x000000cf0400720c */ /* 0x040fe40003f06270 */
[C---:B------:R-:W-:Y:S01]  /*8bd0*/  ISETP.LT.OR P6, PT, R4.reuse, R212, P6 ;  /* 0x000000d40400720c */ /* 0x040fe200037c1670 */
[----:B------:R-:W-:Y:S01]  /*8be0*/  HMMA.16816.F32 R148, R32, R26, R148 ;  /* 0x0000001a2094723c */ /* 0x000fe20000001894 */
[----:B------:R-:W-:-:S02]  /*8bf0*/  ISETP.LT.OR P0, PT, R4, R210, P0 ;  /* 0x000000d20400720c */ /* 0x000fc40000701670 */
[C---:B------:R-:W-:Y:S02]  /*8c00*/  ISETP.GE.AND P5, PT, R10.reuse, R207, PT ;  /* 0x000000cf0a00720c */ /* 0x040fe40003fa6270 */
[C---:B------:R-:W-:Y:S02]  /*8c10*/  ISETP.LT.OR P4, PT, R10.reuse, R212, P4 ;  /* 0x000000d40a00720c */ /* 0x040fe40002781670 */
[----:B------:R-:W-:Y:S01]  /*8c20*/  ISETP.LT.OR P5, PT, R10, R210, P5 ;  /* 0x000000d20a00720c */ /* 0x000fe20002fa1670 */
[C---:B------:R-:W-:Y:S01]  /*8c30*/  HMMA.16816.F32 R156, R144.reuse, R6, R156 ;  /* 0x00000006909c723c */ /* 0x040fe2000000189c */
[----:B------:R-:W2:Y:S01]  /*8c40*/  LDSM.16.M88.4 R4, [R188+0x5800] ;  /* 0x00580000bc04783b */ /* 0x000ea20000000200 */
[----:B------:R-:W-:Y:S01]  /*8c50*/  FSEL R0, R0, -INF , !P4 ;  /* 0xff80000000007808 */ /* 0x000fe20006000000 */
[----:B------:R-:W-:Y:S01]  /*8c60*/  FMUL.FTZ R160, R160, c[0x0][0x2ec] ;  /* 0x0000bb00a0a07a20 */ /* 0x000fe20000410000 */
[----:B-----5:R-:W-:Y:S01]  /*8c70*/  FSEL R135, R135, -INF , !P5 ;  /* 0xff80000087877808 */ /* 0x020fe20006800000 */
[----:B------:R-:W-:Y:S01]  /*8c80*/  FMUL.FTZ R161, R161, c[0x0][0x2ec] ;  /* 0x0000bb00a1a17a20 */ /* 0x000fe20000410000 */
[----:B------:R-:W-:Y:S01]  /*8c90*/  FSEL R2, R2, -INF , !P6 ;  /* 0xff80000002027808 */ /* 0x000fe20007000000 */
[----:B------:R-:W-:Y:S01]  /*8ca0*/  FMUL.FTZ R162, R162, c[0x0][0x2ec] ;  /* 0x0000bb00a2a27a20 */ /* 0x000fe20000410000 */
[----:B------:R-:W-:Y:S01]  /*8cb0*/  HMMA.16816.F32 R16, R144, R28, R16 ;  /* 0x0000001c9010723c */ /* 0x000fe20000001810 */
[----:B------:R-:W-:Y:S01]  /*8cc0*/  FSEL R11, R136, -INF , !P0 ;  /* 0xff800000880b7808 */ /* 0x000fe20004000000 */
[----:B------:R-:W-:Y:S01]  /*8cd0*/  FMUL.FTZ R163, R163, c[0x0][0x2ec] ;  /* 0x0000bb00a3a37a20 */ /* 0x000fe20000410000 */
[----:B------:R-:W-:Y:S01]  /*8ce0*/  IADD3 R26, R10, 0x11, RZ ;  /* 0x000000110a1a7810 */ /* 0x000fe20007ffe0ff */
[----:B------:R-:W-:Y:S01]  /*8cf0*/  MUFU.TANH R168, R160 ;  /* 0x000000a000a87308 */ /* 0x000fe20000002400 */
[----:B------:R-:W-:-:S04]  /*8d00*/  DEPBAR.LE SB0, 0x0 ;  /* 0x000080000000791a */ /* 0x000fc80000000000 */
[----:B------:R-:W-:Y:S03]  /*8d10*/  HMMA.16816.F32 R164, R144, R30, R164 ;  /* 0x0000001e90a4723c */ /* 0x000fe600000018a4 */
[----:B------:R-:W-:Y:S04]  /*8d20*/  MUFU.TANH R170, R161 ;  /* 0x000000a100aa7308 */ /* 0x000fe80000002400 */
[----:B------:R-:W-:Y:S01]  /*8d30*/  FMUL.FTZ R156, R156, c[0x0][0x2ec] ;  /* 0x0000bb009c9c7a20 */ /* 0x000fe20000410000 */
[----:B---3--:R-:W-:Y:S01]  /*8d40*/  HMMA.16816.F32 R152, R140, R12, R152 ;  /* 0x0000000c8c98723c */ /* 0x008fe20000001898 */
[----:B------:R-:W-:Y:S02]  /*8d50*/  FMUL.FTZ R157, R157, c[0x0][0x2ec] ;  /* 0x0000bb009d9d7a20 */ /* 0x000fe40000410000 */
[----:B------:R-:W-:Y:S01]  /*8d60*/  MUFU.TANH R169, R162 ;  /* 0x000000a200a97308 */ /* 0x000fe20000002400 */
[----:B------:R-:W-:-:S02]  /*8d70*/  FMUL.FTZ R159, R159, c[0x0][0x2ec] ;  /* 0x0000bb009f9f7a20 */ /* 0x000fc40000410000 */
[----:B------:R-:W-:Y:S01]  /*8d80*/  FMUL.FTZ R158, R158, c[0x0][0x2ec] ;  /* 0x0000bb009e9e7a20 */ /* 0x000fe20000410000 */
[----:B------:R-:W-:Y:S01]  /*8d90*/  IADD3 R13, R10, 0x8, RZ ;  /* 0x000000080a0d7810 */ /* 0x000fe20007ffe0ff */
[----:B------:R-:W-:Y:S01]  /*8da0*/  HMMA.16816.F32 R148, R140, R14, R148 ;  /* 0x0000000e8c94723c */ /* 0x000fe20000001894 */
[----:B------:R-:W-:Y:S01]  /*8db0*/  FMUL.FTZ R9, R16, c[0x0][0x2ec] ;  /* 0x0000bb0010097a20 */ /* 0x000fe20000410000 */
[----:B------:R-:W-:Y:S01]  /*8dc0*/  IADD3 R12, R10, 0x9, RZ ;  /* 0x000000090a0c7810 */ /* 0x000fe20007ffe0ff */
[----:B------:R-:W-:Y:S01]  /*8dd0*/  FMUL.FTZ R17, R17, c[0x0][0x2ec] ;  /* 0x0000bb0011117a20 */ /* 0x000fe20000410000 */
[C---:B------:R-:W-:Y:S01]  /*8de0*/  ISETP.GE.AND P4, PT, R13.reuse, R211, PT ;  /* 0x000000d30d00720c */ /* 0x040fe20003f86270 */
[----:B------:R-:W-:Y:S01]  /*8df0*/  FMUL.FTZ R18, R18, c[0x0][0x2ec] ;  /* 0x0000bb0012127a20 */ /* 0x000fe20000410000 */
[----:B------:R-:W-:Y:S01]  /*8e00*/  ISETP.GE.AND P5, PT, R13, R207, PT ;  /* 0x000000cf0d00720c */ /* 0x000fe20003fa6270 */
[----:B------:R-:W-:Y:S01]  /*8e10*/  FMUL.FTZ R19, R19, c[0x0][0x2ec] ;  /* 0x0000bb0013137a20 */ /* 0x000fe20000410000 */
[C---:B------:R-:W-:Y:S01]  /*8e20*/  ISETP.GE.AND P6, PT, R12.reuse, R211, PT ;  /* 0x000000d30c00720c */ /* 0x040fe20003fc6270 */
[----:B------:R-:W-:Y:S01]  /*8e30*/  MUFU.TANH R9, R9 ;  /* 0x0000000900097308 */ /* 0x000fe20000002400 */
[----:B------:R-:W-:Y:S01]  /*8e40*/  ISETP.GE.AND P0, PT, R12, R207, PT ;  /* 0x000000cf0c00720c */ /* 0x000fe20003f06270 */
[----:B------:R-:W-:Y:S01]  /*8e50*/  FMUL.FTZ R16, R164, c[0x0][0x2ec] ;  /* 0x0000bb00a4107a20 */ /* 0x000fe20000410000 */
[C---:B------:R-:W-:Y:S01]  /*8e60*/  ISETP.LT.OR P4, PT, R13.reuse, R212, P4 ;  /* 0x000000d40d00720c */ /* 0x040fe20002781670 */
[----:B------:R-:W-:Y:S01]  /*8e70*/  FMUL.FTZ R23, R166, c[0x0][0x2ec] ;  /* 0x0000bb00a6177a20 */ /* 0x000fe20000410000 */
[----:B------:R-:W-:-:S02]  /*8e80*/  ISETP.LT.OR P5, PT, R13, R210, P5 ;  /* 0x000000d20d00720c */ /* 0x000fc40002fa1670 */
[C---:B------:R-:W-:Y:S01]  /*8e90*/  ISETP.LT.OR P6, PT, R12.reuse, R212, P6 ;  /* 0x000000d40c00720c */ /* 0x040fe200037c1670 */
[----:B------:R3:W4:Y:S01]  /*8ea0*/  MUFU.TANH R24, R17 ;  /* 0x0000001100187308 */ /* 0x0007220000002400 */
[----:B------:R-:W-:Y:S01]  /*8eb0*/  ISETP.LT.OR P0, PT, R12, R210, P0 ;  /* 0x000000d20c00720c */ /* 0x000fe20000701670 */
[C---:B--2---:R-:W-:Y:S01]  /*8ec0*/  HMMA.16816.F32 R152, R144.reuse, R4, R152 ;  /* 0x000000049098723c */ /* 0x044fe20000001898 */
[----:B------:R-:W-:Y:S02]  /*8ed0*/  FSEL R14, R20, -INF , !P4 ;  /* 0xff800000140e7808 */ /* 0x000fe40006000000 */
[----:B-1----:R-:W-:Y:S02]  /*8ee0*/  FSEL R15, R22, -INF , !P5 ;  /* 0xff800000160f7808 */ /* 0x002fe40006800000 */
[----:B------:R-:W-:Y:S01]  /*8ef0*/  FSEL R12, R21, -INF , !P6 ;  /* 0xff800000150c7808 */ /* 0x000fe20007000000 */
[----:B------:R1:W-:Y:S01]  /*8f00*/  MUFU.TANH R27, R18 ;  /* 0x00000012001b7308 */ /* 0x0003e20000002400 */
[----:B------:R-:W-:Y:S01]  /*8f10*/  FSEL R13, R8, -INF , !P0 ;  /* 0xff800000080d7808 */ /* 0x000fe20004000000 */
[----:B------:R-:W-:Y:S01]  /*8f20*/  HMMA.16816.F32 R148, R144, R6, R148 ;  /* 0x000000069094723c */ /* 0x000fe20000001894 */
[----:B------:R-:W-:-:S02]  /*8f30*/  ISETP.GE.AND P6, PT, R26, R211, PT ;  /* 0x000000d31a00720c */ /* 0x000fc40003fc6270 */
[C---:B------:R-:W-:Y:S02]  /*8f40*/  ISETP.GE.AND P0, PT, R26.reuse, R207, PT ;  /* 0x000000cf1a00720c */ /* 0x040fe40003f06270 */
[C---:B------:R-:W-:Y:S01]  /*8f50*/  ISETP.LT.OR P6, PT, R26.reuse, R212, P6 ;  /* 0x000000d41a00720c */ /* 0x040fe200037c1670 */
[----:B------:R2:W5:Y:S01]  /*8f60*/  MUFU.TANH R25, R19 ;  /* 0x0000001300197308 */ /* 0x0005620000002400 */
[----:B---3--:R-:W-:Y:S01]  /*8f70*/  FMUL.FTZ R17, R165, c[0x0][0x2ec] ;  /* 0x0000bb00a5117a20 */ /* 0x008fe20000410000 */
[----:B------:R-:W-:Y:S02]  /*8f80*/  ISETP.LT.OR P0, PT, R26, R210, P0 ;  /* 0x000000d21a00720c */ /* 0x000fe40000701670 */
[C---:B------:R-:W-:Y:S02]  /*8f90*/  IADD3 R5, R10.reuse, 0x18, RZ ;  /* 0x000000180a057810 */ /* 0x040fe40007ffe0ff */
[----:B------:R-:W-:Y:S01]  /*8fa0*/  IADD3 R4, R10, 0x19, RZ ;  /* 0x000000190a047810 */ /* 0x000fe20007ffe0ff */
[----:B-1----:R-:W-:Y:S01]  /*8fb0*/  FMUL.FTZ R18, R167, c[0x0][0x2ec] ;  /* 0x0000bb00a7127a20 */ /* 0x002fe20000410000 */
[----:B------:R-:W1:Y:S01]  /*8fc0*/  MUFU.TANH R16, R16 ;  /* 0x0000001000107308 */ /* 0x000e620000002400 */
[----:B----4-:R-:W-:Y:S01]  /*8fd0*/  FSEL R24, R24, -INF , !P6 ;  /* 0xff80000018187808 */ /* 0x010fe20007000000 */
[----:B------:R-:W-:Y:S01]  /*8fe0*/  FMUL.FTZ R8, R152, c[0x0][0x2ec] ;  /* 0x0000bb0098087a20 */ /* 0x000fe20000410000 */
[-C--:B------:R-:W-:Y:S01]  /*8ff0*/  ISETP.GE.AND P6, PT, R4, R211.reuse, PT ;  /* 0x000000d30400720c */ /* 0x080fe20003fc6270 */
[----:B------:R-:W-:Y:S01]  /*9000*/  FMUL.FTZ R152, R153, c[0x0][0x2ec] ;  /* 0x0000bb0099987a20 */ /* 0x000fe20000410000 */
[C---:B------:R-:W-:Y:S01]  /*9010*/  IADD3 R6, R10.reuse, 0x28, RZ ;  /* 0x000000280a067810 */ /* 0x040fe20007ffe0ff */
[----:B------:R-:W-:Y:S01]  /*9020*/  FMUL.FTZ R137, R155, c[0x0][0x2ec] ;  /* 0x0000bb009b897a20 */ /* 0x000fe20000410000 */
[----:B--2---:R-:W-:Y:S01]  /*9030*/  IADD3 R19, R10, 0x10, RZ ;  /* 0x000000100a137810 */ /* 0x004fe20007ffe0ff */
[----:B------:R-:W-:Y:S01]  /*9040*/  MUFU.TANH R17, R17 ;  /* 0x0000001100117308 */ /* 0x000fe20000002400 */
[----:B-----5:R-:W-:Y:S01]  /*9050*/  FSEL R25, R25, -INF , !P0 ;  /* 0xff80000019197808 */ /* 0x020fe20004000000 */
[----:B------:R-:W-:Y:S01]  /*9060*/  FMUL.FTZ R138, R148, c[0x0][0x2ec] ;  /* 0x0000bb00948a7a20 */ /* 0x000fe20000410000 */
[----:B------:R-:W-:Y:S01]  /*9070*/  ISETP.GE.AND P4, PT, R19, R211, PT ;  /* 0x000000d31300720c */ /* 0x000fe20003f86270 */
[----:B------:R-:W-:Y:S01]  /*9080*/  FMUL.FTZ R136, R149, c[0x0][0x2ec] ;  /* 0x0000bb0095887a20 */ /* 0x000fe20000410000 */
[C---:B------:R-:W-:Y:S01]  /*9090*/  ISETP.GE.AND P5, PT, R19.reuse, R207, PT ;  /* 0x000000cf1300720c */ /* 0x040fe20003fa6270 */
[----:B------:R-:W-:Y:S01]  /*90a0*/  FMUL.FTZ R139, R150, c[0x0][0x2ec] ;  /* 0x0000bb00968b7a20 */ /* 0x000fe20000410000 */
[C---:B------:R-:W-:Y:S01]  /*90b0*/  ISETP.LT.OR P4, PT, R19.reuse, R212, P4 ;  /* 0x000000d41300720c */ /* 0x040fe20002781670 */
[----:B------:R-:W2:Y:S01]  /*90c0*/  MUFU.TANH R23, R23 ;  /* 0x0000001700177308 */ /* 0x000ea20000002400 */
[----:B------:R-:W-:Y:S01]  /*90d0*/  ISETP.LT.OR P5, PT, R19, R210, P5 ;  /* 0x000000d21300720c */ /* 0x000fe20002fa1670 */
[----:B------:R-:W-:Y:S01]  /*90e0*/  FMUL.FTZ R149, R151, c[0x0][0x2ec] ;  /* 0x0000bb0097957a20 */ /* 0x000fe20000410000 */
[----:B------:R-:W-:-:S02]  /*90f0*/  FSEL R26, R9, -INF , !P4 ;  /* 0xff800000091a7808 */ /* 0x000fc40006000000 */
[----:B------:R-:W-:Y:S02]  /*9100*/  FSEL R27, R27, -INF , !P5 ;  /* 0xff8000001b1b7808 */ /* 0x000fe40006800000 */
[C---:B------:R-:W-:Y:S01]  /*9110*/  ISETP.GE.AND P4, PT, R5.reuse, R211, PT ;  /* 0x000000d30500720c */ /* 0x040fe20003f86270 */
[----:B------:R-:W3:Y:S01]  /*9120*/  MUFU.TANH R18, R18 ;  /* 0x0000001200127308 */ /* 0x000ee20000002400 */
[CC--:B------:R-:W-:Y:S02]  /*9130*/  ISETP.GE.AND P5, PT, R5.reuse, R207.reuse, PT ;  /* 0x000000cf0500720c */ /* 0x0c0fe40003fa6270 */
[C---:B------:R-:W-:Y:S02]  /*9140*/  ISETP.GE.AND P0, PT, R4.reuse, R207, PT ;  /* 0x000000cf0400720c */ /* 0x040fe40003f06270 */
[C---:B------:R-:W-:Y:S02]  /*9150*/  ISETP.LT.OR P4, PT, R5.reuse, R212, P4 ;  /* 0x000000d40500720c */ /* 0x040fe40002781670 */
[----:B------:R-:W-:Y:S01]  /*9160*/  ISETP.LT.OR P5, PT, R5, R210, P5 ;  /* 0x000000d20500720c */ /* 0x000fe20002fa1670 */
[----:B------:R-:W4:Y:S01]  /*9170*/  MUFU.TANH R167, R163 ;  /* 0x000000a300a77308 */ /* 0x000f220000002400 */
[----:B------:R-:W-:-:S02]  /*9180*/  ISETP.LT.OR P6, PT, R4, R212, P6 ;  /* 0x000000d40400720c */ /* 0x000fc400037c1670 */
[----:B------:R-:W-:Y:S02]  /*9190*/  ISETP.LT.OR P0, PT, R4, R210, P0 ;  /* 0x000000d20400720c */ /* 0x000fe40000701670 */
[C---:B------:R-:W-:Y:S02]  /*91a0*/  IADD3 R4, R10.reuse, 0x20, RZ ;  /* 0x000000200a047810 */ /* 0x040fe40007ffe0ff */
[----:B------:R-:W-:Y:S01]  /*91b0*/  IADD3 R5, R10, 0x21, RZ ;  /* 0x000000210a057810 */ /* 0x000fe20007ffe0ff */
[----:B------:R-:W5:Y:S01]  /*91c0*/  MUFU.TANH R166, R156 ;  /* 0x0000009c00a67308 */ /* 0x000f620000002400 */
[----:B-1----:R-:W-:Y:S02]  /*91d0*/  FSEL R22, R16, -INF , !P4 ;  /* 0xff80000010167808 */ /* 0x002fe40006000000 */
[----:B--2---:R-:W-:Y:S02]  /*91e0*/  FSEL R23, R23, -INF , !P5 ;  /* 0xff80000017177808 */ /* 0x004fe40006800000 */
[----:B------:R-:W-:-:S02]  /*91f0*/  FSEL R20, R17, -INF , !P6 ;  /* 0xff80000011147808 */ /* 0x000fc40007000000 */
[----:B---3--:R-:W-:Y:S01]  /*9200*/  FSEL R21, R18, -INF , !P0 ;  /* 0xff80000012157808 */ /* 0x008fe20004000000 */
[----:B------:R-:W1:Y:S01]  /*9210*/  MUFU.TANH R164, R157 ;  /* 0x0000009d00a47308 */ /* 0x000e620000002400 */
[C---:B------:R-:W-:Y:S02]  /*9220*/  ISETP.GE.AND P4, PT, R4.reuse, R211, PT ;  /* 0x000000d30400720c */ /* 0x040fe40003f86270 */
[C---:B------:R-:W-:Y:S02]  /*9230*/  ISETP.GE.AND P5, PT, R4.reuse, R207, PT ;  /* 0x000000cf0400720c */ /* 0x040fe40003fa6270 */
[C---:B------:R-:W-:Y:S02]  /*9240*/  ISETP.GE.AND P6, PT, R5.reuse, R211, PT ;  /* 0x000000d30500720c */ /* 0x040fe40003fc6270 */
[----:B------:R-:W-:Y:S01]  /*9250*/  ISETP.GE.AND P0, PT, R5, R207, PT ;  /* 0x000000cf0500720c */ /* 0x000fe20003f06270 */
[----:B------:R-:W2:Y:S01]  /*9260*/  MUFU.TANH R163, R159 ;  /* 0x0000009f00a37308 */ /* 0x000ea20000002400 */
[----:B------:R-:W-:-:S02]  /*9270*/  ISETP.LT.OR P4, PT, R4, R212, P4 ;  /* 0x000000d40400720c */ /* 0x000fc40002781670 */
[----:B------:R-:W-:Y:S02]  /*9280*/  ISETP.LT.OR P5, PT, R4, R210, P5 ;  /* 0x000000d20400720c */ /* 0x000fe40002fa1670 */
[C---:B------:R-:W-:Y:S02]  /*9290*/  ISETP.LT.OR P6, PT, R5.reuse, R212, P6 ;  /* 0x000000d40500720c */ /* 0x040fe400037c1670 */
[----:B------:R-:W-:Y:S01]  /*92a0*/  ISETP.LT.OR P0, PT, R5, R210, P0 ;  /* 0x000000d20500720c */ /* 0x000fe20000701670 */
[----:B------:R-:W3:Y:S01]  /*92b0*/  MUFU.TANH R4, R8 ;  /* 0x0000000800047308 */ /* 0x000ee20000002400 */
[----:B------:R-:W-:Y:S01]  /*92c0*/  IADD3 R7, R10, 0x29, RZ ;  /* 0x000000290a077810 */ /* 0x000fe20007ffe0ff */
[----:B------:R-:W-:Y:S01]  /*92d0*/  FMUL.FTZ R5, R154, c[0x0][0x2ec] ;  /* 0x0000bb009a057a20 */ /* 0x000fe20000410000 */
[----:B------:R-:W-:Y:S02]  /*92e0*/  FSEL R168, R168, -INF , !P4 ;  /* 0xff800000a8a87808 */ /* 0x000fe40006000000 */
[----:B------:R-:W-:-:S02]  /*92f0*/  FSEL R169, R169, -INF , !P5 ;  /* 0xff800000a9a97808 */ /* 0x000fc40006800000 */
[----:B------:R-:W-:Y:S01]  /*9300*/  FSEL R170, R170, -INF , !P6 ;  /* 0xff800000aaaa7808 */ /* 0x000fe20007000000 */
[----:B------:R-:W1:Y:S01]  /*9310*/  MUFU.TANH R165, R158 ;  /* 0x0000009e00a57308 */ /* 0x000e620000002400 */
[----:B----4-:R-:W-:Y:S02]  /*9320*/  FSEL R167, R167, -INF , !P0 ;  /* 0xff800000a7a77808 */ /* 0x010fe40004000000 */
[C---:B------:R-:W-:Y:S02]  /*9330*/  ISETP.GE.AND P4, PT, R6.reuse, R211, PT ;  /* 0x000000d30600720c */ /* 0x040fe40003f86270 */
[----:B------:R-:W-:Y:S02]  /*9340*/  ISETP.GE.AND P5, PT, R6, R207, PT ;  /* 0x000000cf0600720c */ /* 0x000fe40003fa6270 */
[C---:B------:R-:W-:Y:S01]  /*9350*/  ISETP.GE.AND P6, PT, R7.reuse, R211, PT ;  /* 0x000000d30700720c */ /* 0x040fe20003fc6270 */
[----:B------:R-:W4:Y:S01]  /*9360*/  MUFU.TANH R138, R138 ;  /* 0x0000008a008a7308 */ /* 0x000f220000002400 */
[----:B------:R-:W-:-:S02]  /*9370*/  ISETP.GE.AND P0, PT, R7, R207, PT ;  /* 0x000000cf0700720c */ /* 0x000fc40003f06270 */
[C---:B------:R-:W-:Y:S02]  /*9380*/  ISETP.LT.OR P4, PT, R6.reuse, R212, P4 ;  /* 0x000000d40600720c */ /* 0x040fe40002781670 */
[----:B------:R-:W-:Y:S02]  /*9390*/  ISETP.LT.OR P5, PT, R6, R210, P5 ;  /* 0x000000d20600720c */ /* 0x000fe40002fa1670 */
[C---:B------:R-:W-:Y:S01]  /*93a0*/  ISETP.LT.OR P6, PT, R7.reuse, R212, P6 ;  /* 0x000000d40700720c */ /* 0x040fe200037c1670 */
[----:B------:R-:W-:Y:S01]  /*93b0*/  MUFU.TANH R152, R152 ;  /* 0x0000009800987308 */ /* 0x000fe20000002400 */
[----:B------:R-:W-:Y:S02]  /*93c0*/  ISETP.LT.OR P0, PT, R7, R210, P0 ;  /* 0x000000d20700720c */ /* 0x000fe40000701670 */
[C---:B------:R-:W-:Y:S02]  /*93d0*/  IADD3 R7, R10.reuse, 0x30, RZ ;  /* 0x000000300a077810 */ /* 0x040fe40007ffe0ff */
[----:B------:R-:W-:-:S02]  /*93e0*/  IADD3 R6, R10, 0x31, RZ ;  /* 0x000000310a067810 */ /* 0x000fc40007ffe0ff */
[----:B-----5:R-:W-:Y:S01]  /*93f0*/  FSEL R166, R166, -INF , !P4 ;  /* 0xff800000a6a67808 */ /* 0x020fe20006000000 */
[----:B------:R-:W5:Y:S01]  /*9400*/  MUFU.TANH R5, R5 ;  /* 0x0000000500057308 */ /* 0x000f620000002400 */
[----:B-1----:R-:W-:Y:S02]  /*9410*/  FSEL R164, R164, -INF , !P6 ;  /* 0xff800000a4a47808 */ /* 0x002fe40007000000 */
[----:B--2---:R-:W-:Y:S02]  /*9420*/  FSEL R163, R163, -INF , !P0 ;  /* 0xff800000a3a37808 */ /* 0x004fe40004000000 */
[-C--:B------:R-:W-:Y:S02]  /*9430*/  ISETP.GE.AND P4, PT, R7, R211.reuse, PT ;  /* 0x000000d30700720c */ /* 0x080fe40003f86270 */
[C---:B------:R-:W-:Y:S01]  /*9440*/  ISETP.GE.AND P6, PT, R6.reuse, R211, PT ;  /* 0x000000d30600720c */ /* 0x040fe20003fc6270 */
[----:B------:R-:W1:Y:S01]  /*9450*/  MUFU.TANH R137, R137 ;  /* 0x0000008900897308 */ /* 0x000e620000002400 */
[----:B------:R-:W-:Y:S01]  /*9460*/  BAR.SYNC.DEFER_BLOCKING 0x0 ;  /* 0x0000000000007b1d */ /* 0x000fe20000010000 */
[----:B------:R-:W-:-:S02]  /*9470*/  ISETP.GE.AND P0, PT, R6, R207, PT ;  /* 0x000000cf0600720c */ /* 0x000fc40003f06270 */
[-C--:B------:R-:W-:Y:S02]  /*9480*/  ISETP.LT.OR P4, PT, R7, R212.reuse, P4 ;  /* 0x000000d40700720c */ /* 0x080fe40002781670 */
[C---:B------:R-:W-:Y:S02]  /*9490*/  ISETP.LT.OR P6, PT, R6.reuse, R212, P6 ;  /* 0x000000d40600720c */ /* 0x040fe400037c1670 */
[----:B------:R-:W-:Y:S01]  /*94a0*/  ISETP.LT.OR P0, PT, R6, R210, P0 ;  /* 0x000000d20600720c */ /* 0x000fe20000701670 */
[----:B------:R-:W-:Y:S01]  /*94b0*/  MUFU.TANH R136, R136 ;  /* 0x0000008800887308 */ /* 0x000fe20000002400 */
[----:B------:R-:W-:Y:S02]  /*94c0*/  IADD3 R6, R10, 0x38, RZ ;  /* 0x000000380a067810 */ /* 0x000fe40007ffe0ff */
[----:B---3--:R-:W-:Y:S02]  /*94d0*/  FSEL R154, R4, -INF , !P4 ;  /* 0xff800000049a7808 */ /* 0x008fe40006000000 */
[----:B------:R-:W-:-:S02]  /*94e0*/  ISETP.GE.AND P4, PT, R6, R211, PT ;  /* 0x000000d30600720c */ /* 0x000fc40003f86270 */
[----:B------:R-:W-:Y:S01]  /*94f0*/  FSEL R165, R165, -INF , !P5 ;  /* 0xff800000a5a57808 */ /* 0x000fe20006800000 */
[----:B------:R-:W2:Y:S01]  /*9500*/  MUFU.TANH R139, R139 ;  /* 0x0000008b008b7308 */ /* 0x000ea20000002400 */
[----:B------:R-:W-:Y:S02]  /*9510*/  ISETP.LT.OR P4, PT, R6, R212, P4 ;  /* 0x000000d40600720c */ /* 0x000fe40002781670 */
[C---:B------:R-:W-:Y:S02]  /*9520*/  ISETP.GE.AND P5, PT, R7.reuse, R207, PT ;  /* 0x000000cf0700720c */ /* 0x040fe40003fa6270 */
[----:B----4-:R-:W-:Y:S02]  /*9530*/  FSEL R138, R138, -INF , !P4 ;  /* 0xff8000008a8a7808 */ /* 0x010fe40006000000 */
[----:B------:R-:W-:Y:S01]  /*9540*/  PLOP3.LUT P4, PT, PT, PT, UP0, 0x80, 0x0 ;  /* 0x000000000000781c */ /* 0x000fe20003f8f008 */
[----:B------:R-:W3:Y:S01]  /*9550*/  MUFU.TANH R149, R149 ;  /* 0x0000009500957308 */ /* 0x000ee20000002400 */
[----:B------:R-:W-:-:S02]  /*9560*/  ISETP.LT.OR P5, PT, R7, R210, P5 ;  /* 0x000000d20700720c */ /* 0x000fc40002fa1670 */
[----:B------:R-:W-:Y:S02]  /*9570*/  IADD3 R10, R10, 0x39, RZ ;  /* 0x000000390a0a7810 */ /* 0x000fe40007ffe0ff */
[----:B-----5:R-:W-:Y:S02]  /*9580*/  FSEL R151, R5, -INF , !P5 ;  /* 0xff80000005977808 */ /* 0x020fe40006800000 */
[----:B------:R-:W-:Y:S02]  /*9590*/  FSEL R152, R152, -INF , !P6 ;  /* 0xff80000098987808 */ /* 0x000fe40007000000 */
[----:B-1----:R-:W-:Y:S02]  /*95a0*/  FSEL R137, R137, -INF , !P0 ;  /* 0xff80000089897808 */ /* 0x002fe40004000000 */
[----:B------:R-:W-:Y:S02]  /*95b0*/  ISETP.GE.AND P5, PT, R6, R207, PT ;  /* 0x000000cf0600720c */ /* 0x000fe40003fa6270 */
[----:B------:R-:W-:-:S02]  /*95c0*/  ISETP.GE.AND P6, PT, R10, R211, PT ;  /* 0x000000d30a00720c */ /* 0x000fc40003fc6270 */
[----:B------:R-:W-:Y:S02]  /*95d0*/  ISETP.GE.AND P0, PT, R10, R207, PT ;  /* 0x000000cf0a00720c */ /* 0x000fe40003f06270 */
[----:B------:R-:W-:Y:S02]  /*95e0*/  ISETP.LT.OR P5, PT, R6, R210, P5 ;  /* 0x000000d20600720c */ /* 0x000fe40002fa1670 */
[C---:B------:R-:W-:Y:S02]  /*95f0*/  ISETP.LT.OR P6, PT, R10.reuse, R212, P6 ;  /* 0x000000d40a00720c */ /* 0x040fe400037c1670 */
[----:B------:R-:W-:Y:S02]  /*9600*/  ISETP.LT.OR P0, PT, R10, R210, P0 ;  /* 0x000000d20a00720c */ /* 0x000fe40000701670 */
[----:B--2---:R-:W-:Y:S02]  /*9610*/  FSEL R139, R139, -INF , !P5 ;  /* 0xff8000008b8b7808 */ /* 0x004fe40006800000 */
[----:B------:R-:W-:-:S02]  /*9620*/  FSEL R136, R136, -INF , !P6 ;  /* 0xff80000088887808 */ /* 0x000fc40007000000 */
[----:B---3--:R-:W-:Y:S01]  /*9630*/  FSEL R149, R149, -INF , !P0 ;  /* 0xff80000095957808 */ /* 0x008fe20004000000 */
        /* <DEDUP_REMOVED lines=73> */
.L_x_2078:
[----:B------:R-:W-:Y:S02]  /*9ad0*/  ULDC UR10, c[0x0][0x198] ;  /* 0x00006600000a7ab9 */ /* 0x000fe40000000800 */
[----:B------:R-:W-:-:S04]  /*9ae0*/  ULEA UR10, -UR10, URZ, 0x6 ;  /* 0x0000003f0a0a7291 */ /* 0x000fc8000f8e313f */
[----:B------:R-:W-:Y:S02]  /*9af0*/  USHF.R.S32.HI UR8, URZ, 0x1f, UR10 ;  /* 0x0000001f3f087899 */ /* 0x000fe4000801140a */
.L_x_2079:
[----:B------:R-:W-:Y:S01]  /*9b00*/  IMAD.U32 R35, RZ, RZ, UR10 ;  /* 0x0000000aff237e24 */ /* 0x000fe2000f8e00ff */
[C---:B------:R-:W-:Y:S01]  /*9b10*/  @!P2 IADD3 R9, P5, R134.reuse, UR10, RZ ;  /* 0x0000000a8609ac10 */ /* 0x040fe2000ffbe0ff */
[----:B------:R-:W-:Y:S01]  /*9b20*/  IMAD.U32 R5, RZ, RZ, UR10 ;  /* 0x0000000aff057e24 */ /* 0x000fe2000f8e00ff */
[----:B------:R-:W-:Y:S01]  /*9b30*/  @!P1 IADD3 R7, P0, R134, UR10, RZ ;  /* 0x0000000a86079c10 */ /* 0x000fe2000ff1e0ff */
[----:B------:R-:W-:Y:S01]  /*9b40*/  IMAD.U32 R6, RZ, RZ, UR8 ;  /* 0x00000008ff067e24 */ /* 0x000fe2000f8e00ff */
[-C--:B------:R-:W-:Y:S01]  /*9b50*/  @!P3 LEA R34, P6, R35, R216.reuse, 0x1 ;  /* 0x000000d82322b211 */ /* 0x080fe200078c08ff */
[----:B------:R-:W-:Y:S01]  /*9b60*/  IMAD.U32 R8, RZ, RZ, UR20 ;  /* 0x00000014ff087e24 */ /* 0x000fe2000f8e00ff */
[----:B------:R-:W-:Y:S01]  /*9b70*/  @!P2 IADD3.X R4, R133, UR8, RZ, P5, !PT ;  /* 0x000000088504ac10 */ /* 0x000fe2000affe4ff */
[----:B------:R-:W-:Y:S01]  /*9b80*/  UIADD3 UR5, UP1, UP0, UR21, UR10, UR21 ;  /* 0x0000000a15057290 */ /* 0x000fe2000f83e015 */
[----:B------:R-:W-:Y:S01]  /*9b90*/  @!P3 LEA.HI.X R35, R5, R215, R6, 0x1, P6 ;  /* 0x000000d70523b211 */ /* 0x000fe200030f0c06 */
[----:B------:R-:W-:Y:S01]  /*9ba0*/  IMAD.U32 R5, RZ, RZ, UR21 ;  /* 0x00000015ff057e24 */ /* 0x000fe2000f8e00ff */
[----:B------:R-:W-:Y:S01]  /*9bb0*/  @!P2 LEA R32, P5, R9, c[0x0][0x168], 0x1 ;  /* 0x00005a000920aa11 */ /* 0x000fe200078a08ff */
[----:B------:R-:W-:Y:S01]  /*9bc0*/  UIADD3.X UR4, UR20, UR8, UR20, UP1, UP0 ;  /* 0x0000000814047290 */ /* 0x000fe20008fe0414 */
[----:B------:R-:W-:Y:S01]  /*9bd0*/  @!P1 IADD3.X R6, R133, UR8, RZ, P0, !PT ;  /* 0x0000000885069c10 */ /* 0x000fe200087fe4ff */
[----:B------:R-:W-:Y:S01]  /*9be0*/  IMAD.U32 R17, RZ, RZ, UR5 ;  /* 0x00000005ff117e24 */ /* 0x000fe2000f8e00ff */
[----:B------:R-:W-:Y:S01]  /*9bf0*/  @!P2 LEA.HI.X R33, R9, c[0x0][0x16c], R4, 0x1, P5 ;  /* 0x00005b000921aa11 */ /* 0x000fe200028f0c04 */
[----:B------:R-:W-:Y:S01]  /*9c00*/  IMAD.U32 R4, RZ, RZ, UR20 ;  /* 0x00000014ff047e24 */ /* 0x000fe2000f8e00ff */
[----:B------:R-:W-:Y:S01]  /*9c10*/  @!P1 LEA R18, P0, R7, c[0x0][0x168], 0x1 ;  /* 0x00005a0007129a11 */ /* 0x000fe200078008ff */
[----:B------:R-:W-:Y:S01]  /*9c20*/  IMAD.U32 R9, RZ, RZ, UR21 ;  /* 0x00000015ff097e24 */ /* 0x000fe2000f8e00ff */
[----:B------:R-:W-:Y:S01]  /*9c30*/  @!P3 IADD3 R5, P5, R5, UR10, RZ ;  /* 0x0000000a0505bc10 */ /* 0x000fe2000ffbe0ff */
[----:B------:R1:W-:Y:S01]  /*9c40*/  @P3 STS.128 [R206+0x6000], RZ ;  /* 0x006000ffce003388 */ /* 0x0003e20000000c00 */
[----:B------:R-:W-:Y:S01]  /*9c50*/  @!P1 LEA.HI.X R19, R7, c[0x0][0x16c], R6, 0x1, P0 ;  /* 0x00005b0007139a11 */ /* 0x000fe200000f0c06 */
[----:B------:R-:W-:Y:S01]  /*9c60*/  IMAD.U32 R7, RZ, RZ, UR21 ;  /* 0x00000015ff077e24 */ /* 0x000fe2000f8e00ff */
[----:B------:R-:W-:Y:S01]  /*9c70*/  @!P3 IADD3.X R4, R4, UR8, RZ, P5, !PT ;  /* 0x000000080404bc10 */ /* 0x000fe2000affe4ff */
[----:B------:R-:W-:Y:S01]  /*9c80*/  IMAD.U32 R6, RZ, RZ, UR20 ;  /* 0x00000014ff067e24 */ /* 0x000fe2000f8e00ff */
[C---:B------:R-:W-:Y:S01]  /*9c90*/  @!P2 IADD3 R9, P5, P0, R134.reuse, UR10, R9 ;  /* 0x0000000a8609ac10 */ /* 0x040fe2000f8be009 */
[----:B------:R-:W-:Y:S01]  /*9ca0*/  @!PT LDS RZ, [RZ] ;  /* 0x00000000fffff984 */ /* 0x000fe20000000800 */
[----:B------:R-:W-:Y:S01]  /*9cb0*/  @!PT LDS RZ, [RZ] ;  /* 0x00000000fffff984 */ /* 0x000fe20000000800 */
[----:B------:R-:W-:Y:S01]  /*9cc0*/  @!PT LDS RZ, [RZ] ;  /* 0x00000000fffff984 */ /* 0x000fe20000000800 */
[----:B------:R1:W-:Y:S01]  /*9cd0*/  @!P3 LDGSTS.E.BYPASS.LTC128B.128 [R206+0x6000], [R34.64] ;  /* 0x0600000022cebfae */ /* 0x0003e2000b901d46 */
[----:B------:R-:W-:Y:S01]  /*9ce0*/  @!P3 LEA R30, P6, R5, R216, 0x1 ;  /* 0x000000d8051eb211 */ /* 0x000fe200078c08ff */
[----:B------:R-:W-:Y:S01]  /*9cf0*/  BSSY B0, `(.L_x_2080) ;  /* 0x000005c000007945 */ /* 0x000fe20003800000 */
[----:B------:R-:W-:Y:S01]  /*9d00*/  @!P2 IADD3.X R8, R133, UR8, R8, P5, P0 ;  /* 0x000000088508ac10 */ /* 0x000fe2000afe0408 */
[----:B------:R1:W-:Y:S01]  /*9d10*/  @P2 STS.128 [R206+0x8000], RZ ;  /* 0x008000ffce002388 */ /* 0x0003e20000000c00 */
[----:B------:R-:W-:-:S02]  /*9d20*/  @!P1 IADD3 R7, P5, P0, R134, UR10, R7 ;  /* 0x0000000a86079c10 */ /* 0x000fc4000f8be007 */
[----:B------:R-:W-:Y:S01]  /*9d30*/  @!P3 LEA.HI.X R31, R5, R215, R4, 0x1, P6 ;  /* 0x000000d7051fb211 */ /* 0x000fe200030f0c04 */
[----:B------:R-:W-:Y:S01]  /*9d40*/  IMAD.U32 R5, RZ, RZ, UR5 ;  /* 0x00000005ff057e24 */ /* 0x000fe2000f8e00ff */
[----:B------:R-:W-:Y:S01]  /*9d50*/  @!P1 IADD3.X R6, R133, UR8, R6, P5, P0 ;  /* 0x0000000885069c10 */ /* 0x000fe2000afe0406 */
[----:B------:R-:W-:Y:S01]  /*9d60*/  IMAD.U32 R4, RZ, RZ, UR4 ;  /* 0x00000004ff047e24 */ /* 0x000fe2000f8e00ff */
[----:B------:R-:W-:Y:S01]  /*9d70*/  @!P1 LEA R16, P0, R7, c[0x0][0x168], 0x1 ;  /* 0x00005a0007109a11 */ /* 0x000fe200078008ff */
[----:B------:R-:W-:Y:S01]  /*9d80*/  @!PT LDS RZ, [RZ] ;  /* 0x00000000fffff984 */ /* 0x000fe20000000800 */
[----:B------:R-:W-:Y:S01]  /*9d90*/  @!PT LDS RZ, [RZ] ;  /* 0x00000000fffff984 */ /* 0x000fe20000000800 */
[----:B------:R-:W-:Y:S01]  /*9da0*/  @!PT LDS RZ, [RZ] ;  /* 0x00000000fffff984 */ /* 0x000fe20000000800 */
[----:B------:R1:W-:Y:S01]  /*9db0*/  @!P2 LDGSTS.E.BYPASS.LTC128B.128 [R206+0x8000], [R32.64+0x80] ;  /* 0x0800008020ceafae */ /* 0x0003e2000b901d46 */
[----:B------:R-:W-:Y:S02]  /*9dc0*/  @!P3 LEA R140, P5, R17, R216, 0x1 ;  /* 0x000000d8118cb211 */ /* 0x000fe400078a08ff */
[----:B------:R-:W-:Y:S01]  /*9dd0*/  @!P1 LEA.HI.X R17, R7, c[0x0][0x16c], R6, 0x1, P0 ;  /* 0x00005b0007119a11 */ /* 0x000fe200000f0c06 */
[----:B------:R1:W-:Y:S01]  /*9de0*/  @P1 STS.128 [R206+0xa000], RZ ;  /* 0x00a000ffce001388 */ /* 0x0003e20000000c00 */
[----:B------:R-:W-:-:S02]  /*9df0*/  @!P2 IADD3 R6, P0, R134, UR5, RZ ;  /* 0x000000058606ac10 */ /* 0x000fc4000ff1e0ff */
[----:B------:R-:W-:Y:S01]  /*9e00*/  @!P3 LEA.HI.X R141, R5, R215, R4, 0x1, P5 ;  /* 0x000000d7058db211 */ /* 0x000fe200028f0c04 */
[----:B------:R-:W-:Y:S01]  /*9e10*/  @!PT LDS RZ, [RZ] ;  /* 0x00000000fffff984 */ /* 0x000fe20000000800 */
[----:B------:R-:W-:Y:S01]  /*9e20*/  @!PT LDS RZ, [RZ] ;  /* 0x00000000fffff984 */ /* 0x000fe20000000800 */
[----:B------:R-:W-:Y:S01]  /*9e30*/  @!PT LDS RZ, [RZ] ;  /* 0x00000000fffff984 */ /* 0x000fe20000000800 */
[----:B------:R1:W-:Y:S01]  /*9e40*/  @!P1 LDGSTS.E.BYPASS.LTC128B.128 [R206+0xa000], [R18.64+0x100] ;  /* 0x0a00010012ce9fae */ /* 0x0003e2000b901d46 */
[----:B------:R-:W-:Y:S01]  /*9e50*/  @!P1 IADD3 R5, P5, R134, UR5, RZ ;  /* 0x0000000586059c10 */ /* 0x000fe2000ffbe0ff */
[----:B------:R-:W-:Y:S01]  /*9e60*/  UIADD3 UR5, UP0, UR21, UR5, URZ ;  /* 0x0000000515057290 */ /* 0x000fe2000ff1e03f */
[----:B------:R-:W-:Y:S01]  /*9e70*/  @!P2 LEA R28, P6, R9, c[0x0][0x168], 0x1 ;  /* 0x00005a00091caa11 */ /* 0x000fe200078c08ff */
[----:B------:R1:W-:Y:S01]  /*9e80*/  @P3 STS.128 [R206+0x6800], RZ ;  /* 0x006800ffce003388 */ /* 0x0003e20000000c00 */
[C---:B------:R-:W-:Y:S02]  /*9e90*/  @!P2 IADD3.X R7, R133.reuse, UR4, RZ, P0, !PT ;  /* 0x000000048507ac10 */ /* 0x040fe400087fe4ff */
[C---:B------:R-:W-:Y:S01]  /*9ea0*/  @!P2 LEA R144, P0, R6.reuse, c[0x0][0x168], 0x1 ;  /* 0x00005a000690aa11 */ /* 0x040fe200078008ff */
[----:B------:R-:W-:Y:S01]  /*9eb0*/  @!PT LDS RZ, [RZ] ;  /* 0x00000000fffff984 */ /* 0x000fe20000000800 */
[----:B------:R-:W-:Y:S01]  /*9ec0*/  @!PT LDS RZ, [RZ] ;  /* 0x00000000fffff984 */ /* 0x000fe20000000800 */
[----:B------:R-:W-:Y:S01]  /*9ed0*/  @!PT LDS RZ, [RZ] ;  /* 0x00000000fffff984 */ /* 0x000fe20000000800 */
[----:B------:R1:W-:Y:S01]  /*9ee0*/  @!P3 LDGSTS.E.BYPASS.LTC128B.128 [R206+0x6800], [R30.64] ;  /* 0x068000001ecebfae */ /* 0x0003e2000b901d46 */
[----:B------:R-:W-:Y:S01]  /*9ef0*/  @!P1 IADD3.X R4, R133, UR4, RZ, P5, !PT ;  /* 0x0000000485049c10 */ /* 0x000fe2000affe4ff */
[----:B------:R-:W-:Y:S01]  /*9f00*/  UIADD3.X UR4, UR20, UR4, URZ, UP0, !UPT ;  /* 0x0000000414047290 */ /* 0x000fe200087fe43f */
[----:B------:R-:W-:Y:S01]  /*9f10*/  @!P2 LEA.HI.X R29, R9, c[0x0][0x16c], R8, 0x1, P6 ;  /* 0x00005b00091daa11 */ /* 0x000fe200030f0c08 */
[----:B------:R-:W-:Y:S01]  /*9f20*/  IMAD.U32 R9, RZ, RZ, UR5 ;  /* 0x00000005ff097e24 */ /* 0x000fe2000f8e00ff */
[----:B------:R-:W-:Y:S01]  /*9f30*/  @!P1 LEA R142, P5, R5, c[0x0][0x168], 0x1 ;  /* 0x00005a00058e9a11 */ /* 0x000fe200078a08ff */
[----:B------:R1:W-:Y:S01]  /*9f40*/  @P2 STS.128 [R206+0x8800], RZ ;  /* 0x008800ffce002388 */ /* 0x0003e20000000c00 */
[----:B------:R-:W-:-:S02]  /*9f50*/  @!P2 LEA.HI.X R145, R6, c[0x0][0x16c], R7, 0x1, P0 ;  /* 0x00005b000691aa11 */ /* 0x000fc400000f0c07 */
[----:B------:R-:W-:Y:S01]  /*9f60*/  @!P2 IADD3 R7, P0, R134, UR5, RZ ;  /* 0x000000058607ac10 */ /* 0x000fe2000ff1e0ff */
[----:B------:R-:W-:Y:S01]  /*9f70*/  @!PT LDS RZ, [RZ] ;  /* 0x00000000fffff984 */ /* 0x000fe20000000800 */
[----:B------:R-:W-:Y:S01]  /*9f80*/  @!PT LDS RZ, [RZ] ;  /* 0x00000000fffff984 */ /* 0x000fe20000000800 */
[----:B------:R-:W-:Y:S01]  /*9f90*/  @!PT LDS RZ, [RZ] ;  /* 0x00000000fffff984 */ /* 0x000fe20000000800 */
[----:B------:R1:W-:Y:S01]  /*9fa0*/  @!P2 LDGSTS.E.BYPASS.LTC128B.128 [R206+0x8800], [R28.64+0x80] ;  /* 0x088000801cceafae */ /* 0x0003e2000b901d46 */
[----:B------:R-:W-:Y:S01]  /*9fb0*/  @!P1 LEA.HI.X R143, R5, c[0x0][0x16c], R4, 0x1, P5 ;  /* 0x00005b00058f9a11 */ /* 0x000fe200028f0c04 */
[----:B------:R-:W-:Y:S01]  /*9fc0*/  IMAD.U32 R5, RZ, RZ, UR5 ;  /* 0x00000005ff057e24 */ /* 0x000fe2000f8e00ff */
[----:B------:R-:W-:Y:S01]  /*9fd0*/  @!P3 LEA R146, P5, R9, R216, 0x1 ;  /* 0x000000d80992b211 */ /* 0x000fe200078a08ff */
[----:B------:R-:W-:Y:S01]  /*9fe0*/  IMAD.U32 R4, RZ, RZ, UR4 ;  /* 0x00000004ff047e24 */ /* 0x000fe2000f8e00ff */
[----:B------:R1:W-:Y:S01]  /*9ff0*/  @P1 STS.128 [R206+0xa800], RZ ;  /* 0x00a800ffce001388 */ /* 0x0003e20000000c00 */
[----:B------:R-:W-:Y:S02]  /*a000*/  @!P2 IADD3.X R6, R133, UR4, RZ, P0, !PT ;  /* 0x000000048506ac10 */ /* 0x000fe400087fe4ff */
[----:B------:R-:W-:Y:S01]  /*a010*/  @!P2 LEA R8, P0, R7, c[0x0][0x168], 0x1 ;  /* 0x00005a000708aa11 */ /* 0x000fe200078008ff */
[----:B------:R-:W-:Y:S01]  /*a020*/  @!PT LDS RZ, [RZ] ;  /* 0x00000000fffff984 */ /* 0x000fe20000000800 */
[----:B------:R-:W-:Y:S01]  /*a030*/  @!PT LDS RZ, [RZ] ;  /* 0x00000000fffff984 */ /* 0x000fe20000000800 */
[----:B------:R-:W-:Y:S01]  /*a040*/  @!PT LDS RZ, [RZ] ;  /* 0x00000000fffff984 */ /* 0x000fe20000000800 */
[----:B------:R1:W-:Y:S01]  /*a050*/  @!P1 LDGSTS.E.BYPASS.LTC128B.128 [R206+0xa800], [R16.64+0x100] ;  /* 0x0a80010010ce9fae */ /* 0x0003e2000b901d46 */
[----:B------:R-:W-:-:S02]  /*a060*/  @!P3 LEA.HI.X R147, R5, R215, R4, 0x1, P5 ;  /* 0x000000d70593b211 */ /* 0x000fc400028f0c04 */
        /* <DEDUP_REMOVED lines=36> */
.L_x_2081:
[----:B------:R-:W-:Y:S05]  /*a2b0*/  BSYNC B0 ;  /* 0x0000000000007941 */ /* 0x000fea0003800000 */
.L_x_2080:
[----:B------:R-:W0:Y:S01]  /*a2c0*/  LDGDEPBAR ;  /* 0x00000000000079af */ /* 0x000e220000000000 */
[----:B--2---:R-:W-:Y:S02]  /*a2d0*/  IMAD.U32 R5, RZ, RZ, UR10 ;  /* 0x0000000aff057e24 */ /* 0x004fe4000f8e00ff */
[----:B------:R-:W-:-:S03]  /*a2e0*/  IMAD.U32 R4, RZ, RZ, UR8 ;  /* 0x00000008ff047e24 */ /* 0x000fc6000f8e00ff */
[----:B------:R-:W-:-:S04]  /*a2f0*/  LEA R216, P0, R5, R216, 0x1 ;  /* 0x000000d805d87211 */ /* 0x000fc800078008ff */
[----:B------:R-:W-:Y:S02]  /*a300*/  LEA.HI.X R215, R5, R215, R4, 0x1, P0 ;  /* 0x000000d705d77211 */ /* 0x000fe400000f0c04 */
.L_x_2077:
        /* <DEDUP_REMOVED lines=50> */
[--C-:B------:R-:W-:Y:S01]  /*a630*/  FFMA.FTZ R144, R0, c[0x0][0x23c], -R153.reuse ;  /* 0x00008f0000907a23 */ /* 0x100fe20000010899 */
[----:B------:R-:W-:Y:S01]  /*a640*/  FSEL R6, R145, RZ, P0 ;  /* 0x000000ff91067208 */ /* 0x000fe20000000000 */
[----:B------:R-:W-:-:S02]  /*a650*/  FFMA.FTZ R142, R14, c[0x0][0x23c], -R153 ;  /* 0x00008f000e8e7a23 */ /* 0x000fc40000010899 */
[----:B------:R-:W-:Y:S02]  /*a660*/  FFMA.FTZ R141, R12, c[0x0][0x23c], -R153 ;  /* 0x00008f000c8d7a23 */ /* 0x000fe40000010899 */
[--C-:B------:R-:W-:Y:S01]  /*a670*/  FFMA.FTZ R0, R15, c[0x0][0x23c], -R150.reuse ;  /* 0x00008f000f007a23 */ /* 0x100fe20000010896 */
[----:B------:R-:W-:Y:S01]  /*a680*/  MUFU.EX2 R144, R144 ;  /* 0x0000009000907308 */ /* 0x000fe20000000800 */
[----:B------:R-:W-:Y:S02]  /*a690*/  FFMA.FTZ R147, R13, c[0x0][0x23c], -R150 ;  /* 0x00008f000d937a23 */ /* 0x000fe40000010896 */
[----:B------:R-:W1:Y:S01]  /*a6a0*/  LDSM.16.MT88.4 R12, [R194+0xc000] ;  /* 0x00c00000c20c783b */ /* 0x000e620000004200 */
[----:B------:R-:W-:Y:S02]  /*a6b0*/  FADD.FTZ R4, R132, -R5 ;  /* 0x8000000584047221 */ /* 0x000fe40000010000 */
[----:B------:R-:W-:Y:S02]  /*a6c0*/  FADD.FTZ R6, R3, -R6 ;  /* 0x8000000603067221 */ /* 0x000fe40000010000 */
[----:B------:R-:W-:Y:S01]  /*a6d0*/  FFMA.FTZ R143, R2, c[0x0][0x23c], -R153 ;  /* 0x00008f00028f7a23 */ /* 0x000fe20000010899 */
[----:B------:R-:W-:Y:S01]  /*a6e0*/  MUFU.EX2 R142, R142 ;  /* 0x0000008e008e7308 */ /* 0x000fe20000000800 */
[----:B------:R-:W-:-:S02]  /*a6f0*/  FFMA.FTZ R140, R135, c[0x0][0x23c], -R150 ;  /* 0x00008f00878c7a23 */ /* 0x000fc40000010896 */
[----:B------:R-:W-:Y:S01]  /*a700*/  FFMA.FTZ R2, R11, c[0x0][0x23c], -R150 ;  /* 0x00008f000b027a23 */ /* 0x000fe20000010896 */
[----:B------:R-:W-:Y:S01]  /*a710*/  LDSM.16.MT88.4 R132, [R194+0xc800] ;  /* 0x00c80000c284783b */ /* 0x000fe20000004200 */
[----:B------:R-:W-:Y:S02]  /*a720*/  FMUL.FTZ R148, R4, c[0x0][0x23c] ;  /* 0x00008f0004947a20 */ /* 0x000fe40000410000 */
[----:B------:R-:W-:Y:S01]  /*a730*/  FMUL.FTZ R3, R6, c[0x0][0x23c] ;  /* 0x00008f0006037a20 */ /* 0x000fe20000410000 */
[----:B------:R-:W2:Y:S01]  /*a740*/  MUFU.EX2 R143, R143 ;  /* 0x0000008f008f7308 */ /* 0x000ea20000000800 */
[----:B------:R-:W3:Y:S01]  /*a750*/  LDSM.16.MT88.4 R8, [R193+0xc000] ;  /* 0x00c00000c108783b */ /* 0x000ee20000004200 */
[--C-:B------:R-:W-:Y:S02]  /*a760*/  FFMA.FTZ R155, R26, c[0x0][0x23c], -R153.reuse ;  /* 0x00008f001a9b7a23 */ /* 0x100fe40000010899 */
[--C-:B------:R-:W-:Y:S02]  /*a770*/  FFMA.FTZ R156, R24, c[0x0][0x23c], -R153.reuse ;  /* 0x00008f00189c7a23 */ /* 0x100fe40000010899 */
[----:B------:R-:W-:-:S02]  /*a780*/  FFMA.FTZ R157, R22, c[0x0][0x23c], -R153 ;  /* 0x00008f00169d7a23 */ /* 0x000fc40000010899 */
[----:B------:R-:W4:Y:S01]  /*a790*/  MUFU.EX2 R141, R141 ;  /* 0x0000008d008d7308 */ /* 0x000f220000000800 */
[--C-:B------:R-:W-:Y:S02]  /*a7a0*/  FFMA.FTZ R158, R20, c[0x0][0x23c], -R153.reuse ;  /* 0x00008f00149e7a23 */ /* 0x100fe40000010899 */
[--C-:B------:R-:W-:Y:S02]  /*a7b0*/  FFMA.FTZ R159, R27, c[0x0][0x23c], -R150.reuse ;  /* 0x00008f001b9f7a23 */ /* 0x100fe40000010896 */
[--C-:B------:R-:W-:Y:S02]  /*a7c0*/  FFMA.FTZ R162, R25, c[0x0][0x23c], -R150.reuse ;  /* 0x00008f0019a27a23 */ /* 0x100fe40000010896 */
[--C-:B------:R-:W-:Y:S01]  /*a7d0*/  FFMA.FTZ R160, R23, c[0x0][0x23c], -R150.reuse ;  /* 0x00008f0017a07a23 */ /* 0x100fe20000010896 */
[----:B------:R-:W-:Y:S01]  /*a7e0*/  MUFU.EX2 R140, R140 ;  /* 0x0000008c008c7308 */ /* 0x000fe20000000800 */
[----:B--2---:R-:W-:Y:S01]  /*a7f0*/  F2FP.PACK_AB R4, R143, R144 ;  /* 0x000000908f04723e */ /* 0x004fe200000000ff */
[----:B------:R-:W-:Y:S01]  /*a800*/  FFMA.FTZ R161, R21, c[0x0][0x23c], -R150 ;  /* 0x00008f0015a17a23 */ /* 0x000fe20000010896 */
[----:B------:R-:W-:Y:S01]  /*a810*/  LDSM.16.MT88.4 R24, [R196+0xe800] ;  /* 0x00e80000c418783b */ /* 0x000fe20000004200 */
[----:B------:R-:W-:-:S02]  /*a820*/  FFMA.FTZ R171, R170, c[0x0][0x23c], -R153 ;  /* 0x00008f00aaab7a23 */ /* 0x000fc40000010899 */
[--C-:B------:R-:W-:Y:S01]  /*a830*/  FFMA.FTZ R173, R164, c[0x0][0x23c], -R153.reuse ;  /* 0x00008f00a4ad7a23 */ /* 0x100fe20000010899 */
[----:B------:R-:W-:Y:S01]  /*a840*/  LDSM.16.MT88.4 R20, [R194+0xe800] ;  /* 0x00e80000c214783b */ /* 0x000fe20000004200 */
[----:B------:R-:W2:Y:S01]  /*a850*/  MUFU.EX2 R2, R2 ;  /* 0x0000000200027308 */ /* 0x000ea20000000800 */
[----:B----4-:R-:W-:Y:S01]  /*a860*/  F2FP.PACK_AB R6, R141, R142 ;  /* 0x0000008e8d06723e */ /* 0x010fe200000000ff */
[--C-:B------:R-:W-:Y:S02]  /*a870*/  FFMA.FTZ R168, R168, c[0x0][0x23c], -R153.reuse ;  /* 0x00008f00a8a87a23 */ /* 0x100fe40000010899 */
[----:B------:R-:W-:Y:S02]  /*a880*/  FFMA.FTZ R166, R166, c[0x0][0x23c], -R153 ;  /* 0x00008f00a6a67a23 */ /* 0x000fe40000010899 */
[--C-:B------:R-:W-:Y:S02]  /*a890*/  FFMA.FTZ R164, R169, c[0x0][0x23c], -R150.reuse ;  /* 0x00008f00a9a47a23 */ /* 0x100fe40000010896 */
[----:B------:R-:W-:Y:S01]  /*a8a0*/  MUFU.EX2 R0, R0 ;  /* 0x0000000000007308 */ /* 0x000fe20000000800 */
[----:B------:R-:W-:-:S02]  /*a8b0*/  FFMA.FTZ R167, R167, c[0x0][0x23c], -R150 ;  /* 0x00008f00a7a77a23 */ /* 0x000fc40000010896 */
[--C-:B------:R-:W-:Y:S02]  /*a8c0*/  FFMA.FTZ R165, R165, c[0x0][0x23c], -R150.reuse ;  /* 0x00008f00a5a57a23 */ /* 0x100fe40000010896 */
[--C-:B------:R-:W-:Y:S02]  /*a8d0*/  FFMA.FTZ R170, R163, c[0x0][0x23c], -R150.reuse ;  /* 0x00008f00a3aa7a23 */ /* 0x100fe40000010896 */
[--C-:B------:R-:W-:Y:S01]  /*a8e0*/  FFMA.FTZ R163, R152, c[0x0][0x23c], -R153.reuse ;  /* 0x00008f0098a37a23 */ /* 0x100fe20000010899 */
[----:B------:R-:W4:Y:S01]  /*a8f0*/  MUFU.EX2 R147, R147 ;  /* 0x0000009300937308 */ /* 0x000f220000000800 */
[----:B--2---:R-:W-:Y:S01]  /*a900*/  F2FP.PACK_AB R5, R2, R140 ;  /* 0x0000008c0205723e */ /* 0x004fe200000000ff */
[--C-:B------:R-:W-:Y:S02]  /*a910*/  FFMA.FTZ R154, R154, c[0x0][0x23c], -R153.reuse ;  /* 0x00008f009a9a7a23 */ /* 0x100fe40000010899 */
[----:B------:R-:W-:Y:S02]  /*a920*/  FFMA.FTZ R152, R138, c[0x0][0x23c], -R153 ;  /* 0x00008f008a987a23 */ /* 0x000fe40000010899 */
[----:B------:R-:W-:-:S02]  /*a930*/  FFMA.FTZ R151, R151, c[0x0][0x23c], -R150 ;  /* 0x00008f0097977a23 */ /* 0x000fc40000010896 */
[----:B------:R-:W2:Y:S01]  /*a940*/  MUFU.EX2 R148, R148 ;  /* 0x0000009400947308 */ /* 0x000ea20000000800 */
[--C-:B------:R-:W-:Y:S02]  /*a950*/  FFMA.FTZ R172, R137, c[0x0][0x23c], -R150.reuse ;  /* 0x00008f0089ac7a23 */ /* 0x100fe40000010896 */
[--C-:B------:R-:W-:Y:S02]  /*a960*/  FFMA.FTZ R169, R139, c[0x0][0x23c], -R150.reuse ;  /* 0x00008f008ba97a23 */ /* 0x100fe40000010896 */
[----:B------:R-:W-:Y:S02]  /*a970*/  FFMA.FTZ R153, R136, c[0x0][0x23c], -R153 ;  /* 0x00008f0088997a23 */ /* 0x000fe40000010899 */
[----:B------:R-:W-:Y:S01]  /*a980*/  FFMA.FTZ R150, R149, c[0x0][0x23c], -R150 ;  /* 0x00008f0095967a23 */ /* 0x000fe20000010896 */
[----:B------:R-:W5:Y:S01]  /*a990*/  MUFU.EX2 R3, R3 ;  /* 0x0000000300037308 */ /* 0x000f620000000800 */
[----:B----4-:R-:W-:Y:S01]  /*a9a0*/  F2FP.PACK_AB R7, R147, R0 ;  /* 0x000000009307723e */ /* 0x010fe200000000ff */
[----:B------:R-:W-:Y:S01]  /*a9b0*/  LDSM.16.MT88.4 R136, [R194+0xd800] ;  /* 0x00d80000c288783b */ /* 0x000fe20000004200 */
[----:B--2---:R-:W-:-:S05]  /*a9c0*/  FMUL.FTZ R120, R120, R148 ;  /* 0x0000009478787220 */ /* 0x004fca0000410000 */
[----:B------:R-:W-:Y:S01]  /*a9d0*/  MUFU.EX2 R155, R155 ;  /* 0x0000009b009b7308 */ /* 0x000fe20000000800 */
[-C--:B------:R-:W-:Y:S02]  /*a9e0*/  FMUL.FTZ R121, R121, R148.reuse ;  /* 0x0000009479797220 */ /* 0x080fe40000410000 */
[-C--:B------:R-:W-:Y:S02]  /*a9f0*/  FMUL.FTZ R116, R116, R148.reuse ;  /* 0x0000009474747220 */ /* 0x080fe40000410000 */
[----:B------:R-:W-:Y:S02]  /*aa00*/  FMUL.FTZ R117, R117, R148 ;  /* 0x0000009475757220 */ /* 0x000fe40000410000 */
[-C--:B-----5:R-:W-:Y:S01]  /*aa10*/  FMUL.FTZ R122, R122, R3.reuse ;  /* 0x000000037a7a7220 */ /* 0x0a0fe20000410000 */
        /* <DEDUP_REMOVED lines=26> */
[----:B------:R-:W4:Y:S01]  /*abc0*/  LDSM.16.MT88.4 R16, [R192+0xc000] ;  /* 0x00c00000c010783b */ /* 0x000f220000004200 */
[-C--:B------:R-:W-:Y:S01]  /*abd0*/  FMUL.FTZ R110, R110, R3.reuse ;  /* 0x000000036e6e7220 */ /* 0x080fe20000410000 */
[----:B------:R-:W5:Y:S01]  /*abe0*/  MUFU.EX2 R162, R162 ;  /* 0x000000a200a27308 */ /* 0x000f620000000800 */
[----:B------:R-:W-:-:S02]  /*abf0*/  FMUL.FTZ R111, R111, R3 ;  /* 0x000000036f6f7220 */ /* 0x000fc40000410000 */
[-C--:B------:R-:W-:Y:S01]  /*ac00*/  FMUL.FTZ R36, R36, R148.reuse ;  /* 0x0000009424247220 */ /* 0x080fe20000410000 */
[C---:B---3--:R-:W-:Y:S01]  /*ac10*/  HMMA.16816.F32 R112, R4.reuse, R8, R112 ;  /* 0x000000080470723c */ /* 0x048fe20000001870 */
[-C--:B------:R-:W-:Y:S02]  /*ac20*/  FMUL.FTZ R37, R37, R148.reuse ;  /* 0x0000009425257220 */ /* 0x080fe40000410000 */
[-C--:B------:R-:W-:Y:S01]  /*ac30*/  FMUL.FTZ R38, R38, R3.reuse ;  /* 0x0000000326267220 */ /* 0x080fe20000410000 */
[----:B------:R-:W-:Y:S01]  /*ac40*/  MUFU.EX2 R160, R160 ;  /* 0x000000a000a07308 */ /* 0x000fe20000000800 */
[----:B------:R-:W-:Y:S02]  /*ac50*/  FMUL.FTZ R39, R39, R3 ;  /* 0x0000000327277220 */ /* 0x000fe40000410000 */
[-C--:B------:R-:W-:Y:S01]  /*ac60*/  FMUL.FTZ R40, R40, R148.reuse ;  /* 0x0000009428287220 */ /* 0x080fe20000410000 */
[----:B------:R-:W-:Y:S01]  /*ac70*/  HMMA.16816.F32 R108, R4, R10, R108 ;  /* 0x0000000a046c723c */ /* 0x000fe2000000186c */
[----:B------:R-:W3:Y:S01]  /*ac80*/  LDSM.16.MT88.4 R8, [R194+0xe000] ;  /* 0x00e00000c208783b */ /* 0x000ee20000004200 */
        /* <DEDUP_REMOVED lines=15> */
[----:B------:R-:W-:Y:S01]  /*ad80*/  MUFU.EX2 R171, R171 ;  /* 0x000000ab00ab7308 */ /* 0x000fe20000000800 */
[-C--:B------:R-:W-:Y:S02]  /*ad90*/  FMUL.FTZ R103, R103, R3.reuse ;  /* 0x0000000367677220 */ /* 0x080fe40000410000 */
[-C--:B------:R-:W-:Y:S01]  /*ada0*/  FMUL.FTZ R44, R44, R148.reuse ;  /* 0x000000942c2c7220 */ /* 0x080fe20000410000 */
[----:B----4-:R-:W-:Y:S01]  /*adb0*/  HMMA.16816.F32 R104, R4, R16, R104 ;  /* 0x000000100468723c */ /* 0x010fe20000001868 */
[----:B------:R-:W-:Y:S02]  /*adc0*/  FMUL.FTZ R45, R45, R148 ;  /* 0x000000942d2d7220 */ /* 0x000fe40000410000 */
[-C--:B------:R-:W-:Y:S01]  /*add0*/  FMUL.FTZ R46, R46, R3.reuse ;  /* 0x000000032e2e7220 */ /* 0x080fe20000410000 */
[----:B------:R-:W-:Y:S01]  /*ade0*/  MUFU.EX2 R166, R166 ;  /* 0x000000a600a67308 */ /* 0x000fe20000000800 */
[----:B------:R-:W-:-:S02]  /*adf0*/  FMUL.FTZ R47, R47, R3 ;  /* 0x000000032f2f7220 */ /* 0x000fc40000410000 */
[-C--:B------:R-:W-:Y:S01]  /*ae00*/  FMUL.FTZ R48, R48, R148.reuse ;  /* 0x0000009430307220 */ /* 0x080fe20000410000 */
[C---:B------:R-:W-:Y:S01]  /*ae10*/  HMMA.16816.F32 R100, R4.reuse, R18, R100 ;  /* 0x000000120464723c */ /* 0x040fe20000001864 */
[-C--:B------:R-:W-:Y:S01]  /*ae20*/  FMUL.FTZ R49, R49, R148.reuse ;  /* 0x0000009431317220 */ /* 0x080fe20000410000 */
[----:B------:R-:W4:Y:S01]  /*ae30*/  LDSM.16.MT88.4 R16, [R193+0xe000] ;  /* 0x00e00000c110783b */ /* 0x000f220000004200 */
[-C--:B------:R-:W-:Y:S01]  /*ae40*/  FMUL.FTZ R50, R50, R3.reuse ;  /* 0x0000000332327220 */ /* 0x080fe20000410000 */
[----:B------:R-:W-:Y:S01]  /*ae50*/  MUFU.EX2 R173, R173 ;  /* 0x000000ad00ad7308 */ /* 0x000fe20000000800 */
[----:B------:R-:W-:Y:S02]  /*ae60*/  FMUL.FTZ R51, R51, R3 ;  /* 0x0000000333337220 */ /* 0x000fe40000410000 */
[-C--:B------:R-:W-:Y:S01]  /*ae70*/  FMUL.FTZ R60, R60, R148.reuse ;  /* 0x000000943c3c7220 */ /* 0x080fe20000410000 */
[----:B---3--:R-:W-:Y:S01]  /*ae80*/  HMMA.16816.F32 R44, R4, R8, R44 ;  /* 0x00000008042c723c */ /* 0x008fe2000000182c */
[----:B------:R-:W-:-:S02]  /*ae90*/  FMUL.FTZ R61, R61, R148 ;  /* 0x000000943d3d7220 */ /* 0x000fc40000410000 */
[-C--:B------:R-:W-:Y:S01]  /*aea0*/  FMUL.FTZ R62, R62, R3.reuse ;  /* 0x000000033e3e7220 */ /* 0x080fe20000410000 */
[----:B------:R-:W3:Y:S01]  /*aeb0*/  MUFU.EX2 R164, R164 ;  /* 0x000000a400a47308 */ /* 0x000ee20000000800 */
[-C--:B------:R-:W-:Y:S02]  /*aec0*/  FMUL.FTZ R63, R63, R3.reuse ;  /* 0x000000033f3f7220 */ /* 0x080fe40000410000 */
[-C--:B------:R-:W-:Y:S01]  /*aed0*/  FMUL.FTZ R64, R64, R148.reuse ;  /* 0x0000009440407220 */ /* 0x080fe20000410000 */
[----:B------:R-:W-:Y:S01]  /*aee0*/  HMMA.16816.F32 R48, R4, R10, R48 ;  /* 0x0000000a0430723c */ /* 0x000fe20000001830 */
[----:B------:R-:W2:Y:S01]  /*aef0*/  LDSM.16.MT88.4 R8, [R196+0x10000] ;  /* 0x01000000c408783b */ /* 0x000ea20000004200 */
        /* <DEDUP_REMOVED lines=28> */
[----:B------:R-:W1:Y:S01]  /*b0c0*/  MUFU.EX2 R163, R163 ;  /* 0x000000a300a37308 */ /* 0x000e620000000800 */
[----:B------:R-:W-:Y:S02]  /*b0d0*/  FMUL.FTZ R75, R75, R3 ;  /* 0x000000034b4b7220 */ /* 0x000fe40000410000 */
[-C--:B------:R-:W-:Y:S01]  /*b0e0*/  FMUL.FTZ R84, R84, R148.reuse ;  /* 0x0000009454547220 */ /* 0x080fe20000410000 */
[----:B--2---:R-:W-:Y:S01]  /*b0f0*/  HMMA.16816.F32 R68, R4, R8, R68 ;  /* 0x000000080444723c */ /* 0x004fe20000001844 */
[----:B------:R-:W-:-:S02]  /*b100*/  FMUL.FTZ R85, R85, R148 ;  /* 0x0000009455557220 */ /* 0x000fc40000410000 */
[-C--:B------:R-:W-:Y:S01]  /*b110*/  FMUL.FTZ R86, R86, R3.reuse ;  /* 0x0000000356567220 */ /* 0x080fe20000410000 */
[----:B------:R-:W-:Y:S01]  /*b120*/  MUFU.EX2 R152, R152 ;  /* 0x0000009800987308 */ /* 0x000fe20000000800 */
[-C--:B------:R-:W-:Y:S02]  /*b130*/  FMUL.FTZ R87, R87, R3.reuse ;  /* 0x0000000357577220 */ /* 0x080fe40000410000 */
[-C--:B------:R-:W-:Y:S01]  /*b140*/  FMUL.FTZ R88, R88, R148.reuse ;  /* 0x0000009458587220 */ /* 0x080fe20000410000 */
[----:B------:R-:W-:Y:S01]  /*b150*/  HMMA.16816.F32 R72, R4, R10, R72 ;  /* 0x0000000a0448723c */ /* 0x000fe20000001848 */
[----:B------:R-:W2:Y:S01]  /*b160*/  LDSM.16.MT88.4 R8, [R192+0x10000] ;  /* 0x01000000c008783b */ /* 0x000ea20000004200 */
        /* <DEDUP_REMOVED lines=29> */
[-C--:B------:R-:W-:Y:S02]  /*b340*/  FMUL.FTZ R99, R99, R3.reuse ;  /* 0x0000000363637220 */ /* 0x080fe40000410000 */
[----:B------:R-:W-:Y:S01]  /*b350*/  FFMA.FTZ R144, R219, R148, R144 ;  /* 0x00000094db907223 */ /* 0x000fe20000010090 */
[----:B--2---:R-:W-:Y:S01]  /*b360*/  HMMA.16816.F32 R92, R4, R8, R92 ;  /* 0x00000008045c723c */ /* 0x004fe2000000185c */
        /* <DEDUP_REMOVED lines=11> */
[----:B-----5:R-:W-:Y:S01]  /*b420*/  F2FP.PACK_AB R5, R162, R159 ;  /* 0x0000009fa205723e */ /* 0x020fe200000000ff */
        /* <DEDUP_REMOVED lines=9> */
[----:B------:R-:W-:-:S04]  /*b4c0*/  FADD.FTZ R161, R161, R160 ;  /* 0x000000a0a1a17221 */ /* 0x000fc80000010000 */
[----:B---3--:R-:W-:Y:S01]  /*b4d0*/  FADD.FTZ R0, R164, R161 ;  /* 0x000000a1a4007221 */ /* 0x008fe20000010000 */
[----:B------:R-:W-:Y:S01]  /*b4e0*/  HMMA.16816.F32 R124, R4, R14, R124 ;  /* 0x0000000e047c723c */ /* 0x000fe2000000187c */
[----:B------:R-:W1:Y:S02]  /*b4f0*/  LDSM.16.MT88.4 R12, [R196+0x10800] ;  /* 0x01080000c40c783b */ /* 0x000e640000004200 */
[----:B------:R-:W-:-:S05]  /*b500*/  FADD.FTZ R0, R167, R0 ;  /* 0x00000000a7007221 */ /* 0x000fca0000010000 */
[C---:B------:R-:W-:Y:S08]  /*b510*/  HMMA.16816.F32 R36, R4.reuse, R24, R36 ;  /* 0x000000180424723c */ /* 0x040ff00000001824 */
[C---:B------:R-:W-:Y:S01]  /*b520*/  HMMA.16816.F32 R40, R4.reuse, R26, R40 ;  /* 0x0000001a0428723c */ /* 0x040fe20000001828 */
[----:B------:R-:W2:Y:S07]  /*b530*/  LDSM.16.MT88.4 R24, [R194+0x10800] ;  /* 0x01080000c218783b */ /* 0x000eae0000004200 */
[C---:B------:R-:W-:Y:S08]  /*b540*/  HMMA.16816.F32 R44, R4.reuse, R20, R44 ;  /* 0x00000014042c723c */ /* 0x040ff0000000182c */
[C---:B------:R-:W-:Y:S01]  /*b550*/  HMMA.16816.F32 R48, R4.reuse, R22, R48 ;  /* 0x000000160430723c */ /* 0x040fe20000001830 */
[----:B------:R-:W3:Y:S07]  /*b560*/  LDSM.16.MT88.4 R20, [R193+0x10800] ;  /* 0x01080000c114783b */ /* 0x000eee0000004200 */
[C---:B----4-:R-:W-:Y:S08]  /*b570*/  HMMA.16816.F32 R52, R4.reuse, R16, R52 ;  /* 0x000000100434723c */ /* 0x050ff00000001834 */
        /* <DEDUP_REMOVED lines=22> */
[----:B------:R-:W-:Y:S07]  /*b6e0*/  LDSM.16.MT88.4 R20, [R194+0xf000] ;  /* 0x00f00000c214783b */ /* 0x000fee0000004200 */
[C---:B----4-:R-:W-:Y:S08]  /*b6f0*/  HMMA.16816.F32 R92, R4.reuse, R16, R92 ;  /* 0x00000010045c723c */ /* 0x050ff0000000185c */
[----:B------:R-:W-:Y:S01]  /*b700*/  HMMA.16816.F32 R96, R4, R18, R96 ;  /* 0x000000120460723c */ /* 0x000fe20000001860 */
[----:B------:R-:W3:Y:S06]  /*b710*/  LDSM.16.MT88.4 R16, [R193+0xf000] ;  /* 0x00f00000c110783b */ /* 0x000eec0000004200 */
[----:B------:R-:W-:Y:S01]  /*b720*/  F2FP.PACK_AB R4, R171, R168 ;  /* 0x000000a8ab04723e */ /* 0x000fe200000000ff */
[----:B------:R-:W-:Y:S01]  /*b730*/  FADD.FTZ R168, R168, R3 ;  /* 0x00000003a8a87221 */ /* 0x000fe20000010000 */
[----:B------:R-:W-:-:S02]  /*b740*/  F2FP.PACK_AB R5, R167, R164 ;  /* 0x000000a4a705723e */ /* 0x000fc400000000ff */
[----:B------:R-:W-:Y:S01]  /*b750*/  F2FP.PACK_AB R6, R173, R166 ;  /* 0x000000a6ad06723e */ /* 0x000fe200000000ff */
[----:B------:R-:W-:Y:S01]  /*b760*/  FADD.FTZ R171, R171, R168 ;  /* 0x000000a8abab7221 */ /* 0x000fe20000010000 */
[----:B------:R-:W-:Y:S01]  /*b770*/  F2FP.PACK_AB R7, R170, R165 ;  /* 0x000000a5aa07723e */ /* 0x000fe200000000ff */
[----:B------:R-:W-:Y:S01]  /*b780*/  FADD.FTZ R165, R165, R0 ;  /* 0x00000000a5a57221 */ /* 0x000fe20000010000 */
[----:B------:R-:W-:Y:S01]  /*b790*/  MOV R3, R145 ;  /* 0x0000009100037202 */ /* 0x000fe20000000f00 */
[----:B------:R-:W-:Y:S02]  /*b7a0*/  FADD.FTZ R166, R166, R171 ;  /* 0x000000aba6a67221 */ /* 0x000fe40000010000 */
[----:B------:R-:W-:Y:S02]  /*b7b0*/  FADD.FTZ R170, R170, R165 ;  /* 0x000000a5aaaa7221 */ /* 0x000fe40000010000 */
[----:B-1----:R-:W-:Y:S01]  /*b7c0*/  HMMA.16816.F32 R128, R4, R12, R128 ;  /* 0x0000000c0480723c */ /* 0x002fe20000001880 */
[----:B------:R-:W-:-:S07]  /*b7d0*/  FADD.FTZ R173, R173, R166 ;  /* 0x000000a6adad7221 */ /* 0x000fce0000010000 */
[C---:B------:R-:W-:Y:S01]  /*b7e0*/  HMMA.16816.F32 R124, R4.reuse, R14, R124 ;  /* 0x0000000e047c723c */ /* 0x040fe2000000187c */
[----:B------:R-:W1:Y:S07]  /*b7f0*/  LDSM.16.MT88.4 R12, [R192+0xf000] ;  /* 0x00f00000c00c783b */ /* 0x000e6e0000004200 */
[C---:B-----5:R-:W-:Y:S08]  /*b800*/  HMMA.16816.F32 R120, R4.reuse, R8, R120 ;  /* 0x000000080478723c */ /* 0x060ff00000001878 */
[C---:B------:R-:W-:Y:S01]  /*b810*/  HMMA.16816.F32 R116, R4.reuse, R10, R116 ;  /* 0x0000000a0474723c */ /* 0x040fe20000001874 */
[----:B------:R-:W4:Y:S07]  /*b820*/  LDSM.16.MT88.4 R8, [R196+0x11000] ;  /* 0x01100000c408783b */ /* 0x000f2e0000004200 */
[C---:B--2---:R-:W-:Y:S08]  /*b830*/  HMMA.16816.F32 R36, R4.reuse, R24, R36 ;  /* 0x000000180424723c */ /* 0x044ff00000001824 */
[C---:B------:R-:W-:Y:S01]  /*b840*/  HMMA.16816.F32 R40, R4.reuse, R26, R40 ;  /* 0x0000001a0428723c */ /* 0x040fe20000001828 */
[----:B------:R-:W2:Y:S07]  /*b850*/  LDSM.16.MT88.4 R24, [R194+0x11000] ;  /* 0x01100000c218783b */ /* 0x000eae0000004200 */
[C---:B---3--:R-:W-:Y:S08]  /*b860*/  HMMA.16816.F32 R52, R4.reuse, R16, R52 ;  /* 0x000000100434723c */ /* 0x048ff00000001834 */
[C---:B-1----:R-:W-:Y:S08]  /*b870*/  HMMA.16816.F32 R60, R4.reuse, R12, R60 ;  /* 0x0000000c043c723c */ /* 0x042ff0000000183c */
[C---:B------:R-:W-:Y:S01]  /*b880*/  HMMA.16816.F32 R64, R4.reuse, R14, R64 ;  /* 0x0000000e0440723c */ /* 0x040fe20000001840 */
[----:B------:R-:W1:Y:S07]  /*b890*/  LDSM.16.MT88.4 R12, [R192+0x11000] ;  /* 0x01100000c00c783b */ /* 0x000e6e0000004200 */
[C---:B------:R-:W-:Y:S01]  /*b8a0*/  HMMA.16816.F32 R56, R4.reuse, R18, R56 ;  /* 0x000000120438723c */ /* 0x040fe20000001838 */
[----:B------:R-:W3:Y:S07]  /*b8b0*/  LDSM.16.MT88.4 R16, [R193+0x11000] ;  /* 0x01100000c110783b */ /* 0x000eee0000004200 */
[C---:B----4-:R-:W-:Y:S08]  /*b8c0*/  HMMA.16816.F32 R68, R4.reuse, R8, R68 ;  /* 0x000000080444723c */ /* 0x050ff00000001844 */
        /* <DEDUP_REMOVED lines=30> */
[----:B----4-:R-:W-:Y:S01]  /*bab0*/  HMMA.16816.F32 R128, R4, R8, R128 ;  /* 0x000000080480723c */ /* 0x010fe20000001880 */
[----:B------:R-:W-:Y:S02]  /*bac0*/  FADD.FTZ R219, R153, R152 ;  /* 0x0000009899db7221 */ /* 0x000fe40000010000 */
[----:B------:R-:W-:-:S05]  /*bad0*/  FADD.FTZ R217, R150, R169 ;  /* 0x000000a996d97221 */ /* 0x000fca0000010000 */
        /* <DEDUP_REMOVED lines=19> */
[C---:B----4-:R-:W-:Y:S08]  /*bc10*/  HMMA.16816.F32 R76, R4.reuse, R8, R76 ;  /* 0x00000008044c723c */ /* 0x050ff0000000184c */
[C---:B------:R-:W-:Y:S08]  /*bc20*/  HMMA.16816.F32 R80, R4.reuse, R10, R80 ;  /* 0x0000000a0450723c */ /* 0x040ff00000001850 */
[C---:B--2---:R-:W-:Y:S08]  /*bc30*/  HMMA.16816.F32 R84, R4.reuse, R24, R84 ;  /* 0x000000180454723c */ /* 0x044ff00000001854 */
[C---:B------:R-:W-:Y:S08]  /*bc40*/  HMMA.16816.F32 R88, R4.reuse, R26, R88 ;  /* 0x0000001a0458723c */ /* 0x040ff00000001858 */
[C---:B-1----:R-:W-:Y:S08]  /*bc50*/  HMMA.16816.F32 R92, R4.reuse, R12, R92 ;  /* 0x0000000c045c723c */ /* 0x042ff0000000185c */
[C---:B------:R-:W-:Y:S08]  /*bc60*/  HMMA.16816.F32 R96, R4.reuse, R14, R96 ;  /* 0x0000000e0460723c */ /* 0x040ff00000001860 */
[----:B------:R-:W-:Y:S07]  /*bc70*/  HMMA.16816.F32 R112, R4, R132, R112 ;  /* 0x000000840470723c */ /* 0x000fee0000001870 */
[----:B------:R-:W-:Y:S11]  /*bc80*/  MOV R132, R146 ;  /* 0x0000009200847202 */ /* 0x000ff60000000f00 */
[----:B------:R-:W-:Y:S01]  /*bc90*/  @!UPT UIADD3 URZ, URZ, URZ, URZ ;  /* 0x0000003f3f3ff290 */ /* 0x000fe2000fffe03f */
.L_x_2074:
        /* <DEDUP_REMOVED lines=45> */
.L_x_2086:
        /* <DEDUP_REMOVED lines=76> */
.L_x_2083:
[----:B------:R-:W-:Y:S01]  /*c430*/  ISETP.GE.AND P5, PT, R208, c[0x0][0x220], PT ;  /* 0x00008800d0007a0c */ /* 0x000fe20003fa6270 */
[----:B------:R-:W-:Y:S01]  /*c440*/  UISETP.GT.AND UP2, UPT, UR25, UR19, UPT ;  /* 0x000000131900728c */ /* 0x000fe2000bf44270 */
[CC--:B------:R-:W-:Y:S02]  /*c450*/  LEA R222, P0, R3.reuse, R220.reuse, 0x1 ;  /* 0x000000dc03de7211 */ /* 0x0c0fe400078008ff */
[----:B------:R-:W-:Y:S02]  /*c460*/  ISETP.GE.AND P4, PT, R204, c[0x0][0x220], PT ;  /* 0x00008800cc007a0c */ /* 0x000fe40003f86270 */
[-C--:B------:R-:W-:Y:S02]  /*c470*/  LEA.HI.X R223, R3, R221.reuse, R218, 0x1, P0 ;  /* 0x000000dd03df7211 */ /* 0x080fe400000f0cda */
[----:B------:R-:W-:Y:S02]  /*c480*/  ISETP.GE.AND P3, PT, R203, c[0x0][0x220], PT ;  /* 0x00008800cb007a0c */ /* 0x000fe40003f66270 */
[----:B------:R-:W-:Y:S03]  /*c490*/  IADD3 R3, P0, R3, UR23, RZ ;  /* 0x0000001703037c10 */ /* 0x000fe6000ff1e0ff */
[----:B------:R-:W-:Y:S01]  /*c4a0*/  @P5 STS.128 [R206+0xc000], RZ ;  /* 0x00c000ffce005388 */ /* 0x000fe20000000c00 */
[CC--:B------:R-:W-:Y:S02]  /*c4b0*/  @!P5 LEA R240, P6, R3.reuse, R220.reuse, 0x1 ;  /* 0x000000dc03f0d211 */ /* 0x0c0fe400078c08ff */
[----:B------:R-:W-:Y:S02]  /*c4c0*/  IADD3.X R224, R218, UR22, RZ, P0, !PT ;  /* 0x00000016dae07c10 */ /* 0x000fe400087fe4ff */
[CC--:B------:R-:W-:Y:S01]  /*c4d0*/  @!P4 LEA R234, P1, R3.reuse, R220.reuse, 0x1 ;  /* 0x000000dc03eac211 */ /* 0x0c0fe200078208ff */
[----:B------:R-:W-:Y:S01]  /*c4e0*/  @!PT LDS RZ, [RZ] ;  /* 0x00000000fffff984 */ /* 0x000fe20000000800 */
[----:B------:R-:W-:Y:S01]  /*c4f0*/  @!PT LDS RZ, [RZ] ;  /* 0x00000000fffff984 */ /* 0x000fe20000000800 */
[----:B------:R-:W-:Y:S01]  /*c500*/  @!PT LDS RZ, [RZ] ;  /* 0x00000000fffff984 */ /* 0x000fe20000000800 */
[----:B------:R1:W-:Y:S01]  /*c510*/  @!P5 LDGSTS.E.BYPASS.LTC128B.128 [R206+0xc000], [R222.64] ;  /* 0x0c000000decedfae */ /* 0x0003e2000b901d5c */
[CCC-:B------:R-:W-:Y:S02]  /*c520*/  @!P5 LEA.HI.X R241, R3.reuse, R221.reuse, R224.reuse, 0x1, P6 ;  /* 0x000000dd03f1d211 */ /* 0x1c0fe400030f0ce0 */
[CCC-:B------:R-:W-:Y:S02]  /*c530*/  @!P4 LEA.HI.X R235, R3.reuse, R221.reuse, R224.reuse, 0x1, P1 ;  /* 0x000000dd03ebc211 */ /* 0x1c0fe400008f0ce0 */
[CC--:B------:R-:W-:Y:S01]  /*c540*/  @!P3 LEA R232, P0, R3.reuse, R220.reuse, 0x1 ;  /* 0x000000dc03e8b211 */ /* 0x0c0fe200078008ff */
[----:B------:R-:W-:Y:S01]  /*c550*/  @P4 STS.128 [R206+0xe000], RZ ;  /* 0x00e000ffce004388 */ /* 0x000fe20000000c00 */
[C---:B------:R-:W-:Y:S02]  /*c560*/  IADD3 R225, P2, R3.reuse, UR23, RZ ;  /* 0x0000001703e17c10 */ /* 0x040fe4000ff5e0ff */
[-C--:B------:R-:W-:Y:S02]  /*c570*/  @!P3 LEA.HI.X R233, R3, R221.reuse, R224, 0x1, P0 ;  /* 0x000000dd03e9b211 */ /* 0x080fe400000f0ce0 */
[CC--:B------:R-:W-:Y:S01]  /*c580*/  @!P5 LEA R238, P1, R225.reuse, R220.reuse, 0x1 ;  /* 0x000000dce1eed211 */ /* 0x0c0fe200078208ff */
[----:B------:R-:W-:Y:S01]  /*c590*/  @!PT LDS RZ, [RZ] ;  /* 0x00000000fffff984 */ /* 0x000fe20000000800 */
[----:B------:R-:W-:Y:S01]  /*c5a0*/  @!PT LDS RZ, [RZ] ;  /* 0x00000000fffff984 */ /* 0x000fe20000000800 */
[----:B------:R-:W-:Y:S01]  /*c5b0*/  @!PT LDS RZ, [RZ] ;  /* 0x00000000fffff984 */ /* 0x000fe20000000800 */
[----:B------:R1:W-:Y:S01]  /*c5c0*/  @!P4 LDGSTS.E.BYPASS.LTC128B.128 [R206+0xe000], [R222.64+0x80] ;  /* 0x0e000080dececfae */ /* 0x0003e2000b901d5c */
[----:B------:R-:W-:Y:S02]  /*c5d0*/  IADD3.X R224, R224, UR22, RZ, P2, !PT ;  /* 0x00000016e0e07c10 */ /* 0x000fe400097fe4ff */
[CC--:B------:R-:W-:Y:S02]  /*c5e0*/  @!P4 LEA R230, P0, R225.reuse, R220.reuse, 0x1 ;  /* 0x000000dce1e6c211 */ /* 0x0c0fe400078008ff */
[CCC-:B------:R-:W-:Y:S01]  /*c5f0*/  @!P5 LEA.HI.X R239, R225.reuse, R221.reuse, R224.reuse, 0x1, P1 ;  /* 0x000000dde1efd211 */ /* 0x1c0fe200008f0ce0 */
[----:B------:R-:W-:Y:S01]  /*c600*/  @P3 STS.128 [R206+0x10000], RZ ;  /* 0x010000ffce003388 */ /* 0x000fe20000000c00 */
[CCC-:B------:R-:W-:Y:S02]  /*c610*/  @!P4 LEA.HI.X R231, R225.reuse, R221.reuse, R224.reuse, 0x1, P0 ;  /* 0x000000dde1e7c211 */ /* 0x1c0fe400000f0ce0 */
[CC--:B------:R-:W-:Y:S02]  /*c620*/  @!P3 LEA R228, P2, R225.reuse, R220.reuse, 0x1 ;  /* 0x000000dce1e4b211 */ /* 0x0c0fe400078408ff */
[C---:B------:R-:W-:Y:S01]  /*c630*/  IADD3 R3, P6, R225.reuse, UR23, RZ ;  /* 0x00000017e1037c10 */ /* 0x040fe2000ffde0ff */
[----:B------:R-:W-:Y:S01]  /*c640*/  @!PT LDS RZ, [RZ] ;  /* 0x00000000fffff984 */ /* 0x000fe20000000800 */
[----:B------:R-:W-:Y:S01]  /*c650*/  @!PT LDS RZ, [RZ] ;  /* 0x00000000fffff984 */ /* 0x000fe20000000800 */
[----:B------:R-:W-:Y:S01]  /*c660*/  @!PT LDS RZ, [RZ] ;  /* 0x00000000fffff984 */ /* 0x000fe20000000800 */
[----:B------:R1:W-:Y:S01]  /*c670*/  @!P3 LDGSTS.E.BYPASS.LTC128B.128 [R206+0x10000], [R222.64+0x100] ;  /* 0x10000100decebfae */ /* 0x0003e2000b901d5c */
[-C--:B------:R-:W-:Y:S02]  /*c680*/  @!P3 LEA.HI.X R229, R225, R221.reuse, R224, 0x1, P2 ;  /* 0x000000dde1e5b211 */ /* 0x080fe400010f0ce0 */
[----:B------:R-:W-:Y:S02]  /*c690*/  IADD3.X R218, R224, UR22, RZ, P6, !PT ;  /* 0x00000016e0da7c10 */ /* 0x000fe4000b7fe4ff */
        /* <DEDUP_REMOVED lines=12> */
[----:B------:R-:W-:Y:S05]  /*c760*/  PLOP3.LUT P0, PT, PT, PT, UP2, 0x80, 0x0 ;  /* 0x000000000000781c */ /* 0x000fea0003f0f028 */
        /* <DEDUP_REMOVED lines=43> */
[----:B-1----:R-:W-:Y:S05]  /*ca20*/  MOV R221, R223 ;  /* 0x000000df00dd7202 */ /* 0x002fea0000000f00 */
        /* <DEDUP_REMOVED lines=151> */
[C---:B--2---:R-:W-:Y:S04]  /*d3a0*/  HMMA.16816.F32 R20, R172.reuse, R136, R20 ;  /* 0x00000088ac14723c */ /* 0x044fe80000001814 */
[----:B------:R-:W2:Y:S01]  /*d3b0*/  MUFU.TANH R218, R218 ;  /* 0x000000da00da7308 */ /* 0x000ea20000002400 */
[----:B------:R-:W-:Y:S01]  /*d3c0*/  BAR.SYNC.DEFER_BLOCKING 0x0 ;  /* 0x0000000000007b1d */ /* 0x000fe20000010000 */
[----:B------:R-:W-:Y:S02]  /*d3d0*/  FMUL.FTZ R224, R5, c[0x0][0x2ec] ;  /* 0x0000bb0005e07a20 */ /* 0x000fe40000410000 */
[C---:B------:R-:W-:Y:S04]  /*d3e0*/  HMMA.16816.F32 R24, R172.reuse, R138, R24 ;  /* 0x0000008aac18723c */ /* 0x040fe80000001818 */
[----:B------:R-:W-:Y:S02]  /*d3f0*/  FMUL.FTZ R225, R6, c[0x0][0x2ec] ;  /* 0x0000bb0006e17a20 */ /* 0x000fe40000410000 */
[----:B------:R-:W3:Y:S01]  /*d400*/  MUFU.TANH R224, R224 ;  /* 0x000000e000e07308 */ /* 0x000ee20000002400 */
[----:B------:R-:W-:Y:S02]  /*d410*/  FMUL.FTZ R3, R7, c[0x0][0x2ec] ;  /* 0x0000bb0007037a20 */ /* 0x000fe40000410000 */
[----:B------:R-:W-:Y:S03]  /*d420*/  FMUL.FTZ R226, R8, c[0x0][0x2ec] ;  /* 0x0000bb0008e27a20 */ /* 0x000fe60000410000 */
[----:B------:R-:W-:Y:S02]  /*d430*/  FMUL.FTZ R229, R9, c[0x0][0x2ec] ;  /* 0x0000bb0009e57a20 */ /* 0x000fe40000410000 */
[----:B------:R-:W-:Y:S02]  /*d440*/  FMUL.FTZ R228, R10, c[0x0][0x2ec] ;  /* 0x0000bb000ae47a20 */ /* 0x000fe40000410000 */
[----:B------:R-:W2:Y:S01]  /*d450*/  MUFU.TANH R225, R225 ;  /* 0x000000e100e17308 */ /* 0x000ea20000002400 */
[----:B------:R-:W-:Y:S02]  /*d460*/  FMUL.FTZ R227, R11, c[0x0][0x2ec] ;  /* 0x0000bb000be37a20 */ /* 0x000fe40000410000 */
[----:B----4-:R-:W-:Y:S02]  /*d470*/  FMUL.FTZ R233, R12, c[0x0][0x2ec] ;  /* 0x0000bb000ce97a20 */ /* 0x010fe40000410000 */
[----:B------:R-:W-:Y:S02]  /*d480*/  FMUL.FTZ R232, R13, c[0x0][0x2ec] ;  /* 0x0000bb000de87a20 */ /* 0x000fe40000410000 */
[----:B------:R-:W-:Y:S01]  /*d490*/  FMUL.FTZ R231, R14, c[0x0][0x2ec] ;  /* 0x0000bb000ee77a20 */ /* 0x000fe20000410000 */
[C---:B-1----:R-:W-:Y:S02]  /*d4a0*/  HMMA.16816.F32 R28, R172.reuse, R132, R28 ;  /* 0x00000084ac1c723c */ /* 0x042fe4000000181c */
[----:B------:R-:W1:Y:S01]  /*d4b0*/  MUFU.TANH R3, R3 ;  /* 0x0000000300037308 */ /* 0x000e620000002400 */
[----:B------:R-:W-:Y:S02]  /*d4c0*/  FMUL.FTZ R230, R15, c[0x0][0x2ec] ;  /* 0x0000bb000fe67a20 */ /* 0x000fe40000410000 */
[----:B------:R-:W-:Y:S02]  /*d4d0*/  FMUL.FTZ R236, R16, c[0x0][0x2ec] ;  /* 0x0000bb0010ec7a20 */ /* 0x000fe40000410000 */
[----:B-----5:R-:W-:Y:S01]  /*d4e0*/  FMUL.FTZ R239, R17, c[0x0][0x2ec] ;  /* 0x0000bb0011ef7a20 */ /* 0x020fe20000410000 */
[----:B------:R-:W-:Y:S04]  /*d4f0*/  HMMA.16816.F32 R32, R172, R134, R32 ;  /* 0x00000086ac20723c */ /* 0x000fe80000001820 */
[----:B------:R-:W4:Y:S01]  /*d500*/  MUFU.TANH R226, R226 ;  /* 0x000000e200e27308 */ /* 0x000f220000002400 */
[----:B------:R-:W-:Y:S02]  /*d510*/  FMUL.FTZ R235, R18, c[0x0][0x2ec] ;  /* 0x0000bb0012eb7a20 */ /* 0x000fe40000410000 */
[----:B------:R-:W-:Y:S02]  /*d520*/  FMUL.FTZ R234, R19, c[0x0][0x2ec] ;  /* 0x0000bb0013ea7a20 */ /* 0x000fe40000410000 */
[----:B------:R-:W-:Y:S03]  /*d530*/  FMUL.FTZ R240, R20, c[0x0][0x2ec] ;  /* 0x0000bb0014f07a20 */ /* 0x000fe60000410000 */
[----:B------:R-:W-:Y:S02]  /*d540*/  FMUL.FTZ R243, R21, c[0x0][0x2ec] ;  /* 0x0000bb0015f37a20 */ /* 0x000fe40000410000 */
[----:B------:R-:W1:Y:S01]  /*d550*/  MUFU.TANH R229, R229 ;  /* 0x000000e500e57308 */ /* 0x000e620000002400 */
[----:B------:R-:W-:Y:S02]  /*d560*/  FMUL.FTZ R238, R22, c[0x0][0x2ec] ;  /* 0x0000bb0016ee7a20 */ /* 0x000fe40000410000 */
[----:B------:R-:W-:Y:S02]  /*d570*/  FMUL.FTZ R237, R23, c[0x0][0x2ec] ;  /* 0x0000bb0017ed7a20 */ /* 0x000fe40000410000 */
[----:B------:R-:W-:Y:S02]  /*d580*/  FMUL.FTZ R246, R24, c[0x0][0x2ec] ;  /* 0x0000bb0018f67a20 */ /* 0x000fe40000410000 */
[----:B------:R-:W-:Y:S02]  /*d590*/  FMUL.FTZ R244, R25, c[0x0][0x2ec] ;  /* 0x0000bb0019f47a20 */ /* 0x000fe40000410000 */
[----:B------:R-:W-:Y:S01]  /*d5a0*/  FMUL.FTZ R242, R26, c[0x0][0x2ec] ;  /* 0x0000bb001af27a20 */ /* 0x000fe20000410000 */
        /* <DEDUP_REMOVED lines=8> */
[----:B------:R-:W-:Y:S02]  /*d630*/  FMUL.FTZ R251, R33, c[0x0][0x2ec] ;  /* 0x0000bb0021fb7a20 */ /* 0x000fe40000410000 */
[----:B------:R-:W-:Y:S02]  /*d640*/  FMUL.FTZ R250, R34, c[0x0][0x2ec] ;  /* 0x0000bb0022fa7a20 */ /* 0x000fe40000410000 */
[----:B------:R-:W-:Y:S03]  /*d650*/  FMUL.FTZ R249, R35, c[0x0][0x2ec] ;  /* 0x0000bb0023f97a20 */ /* 0x000fe60000410000 */
[----:B------:R-:W1:Y:S10]  /*d660*/  MUFU.TANH R227, R227 ;  /* 0x000000e300e37308 */ /* 0x000e740000002400 */
[----:B------:R-:W1:Y:S01]  /*d670*/  MUFU.TANH R233, R233 ;  /* 0x000000e900e97308 */ /* 0x000e620000002400 */
[----:B-----5:R-:W-:Y:S09]  /*d680*/  MOV R220, R222 ;  /* 0x000000de00dc7202 */ /* 0x020ff20000000f00 */
        /* <DEDUP_REMOVED lines=21> */
[----:B------:R-:W1:Y:S01]  /*d7e0*/  MUFU.TANH R249, R249 ;  /* 0x000000f900f97308 */ /* 0x000e620000002400 */
[----:B------:R-:W-:-:S05]  /*d7f0*/  @!P0 BRA `(.L_x_2084) ;  /* 0x000009f000008947 */ /* 0x000fca0003800000 */
[----:B--234-:R-:W-:Y:S01]  /*d800*/  PLOP3.LUT P0, PT, PT, PT, UP6, 0x80, 0x0 ;  /* 0x000000000000781c */ /* 0x01cfe20003f0f068 */
        /* <DEDUP_REMOVED lines=9> */
[----:B------:R-:W2:Y:S08]  /*d8a0*/  R2UR UR33, R5 ;  /* 0x00000000052173c2 */ /* 0x000eb000000e0000 */
[----:B------:R-:W3:Y:S01]  /*d8b0*/  R2UR UR27, R4 ;  /* 0x00000000041b73c2 */ /* 0x000ee200000e0000 */
[----:B--2---:R-:W-:Y:S04]  /*d8c0*/  UIMAD.WIDE.U32 UR36, UR11, UR33, URZ ;  /* 0x000000210b2472a5 */ /* 0x004fe8000f8e003f */
[----:B------:R-:W-:Y:S02]  /*d8d0*/  UIADD3 UR32, -UR37, URZ, URZ ;  /* 0x0000003f25207290 */ /* 0x000fe4000fffe13f */
[----:B---3--:R-:W-:Y:S02]  /*d8e0*/  UIMAD.WIDE.U32 UR38, UR11, UR27, URZ ;  /* 0x0000001b0b2672a5 */ /* 0x008fe4000f8e003f */
        /* <DEDUP_REMOVED lines=25> */
[----:B------:R-:W2:Y:S01]  /*da80*/  R2UR UR4, R8 ;  /* 0x00000000080473c2 */ /* 0x000ea200000e0000 */
[----:B------:R-:W-:Y:S02]  /*da90*/  LEA R10, P1, R6, UR30, 0x2 ;  /* 0x0000001e060a7c11 */ /* 0x000fe4000f8210ff */
[----:B------:R-:W-:Y:S02]  /*daa0*/  LEA.HI.X.SX32 R9, R4, UR31, 0x2, P0 ;  /* 0x0000001f04097c11 */ /* 0x000fe400080f16ff */
[----:B------:R-:W-:Y:S03]  /*dab0*/  LEA.HI.X.SX32 R11, R5, UR31, 0x2, P1 ;  /* 0x0000001f050b7c11 */ /* 0x000fe600088f16ff */
[----:B------:R-:W3:Y:S08]  /*dac0*/  R2UR UR5, R9 ;  /* 0x00000000090573c2 */ /* 0x000ef000000e0000 */
[----:B------:R-:W4:Y:S08]  /*dad0*/  R2UR UR32, R10 ;  /* 0x000000000a2073c2 */ /* 0x000f3000000e0000 */
[----:B------:R-:W5:Y:S01]  /*dae0*/  R2UR UR33, R11 ;  /* 0x000000000b2173c2 */ /* 0x000f6200000e0000 */
[----:B--2---:R-:W-:Y:S01]  /*daf0*/  MOV R14, UR4 ;  /* 0x00000004000e7c02 */ /* 0x004fe20008000f00 */
[----:B---3--:R-:W-:Y:S01]  /*db00*/  IMAD.U32 R15, RZ, RZ, UR5 ;  /* 0x00000005ff0f7e24 */ /* 0x008fe2000f8e00ff */
[----:B------:R-:W-:Y:S04]  /*db10*/  ULDC.64 UR4, c[0x0][0x198] ;  /* 0x0000660000047ab9 */ /* 0x000fe80000000a00 */
[----:B------:R-:W2:Y:S01]  /*db20*/  LDG.E R5, [R14.64] ;  /* 0x0000001c0e057981 */ /* 0x000ea2000c1e1900 */
[----:B----4-:R-:W-:Y:S01]  /*db30*/  MOV R12, UR32 ;  /* 0x00000020000c7c02 */ /* 0x010fe20008000f00 */
[----:B------:R-:W-:Y:S04]  /*db40*/  UIADD3 UR32, UR37, -UR35, URZ ;  /* 0x8000002325207290 */ /* 0x000fe8000fffe03f */
[----:B------:R-:W-:Y:S01]  /*db50*/  UIMAD UR32, UR32, UR6, -UR9 ;  /* 0x00000006202072a4 */ /* 0x000fe2000f8e0a09 */
[----:B-----5:R-:W-:Y:S03]  /*db60*/  IMAD.U32 R13, RZ, RZ, UR33 ;  /* 0x00000021ff0d7e24 */ /* 0x020fe6000f8e00ff */
[----:B------:R-:W-:Y:S02]  /*db70*/  USHF.R.S32.HI UR27, URZ, 0x1f, UR32 ;  /* 0x0000001f3f1b7899 */ /* 0x000fe40008011420 */
[----:B------:R-:W-:Y:S01]  /*db80*/  UIMAD.WIDE.U32 UR34, UR32, UR4, URZ ;  /* 0x00000004202272a5 */ /* 0x000fe2000f8e003f */
[----:B------:R-:W2:Y:S01]  /*db90*/  LDG.E R6, [R12.64] ;  /* 0x0000001c0c067981 */ /* 0x000ea2000c1e1900 */
[----:B------:R-:W-:Y:S04]  /*dba0*/  UIMAD UR27, UR27, UR4, URZ ;  /* 0x000000041b1b72a4 */ /* 0x000fe8000f8e023f */
[----:B------:R-:W-:Y:S01]  /*dbb0*/  IMAD.U32 R4, RZ, RZ, UR34 ;  /* 0x00000022ff047e24 */ /* 0x000fe2000f8e00ff */
[----:B------:R-:W-:Y:S04]  /*dbc0*/  UIMAD UR27, UR32, UR5, UR27 ;  /* 0x00000005201b72a4 */ /* 0x000fe8000f8e021b */
[----:B------:R-:W-:Y:S01]  /*dbd0*/  UIADD3 UR27, UR35, UR27, URZ ;  /* 0x0000001b231b7290 */ /* 0x000fe2000fffe03f */
[----:B--2---:R-:W-:Y:S02]  /*dbe0*/  IADD3 R6, -R5, R6, RZ ;  /* 0x0000000605067210 */ /* 0x004fe40007ffe1ff */
[----:B------:R-:W-:Y:S03]  /*dbf0*/  MOV R5, UR35 ;  /* 0x0000002300057c02 */ /* 0x000fe60008000f00 */
[----:B------:R-:W-:Y:S01]  /*dc00*/  IMAD.U32 R5, RZ, RZ, UR27 ;  /* 0x0000001bff057e24 */ /* 0x000fe2000f8e00ff */
[----:B------:R-:W-:Y:S03]  /*dc10*/  SHF.R.S32.HI R7, RZ, 0x1f, R6 ;  /* 0x0000001fff077819 */ /* 0x000fe60000011406 */
[C---:B------:R-:W-:Y:S04]  /*dc20*/  IMAD.WIDE.U32 R4, R6.reuse, c[0x0][0x180], R4 ;  /* 0x0000600006047a25 */ /* 0x040fe800078e0004 */
[----:B------:R-:W-:Y:S04]  /*dc30*/  IMAD R7, R7, c[0x0][0x180], RZ ;  /* 0x0000600007077a24 */ /* 0x000fe800078e02ff */
[----:B------:R-:W-:Y:S05]  /*dc40*/  IMAD R7, R6, c[0x0][0x184], R7 ;  /* 0x0000610006077a24 */ /* 0x000fea00078e0207 */
[----:B------:R-:W-:Y:S02]  /*dc50*/  IADD3 R6, R5, R7, RZ ;  /* 0x0000000705067210 */ /* 0x000fe40007ffe0ff */
.L_x_2085:
        /* <DEDUP_REMOVED lines=89> */
.L_x_2084:
[----:B--234-:R-:W-:Y:S01]  /*e1f0*/  IMAD.U32 R4, RZ, RZ, UR25 ;  /* 0x00000019ff047e24 */ /* 0x01cfe2000f8e00ff */
[----:B------:R-:W-:Y:S01]  /*e200*/  LDSM.16.MT88.4 R20, [R194+0xc000] ;  /* 0x00c00000c214783b */ /* 0x000fe20000004200 */
[----:B------:R-:W-:Y:S02]  /*e210*/  UISETP.GT.AND UP2, UPT, UR25, UR19, UPT ;  /* 0x000000131900728c */ /* 0x000fe4000bf44270 */
[----:B------:R-:W-:Y:S05]  /*e220*/  IMAD R4, R4, 0x40, R205 ;  /* 0x0000004004047824 */ /* 0x000fea00078e02cd */
[C---:B------:R-:W-:Y:S01]  /*e230*/  IADD3 R6, R4.reuse, 0x1, RZ ;  /* 0x0000000104067810 */ /* 0x040fe20007ffe0ff */
[----:B------:R-:W-:Y:S01]  /*e240*/  LDSM.16.MT88.4 R28, [R193+0xc000] ;  /* 0x00c00000c11c783b */ /* 0x000fe20000004200 */
[----:B------:R-:W-:Y:S02]  /*e250*/  ISETP.GE.AND P2, PT, R4, R210, PT ;  /* 0x000000d20400720c */ /* 0x000fe40003f46270 */
[C---:B------:R-:W-:Y:S02]  /*e260*/  ISETP.GE.AND P1, PT, R6.reuse, R212, PT ;  /* 0x000000d40600720c */ /* 0x040fe40003f26270 */
[C---:B------:R-:W-:Y:S02]  /*e270*/  ISETP.GE.AND P6, PT, R6.reuse, R210, PT ;  /* 0x000000d20600720c */ /* 0x040fe40003fc6270 */
[----:B------:R-:W-:Y:S02]  /*e280*/  ISETP.GE.OR P1, PT, R6, R211, !P1 ;  /* 0x000000d30600720c */ /* 0x000fe40004f26670 */
[-C--:B------:R-:W-:Y:S02]  /*e290*/  ISETP.GE.OR P2, PT, R4, R207.reuse, !P2 ;  /* 0x000000cf0400720c */ /* 0x080fe40005746670 */
[----:B------:R-:W-:Y:S02]  /*e2a0*/  ISETP.GE.OR P6, PT, R6, R207, !P6 ;  /* 0x000000cf0600720c */ /* 0x000fe400077c6670 */
[----:B------:R-:W-:Y:S02]  /*e2b0*/  IADD3 R6, R4, 0x10, RZ ;  /* 0x0000001004067810 */ /* 0x000fe40007ffe0ff */
[----:B------:R-:W-:Y:S02]  /*e2c0*/  FSEL R225, R225, -INF , !P2 ;  /* 0xff800000e1e17808 */ /* 0x000fe40005000000 */
[----:B------:R-:W-:Y:S02]  /*e2d0*/  FSEL R224, R224, -INF , !P1 ;  /* 0xff800000e0e07808 */ /* 0x000fe40004800000 */
[C---:B------:R-:W-:Y:S02]  /*e2e0*/  ISETP.GE.AND P2, PT, R6.reuse, R212, PT ;  /* 0x000000d40600720c */ /* 0x040fe40003f46270 */
[C---:B------:R-:W-:Y:S02]  /*e2f0*/  ISETP.GE.AND P1, PT, R6.reuse, R210, PT ;  /* 0x000000d20600720c */ /* 0x040fe40003f26270 */
[C---:B------:R-:W-:Y:S02]  /*e300*/  ISETP.GE.OR P2, PT, R6.reuse, R211, !P2 ;  /* 0x000000d30600720c */ /* 0x040fe40005746670 */
[----:B------:R-:W-:Y:S02]  /*e310*/  ISETP.GE.OR P1, PT, R6, R207, !P1 ;  /* 0x000000cf0600720c */ /* 0x000fe40004f26670 */
[C---:B------:R-:W-:Y:S02]  /*e320*/  IADD3 R6, R4.reuse, 0x18, RZ ;  /* 0x0000001804067810 */ /* 0x040fe40007ffe0ff */
[----:B------:R-:W-:Y:S02]  /*e330*/  IADD3 R5, R4, 0x8, RZ ;  /* 0x0000000804057810 */ /* 0x000fe40007ffe0ff */
[----:B-1----:R-:W-:Y:S02]  /*e340*/  FSEL R164, R233, -INF , !P2 ;  /* 0xff800000e9a47808 */ /* 0x002fe40005000000 */
[-C--:B------:R-:W-:Y:S02]  /*e350*/  ISETP.GE.AND P2, PT, R6, R212.reuse, PT ;  /* 0x000000d40600720c */ /* 0x080fe40003f46270 */
[C---:B------:R-:W-:Y:S02]  /*e360*/  ISETP.GE.AND P5, PT, R5.reuse, R212, PT ;  /* 0x000000d40500720c */ /* 0x040fe40003fa6270 */
[C---:B------:R-:W-:Y:S02]  /*e370*/  ISETP.GE.AND P4, PT, R5.reuse, R210, PT ;  /* 0x000000d20500720c */ /* 0x040fe40003f86270 */
[-C--:B------:R-:W-:Y:S02]  /*e380*/  ISETP.GE.AND P3, PT, R4, R212.reuse, PT ;  /* 0x000000d40400720c */ /* 0x080fe40003f66270 */
[-C--:B------:R-:W-:Y:S02]  /*e390*/  ISETP.GE.OR P2, PT, R6, R211.reuse, !P2 ;  /* 0x000000d30600720c */ /* 0x080fe40005746670 */
[C---:B------:R-:W-:Y:S02]  /*e3a0*/  ISETP.GE.OR P5, PT, R5.reuse, R211, !P5 ;  /* 0x000000d30500720c */ /* 0x040fe40006fa6670 */
[----:B------:R-:W-:Y:S02]  /*e3b0*/  ISETP.GE.OR P4, PT, R5, R207, !P4 ;  /* 0x000000cf0500720c */ /* 0x000fe40006786670 */
[CC--:B------:R-:W-:Y:S02]  /*e3c0*/  ISETP.GE.OR P3, PT, R4.reuse, R211.reuse, !P3 ;  /* 0x000000d30400720c */ /* 0x0c0fe40005f66670 */
[C---:B------:R-:W-:Y:S02]  /*e3d0*/  IADD3 R9, R4.reuse, 0x20, RZ ;  /* 0x0000002004097810 */ /* 0x040fe40007ffe0ff */
[----:B------:R-:W-:Y:S02]  /*e3e0*/  IADD3 R5, R4, 0x9, RZ ;  /* 0x0000000904057810 */ /* 0x000fe40007ffe0ff */
[----:B------:R-:W-:Y:S02]  /*e3f0*/  FSEL R142, R236, -INF , !P2 ;  /* 0xff800000ec8e7808 */ /* 0x000fe40005000000 */
[----:B------:R-:W-:Y:S02]  /*e400*/  FSEL R218, R218, -INF , !P3 ;  /* 0xff800000dada7808 */ /* 0x000fe40005800000 */
[-C--:B------:R-:W-:Y:S02]  /*e410*/  ISETP.GE.AND P2, PT, R9, R212.reuse, PT ;  /* 0x000000d40900720c */ /* 0x080fe40003f46270 */
[C---:B------:R-:W-:Y:S02]  /*e420*/  ISETP.GE.AND P0, PT, R5.reuse, R212, PT ;  /* 0x000000d40500720c */ /* 0x040fe40003f06270 */
[----:B------:R-:W-:Y:S02]  /*e430*/  ISETP.GE.AND P3, PT, R5, R210, PT ;  /* 0x000000d20500720c */ /* 0x000fe40003f66270 */
[-C--:B------:R-:W-:Y:S02]  /*e440*/  ISETP.GE.OR P2, PT, R9, R211.reuse, !P2 ;  /* 0x000000d30900720c */ /* 0x080fe40005746670 */
[C---:B------:R-:W-:Y:S02]  /*e450*/  ISETP.GE.OR P0, PT, R5.reuse, R211, !P0 ;  /* 0x000000d30500720c */ /* 0x040fe40004706670 */
[----:B------:R-:W-:Y:S02]  /*e460*/  ISETP.GE.OR P3, PT, R5, R207, !P3 ;  /* 0x000000cf0500720c */ /* 0x000fe40005f66670 */
[C---:B------:R-:W-:Y:S02]  /*e470*/  IADD3 R5, R4.reuse, 0x11, RZ ;  /* 0x0000001104057810 */ /* 0x040fe40007ffe0ff */
[----:B------:R-:W-:Y:S02]  /*e480*/  IADD3 R8, R4, 0x21, RZ ;  /* 0x0000002104087810 */ /* 0x000fe40007ffe0ff */
[----:B------:R-:W-:Y:S02]  /*e490*/  FSEL R160, R240, -INF , !P2 ;  /* 0xff800000f0a07808 */ /* 0x000fe40005000000 */
[----:B------:R-:W-:Y:S02]  /*e4a0*/  FSEL R226, R226, -INF , !P5 ;  /* 0xff800000e2e27808 */ /* 0x000fe40006800000 */
[----:B------:R-:W-:Y:S02]  /*e4b0*/  FSEL R10, R229, -INF , !P0 ;  /* 0xff800000e50a7808 */ /* 0x000fe40004000000 */
[C---:B------:R-:W-:Y:S02]  /*e4c0*/  ISETP.GE.AND P5, PT, R5.reuse, R212, PT ;  /* 0x000000d40500720c */ /* 0x040fe40003fa6270 */
[C---:B------:R-:W-:Y:S02]  /*e4d0*/  ISETP.GE.AND P0, PT, R5.reuse, R210, PT ;  /* 0x000000d20500720c */ /* 0x040fe40003f06270 */
[C---:B------:R-:W-:Y:S02]  /*e4e0*/  ISETP.GE.AND P2, PT, R8.reuse, R212, PT ;  /* 0x000000d40800720c */ /* 0x040fe40003f46270 */
[C---:B------:R-:W-:Y:S02]  /*e4f0*/  ISETP.GE.OR P5, PT, R5.reuse, R211, !P5 ;  /* 0x000000d30500720c */ /* 0x040fe40006fa6670 */
[----:B------:R-:W-:Y:S02]  /*e500*/  ISETP.GE.OR P0, PT, R5, R207, !P0 ;  /* 0x000000cf0500720c */ /* 0x000fe40004706670 */
[----:B------:R-:W-:Y:S02]  /*e510*/  ISETP.GE.OR P2, PT, R8, R211, !P2 ;  /* 0x000000d30800720c */ /* 0x000fe40005746670 */
[----:B------:R-:W-:Y:S02]  /*e520*/  FMNMX.FTZ R12, R225, R0, !PT ;  /* 0x00000000e10c7209 */ /* 0x000fe40007810000 */
[----:B------:R-:W-:Y:S02]  /*e530*/  FSEL R5, R3, -INF , !P6 ;  /* 0xff80000003057808 */ /* 0x000fe40007000000 */
[----:B------:R-:W-:Y:S02]  /*e540*/  IADD3 R3, R4, 0x28, RZ ;  /* 0x0000002804037810 */ /* 0x000fe40007ffe0ff */
[----:B------:R-:W-:Y:S02]  /*e550*/  FSEL R7, R228, -INF , !P4 ;  /* 0xff800000e4077808 */ /* 0x000fe40006000000 */
[-C--:B------:R-:W-:Y:S02]  /*e560*/  ISETP.GE.AND P4, PT, R9, R210.reuse, PT ;  /* 0x000000d20900720c */ /* 0x080fe40003f86270 */
[----:B------:R-:W-:Y:S02]  /*e570*/  FSEL R158, R243, -INF , !P2 ;  /* 0xff800000f39e7808 */ /* 0x000fe40005000000 */
[----:B------:R-:W-:Y:S02]  /*e580*/  IADD3 R11, R4, 0x19, RZ ;  /* 0x00000019040b7810 */ /* 0x000fe40007ffe0ff */
[----:B------:R-:W-:Y:S02]  /*e590*/  ISETP.GE.AND P6, PT, R6, R210, PT ;  /* 0x000000d20600720c */ /* 0x000fe40003fc6270 */
[----:B------:R-:W-:Y:S02]  /*e5a0*/  ISETP.GE.AND P2, PT, R3, R212, PT ;  /* 0x000000d40300720c */ /* 0x000fe40003f46270 */
[----:B------:R-:W-:Y:S02]  /*e5b0*/  FMNMX.FTZ R12, R5, R12, !PT ;  /* 0x0000000c050c7209 */ /* 0x000fe40007810000 */
[-C--:B------:R-:W-:Y:S02]  /*e5c0*/  ISETP.GE.OR P4, PT, R9, R207.reuse, !P4 ;  /* 0x000000cf0900720c */ /* 0x080fe40006786670 */
[----:B------:R-:W-:Y:S02]  /*e5d0*/  FMNMX.FTZ R9, R218, R2, !PT ;  /* 0x00000002da097209 */ /* 0x000fe40007810000 */
[----:B------:R-:W-:Y:S02]  /*e5e0*/  FSEL R162, R232, -INF , !P5 ;  /* 0xff800000e8a27808 */ /* 0x000fe40006800000 */
[----:B------:R-:W-:Y:S02]  /*e5f0*/  ISETP.GE.AND P5, PT, R11, R212, PT ;  /* 0x000000d40b00720c */ /* 0x000fe40003fa6270 */
[----:B------:R-:W-:Y:S02]  /*e600*/  ISETP.GE.OR P6, PT, R6, R207, !P6 ;  /* 0x000000cf0600720c */ /* 0x000fe400077c6670 */
[----:B------:R-:W-:Y:S02]  /*e610*/  FSEL R227, R227, -INF , !P3 ;  /* 0xff800000e3e37808 */ /* 0x000fe40005800000 */
[----:B------:R-:W-:Y:S02]  /*e620*/  ISETP.GE.OR P2, PT, R3, R211, !P2 ;  /* 0x000000d30300720c */ /* 0x000fe40005746670 */
[----:B------:R-:W-:Y:S02]  /*e630*/  FMNMX.FTZ R12, R7, R12, !PT ;  /* 0x0000000c070c7209 */ /* 0x000fe40007810000 */
[----:B------:R-:W-:Y:S02]  /*e640*/  IADD3 R6, R4, 0x29, RZ ;  /* 0x0000002904067810 */ /* 0x000fe40007ffe0ff */
[----:B------:R-:W-:Y:S02]  /*e650*/  FMNMX.FTZ R9, R224, R9, !PT ;  /* 0x00000009e0097209 */ /* 0x000fe40007810000 */
[----:B------:R-:W-:Y:S02]  /*e660*/  FSEL R163, R231, -INF , !P1 ;  /* 0xff800000e7a37808 */ /* 0x000fe40004800000 */
[----:B------:R-:W-:Y:S02]  /*e670*/  FSEL R156, R246, -INF , !P2 ;  /* 0xff800000f69c7808 */ /* 0x000fe40005000000 */
[----:B------:R-:W-:Y:S02]  /*e680*/  ISETP.GE.OR P5, PT, R11, R211, !P5 ;  /* 0x000000d30b00720c */ /* 0x000fe40006fa6670 */
[----:B------:R-:W-:Y:S02]  /*e690*/  FMNMX.FTZ R12, R227, R12, !PT ;  /* 0x0000000ce30c7209 */ /* 0x000fe40007810000 */
[----:B------:R-:W-:Y:S02]  /*e6a0*/  ISETP.GE.AND P3, PT, R8, R210, PT ;  /* 0x000000d20800720c */ /* 0x000fe40003f66270 */
[----:B------:R-:W-:Y:S02]  /*e6b0*/  ISETP.GE.AND P2, PT, R6, R212, PT ;  /* 0x000000d40600720c */ /* 0x000fe40003f46270 */
[----:B------:R-:W-:Y:S02]  /*e6c0*/  FMNMX.FTZ R9, R226, R9, !PT ;  /* 0x00000009e2097209 */ /* 0x000fe40007810000 */
[----:B------:R-:W-:Y:S02]  /*e6d0*/  FSEL R140, R239, -INF , !P5 ;  /* 0xff800000ef8c7808 */ /* 0x000fe40006800000 */
[----:B------:R-:W-:Y:S02]  /*e6e0*/  FSEL R161, R230, -INF , !P0 ;  /* 0xff800000e6a17808 */ /* 0x000fe40004000000 */
[----:B------:R-:W-:Y:S02]  /*e6f0*/  FMNMX.FTZ R12, R163, R12, !PT ;  /* 0x0000000ca30c7209 */ /* 0x000fe40007810000 */
[----:B------:R-:W-:Y:S02]  /*e700*/  ISETP.GE.AND P5, PT, R11, R210, PT ;  /* 0x000000d20b00720c */ /* 0x000fe40003fa6270 */
[----:B------:R-:W-:Y:S02]  /*e710*/  ISETP.GE.OR P3, PT, R8, R207, !P3 ;  /* 0x000000cf0800720c */ /* 0x000fe40005f66670 */
[----:B------:R-:W-:Y:S02]  /*e720*/  ISETP.GE.OR P2, PT, R6, R211, !P2 ;  /* 0x000000d30600720c */ /* 0x000fe40005746670 */
[----:B------:R-:W-:Y:S02]  /*e730*/  IADD3 R8, R4, 0x30, RZ ;  /* 0x0000003004087810 */ /* 0x000fe40007ffe0ff */
[----:B------:R-:W-:Y:S02]  /*e740*/  FMNMX.FTZ R9, R10, R9, !PT ;  /* 0x000000090a097209 */ /* 0x000fe40007810000 */
[----:B------:R-:W-:Y:S02]  /*e750*/  FSEL R154, R244, -INF , !P2 ;  /* 0xff800000f49a7808 */ /* 0x000fe40005000000 */
[----:B------:R-:W-:Y:S02]  /*e760*/  FSEL R143, R235, -INF , !P6 ;  /* 0xff800000eb8f7808 */ /* 0x000fe40007000000 */
[----:B------:R-:W-:Y:S02]  /*e770*/  FMNMX.FTZ R12, R161, R12, !PT ;  /* 0x0000000ca10c7209 */ /* 0x000fe40007810000 */
[----:B------:R-:W-:Y:S02]  /*e780*/  ISETP.GE.OR P5, PT, R11, R207, !P5 ;  /* 0x000000cf0b00720c */ /* 0x000fe40006fa6670 */
[----:B------:R-:W-:Y:S02]  /*e790*/  ISETP.GE.AND P2, PT, R8, R212, PT ;  /* 0x000000d40800720c */ /* 0x000fe40003f46270 */
[----:B------:R-:W-:Y:S02]  /*e7a0*/  ISETP.GE.AND P1, PT, R3, R210, PT ;  /* 0x000000d20300720c */ /* 0x000fe40003f26270 */
[----:B------:R-:W-:Y:S02]  /*e7b0*/  FMNMX.FTZ R9, R164, R9, !PT ;  /* 0x00000009a4097209 */ /* 0x000fe40007810000 */
[----:B------:R-:W-:Y:S02]  /*e7c0*/  FSEL R141, R234, -INF , !P5 ;  /* 0xff800000ea8d7808 */ /* 0x000fe40006800000 */
[----:B------:R-:W-:Y:S02]  /*e7d0*/  FMNMX.FTZ R12, R143, R12, !PT ;  /* 0x0000000c8f0c7209 */ /* 0x000fe40007810000 */
[----:B------:R-:W-:Y:S02]  /*e7e0*/  ISETP.GE.OR P1, PT, R3, R207, !P1 ;  /* 0x000000cf0300720c */ /* 0x000fe40004f26670 */
[----:B------:R-:W-:Y:S02]  /*e7f0*/  ISETP.GE.OR P2, PT, R8, R211, !P2 ;  /* 0x000000d30800720c */ /* 0x000fe40005746670 */
[----:B------:R-:W-:Y:S02]  /*e800*/  IADD3 R3, R4, 0x38, RZ ;  /* 0x0000003804037810 */ /* 0x000fe40007ffe0ff */
[----:B------:R-:W-:Y:S02]  /*e810*/  FMNMX.FTZ R9, R162, R9, !PT ;  /* 0x00000009a2097209 */ /* 0x000fe40007810000 */
[----:B------:R-:W-:Y:S02]  /*e820*/  FSEL R152, R245, -INF , !P2 ;  /* 0xff800000f5987808 */ /* 0x000fe40005000000 */
[----:B------:R-:W-:Y:S02]  /*e830*/  FSEL R159, R238, -INF , !P4 ;  /* 0xff800000ee9f7808 */ /* 0x000fe40006000000 */
[----:B------:R-:W-:Y:S02]  /*e840*/  FMNMX.FTZ R12, R141, R12, !PT ;  /* 0x0000000c8d0c7209 */ /* 0x000fe40007810000 */
[----:B------:R-:W-:Y:S02]  /*e850*/  ISETP.GE.AND P2, PT, R3, R212, PT ;  /* 0x000000d40300720c */ /* 0x000fe40003f46270 */
[----:B------:R-:W-:Y:S02]  /*e860*/  FMNMX.FTZ R9, R142, R9, !PT ;  /* 0x000000098e097209 */ /* 0x000fe40007810000 */
[----:B------:R-:W-:Y:S02]  /*e870*/  FSEL R157, R237, -INF , !P3 ;  /* 0xff800000ed9d7808 */ /* 0x000fe40005800000 */
[----:B------:R-:W-:Y:S02]  /*e880*/  FMNMX.FTZ R12, R159, R12, !PT ;  /* 0x0000000c9f0c7209 */ /* 0x000fe40007810000 */
[----:B------:R-:W-:Y:S02]  /*e890*/  ISETP.GE.OR P2, PT, R3, R211, !P2 ;  /* 0x000000d30300720c */ /* 0x000fe40005746670 */
[----:B------:R-:W-:Y:S02]  /*e8a0*/  ISETP.GE.AND P0, PT, R6, R210, PT ;  /* 0x000000d20600720c */ /* 0x000fe40003f06270 */
[----:B------:R-:W-:Y:S02]  /*e8b0*/  FMNMX.FTZ R9, R140, R9, !PT ;  /* 0x000000098c097209 */ /* 0x000fe40007810000 */
[----:B------:R-:W-:Y:S02]  /*e8c0*/  FSEL R148, R17, -INF , !P2 ;  /* 0xff80000011947808 */ /* 0x000fe40005000000 */
[----:B------:R-:W-:Y:S02]  /*e8d0*/  FSEL R155, R242, -INF , !P1 ;  /* 0xff800000f29b7808 */ /* 0x000fe40004800000 */
[----:B------:R-:W-:Y:S02]  /*e8e0*/  FMNMX.FTZ R12, R157, R12, !PT ;  /* 0x0000000c9d0c7209 */ /* 0x000fe40007810000 */
[----:B------:R-:W-:Y:S02]  /*e8f0*/  ISETP.GE.OR P0, PT, R6, R207, !P0 ;  /* 0x000000cf0600720c */ /* 0x000fe40004706670 */
[----:B------:R-:W-:Y:S02]  /*e900*/  ISETP.GE.AND P2, PT, R8, R210, PT ;  /* 0x000000d20800720c */ /* 0x000fe40003f46270 */
[----:B------:R-:W-:Y:S02]  /*e910*/  IADD3 R6, R4, 0x31, RZ ;  /* 0x0000003104067810 */ /* 0x000fe40007ffe0ff */
[----:B------:R-:W-:Y:S02]  /*e920*/  FMNMX.FTZ R9, R160, R9, !PT ;  /* 0x00000009a0097209 */ /* 0x000fe40007810000 */
[----:B------:R-:W-:Y:S02]  /*e930*/  FSEL R153, R241, -INF , !P0 ;  /* 0xff800000f1997808 */ /* 0x000fe40004000000 */
[----:B------:R-:W-:Y:S02]  /*e940*/  ISETP.GE.OR P2, PT, R8, R207, !P2 ;  /* 0x000000cf0800720c */ /* 0x000fe40005746670 */
[----:B------:R-:W-:Y:S02]  /*e950*/  FMNMX.FTZ R8, R155, R12, !PT ;  /* 0x0000000c9b087209 */ /* 0x000fe40007810000 */
[----:B------:R-:W-:Y:S02]  /*e960*/  ISETP.GE.AND P1, PT, R6, R210, PT ;  /* 0x000000d20600720c */ /* 0x000fe40003f26270 */
[----:B------:R-:W-:Y:S02]  /*e970*/  FMNMX.FTZ R9, R158, R9, !PT ;  /* 0x000000099e097209 */ /* 0x000fe40007810000 */
[----:B------:R-:W-:Y:S02]  /*e980*/  FSEL R149, R248, -INF , !P2 ;  /* 0xff800000f8957808 */ /* 0x000fe40005000000 */
[----:B------:R-:W-:Y:S02]  /*e990*/  FMNMX.FTZ R8, R153, R8, !PT ;  /* 0x0000000899087209 */ /* 0x000fe40007810000 */
[----:B------:R-:W-:Y:S02]  /*e9a0*/  ISETP.GE.OR P1, PT, R6, R207, !P1 ;  /* 0x000000cf0600720c */ /* 0x000fe40004f26670 */
[----:B------:R-:W-:Y:S02]  /*e9b0*/  IADD3 R4, R4, 0x39, RZ ;  /* 0x0000003904047810 */ /* 0x000fe40007ffe0ff */
[----:B------:R-:W-:Y:S02]  /*e9c0*/  ISETP.GE.AND P0, PT, R3, R210, PT ;  /* 0x000000d20300720c */ /* 0x000fe40003f06270 */
[----:B------:R-:W-:Y:S02]  /*e9d0*/  FMNMX.FTZ R9, R156, R9, !PT ;  /* 0x000000099c097209 */ /* 0x000fe40007810000 */
[----:B------:R-:W-:Y:S02]  /*e9e0*/  ISETP.GE.AND P6, PT, R6, R212, PT ;  /* 0x000000d40600720c */ /* 0x000fe40003fc6270 */
[----:B------:R-:W-:Y:S02]  /*e9f0*/  FSEL R147, R247, -INF , !P1 ;  /* 0xff800000f7937808 */ /* 0x000fe40004800000 */
[----:B------:R-:W-:Y:S02]  /*ea00*/  FMNMX.FTZ R8, R149, R8, !PT ;  /* 0x0000000895087209 */ /* 0x000fe40007810000 */
[----:B------:R-:W-:Y:S02]  /*ea10*/  ISETP.GE.OR P2, PT, R3, R207, !P0 ;  /* 0x000000cf0300720c */ /* 0x000fe40004746670 */
[----:B------:R-:W-:Y:S02]  /*ea20*/  ISETP.GE.AND P0, PT, R4, R210, PT ;  /* 0x000000d20400720c */ /* 0x000fe40003f06270 */
[----:B------:R-:W-:Y:S02]  /*ea30*/  FMNMX.FTZ R9, R154, R9, !PT ;  /* 0x000000099a097209 */ /* 0x000fe40007810000 */
[----:B------:R-:W-:Y:S02]  /*ea40*/  ISETP.GE.OR P6, PT, R6, R211, !P6 ;  /* 0x000000d30600720c */ /* 0x000fe400077c6670 */
[----:B------:R-:W-:Y:S02]  /*ea50*/  FSEL R145, R250, -INF , !P2 ;  /* 0xff800000fa917808 */ /* 0x000fe40005000000 */
[----:B------:R-:W-:Y:S02]  /*ea60*/  FMNMX.FTZ R8, R147, R8, !PT ;  /* 0x0000000893087209 */ /* 0x000fe40007810000 */
[----:B------:R-:W-:Y:S02]  /*ea70*/  ISETP.GE.OR P0, PT, R4, R207, !P0 ;  /* 0x000000cf0400720c */ /* 0x000fe40004706670 */
[----:B------:R-:W-:Y:S02]  /*ea80*/  FSEL R150, R252, -INF , !P6 ;  /* 0xff800000fc967808 */ /* 0x000fe40007000000 */
[----:B------:R-:W-:Y:S02]  /*ea90*/  FMNMX.FTZ R9, R152, R9, !PT ;  /* 0x0000000998097209 */ /* 0x000fe40007810000 */
[----:B------:R-:W-:Y:S02]  /*eaa0*/  ISETP.GE.AND P5, PT, R4, R212, PT ;  /* 0x000000d40400720c */ /* 0x000fe40003fa6270 */
[----:B------:R-:W-:Y:S02]  /*eab0*/  FMNMX.FTZ R8, R145, R8, !PT ;  /* 0x0000000891087209 */ /* 0x000fe40007810000 */
[----:B------:R-:W-:Y:S02]  /*eac0*/  FSEL R133, R249, -INF , !P0 ;  /* 0xff800000f9857808 */ /* 0x000fe40004000000 */
[----:B------:R-:W-:Y:S02]  /*ead0*/  FMNMX.FTZ R9, R150, R9, !PT ;  /* 0x0000000996097209 */ /* 0x000fe40007810000 */
[----:B------:R-:W-:Y:S02]  /*eae0*/  ISETP.GE.OR P5, PT, R4, R211, !P5 ;  /* 0x000000d30400720c */ /* 0x000fe40006fa6670 */
[----:B------:R-:W-:Y:S02]  /*eaf0*/  FMNMX.FTZ R6, R133, R8, !PT ;  /* 0x0000000885067209 */ /* 0x000fe40007810000 */
[----:B------:R-:W-:Y:S02]  /*eb00*/  FSEL R146, R251, -INF , !P5 ;  /* 0xff800000fb927808 */ /* 0x000fe40006800000 */
[----:B------:R-:W-:Y:S01]  /*eb10*/  FMNMX.FTZ R11, R148, R9, !PT ;  /* 0x00000009940b7209 */ /* 0x000fe20007810000 */
[----:B------:R-:W-:Y:S03]  /*eb20*/  SHFL.BFLY PT, R3, R6, 0x2, 0x1f ;  /* 0x0c401f0006037f89 */ /* 0x000fe600000e0000 */
[----:B------:R-:W-:Y:S05]  /*eb30*/  FMNMX.FTZ R9, R146, R11, !PT ;  /* 0x0000000b92097209 */ /* 0x000fea0007810000 */
[----:B------:R-:W1:Y:S02]  /*eb40*/  SHFL.BFLY PT, R12, R9, 0x2, 0x1f ;  /* 0x0c401f00090c7f89 */ /* 0x000e6400000e0000 */
[----:B-1----:R-:W-:Y:S02]  /*eb50*/  FMNMX.FTZ R9, R9, R12, !PT ;  /* 0x0000000c09097209 */ /* 0x002fe40007810000 */
[----:B------:R-:W-:Y:S04]  /*eb60*/  FMNMX.FTZ R4, R6, R3, !PT ;  /* 0x0000000306047209 */ /* 0x000fe80007810000 */
[----:B------:R-:W-:Y:S08]  /*eb70*/  LDSM.16.MT88.4 R12, [R196+0xc000] ;  /* 0x00c00000c40c783b */ /* 0x000ff00000004200 */
[----:B------:R-:W1:Y:S08]  /*eb80*/  SHFL.BFLY PT, R3, R4, 0x1, 0x1f ;  /* 0x0c201f0004037f89 */ /* 0x000e7000000e0000 */
[----:B------:R-:W2:Y:S01]  /*eb90*/  SHFL.BFLY PT, R132, R9, 0x1, 0x1f ;  /* 0x0c201f0009847f89 */ /* 0x000ea200000e0000 */
[----:B-1----:R-:W-:Y:S04]  /*eba0*/  FMNMX.FTZ R3, R4, R3, !PT ;  /* 0x0000000304037209 */ /* 0x002fe80007810000 */
[C---:B------:R-:W-:Y:S01]  /*ebb0*/  FSETP.NEU.FTZ.AND P0, PT, R3.reuse, -INF , PT ;  /* 0xff8000000300780b */ /* 0x040fe20003f1d000 */
[----:B------:R-:W-:Y:S01]  /*ebc0*/  FMUL.FTZ R144, R3, c[0x0][0x23c] ;  /* 0x00008f0003907a20 */ /* 0x000fe20000410000 */
[----:B--2---:R-:W-:Y:S04]  /*ebd0*/  FMNMX.FTZ R132, R9, R132, !PT ;  /* 0x0000008409847209 */ /* 0x004fe80007810000 */
[----:B------:R-:W-:Y:S02]  /*ebe0*/  FSEL R144, R144, RZ, P0 ;  /* 0x000000ff90907208 */ /* 0x000fe40000000000 */
[C---:B------:R-:W-:Y:S01]  /*ebf0*/  FSETP.NEU.FTZ.AND P1, PT, R132.reuse, -INF , PT ;  /* 0xff8000008400780b */ /* 0x040fe20003f3d000 */
[C---:B------:R-:W-:Y:S02]  /*ec00*/  FMUL.FTZ R151, R132.reuse, c[0x0][0x23c] ;  /* 0x00008f0084977a20 */ /* 0x040fe40000410000 */
[--C-:B------:R-:W-:Y:S01]  /*ec10*/  FFMA.FTZ R169, R5, c[0x0][0x23c], -R144.reuse ;  /* 0x00008f0005a97a23 */ /* 0x100fe20000010890 */
[----:B------:R-:W-:Y:S01]  /*ec20*/  FSEL R5, R132, RZ, P1 ;  /* 0x000000ff84057208 */ /* 0x000fe20000800000 */
[--C-:B------:R-:W-:Y:S01]  /*ec30*/  FFMA.FTZ R170, R225, c[0x0][0x23c], -R144.reuse ;  /* 0x00008f00e1aa7a23 */ /* 0x100fe20000010890 */
[----:B------:R-:W-:Y:S01]  /*ec40*/  FSEL R151, R151, RZ, P1 ;  /* 0x000000ff97977208 */ /* 0x000fe20000800000 */
[----:B------:R-:W-:Y:S02]  /*ec50*/  FFMA.FTZ R168, R7, c[0x0][0x23c], -R144 ;  /* 0x00008f0007a87a23 */ /* 0x000fe40000010890 */
[----:B------:R-:W-:Y:S01]  /*ec60*/  FADD.FTZ R4, -R5, R2 ;  /* 0x0000000205047221 */ /* 0x000fe20000010100 */
[----:B------:R-:W-:Y:S01]  /*ec70*/  FSEL R5, R3, RZ, P0 ;  /* 0x000000ff03057208 */ /* 0x000fe20000000000 */
[--C-:B------:R-:W-:Y:S01]  /*ec80*/  FFMA.FTZ R173, R218, c[0x0][0x23c], -R151.reuse ;  /* 0x00008f00daad7a23 */ /* 0x100fe20000010897 */
[----:B------:R-:W-:Y:S01]  /*ec90*/  MUFU.EX2 R170, R170 ;  /* 0x000000aa00aa7308 */ /* 0x000fe20000000800 */
[--C-:B------:R-:W-:Y:S01]  /*eca0*/  FFMA.FTZ R134, R224, c[0x0][0x23c], -R151.reuse ;  /* 0x00008f00e0867a23 */ /* 0x100fe20000010897 */
[----:B------:R-:W-:Y:S01]  /*ecb0*/  PLOP3.LUT P0, PT, PT, PT, UP2, 0x80, 0x0 ;  /* 0x000000000000781c */ /* 0x000fe20003f0f028 */
[----:B------:R-:W-:Y:S02]  /*ecc0*/  FADD.FTZ R5, -R5, R0 ;  /* 0x0000000005057221 */ /* 0x000fe40000010100 */
[--C-:B------:R-:W-:Y:S02]  /*ecd0*/  FFMA.FTZ R172, R226, c[0x0][0x23c], -R151.reuse ;  /* 0x00008f00e2ac7a23 */ /* 0x100fe40000010897 */
[--C-:B------:R-:W-:Y:S02]  /*ece0*/  FFMA.FTZ R171, R10, c[0x0][0x23c], -R151.reuse ;  /* 0x00008f000aab7a23 */ /* 0x100fe40000010897 */
[--C-:B------:R-:W-:Y:S01]  /*ecf0*/  FFMA.FTZ R135, R227, c[0x0][0x23c], -R144.reuse ;  /* 0x00008f00e3877a23 */ /* 0x100fe20000010890 */
[----:B------:R-:W-:Y:S01]  /*ed00*/  MUFU.EX2 R173, R173 ;  /* 0x000000ad00ad7308 */ /* 0x000fe20000000800 */
[----:B------:R-:W-:Y:S02]  /*ed10*/  FMUL.FTZ R2, R4, c[0x0][0x23c] ;  /* 0x00008f0004027a20 */ /* 0x000fe40000410000 */
[----:B------:R-:W-:Y:S02]  /*ed20*/  FMUL.FTZ R0, R5, c[0x0][0x23c] ;  /* 0x00008f0005007a20 */ /* 0x000fe40000410000 */
[--C-:B------:R-:W-:Y:S02]  /*ed30*/  FFMA.FTZ R174, R164, c[0x0][0x23c], -R151.reuse ;  /* 0x00008f00a4ae7a23 */ /* 0x100fe40000010897 */
[----:B------:R-:W-:Y:S01]  /*ed40*/  LDSM.16.MT88.4 R164, [R196+0x11800] ;  /* 0x01180000c4a4783b */ /* 0x000fe20000004200 */
[--C-:B------:R-:W-:Y:S02]  /*ed50*/  FFMA.FTZ R175, R162, c[0x0][0x23c], -R151.reuse ;  /* 0x00008f00a2af7a23 */ /* 0x100fe40000010897 */
[----:B------:R-:W1:Y:S01]  /*ed60*/  MUFU.EX2 R134, R134 ;  /* 0x0000008600867308 */ /* 0x000e620000000800 */
[--C-:B------:R-:W-:Y:S02]  /*ed70*/  FFMA.FTZ R176, R142, c[0x0][0x23c], -R151.reuse ;  /* 0x00008f008eb07a23 */ /* 0x100fe40000010897 */
[--C-:B------:R-:W-:Y:S02]  /*ed80*/  FFMA.FTZ R177, R140, c[0x0][0x23c], -R151.reuse ;  /* 0x00008f008cb17a23 */ /* 0x100fe40000010897 */
[--C-:B------:R-:W-:Y:S02]  /*ed90*/  FFMA.FTZ R178, R163, c[0x0][0x23c], -R144.reuse ;  /* 0x00008f00a3b27a23 */ /* 0x100fe40000010890 */
[--C-:B------:R-:W-:Y:S02]  /*eda0*/  FFMA.FTZ R179, R161, c[0x0][0x23c], -R144.reuse ;  /* 0x00008f00a1b37a23 */ /* 0x100fe40000010890 */
[--C-:B------:R-:W-:Y:S01]  /*edb0*/  FFMA.FTZ R218, R143, c[0x0][0x23c], -R144.reuse ;  /* 0x00008f008fda7a23 */ /* 0x100fe20000010890 */
[----:B------:R-:W-:Y:S01]  /*edc0*/  MUFU.EX2 R172, R172 ;  /* 0x000000ac00ac7308 */ /* 0x000fe20000000800 */
[--C-:B------:R-:W-:Y:S02]  /*edd0*/  FFMA.FTZ R223, R141, c[0x0][0x23c], -R144.reuse ;  /* 0x00008f008ddf7a23 */ /* 0x100fe40000010890 */
[----:B------:R-:W-:Y:S01]  /*ede0*/  LDSM.16.MT88.4 R140, [R193+0xe800] ;  /* 0x00e80000c18c783b */ /* 0x000fe20000004200 */
[--C-:B------:R-:W-:Y:S02]  /*edf0*/  FFMA.FTZ R222, R160, c[0x0][0x23c], -R151.reuse ;  /* 0x00008f00a0de7a23 */ /* 0x100fe40000010897 */
[--C-:B------:R-:W-:Y:S02]  /*ee00*/  FFMA.FTZ R225, R158, c[0x0][0x23c], -R151.reuse ;  /* 0x00008f009ee17a23 */ /* 0x100fe40000010897 */
[--C-:B------:R-:W-:Y:S02]  /*ee10*/  FFMA.FTZ R224, R156, c[0x0][0x23c], -R151.reuse ;  /* 0x00008f009ce07a23 */ /* 0x100fe40000010897 */
[----:B------:R-:W2:Y:S01]  /*ee20*/  MUFU.EX2 R171, R171 ;  /* 0x000000ab00ab7308 */ /* 0x000ea20000000800 */
[----:B------:R-:W-:Y:S01]  /*ee30*/  LDSM.16.MT88.4 R160, [R192+0xf800] ;  /* 0x00f80000c0a0783b */ /* 0x000fe20000004200 */
[--C-:B------:R-:W-:Y:S01]  /*ee40*/  FFMA.FTZ R227, R154, c[0x0][0x23c], -R151.reuse ;  /* 0x00008f009ae37a23 */ /* 0x100fe20000010897 */
[----:B-1----:R-:W-:Y:S01]  /*ee50*/  F2FP.PACK_AB R136, R134, R173 ;  /* 0x000000ad8688723e */ /* 0x002fe200000000ff */
[--C-:B------:R-:W-:Y:S02]  /*ee60*/  FFMA.FTZ R226, R159, c[0x0][0x23c], -R144.reuse ;  /* 0x00008f009fe27a23 */ /* 0x100fe40000010890 */
[--C-:B------:R-:W-:Y:S03]  /*ee70*/  FFMA.FTZ R229, R157, c[0x0][0x23c], -R144.reuse ;  /* 0x00008f009de57a23 */ /* 0x100fe60000010890 */
[----:B------:R-:W-:Y:S01]  /*ee80*/  LDSM.16.MT88.4 R156, [R193+0xf800] ;  /* 0x00f80000c19c783b */ /* 0x000fe20000004200 */
[----:B------:R-:W1:Y:S01]  /*ee90*/  MUFU.EX2 R169, R169 ;  /* 0x000000a900a97308 */ /* 0x000e620000000800 */
[--C-:B------:R-:W-:Y:S02]  /*eea0*/  FFMA.FTZ R228, R155, c[0x0][0x23c], -R144.reuse ;  /* 0x00008f009be47a23 */ /* 0x100fe40000010890 */
[--C-:B------:R-:W-:Y:S02]  /*eeb0*/  FFMA.FTZ R231, R153, c[0x0][0x23c], -R144.reuse ;  /* 0x00008f0099e77a23 */ /* 0x100fe40000010890 */
[--C-:B------:R-:W-:Y:S02]  /*eec0*/  FFMA.FTZ R230, R152, c[0x0][0x23c], -R151.reuse ;  /* 0x00008f0098e67a23 */ /* 0x100fe40000010897 */
[----:B------:R-:W-:Y:S01]  /*eed0*/  LDSM.16.MT88.4 R152, [R194+0xf800] ;  /* 0x00f80000c298783b */ /* 0x000fe20000004200 */
[--C-:B------:R-:W-:Y:S02]  /*eee0*/  FFMA.FTZ R233, R150, c[0x0][0x23c], -R151.reuse ;  /* 0x00008f0096e97a23 */ /* 0x100fe40000010897 */
[----:B------:R-:W-:Y:S01]  /*eef0*/  MUFU.EX2 R168, R168 ;  /* 0x000000a800a87308 */ /* 0x000fe20000000800 */
[--C-:B------:R-:W-:Y:S02]  /*ef00*/  FFMA.FTZ R232, R148, c[0x0][0x23c], -R151.reuse ;  /* 0x00008f0094e87a23 */ /* 0x100fe40000010897 */
[--C-:B------:R-:W-:Y:S01]  /*ef10*/  FFMA.FTZ R234, R149, c[0x0][0x23c], -R144.reuse ;  /* 0x00008f0095ea7a23 */ /* 0x100fe20000010890 */
[----:B--2---:R-:W-:Y:S01]  /*ef20*/  F2FP.PACK_AB R138, R171, R172 ;  /* 0x000000acab8a723e */ /* 0x004fe200000000ff */
[--C-:B------:R-:W-:Y:S02]  /*ef30*/  FFMA.FTZ R237, R147, c[0x0][0x23c], -R144.reuse ;  /* 0x00008f0093ed7a23 */ /* 0x100fe40000010890 */
[--C-:B------:R-:W-:Y:S02]  /*ef40*/  FFMA.FTZ R236, R145, c[0x0][0x23c], -R144.reuse ;  /* 0x00008f0091ec7a23 */ /* 0x100fe40000010890 */
[----:B------:R-:W-:Y:S01]  /*ef50*/  FFMA.FTZ R151, R146, c[0x0][0x23c], -R151 ;  /* 0x00008f0092977a23 */ /* 0x000fe20000010897 */
[----:B------:R-:W2:Y:S01]  /*ef60*/  MUFU.EX2 R135, R135 ;  /* 0x0000008700877308 */ /* 0x000ea20000000800 */
[----:B------:R-:W-:Y:S01]  /*ef70*/  FFMA.FTZ R144, R133, c[0x0][0x23c], -R144 ;  /* 0x00008f0085907a23 */ /* 0x000fe20000010890 */
[----:B-1----:R-:W-:Y:S08]  /*ef80*/  F2FP.PACK_AB R137, R169, R170 ;  /* 0x000000aaa989723e */ /* 0x002ff000000000ff */
        /* <DEDUP_REMOVED lines=306> */
.L_x_2082:
        /* <DEDUP_REMOVED lines=316> */
.L_x_2088:
[----:B---34-:R-:W-:Y:S05]  /*11670*/  BSYNC B0 ;  /* 0x0000000000007941 */ /* 0x018fea0003800000 */
.L_x_2087:
        /* <DEDUP_REMOVED lines=38> */
.L_x_2090:
[----:B------:R-:W-:Y:S05]  /*118e0*/  BSYNC B0 ;  /* 0x0000000000007941 */ /* 0x000fea0003800000 */
.L_x_2089:
        /* <DEDUP_REMOVED lines=20> */
.L_x_2092:
[----:B------:R-:W-:Y:S05]  /*11a30*/  BSYNC B0 ;  /* 0x0000000000007941 */ /* 0x000fea0003800000 */
.L_x_2091:
        /* <DEDUP_REMOVED lines=20> */
.L_x_2094:
[----:B------:R-:W-:Y:S05]  /*11b80*/  BSYNC B0 ;  /* 0x0000000000007941 */ /* 0x000fea0003800000 */
.L_x_2093:
        /* <DEDUP_REMOVED lines=20> */
.L_x_2095:
        /* <DEDUP_REMOVED lines=11> */
.L_x_7361:


//--------------------- .text._ZN5flash24flash_fwd_splitkv_kernelI23Flash_fwd_kernel_traitsILi192ELi64ELi64ELi4ELb0ELb0EN7cutlass6half_tE19Flash_kernel_traitsILi192ELi64ELi64ELi4ES3_EELb0ELb1ELb0ELb0ELb0ELb0ELb0ELb1EEEvNS_16Flash_fwd_paramsE --------------------------
	.section	.text._ZN5flash24flash_fwd_splitkv_kernelI23Flash_fwd_kernel_traitsILi192ELi64ELi64ELi4ELb0ELb0EN7cutlass6half_tE19Flash_kernel_traitsILi192ELi64ELi64ELi4ES3_EELb0ELb1ELb0ELb0ELb0ELb0ELb0ELb1EEEvNS_16Flash_fwd_paramsE,"ax",@progbits
	.sectioninfo	@"SHI_REGISTERS=239"
	.align	128
        .global         _ZN5flash24flash_fwd_splitkv_kernelI23Flash_fwd_kernel_traitsILi192ELi64ELi64ELi4ELb0ELb0EN7cutlass6half_tE19Flash_kernel_traitsILi192ELi64ELi64ELi4ES3_EELb0ELb1ELb0ELb0ELb0ELb0ELb0ELb1EEEvNS_16Flash_fwd_paramsE
        .type           _ZN5flash24flash_fwd_splitkv_kernelI23Flash_fwd_kernel_traitsILi192ELi64ELi64ELi4ELb0ELb0EN7cutlass6half_tE19Flash_kernel_traitsILi192ELi64ELi64ELi4ES3_EELb0ELb1ELb0ELb0ELb0ELb0ELb0ELb1EEEvNS_16Flash_fwd_paramsE,@function
        .size           _ZN5flash24flash_fwd_splitkv_kernelI23Flash_fwd_kernel_traitsILi192ELi64ELi64ELi4ELb0ELb0EN7cutlass6half_tE19Flash_kernel_traitsILi192ELi64ELi64ELi4ES3_EELb0ELb1ELb0ELb0ELb0ELb0ELb0ELb1EEEvNS_16Flash_fwd_paramsE,(.L_x_7362 - _ZN5flash24flash_fwd_splitkv_kernelI23Flash_fwd_kernel_traitsILi192ELi64ELi64ELi4ELb0ELb0EN7cutlass6half_tE19Flash_kernel_traitsILi192ELi64ELi64ELi4ES3_EELb0ELb1ELb0ELb0ELb0ELb0ELb0ELb1EEEvNS_16Flash_fwd_paramsE)
        .other          _ZN5flash24flash_fwd_splitkv_kernelI23Flash_fwd_kernel_traitsILi192ELi64ELi64ELi4ELb0ELb0EN7cutlass6half_tE19Flash_kernel_traitsILi192ELi64ELi64ELi4ES3_EELb0ELb1ELb0ELb0ELb0ELb0ELb0ELb1EEEvNS_16Flash_fwd_paramsE,@"STO_CUDA_ENTRY STV_DEFAULT"
_ZN5flash24flash_fwd_splitkv_kernelI23Flash_fwd_kernel_traitsILi192ELi64ELi64ELi4ELb0ELb0EN7cutlass6half_tE19Flash_kernel_traitsILi192ELi64ELi64ELi4ES3_EELb0ELb1ELb0ELb0ELb0ELb0ELb0ELb1EEEvNS_16Flash_fwd_paramsE:
.text._ZN5flash24flash_fwd_splitkv_kernelI23Flash_fwd_kernel_traitsILi192ELi64ELi64ELi4ELb0ELb0EN7cutlass6half_tE19Flash_kernel_traitsILi192ELi64ELi64ELi4ES3_EELb0ELb1ELb0ELb0ELb0ELb0ELb0ELb1EEEvNS_16Flash_fwd_paramsE:
        /* <DEDUP_REMOVED lines=14> */
[----:B------:R-:W2:Y:S01]  /*00e0*/  @P1 LDG.E R197, [R4.64] ;  /* 0x0000000604c51981 */ /* 0x000ea2000c1e1900 */
[CC--:B------:R-:W-:Y:S01]  /*00f0*/  IMAD.WIDE R166, R2.reuse, R101.reuse, c[0x0][0x250] ;  /* 0x0000940002a67625 */ /* 0x0c0fe200078e0265 */
[----:B------:R-:W-:Y:S02]  /*0100*/  ISETP.EQ.OR.EX P0, PT, RZ, c[0x0][0x24c], !P2, P0 ;  /* 0x00009300ff007a0c */ /* 0x000fe40005702700 */
[----:B------:R-:W2:Y:S04]  /*0110*/  @P1 LDG.E R196, [R4.64+0x4] ;  /* 0x0000040604c41981 */ /* 0x000ea8000c1e1900 */
[----:B------:R1:W5:Y:S01]  /*0120*/  @P5 LDG.E R0, [R166.64] ;  /* 0x00000006a6005981 */ /* 0x000362000c1e1900 */
[----:B------:R-:W-:Y:S02]  /*0130*/  IMAD.MOV.U32 R17, RZ, RZ, -0x1 ;  /* 0xffffffffff117424 */ /* 0x000fe400078e00ff */
[----:B------:R-:W-:Y:S01]  /*0140*/  IMAD.WIDE R8, R2, R101, c[0x0][0x248] ;  /* 0x0000920002087625 */ /* 0x000fe200078e0265 */
[----:B------:R-:W3:Y:S04]  /*0150*/  S2R R27, SR_CTAID.X ;  /* 0x00000000001b7919 */ /* 0x000ee80000002500 */
[----:B------:R1:W5:Y:S01]  /*0160*/  @!P0 LDG.E R17, [R8.64] ;  /* 0x0000000608118981 */ /* 0x000362000c1e1900 */
[----:B------:R-:W-:-:S03]  /*0170*/  ISETP.NE.U32.AND P0, PT, RZ, c[0x0][0x248], PT ;  /* 0x00009200ff007a0c */ /* 0x000fc60003f05070 */
[----:B------:R-:W4:Y:S01]  /*0180*/  S2R R162, SR_CTAID.Z ;  /* 0x0000000000a27919 */ /* 0x000f220000002700 */
[----:B------:R-:W-:Y:S02]  /*0190*/  ISETP.NE.AND.EX P0, PT, RZ, c[0x0][0x24c], PT, P0 ;  /* 0x00009300ff007a0c */ /* 0x000fe40003f05300 */
[----:B------:R-:W-:-:S04]  /*01a0*/  MOV R3, R2 ;  /* 0x0000000200037202 */ /* 0x000fc80000000f00 */
[--C-:B------:R-:W-:Y:S01]  /*01b0*/  SHF.R.S32.HI R6, RZ, 0x1f, R3.reuse ;  /* 0x0000001fff067819 */ /* 0x100fe20000011403 */
[----:B------:R-:W-:Y:S02]  /*01c0*/  IMAD.MOV.U32 R11, RZ, RZ, R3 ;  /* 0x000000ffff0b7224 */ /* 0x000fe400078e0003 */
[----:B--2---:R-:W-:Y:S01]  /*01d0*/  @P1 IMAD.IADD R196, R196, 0x1, -R197 ;  /* 0x00000001c4c41824 */ /* 0x004fe200078e0ac5 */
[----:B------:R-:W-:-:S03]  /*01e0*/  @!P1 MOV R196, c[0x0][0x214] ;  /* 0x0000850000c49a02 */ /* 0x000fc60000000f00 */
[----:B------:R-:W-:Y:S05]  /*01f0*/  @!P0 BRA `(.L_x_2096) ;  /* 0x0000004000008947 */ /* 0x000fea0003800000 */
[----:B-1-34-:R-:W2:Y:S02]  /*0200*/  @P2 LDG.E R4, [R8.64+0x4] ;  /* 0x0000040608042981 */ /* 0x01aea4000c1e1900 */
[----:B--2--5:R-:W-:-:S06]  /*0210*/  @P2 IADD3 R71, R4, -R17, RZ ;  /* 0x8000001104472210 */ /* 0x024fcc0007ffe0ff */
[----:B------:R1:W5:Y:S01]  /*0220*/  @!P2 LDG.E R71, [R8.64] ;  /* 0x000000060847a981 */ /* 0x000362000c1e1900 */
[----:B------:R-:W-:Y:S05]  /*0230*/  BRA `(.L_x_2097) ;  /* 0x0000001000007947 */ /* 0x000fea0003800000 */
.L_x_2096:
[----:B-1-34-:R-:W-:Y:S02]  /*0240*/  MOV R71, c[0x0][0x218] ;  /* 0x0000860000477a02 */ /* 0x01afe40000000f00 */
.L_x_2097:
        /* <DEDUP_REMOVED lines=14> */
[----:B------:R-:W-:Y:S01]  /*0330*/  IADD3 R4, -R196, 0x7f, R65 ;  /* 0x0000007fc4047810 */ /* 0x000fe20007ffe141 */
[----:B------:R-:W-:Y:S01]  /*0340*/  UIADD3 UR5, UR5, 0x3f, URZ ;  /* 0x0000003f05057890 */ /* 0x000fe2000fffe03f */
[C---:B------:R-:W-:Y:S01]  /*0350*/  IADD3 R10, R67.reuse, R65, -R196 ;  /* 0x00000041430a7210 */ /* 0x040fe20007ffe8c4 */
[----:B------:R-:W1:Y:S01]  /*0360*/  S2R R135, SR_TID.X ;  /* 0x0000000000877919 */ /* 0x000e620000002100 */
[----:B------:R-:W-:Y:S01]  /*0370*/  IADD3 R8, R67, 0x3f, RZ ;  /* 0x0000003f43087810 */ /* 0x000fe20007ffe0ff */
[----:B------:R-:W-:Y:S01]  /*0380*/  USHF.R.S32.HI UR4, URZ, 0x1f, UR5 ;  /* 0x0000001f3f047899 */ /* 0x000fe20008011405 */
[----:B------:R-:W-:Y:S02]  /*0390*/  IADD3 R5, R4, c[0x0][0x2e8], R67 ;  /* 0x0000ba0004057a10 */ /* 0x000fe40007ffe043 */
[----:B------:R-:W-:Y:S01]  /*03a0*/  IADD3 R10, R10, -c[0x0][0x2e4], RZ ;  /* 0x8000b9000a0a7a10 */ /* 0x000fe20007ffe0ff */
[----:B------:R-:W-:Y:S01]  /*03b0*/  ULEA.HI UR4, UR4, UR5, URZ, 0x6 ;  /* 0x0000000504047291 */ /* 0x000fe2000f8f303f */
[----:B------:R-:W-:-:S02]  /*03c0*/  SHF.R.S32.HI R7, RZ, 0x1f, R8 ;  /* 0x0000001fff077819 */ /* 0x000fc40000011408 */
[----:B------:R-:W-:Y:S01]  /*03d0*/  SHF.R.S32.HI R4, RZ, 0x1f, R5 ;  /* 0x0000001fff047819 */ /* 0x000fe20000011405 */
[----:B------:R-:W-:Y:S01]  /*03e0*/  USHF.R.S32.HI UR4, URZ, 0x6, UR4 ;  /* 0x000000063f047899 */ /* 0x000fe20008011404 */
[----:B------:R-:W-:Y:S02]  /*03f0*/  SHF.R.S32.HI R9, RZ, 0x1f, R10 ;  /* 0x0000001fff097819 */ /* 0x000fe4000001140a */
[----:B------:R-:W-:Y:S02]  /*0400*/  LEA.HI R7, R7, R8, RZ, 0x6 ;  /* 0x0000000807077211 */ /* 0x000fe400078f30ff */
[----:B------:R-:W-:Y:S02]  /*0410*/  LEA.HI R4, R4, R5, RZ, 0x6 ;  /* 0x0000000504047211 */ /* 0x000fe400078f30ff */
[----:B------:R-:W-:Y:S02]  /*0420*/  LEA.HI R9, R9, R10, RZ, 0x6 ;  /* 0x0000000a09097211 */ /* 0x000fe400078f30ff */
[----:B------:R-:W-:-:S02]  /*0430*/  SHF.R.S32.HI R7, RZ, 0x6, R7 ;  /* 0x00000006ff077819 */ /* 0x000fc40000011407 */
[----:B------:R-:W-:Y:S02]  /*0440*/  SHF.R.S32.HI R4, RZ, 0x6, R4 ;  /* 0x00000006ff047819 */ /* 0x000fe40000011404 */
[----:B------:R-:W-:Y:S02]  /*0450*/  SHF.R.S32.HI R9, RZ, 0x6, R9 ;  /* 0x00000006ff097819 */ /* 0x000fe40000011409 */
[----:B------:R-:W-:Y:S02]  /*0460*/  IMNMX R7, R7, UR4, PT ;  /* 0x0000000407077c17 */ /* 0x000fe4000b800200 */
[----:B------:R-:W-:Y:S02]  /*0470*/  IMNMX R195, RZ, R9, !PT ;  /* 0x00000009ffc37217 */ /* 0x000fe40007800200 */
[----:B------:R-:W-:-:S04]  /*0480*/  IMNMX R134, R7, R4, PT ;  /* 0x0000000407867217 */ /* 0x000fc80003800200 */
[----:B------:R-:W-:-:S13]  /*0490*/  ISETP.GE.AND P0, PT, R195, R134, PT ;  /* 0x00000086c300720c */ /* 0x000fda0003f06270 */
[----:B------:R-:W-:Y:S05]  /*04a0*/  @!P0 BRA `(.L_x_2098) ;  /* 0x0000083000008947 */ /* 0x000fea0003800000 */
[----:B-1----:R-:W-:Y:S01]  /*04b0*/  SHF.R.S32.HI R0, RZ, 0x1f, R135 ;  /* 0x0000001fff007819 */ /* 0x002fe20000011487 */
        /* <DEDUP_REMOVED lines=18> */
[----:B------:R-:W-:Y:S02]  /*05e0*/  IMAD R0, R0, c[0x0][0x1e8], RZ ;  /* 0x00007a0000007a24 */ /* 0x000fe400078e02ff */
[----:B------:R-:W-:-:S04]  /*05f0*/  IMAD.WIDE.U32 R8, R65, c[0x0][0x1e8], R4 ;  /* 0x00007a0041087a25 */ /* 0x000fc800078e0004 */
[----:B------:R-:W-:Y:S01]  /*0600*/  @!P0 IMAD.IADD R197, R11, 0x1, R6 ;  /* 0x000000010bc58824 */ /* 0x000fe200078e0206 */
[----:B------:R-:W-:Y:S01]  /*0610*/  IADD3 R8, P0, R2, R8, RZ ;  /* 0x0000000802087210 */ /* 0x000fe20007f1e0ff */
[----:B------:R-:W-:Y:S01]  /*0620*/  IMAD R0, R65, c[0x0][0x1ec], R0 ;  /* 0x00007b0041007a24 */ /* 0x000fe200078e0200 */
[----:B------:R-:W-:Y:S01]  /*0630*/  IADD3 R6, R4, 0x80, RZ ;  /* 0x0000008004067810 */ /* 0x000fe20007ffe0ff */
[----:B------:R-:W-:-:S03]  /*0640*/  IMAD R17, R17, c[0x0][0x1f0], RZ ;  /* 0x00007c0011117a24 */ /* 0x000fc600078e02ff */
[----:B------:R-:W-:Y:S01]  /*0650*/  IADD3.X R9, R197, R9, R0, P0, !PT ;  /* 0x00000009c5097210 */ /* 0x000fe200007fe400 */
[----:B------:R-:W-:Y:S01]  /*0660*/  IMAD R0, R3, c[0x0][0x1c0], R162 ;  /* 0x0000700003007a24 */ /* 0x000fe200078e02a2 */
[----:B------:R-:W-:Y:S01]  /*0670*/  ISETP.GE.AND P0, PT, R7, R196, PT ;  /* 0x000000c40700720c */ /* 0x000fe20003f06270 */
[C---:B------:R-:W-:Y:S02]  /*0680*/  IMAD R17, R162.reuse, c[0x0][0x1f4], R17 ;  /* 0x00007d00a2117a24 */ /* 0x040fe400078e0211 */
[----:B------:R-:W-:Y:S01]  /*0690*/  IMAD.WIDE.U32 R162, R162, c[0x0][0x1f0], R8 ;  /* 0x00007c00a2a27a25 */ /* 0x000fe200078e0008 */
[----:B------:R-:W-:Y:S02]  /*06a0*/  SHF.R.S32.HI R9, RZ, 0x1f, R7 ;  /* 0x0000001fff097819 */ /* 0x000fe40000011407 */
[----:B------:R-:W-:Y:S01]  /*06b0*/  IADD3 R8, R4, 0x40, RZ ;  /* 0x0000004004087810 */ /* 0x000fe20007ffe0ff */
        /* <DEDUP_REMOVED lines=16> */
.L_x_2100:
[----:B------:R-:W-:Y:S05]  /*07c0*/  BSYNC B0 ;  /* 0x0000000000007941 */ /* 0x000fea0003800000 */
.L_x_2099:
[----:B------:R-:W-:Y:S01]  /*07d0*/  IADD3 R15, R7, 0x10, RZ ;  /* 0x00000010070f7810 */ /* 0x000fe20007ffe0ff */
        /* <DEDUP_REMOVED lines=19> */
.L_x_2102:
[----:B------:R-:W-:Y:S05]  /*0910*/  BSYNC B0 ;  /* 0x0000000000007941 */ /* 0x000fea0003800000 */
.L_x_2101:
        /* <DEDUP_REMOVED lines=20> */
.L_x_2104:
[----:B------:R-:W-:Y:S05]  /*0a60*/  BSYNC B0 ;  /* 0x0000000000007941 */ /* 0x000fea0003800000 */
.L_x_2103:
        /* <DEDUP_REMOVED lines=19> */
.L_x_2106:
[----:B------:R-:W-:Y:S05]  /*0ba0*/  BSYNC B0 ;  /* 0x0000000000007941 */ /* 0x000fea0003800000 */
.L_x_2105:
[----:B------:R-:W-:-:S04]  /*0bb0*/  ISETP.NE.AND P4, PT, R135, RZ, PT ;  /* 0x000000ff8700720c */ /* 0x000fc80003f85270 */
[-C--:B------:R-:W-:Y:S02]  /*0bc0*/  ISETP.GE.OR P3, PT, R7, R196.reuse, P4 ;  /* 0x000000c40700720c */ /* 0x080fe40002766670 */
[-C--:B------:R-:W-:Y:S02]  /*0bd0*/  ISETP.GE.OR P2, PT, R15, R196.reuse, P4 ;  /* 0x000000c40f00720c */ /* 0x080fe40002746670 */
[-C--:B------:R-:W-:Y:S02]  /*0be0*/  ISETP.GE.OR P1, PT, R13, R196.reuse, P4 ;  /* 0x000000c40d00720c */ /* 0x080fe40002726670 */
[C---:B------:R-:W-:Y:S02]  /*0bf0*/  IADD3 R7, P0, R0.reuse, R7, RZ ;  /* 0x0000000700077210 */ /* 0x040fe40007f1e0ff */
[----:B------:R-:W-:Y:S02]  /*0c00*/  ISETP.GE.OR P4, PT, R11, R196, P4 ;  /* 0x000000c40b00720c */ /* 0x000fe40002786670 */
[----:B------:R-:W-:-:S02]  /*0c10*/  LEA.HI.X.SX32 R0, R0, R9, 0x1, P0 ;  /* 0x0000000900007211 */ /* 0x000fc400000f0eff */
[C---:B--2---:R-:W-:Y:S01]  /*0c20*/  LEA R4, P0, R7.reuse, c[0x0][0x200], 0x2 ;  /* 0x0000800007047a11 */ /* 0x044fe200078010ff */
[----:B------:R-:W-:Y:S02]  /*0c30*/  @!P3 IMAD.MOV.U32 R3, RZ, RZ, 0x7f800000 ;  /* 0x7f800000ff03b424 */ /* 0x000fe400078e00ff */
        /* <DEDUP_REMOVED lines=10> */
.L_x_2098:
[----:B-1----:R-:W-:Y:S02]  /*0ce0*/  ISETP.NE.U32.AND P0, PT, RZ, c[0x0][0x2b8], PT ;  /* 0x0000ae00ff007a0c */ /* 0x002fe40003f05070 */
        /* <DEDUP_REMOVED lines=39> */
[----:B------:R-:W-:-:S05]  /*0f60*/  IMAD.MOV.U32 R3, RZ, RZ, R4 ;  /* 0x000000ffff037224 */ /* 0x000fca00078e0004 */
[----:B------:R-:W-:Y:S02]  /*0f70*/  @!P0 IADD3 R3, -R3, RZ, RZ ;  /* 0x000000ff03038210 */ /* 0x000fe40007ffe1ff */
[----:B------:R-:W-:-:S05]  /*0f80*/  @!P1 LOP3.LUT R3, RZ, c[0x0][0x2d0], RZ, 0x33, !PT ;  /* 0x0000b400ff039a12 */ /* 0x000fca00078e33ff */
[----:B------:R-:W-:-:S05]  /*0f90*/  IMAD.WIDE R12, R3, 0x4, R198 ;  /* 0x00000004030c7825 */ /* 0x000fca00078e02c6 */
[----:B------:R-:W2:Y:S01]  /*0fa0*/  LDG.E R0, [R12.64] ;  /* 0x000000060c007981 */ /* 0x000ea2000c1e1900 */
[----:B------:R-:W-:Y:S01]  /*0fb0*/  IABS R2, c[0x0][0x1c8] ;  /* 0x0000720000027a13 */ /* 0x000fe20000000000 */
[----:B------:R-:W-:-:S03]  /*0fc0*/  IMAD.MOV R3, RZ, RZ, -R3 ;  /* 0x000000ffff037224 */ /* 0x000fc600078e0a03 */
[----:B------:R-:W1:Y:S08]  /*0fd0*/  I2F.RP R10, R2 ;  /* 0x00000002000a7306 */ /* 0x000e700000209400 */
[----:B-1----:R-:W1:Y:S02]  /*0fe0*/  MUFU.RCP R9, R10 ;  /* 0x0000000a00097308 */ /* 0x002e640000001000 */
[----:B-1----:R-:W-:-:S06]  /*0ff0*/  IADD3 R9, R9, 0xffffffe, RZ ;  /* 0x0ffffffe09097810 */ /* 0x002fcc0007ffe0ff */
[----:B------:R-:W1:Y:S02]  /*1000*/  F2I.FTZ.U32.TRUNC.NTZ R9, R9 ;  /* 0x0000000900097305 */ /* 0x000e64000021f000 */
[----:B-1----:R-:W-:-:S04]  /*1010*/  IMAD.MOV R4, RZ, RZ, -R9 ;  /* 0x000000ffff047224 */ /* 0x002fc800078e0a09 */
[----:B------:R-:W-:Y:S01]  /*1020*/  IMAD R5, R4, R2, RZ ;  /* 0x0000000204057224 */ /* 0x000fe200078e02ff */
[----:B------:R-:W-:-:S03]  /*1030*/  IABS R4, R162 ;  /* 0x000000a200047213 */ /* 0x000fc60000000000 */
[----:B------:R-:W-:Y:S01]  /*1040*/  IMAD.HI.U32 R8, R9, R5, R8 ;  /* 0x0000000509087227 */ /* 0x000fe200078e0008 */
[----:B------:R-:W-:-:S05]  /*1050*/  MOV R7, R4 ;  /* 0x0000000400077202 */ /* 0x000fca0000000f00 */
[----:B------:R-:W-:-:S04]  /*1060*/  IMAD.HI.U32 R4, R8, R7, RZ ;  /* 0x0000000708047227 */ /* 0x000fc800078e00ff */
[----:B------:R-:W-:-:S04]  /*1070*/  IMAD.MOV R5, RZ, RZ, -R4 ;  /* 0x000000ffff057224 */ /* 0x000fc800078e0a04 */
[----:B------:R-:W-:Y:S02]  /*1080*/  IMAD R5, R2, R5, R7 ;  /* 0x0000000502057224 */ /* 0x000fe400078e0207 */
[----:B------:R-:W-:-:S03]  /*1090*/  IMAD R7, R3, c[0x0][0x2d0], R118 ;  /* 0x0000b40003077a24 */ /* 0x000fc600078e0276 */
[----:B------:R-:W-:Y:S02]  /*10a0*/  ISETP.GT.U32.AND P0, PT, R2, R5, PT ;  /* 0x000000050200720c */ /* 0x000fe40003f04070 */
[----:B------:R-:W-:-:S11]  /*10b0*/  SHF.R.S32.HI R133, RZ, 0x1f, R7 ;  /* 0x0000001fff857819 */ /* 0x000fd60000011407 */
[-C--:B------:R-:W-:Y:S02]  /*10c0*/  @!P0 IADD3 R5, R5, -R2.reuse, RZ ;  /* 0x8000000205058210 */ /* 0x080fe40007ffe0ff */
[----:B------:R-:W-:Y:S02]  /*10d0*/  @!P0 IADD3 R4, R4, 0x1, RZ ;  /* 0x0000000104048810 */ /* 0x000fe40007ffe0ff */
[----:B------:R-:W-:Y:S02]  /*10e0*/  ISETP.GE.U32.AND P1, PT, R5, R2, PT ;  /* 0x000000020500720c */ /* 0x000fe40003f26070 */
[----:B------:R-:W-:-:S04]  /*10f0*/  LOP3.LUT R2, R162, c[0x0][0x1c8], RZ, 0x3c, !PT ;  /* 0x00007200a2027a12 */ /* 0x000fc800078e3cff */
[----:B------:R-:W-:Y:S01]  /*1100*/  ISETP.GE.AND P0, PT, R2, RZ, PT ;  /* 0x000000ff0200720c */ /* 0x000fe20003f06270 */
[----:B------:R-:W-:-:S06]  /*1110*/  IMAD R2, R133, c[0x0][0x198], RZ ;  /* 0x0000660085027a24 */ /* 0x000fcc00078e02ff */
[----:B------:R-:W-:Y:S02]  /*1120*/  @P1 IADD3 R4, R4, 0x1, RZ ;  /* 0x0000000104041810 */ /* 0x000fe40007ffe0ff */
[----:B------:R-:W-:-:S04]  /*1130*/  ISETP.NE.AND P1, PT, RZ, c[0x0][0x1c8], PT ;  /* 0x00007200ff007a0c */ /* 0x000fc80003f25270 */
[----:B------:R-:W-:-:S09]  /*1140*/  @!P0 IADD3 R4, -R4, RZ, RZ ;  /* 0x000000ff04048210 */ /* 0x000fd20007ffe1ff */
[----:B------:R-:W-:Y:S02]  /*1150*/  @!P1 LOP3.LUT R4, RZ, c[0x0][0x1c8], RZ, 0x33, !PT ;  /* 0x00007200ff049a12 */ /* 0x000fe400078e33ff */
[----:B--2---:R-:W-:Y:S01]  /*1160*/  SHF.R.S32.HI R17, RZ, 0x1f, R0 ;  /* 0x0000001fff117819 */ /* 0x004fe20000011400 */
[----:B------:R-:W-:-:S04]  /*1170*/  IMAD.WIDE.U32 R8, R0, c[0x0][0x180], RZ ;  /* 0x0000600000087a25 */ /* 0x000fc800078e00ff */
[C---:B------:R-:W-:Y:S02]  /*1180*/  IMAD R3, R17.reuse, c[0x0][0x180], RZ ;  /* 0x0000600011037a24 */ /* 0x040fe400078e02ff */
[----:B------:R-:W-:Y:S02]  /*1190*/  IMAD R17, R17, c[0x0][0x188], RZ ;  /* 0x0000620011117a24 */ /* 0x000fe400078e02ff */
[C---:B------:R-:W-:Y:S02]  /*11a0*/  IMAD R3, R0.reuse, c[0x0][0x184], R3 ;  /* 0x0000610000037a24 */ /* 0x040fe400078e0203 */
[----:B------:R-:W-:Y:S02]  /*11b0*/  IMAD R17, R0, c[0x0][0x18c], R17 ;  /* 0x0000630000117a24 */ /* 0x000fe400078e0211 */
[----:B------:R-:W-:Y:S02]  /*11c0*/  IMAD.IADD R9, R9, 0x1, R3 ;  /* 0x0000000109097824 */ /* 0x000fe400078e0203 */
[C---:B------:R-:W-:Y:S01]  /*11d0*/  IMAD R3, R7.reuse, c[0x0][0x19c], R2 ;  /* 0x0000670007037a24 */ /* 0x040fe200078e0202 */
[----:B------:R-:W-:Y:S01]  /*11e0*/  SHF.R.S32.HI R2, RZ, 0x1f, R4 ;  /* 0x0000001fff027819 */ /* 0x000fe20000011404 */
[----:B------:R-:W-:-:S04]  /*11f0*/  IMAD.WIDE.U32 R8, R7, c[0x0][0x198], R8 ;  /* 0x0000660007087a25 */ /* 0x000fc800078e0008 */
[----:B------:R-:W-:Y:S01]  /*1200*/  IMAD.WIDE.U32 R22, R0, c[0x0][0x188], RZ ;  /* 0x0000620000167a25 */ /* 0x000fe200078e00ff */
[----:B------:R-:W-:-:S03]  /*1210*/  IADD3 R9, R9, R3, RZ ;  /* 0x0000000309097210 */ /* 0x000fc60007ffe0ff */
[----:B------:R-:W-:Y:S02]  /*1220*/  IMAD R3, R2, c[0x0][0x1b0], RZ ;  /* 0x00006c0002037a24 */ /* 0x000fe400078e02ff */
[----:B------:R-:W-:-:S04]  /*1230*/  IMAD.WIDE.U32 R158, R4, c[0x0][0x1b0], R8 ;  /* 0x00006c00049e7a25 */ /* 0x000fc800078e0008 */
[----:B------:R-:W-:Y:S02]  /*1240*/  IMAD R3, R4, c[0x0][0x1b4], R3 ;  /* 0x00006d0004037a24 */ /* 0x000fe400078e0203 */
[----:B------:R-:W-:-:S03]  /*1250*/  IMAD.IADD R17, R23, 0x1, R17 ;  /* 0x0000000117117824 */ /* 0x000fc600078e0211 */
[----:B------:R-:W-:Y:S01]  /*1260*/  IADD3 R5, R159, R3, RZ ;  /* 0x000000039f057210 */ /* 0x000fe20007ffe0ff */
[----:B------:R-:W-:Y:S05]  /*1270*/  BRA `(.L_x_2108) ;  /* 0x0000045000007947 */ /* 0x000fea0003800000 */
.L_x_2107:
        /* <DEDUP_REMOVED lines=17> */
.L_x_2109:
[----:B------:R-:W-:Y:S01]  /*1390*/  IABS R8, c[0x0][0x1c8] ;  /* 0x0000720000087a13 */ /* 0x000fe20000000000 */
[----:B------:R-:W-:Y:S01]  /*13a0*/  IMAD.MOV.U32 R12, RZ, RZ, RZ ;  /* 0x000000ffff0c7224 */ /* 0x000fe200078e00ff */
[----:B------:R-:W-:Y:S02]  /*13b0*/  LEA R118, R134, 0xffffffc0, 0x6 ;  /* 0xffffffc086767811 */ /* 0x000fe400078e30ff */
[----:B------:R-:W1:Y:S01]  /*13c0*/  I2F.RP R10, R8 ;  /* 0x00000008000a7306 */ /* 0x000e620000209400 */
[----:B------:R-:W-:Y:S02]  /*13d0*/  @P4 IADD3 R17, R0, R17, RZ ;  /* 0x0000001100114210 */ /* 0x000fe40007ffe0ff */
[----:B------:R-:W-:-:S03]  /*13e0*/  SHF.R.S32.HI R133, RZ, 0x1f, R118 ;  /* 0x0000001fff857819 */ /* 0x000fc60000011476 */
[----:B------:R-:W-:-:S04]  /*13f0*/  @P4 IMAD.WIDE.U32 R22, R17, c[0x0][0x1a0], RZ ;  /* 0x0000680011164a25 */ /* 0x000fc800078e00ff */
[----:B------:R-:W-:Y:S01]  /*1400*/  @P4 IMAD R17, R17, c[0x0][0x1a4], R23 ;  /* 0x0000690011114a24 */ /* 0x000fe200078e0217 */
        /* <DEDUP_REMOVED lines=10> */
[C---:B------:R-:W-:Y:S02]  /*14b0*/  IMAD R5, R8.reuse, R5, R9 ;  /* 0x0000000508057224 */ /* 0x040fe400078e0209 */
[----:B------:R-:W-:Y:S02]  /*14c0*/  IMAD.MOV.U32 R9, RZ, RZ, R7 ;  /* 0x000000ffff097224 */ /* 0x000fe400078e0007 */
[----:B------:R-:W-:Y:S01]  /*14d0*/  IMAD.MOV.U32 R7, RZ, RZ, R118 ;  /* 0x000000ffff077224 */ /* 0x000fe200078e0076 */
[----:B------:R-:W-:-:S13]  /*14e0*/  ISETP.GT.U32.AND P0, PT, R8, R5, PT ;  /* 0x000000050800720c */ /* 0x000fda0003f04070 */
[-C--:B------:R-:W-:Y:S02]  /*14f0*/  @!P0 IADD3 R5, R5, -R8.reuse, RZ ;  /* 0x8000000805058210 */ /* 0x080fe40007ffe0ff */
[----:B------:R-:W-:Y:S02]  /*1500*/  @!P0 IADD3 R4, R4, 0x1, RZ ;  /* 0x0000000104048810 */ /* 0x000fe40007ffe0ff */
[----:B------:R-:W-:Y:S02]  /*1510*/  ISETP.GE.U32.AND P2, PT, R5, R8, PT ;  /* 0x000000080500720c */ /* 0x000fe40003f46070 */
[----:B------:R-:W-:Y:S02]  /*1520*/  LOP3.LUT R5, R162, c[0x0][0x1c8], RZ, 0x3c, !PT ;  /* 0x00007200a2057a12 */ /* 0x000fe400078e3cff */
[----:B------:R-:W-:Y:S02]  /*1530*/  ISETP.NE.AND P0, PT, RZ, c[0x0][0x1c8], PT ;  /* 0x00007200ff007a0c */ /* 0x000fe40003f05270 */
[----:B------:R-:W-:Y:S01]  /*1540*/  ISETP.GE.AND P1, PT, R5, RZ, PT ;  /* 0x000000ff0500720c */ /* 0x000fe20003f26270 */
[----:B------:R-:W-:Y:S01]  /*1550*/  IMAD R5, R133, c[0x0][0x198], RZ ;  /* 0x0000660085057a24 */ /* 0x000fe200078e02ff */
[----:B------:R-:W-:-:S03]  /*1560*/  MOV R8, R2 ;  /* 0x0000000200087202 */ /* 0x000fc60000000f00 */
[----:B------:R-:W-:Y:S02]  /*1570*/  IMAD R5, R118, c[0x0][0x19c], R5 ;  /* 0x0000670076057a24 */ /* 0x000fe400078e0205 */
[----:B------:R-:W-:Y:S01]  /*1580*/  @P2 IADD3 R4, R4, 0x1, RZ ;  /* 0x0000000104042810 */ /* 0x000fe20007ffe0ff */
[----:B------:R-:W-:-:S04]  /*1590*/  IMAD.WIDE.U32 R8, R118, c[0x0][0x198], R8 ;  /* 0x0000660076087a25 */ /* 0x000fc800078e0008 */
[----:B------:R-:W-:Y:S02]  /*15a0*/  IMAD.IADD R9, R9, 0x1, R5 ;  /* 0x0000000109097824 */ /* 0x000fe400078e0205 */
        /* <DEDUP_REMOVED lines=18> */
.L_x_2108:
[----:B------:R1:W5:Y:S01]  /*16d0*/  @P5 LDG.E R15, [R166.64] ;  /* 0x00000006a60f5981 */ /* 0x000362000c1e1900 */
[----:B------:R-:W-:Y:S01]  /*16e0*/  ISETP.NE.AND P0, PT, R197, -0x1, PT ;  /* 0xffffffffc500780c */ /* 0x000fe20003f05270 */
[----:B-----5:R-:W-:Y:S01]  /*16f0*/  IMAD.MOV.U32 R3, RZ, RZ, 0x2 ;  /* 0x00000002ff037424 */ /* 0x020fe200078e00ff */
        /* <DEDUP_REMOVED lines=8> */
[----:B------:R-:W-:Y:S01]  /*1780*/  LOP3.LUT R62, R160, 0xfffffff8, RZ, 0xc0, !PT ;  /* 0xfffffff8a03e7812 */ /* 0x000fe200078ec0ff */
[----:B------:R-:W-:Y:S01]  /*1790*/  IMAD.HI.U32 R152, R3, R152, R18 ;  /* 0x0000009803987227 */ /* 0x000fe200078e0012 */
[----:B------:R-:W-:-:S02]  /*17a0*/  SHF.R.S32.HI R21, RZ, 0x4, R64 ;  /* 0x00000004ff157819 */ /* 0x000fc40000011440 */
[----:B------:R-:W-:Y:S01]  /*17b0*/  SHF.R.S32.HI R160, RZ, 0x3, R160 ;  /* 0x00000003ffa07819 */ /* 0x000fe200000114a0 */
[----:B------:R-:W-:Y:S01]  /*17c0*/  @!P0 IMAD R0, R6, c[0x0][0x178], RZ ;  /* 0x00005e0006008a24 */ /* 0x000fe200078e02ff */
[----:B------:R-:W-:Y:S01]  /*17d0*/  LEA.HI R70, R70, R71, RZ, 0x6 ;  /* 0x0000004746467211 */ /* 0x000fe200078f30ff */
[----:B------:R-:W-:Y:S01]  /*17e0*/  @P0 IMAD.WIDE.U32 R24, R197, c[0x0][0x190], RZ ;  /* 0x00006400c5180a25 */ /* 0x000fe200078e00ff */
[----:B------:R-:W-:Y:S02]  /*17f0*/  SHF.R.S32.HI R161, RZ, 0x1f, R160 ;  /* 0x0000001fffa17819 */ /* 0x000fe400000114a0 */
[----:B------:R-:W-:Y:S01]  /*1800*/  SHF.R.S32.HI R70, RZ, 0x6, R70 ;  /* 0x00000006ff467819 */ /* 0x000fe20000011446 */
[----:B------:R-:W-:Y:S01]  /*1810*/  @!P0 IMAD.WIDE.U32 R12, R11, c[0x0][0x178], RZ ;  /* 0x00005e000b0c8a25 */ /* 0x000fe200078e00ff */
[----:B------:R-:W-:Y:S02]  /*1820*/  SHF.R.S32.HI R165, RZ, 0x1f, R162 ;  /* 0x0000001fffa57819 */ /* 0x000fe400000114a2 */
[----:B------:R-:W-:Y:S01]  /*1830*/  IMNMX R70, R195, R70, !PT ;  /* 0x00000046c3467217 */ /* 0x000fe20007800200 */
[----:B------:R-:W-:Y:S01]  /*1840*/  @!P0 IMAD R0, R11, c[0x0][0x17c], R0 ;  /* 0x00005f000b008a24 */ /* 0x000fe200078e0200 */
[----:B------:R-:W-:Y:S01]  /*1850*/  SHF.R.S32.HI R153, RZ, 0x1, R152 ;  /* 0x00000001ff997819 */ /* 0x000fe20000011498 */
[----:B------:R-:W-:-:S02]  /*1860*/  @P0 IMAD R9, R197, c[0x0][0x194], R25 ;  /* 0x00006500c5090a24 */ /* 0x000fc400078e0219 */
[----:B------:R-:W-:Y:S01]  /*1870*/  @!P0 IMAD.IADD R9, R13, 0x1, R0 ;  /* 0x000000010d098824 */ /* 0x000fe200078e0200 */
[C---:B------:R-:W-:Y:S01]  /*1880*/  LOP3.LUT R0, R64.reuse, 0xfffffff0, RZ, 0xc0, !PT ;  /* 0xfffffff040007812 */ /* 0x040fe200078ec0ff */
[C---:B------:R-:W-:Y:S01]  /*1890*/  IMAD.IADD R62, R135.reuse, 0x1, -R62 ;  /* 0x00000001873e7824 */ /* 0x040fe200078e0a3e */
[----:B------:R-:W-:Y:S01]  /*18a0*/  LEA.HI R64, R64, R21, RZ, 0x1 ;  /* 0x0000001540407211 */ /* 0x000fe200078f08ff */
[----:B------:R-:W-:Y:S02]  /*18b0*/  IMAD.SHL.U32 R13, R160, 0x40, RZ ;  /* 0x00000040a00d7824 */ /* 0x000fe400078e00ff */
[----:B------:R-:W-:Y:S01]  /*18c0*/  IMAD.IADD R19, R135, 0x1, -R0 ;  /* 0x0000000187137824 */ /* 0x000fe200078e0a00 */
[----:B------:R-:W-:Y:S01]  /*18d0*/  LOP3.LUT R64, R64, 0xfffffffe, RZ, 0xc0, !PT ;  /* 0xfffffffe40407812 */ /* 0x000fe200078ec0ff */
[----:B------:R-:W-:Y:S01]  /*18e0*/  @!P0 IMAD.MOV.U32 R24, RZ, RZ, R12 ;  /* 0x000000ffff188224 */ /* 0x000fe200078e000c */
[----:B------:R-:W-:Y:S01]  /*18f0*/  LOP3.LUT R13, R13, 0x1c0, RZ, 0xc0, !PT ;  /* 0x000001c00d0d7812 */ /* 0x000fe200078ec0ff */
[----:B------:R-:W-:Y:S01]  /*1900*/  IMAD.SHL.U32 R12, R62, 0x8, RZ ;  /* 0x000000083e0c7824 */ /* 0x000fe200078e00ff */
[----:B------:R-:W-:Y:S01]  /*1910*/  SHF.R.S32.HI R0, RZ, 0x1f, R19 ;  /* 0x0000001fff007819 */ /* 0x000fe20000011413 */
[----:B------:R-:W-:Y:S01]  /*1920*/  IMAD.IADD R64, R21, 0x1, -R64 ;  /* 0x0000000115407824 */ /* 0x000fe200078e0a40 */
[----:B------:R-:W-:Y:S01]  /*1930*/  SHF.R.U32.HI R156, RZ, 0x3, R13 ;  /* 0x00000003ff9c7819 */ /* 0x000fe2000001160d */
[----:B------:R-:W-:Y:S01]  /*1940*/  IMAD.WIDE R26, R27, 0x40, R160 ;  /* 0x000000401b1a7825 */ /* 0x000fe200078e02a0 */
[----:B------:R-:W-:-:S02]  /*1950*/  LOP3.LUT R21, R13, 0x38, R12, 0xf8, !PT ;  /* 0x000000380d157812 */ /* 0x000fc400078ef80c */
[----:B------:R-:W-:Y:S01]  /*1960*/  LEA.HI R3, R0, R19, RZ, 0x3 ;  /* 0x0000001300037211 */ /* 0x000fe200078f18ff */
[----:B------:R-:W-:Y:S01]  /*1970*/  IMAD R20, R27, c[0x0][0x190], RZ ;  /* 0x000064001b147a24 */ /* 0x000fe200078e02ff */
[----:B------:R-:W-:Y:S01]  /*1980*/  IADD3 R24, P0, R12, R24, RZ ;  /* 0x000000180c187210 */ /* 0x000fe20007f1e0ff */
[----:B------:R-:W-:Y:S01]  /*1990*/  IMAD R165, R165, c[0x0][0x1a8], RZ ;  /* 0x00006a00a5a57a24 */ /* 0x000fe200078e02ff */
[----:B------:R-:W-:Y:S01]  /*19a0*/  SHF.R.S32.HI R13, RZ, 0x1f, R12 ;  /* 0x0000001fff0d7819 */ /* 0x000fe2000001140c */
[----:B------:R-:W-:Y:S01]  /*19b0*/  IMAD R20, R26, c[0x0][0x194], R20 ;  /* 0x000065001a147a24 */ /* 0x000fe200078e0214 */
[----:B------:R-:W-:Y:S01]  /*19c0*/  IADD3 R10, R12, 0x40, RZ ;  /* 0x000000400c0a7810 */ /* 0x000fe20007ffe0ff */
[----:B------:R-:W-:Y:S01]  /*19d0*/  IMAD R157, R161, c[0x0][0x198], RZ ;  /* 0x00006600a19d7a24 */ /* 0x000fe200078e02ff */
[----:B------:R-:W-:Y:S01]  /*19e0*/  LOP3.LUT R46, R3, 0xfffffff8, RZ, 0xc0, !PT ;  /* 0xfffffff8032e7812 */ /* 0x000fe200078ec0ff */
[----:B------:R-:W-:Y:S01]  /*19f0*/  IMAD.X R25, R13, 0x1, R9, P0 ;  /* 0x000000010d197824 */ /* 0x000fe200000e0609 */
[----:B------:R-:W-:Y:S01]  /*1a00*/  ISETP.GE.AND P0, PT, R10, c[0x0][0x220], PT ;  /* 0x000088000a007a0c */ /* 0x000fe20003f06270 */
[----:B------:R-:W-:Y:S01]  /*1a10*/  IMAD.SHL.U32 R3, R3, 0x40, RZ ;  /* 0x0000004003037824 */ /* 0x000fe200078e00ff */
[----:B------:R-:W-:Y:S01]  /*1a20*/  LEA.HI R9, R8, R135, RZ, 0x6 ;  /* 0x0000008708097211 */ /* 0x000fe200078f30ff */
[----:B------:R-:W-:Y:S01]  /*1a30*/  IMAD.IADD R46, R19, 0x1, -R46 ;  /* 0x00000001132e7824 */ /* 0x000fe200078e0a2e */
[----:B------:R-:W-:Y:S01]  /*1a40*/  SEL R19, RZ, 0xffffffff, P0 ;  /* 0xffffffffff137807 */ /* 0x000fe20000000000 */
[----:B------:R-:W-:Y:S01]  /*1a50*/  IMAD.WIDE.U32 R24, R26, c[0x0][0x190], R24 ;  /* 0x000064001a187a25 */ /* 0x000fe200078e0018 */
[----:B------:R-:W-:-:S02]  /*1a60*/  IADD3 R22, P0, R12, R22, RZ ;  /* 0x000000160c167210 */ /* 0x000fc40007f1e0ff */
[C---:B------:R-:W-:Y:S01]  /*1a70*/  LOP3.LUT P4, RZ, R46.reuse, 0x4, RZ, 0xc0, !PT ;  /* 0x000000042eff7812 */ /* 0x040fe2000788c0ff */
[----:B------:R-:W-:Y:S01]  /*1a80*/  IMAD.SHL.U32 R19, R19, 0x2, RZ ;  /* 0x0000000213137824 */ /* 0x000fe200078e00ff */
[----:B------:R-:W-:Y:S01]  /*1a90*/  LOP3.LUT P2, RZ, R46, 0x2, RZ, 0xc0, !PT ;  /* 0x000000022eff7812 */ /* 0x000fe2000784c0ff */
[----:B------:R-:W-:Y:S01]  /*1aa0*/  IMAD.X R23, R13, 0x1, R17, P0 ;  /* 0x000000010d177824 */ /* 0x000fe200000e0611 */
[----:B------:R-:W-:Y:S01]  /*1ab0*/  IADD3 R136, P0, R160, R7, RZ ;  /* 0x00000007a0887210 */ /* 0x000fe20007f1e0ff */
[----:B------:R-:W-:Y:S01]  /*1ac0*/  IMAD.SHL.U32 R46, R46, 0x40, RZ ;  /* 0x000000402e2e7824 */ /* 0x000fe200078e00ff */
[----:B------:R-:W-:Y:S01]  /*1ad0*/  LOP3.LUT R156, R21, R156, RZ, 0x3c, !PT ;  /* 0x0000009c159c7212 */ /* 0x000fe200078e3cff */
[----:B------:R-:W-:Y:S01]  /*1ae0*/  IMAD.SHL.U32 R7, R64, 0x8, RZ ;  /* 0x0000000840077824 */ /* 0x000fe200078e00ff */
[----:B------:R-:W-:Y:S01]  /*1af0*/  SHF.L.U32 R9, R9, 0x3, RZ ;  /* 0x0000000309097819 */ /* 0x000fe200000006ff */
[----:B------:R-:W-:Y:S01]  /*1b00*/  IMAD.X R133, R161, 0x1, R133, P0 ;  /* 0x00000001a1857824 */ /* 0x000fe200000e0685 */
[----:B------:R-:W-:Y:S01]  /*1b10*/  IADD3 R158, P0, R12, R158, RZ ;  /* 0x0000009e0c9e7210 */ /* 0x000fe20007f1e0ff */
[----:B------:R-:W-:Y:S01]  /*1b20*/  IMAD.WIDE.U32 R22, R4, c[0x0][0x1b8], R22 ;  /* 0x00006e0004167a25 */ /* 0x000fe200078e0016 */
[----:B------:R-:W-:-:S02]  /*1b30*/  LOP3.LUT R156, R156, 0xfffffe00, R9, 0xf8, !PT ;  /* 0xfffffe009c9c7812 */ /* 0x000fc400078ef809 */
[----:B------:R-:W-:Y:S01]  /*1b40*/  LOP3.LUT R46, R46, 0x1c0, RZ, 0xc0, !PT ;  /* 0x000001c02e2e7812 */ /* 0x000fe200078ec0ff */
[----:B------:R-:W-:Y:S01]  /*1b50*/  IMAD R9, R2, c[0x0][0x1b8], RZ ;  /* 0x00006e0002097a24 */ /* 0x000fe200078e02ff */
[----:B------:R-:W-:Y:S01]  /*1b60*/  ISETP.GE.AND P1, PT, R12, c[0x0][0x220], PT ;  /* 0x000088000c007a0c */ /* 0x000fe20003f26270 */
[----:B------:R-:W-:Y:S01]  /*1b70*/  IMAD.X R159, R13, 0x1, R5, P0 ;  /* 0x000000010d9f7824 */ /* 0x000fe200000e0605 */
[----:B------:R-:W-:Y:S01]  /*1b80*/  LOP3.LUT R7, R46, 0x8, R7, 0xf8, !PT ;  /* 0x000000082e077812 */ /* 0x000fe200078ef807 */
[----:B------:R-:W-:Y:S01]  /*1b90*/  IMAD R16, R4, c[0x0][0x1bc], R9 ;  /* 0x00006f0004107a24 */ /* 0x000fe200078e0209 */
[----:B------:R-:W-:Y:S01]  /*1ba0*/  ISETP.GT.AND P0, PT, R134, R70, PT ;  /* 0x000000468600720c */ /* 0x000fe20003f04270 */
[----:B------:R-:W-:Y:S01]  /*1bb0*/  IMAD.IADD R21, R25, 0x1, R20 ;  /* 0x0000000119157824 */ /* 0x000fe200078e0214 */
[----:B------:R-:W-:Y:S01]  /*1bc0*/  SHF.R.U32.HI R46, RZ, 0x3, R46 ;  /* 0x00000003ff2e7819 */ /* 0x000fe2000001162e */
[----:B------:R-:W-:Y:S01]  /*1bd0*/  IMAD.IADD R17, R23, 0x1, R16 ;  /* 0x0000000117117824 */ /* 0x000fe200078e0210 */
[----:B------:R-:W-:Y:S01]  /*1be0*/  SHF.L.U32 R149, R62, 0x2, RZ ;  /* 0x000000023e957819 */ /* 0x000fe200000006ff */
[----:B------:R-:W-:Y:S01]  /*1bf0*/  IMAD R133, R133, c[0x0][0x1a0], RZ ;  /* 0x0000680085857a24 */ /* 0x000fe200078e02ff */
[----:B------:R-:W-:Y:S01]  /*1c00*/  IADD3 R9, R12, 0x80, RZ ;  /* 0x000000800c097810 */ /* 0x000fe20007ffe0ff */
[----:B------:R-:W-:Y:S01]  /*1c10*/  IMAD.MOV.U32 R20, RZ, RZ, R24 ;  /* 0x000000ffff147224 */ /* 0x000fe200078e0018 */
[----:B------:R-:W-:Y:S01]  /*1c20*/  SEL R0, RZ, 0x1, P1 ;  /* 0x00000001ff007807 */ /* 0x000fe20000800000 */
[----:B------:R-:W-:Y:S01]  /*1c30*/  IMAD R150, R160, R153, R149 ;  /* 0x00000099a0967224 */ /* 0x000fe200078e0295 */
[----:B------:R-:W-:Y:S01]  /*1c40*/  LOP3.LUT R46, R7, R46, RZ, 0x3c, !PT ;  /* 0x0000002e072e7212 */ /* 0x000fe200078e3cff */
[----:B------:R-:W-:Y:S01]  /*1c50*/  IMAD R165, R162, c[0x0][0x1ac], R165 ;  /* 0x00006b00a2a57a24 */ /* 0x000fe200078e02a5 */
[----:B------:R-:W-:Y:S01]  /*1c60*/  LEA.HI R8, R8, R135, RZ, 0x5 ;  /* 0x0000008708087211 */ /* 0x000fe200078f28ff */
[----:B------:R-:W-:Y:S01]  /*1c70*/  IMAD R133, R136, c[0x0][0x1a4], R133 ;  /* 0x0000690088857a24 */ /* 0x000fe200078e0285 */
[----:B------:R-:W-:Y:S01]  /*1c80*/  MOV R16, R22 ;  /* 0x0000001600107202 */ /* 0x000fe20000000f00 */
[----:B------:R-:W-:Y:S01]  /*1c90*/  IMAD.MOV.U32 R170, RZ, RZ, c[0x0][0x198] ;  /* 0x00006600ffaa7624 */ /* 0x000fe200078e00ff */
[----:B------:R-:W-:Y:S01]  /*1ca0*/  ISETP.GE.AND P1, PT, R9, c[0x0][0x220], PT ;  /* 0x0000880009007a0c */ /* 0x000fe20003f26270 */
[----:B------:R-:W-:Y:S01]  /*1cb0*/  IMAD.IADD R149, R149, 0x1, R150 ;  /* 0x0000000195957824 */ /* 0x000fe200078e0296 */
[----:B------:R-:W-:Y:S01]  /*1cc0*/  LOP3.LUT R19, R19, 0x2, R0, 0xe2, !PT ;  /* 0x0000000213137812 */ /* 0x000fe200078ee200 */
[----:B------:R-:W-:Y:S01]  /*1cd0*/  IMAD.MOV.U32 R0, RZ, RZ, c[0x0][0x1a0] ;  /* 0x00006800ff007624 */ /* 0x000fe200078e00ff */
[----:B------:R-:W-:Y:S01]  /*1ce0*/  LOP3.LUT R46, R46, 0xfffffe00, R3, 0xf8, !PT ;  /* 0xfffffe002e2e7812 */ /* 0x000fe200078ef803 */
[----:B------:R-:W-:Y:S01]  /*1cf0*/  IMAD.MOV.U32 R3, RZ, RZ, 0x20 ;  /* 0x00000020ff037424 */ /* 0x000fe200078e00ff */
[----:B------:R-:W-:Y:S01]  /*1d00*/  SHF.R.S32.HI R63, RZ, 0x5, R8 ;  /* 0x00000005ff3f7819 */ /* 0x000fe20000011408 */
[----:B------:R-:W-:Y:S01]  /*1d10*/  IMAD.WIDE.U32 R162, R162, c[0x0][0x1a8], R20 ;  /* 0x00006a00a2a27a25 */ /* 0x000fe200078e0014 */
[----:B------:R-:W-:-:S02]  /*1d20*/  LOP3.LUT R8, R8, 0xffffffe0, RZ, 0xc0, !PT ;  /* 0xffffffe008087812 */ /* 0x000fc400078ec0ff */
[----:B------:R-:W-:Y:S01]  /*1d30*/  SEL R154, RZ, 0x4, P1 ;  /* 0x00000004ff9a7807 */ /* 0x000fe20000800000 */
[----:B------:R-:W-:Y:S01]  /*1d40*/  IMAD.WIDE.U32 R136, R136, c[0x0][0x1a0], R16 ;  /* 0x0000680088887a25 */ /* 0x000fe200078e0010 */
[-C--:B------:R-:W-:Y:S02]  /*1d50*/  SHF.L.U64.HI R60, R170, R101.reuse, c[0x0][0x19c] ;  /* 0x00006700aa3c7619 */ /* 0x080fe40000010265 */
[----:B------:R-:W-:Y:S01]  /*1d60*/  LOP3.LUT R154, R19, R154, RZ, 0xfc, !PT ;  /* 0x0000009a139a7212 */ /* 0x000fe200078efcff */
[----:B------:R-:W-:Y:S01]  /*1d70*/  IMAD R157, R160, c[0x0][0x19c], R157 ;  /* 0x00006700a09d7a24 */ /* 0x000fe200078e029d */
[----:B------:R-:W-:Y:S01]  /*1d80*/  SHF.L.U64.HI R120, R0, R101, c[0x0][0x1a4] ;  /* 0x0000690000787619 */ /* 0x000fe20000010265 */
[----:B------:R-:W-:Y:S01]  /*1d90*/  IMAD.WIDE.U32 R158, R160, c[0x0][0x198], R158 ;  /* 0x00006600a09e7a25 */ /* 0x000fe200078e009e */
[----:B------:R-:W-:Y:S02]  /*1da0*/  SHF.R.S32.HI R132, RZ, 0x1f, R150 ;  /* 0x0000001fff847819 */ /* 0x000fe40000011496 */
[----:B------:R-:W-:Y:S01]  /*1db0*/  SHF.R.S32.HI R131, RZ, 0x1f, R149 ;  /* 0x0000001fff837819 */ /* 0x000fe20000011495 */
[----:B------:R-:W-:Y:S01]  /*1dc0*/  IMAD.SHL.U32 R61, R170, 0x10, RZ ;  /* 0x00000010aa3d7824 */ /* 0x000fe200078e00ff */
[----:B------:R-:W-:Y:S01]  /*1dd0*/  SEL R47, R47, 0xfffffff0, !P2 ;  /* 0xfffffff02f2f7807 */ /* 0x000fe20005000000 */
[----:B------:R-:W-:Y:S01]  /*1de0*/  IMAD.SHL.U32 R121, R0, 0x10, RZ ;  /* 0x0000001000797824 */ /* 0x000fe200078e00ff */
[----:B------:R-:W-:Y:S01]  /*1df0*/  SEL R45, R3, 0xffffffe0, !P4 ;  /* 0xffffffe0032d7807 */ /* 0x000fe20006000000 */
[----:B------:R-:W-:-:S02]  /*1e00*/  IMAD.IADD R155, R135, 0x1, -R8 ;  /* 0x00000001879b7824 */ /* 0x000fc400078e0a08 */
[----:B------:R-:W-:Y:S02]  /*1e10*/  IMAD.SHL.U32 R151, R153, 0x10, RZ ;  /* 0x0000001099977824 */ /* 0x000fe400078e00ff */
[----:B------:R-:W-:Y:S02]  /*1e20*/  IMAD.IADD R157, R159, 0x1, R157 ;  /* 0x000000019f9d7824 */ /* 0x000fe400078e029d */
[----:B------:R-:W-:Y:S02]  /*1e30*/  IMAD.IADD R133, R137, 0x1, R133 ;  /* 0x0000000189857824 */ /* 0x000fe400078e0285 */
[----:B------:R-:W-:Y:S02]  /*1e40*/  IMAD.IADD R165, R163, 0x1, R165 ;  /* 0x00000001a3a57824 */ /* 0x000fe400078e02a5 */
[----:B------:R-:W-:Y:S01]  /*1e50*/  @!P5 IMAD.MOV.U32 R15, RZ, RZ, RZ ;  /* 0x000000ffff0fd224 */ /* 0x000fe200078e00ff */
[----:B------:R-:W-:Y:S05]  /*1e60*/  @!P0 BRA `(.L_x_2110) ;  /* 0x0000922000008947 */ /* 0x000fea0003800000 */
[----:B-1----:R-:W-:Y:S01]  /*1e70*/  IMAD R16, R6, c[0x0][0x280], RZ ;  /* 0x0000a00006107a24 */ /* 0x002fe200078e02ff */
[----:B------:R-:W-:Y:S01]  /*1e80*/  SHF.R.S32.HI R5, RZ, 0x1f, R118 ;  /* 0x0000001fff057819 */ /* 0x000fe20000011476 */
[C---:B------:R-:W-:Y:S01]  /*1e90*/  IMAD.WIDE.U32 R18, R11.reuse, c[0x0][0x280], R12 ;  /* 0x0000a0000b127a25 */ /* 0x040fe200078e000c */
[--C-:B------:R-:W-:Y:S01]  /*1ea0*/  SHF.R.S32.HI R14, RZ, 0x1f, R71.reuse ;  /* 0x0000001fff0e7819 */ /* 0x100fe20000011447 */
[----:B------:R-:W-:Y:S01]  /*1eb0*/  UMOV UR8, 0x60 ;  /* 0x0000006000087882 */ /* 0x000fe20000000000 */
[----:B------:R-:W-:Y:S01]  /*1ec0*/  IADD3 R8, P1, P0, R118, R160, -R71 ;  /* 0x000000a076087210 */ /* 0x000fe2000783e847 */
[----:B------:R-:W-:Y:S01]  /*1ed0*/  IMAD R7, R11, c[0x0][0x284], R16 ;  /* 0x0000a1000b077a24 */ /* 0x000fe200078e0210 */
[----:B------:R-:W-:Y:S01]  /*1ee0*/  IADD3 R82, P4, R61, 0x40, RZ ;  /* 0x000000403d527810 */ /* 0x000fe20007f9e0ff */
[----:B------:R-:W-:Y:S01]  /*1ef0*/  IMAD R6, R6, c[0x0][0x278], RZ ;  /* 0x00009e0006067a24 */ /* 0x000fe200078e02ff */
[----:B------:R-:W-:Y:S01]  /*1f00*/  IADD3.X R5, R5, R161, ~R14, P1, P0 ;  /* 0x000000a105057210 */ /* 0x000fe20000fe0c0e */
[----:B------:R-:W-:Y:S01]  /*1f10*/  IMAD.IADD R19, R19, 0x1, R7 ;  /* 0x0000000113137824 */ /* 0x000fe200078e0207 */
[----:B------:R-:W-:Y:S01]  /*1f20*/  IADD3 R90, P2, R61, 0x80, RZ ;  /* 0x000000803d5a7810 */ /* 0x000fe20007f5e0ff */
[----:B------:R-:W-:Y:S01]  /*1f30*/  IMAD.WIDE.U32 R16, R11, c[0x0][0x278], R12 ;  /* 0x00009e000b107a25 */ /* 0x000fe200078e000c */
[C---:B------:R-:W-:Y:S01]  /*1f40*/  IADD3 R143, R151.reuse, 0x40, RZ ;  /* 0x00000040978f7810 */ /* 0x040fe20007ffe0ff */
[----:B------:R-:W-:Y:S01]  /*1f50*/  ULDC.64 UR4, c[0x0][0x1a0] ;  /* 0x0000680000047ab9 */ /* 0x000fe20000000a00 */
[----:B------:R-:W-:Y:S01]  /*1f60*/  IADD3 R142, R151, 0x80, RZ ;  /* 0x00000080978e7810 */ /* 0x000fe20007ffe0ff */
[----:B------:R-:W-:Y:S01]  /*1f70*/  IMAD R7, R5, c[0x0][0x290], RZ ;  /* 0x0000a40005077a24 */ /* 0x000fe200078e02ff */
[----:B------:R-:W-:Y:S01]  /*1f80*/  UIMAD UR9, UR8, UR5, URZ ;  /* 0x00000005080972a4 */ /* 0x000fe2000f8e023f */
[----:B------:R-:W-:Y:S01]  /*1f90*/  IMAD R6, R11, c[0x0][0x27c], R6 ;  /* 0x00009f000b067a24 */ /* 0x000fe200078e0206 */
[----:B------:R-:W-:Y:S01]  /*1fa0*/  LOP3.LUT R145, R154, 0xffff, RZ, 0xc0, !PT ;  /* 0x0000ffff9a917812 */ /* 0x000fe200078ec0ff */
[C---:B------:R-:W-:Y:S01]  /*1fb0*/  IMAD R7, R8.reuse, c[0x0][0x294], R7 ;  /* 0x0000a50008077a24 */ /* 0x040fe200078e0207 */
[----:B------:R-:W-:Y:S01]  /*1fc0*/  ULDC UR5, c[0x0][0x294] ;  /* 0x0000a50000057ab9 */ /* 0x000fe20000000800 */
[----:B------:R-:W-:Y:S01]  /*1fd0*/  IMAD.WIDE.U32 R20, R8, c[0x0][0x290], R18 ;  /* 0x0000a40008147a25 */ /* 0x000fe200078e0012 */
[----:B------:R-:W-:Y:S01]  /*1fe0*/  UIMAD UR5, UR8, UR5, URZ ;  /* 0x00000005080572a4 */ /* 0x000fe2000f8e023f */
[----:B------:R-:W-:Y:S01]  /*1ff0*/  LOP3.LUT R148, R145, 0x1, RZ, 0xc0, !PT ;  /* 0x0000000191947812 */ /* 0x000fe200078ec0ff */
[----:B------:R-:W-:Y:S01]  /*2000*/  UIMAD.WIDE.U32 UR10, UR8, UR4, URZ ;  /* 0x00000004080a72a5 */ /* 0x000fe2000f8e003f */
[----:B------:R-:W-:Y:S01]  /*2010*/  IMAD.IADD R17, R17, 0x1, R6 ;  /* 0x0000000111117824 */ /* 0x000fe200078e0206 */
[----:B------:R-:W-:Y:S01]  /*2020*/  LOP3.LUT R147, R145, 0x2, RZ, 0xc0, !PT ;  /* 0x0000000291937812 */ /* 0x000fe200078ec0ff */
[----:B------:R-:W-:Y:S01]  /*2030*/  IMAD.IADD R7, R21, 0x1, R7 ;  /* 0x0000000115077824 */ /* 0x000fe200078e0207 */
[C---:B------:R-:W-:Y:S01]  /*2040*/  IADD3 R69, R160.reuse, 0x10, RZ ;  /* 0x00000010a0457810 */ /* 0x040fe20007ffe0ff */
[----:B------:R-:W-:Y:S01]  /*2050*/  IMAD.MOV.U32 R6, RZ, RZ, R20 ;  /* 0x000000ffff067224 */ /* 0x000fe200078e0014 */
[----:B------:R-:W-:Y:S01]  /*2060*/  IADD3 R68, R160, 0x20, RZ ;  /* 0x00000020a0447810 */ /* 0x000fe20007ffe0ff */
[----:B------:R-:W-:Y:S01]  /*2070*/  IMAD R113, R2, c[0x0][0x2a0], RZ ;  /* 0x0000a80002717a24 */ /* 0x000fe200078e02ff */
[----:B------:R-:W-:Y:S01]  /*2080*/  IADD3 R66, R160, 0x30, RZ ;  /* 0x00000030a0427810 */ /* 0x000fe20007ffe0ff */
[----:B------:R-:W-:Y:S01]  /*2090*/  IMAD R5, R5, c[0x0][0x288], RZ ;  /* 0x0000a20005057a24 */ /* 0x000fe200078e02ff */
[----:B------:R-:W-:Y:S01]  /*20a0*/  SHF.R.S32.HI R130, RZ, 0x1f, R151 ;  /* 0x0000001fff827819 */ /* 0x000fe20000011497 */
[C---:B------:R-:W-:Y:S01]  /*20b0*/  IMAD R113, R4.reuse, c[0x0][0x2a4], R113 ;  /* 0x0000a90004717a24 */ /* 0x040fe200078e0271 */
[----:B------:R-:W-:Y:S01]  /*20c0*/  LOP3.LUT R145, R145, 0x4, RZ, 0xc0, !PT ;  /* 0x0000000491917812 */ /* 0x000fe200078ec0ff */
[----:B------:R-:W-:Y:S01]  /*20d0*/  IMAD.WIDE.U32 R6, R4, c[0x0][0x2a0], R6 ;  /* 0x0000a80004067a25 */ /* 0x000fe200078e0006 */
[----:B------:R-:W-:Y:S01]  /*20e0*/  SHF.R.S32.HI R128, RZ, 0x1f, R143 ;  /* 0x0000001fff807819 */ /* 0x000fe2000001148f */
[----:B------:R-:W-:Y:S01]  /*20f0*/  ULDC UR4, c[0x0][0x230] ;  /* 0x00008c0000047ab9 */ /* 0x000fe20000000800 */
[----:B------:R-:W-:Y:S01]  /*2100*/  SHF.R.S32.HI R126, RZ, 0x1f, R142 ;  /* 0x0000001fff7e7819 */ /* 0x000fe2000001148e */
[----:B------:R-:W-:Y:S01]  /*2110*/  IMAD R5, R8, c[0x0][0x28c], R5 ;  /* 0x0000a30008057a24 */ /* 0x000fe200078e0205 */
[----:B------:R-:W-:Y:S01]  /*2120*/  LEA R112, P1, R6, c[0x0][0x270], 0x1 ;  /* 0x00009c0006707a11 */ /* 0x000fe200078208ff */
[----:B------:R-:W-:Y:S01]  /*2130*/  IMAD.WIDE.U32 R18, R8, c[0x0][0x288], R16 ;  /* 0x0000a20008127a25 */ /* 0x000fe200078e0010 */
[----:B------:R-:W-:-:S02]  /*2140*/  UIADD3 UR9, UR11, UR9, URZ ;  /* 0x000000090b097290 */ /* 0x000fc4000fffe03f */
[----:B------:R-:W-:Y:S01]  /*2150*/  ULDC.U8 UR8, c[0x0][0x313] ;  /* 0x0000c4c000087ab9 */ /* 0x000fe20000000000 */
[----:B------:R-:W-:Y:S02]  /*2160*/  IMAD.IADD R113, R7, 0x1, R113 ;  /* 0x0000000107717824 */ /* 0x000fe400078e0271 */
[----:B------:R-:W-:Y:S02]  /*2170*/  IMAD.IADD R118, R15, 0x1, R118 ;  /* 0x000000010f767824 */ /* 0x000fe400078e0276 */
[----:B------:R-:W-:Y:S01]  /*2180*/  IMAD R115, R2, c[0x0][0x298], RZ ;  /* 0x0000a60002737a24 */ /* 0x000fe200078e02ff */
[----:B------:R-:W-:Y:S01]  /*2190*/  LEA.HI.X R113, R6, c[0x0][0x274], R113, 0x1, P1 ;  /* 0x00009d0006717a11 */ /* 0x000fe200008f0c71 */
[----:B------:R-:W-:Y:S01]  /*21a0*/  IMAD.IADD R15, R19, 0x1, R5 ;  /* 0x00000001130f7824 */ /* 0x000fe200078e0205 */
[----:B------:R-:W-:Y:S01]  /*21b0*/  LEA R108, P1, R158, c[0x0][0x168], 0x1 ;  /* 0x00005a009e6c7a11 */ /* 0x000fe200078208ff */
[----:B------:R-:W-:Y:S02]  /*21c0*/  IMAD.MOV.U32 R14, RZ, RZ, R18 ;  /* 0x000000ffff0e7224 */ /* 0x000fe400078e0012 */
[----:B------:R-:W-:Y:S01]  /*21d0*/  IMAD R115, R4, c[0x0][0x29c], R115 ;  /* 0x0000a70004737a24 */ /* 0x000fe200078e0273 */
[----:B------:R-:W-:Y:S01]  /*21e0*/  LEA.HI.X R109, R158, c[0x0][0x16c], R157, 0x1, P1 ;  /* 0x00005b009e6d7a11 */ /* 0x000fe200008f0c9d */
[----:B------:R-:W-:-:S02]  /*21f0*/  IMAD R118, R153, R118, RZ ;  /* 0x0000007699767224 */ /* 0x000fc400078e02ff */
[----:B------:R-:W-:-:S03]  /*2200*/  IMAD.WIDE.U32 R4, R4, c[0x0][0x298], R14 ;  /* 0x0000a60004047a25 */ /* 0x000fc600078e000e */
[----:B------:R-:W-:Y:S01]  /*2210*/  SHF.R.S32.HI R119, RZ, 0x1f, R118 ;  /* 0x0000001fff777819 */ /* 0x000fe20000011476 */
[C---:B------:R-:W-:Y:S01]  /*2220*/  IMAD R2, R3.reuse, c[0x0][0x1a4], RZ ;  /* 0x0000690003027a24 */ /* 0x040fe200078e02ff */
[-C--:B------:R-:W-:Y:S01]  /*2230*/  IADD3 R48, P1, R150, R118.reuse, RZ ;  /* 0x0000007696307210 */ /* 0x080fe20007f3e0ff */
[----:B------:R-:W-:Y:S01]  /*2240*/  IMAD R3, R3, c[0x0][0x19c], RZ ;  /* 0x0000670003037a24 */ /* 0x000fe200078e02ff */
[----:B------:R-:W-:Y:S01]  /*2250*/  IADD3 R115, R5, R115, RZ ;  /* 0x0000007305737210 */ /* 0x000fe20007ffe0ff */
[----:B------:R-:W-:Y:S01]  /*2260*/  IMAD.WIDE.U32 R170, R170, 0x20, RZ ;  /* 0x00000020aaaa7825 */ /* 0x000fe200078e00ff */
[C---:B------:R-:W-:Y:S02]  /*2270*/  LEA R114, P0, R4.reuse, c[0x0][0x268], 0x1 ;  /* 0x00009a0004727a11 */ /* 0x040fe400078008ff */
[----:B------:R-:W-:Y:S01]  /*2280*/  IADD3 R118, P5, R149, R118, RZ ;  /* 0x0000007695767210 */ /* 0x000fe20007fbe0ff */
[----:B------:R-:W-:Y:S01]  /*2290*/  IMAD.MOV.U32 R75, RZ, RZ, c[0x0][0x288] ;  /* 0x0000a200ff4b7624 */ /* 0x000fe200078e00ff */
[----:B------:R-:W-:Y:S01]  /*22a0*/  LEA.HI.X R115, R4, c[0x0][0x26c], R115, 0x1, P0 ;  /* 0x00009b0004737a11 */ /* 0x000fe200000f0c73 */
[----:B------:R-:W-:Y:S01]  /*22b0*/  IMAD.IADD R76, R171, 0x1, R3 ;  /* 0x00000001ab4c7824 */ /* 0x000fe200078e0203 */
[----:B------:R-:W-:Y:S01]  /*22c0*/  LEA R110, P0, R136, c[0x0][0x170], 0x1 ;  /* 0x00005c00886e7a11 */ /* 0x000fe200078008ff */
[----:B------:R-:W-:Y:S01]  /*22d0*/  IMAD.X R81, RZ, RZ, R60, P4 ;  /* 0x000000ffff517224 */ /* 0x000fe200020e063c */
[----:B------:R-:W-:Y:S01]  /*22e0*/  IADD3 R84, P4, R61, R82, RZ ;  /* 0x000000523d547210 */ /* 0x000fe20007f9e0ff */
[----:B------:R-:W-:Y:S01]  /*22f0*/  IMAD.X R3, R132, 0x1, R119, P1 ;  /* 0x0000000184037824 */ /* 0x000fe200008e0677 */
[----:B------:R-:W-:Y:S01]  /*2300*/  LEA.HI.X R111, R136, c[0x0][0x174], R133, 0x1, P0 ;  /* 0x00005d00886f7a11 */ /* 0x000fe200000f0c85 */
[C---:B------:R-:W-:Y:S01]  /*2310*/  IMAD.SHL.U32 R73, R75.reuse, 0x10, RZ ;  /* 0x000000104b497824 */ /* 0x040fe200078e00ff */
[----:B------:R-:W-:Y:S01]  /*2320*/  SHF.L.U64.HI R72, R75, R101, c[0x0][0x28c] ;  /* 0x0000a3004b487619 */ /* 0x000fe20000010265 */
[----:B------:R-:W-:-:S02]  /*2330*/  IMAD.X R119, R131, 0x1, R119, P5 ;  /* 0x0000000183777824 */ /* 0x000fc400028e0677 */
[----:B------:R-:W-:Y:S01]  /*2340*/  IMAD.X R89, RZ, RZ, R60, P2 ;  /* 0x000000ffff597224 */ /* 0x000fe200010e063c */
[----:B------:R-:W-:Y:S01]  /*2350*/  IADD3 R78, P0, R73, 0x40, RZ ;  /* 0x00000040494e7810 */ /* 0x000fe20007f1e0ff */
[----:B------:R-:W-:Y:S01]  /*2360*/  IMAD.X R83, R60, 0x1, R81, P4 ;  /* 0x000000013c537824 */ /* 0x000fe200020e0651 */
[----:B------:R-:W-:Y:S01]  /*2370*/  SHF.L.U64.HI R119, R118, 0x1, R119 ;  /* 0x0000000176777819 */ /* 0x000fe20000010277 */
[----:B------:R-:W-:Y:S01]  /*2380*/  IMAD.WIDE.U32 R16, R0, 0x20, RZ ;  /* 0x0000002000107825 */ /* 0x000fe200078e00ff */
[----:B------:R-:W-:Y:S02]  /*2390*/  IADD3 R92, P2, R61, R90, RZ ;  /* 0x0000005a3d5c7210 */ /* 0x000fe40007f5e0ff */
[----:B------:R-:W-:Y:S01]  /*23a0*/  IADD3 R86, P4, R73, 0x80, RZ ;  /* 0x0000008049567810 */ /* 0x000fe20007f9e0ff */
[----:B------:R-:W-:Y:S01]  /*23b0*/  IMAD.SHL.U32 R118, R118, 0x2, RZ ;  /* 0x0000000276767824 */ /* 0x000fe200078e00ff */
[----:B------:R-:W-:Y:S01]  /*23c0*/  IADD3.X R91, R60, R89, RZ, P2, !PT ;  /* 0x000000593c5b7210 */ /* 0x000fe200017fe4ff */
[----:B------:R-:W-:Y:S01]  /*23d0*/  IMAD.IADD R2, R17, 0x1, R2 ;  /* 0x0000000111027824 */ /* 0x000fe200078e0202 */
[C---:B------:R-:W-:Y:S01]  /*23e0*/  IADD3 R100, P1, R61.reuse, R92, RZ ;  /* 0x0000005c3d647210 */ /* 0x040fe20007f3e0ff */
[----:B------:R-:W-:Y:S01]  /*23f0*/  IMAD.MOV.U32 R168, RZ, RZ, c[0x0][0x290] ;  /* 0x0000a400ffa87624 */ /* 0x000fe200078e00ff */
[----:B------:R-:W-:Y:S01]  /*2400*/  SHF.L.U64.HI R0, R48, 0x1, R3 ;  /* 0x0000000130007819 */ /* 0x000fe20000010203 */
[----:B------:R-:W-:Y:S01]  /*2410*/  IMAD.MOV.U32 R74, RZ, RZ, 0x5 ;  /* 0x00000005ff4a7424 */ /* 0x000fe200078e00ff */
[----:B------:R-:W-:Y:S01]  /*2420*/  IADD3.X R85, RZ, R72, RZ, P4, !PT ;  /* 0x00000048ff557210 */ /* 0x000fe200027fe4ff */
[----:B------:R-:W-:Y:S01]  /*2430*/  IMAD.X R77, RZ, RZ, R72, P0 ;  /* 0x000000ffff4d7224 */ /* 0x000fe200000e0648 */
[-C--:B------:R-:W-:Y:S01]  /*2440*/  IADD3 R88, P5, R86, R73.reuse, RZ ;  /* 0x0000004956587210 */ /* 0x080fe20007fbe0ff */
[----:B------:R-:W-:Y:S01]  /*2450*/  IMAD.SHL.U32 R48, R48, 0x2, RZ ;  /* 0x0000000230307824 */ /* 0x000fe200078e00ff */
[----:B------:R-:W-:Y:S01]  /*2460*/  IADD3 R96, P2, R61, R84, RZ ;  /* 0x000000543d607210 */ /* 0x000fe20007f5e0ff */
[C---:B------:R-:W-:Y:S01]  /*2470*/  IMAD.IADD R141, R151.reuse, 0x1, R143 ;  /* 0x00000001978d7824 */ /* 0x040fe200078e028f */
[----:B------:R-:W-:Y:S01]  /*2480*/  IADD3 R80, P0, R78, R73, RZ ;  /* 0x000000494e507210 */ /* 0x000fe20007f1e0ff */
[----:B------:R-:W-:Y:S01]  /*2490*/  IMAD.IADD R140, R151, 0x1, R142 ;  /* 0x00000001978c7824 */ /* 0x000fe200078e028e */
[----:B------:R-:W-:Y:S01]  /*24a0*/  IADD3 R116, P4, R118, c[0x0][0x2b0], RZ ;  /* 0x0000ac0076747a10 */ /* 0x000fe20007f9e0ff */
[C---:B------:R-:W-:Y:S01]  /*24b0*/  IMAD.SHL.U32 R106, R16.reuse, 0x2, RZ ;  /* 0x00000002106a7824 */ /* 0x040fe200078e00ff */
[----:B------:R-:W-:Y:S01]  /*24c0*/  SHF.L.U64.HI R105, R16, 0x1, R2 ;  /* 0x0000000110697819 */ /* 0x000fe20000010202 */
[C---:B------:R-:W-:Y:S01]  /*24d0*/  IMAD.SHL.U32 R102, R168.reuse, 0x10, RZ ;  /* 0x00000010a8667824 */ /* 0x040fe200078e00ff */
[----:B------:R-:W-:Y:S01]  /*24e0*/  SHF.L.U64.HI R101, R168, R101, c[0x0][0x294] ;  /* 0x0000a500a8657619 */ /* 0x000fe20000010265 */
[----:B------:R-:W-:Y:S01]  /*24f0*/  IMAD.X R99, R60, 0x1, R91, P1 ;  /* 0x000000013c637824 */ /* 0x000fe200008e065b */
[C---:B------:R-:W-:Y:S01]  /*2500*/  SHF.L.U64.HI R103, R168.reuse, R74, c[0x0][0x294] ;  /* 0x0000a500a8677619 */ /* 0x040fe2000001024a */
[----:B------:R-:W-:Y:S01]  /*2510*/  IMAD.X R87, R85, 0x1, R72, P5 ;  /* 0x0000000155577824 */ /* 0x000fe200028e0648 */
[----:B------:R-:W-:Y:S01]  /*2520*/  SHF.L.U32 R104, R168, 0x5, RZ ;  /* 0x00000005a8687819 */ /* 0x000fe200000006ff */
[----:B------:R-:W-:Y:S01]  /*2530*/  IMAD.SHL.U32 R146, R153, 0x20, RZ ;  /* 0x0000002099927824 */ /* 0x000fe200078e00ff */
[----:B------:R-:W-:Y:S01]  /*2540*/  IADD3.X R117, R119, c[0x0][0x2b4], RZ, P4, !PT ;  /* 0x0000ad0077757a10 */ /* 0x000fe200027fe4ff */
[----:B------:R-:W-:Y:S01]  /*2550*/  IMAD R144, R153, 0x30, RZ ;  /* 0x0000003099907824 */ /* 0x000fe200078e02ff */
[----:B------:R-:W-:Y:S01]  /*2560*/  IADD3 R16, P1, R48, c[0x0][0x2b0], RZ ;  /* 0x0000ac0030107a10 */ /* 0x000fe20007f3e0ff */
[----:B------:R-:W-:Y:S01]  /*2570*/  IMAD.WIDE.U32 R168, R168, 0x60, RZ ;  /* 0x00000060a8a87825 */ /* 0x000fe200078e00ff */
[----:B------:R-:W-:-:S02]  /*2580*/  IADD3 R94, P5, R80, R73, RZ ;  /* 0x00000049505e7210 */ /* 0x000fc40007fbe0ff */
[----:B------:R-:W-:Y:S01]  /*2590*/  IADD3 R98, P4, R88, R73, RZ ;  /* 0x0000004958627210 */ /* 0x000fe20007f9e0ff */
[----:B------:R-:W-:Y:S01]  /*25a0*/  IMAD.IADD R139, R151, 0x1, R141 ;  /* 0x00000001978b7824 */ /* 0x000fe200078e028d */
[----:B------:R-:W-:Y:S01]  /*25b0*/  SHF.L.U64.HI R74, R75, R74, c[0x0][0x28c] ;  /* 0x0000a3004b4a7619 */ /* 0x000fe2000001024a */
[----:B------:R-:W-:Y:S01]  /*25c0*/  IMAD.IADD R138, R151, 0x1, R140 ;  /* 0x00000001978a7824 */ /* 0x000fe200078e028c */
[----:B------:R-:W-:Y:S01]  /*25d0*/  SHF.L.U64.HI R103, R104, 0x1, R103 ;  /* 0x0000000168677819 */ /* 0x000fe20000010267 */
[----:B------:R-:W-:Y:S01]  /*25e0*/  IMAD.X R95, R60, 0x1, R83, P2 ;  /* 0x000000013c5f7824 */ /* 0x000fe200010e0653 */
[----:B------:R-:W-:Y:S01]  /*25f0*/  IADD3 R118, P2, R118, c[0x0][0x2a8], RZ ;  /* 0x0000aa0076767a10 */ /* 0x000fe20007f5e0ff */
[----:B------:R-:W-:Y:S01]  /*2600*/  IMAD.X R79, R77, 0x1, R72, P0 ;  /* 0x000000014d4f7824 */ /* 0x000fe200000e0648 */
[----:B------:R-:W-:Y:S01]  /*2610*/  IADD3 R48, P0, R48, c[0x0][0x2a8], RZ ;  /* 0x0000aa0030307a10 */ /* 0x000fe20007f1e0ff */
[----:B------:R-:W-:Y:S01]  /*2620*/  IMAD.MOV.U32 R11, RZ, RZ, R134 ;  /* 0x000000ffff0b7224 */ /* 0x000fe200078e0086 */
[----:B------:R-:W-:Y:S01]  /*2630*/  SHF.L.U64.HI R101, R102, 0x1, R101 ;  /* 0x0000000166657819 */ /* 0x000fe20000010265 */
[----:B------:R-:W-:Y:S01]  /*2640*/  IMAD.SHL.U32 R75, R75, 0x20, RZ ;  /* 0x000000204b4b7824 */ /* 0x000fe200078e00ff */
        /* <DEDUP_REMOVED lines=11> */
[----:B------:R-:W-:Y:S02]  /*2700*/  IADD3.X R119, R119, c[0x0][0x2ac], RZ, P2, !PT ;  /* 0x0000ab0077777a10 */ /* 0x000fe400017fe4ff */
[C---:B------:R-:W-:Y:S02]  /*2710*/  IADD3.X R17, R0.reuse, c[0x0][0x2b4], RZ, P1, !PT ;  /* 0x0000ad0000117a10 */ /* 0x040fe40000ffe4ff */
[----:B------:R-:W-:Y:S02]  /*2720*/  IADD3.X R49, R0, c[0x0][0x2ac], RZ, P0, !PT ;  /* 0x0000ab0000317a10 */ /* 0x000fe400007fe4ff */
.L_x_2203:
[----:B------:R-:W-:Y:S01]  /*2730*/  IMAD.SHL.U32 R15, R11, 0x40, RZ ;  /* 0x000000400b0f7824 */ /* 0x000fe200078e00ff */
[----:B------:R-:W-:Y:S04]  /*2740*/  BSSY B0, `(.L_x_2111) ;  /* 0x0000011000007945 */ /* 0x000fe80003800000 */
[----:B------:R-:W-:Y:S05]  /*2750*/  IADD3 R14, R15, -0x40, RZ ;  /* 0xffffffc00f0e7810 */ /* 0x000fea0007ffe0ff */
[--C-:B-1----:R-:W-:Y:S02]  /*2760*/  IMAD.IADD R19, R67, 0x1, -R14.reuse ;  /* 0x0000000143137824 */ /* 0x102fe400078e0a0e */
[----:B------:R-:W-:Y:S03]  /*2770*/  IMAD.IADD R3, R71, 0x1, -R14 ;  /* 0x0000000147037824 */ /* 0x000fe600078e0a0e */
[C---:B------:R-:W-:Y:S04]  /*2780*/  ISETP.GE.AND P6, PT, R160.reuse, R19, PT ;  /* 0x00000013a000720c */ /* 0x040fe80003fc6270 */
[----:B------:R-:W-:Y:S11]  /*2790*/  ISETP.GE.AND P6, PT, R160, R3, !P6 ;  /* 0x00000003a000720c */ /* 0x000ff600077c6270 */
[----:B------:R-:W-:Y:S02]  /*27a0*/  @!UPT UIADD3 URZ, URZ, URZ, URZ ;  /* 0x0000003f3f3ff290 */ /* 0x000fe4000fffe03f */
[----:B---3--:R-:W-:-:S05]  /*27b0*/  @!P6 BRA `(.L_x_2112) ;  /* 0x000000900000e947 */ /* 0x008fca0003800000 */
        /* <DEDUP_REMOVED lines=9> */
.L_x_2112:
[----:B------:R-:W-:Y:S05]  /*2850*/  BSYNC B0 ;  /* 0x0000000000007941 */ /* 0x000fea0003800000 */
.L_x_2111:
        /* <DEDUP_REMOVED lines=18> */
.L_x_2114:
[----:B------:R-:W-:Y:S05]  /*2980*/  BSYNC B0 ;  /* 0x0000000000007941 */ /* 0x000fea0003800000 */
.L_x_2113:
        /* <DEDUP_REMOVED lines=18> */
.L_x_2116:
[----:B------:R-:W-:Y:S05]  /*2ab0*/  BSYNC B0 ;  /* 0x0000000000007941 */ /* 0x000fea0003800000 */
.L_x_2115:
[C---:B------:R-:W-:Y:S01]  /*2ac0*/  ISETP.GE.AND P1, PT, R66.reuse, R19, PT ;  /* 0x000000134200720c */ /* 0x040fe20003f26270 */
[----:B------:R-:W-:Y:S03]  /*2ad0*/  BSSY B0, `(.L_x_2117) ;  /* 0x0000011000007945 */ /* 0x000fe60003800000 */
[----:B------:R-:W-:Y:S11]  /*2ae0*/  ISETP.GE.AND P1, PT, R66, R3, !P1 ;  /* 0x000000034200720c */ /* 0x000ff60004f26270 */
[----:B------:R-:W-:Y:S02]  /*2af0*/  @!UPT UIADD3 URZ, URZ, URZ, URZ ;  /* 0x0000003f3f3ff290 */ /* 0x000fe4000fffe03f */
[----:B------:R-:W-:-:S05]  /*2b00*/  @!P1 BRA `(.L_x_2118) ;  /* 0x000000d000009947 */ /* 0x000fca0003800000 */
[----:B------:R-:W-:Y:S02]  /*2b10*/  ISETP.NE.AND P0, PT, R148, RZ, PT ;  /* 0x000000ff9400720c */ /* 0x000fe40003f05270 */
[----:B------:R-:W-:Y:S05]  /*2b20*/  IADD3 R18, P5, R112, R168, RZ ;  /* 0x000000a870127210 */ /* 0x000fea0007fbe0ff */
[----:B------:R-:W-:Y:S01]  /*2b30*/  IMAD.X R19, R113, 0x1, R107, P5 ;  /* 0x0000000171137824 */ /* 0x000fe200028e066b */
[----:B------:R-:W-:Y:S04]  /*2b40*/  IADD3 R2, P5, R110, UR10, RZ ;  /* 0x0000000a6e027c10 */ /* 0x000fe8000ffbe0ff */
[----:B------:R-:W-:Y:S01]  /*2b50*/  IADD3.X R3, R111, UR9, RZ, P5, !PT ;  /* 0x000000096f037c10 */ /* 0x000fe2000affe4ff */
[----:B-1----:R-:W2:Y:S01]  /*2b60*/  @P0 LDG.E.128 R24, [R18.64] ;  /* 0x0000000612180981 */ /* 0x002ea2000c1e1d00 */
[----:B------:R-:W-:Y:S03]  /*2b70*/  ISETP.NE.AND P5, PT, R147, RZ, PT ;  /* 0x000000ff9300720c */ /* 0x000fe60003fa5270 */
[----:B--2---:R1:W-:Y:S01]  /*2b80*/  @P0 STG.E.128 [R2.64], R24 ;  /* 0x0000001802000986 */ /* 0x0043e2000c101d06 */
[----:B------:R-:W-:Y:S09]  /*2b90*/  ISETP.NE.AND P0, PT, R145, RZ, PT ;  /* 0x000000ff9100720c */ /* 0x000ff20003f05270 */
[----:B------:R-:W2:Y:S04]  /*2ba0*/  @P5 LDG.E.128 R20, [R18.64+0x80] ;  /* 0x0000800612145981 */ /* 0x000ea8000c1e1d00 */
[----:B--2---:R1:W-:Y:S04]  /*2bb0*/  @P5 STG.E.128 [R2.64+0x80], R20 ;  /* 0x0000801402005986 */ /* 0x0043e8000c101d06 */
[----:B------:R-:W2:Y:S04]  /*2bc0*/  @P0 LDG.E.128 R4, [R18.64+0x100] ;  /* 0x0001000612040981 */ /* 0x000ea8000c1e1d00 */
[----:B--2---:R1:W-:Y:S02]  /*2bd0*/  @P0 STG.E.128 [R2.64+0x100], R4 ;  /* 0x0001000402000986 */ /* 0x0043e4000c101d06 */
.L_x_2118:
[----:B------:R-:W-:Y:S05]  /*2be0*/  BSYNC B0 ;  /* 0x0000000000007941 */ /* 0x000fea0003800000 */
.L_x_2117:
        /* <DEDUP_REMOVED lines=65> */
.L_x_2124:
[----:B------:R-:W-:Y:S05]  /*3000*/  BSYNC B0 ;  /* 0x0000000000007941 */ /* 0x000fea0003800000 */
.L_x_2123:
        /* <DEDUP_REMOVED lines=54> */
.L_x_2126:
[----:B------:R-:W-:Y:S05]  /*3370*/  BSYNC B0 ;  /* 0x0000000000007941 */ /* 0x000fea0003800000 */
.L_x_2125:
        /* <DEDUP_REMOVED lines=53> */
.L_x_2122:
[----:B------:R-:W-:Y:S05]  /*36d0*/  BSYNC B1 ;  /* 0x0000000000017941 */ /* 0x000fea0003800000 */
.L_x_2121:
        /* <DEDUP_REMOVED lines=64> */
.L_x_2130:
[----:B------:R-:W-:Y:S05]  /*3ae0*/  BSYNC B0 ;  /* 0x0000000000007941 */ /* 0x000fea0003800000 */
.L_x_2129:
        /* <DEDUP_REMOVED lines=57> */
.L_x_2132:
[----:B------:R-:W-:Y:S05]  /*3e80*/  BSYNC B0 ;  /* 0x0000000000007941 */ /* 0x000fea0003800000 */
.L_x_2131:
        /* <DEDUP_REMOVED lines=56> */
.L_x_2128:
[----:B------:R-:W-:Y:S05]  /*4210*/  BSYNC B1 ;  /* 0x0000000000017941 */ /* 0x000fea0003800000 */
.L_x_2127:
        /* <DEDUP_REMOVED lines=64> */
.L_x_2136:
[----:B------:R-:W-:Y:S05]  /*4620*/  BSYNC B0 ;  /* 0x0000000000007941 */ /* 0x000fea0003800000 */
.L_x_2135:
        /* <DEDUP_REMOVED lines=57> */
.L_x_2138:
[----:B------:R-:W-:Y:S05]  /*49c0*/  BSYNC B0 ;  /* 0x0000000000007941 */ /* 0x000fea0003800000 */
.L_x_2137:
        /* <DEDUP_REMOVED lines=56> */
.L_x_2134:
[----:B------:R-:W-:Y:S05]  /*4d50*/  BSYNC B1 ;  /* 0x0000000000017941 */ /* 0x000fea0003800000 */
.L_x_2133:
        /* <DEDUP_REMOVED lines=67> */
.L_x_2142:
[----:B------:R-:W-:Y:S05]  /*5190*/  BSYNC B0 ;  /* 0x0000000000007941 */ /* 0x000fea0003800000 */
.L_x_2141:
        /* <DEDUP_REMOVED lines=57> */
.L_x_2144:
[----:B------:R-:W-:Y:S05]  /*5530*/  BSYNC B0 ;  /* 0x0000000000007941 */ /* 0x000fea0003800000 */
.L_x_2143:
        /* <DEDUP_REMOVED lines=56> */
.L_x_2140:
[----:B------:R-:W-:Y:S05]  /*58c0*/  BSYNC B1 ;  /* 0x0000000000017941 */ /* 0x000fea0003800000 */
.L_x_2139:
        /* <DEDUP_REMOVED lines=8> */
.L_x_2120:
        /* <DEDUP_REMOVED lines=95> */
.L_x_2151:
[----:B------:R-:W-:Y:S05]  /*5f40*/  BSYNC B0 ;  /* 0x0000000000007941 */ /* 0x000fea0003800000 */
.L_x_2150:
[----:B-----5:R2:W-:Y:S02]  /*5f50*/  STG.E.128 [R108.64], R52 ;  /* 0x000000346c007986 */ /* 0x0205e4000c101d06 */
.L_x_2149:
[----:B------:R-:W-:Y:S05]  /*5f60*/  BSYNC B1 ;  /* 0x0000000000017941 */ /* 0x000fea0003800000 */
.L_x_2148:
        /* <DEDUP_REMOVED lines=94> */
.L_x_2155:
[----:B------:R-:W-:Y:S05]  /*6550*/  BSYNC B0 ;  /* 0x0000000000007941 */ /* 0x000fea0003800000 */
.L_x_2154:
[----:B-----5:R3:W-:Y:S02]  /*6560*/  STG.E.128 [R108.64+0x80], R52 ;  /* 0x000080346c007986 */ /* 0x0207e4000c101d06 */
.L_x_2153:
[----:B------:R-:W-:Y:S05]  /*6570*/  BSYNC B1 ;  /* 0x0000000000017941 */ /* 0x000fea0003800000 */
.L_x_2152:
        /* <DEDUP_REMOVED lines=93> */
.L_x_2157:
[----:B------:R-:W-:Y:S05]  /*6b50*/  BSYNC B0 ;  /* 0x0000000000007941 */ /* 0x000fea0003800000 */
.L_x_2156:
[----:B-----5:R3:W-:Y:S02]  /*6b60*/  STG.E.128 [R108.64+0x100], R52 ;  /* 0x000100346c007986 */ /* 0x0207e4000c101d06 */
.L_x_2147:
[----:B------:R-:W-:Y:S05]  /*6b70*/  BSYNC B2 ;  /* 0x0000000000027941 */ /* 0x000fea0003800000 */
.L_x_2146:
        /* <DEDUP_REMOVED lines=25> */
[----:B----4-:R-:W-:Y:S02]  /*6d10*/  MOV R176, RZ ;  /* 0x000000ff00b07202 */ /* 0x010fe40000000f00 */
[----:B------:R-:W-:Y:S02]  /*6d20*/  LEA.HI.X.SX32 R19, R174, R177, 0x1, P0 ;  /* 0x000000b1ae137211 */ /* 0x000fe400000f0eff */
[----:B------:R-:W-:Y:S02]  /*6d30*/  LEA.HI.X.SX32 R173, R173, R130, 0x1, P5 ;  /* 0x00000082adad7211 */ /* 0x000fe400028f0eff */
[C---:B------:R-:W-:Y:S01]  /*6d40*/  LEA R178, P0, R172.reuse, R116, 0x1 ;  /* 0x00000074acb27211 */ /* 0x040fe200078008ff */
[----:B------:R-:W4:Y:S01]  /*6d50*/  LDG.E.128 R28, [R18.64] ;  /* 0x00000006121c7981 */ /* 0x000f22000c1e1d00 */
[----:B------:R-:W-:Y:S02]  /*6d60*/  @P4 IADD3 R176, RZ, -UR5, RZ ;  /* 0x80000005ffb04c10 */ /* 0x000fe4000fffe0ff */
[----:B------:R-:W-:Y:S02]  /*6d70*/  LEA.HI.X R179, R172, R117, R173, 0x1, P0 ;  /* 0x00000075acb37211 */ /* 0x000fe400000f0cad */
[----:B------:R-:W-:Y:S03]  /*6d80*/  IADD3 R177, P0, R151, R176, RZ ;  /* 0x000000b097b17210 */ /* 0x000fe60007f1e0ff */
[----:B--2---:R-:W2:Y:S01]  /*6d90*/  LDG.E.128 R172, [R178.64] ;  /* 0x00000006b2ac7981 */ /* 0x004ea2000c1e1d00 */
[----:B------:R-:W-:Y:S02]  /*6da0*/  LEA.HI.X.SX32 R176, R176, R130, 0x1, P0 ;  /* 0x00000082b0b07211 */ /* 0x000fe400000f0eff */
        /* <DEDUP_REMOVED lines=63> */
.L_x_2163:
[----:B------:R-:W-:Y:S05]  /*71a0*/  BSYNC B0 ;  /* 0x0000000000007941 */ /* 0x000fea0003800000 */
.L_x_2162:
[C---:B------:R-:W-:Y:S04]  /*71b0*/  LEA R2, P0, R61.reuse, R108, 0x1 ;  /* 0x0000006c3d027211 */ /* 0x040fe800078008ff */
[----:B------:R-:W-:Y:S05]  /*71c0*/  LEA.HI.X R3, R61, R109, R60, 0x1, P0 ;  /* 0x0000006d3d037211 */ /* 0x000fea00000f0c3c */
[----:B-----5:R1:W-:Y:S04]  /*71d0*/  STG.E.128 [R2.64], R56 ;  /* 0x0000003802007986 */ /* 0x0203e8000c101d06 */
.L_x_2161:
[----:B------:R-:W-:Y:S05]  /*71e0*/  BSYNC B1 ;  /* 0x0000000000017941 */ /* 0x000fea0003800000 */
.L_x_2160:
        /* <DEDUP_REMOVED lines=23> */
[----:B-1----:R-:W-:Y:S02]  /*7360*/  MOV R176, RZ ;  /* 0x000000ff00b07202 */ /* 0x002fe40000000f00 */
        /* <DEDUP_REMOVED lines=29> */
[--C-:B---3--:R-:W-:Y:S01]  /*7540*/  HADD2.F32 R35, -RZ, R52.reuse.H0_H0 ;  /* 0x20000034ff237230 */ /* 0x108fe20000004100 */
        /* <DEDUP_REMOVED lines=42> */
.L_x_2167:
[----:B------:R-:W-:Y:S05]  /*77f0*/  BSYNC B0 ;  /* 0x0000000000007941 */ /* 0x000fea0003800000 */
.L_x_2166:
[C---:B------:R-:W-:Y:S04]  /*7800*/  LEA R2, P0, R82.reuse, R108, 0x1 ;  /* 0x0000006c52027211 */ /* 0x040fe800078008ff */
[----:B------:R-:W-:Y:S05]  /*7810*/  LEA.HI.X R3, R82, R109, R81, 0x1, P0 ;  /* 0x0000006d52037211 */ /* 0x000fea00000f0c51 */
[----:B-----5:R4:W-:Y:S04]  /*7820*/  STG.E.128 [R2.64], R56 ;  /* 0x0000003802007986 */ /* 0x0209e8000c101d06 */
.L_x_2165:
[----:B------:R-:W-:Y:S05]  /*7830*/  BSYNC B1 ;  /* 0x0000000000017941 */ /* 0x000fea0003800000 */
.L_x_2164:
        /* <DEDUP_REMOVED lines=25> */
[C---:B------:R-:W-:Y:S01]  /*79d0*/  LEA R180, P0, R172.reuse, R116, 0x1 ;  /* 0x00000074acb47211 */ /* 0x040fe200078008ff */
[----:B------:R-:W4:Y:S01]  /*79e0*/  LDG.E.128 R28, [R18.64] ;  /* 0x00000006121c7981 */ /* 0x000f22000c1e1d00 */
[----:B------:R-:W-:Y:S02]  /*79f0*/  @P4 IADD3 R179, RZ, -UR5, RZ ;  /* 0x80000005ffb34c10 */ /* 0x000fe4000fffe0ff */
[----:B------:R-:W-:Y:S02]  /*7a00*/  LEA.HI.X R181, R172, R117, R173, 0x1, P0 ;  /* 0x00000075acb57211 */ /* 0x000fe400000f0cad */
[----:B-1----:R-:W-:Y:S03]  /*7a10*/  IADD3 R177, P0, R142, R179, RZ ;  /* 0x000000b38eb17210 */ /* 0x002fe60007f1e0ff */
        /* <DEDUP_REMOVED lines=65> */
.L_x_2169:
[----:B------:R-:W-:Y:S05]  /*7e30*/  BSYNC B0 ;  /* 0x0000000000007941 */ /* 0x000fea0003800000 */
.L_x_2168:
[C---:B------:R-:W-:Y:S04]  /*7e40*/  LEA R2, P0, R90.reuse, R108, 0x1 ;  /* 0x0000006c5a027211 */ /* 0x040fe800078008ff */
[----:B------:R-:W-:Y:S05]  /*7e50*/  LEA.HI.X R3, R90, R109, R89, 0x1, P0 ;  /* 0x0000006d5a037211 */ /* 0x000fea00000f0c59 */
[----:B-----5:R4:W-:Y:S04]  /*7e60*/  STG.E.128 [R2.64], R56 ;  /* 0x0000003802007986 */ /* 0x0209e8000c101d06 */
.L_x_2159:
[----:B------:R-:W-:Y:S05]  /*7e70*/  BSYNC B2 ;  /* 0x0000000000027941 */ /* 0x000fea0003800000 */
.L_x_2158:
        /* <DEDUP_REMOVED lines=98> */
.L_x_2175:
[----:B------:R-:W-:Y:S05]  /*84a0*/  BSYNC B0 ;  /* 0x0000000000007941 */ /* 0x000fea0003800000 */
.L_x_2174:
[C---:B------:R-:W-:Y:S04]  /*84b0*/  LEA R2, P0, R170.reuse, R108, 0x1 ;  /* 0x0000006caa027211 */ /* 0x040fe800078008ff */
[----:B------:R-:W-:Y:S05]  /*84c0*/  LEA.HI.X R3, R170, R109, R76, 0x1, P0 ;  /* 0x0000006daa037211 */ /* 0x000fea00000f0c4c */
[----:B-----5:R4:W-:Y:S04]  /*84d0*/  STG.E.128 [R2.64], R56 ;  /* 0x0000003802007986 */ /* 0x0209e8000c101d06 */
.L_x_2173:
[----:B------:R-:W-:Y:S05]  /*84e0*/  BSYNC B1 ;  /* 0x0000000000017941 */ /* 0x000fea0003800000 */
.L_x_2172:
        /* <DEDUP_REMOVED lines=96> */
.L_x_2179:
[----:B------:R-:W-:Y:S05]  /*8af0*/  BSYNC B0 ;  /* 0x0000000000007941 */ /* 0x000fea0003800000 */
.L_x_2178:
[C---:B------:R-:W-:Y:S04]  /*8b00*/  LEA R2, P0, R84.reuse, R108, 0x1 ;  /* 0x0000006c54027211 */ /* 0x040fe800078008ff */
[----:B------:R-:W-:Y:S05]  /*8b10*/  LEA.HI.X R3, R84, R109, R83, 0x1, P0 ;  /* 0x0000006d54037211 */ /* 0x000fea00000f0c53 */
[----:B-----5:R4:W-:Y:S04]  /*8b20*/  STG.E.128 [R2.64], R56 ;  /* 0x0000003802007986 */ /* 0x0209e8000c101d06 */
.L_x_2177:
[----:B------:R-:W-:Y:S05]  /*8b30*/  BSYNC B1 ;  /* 0x0000000000017941 */ /* 0x000fea0003800000 */
.L_x_2176:
        /* <DEDUP_REMOVED lines=95> */
.L_x_2181:
[----:B------:R-:W-:Y:S05]  /*9130*/  BSYNC B0 ;  /* 0x0000000000007941 */ /* 0x000fea0003800000 */
.L_x_2180:
[C---:B------:R-:W-:Y:S04]  /*9140*/  LEA R2, P0, R92.reuse, R108, 0x1 ;  /* 0x0000006c5c027211 */ /* 0x040fe800078008ff */
[----:B------:R-:W-:Y:S05]  /*9150*/  LEA.HI.X R3, R92, R109, R91, 0x1, P0 ;  /* 0x0000006d5c037211 */ /* 0x000fea00000f0c5b */
[----:B-----5:R4:W-:Y:S04]  /*9160*/  STG.E.128 [R2.64], R56 ;  /* 0x0000003802007986 */ /* 0x0209e8000c101d06 */
.L_x_2171:
[----:B------:R-:W-:Y:S05]  /*9170*/  BSYNC B2 ;  /* 0x0000000000027941 */ /* 0x000fea0003800000 */
.L_x_2170:
[----:B------:R-:W-:Y:S01]  /*9180*/  BSSY B2, `(.L_x_2182) ;  /* 0x0000132000027945 */ /* 0x000fe20003800000 */
[----:B------:R-:W-:-:S05]  /*9190*/  @!P1 BRA `(.L_x_2183) ;  /* 0x0000130000009947 */ /* 0x000fca0003800000 */
[----:B------:R-:W-:Y:S01]  /*91a0*/  ISETP.GE.AND P0, PT, R12, c[0x0][0x220], PT ;  /* 0x000088000c007a0c */ /* 0x000fe20003f06270 */
[----:B------:R-:W-:Y:S01]  /*91b0*/  @!UPT UIADD3 URZ, URZ, URZ, URZ ;  /* 0x0000003f3f3ff290 */ /* 0x000fe2000fffe03f */
[----:B------:R-:W-:Y:S11]  /*91c0*/  BSSY B1, `(.L_x_2184) ;  /* 0x0000065000017945 */ /* 0x000ff60003800000 */
[----:B------:R-:W-:-:S05]  /*91d0*/  @P0 BRA `(.L_x_2185) ;  /* 0x0000063000000947 */ /* 0x000fca0003800000 */
[----:B-1--4-:R-:W-:Y:S01]  /*91e0*/  MOV R177, 0x60 ;  /* 0x0000006000b17802 */ /* 0x012fe20000000f00 */
[----:B------:R-:W-:Y:S01]  /*91f0*/  BSSY B0, `(.L_x_2186) ;  /* 0x000005d000007945 */ /* 0x000fe20003800000 */
[----:B------:R-:W-:Y:S03]  /*9200*/  ISETP.GE.AND P0, PT, R12, UR4, PT ;  /* 0x000000040c007c0c */ /* 0x000fe6000bf06270 */
[C---:B------:R-:W-:Y:S04]  /*9210*/  IMAD.WIDE.U32 R178, R177.reuse, c[0x0][0x288], R114 ;  /* 0x0000a200b1b27a25 */ /* 0x040fe800078e0072 */
        /* <DEDUP_REMOVED lines=90> */
.L_x_2187:
[----:B------:R-:W-:Y:S05]  /*97c0*/  BSYNC B0 ;  /* 0x0000000000007941 */ /* 0x000fea0003800000 */
.L_x_2186:
[C---:B------:R-:W-:Y:S02]  /*97d0*/  IMAD R0, R177.reuse, c[0x0][0x19c], RZ ;  /* 0x00006700b1007a24 */ /* 0x040fe400078e02ff */
[----:B------:R-:W-:Y:S05]  /*97e0*/  IMAD.WIDE.U32 R2, R177, c[0x0][0x198], R108 ;  /* 0x00006600b1027a25 */ /* 0x000fea00078e006c */
[----:B------:R-:W-:Y:S05]  /*97f0*/  IADD3 R3, R3, R0, RZ ;  /* 0x0000000003037210 */ /* 0x000fea0007ffe0ff */
[----:B-----5:R4:W-:Y:S02]  /*9800*/  STG.E.128 [R2.64], R56 ;  /* 0x0000003802007986 */ /* 0x0209e4000c101d06 */
.L_x_2185:
[----:B------:R-:W-:Y:S05]  /*9810*/  BSYNC B1 ;  /* 0x0000000000017941 */ /* 0x000fea0003800000 */
.L_x_2184:
        /* <DEDUP_REMOVED lines=96> */
.L_x_2191:
[----:B------:R-:W-:Y:S05]  /*9e20*/  BSYNC B0 ;  /* 0x0000000000007941 */ /* 0x000fea0003800000 */
.L_x_2190:
[C---:B------:R-:W-:Y:S04]  /*9e30*/  LEA R2, P0, R96.reuse, R108, 0x1 ;  /* 0x0000006c60027211 */ /* 0x040fe800078008ff */
[----:B------:R-:W-:Y:S05]  /*9e40*/  LEA.HI.X R3, R96, R109, R95, 0x1, P0 ;  /* 0x0000006d60037211 */ /* 0x000fea00000f0c5f */
[----:B-----5:R4:W-:Y:S04]  /*9e50*/  STG.E.128 [R2.64], R56 ;  /* 0x0000003802007986 */ /* 0x0209e8000c101d06 */
.L_x_2189:
[----:B------:R-:W-:Y:S05]  /*9e60*/  BSYNC B1 ;  /* 0x0000000000017941 */ /* 0x000fea0003800000 */
.L_x_2188:
        /* <DEDUP_REMOVED lines=95> */
.L_x_2193:
[----:B------:R-:W-:Y:S05]  /*a460*/  BSYNC B0 ;  /* 0x0000000000007941 */ /* 0x000fea0003800000 */
.L_x_2192:
[C---:B------:R-:W-:Y:S04]  /*a470*/  LEA R2, P0, R100.reuse, R108, 0x1 ;  /* 0x0000006c64027211 */ /* 0x040fe800078008ff */
[----:B------:R-:W-:Y:S05]  /*a480*/  LEA.HI.X R3, R100, R109, R99, 0x1, P0 ;  /* 0x0000006d64037211 */ /* 0x000fea00000f0c63 */
[----:B-----5:R4:W-:Y:S04]  /*a490*/  STG.E.128 [R2.64], R56 ;  /* 0x0000003802007986 */ /* 0x0209e8000c101d06 */
.L_x_2183:
[----:B------:R-:W-:Y:S05]  /*a4a0*/  BSYNC B2 ;  /* 0x0000000000027941 */ /* 0x000fea0003800000 */
.L_x_2182:
        /* <DEDUP_REMOVED lines=8> */
.L_x_2119:
        /* <DEDUP_REMOVED lines=11> */
.L_x_2195:
[----:B------:R-:W-:Y:S05]  /*a5e0*/  BSYNC B0 ;  /* 0x0000000000007941 */ /* 0x000fea0003800000 */
.L_x_2194:
        /* <DEDUP_REMOVED lines=24> */
.L_x_2197:
[----:B------:R-:W-:Y:S05]  /*a770*/  BSYNC B0 ;  /* 0x0000000000007941 */ /* 0x000fea0003800000 */
.L_x_2196:
        /* <DEDUP_REMOVED lines=24> */
.L_x_2199:
[----:B------:R-:W-:Y:S05]  /*a900*/  BSYNC B0 ;  /* 0x0000000000007941 */ /* 0x000fea0003800000 */
.L_x_2198:
        /* <DEDUP_REMOVED lines=27> */
.L_x_2200:
[----:B------:R-:W-:Y:S05]  /*aac0*/  BSYNC B0 ;  /* 0x0000000000007941 */ /* 0x000fea0003800000 */
.L_x_2145:
        /* <DEDUP_REMOVED lines=80> */
.L_x_2201:
        /* <DEDUP_REMOVED lines=8> */
.L_x_2202:
[----:B------:R-:W-:Y:S04]  /*b050*/  IADD3 R11, R11, -0x1, RZ ;  /* 0xffffffff0b0b7810 */ /* 0x000fe80007ffe0ff */
[----:B------:R-:W-:Y:S11]  /*b060*/  ISETP.GT.AND P0, PT, R11, R70, PT ;  /* 0x000000460b00720c */ /* 0x000ff60003f04270 */
[----:B------:R-:W-:Y:S02]  /*b070*/  @!UPT UIADD3 URZ, URZ, URZ, URZ ;  /* 0x0000003f3f3ff290 */ /* 0x000fe4000fffe03f */
[----:B------:R-:W-:-:S05]  /*b080*/  @P0 BRA `(.L_x_2203) ;  /* 0xffff76a000000947 */ /* 0x000fca000383ffff */
.L_x_2110:
[----:B-1----:R-:W-:Y:S01]  /*b090*/  BAR.SYNC.DEFER_BLOCKING 0x0 ;  /* 0x0000000000007b1d */ /* 0x002fe20000010000 */
[----:B------:R-:W-:Y:S01]  /*b0a0*/  ISETP.NE.AND P2, PT, RZ, c[0x0][0x230], PT ;  /* 0x00008c00ff007a0c */ /* 0x000fe20003f45270 */
[----:B------:R-:W-:Y:S01]  /*b0b0*/  IMAD.MOV.U32 R3, RZ, RZ, c[0x0][0x190] ;  /* 0x00006400ff037624 */ /* 0x000fe200078e00ff */
        /* <DEDUP_REMOVED lines=27> */
[----:B------:R-:W-:Y:S01]  /*b270*/  LEA.HI.X R165, R3, R165, R0, 0x5, P4 ;  /* 0x000000a503a57211 */ /* 0x000fe200020f2c00 */
[----:B------:R-:W-:Y:S01]  /*b280*/  IMAD.IADD R3, R196, 0x1, -R65 ;  /* 0x00000001c4037824 */ /* 0x000fe200078e0a41 */
[----:B------:R-:W-:-:S04]  /*b290*/  LEA R14, P5, R2, c[0x0][0x160], 0x1 ;  /* 0x00005800020e7a11 */ /* 0x000fc800078a08ff */
[----:B------:R-:W-:Y:S02]  /*b2a0*/  ISETP.GE.AND P4, PT, R160, R3, PT ;  /* 0x00000003a000720c */ /* 0x000fe40003f86270 */
[----:B------:R-:W-:Y:S02]  /*b2b0*/  LEA.HI.X R15, R2, c[0x0][0x164], R165, 0x1, P5 ;  /* 0x00005900020f7a11 */ /* 0x000fe400028f0ca5 */
[----:B------:R-:W-:Y:S02]  /*b2c0*/  ISETP.GT.AND P4, PT, R135, -0x8, !P4 ;  /* 0xfffffff88700780c */ /* 0x000fe40006784270 */
[----:B--2---:R-:W-:-:S05]  /*b2d0*/  IADD3 R8, R8, R71, R65 ;  /* 0x0000004708087210 */ /* 0x004fca0007ffe041 */
[----:B------:R-:W-:-:S05]  /*b2e0*/  IMAD R5, R153, R8, RZ ;  /* 0x0000000899057224 */ /* 0x000fca00078e02ff */
[-C--:B------:R-:W-:Y:S02]  /*b2f0*/  IADD3 R8, P2, R150, R5.reuse, RZ ;  /* 0x0000000596087210 */ /* 0x080fe40007f5e0ff */
[----:B------:R-:W-:Y:S02]  /*b300*/  SHF.R.S32.HI R4, RZ, 0x1f, R5 ;  /* 0x0000001fff047819 */ /* 0x000fe40000011405 */
[----:B------:R-:W-:-:S03]  /*b310*/  IADD3 R0, P6, R149, R5, RZ ;  /* 0x0000000595007210 */ /* 0x000fc60007fde0ff */
[--C-:B------:R-:W-:Y:S01]  /*b320*/  IMAD.X R11, R132, 0x1, R4.reuse, P2 ;  /* 0x00000001840b7824 */ /* 0x100fe200010e0604 */
[----:B------:R-:W-:Y:S01]  /*b330*/  ISETP.NE.AND P2, PT, RZ, UR4, PT ;  /* 0x00000004ff007c0c */ /* 0x000fe2000bf45270 */
[----:B------:R-:W-:-:S12]  /*b340*/  IMAD.X R2, R131, 0x1, R4, P6 ;  /* 0x0000000183027824 */ /* 0x000fd800030e0604 */
[----:B------:R-:W-:Y:S05]  /*b350*/  @!P2 BRA `(.L_x_2206) ;  /* 0x000027d00000a947 */ /* 0x000fea0003800000 */
[----:B------:R-:W-:Y:S01]  /*b360*/  BSSY B2, `(.L_x_2207) ;  /* 0x000009a000027945 */ /* 0x000fe20003800000 */
[----:B------:R-:W-:Y:S05]  /*b370*/  @!P4 BRA `(.L_x_2208) ;  /* 0x000009800000c947 */ /* 0x000fea0003800000 */
[----:B------:R-:W-:Y:S01]  /*b380*/  ISETP.GE.AND P2, PT, R12, c[0x0][0x220], PT ;  /* 0x000088000c007a0c */ /* 0x000fe20003f46270 */
[C---:B------:R-:W-:Y:S01]  /*b390*/  IMAD.SHL.U32 R34, R8.reuse, 0x2, RZ ;  /* 0x0000000208227824 */ /* 0x040fe200078e00ff */
[----:B------:R-:W-:Y:S01]  /*b3a0*/  SHF.L.U64.HI R0, R8, 0x1, R11 ;  /* 0x0000000108007819 */ /* 0x000fe2000001020b */
[----:B------:R-:W-:Y:S03]  /*b3b0*/  BSSY B1, `(.L_x_2209) ;  /* 0x0000034000017945 */ /* 0x000fe60003800000 */
[C---:B------:R-:W-:Y:S02]  /*b3c0*/  IADD3 R24, P5, R34.reuse, c[0x0][0x2a8], RZ ;  /* 0x0000aa0022187a10 */ /* 0x040fe40007fbe0ff */
[----:B------:R-:W-:Y:S02]  /*b3d0*/  IADD3 R34, P4, R34, c[0x0][0x2b0], RZ ;  /* 0x0000ac0022227a10 */ /* 0x000fe40007f9e0ff */
[----:B------:R-:W-:-:S02]  /*b3e0*/  IADD3.X R25, R0, c[0x0][0x2ac], RZ, P5, !PT ;  /* 0x0000ab0000197a10 */ /* 0x000fc40002ffe4ff */
[----:B------:R-:W-:Y:S01]  /*b3f0*/  IADD3.X R35, R0, c[0x0][0x2b4], RZ, P4, !PT ;  /* 0x0000ad0000237a10 */ /* 0x000fe200027fe4ff */
        /* <DEDUP_REMOVED lines=45> */
.L_x_2212:
[----:B------:R-:W-:Y:S05]  /*b6d0*/  BSYNC B0 ;  /* 0x0000000000007941 */ /* 0x000fea0003800000 */
.L_x_2211:
[----:B-----5:R4:W-:Y:S02]  /*b6e0*/  STS.128 [R200], R16 ;  /* 0x00000010c8007388 */ /* 0x0209e40000000c00 */
.L_x_2210:
[----:B------:R-:W-:Y:S05]  /*b6f0*/  BSYNC B1 ;  /* 0x0000000000017941 */ /* 0x000fea0003800000 */
.L_x_2209:
        /* <DEDUP_REMOVED lines=46> */
.L_x_2216:
[----:B------:R-:W-:Y:S05]  /*b9e0*/  BSYNC B0 ;  /* 0x0000000000007941 */ /* 0x000fea0003800000 */
.L_x_2215:
[----:B-----5:R1:W-:Y:S02]  /*b9f0*/  STS.128 [R200+0x2000], R16 ;  /* 0x00200010c8007388 */ /* 0x0203e40000000c00 */
.L_x_2214:
[----:B------:R-:W-:Y:S05]  /*ba00*/  BSYNC B1 ;  /* 0x0000000000017941 */ /* 0x000fea0003800000 */
.L_x_2213:
[----:B------:R1:W-:Y:S01]  /*ba10*/  @P0 STS.128 [R200+0x4000], RZ ;  /* 0x004000ffc8000388 */ /* 0x0003e20000000c00 */
[----:B------:R-:W-:Y:S05]  /*ba20*/  @P0 BRA `(.L_x_2208) ;  /* 0x000002d000000947 */ /* 0x000fea0003800000 */
[----:B-1--4-:R1:W5:Y:S01]  /*ba30*/  LDG.E.128 R16, [R20.64+0x100] ;  /* 0x0001000614107981 */ /* 0x012362000c1e1d00 */
[----:B------:R-:W-:Y:S01]  /*ba40*/  ISETP.GE.AND P2, PT, R9, c[0x0][0x230], PT ;  /* 0x00008c0009007a0c */ /* 0x000fe20003f46270 */
[----:B------:R-:W-:-:S12]  /*ba50*/  BSSY B0, `(.L_x_2217) ;  /* 0x0000029000007945 */ /* 0x000fd80003800000 */
[----:B------:R-:W-:Y:S05]  /*ba60*/  @P2 BRA `(.L_x_2218) ;  /* 0x0000027000002947 */ /* 0x000fea0003800000 */
[----:B------:R-:W4:Y:S04]  /*ba70*/  LDG.E.64 R4, [R34.64+0x80] ;  /* 0x0000800622047981 */ /* 0x000f28000c1e1b00 */
[----:B--2---:R1:W2:Y:S02]  /*ba80*/  LDG.E.64 R6, [R24.64+0x80] ;  /* 0x0000800618067981 */ /* 0x0042a4000c1e1b00 */
[--C-:B-1---5:R-:W-:Y:S01]  /*ba90*/  HADD2.F32 R21, -RZ, R19.reuse.H1_H1 ;  /* 0x30000013ff157230 */ /* 0x122fe20000004100 */
[----:B------:R-:W-:Y:S01]  /*baa0*/  MOV R27, R18 ;  /* 0x00000012001b7202 */ /* 0x000fe20000000f00 */
[----:B------:R-:W-:Y:S02]  /*bab0*/  HADD2.F32 R26, -RZ, R19.H0_H0 ;  /* 0x20000013ff1a7230 */ /* 0x000fe40000004100 */
[----:B------:R-:W-:-:S02]  /*bac0*/  HADD2.F32 R29, -RZ, R17.H0_H0 ;  /* 0x20000011ff1d7230 */ /* 0x000fc40000004100 */
[----:B------:R-:W-:Y:S02]  /*bad0*/  HADD2.F32 R28, -RZ, R17.H1_H1 ;  /* 0x30000011ff1c7230 */ /* 0x000fe40000004100 */
[----:B------:R-:W-:Y:S02]  /*bae0*/  HADD2.F32 R25, -RZ, R16.H1_H1 ;  /* 0x30000010ff197230 */ /* 0x000fe40000004100 */
[----:B----4-:R-:W-:Y:S02]  /*baf0*/  HADD2.F32 R0, -RZ, R5.H1_H1 ;  /* 0x30000005ff007230 */ /* 0x010fe40000004100 */
[----:B------:R-:W-:Y:S02]  /*bb00*/  HADD2.F32 R17, -RZ, R4.H1_H1 ;  /* 0x30000004ff117230 */ /* 0x000fe40000004100 */
[----:B--2---:R-:W-:Y:S01]  /*bb10*/  HADD2.F32 R19, -RZ, R7.H1_H1 ;  /* 0x30000007ff137230 */ /* 0x004fe20000004100 */
[CC--:B------:R-:W-:Y:S01]  /*bb20*/  FMUL.FTZ R2, R21.reuse, R0.reuse ;  /* 0x0000000015027220 */ /* 0x0c0fe20000410000 */
[----:B------:R-:W-:Y:S01]  /*bb30*/  HADD2.F32 R20, -RZ, R6.H1_H1 ;  /* 0x30000006ff147230 */ /* 0x000fe20000004100 */
[C---:B------:R-:W-:Y:S01]  /*bb40*/  FMUL.FTZ R0, R26.reuse, R0 ;  /* 0x000000001a007220 */ /* 0x040fe20000410000 */
[----:B------:R-:W-:Y:S01]  /*bb50*/  HADD2.F32 R4, -RZ, R4.H0_H0 ;  /* 0x20000004ff047230 */ /* 0x000fe20000004100 */
[----:B------:R-:W-:Y:S01]  /*bb60*/  FFMA.FTZ R2, R26, R19, -R2 ;  /* 0x000000131a027223 */ /* 0x000fe20000010802 */
[----:B------:R-:W-:Y:S01]  /*bb70*/  HADD2.F32 R5, -RZ, R5.H0_H0 ;  /* 0x20000005ff057230 */ /* 0x000fe20000004100 */
[C---:B------:R-:W-:Y:S01]  /*bb80*/  FMUL.FTZ R18, R28.reuse, R17 ;  /* 0x000000111c127220 */ /* 0x040fe20000410000 */
[----:B------:R-:W-:Y:S01]  /*bb90*/  HADD2.F32 R6, -RZ, R6.H0_H0 ;  /* 0x20000006ff067230 */ /* 0x000fe20000004100 */
[----:B------:R-:W-:Y:S01]  /*bba0*/  FFMA.FTZ R19, R21, R19, R0 ;  /* 0x0000001315137223 */ /* 0x000fe20000010000 */
[----:B------:R-:W-:Y:S01]  /*bbb0*/  HADD2.F32 R21, -RZ, R16.H0_H0 ;  /* 0x20000010ff157230 */ /* 0x000fe20000004100 */
[C---:B------:R-:W-:Y:S01]  /*bbc0*/  FMUL.FTZ R17, R29.reuse, R17 ;  /* 0x000000111d117220 */ /* 0x040fe20000410000 */
[--C-:B------:R-:W-:Y:S01]  /*bbd0*/  HADD2.F32 R16, -RZ, R27.reuse.H1_H1 ;  /* 0x3000001bff107230 */ /* 0x100fe20000004100 */
[-C--:B------:R-:W-:Y:S01]  /*bbe0*/  FFMA.FTZ R18, R29, R20.reuse, -R18 ;  /* 0x000000141d127223 */ /* 0x080fe20000010812 */
[----:B------:R-:W-:Y:S01]  /*bbf0*/  HADD2.F32 R0, -RZ, R27.H0_H0 ;  /* 0x2000001bff007230 */ /* 0x000fe20000004100 */
[----:B------:R-:W-:Y:S01]  /*bc00*/  FFMA.FTZ R17, R28, R20, R17 ;  /* 0x000000141c117223 */ /* 0x000fe20000010011 */
[----:B------:R-:W-:Y:S01]  /*bc10*/  HADD2.F32 R27, -RZ, R7.H0_H0 ;  /* 0x20000007ff1b7230 */ /* 0x000fe20000004100 */
[----:B------:R-:W-:Y:S01]  /*bc20*/  FMUL.FTZ R7, R25, R4 ;  /* 0x0000000419077220 */ /* 0x000fe20000410000 */
[----:B------:R-:W-:Y:S01]  /*bc30*/  F2FP.PACK_AB R19, R19, R2 ;  /* 0x000000021313723e */ /* 0x000fe200000000ff */
[----:B------:R-:W-:Y:S01]  /*bc40*/  FMUL.FTZ R20, R21, R4 ;  /* 0x0000000415147220 */ /* 0x000fe20000410000 */
[----:B------:R-:W-:Y:S01]  /*bc50*/  F2FP.PACK_AB R17, R17, R18 ;  /* 0x000000121111723e */ /* 0x000fe200000000ff */
[----:B------:R-:W-:-:S02]  /*bc60*/  FMUL.FTZ R4, R16, R5 ;  /* 0x0000000510047220 */ /* 0x000fc40000410000 */
[C---:B------:R-:W-:Y:S02]  /*bc70*/  FMUL.FTZ R5, R0.reuse, R5 ;  /* 0x0000000500057220 */ /* 0x040fe40000410000 */
[-C--:B------:R-:W-:Y:S02]  /*bc80*/  FFMA.FTZ R7, R21, R6.reuse, -R7 ;  /* 0x0000000615077223 */ /* 0x080fe40000010807 */
[----:B------:R-:W-:Y:S02]  /*bc90*/  FFMA.FTZ R20, R25, R6, R20 ;  /* 0x0000000619147223 */ /* 0x000fe40000010014 */
[-C--:B------:R-:W-:Y:S02]  /*bca0*/  FFMA.FTZ R4, R0, R27.reuse, -R4 ;  /* 0x0000001b00047223 */ /* 0x080fe40000010804 */
[----:B------:R-:W-:Y:S01]  /*bcb0*/  FFMA.FTZ R5, R16, R27, R5 ;  /* 0x0000001b10057223 */ /* 0x000fe20000010005 */
[----:B------:R-:W-:-:S04]  /*bcc0*/  F2FP.PACK_AB R16, R20, R7 ;  /* 0x000000071410723e */ /* 0x000fc800000000ff */
[----:B------:R-:W-:Y:S02]  /*bcd0*/  F2FP.PACK_AB R18, R5, R4 ;  /* 0x000000040512723e */ /* 0x000fe400000000ff */
.L_x_2218:
[----:B------:R-:W-:Y:S05]  /*bce0*/  BSYNC B0 ;  /* 0x0000000000007941 */ /* 0x000fea0003800000 */
.L_x_2217:
[----:B-----5:R4:W-:Y:S02]  /*bcf0*/  STS.128 [R200+0x4000], R16 ;  /* 0x00400010c8007388 */ /* 0x0209e40000000c00 */
.L_x_2208:
[----:B------:R-:W-:Y:S05]  /*bd00*/  BSYNC B2 ;  /* 0x0000000000027941 */ /* 0x000fea0003800000 */
.L_x_2207:
[----:B-12-4-:R-:W-:Y:S01]  /*bd10*/  IADD3 R20, R160, 0x10, RZ ;  /* 0x00000010a0147810 */ /* 0x016fe20007ffe0ff */
[----:B------:R-:W-:Y:S03]  /*bd20*/  BSSY B2, `(.L_x_2219) ;  /* 0x000009d000027945 */ /* 0x000fe60003800000 */
[----:B------:R-:W-:-:S04]  /*bd30*/  ISETP.GE.AND P2, PT, R20, R3, PT ;  /* 0x000000031400720c */ /* 0x000fc80003f46270 */
[----:B------:R-:W-:-:S13]  /*bd40*/  ISETP.LT.OR P2, PT, R135, -0x87, P2 ;  /* 0xffffff798700780c */ /* 0x000fda0001741670 */
[----:B------:R-:W-:Y:S05]  /*bd50*/  @P2 BRA `(.L_x_2220) ;  /* 0x0000099000002947 */ /* 0x000fea0003800000 */
[----:B------:R-:W-:Y:S01]  /*bd60*/  ISETP.GE.AND P2, PT, R12, c[0x0][0x220], PT ;  /* 0x000088000c007a0c */ /* 0x000fe20003f46270 */
[----:B------:R-:W-:Y:S01]  /*bd70*/  BSSY B1, `(.L_x_2221) ;  /* 0x0000038000017945 */ /* 0x000fe20003800000 */
[----:B------:R-:W-:-:S04]  /*bd80*/  IADD3 R0, P4, R151, R8, RZ ;  /* 0x0000000897007210 */ /* 0x000fc80007f9e0ff */
[----:B------:R-:W-:Y:S01]  /*bd90*/  LEA.HI.X.SX32 R151, R151, R11, 0x1, P4 ;  /* 0x0000000b97977211 */ /* 0x000fe200020f0eff */
[----:B------:R-:W-:-:S03]  /*bda0*/  IMAD.SHL.U32 R36, R0, 0x2, RZ ;  /* 0x0000000200247824 */ /* 0x000fc600078e00ff */
[----:B------:R-:W-:Y:S02]  /*bdb0*/  SHF.L.U64.HI R0, R0, 0x1, R151 ;  /* 0x0000000100007819 */ /* 0x000fe40000010297 */
[C---:B------:R-:W-:Y:S01]  /*bdc0*/  IADD3 R24, P5, R36.reuse, c[0x0][0x2a8], RZ ;  /* 0x0000aa0024187a10 */ /* 0x040fe20007fbe0ff */
[----:B------:R1:W-:Y:S01]  /*bdd0*/  @P2 STS.128 [R200+0x800], RZ ;  /* 0x000800ffc8002388 */ /* 0x0003e20000000c00 */
[----:B------:R-:W-:Y:S02]  /*bde0*/  IADD3 R36, P4, R36, c[0x0][0x2b0], RZ ;  /* 0x0000ac0024247a10 */ /* 0x000fe40007f9e0ff */
[C---:B------:R-:W-:Y:S02]  /*bdf0*/  IADD3.X R25, R0.reuse, c[0x0][0x2ac], RZ, P5, !PT ;  /* 0x0000ab0000197a10 */ /* 0x040fe40002ffe4ff */
[----:B------:R-:W-:Y:S01]  /*be00*/  IADD3.X R37, R0, c[0x0][0x2b4], RZ, P4, !PT ;  /* 0x0000ad0000257a10 */ /* 0x000fe200027fe4ff */
        /* <DEDUP_REMOVED lines=19> */
[----:B------:R-:W-:Y:S01]  /*bf40*/  FMUL.FTZ R17, R29, R17 ;  /* 0x000000111d117220 */ /* 0x000fe20000410000 */
[----:B------:R-:W-:Y:S01]  /*bf50*/  HADD2.F32 R5, -RZ, R5.H0_H0 ;  /* 0x20000005ff057230 */ /* 0x000fe20000004100 */
[C---:B------:R-:W-:Y:S01]  /*bf60*/  FMUL.FTZ R0, R27.reuse, R0 ;  /* 0x000000001b007220 */ /* 0x040fe20000410000 */
[----:B------:R-:W-:Y:S01]  /*bf70*/  HADD2.F32 R6, -RZ, R6.H0_H0 ;  /* 0x20000006ff067230 */ /* 0x000fe20000004100 */
[----:B------:R-:W-:Y:S01]  /*bf80*/  FFMA.FTZ R2, R27, R19, -R2 ;  /* 0x000000131b027223 */ /* 0x000fe20000010802 */
[--C-:B------:R-:W-:Y:S01]  /*bf90*/  HADD2.F32 R27, -RZ, R16.reuse.H1_H1 ;  /* 0x30000010ff1b7230 */ /* 0x100fe20000004100 */
[-C--:B------:R-:W-:Y:S01]  /*bfa0*/  FFMA.FTZ R18, R29, R21.reuse, -R18 ;  /* 0x000000151d127223 */ /* 0x080fe20000010812 */
[----:B------:R-:W-:Y:S01]  /*bfb0*/  HADD2.F32 R29, -RZ, R7.H0_H0 ;  /* 0x20000007ff1d7230 */ /* 0x000fe20000004100 */
[----:B------:R-:W-:Y:S01]  /*bfc0*/  FFMA.FTZ R17, R30, R21, R17 ;  /* 0x000000151e117223 */ /* 0x000fe20000010011 */
[----:B------:R-:W-:Y:S01]  /*bfd0*/  HADD2.F32 R21, -RZ, R16.H0_H0 ;  /* 0x20000010ff157230 */ /* 0x000fe20000004100 */
[----:B------:R-:W-:Y:S01]  /*bfe0*/  FFMA.FTZ R19, R26, R19, R0 ;  /* 0x000000131a137223 */ /* 0x000fe20000010000 */
[--C-:B------:R-:W-:Y:S01]  /*bff0*/  HADD2.F32 R0, -RZ, R28.reuse.H0_H0 ;  /* 0x2000001cff007230 */ /* 0x100fe20000004100 */
[-C--:B------:R-:W-:Y:S01]  /*c000*/  FMUL.FTZ R7, R27, R4.reuse ;  /* 0x000000041b077220 */ /* 0x080fe20000410000 */
[----:B------:R-:W-:Y:S01]  /*c010*/  HADD2.F32 R28, -RZ, R28.H1_H1 ;  /* 0x3000001cff1c7230 */ /* 0x000fe20000004100 */
[----:B------:R-:W-:Y:S01]  /*c020*/  FMUL.FTZ R16, R21, R4 ;  /* 0x0000000415107220 */ /* 0x000fe20000410000 */
        /* <DEDUP_REMOVED lines=10> */
.L_x_2224:
[----:B------:R-:W-:Y:S05]  /*c0d0*/  BSYNC B0 ;  /* 0x0000000000007941 */ /* 0x000fea0003800000 */
.L_x_2223:
[----:B-----5:R4:W-:Y:S02]  /*c0e0*/  STS.128 [R200+0x800], R16 ;  /* 0x00080010c8007388 */ /* 0x0209e40000000c00 */
.L_x_2222:
[----:B------:R-:W-:Y:S05]  /*c0f0*/  BSYNC B1 ;  /* 0x0000000000017941 */ /* 0x000fea0003800000 */
.L_x_2221:
        /* <DEDUP_REMOVED lines=46> */
.L_x_2228:
[----:B------:R-:W-:Y:S05]  /*c3e0*/  BSYNC B0 ;  /* 0x0000000000007941 */ /* 0x000fea0003800000 */
.L_x_2227:
[----:B-----5:R1:W-:Y:S02]  /*c3f0*/  STS.128 [R200+0x2800], R16 ;  /* 0x00280010c8007388 */ /* 0x0203e40000000c00 */
.L_x_2226:
[----:B------:R-:W-:Y:S05]  /*c400*/  BSYNC B1 ;  /* 0x0000000000017941 */ /* 0x000fea0003800000 */
.L_x_2225:
[----:B------:R1:W-:Y:S01]  /*c410*/  @P0 STS.128 [R200+0x4800], RZ ;  /* 0x004800ffc8000388 */ /* 0x0003e20000000c00 */
[----:B------:R-:W-:Y:S05]  /*c420*/  @P0 BRA `(.L_x_2220) ;  /* 0x000002c000000947 */ /* 0x000fea0003800000 */
[----:B--2-4-:R-:W5:Y:S01]  /*c430*/  LDG.E.128 R32, [R32.64+0x100] ;  /* 0x0001000620207981 */ /* 0x014f62000c1e1d00 */
[----:B------:R-:W-:Y:S01]  /*c440*/  ISETP.GE.AND P2, PT, R9, c[0x0][0x230], PT ;  /* 0x00008c0009007a0c */ /* 0x000fe20003f46270 */
[----:B------:R-:W-:-:S12]  /*c450*/  BSSY B0, `(.L_x_2229) ;  /* 0x0000028000007945 */ /* 0x000fd80003800000 */
[----:B------:R-:W-:Y:S05]  /*c460*/  @P2 BRA `(.L_x_2230) ;  /* 0x0000026000002947 */ /* 0x000fea0003800000 */
[----:B------:R-:W2:Y:S04]  /*c470*/  LDG.E.64 R4, [R36.64+0x80] ;  /* 0x0000800624047981 */ /* 0x000ea8000c1e1b00 */
[----:B---3--:R4:W3:Y:S01]  /*c480*/  LDG.E.64 R6, [R24.64+0x80] ;  /* 0x0000800618067981 */ /* 0x0088e2000c1e1b00 */
[--C-:B-----5:R-:W-:Y:S02]  /*c490*/  HADD2.F32 R21, -RZ, R35.reuse.H1_H1 ;  /* 0x30000023ff157230 */ /* 0x120fe40000004100 */
[----:B------:R-:W-:Y:S02]  /*c4a0*/  HADD2.F32 R26, -RZ, R35.H0_H0 ;  /* 0x20000023ff1a7230 */ /* 0x000fe40000004100 */
[--C-:B------:R-:W-:Y:S02]  /*c4b0*/  HADD2.F32 R27, -RZ, R33.reuse.H1_H1 ;  /* 0x30000021ff1b7230 */ /* 0x100fe40000004100 */
[----:B------:R-:W-:-:S02]  /*c4c0*/  HADD2.F32 R28, -RZ, R33.H0_H0 ;  /* 0x20000021ff1c7230 */ /* 0x000fc40000004100 */
[----:B----4-:R-:W-:Y:S02]  /*c4d0*/  HADD2.F32 R25, -RZ, R32.H1_H1 ;  /* 0x30000020ff197230 */ /* 0x010fe40000004100 */
[----:B--2---:R-:W-:Y:S02]  /*c4e0*/  HADD2.F32 R0, -RZ, R5.H1_H1 ;  /* 0x30000005ff007230 */ /* 0x004fe40000004100 */
[----:B-1----:R-:W-:Y:S02]  /*c4f0*/  HADD2.F32 R16, -RZ, R4.H1_H1 ;  /* 0x30000004ff107230 */ /* 0x002fe40000004100 */
[----:B---3--:R-:W-:Y:S01]  /*c500*/  HADD2.F32 R19, -RZ, R7.H1_H1 ;  /* 0x30000007ff137230 */ /* 0x008fe20000004100 */
[-C--:B------:R-:W-:Y:S01]  /*c510*/  FMUL.FTZ R2, R21, R0.reuse ;  /* 0x0000000015027220 */ /* 0x080fe20000410000 */
[----:B------:R-:W-:Y:S01]  /*c520*/  HADD2.F32 R18, -RZ, R6.H1_H1 ;  /* 0x30000006ff127230 */ /* 0x000fe20000004100 */
[C---:B------:R-:W-:Y:S01]  /*c530*/  FMUL.FTZ R0, R26.reuse, R0 ;  /* 0x000000001a007220 */ /* 0x040fe20000410000 */
[----:B------:R-:W-:Y:S01]  /*c540*/  HADD2.F32 R4, -RZ, R4.H0_H0 ;  /* 0x20000004ff047230 */ /* 0x000fe20000004100 */
[-C--:B------:R-:W-:Y:S01]  /*c550*/  FMUL.FTZ R17, R27, R16.reuse ;  /* 0x000000101b117220 */ /* 0x080fe20000410000 */
[----:B------:R-:W-:Y:S01]  /*c560*/  HADD2.F32 R5, -RZ, R5.H0_H0 ;  /* 0x20000005ff057230 */ /* 0x000fe20000004100 */
[----:B------:R-:W-:Y:S01]  /*c570*/  FFMA.FTZ R2, R26, R19, -R2 ;  /* 0x000000131a027223 */ /* 0x000fe20000010802 */
[----:B------:R-:W-:Y:S01]  /*c580*/  HADD2.F32 R6, -RZ, R6.H0_H0 ;  /* 0x20000006ff067230 */ /* 0x000fe20000004100 */
[----:B------:R-:W-:-:S02]  /*c590*/  FMUL.FTZ R16, R28, R16 ;  /* 0x000000101c107220 */ /* 0x000fc40000410000 */
[----:B------:R-:W-:Y:S01]  /*c5a0*/  FFMA.FTZ R19, R21, R19, R0 ;  /* 0x0000001315137223 */ /* 0x000fe20000010000 */
[----:B------:R-:W-:Y:S01]  /*c5b0*/  HADD2.F32 R21, -RZ, R32.H0_H0 ;  /* 0x20000020ff157230 */ /* 0x000fe20000004100 */
[-C--:B------:R-:W-:Y:S01]  /*c5c0*/  FFMA.FTZ R16, R27, R18.reuse, R16 ;  /* 0x000000121b107223 */ /* 0x080fe20000010010 */
[--C-:B------:R-:W-:Y:S01]  /*c5d0*/  HADD2.F32 R0, -RZ, R34.reuse.H0_H0 ;  /* 0x20000022ff007230 */ /* 0x100fe20000004100 */
[----:B------:R-:W-:Y:S01]  /*c5e0*/  FFMA.FTZ R17, R28, R18, -R17 ;  /* 0x000000121c117223 */ /* 0x000fe20000010811 */
[----:B------:R-:W-:Y:S01]  /*c5f0*/  HADD2.F32 R34, -RZ, R34.H1_H1 ;  /* 0x30000022ff227230 */ /* 0x000fe20000004100 */
        /* <DEDUP_REMOVED lines=13> */
.L_x_2230:
[----:B------:R-:W-:Y:S05]  /*c6d0*/  BSYNC B0 ;  /* 0x0000000000007941 */ /* 0x000fea0003800000 */
.L_x_2229:
[----:B-----5:R2:W-:Y:S02]  /*c6e0*/  STS.128 [R200+0x4800], R32 ;  /* 0x00480020c8007388 */ /* 0x0205e40000000c00 */
.L_x_2220:
[----:B------:R-:W-:Y:S05]  /*c6f0*/  BSYNC B2 ;  /* 0x0000000000027941 */ /* 0x000fea0003800000 */
.L_x_2219:
[----:B------:R-:W-:Y:S01]  /*c700*/  IADD3 R24, R160, 0x20, RZ ;  /* 0x00000020a0187810 */ /* 0x000fe20007ffe0ff */
[----:B------:R-:W-:Y:S03]  /*c710*/  BSSY B2, `(.L_x_2231) ;  /* 0x00000a0000027945 */ /* 0x000fe60003800000 */
[----:B------:R-:W-:-:S04]  /*c720*/  ISETP.GE.AND P2, PT, R24, R3, PT ;  /* 0x000000031800720c */ /* 0x000fc80003f46270 */
[----:B------:R-:W-:-:S13]  /*c730*/  ISETP.LT.OR P2, PT, R135, -0x107, P2 ;  /* 0xfffffef98700780c */ /* 0x000fda0001741670 */
[----:B------:R-:W-:Y:S05]  /*c740*/  @P2 BRA `(.L_x_2232) ;  /* 0x000009c000002947 */ /* 0x000fea0003800000 */
[----:B------:R-:W-:Y:S01]  /*c750*/  ISETP.GE.AND P2, PT, R12, c[0x0][0x220], PT ;  /* 0x000088000c007a0c */ /* 0x000fe20003f46270 */
[----:B------:R-:W-:Y:S01]  /*c760*/  IMAD.SHL.U32 R0, R153, 0x20, RZ ;  /* 0x0000002099007824 */ /* 0x000fe200078e00ff */
[----:B------:R-:W-:Y:S04]  /*c770*/  BSSY B1, `(.L_x_2233) ;  /* 0x0000038000017945 */ /* 0x000fe80003800000 */
[----:B------:R-:W-:-:S04]  /*c780*/  IADD3 R5, P4, R0, R8, RZ ;  /* 0x0000000800057210 */ /* 0x000fc80007f9e0ff */
[----:B------:R-:W-:Y:S01]  /*c790*/  LEA.HI.X.SX32 R0, R0, R11, 0x1, P4 ;  /* 0x0000000b00007211 */ /* 0x000fe200020f0eff */
[C---:B------:R-:W-:Y:S02]  /*c7a0*/  IMAD.SHL.U32 R28, R5.reuse, 0x2, RZ ;  /* 0x00000002051c7824 */ /* 0x040fe400078e00ff */
[----:B------:R1:W-:Y:S01]  /*c7b0*/  @P2 STS.128 [R200+0x1000], RZ ;  /* 0x001000ffc8002388 */ /* 0x0003e20000000c00 */
[----:B------:R-:W-:Y:S02]  /*c7c0*/  SHF.L.U64.HI R0, R5, 0x1, R0 ;  /* 0x0000000105007819 */ /* 0x000fe40000010200 */
[C---:B------:R-:W-:Y:S02]  /*c7d0*/  IADD3 R26, P5, R28.reuse, c[0x0][0x2a8], RZ ;  /* 0x0000aa001c1a7a10 */ /* 0x040fe40007fbe0ff */
[----:B------:R-:W-:Y:S02]  /*c7e0*/  IADD3 R28, P4, R28, c[0x0][0x2b0], RZ ;  /* 0x0000ac001c1c7a10 */ /* 0x000fe40007f9e0ff */
[----:B------:R-:W-:-:S02]  /*c7f0*/  IADD3.X R27, R0, c[0x0][0x2ac], RZ, P5, !PT ;  /* 0x0000ab00001b7a10 */ /* 0x000fc40002ffe4ff */
[----:B------:R-:W-:Y:S01]  /*c800*/  IADD3.X R29, R0, c[0x0][0x2b4], RZ, P4, !PT ;  /* 0x0000ad00001d7a10 */ /* 0x000fe200027fe4ff */
        /* <DEDUP_REMOVED lines=30> */
[----:B------:R-:W-:Y:S01]  /*c9f0*/  FMUL.FTZ R30, R21, R4 ;  /* 0x00000004151e7220 */ /* 0x000fe20000410000 */
[----:B------:R-:W-:Y:S01]  /*ca00*/  HADD2.F32 R0, -RZ, R31.H0_H0 ;  /* 0x2000001fff007230 */ /* 0x000fe20000004100 */
[----:B------:R-:W-:Y:S01]  /*ca10*/  F2FP.PACK_AB R17, R17, R18 ;  /* 0x000000121111723e */ /* 0x000fe200000000ff */
[----:B------:R-:W-:Y:S01]  /*ca20*/  HADD2.F32 R31, -RZ, R7.H0_H0 ;  /* 0x20000007ff1f7230 */ /* 0x000fe20000004100 */
        /* <DEDUP_REMOVED lines=10> */
.L_x_2236:
[----:B------:R-:W-:Y:S05]  /*cad0*/  BSYNC B0 ;  /* 0x0000000000007941 */ /* 0x000fea0003800000 */
.L_x_2235:
[----:B-----5:R4:W-:Y:S02]  /*cae0*/  STS.128 [R200+0x1000], R16 ;  /* 0x00100010c8007388 */ /* 0x0209e40000000c00 */
.L_x_2234:
[----:B------:R-:W-:Y:S05]  /*caf0*/  BSYNC B1 ;  /* 0x0000000000017941 */ /* 0x000fea0003800000 */
.L_x_2233:
        /* <DEDUP_REMOVED lines=46> */
.L_x_2240:
[----:B------:R-:W-:Y:S05]  /*cde0*/  BSYNC B0 ;  /* 0x0000000000007941 */ /* 0x000fea0003800000 */
.L_x_2239:
[----:B-----5:R4:W-:Y:S02]  /*cdf0*/  STS.128 [R200+0x3000], R16 ;  /* 0x00300010c8007388 */ /* 0x0209e40000000c00 */
.L_x_2238:
[----:B------:R-:W-:Y:S05]  /*ce00*/  BSYNC B1 ;  /* 0x0000000000017941 */ /* 0x000fea0003800000 */
.L_x_2237:
        /* <DEDUP_REMOVED lines=14> */
[----:B-1----:R-:W-:Y:S02]  /*cef0*/  HADD2.F32 R14, -RZ, R4.H1_H1 ;  /* 0x30000004ff0e7230 */ /* 0x002fe40000004100 */
[----:B--2---:R-:W-:Y:S01]  /*cf00*/  HADD2.F32 R17, -RZ, R7.H1_H1 ;  /* 0x30000007ff117230 */ /* 0x004fe20000004100 */
[-C--:B------:R-:W-:Y:S01]  /*cf10*/  FMUL.FTZ R2, R19, R0.reuse ;  /* 0x0000000013027220 */ /* 0x080fe20000410000 */
[----:B------:R-:W-:Y:S01]  /*cf20*/  HADD2.F32 R18, -RZ, R6.H1_H1 ;  /* 0x30000006ff127230 */ /* 0x000fe20000004100 */
[C---:B------:R-:W-:Y:S01]  /*cf30*/  FMUL.FTZ R0, R21.reuse, R0 ;  /* 0x0000000015007220 */ /* 0x040fe20000410000 */
[----:B------:R-:W-:Y:S01]  /*cf40*/  HADD2.F32 R4, -RZ, R4.H0_H0 ;  /* 0x20000004ff047230 */ /* 0x000fe20000004100 */
[-C--:B------:R-:W-:Y:S01]  /*cf50*/  FFMA.FTZ R2, R21, R17.reuse, -R2 ;  /* 0x0000001115027223 */ /* 0x080fe20000010802 */
[--C-:B------:R-:W-:Y:S01]  /*cf60*/  HADD2.F32 R21, -RZ, R16.reuse.H1_H1 ;  /* 0x30000010ff157230 */ /* 0x100fe20000004100 */
[-C--:B------:R-:W-:Y:S01]  /*cf70*/  FMUL.FTZ R15, R31, R14.reuse ;  /* 0x0000000e1f0f7220 */ /* 0x080fe20000410000 */
        /* <DEDUP_REMOVED lines=23> */
.L_x_2242:
[----:B------:R-:W-:Y:S05]  /*d0f0*/  BSYNC B0 ;  /* 0x0000000000007941 */ /* 0x000fea0003800000 */
.L_x_2241:
[----:B-----5:R4:W-:Y:S02]  /*d100*/  STS.128 [R200+0x5000], R16 ;  /* 0x00500010c8007388 */ /* 0x0209e40000000c00 */
.L_x_2232:
[----:B------:R-:W-:Y:S05]  /*d110*/  BSYNC B2 ;  /* 0x0000000000027941 */ /* 0x000fea0003800000 */
.L_x_2231:
[----:B------:R-:W-:-:S04]  /*d120*/  IADD3 R26, R160, 0x30, RZ ;  /* 0x00000030a01a7810 */ /* 0x000fc80007ffe0ff */
[----:B------:R-:W-:-:S04]  /*d130*/  ISETP.GE.AND P2, PT, R26, R3, PT ;  /* 0x000000031a00720c */ /* 0x000fc80003f46270 */
[----:B------:R-:W-:-:S13]  /*d140*/  ISETP.LT.OR P2, PT, R135, -0x187, P2 ;  /* 0xfffffe798700780c */ /* 0x000fda0001741670 */
[----:B------:R-:W-:Y:S05]  /*d150*/  @P2 BRA `(.L_x_2243) ;  /* 0x000057e000002947 */ /* 0x000fea0003800000 */
[----:B------:R-:W-:Y:S01]  /*d160*/  ISETP.GE.AND P2, PT, R12, c[0x0][0x220], PT ;  /* 0x000088000c007a0c */ /* 0x000fe20003f46270 */
[----:B------:R-:W-:Y:S01]  /*d170*/  IMAD R153, R153, 0x30, RZ ;  /* 0x0000003099997824 */ /* 0x000fe200078e02ff */
        /* <DEDUP_REMOVED lines=17> */
[----:B-----5:R-:W-:Y:S01]  /*d290*/  MOV R15, R19 ;  /* 0x00000013000f7202 */ /* 0x020fe20000000f00 */
[--C-:B------:R-:W-:Y:S02]  /*d2a0*/  HADD2.F32 R21, -RZ, R17.reuse.H0_H0 ;  /* 0x20000011ff157230 */ /* 0x100fe40000004100 */
[----:B------:R-:W-:Y:S02]  /*d2b0*/  HADD2.F32 R19, -RZ, R17.H1_H1 ;  /* 0x30000011ff137230 */ /* 0x000fe40000004100 */
[----:B------:R-:W-:-:S02]  /*d2c0*/  HADD2.F32 R17, -RZ, R15.H0_H0 ;  /* 0x2000000fff117230 */ /* 0x000fc40000004100 */
[----:B------:R-:W-:Y:S02]  /*d2d0*/  HADD2.F32 R15, -RZ, R15.H1_H1 ;  /* 0x3000000fff0f7230 */ /* 0x000fe40000004100 */
[----:B----4-:R-:W-:Y:S02]  /*d2e0*/  HADD2.F32 R8, -RZ, R2.H1_H1 ;  /* 0x30000002ff087230 */ /* 0x010fe40000004100 */
[----:B------:R-:W-:Y:S02]  /*d2f0*/  HADD2.F32 R0, -RZ, R3.H1_H1 ;  /* 0x30000003ff007230 */ /* 0x000fe40000004100 */
[----:B--2---:R-:W-:Y:S01]  /*d300*/  HADD2.F32 R13, -RZ, R5.H1_H1 ;  /* 0x30000005ff0d7230 */ /* 0x004fe20000004100 */
[-C--:B------:R-:W-:Y:S01]  /*d310*/  FMUL.FTZ R12, R19, R8.reuse ;  /* 0x00000008130c7220 */ /* 0x080fe20000410000 */
[----:B------:R-:W-:Y:S01]  /*d320*/  HADD2.F32 R14, -RZ, R4.H1_H1 ;  /* 0x30000004ff0e7230 */ /* 0x000fe20000004100 */
[----:B------:R-:W-:Y:S01]  /*d330*/  FMUL.FTZ R11, R21, R8 ;  /* 0x00000008150b7220 */ /* 0x000fe20000410000 */
[----:B------:R-:W-:Y:S01]  /*d340*/  HADD2.F32 R2, -RZ, R2.H0_H0 ;  /* 0x20000002ff027230 */ /* 0x000fe20000004100 */
[-C--:B------:R-:W-:Y:S01]  /*d350*/  FMUL.FTZ R8, R15, R0.reuse ;  /* 0x000000000f087220 */ /* 0x080fe20000410000 */
[----:B------:R-:W-:Y:S01]  /*d360*/  HADD2.F32 R3, -RZ, R3.H0_H0 ;  /* 0x20000003ff037230 */ /* 0x000fe20000004100 */
[C---:B------:R-:W-:Y:S01]  /*d370*/  FMUL.FTZ R0, R17.reuse, R0 ;  /* 0x0000000011007220 */ /* 0x040fe20000410000 */
[----:B------:R-:W-:Y:S01]  /*d380*/  HADD2.F32 R4, -RZ, R4.H0_H0 ;  /* 0x20000004ff047230 */ /* 0x000fe20000004100 */
[-C--:B------:R-:W-:Y:S01]  /*d390*/  FFMA.FTZ R8, R17, R13.reuse, -R8 ;  /* 0x0000000d11087223 */ /* 0x080fe20000010808 */
[--C-:B------:R-:W-:Y:S01]  /*d3a0*/  HADD2.F32 R17, -RZ, R16.reuse.H1_H1 ;  /* 0x30000010ff117230 */ /* 0x100fe20000004100 */
        /* <DEDUP_REMOVED lines=8> */
[----:B------:R-:W-:-:S02]  /*d430*/  FMUL.FTZ R5, R17, R2 ;  /* 0x0000000211057220 */ /* 0x000fc40000410000 */
[-C--:B------:R-:W-:Y:S02]  /*d440*/  FMUL.FTZ R2, R18, R3.reuse ;  /* 0x0000000312027220 */ /* 0x080fe40000410000 */
[C---:B------:R-:W-:Y:S02]  /*d450*/  FMUL.FTZ R3, R0.reuse, R3 ;  /* 0x0000000300037220 */ /* 0x040fe40000410000 */
[-C--:B------:R-:W-:Y:S02]  /*d460*/  FFMA.FTZ R5, R15, R4.reuse, -R5 ;  /* 0x000000040f057223 */ /* 0x080fe40000010805 */
[----:B------:R-:W-:Y:S01]  /*d470*/  FFMA.FTZ R14, R17, R4, R14 ;  /* 0x00000004110e7223 */ /* 0x000fe2000001000e */
[----:B------:R-:W-:Y:S01]  /*d480*/  F2FP.PACK_AB R17, R11, R12 ;  /* 0x0000000c0b11723e */ /* 0x000fe200000000ff */
[-C--:B------:R-:W-:Y:S02]  /*d490*/  FFMA.FTZ R2, R0, R19.reuse, -R2 ;  /* 0x0000001300027223 */ /* 0x080fe40000010802 */
[----:B------:R-:W-:Y:S01]  /*d4a0*/  FFMA.FTZ R3, R18, R19, R3 ;  /* 0x0000001312037223 */ /* 0x000fe20000010003 */
[----:B------:R-:W-:-:S02]  /*d4b0*/  F2FP.PACK_AB R19, R13, R8 ;  /* 0x000000080d13723e */ /* 0x000fc400000000ff */
[----:B------:R-:W-:Y:S02]  /*d4c0*/  F2FP.PACK_AB R16, R14, R5 ;  /* 0x000000050e10723e */ /* 0x000fe400000000ff */
[----:B------:R-:W-:Y:S02]  /*d4d0*/  F2FP.PACK_AB R18, R3, R2 ;  /* 0x000000020312723e */ /* 0x000fe400000000ff */
.L_x_2247:
[----:B------:R-:W-:Y:S05]  /*d4e0*/  BSYNC B0 ;  /* 0x0000000000007941 */ /* 0x000fea0003800000 */
.L_x_2246:
[----:B-----5:R4:W-:Y:S02]  /*d4f0*/  STS.128 [R200+0x1800], R16 ;  /* 0x00180010c8007388 */ /* 0x0209e40000000c00 */
.L_x_2245:
[----:B------:R-:W-:Y:S05]  /*d500*/  BSYNC B1 ;  /* 0x0000000000017941 */ /* 0x000fea0003800000 */
.L_x_2244:
[----:B------:R1:W-:Y:S01]  /*d510*/  @P1 STS.128 [R200+0x3800], RZ ;  /* 0x003800ffc8001388 */ /* 0x0003e20000000c00 */
[----:B------:R-:W-:Y:S01]  /*d520*/  BSSY B1, `(.L_x_2248) ;  /* 0x0000030000017945 */ /* 0x000fe20003800000 */
[----:B------:R-:W-:Y:S05]  /*d530*/  @P1 BRA `(.L_x_2249) ;  /* 0x000002e000001947 */ /* 0x000fea0003800000 */
[----:B-1----:R1:W5:Y:S01]  /*d540*/  LDG.E.128 R12, [R22.64+0x80] ;  /* 0x00008006160c7981 */ /* 0x002362000c1e1d00 */
[----:B------:R-:W-:Y:S01]  /*d550*/  ISETP.GE.AND P1, PT, R10, c[0x0][0x230], PT ;  /* 0x00008c000a007a0c */ /* 0x000fe20003f26270 */
[----:B------:R-:W-:-:S12]  /*d560*/  BSSY B0, `(.L_x_2250) ;  /* 0x000002a000007945 */ /* 0x000fd80003800000 */
[----:B------:R-:W-:Y:S05]  /*d570*/  @P1 BRA `(.L_x_2251) ;  /* 0x0000028000001947 */ /* 0x000fea0003800000 */
[----:B--2---:R-:W2:Y:S04]  /*d580*/  LDG.E.64 R2, [R28.64+0x40] ;  /* 0x000040061c027981 */ /* 0x004ea8000c1e1b00 */
[----:B---3--:R-:W3:Y:S01]  /*d590*/  LDG.E.64 R4, [R6.64+0x40] ;  /* 0x0000400606047981 */ /* 0x008ee2000c1e1b00 */
[----:B----45:R-:W-:Y:S01]  /*d5a0*/  HADD2.F32 R16, -RZ, R15.H0_H0 ;  /* 0x2000000fff107230 */ /* 0x030fe20000004100 */
[----:B------:R-:W-:Y:S01]  /*d5b0*/  MOV R17, R14 ;  /* 0x0000000e00117202 */ /* 0x000fe20000000f00 */
[----:B------:R-:W-:Y:S02]  /*d5c0*/  HADD2.F32 R19, -RZ, R13.H1_H1 ;  /* 0x3000000dff137230 */ /* 0x000fe40000004100 */
[----:B------:R-:W-:Y:S02]  /*d5d0*/  HADD2.F32 R15, -RZ, R15.H1_H1 ;  /* 0x3000000fff0f7230 */ /* 0x000fe40000004100 */
[----:B------:R-:W-:-:S02]  /*d5e0*/  HADD2.F32 R18, -RZ, R13.H0_H0 ;  /* 0x2000000dff127230 */ /* 0x000fc40000004100 */
[----:B--2---:R-:W-:Y:S02]  /*d5f0*/  HADD2.F32 R10, -RZ, R2.H1_H1 ;  /* 0x30000002ff0a7230 */ /* 0x004fe40000004100 */
[----:B------:R-:W-:Y:S02]  /*d600*/  HADD2.F32 R0, -RZ, R3.H1_H1 ;  /* 0x30000003ff007230 */ /* 0x000fe40000004100 */
[----:B---3--:R-:W-:Y:S01]  /*d610*/  HADD2.F32 R13, -RZ, R5.H1_H1 ;  /* 0x30000005ff0d7230 */ /* 0x008fe20000004100 */
        /* <DEDUP_REMOVED lines=30> */
.L_x_2251:
[----:B------:R-:W-:Y:S05]  /*d800*/  BSYNC B0 ;  /* 0x0000000000007941 */ /* 0x000fea0003800000 */
.L_x_2250:
[----:B-----5:R1:W-:Y:S02]  /*d810*/  STS.128 [R200+0x3800], R12 ;  /* 0x0038000cc8007388 */ /* 0x0203e40000000c00 */
.L_x_2249:
[----:B------:R-:W-:Y:S05]  /*d820*/  BSYNC B1 ;  /* 0x0000000000017941 */ /* 0x000fea0003800000 */
.L_x_2248:
        /* <DEDUP_REMOVED lines=8> */
[----:B-----5:R-:W-:Y:S01]  /*d8b0*/  MOV R11, R15 ;  /* 0x0000000f000b7202 */ /* 0x020fe20000000f00 */
[--C-:B----4-:R-:W-:Y:S02]  /*d8c0*/  HADD2.F32 R17, -RZ, R13.reuse.H0_H0 ;  /* 0x2000000dff117230 */ /* 0x110fe40000004100 */
[----:B------:R-:W-:Y:S02]  /*d8d0*/  HADD2.F32 R15, -RZ, R13.H1_H1 ;  /* 0x3000000dff0f7230 */ /* 0x000fe40000004100 */
[----:B------:R-:W-:-:S02]  /*d8e0*/  HADD2.F32 R13, -RZ, R11.H0_H0 ;  /* 0x2000000bff0d7230 */ /* 0x000fc40000004100 */
[----:B------:R-:W-:Y:S02]  /*d8f0*/  HADD2.F32 R11, -RZ, R11.H1_H1 ;  /* 0x3000000bff0b7230 */ /* 0x000fe40000004100 */
[----:B--2---:R-:W-:Y:S02]  /*d900*/  HADD2.F32 R0, -RZ, R3.H1_H1 ;  /* 0x30000003ff007230 */ /* 0x004fe40000004100 */
[----:B------:R-:W-:Y:S02]  /*d910*/  HADD2.F32 R16, -RZ, R2.H1_H1 ;  /* 0x30000002ff107230 */ /* 0x000fe40000004100 */
[----:B---3--:R-:W-:Y:S01]  /*d920*/  HADD2.F32 R9, -RZ, R5.H1_H1 ;  /* 0x30000005ff097230 */ /* 0x008fe20000004100 */
        /* <DEDUP_REMOVED lines=11> */
[--C-:B------:R-:W-:Y:S01]  /*d9e0*/  HADD2.F32 R0, -RZ, R14.reuse.H0_H0 ;  /* 0x2000000eff007230 */ /* 0x100fe20000004100 */
[-C--:B------:R-:W-:Y:S01]  /*d9f0*/  FFMA.FTZ R7, R15, R10.reuse, R7 ;  /* 0x0000000a0f077223 */ /* 0x080fe20000010007 */
[----:B------:R-:W-:Y:S01]  /*da00*/  HADD2.F32 R14, -RZ, R14.H1_H1 ;  /* 0x3000000eff0e7230 */ /* 0x000fe20000004100 */
[----:B------:R-:W-:Y:S01]  /*da10*/  FFMA.FTZ R8, R17, R10, -R8 ;  /* 0x0000000a11087223 */ /* 0x000fe20000010808 */
[----:B------:R-:W-:Y:S01]  /*da20*/  HADD2.F32 R15, -RZ, R5.H0_H0 ;  /* 0x20000005ff0f7230 */ /* 0x000fe20000004100 */
        /* <DEDUP_REMOVED lines=13> */
.L_x_2253:
[----:B------:R-:W-:Y:S05]  /*db00*/  BSYNC B0 ;  /* 0x0000000000007941 */ /* 0x000fea0003800000 */
.L_x_2252:
[----:B-----5:R1:W-:Y:S01]  /*db10*/  STS.128 [R200+0x5800], R12 ;  /* 0x0058000cc8007388 */ /* 0x0203e20000000c00 */
[----:B------:R-:W-:Y:S05]  /*db20*/  BRA `(.L_x_2243) ;  /* 0x00004e1000007947 */ /* 0x000fea0003800000 */
.L_x_2206:
        /* <DEDUP_REMOVED lines=11> */
[----:B------:R-:W-:Y:S02]  /*dbe0*/  MOV R7, R153 ;  /* 0x0000009900077202 */ /* 0x000fe40000000f00 */
[----:B------:R-:W-:Y:S02]  /*dbf0*/  MOV R11, RZ ;  /* 0x000000ff000b7202 */ /* 0x000fe40000000f00 */
[----:B------:R-:W-:-:S07]  /*dc00*/  MOV R17, RZ ;  /* 0x000000ff00117202 */ /* 0x000fce0000000f00 */
[----:B------:R-:W-:-:S04]  /*dc10*/  @P4 SHF.R.S32.HI R153, RZ, 0x1, R152 ;  /* 0x00000001ff994819 */ /* 0x000fc80000011498 */
[C---:B------:R-:W-:Y:S02]  /*dc20*/  @P4 IADD3 R11, -R153.reuse, RZ, RZ ;  /* 0x000000ff990b4210 */ /* 0x040fe40007ffe1ff */
[----:B------:R-:W-:Y:S02]  /*dc30*/  @P4 IADD3 R7, -R153, RZ, RZ ;  /* 0x000000ff99074210 */ /* 0x000fe40007ffe1ff */
[----:B------:R-:W-:Y:S02]  /*dc40*/  IADD3 R5, P2, R11, R0, RZ ;  /* 0x000000000b057210 */ /* 0x000fe40007f5e0ff */
[----:B------:R-:W-:Y:S01]  /*dc50*/  @P4 IADD3 R17, -R153, RZ, RZ ;  /* 0x000000ff99114210 */ /* 0x000fe20007ffe1ff */
[----:B------:R-:W-:Y:S01]  /*dc60*/  IMAD.WIDE R24, R7, 0x2, R20 ;  /* 0x0000000207187825 */ /* 0x000fe200078e0214 */
[----:B------:R-:W-:Y:S02]  /*dc70*/  LEA.HI.X.SX32 R4, R11, R2, 0x1, P2 ;  /* 0x000000020b047211 */ /* 0x000fe400010f0eff */
[----:B------:R-:W-:-:S03]  /*dc80*/  LEA R6, P2, R5, c[0x0][0x2b0], 0x1 ;  /* 0x0000ac0005067a11 */ /* 0x000fc600078408ff */
[----:B------:R-:W4:Y:S01]  /*dc90*/  LDG.E.128 R24, [R24.64] ;  /* 0x0000000618187981 */ /* 0x000f22000c1e1d00 */
[----:B------:R-:W-:Y:S02]  /*dca0*/  LEA.HI.X R7, R5, c[0x0][0x2b4], R4, 0x1, P2 ;  /* 0x0000ad0005077a11 */ /* 0x000fe400010f0c04 */
[----:B------:R-:W-:-:S04]  /*dcb0*/  IADD3 R11, P2, R17, R0, RZ ;  /* 0x00000000110b7210 */ /* 0x000fc80007f5e0ff */
[----:B--2---:R-:W2:Y:S01]  /*dcc0*/  LDG.E.128 R4, [R6.64] ;  /* 0x0000000606047981 */ /* 0x004ea2000c1e1d00 */
[----:B------:R-:W-:Y:S02]  /*dcd0*/  LEA.HI.X.SX32 R8, R17, R2, 0x1, P2 ;  /* 0x0000000211087211 */ /* 0x000fe400010f0eff */
[----:B------:R-:W-:-:S04]  /*dce0*/  LEA R16, P2, R11, c[0x0][0x2a8], 0x1 ;  /* 0x0000aa000b107a11 */ /* 0x000fc800078408ff */
[----:B------:R-:W-:-:S06]  /*dcf0*/  LEA.HI.X R17, R11, c[0x0][0x2ac], R8, 0x1, P2 ;  /* 0x0000ab000b117a11 */ /* 0x000fcc00010f0c08 */
[----:B---3--:R-:W3:Y:S01]  /*dd00*/  LDG.E.128 R16, [R16.64] ;  /* 0x0000000610107981 */ /* 0x008ee2000c1e1d00 */
        /* <DEDUP_REMOVED lines=60> */
.L_x_2259:
[----:B------:R-:W-:Y:S05]  /*e0d0*/  BSYNC B0 ;  /* 0x0000000000007941 */ /* 0x000fea0003800000 */
.L_x_2258:
[----:B-----5:R4:W-:Y:S02]  /*e0e0*/  STS.128 [R200], R28 ;  /* 0x0000001cc8007388 */ /* 0x0209e40000000c00 */
.L_x_2257:
[----:B------:R-:W-:Y:S05]  /*e0f0*/  BSYNC B1 ;  /* 0x0000000000017941 */ /* 0x000fea0003800000 */
.L_x_2256:
        /* <DEDUP_REMOVED lines=19> */
[----:B--2---:R-:W2:Y:S01]  /*e230*/  LDG.E.128 R24, [R24.64+0x80] ;  /* 0x0000800618187981 */ /* 0x004ea2000c1e1d00 */
[----:B------:R-:W-:Y:S02]  /*e240*/  LEA.HI.X R7, R5, c[0x0][0x2b4], R4, 0x1, P2 ;  /* 0x0000ad0005077a11 */ /* 0x000fe400010f0c04 */
[----:B------:R-:W-:-:S04]  /*e250*/  IADD3 R11, P2, R17, R0, RZ ;  /* 0x00000000110b7210 */ /* 0x000fc80007f5e0ff */
[----:B---3--:R-:W3:Y:S01]  /*e260*/  LDG.E.128 R4, [R6.64+0x80] ;  /* 0x0000800606047981 */ /* 0x008ee2000c1e1d00 */
        /* <DEDUP_REMOVED lines=64> */
.L_x_2263:
[----:B------:R-:W-:Y:S05]  /*e670*/  BSYNC B0 ;  /* 0x0000000000007941 */ /* 0x000fea0003800000 */
.L_x_2262:
[----:B-----5:R1:W-:Y:S02]  /*e680*/  STS.128 [R200+0x2000], R28 ;  /* 0x0020001cc8007388 */ /* 0x0203e40000000c00 */
.L_x_2261:
[----:B------:R-:W-:Y:S05]  /*e690*/  BSYNC B1 ;  /* 0x0000000000017941 */ /* 0x000fea0003800000 */
.L_x_2260:
[----:B------:R1:W-:Y:S01]  /*e6a0*/  @P0 STS.128 [R200+0x4000], RZ ;  /* 0x004000ffc8000388 */ /* 0x0003e20000000c00 */
[----:B------:R-:W-:Y:S05]  /*e6b0*/  @P0 BRA `(.L_x_2255) ;  /* 0x0000056000000947 */ /* 0x000fea0003800000 */
[----:B-1--4-:R1:W5:Y:S01]  /*e6c0*/  LDG.E.128 R28, [R20.64+0x100] ;  /* 0x00010006141c7981 */ /* 0x012362000c1e1d00 */
        /* <DEDUP_REMOVED lines=15> */
[----:B------:R-:W4:Y:S01]  /*e7c0*/  LDG.E.128 R24, [R24.64+0x100] ;  /* 0x0001000618187981 */ /* 0x000f22000c1e1d00 */
[----:B------:R-:W-:Y:S02]  /*e7d0*/  LEA.HI.X R7, R5, c[0x0][0x2b4], R4, 0x1, P2 ;  /* 0x0000ad0005077a11 */ /* 0x000fe400010f0c04 */
[----:B------:R-:W-:-:S04]  /*e7e0*/  IADD3 R8, P2, R11, R0, RZ ;  /* 0x000000000b087210 */ /* 0x000fc80007f5e0ff */
[----:B--2---:R-:W2:Y:S01]  /*e7f0*/  LDG.E.128 R4, [R6.64+0x100] ;  /* 0x0001000606047981 */ /* 0x004ea2000c1e1d00 */
        /* <DEDUP_REMOVED lines=21> */
[--C-:B------:R-:W-:Y:S01]  /*e950*/  HADD2.F32 R4, -RZ, R27.reuse.H1_H1 ;  /* 0x3000001bff047230 */ /* 0x100fe20000004100 */
        /* <DEDUP_REMOVED lines=20> */
[----:B------:R-:W-:Y:S02]  /*eaa0*/  HADD2.F32 R11, -RZ, R28.H1_H1 ;  /* 0x3000001cff0b7230 */ /* 0x000fe40000004100 */
        /* <DEDUP_REMOVED lines=21> */
.L_x_2265:
[----:B------:R-:W-:Y:S05]  /*ec00*/  BSYNC B0 ;  /* 0x0000000000007941 */ /* 0x000fea0003800000 */
.L_x_2264:
[----:B-----5:R4:W-:Y:S02]  /*ec10*/  STS.128 [R200+0x4000], R28 ;  /* 0x0040001cc8007388 */ /* 0x0209e40000000c00 */
.L_x_2255:
[----:B------:R-:W-:Y:S05]  /*ec20*/  BSYNC B2 ;  /* 0x0000000000027941 */ /* 0x000fea0003800000 */
.L_x_2254:
        /* <DEDUP_REMOVED lines=16> */
[C---:B------:R-:W-:Y:S02]  /*ed30*/  IADD3 R11, P4, R151.reuse, R0, RZ ;  /* 0x00000000970b7210 */ /* 0x040fe40007f9e0ff */
[----:B------:R-:W-:Y:S02]  /*ed40*/  MOV R16, RZ ;  /* 0x000000ff00107202 */ /* 0x000fe40000000f00 */
[----:B------:R-:W-:-:S03]  /*ed50*/  LEA.HI.X.SX32 R8, R151, R2, 0x1, P4 ;  /* 0x0000000297087211 */ /* 0x000fc600020f0eff */
[----:B------:R-:W-:-:S04]  /*ed60*/  @P2 SHF.R.S32.HI R153, RZ, 0x1, R152 ;  /* 0x00000001ff992819 */ /* 0x000fc80000011498 */
[C---:B------:R-:W-:Y:S02]  /*ed70*/  @P2 IADD3 R4, -R153.reuse, RZ, RZ ;  /* 0x000000ff99042210 */ /* 0x040fe40007ffe1ff */
[C---:B------:R-:W-:Y:S02]  /*ed80*/  @P2 IADD3 R7, -R153.reuse, RZ, RZ ;  /* 0x000000ff99072210 */ /* 0x040fe40007ffe1ff */
[C---:B------:R-:W-:Y:S02]  /*ed90*/  IADD3 R5, P4, R4.reuse, R11, RZ ;  /* 0x0000000b04057210 */ /* 0x040fe40007f9e0ff */
        /* <DEDUP_REMOVED lines=27> */
[----:B------:R-:W-:Y:S01]  /*ef50*/  HADD2.F32 R36, -RZ, R25.H1_H1 ;  /* 0x30000019ff247230 */ /* 0x000fe20000004100 */
[----:B------:R-:W-:Y:S01]  /*ef60*/  FMUL.FTZ R37, R37, R4 ;  /* 0x0000000425257220 */ /* 0x000fe20000410000 */
[----:B------:R-:W-:Y:S01]  /*ef70*/  HADD2.F32 R8, -RZ, R26.H0_H0 ;  /* 0x2000001aff087230 */ /* 0x000fe20000004100 */
[----:B------:R-:W-:Y:S01]  /*ef80*/  @!P2 FADD.FTZ R21, -R21, -RZ ;  /* 0x800000ff1515a221 */ /* 0x000fe20000010100 */
[----:B------:R-:W-:Y:S01]  /*ef90*/  HADD2.F32 R4, -RZ, R27.H1_H1 ;  /* 0x3000001bff047230 */ /* 0x000fe20000004100 */
[----:B------:R-:W-:-:S02]  /*efa0*/  @!P2 FADD.FTZ R5, -R5, -RZ ;  /* 0x800000ff0505a221 */ /* 0x000fc40000010100 */
[----:B------:R-:W-:Y:S02]  /*efb0*/  @!P2 FADD.FTZ R7, -R7, -RZ ;  /* 0x800000ff0707a221 */ /* 0x000fe40000010100 */
[----:B------:R-:W-:Y:S01]  /*efc0*/  FMUL.FTZ R24, R24, R11 ;  /* 0x0000000b18187220 */ /* 0x000fe20000410000 */
[----:B------:R-:W-:Y:S01]  /*efd0*/  HADD2.F32 R11, -RZ, R27.H0_H0 ;  /* 0x2000001bff0b7230 */ /* 0x000fe20000004100 */
[----:B------:R-:W-:Y:S01]  /*efe0*/  FMUL.FTZ R36, R36, R21 ;  /* 0x0000001524247220 */ /* 0x000fe20000410000 */
[----:B------:R-:W-:Y:S01]  /*eff0*/  HADD2.F32 R21, -RZ, R26.H1_H1 ;  /* 0x3000001aff157230 */ /* 0x000fe20000004100 */
[----:B------:R-:W-:Y:S02]  /*f000*/  @!P2 FADD.FTZ R6, -R6, -RZ ;  /* 0x800000ff0606a221 */ /* 0x000fe40000010100 */
[----:B------:R-:W-:Y:S01]  /*f010*/  FMUL.FTZ R5, R8, R5 ;  /* 0x0000000508057220 */ /* 0x000fe20000410000 */
[----:B---3--:R-:W-:Y:S01]  /*f020*/  HADD2.F32 R8, -RZ, R16.H0_H0 ;  /* 0x20000010ff087230 */ /* 0x008fe20000004100 */
[----:B------:R-:W-:Y:S01]  /*f030*/  FMUL.FTZ R7, R4, R7 ;  /* 0x0000000704077220 */ /* 0x000fe20000410000 */
[----:B-----5:R-:W-:Y:S01]  /*f040*/  HADD2.F32 R4, -RZ, R28.H0_H0 ;  /* 0x2000001cff047230 */ /* 0x020fe20000004100 */
[----:B------:R-:W-:-:S02]  /*f050*/  @!P2 FADD.FTZ R34, -R34, -RZ ;  /* 0x800000ff2222a221 */ /* 0x000fc40000010100 */
[----:B------:R-:W-:Y:S01]  /*f060*/  FMUL.FTZ R6, R11, R6 ;  /* 0x000000060b067220 */ /* 0x000fe20000410000 */
[----:B------:R-:W-:Y:S01]  /*f070*/  HADD2.F32 R11, -RZ, R28.H1_H1 ;  /* 0x3000001cff0b7230 */ /* 0x000fe20000004100 */
[----:B------:R-:W-:Y:S01]  /*f080*/  FMUL.FTZ R34, R21, R34 ;  /* 0x0000002215227220 */ /* 0x000fe20000410000 */
[--C-:B------:R-:W-:Y:S01]  /*f090*/  HADD2.F32 R28, -RZ, R18.reuse.H0_H0 ;  /* 0x20000012ff1c7230 */ /* 0x100fe20000004100 */
[----:B------:R-:W-:Y:S01]  /*f0a0*/  FFMA.FTZ R4, R4, R8, R35 ;  /* 0x0000000804047223 */ /* 0x000fe20000010023 */
[----:B------:R-:W-:Y:S02]  /*f0b0*/  HADD2.F32 R27, -RZ, R18.H1_H1 ;  /* 0x30000012ff1b7230 */ /* 0x000fe40000004100 */
[----:B------:R-:W-:Y:S02]  /*f0c0*/  HADD2.F32 R21, -RZ, R16.H1_H1 ;  /* 0x30000010ff157230 */ /* 0x000fe40000004100 */
        /* <DEDUP_REMOVED lines=21> */
.L_x_2271:
[----:B------:R-:W-:Y:S05]  /*f220*/  BSYNC B0 ;  /* 0x0000000000007941 */ /* 0x000fea0003800000 */
.L_x_2270:
[----:B-----5:R4:W-:Y:S02]  /*f230*/  STS.128 [R200+0x800], R28 ;  /* 0x0008001cc8007388 */ /* 0x0209e40000000c00 */
.L_x_2269:
[----:B------:R-:W-:Y:S05]  /*f240*/  BSYNC B1 ;  /* 0x0000000000017941 */ /* 0x000fea0003800000 */
.L_x_2268:
        /* <DEDUP_REMOVED lines=9> */
[----:B------:R-:W-:Y:S02]  /*f2e0*/  IADD3 R5, R151, 0x40, RZ ;  /* 0x0000004097057810 */ /* 0x000fe40007ffe0ff */
[----:B------:R-:W-:Y:S02]  /*f2f0*/  MOV R4, RZ ;  /* 0x000000ff00047202 */ /* 0x000fe40000000f00 */
[----:B------:R-:W-:Y:S02]  /*f300*/  IADD3 R11, P4, R5, R0, RZ ;  /* 0x00000000050b7210 */ /* 0x000fe40007f9e0ff */
[----:B------:R-:W-:-:S02]  /*f310*/  MOV R16, RZ ;  /* 0x000000ff00107202 */ /* 0x000fc40000000f00 */
[----:B------:R-:W-:Y:S02]  /*f320*/  LEA.HI.X.SX32 R8, R5, R2, 0x1, P4 ;  /* 0x0000000205087211 */ /* 0x000fe400020f0eff */
        /* <DEDUP_REMOVED lines=8> */
[----:B--2---:R-:W2:Y:S01]  /*f3b0*/  LDG.E.128 R24, [R24.64+0x80] ;  /* 0x0000800618187981 */ /* 0x004ea2000c1e1d00 */
[----:B------:R-:W-:Y:S02]  /*f3c0*/  LEA.HI.X R7, R5, c[0x0][0x2b4], R4, 0x1, P4 ;  /* 0x0000ad0005077a11 */ /* 0x000fe400020f0c04 */
[----:B------:R-:W-:-:S04]  /*f3d0*/  IADD3 R11, P4, R16, R11, RZ ;  /* 0x0000000b100b7210 */ /* 0x000fc80007f9e0ff */
[----:B---3--:R-:W3:Y:S01]  /*f3e0*/  LDG.E.128 R4, [R6.64] ;  /* 0x0000000606047981 */ /* 0x008ee2000c1e1d00 */
[----:B------:R-:W-:Y:S02]  /*f3f0*/  LEA.HI.X.SX32 R8, R16, R8, 0x1, P4 ;  /* 0x0000000810087211 */ /* 0x000fe400020f0eff */
[----:B------:R-:W-:-:S04]  /*f400*/  LEA R16, P4, R11, c[0x0][0x2a8], 0x1 ;  /* 0x0000aa000b107a11 */ /* 0x000fc800078808ff */
[----:B------:R-:W-:-:S06]  /*f410*/  LEA.HI.X R17, R11, c[0x0][0x2ac], R8, 0x1, P4 ;  /* 0x0000ab000b117a11 */ /* 0x000fcc00020f0c08 */
[----:B----4-:R-:W4:Y:S01]  /*f420*/  LDG.E.128 R16, [R16.64] ;  /* 0x0000000610107981 */ /* 0x010f22000c1e1d00 */
        /* <DEDUP_REMOVED lines=28> */
[----:B----4-:R-:W-:Y:S01]  /*f5f0*/  HADD2.F32 R8, -RZ, R16.H0_H0 ;  /* 0x20000010ff087230 */ /* 0x010fe20000004100 */
        /* <DEDUP_REMOVED lines=31> */
.L_x_2275:
[----:B------:R-:W-:Y:S05]  /*f7f0*/  BSYNC B0 ;  /* 0x0000000000007941 */ /* 0x000fea0003800000 */
.L_x_2274:
[----:B-----5:R1:W-:Y:S02]  /*f800*/  STS.128 [R200+0x2800], R28 ;  /* 0x0028001cc8007388 */ /* 0x0203e40000000c00 */
.L_x_2273:
[----:B------:R-:W-:Y:S05]  /*f810*/  BSYNC B1 ;  /* 0x0000000000017941 */ /* 0x000fea0003800000 */
.L_x_2272:
[----:B------:R1:W-:Y:S01]  /*f820*/  @P0 STS.128 [R200+0x4800], RZ ;  /* 0x004800ffc8000388 */ /* 0x0003e20000000c00 */
[----:B------:R-:W-:Y:S05]  /*f830*/  @P0 BRA `(.L_x_2267) ;  /* 0x0000059000000947 */ /* 0x000fea0003800000 */
[----:B------:R1:W5:Y:S01]  /*f840*/  LDG.E.128 R24, [R32.64+0x100] ;  /* 0x0001000620187981 */ /* 0x000362000c1e1d00 */
        /* <DEDUP_REMOVED lines=15> */
[----:B-1--4-:R-:W-:Y:S01]  /*f940*/  IMAD.WIDE R28, R5, 0x2, R32 ;  /* 0x00000002051c7825 */ /* 0x012fe200078e0220 */
[----:B------:R-:W-:Y:S02]  /*f950*/  LEA.HI.X.SX32 R4, R4, R11, 0x1, P4 ;  /* 0x0000000b04047211 */ /* 0x000fe400020f0eff */
[----:B------:R-:W-:-:S03]  /*f960*/  LEA R6, P4, R7, c[0x0][0x2b0], 0x1 ;  /* 0x0000ac0007067a11 */ /* 0x000fc600078808ff */
[----:B------:R-:W4:Y:S01]  /*f970*/  LDG.E.128 R28, [R28.64+0x100] ;  /* 0x000100061c1c7981 */ /* 0x000f22000c1e1d00 */
        /* <DEDUP_REMOVED lines=67> */
.L_x_2277:
[----:B------:R-:W-:Y:S05]  /*fdb0*/  BSYNC B0 ;  /* 0x0000000000007941 */ /* 0x000fea0003800000 */
.L_x_2276:
[----:B-----5:R1:W-:Y:S02]  /*fdc0*/  STS.128 [R200+0x4800], R24 ;  /* 0x00480018c8007388 */ /* 0x0203e40000000c00 */
.L_x_2267:
[----:B------:R-:W-:Y:S05]  /*fdd0*/  BSYNC B2 ;  /* 0x0000000000027941 */ /* 0x000fea0003800000 */
.L_x_2266:
        /* <DEDUP_REMOVED lines=9> */
[----:B--2-4-:R2:W5:Y:S01]  /*fe70*/  LDG.E.128 R32, [R14.64] ;  /* 0x000000060e207981 */ /* 0x014562000c1e1d00 */
        /* <DEDUP_REMOVED lines=8> */
[C---:B------:R-:W-:Y:S02]  /*ff00*/  SHF.L.U32 R5, R153.reuse, 0x5, RZ ;  /* 0x0000000599057819 */ /* 0x040fe400000006ff */
[----:B------:R-:W-:Y:S02]  /*ff10*/  @P2 IADD3 R4, -R153, RZ, RZ ;  /* 0x000000ff99042210 */ /* 0x000fe40007ffe1ff */
[----:B------:R-:W-:Y:S02]  /*ff20*/  IADD3 R11, P4, R5, R0, RZ ;  /* 0x00000000050b7210 */ /* 0x000fe40007f9e0ff */
[----:B------:R-:W-:Y:S02]  /*ff30*/  @P2 IADD3 R7, -R153, RZ, RZ ;  /* 0x000000ff99072210 */ /* 0x000fe40007ffe1ff */
[----:B------:R-:W-:Y:S02]  /*ff40*/  LEA.HI.X.SX32 R8, R5, R2, 0x1, P4 ;  /* 0x0000000205087211 */ /* 0x000fe400020f0eff */
[----:B------:R-:W-:Y:S01]  /*ff50*/  IADD3 R5, P4, R4, R11, RZ ;  /* 0x0000000b04057210 */ /* 0x000fe20007f9e0ff */
[----:B------:R-:W-:Y:S01]  /*ff60*/  IMAD.WIDE R28, R7, 0x2, R14 ;  /* 0x00000002071c7825 */ /* 0x000fe200078e020e */
[----:B------:R-:W-:-:S02]  /*ff70*/  @P2 IADD3 R16, -R153, RZ, RZ ;  /* 0x000000ff99102210 */ /* 0x000fc40007ffe1ff */
[----:B------:R-:W-:Y:S02]  /*ff80*/  LEA.HI.X.SX32 R4, R4, R8, 0x1, P4 ;  /* 0x0000000804047211 */ /* 0x000fe400020f0eff */
[C---:B------:R-:W-:Y:S01]  /*ff90*/  LEA R6, P4, R5.reuse, c[0x0][0x2b0], 0x1 ;  /* 0x0000ac0005067a11 */ /* 0x040fe200078808ff */
[----:B------:R-:W4:Y:S03]  /*ffa0*/  LDG.E.128 R28, [R28.64] ;  /* 0x000000061c1c7981 */ /* 0x000f26000c1e1d00 */
        /* <DEDUP_REMOVED lines=31> */
[----:B------:R-:W-:Y:S01]  /*101a0*/  HADD2.F32 R30, -RZ, R30.H1_H1 ;  /* 0x3000001eff1e7230 */ /* 0x000fe20000004100 */
[----:B------:R-:W-:Y:S01]  /*101b0*/  FMUL.FTZ R7, R4, R7 ;  /* 0x0000000704077220 */ /* 0x000fe20000410000 */
[----:B-----5:R-:W-:Y:S01]  /*101c0*/  HADD2.F32 R4, -RZ, R32.H0_H0 ;  /* 0x20000020ff047230 */ /* 0x020fe20000004100 */
[----:B------:R-:W-:Y:S01]  /*101d0*/  @!P2 FADD.FTZ R21, -R21, -RZ ;  /* 0x800000ff1515a221 */ /* 0x000fe20000010100 */
        /* <DEDUP_REMOVED lines=8> */
[----:B------:R-:W-:Y:S01]  /*10260*/  FMUL.FTZ R25, R30, R25 ;  /* 0x000000191e197220 */ /* 0x000fe20000410000 */
[----:B------:R-:W-:Y:S01]  /*10270*/  HADD2.F32 R36, -RZ, R19.H1_H1 ;  /* 0x30000013ff247230 */ /* 0x000fe20000004100 */
[----:B------:R-:W-:Y:S01]  /*10280*/  FFMA.FTZ R4, R4, R8, R27 ;  /* 0x0000000804047223 */ /* 0x000fe2000001001b */
[----:B------:R-:W-:Y:S02]  /*10290*/  HADD2.F32 R30, -RZ, R33.H0_H0 ;  /* 0x20000021ff1e7230 */ /* 0x000fe40000004100 */
        /* <DEDUP_REMOVED lines=20> */
.L_x_2283:
[----:B------:R-:W-:Y:S05]  /*103e0*/  BSYNC B0 ;  /* 0x0000000000007941 */ /* 0x000fea0003800000 */
.L_x_2282:
[----:B-----5:R4:W-:Y:S02]  /*103f0*/  STS.128 [R200+0x1000], R32 ;  /* 0x00100020c8007388 */ /* 0x0209e40000000c00 */
.L_x_2281:
[----:B------:R-:W-:Y:S05]  /*10400*/  BSYNC B1 ;  /* 0x0000000000017941 */ /* 0x000fea0003800000 */
.L_x_2280:
[----:B------:R1:W-:Y:S01]  /*10410*/  @P1 STS.128 [R200+0x3000], RZ ;  /* 0x003000ffc8001388 */ /* 0x0003e20000000c00 */
[----:B------:R-:W-:Y:S01]  /*10420*/  BSSY B1, `(.L_x_2284) ;  /* 0x000005b000017945 */ /* 0x000fe20003800000 */
[----:B------:R-:W-:Y:S05]  /*10430*/  @P1 BRA `(.L_x_2285) ;  /* 0x0000059000001947 */ /* 0x000fea0003800000 */
[----:B--2-4-:R2:W5:Y:S01]  /*10440*/  LDG.E.128 R32, [R14.64+0x80] ;  /* 0x000080060e207981 */ /* 0x014562000c1e1d00 */
        /* <DEDUP_REMOVED lines=8> */
[C---:B------:R-:W-:Y:S02]  /*104d0*/  LEA R5, R153.reuse, 0x40, 0x5 ;  /* 0x0000004099057811 */ /* 0x040fe400078e28ff */
        /* <DEDUP_REMOVED lines=9> */
[----:B------:R-:W4:Y:S03]  /*10570*/  LDG.E.128 R28, [R28.64+0x80] ;  /* 0x000080061c1c7981 */ /* 0x000f26000c1e1d00 */
        /* <DEDUP_REMOVED lines=67> */
.L_x_2287:
[----:B------:R-:W-:Y:S05]  /*109b0*/  BSYNC B0 ;  /* 0x0000000000007941 */ /* 0x000fea0003800000 */
.L_x_2286:
[----:B-----5:R4:W-:Y:S02]  /*109c0*/  STS.128 [R200+0x3000], R32 ;  /* 0x00300020c8007388 */ /* 0x0209e40000000c00 */
.L_x_2285:
[----:B------:R-:W-:Y:S05]  /*109d0*/  BSYNC B1 ;  /* 0x0000000000017941 */ /* 0x000fea0003800000 */
.L_x_2284:
[----:B------:R1:W-:Y:S01]  /*109e0*/  @P0 STS.128 [R200+0x5000], RZ ;  /* 0x005000ffc8000388 */ /* 0x0003e20000000c00 */
        /* <DEDUP_REMOVED lines=16> */
[----:B--2---:R-:W-:Y:S01]  /*10af0*/  IMAD.WIDE R32, R7, 0x2, R14 ;  /* 0x0000000207207825 */ /* 0x004fe200078e020e */
[----:B------:R-:W-:-:S02]  /*10b00*/  @P2 IADD3 R16, -R153, RZ, RZ ;  /* 0x000000ff99102210 */ /* 0x000fc40007ffe1ff */
[----:B------:R-:W-:Y:S02]  /*10b10*/  LEA.HI.X.SX32 R4, R4, R8, 0x1, P4 ;  /* 0x0000000804047211 */ /* 0x000fe400020f0eff */
[C---:B------:R-:W-:Y:S01]  /*10b20*/  LEA R6, P4, R5.reuse, c[0x0][0x2b0], 0x1 ;  /* 0x0000ac0005067a11 */ /* 0x040fe200078808ff */
[----:B------:R-:W2:Y:S03]  /*10b30*/  LDG.E.128 R32, [R32.64+0x100] ;  /* 0x0001000620207981 */ /* 0x000ea6000c1e1d00 */
        /* <DEDUP_REMOVED lines=11> */
[--C-:B------:R-:W-:Y:S01]  /*10bf0*/  HADD2.F32 R4, -RZ, R5.reuse.H0_H0 ;  /* 0x20000005ff047230 */ /* 0x100fe20000004100 */
[----:B------:R-:W-:Y:S01]  /*10c00*/  @!P2 FADD.FTZ R8, -R8, -RZ ;  /* 0x800000ff0808a221 */ /* 0x000fe20000010100 */
[----:B------:R-:W-:-:S02]  /*10c10*/  HADD2.F32 R14, -RZ, R5.H1_H1 ;  /* 0x30000005ff0e7230 */ /* 0x000fc40000004100 */
[--C-:B------:R-:W-:Y:S01]  /*10c20*/  HADD2.F32 R5, -RZ, R6.reuse.H0_H0 ;  /* 0x20000006ff057230 */ /* 0x100fe20000004100 */
[----:B------:R-:W-:Y:S01]  /*10c30*/  @!P2 FADD.FTZ R4, -R4, -RZ ;  /* 0x800000ff0404a221 */ /* 0x000fe20000010100 */
[----:B------:R-:W-:Y:S02]  /*10c40*/  HADD2.F32 R15, -RZ, R6.H1_H1 ;  /* 0x30000006ff0f7230 */ /* 0x000fe40000004100 */
[--C-:B------:R-:W-:Y:S02]  /*10c50*/  HADD2.F32 R6, -RZ, R7.reuse.H0_H0 ;  /* 0x20000007ff067230 */ /* 0x100fe40000004100 */
[----:B------:R-:W-:Y:S01]  /*10c60*/  HADD2.F32 R7, -RZ, R7.H1_H1 ;  /* 0x30000007ff077230 */ /* 0x000fe20000004100 */
[----:B------:R-:W-:Y:S01]  /*10c70*/  FMUL.FTZ R21, R21, R8 ;  /* 0x0000000815157220 */ /* 0x000fe20000410000 */
[----:B------:R-:W-:Y:S01]  /*10c80*/  HADD2.F32 R32, -RZ, R32.H1_H1 ;  /* 0x30000020ff207230 */ /* 0x000fe20000004100 */
[----:B------:R-:W-:Y:S01]  /*10c90*/  FMUL.FTZ R25, R25, R4 ;  /* 0x0000000419197220 */ /* 0x000fe20000410000 */
[----:B------:R-:W-:Y:S01]  /*10ca0*/  HADD2.F32 R8, -RZ, R34.H0_H0 ;  /* 0x20000022ff087230 */ /* 0x000fe20000004100 */
[----:B------:R-:W-:Y:S01]  /*10cb0*/  @!P2 FADD.FTZ R11, -R11, -RZ ;  /* 0x800000ff0b0ba221 */ /* 0x000fe20000010100 */
[----:B------:R-:W-:Y:S01]  /*10cc0*/  HADD2.F32 R33, -RZ, R33.H1_H1 ;  /* 0x30000021ff217230 */ /* 0x000fe20000004100 */
[----:B------:R-:W-:Y:S01]  /*10cd0*/  @!P2 FADD.FTZ R5, -R5, -RZ ;  /* 0x800000ff0505a221 */ /* 0x000fe20000010100 */
[----:B------:R-:W-:Y:S01]  /*10ce0*/  HADD2.F32 R4, -RZ, R35.H1_H1 ;  /* 0x30000023ff047230 */ /* 0x000fe20000004100 */
[----:B------:R-:W-:-:S02]  /*10cf0*/  @!P2 FADD.FTZ R14, -R14, -RZ ;  /* 0x800000ff0e0ea221 */ /* 0x000fc40000010100 */
[----:B------:R-:W-:Y:S01]  /*10d00*/  @!P2 FADD.FTZ R7, -R7, -RZ ;  /* 0x800000ff0707a221 */ /* 0x000fe20000010100 */
[--C-:B----4-:R-:W-:Y:S01]  /*10d10*/  HADD2.F32 R26, -RZ, R16.reuse.H1_H1 ;  /* 0x30000010ff1a7230 */ /* 0x110fe20000004100 */
[----:B------:R-:W-:Y:S01]  /*10d20*/  FMUL.FTZ R32, R32, R11 ;  /* 0x0000000b20207220 */ /* 0x000fe20000410000 */
[----:B------:R-:W-:Y:S01]  /*10d30*/  HADD2.F32 R11, -RZ, R35.H0_H0 ;  /* 0x20000023ff0b7230 */ /* 0x000fe20000004100 */
[----:B------:R-:W-:Y:S01]  /*10d40*/  FMUL.FTZ R5, R8, R5 ;  /* 0x0000000508057220 */ /* 0x000fe20000410000 */
[----:B------:R-:W-:Y:S01]  /*10d50*/  HADD2.F32 R8, -RZ, R16.H0_H0 ;  /* 0x20000010ff087230 */ /* 0x000fe20000004100 */
[----:B------:R-:W-:Y:S01]  /*10d60*/  FMUL.FTZ R33, R33, R14 ;  /* 0x0000000e21217220 */ /* 0x000fe20000410000 */
[----:B------:R-:W-:Y:S01]  /*10d70*/  HADD2.F32 R34, -RZ, R34.H1_H1 ;  /* 0x30000022ff227230 */ /* 0x000fe20000004100 */
[----:B------:R-:W-:Y:S01]  /*10d80*/  FMUL.FTZ R7, R4, R7 ;  /* 0x0000000704077220 */ /* 0x000fe20000410000 */
[--C-:B-----5:R-:W-:Y:S01]  /*10d90*/  HADD2.F32 R4, -RZ, R28.reuse.H0_H0 ;  /* 0x2000001cff047230 */ /* 0x120fe20000004100 */
[----:B------:R-:W-:Y:S01]  /*10da0*/  @!P2 FADD.FTZ R6, -R6, -RZ ;  /* 0x800000ff0606a221 */ /* 0x000fe20000010100 */
[----:B------:R-:W-:Y:S01]  /*10db0*/  HADD2.F32 R14, -RZ, R29.H0_H0 ;  /* 0x2000001dff0e7230 */ /* 0x000fe20000004100 */
[----:B------:R-:W-:Y:S01]  /*10dc0*/  @!P2 FADD.FTZ R15, -R15, -RZ ;  /* 0x800000ff0f0fa221 */ /* 0x000fe20000010100 */
[--C-:B------:R-:W-:Y:S01]  /*10dd0*/  HADD2.F32 R16, -RZ, R17.reuse.H0_H0 ;  /* 0x20000011ff107230 */ /* 0x100fe20000004100 */
[----:B------:R-:W-:Y:S01]  /*10de0*/  FMUL.FTZ R6, R11, R6 ;  /* 0x000000060b067220 */ /* 0x000fe20000410000 */
[----:B------:R-:W-:Y:S01]  /*10df0*/  HADD2.F32 R11, -RZ, R28.H1_H1 ;  /* 0x3000001cff0b7230 */ /* 0x000fe20000004100 */
[----:B------:R-:W-:Y:S01]  /*10e00*/  FMUL.FTZ R15, R34, R15 ;  /* 0x0000000f220f7220 */ /* 0x000fe20000410000 */
[----:B------:R-:W-:Y:S01]  /*10e10*/  HADD2.F32 R34, -RZ, R17.H1_H1 ;  /* 0x30000011ff227230 */ /* 0x000fe20000004100 */
[----:B------:R-:W-:Y:S01]  /*10e20*/  FFMA.FTZ R4, R4, R8, R21 ;  /* 0x0000000804047223 */ /* 0x000fe20000010015 */
[----:B------:R-:W-:Y:S01]  /*10e30*/  HADD2.F32 R28, -RZ, R18.H0_H0 ;  /* 0x20000012ff1c7230 */ /* 0x000fe20000004100 */
[----:B------:R-:W-:Y:S01]  /*10e40*/  FFMA.FTZ R14, R14, R16, R25 ;  /* 0x000000100e0e7223 */ /* 0x000fe20000010019 */
[----:B------:R-:W-:-:S02]  /*10e50*/  HADD2.F32 R8, -RZ, R30.H0_H0 ;  /* 0x2000001eff087230 */ /* 0x000fc40000004100 */
[----:B------:R-:W-:Y:S02]  /*10e60*/  HADD2.F32 R16, -RZ, R31.H0_H0 ;  /* 0x2000001fff107230 */ /* 0x000fe40000004100 */
        /* <DEDUP_REMOVED lines=16> */
.L_x_2289:
[----:B------:R-:W-:Y:S05]  /*10f70*/  BSYNC B0 ;  /* 0x0000000000007941 */ /* 0x000fea0003800000 */
.L_x_2288:
[----:B-----5:R1:W-:Y:S02]  /*10f80*/  STS.128 [R200+0x5000], R28 ;  /* 0x0050001cc8007388 */ /* 0x0203e40000000c00 */
.L_x_2279:
[----:B------:R-:W-:Y:S05]  /*10f90*/  BSYNC B2 ;  /* 0x0000000000027941 */ /* 0x000fea0003800000 */
.L_x_2278:
[----:B------:R-:W-:-:S04]  /*10fa0*/  IADD3 R26, R160, 0x30, RZ ;  /* 0x00000030a01a7810 */ /* 0x000fc80007ffe0ff */
        /* <DEDUP_REMOVED lines=16> */
[C---:B------:R-:W-:Y:S01]  /*110b0*/  @P2 IADD3 R4, -R153.reuse, RZ, RZ ;  /* 0x000000ff99042210 */ /* 0x040fe20007ffe1ff */
[C---:B------:R-:W-:Y:S01]  /*110c0*/  IMAD R3, R153.reuse, 0x30, RZ ;  /* 0x0000003099037824 */ /* 0x040fe200078e02ff */
[C---:B------:R-:W-:Y:S02]  /*110d0*/  @P2 IADD3 R7, -R153.reuse, RZ, RZ ;  /* 0x000000ff99072210 */ /* 0x040fe40007ffe1ff */
[----:B------:R-:W-:Y:S02]  /*110e0*/  @P2 IADD3 R11, -R153, RZ, RZ ;  /* 0x000000ff990b2210 */ /* 0x000fe40007ffe1ff */
[----:B------:R-:W-:Y:S01]  /*110f0*/  IADD3 R8, P4, R3, R0, RZ ;  /* 0x0000000003087210 */ /* 0x000fe20007f9e0ff */
[----:B-1--4-:R-:W-:-:S03]  /*11100*/  IMAD.WIDE R28, R7, 0x2, R22 ;  /* 0x00000002071c7825 */ /* 0x012fc600078e0216 */
[----:B------:R-:W-:Y:S02]  /*11110*/  LEA.HI.X.SX32 R3, R3, R2, 0x1, P4 ;  /* 0x0000000203037211 */ /* 0x000fe400020f0eff */
[C---:B------:R-:W-:Y:S01]  /*11120*/  IADD3 R5, P4, R4.reuse, R8, RZ ;  /* 0x0000000804057210 */ /* 0x040fe20007f9e0ff */
[----:B------:R-:W4:Y:S03]  /*11130*/  LDG.E.128 R28, [R28.64] ;  /* 0x000000061c1c7981 */ /* 0x000f26000c1e1d00 */
[----:B------:R-:W-:Y:S02]  /*11140*/  LEA.HI.X.SX32 R4, R4, R3, 0x1, P4 ;  /* 0x0000000304047211 */ /* 0x000fe400020f0eff */
[----:B------:R-:W-:-:S04]  /*11150*/  LEA R6, P4, R5, c[0x0][0x2b0], 0x1 ;  /* 0x0000ac0005067a11 */ /* 0x000fc800078808ff */
[----:B------:R-:W-:Y:S02]  /*11160*/  LEA.HI.X R7, R5, c[0x0][0x2b4], R4, 0x1, P4 ;  /* 0x0000ad0005077a11 */ /* 0x000fe400020f0c04 */
[----:B------:R-:W-:-:S04]  /*11170*/  IADD3 R8, P4, R11, R8, RZ ;  /* 0x000000080b087210 */ /* 0x000fc80007f9e0ff */
[----:B--2---:R-:W2:Y:S01]  /*11180*/  LDG.E.128 R4, [R6.64] ;  /* 0x0000000606047981 */ /* 0x004ea2000c1e1d00 */
[----:B------:R-:W-:Y:S02]  /*11190*/  LEA.HI.X.SX32 R3, R11, R3, 0x1, P4 ;  /* 0x000000030b037211 */ /* 0x000fe400020f0eff */
[----:B------:R-:W-:-:S04]  /*111a0*/  LEA R12, P4, R8, c[0x0][0x2a8], 0x1 ;  /* 0x0000aa00080c7a11 */ /* 0x000fc800078808ff */
[----:B------:R-:W-:-:S06]  /*111b0*/  LEA.HI.X R13, R8, c[0x0][0x2ac], R3, 0x1, P4 ;  /* 0x0000ab00080d7a11 */ /* 0x000fcc00020f0c03 */
[----:B---3--:R-:W3:Y:S01]  /*111c0*/  LDG.E.128 R12, [R12.64] ;  /* 0x000000060c0c7981 */ /* 0x008ee2000c1e1d00 */
[--C-:B----4-:R-:W-:Y:S02]  /*111d0*/  HADD2.F32 R32, -RZ, R28.reuse.H0_H0 ;  /* 0x2000001cff207230 */ /* 0x110fe40000004100 */
[----:B------:R-:W-:Y:S02]  /*111e0*/  HADD2.F32 R27, -RZ, R28.H1_H1 ;  /* 0x3000001cff1b7230 */ /* 0x000fe40000004100 */
[----:B------:R-:W-:Y:S02]  /*111f0*/  HADD2.F32 R25, -RZ, R29.H0_H0 ;  /* 0x2000001dff197230 */ /* 0x000fe40000004100 */
[--C-:B--2---:R-:W-:Y:S02]  /*11200*/  HADD2.F32 R3, -RZ, R4.reuse.H0_H0 ;  /* 0x20000004ff037230 */ /* 0x104fe40000004100 */
[----:B------:R-:W-:Y:S02]  /*11210*/  HADD2.F32 R8, -RZ, R4.H1_H1 ;  /* 0x30000004ff087230 */ /* 0x000fe40000004100 */
[----:B------:R-:W-:-:S02]  /*11220*/  HADD2.F32 R4, -RZ, R5.H0_H0 ;  /* 0x20000005ff047230 */ /* 0x000fc40000004100 */
[----:B------:R-:W-:Y:S01]  /*11230*/  HADD2.F32 R11, -RZ, R5.H1_H1 ;  /* 0x30000005ff0b7230 */ /* 0x000fe20000004100 */
[----:B------:R-:W-:Y:S01]  /*11240*/  @!P2 FADD.FTZ R3, -R3, -RZ ;  /* 0x800000ff0303a221 */ /* 0x000fe20000010100 */
[--C-:B------:R-:W-:Y:S01]  /*11250*/  HADD2.F32 R5, -RZ, R6.reuse.H0_H0 ;  /* 0x20000006ff057230 */ /* 0x100fe20000004100 */
[----:B------:R-:W-:Y:S01]  /*11260*/  @!P2 FADD.FTZ R8, -R8, -RZ ;  /* 0x800000ff0808a221 */ /* 0x000fe20000010100 */
[----:B------:R-:W-:Y:S01]  /*11270*/  HADD2.F32 R21, -RZ, R6.H1_H1 ;  /* 0x30000006ff157230 */ /* 0x000fe20000004100 */
[----:B------:R-:W-:Y:S01]  /*11280*/  @!P2 FADD.FTZ R4, -R4, -RZ ;  /* 0x800000ff0404a221 */ /* 0x000fe20000010100 */
[--C-:B------:R-:W-:Y:S02]  /*11290*/  HADD2.F32 R6, -RZ, R7.reuse.H0_H0 ;  /* 0x20000007ff067230 */ /* 0x100fe40000004100 */
        /* <DEDUP_REMOVED lines=11> */
[----:B------:R-:W-:Y:S01]  /*11350*/  @!P2 FADD.FTZ R7, -R7, -RZ ;  /* 0x800000ff0707a221 */ /* 0x000fe20000010100 */
[----:B------:R-:W-:Y:S01]  /*11360*/  HADD2.F32 R30, -RZ, R30.H1_H1 ;  /* 0x3000001eff1e7230 */ /* 0x000fe20000004100 */
        /* <DEDUP_REMOVED lines=8> */
[----:B------:R-:W-:-:S02]  /*113f0*/  @!P2 FADD.FTZ R21, -R21, -RZ ;  /* 0x800000ff1515a221 */ /* 0x000fc40000010100 */
[----:B------:R-:W-:Y:S01]  /*11400*/  FFMA.FTZ R8, R8, R11, R25 ;  /* 0x0000000b08087223 */ /* 0x000fe20000010019 */
[----:B------:R-:W-:Y:S01]  /*11410*/  HADD2.F32 R11, -RZ, R19.H0_H0 ;  /* 0x20000013ff0b7230 */ /* 0x000fe20000004100 */
[----:B------:R-:W-:Y:S01]  /*11420*/  FMUL.FTZ R21, R30, R21 ;  /* 0x000000151e157220 */ /* 0x000fe20000410000 */
[----:B------:R-:W-:Y:S01]  /*11430*/  HADD2.F32 R30, -RZ, R14.H0_H0 ;  /* 0x2000000eff1e7230 */ /* 0x000fe20000004100 */
[----:B------:R-:W-:Y:S01]  /*11440*/  FFMA.FTZ R3, R3, R4, R32 ;  /* 0x0000000403037223 */ /* 0x000fe20000010020 */
[----:B------:R-:W-:Y:S02]  /*11450*/  HADD2.F32 R4, -RZ, R18.H0_H0 ;  /* 0x20000012ff047230 */ /* 0x000fe40000004100 */
[----:B------:R-:W-:Y:S02]  /*11460*/  HADD2.F32 R16, -RZ, R16.H1_H1 ;  /* 0x30000010ff107230 */ /* 0x000fe40000004100 */
[----:B------:R-:W-:Y:S02]  /*11470*/  HADD2.F32 R12, -RZ, R12.H1_H1 ;  /* 0x3000000cff0c7230 */ /* 0x000fe40000004100 */
        /* <DEDUP_REMOVED lines=17> */
.L_x_2293:
[----:B------:R-:W-:Y:S05]  /*11590*/  BSYNC B0 ;  /* 0x0000000000007941 */ /* 0x000fea0003800000 */
.L_x_2292:
[----:B-----5:R1:W-:Y:S02]  /*115a0*/  STS.128 [R200+0x1800], R16 ;  /* 0x00180010c8007388 */ /* 0x0203e40000000c00 */
.L_x_2291:
[----:B------:R-:W-:Y:S05]  /*115b0*/  BSYNC B1 ;  /* 0x0000000000017941 */ /* 0x000fea0003800000 */
.L_x_2290:
        /* <DEDUP_REMOVED lines=8> */
[----:B------:R-:W-:Y:S02]  /*11640*/  MOV R7, R153 ;  /* 0x0000009900077202 */ /* 0x000fe40000000f00 */
[----:B------:R-:W-:Y:S02]  /*11650*/  MOV R4, 0x30 ;  /* 0x0000003000047802 */ /* 0x000fe40000000f00 */
[----:B------:R-:W-:-:S07]  /*11660*/  MOV R10, RZ ;  /* 0x000000ff000a7202 */ /* 0x000fce0000000f00 */
[----:B------:R-:W-:-:S04]  /*11670*/  @P1 SHF.R.S32.HI R153, RZ, 0x1, R152 ;  /* 0x00000001ff991819 */ /* 0x000fc80000011498 */
[C---:B------:R-:W-:Y:S01]  /*11680*/  @P1 IADD3 R7, -R153.reuse, RZ, RZ ;  /* 0x000000ff99071210 */ /* 0x040fe20007ffe1ff */
[C---:B------:R-:W-:Y:S01]  /*11690*/  IMAD R3, R153.reuse, R4, 0x40 ;  /* 0x0000004099037424 */ /* 0x040fe200078e0204 */
[----:B------:R-:W-:Y:S02]  /*116a0*/  MOV R4, RZ ;  /* 0x000000ff00047202 */ /* 0x000fe40000000f00 */
[----:B------:R-:W-:Y:S01]  /*116b0*/  @P1 IADD3 R4, -R153, RZ, RZ ;  /* 0x000000ff99041210 */ /* 0x000fe20007ffe1ff */
[----:B----4-:R-:W-:Y:S01]  /*116c0*/  IMAD.WIDE R28, R7, 0x2, R22 ;  /* 0x00000002071c7825 */ /* 0x010fe200078e0216 */
[----:B------:R-:W-:Y:S02]  /*116d0*/  IADD3 R8, P2, R3, R0, RZ ;  /* 0x0000000003087210 */ /* 0x000fe40007f5e0ff */
[----:B------:R-:W-:Y:S02]  /*116e0*/  @P1 IADD3 R10, -R153, RZ, RZ ;  /* 0x000000ff990a1210 */ /* 0x000fe40007ffe1ff */
[----:B------:R-:W-:Y:S01]  /*116f0*/  LEA.HI.X.SX32 R3, R3, R2, 0x1, P2 ;  /* 0x0000000203037211 */ /* 0x000fe200010f0eff */
[----:B------:R-:W4:Y:S01]  /*11700*/  LDG.E.128 R28, [R28.64+0x80] ;  /* 0x000080061c1c7981 */ /* 0x000f22000c1e1d00 */
[----:B------:R-:W-:-:S04]  /*11710*/  IADD3 R5, P2, R4, R8, RZ ;  /* 0x0000000804057210 */ /* 0x000fc80007f5e0ff */
        /* <DEDUP_REMOVED lines=11> */
[--C-:B------:R-:W-:Y:S02]  /*117d0*/  HADD2.F32 R21, -RZ, R29.reuse.H0_H0 ;  /* 0x2000001dff157230 */ /* 0x100fe40000004100 */
[----:B------:R-:W-:Y:S02]  /*117e0*/  HADD2.F32 R29, -RZ, R29.H1_H1 ;  /* 0x3000001dff1d7230 */ /* 0x000fe40000004100 */
[--C-:B--2---:R-:W-:Y:S02]  /*117f0*/  HADD2.F32 R3, -RZ, R4.reuse.H0_H0 ;  /* 0x20000004ff037230 */ /* 0x104fe40000004100 */
[----:B------:R-:W-:-:S02]  /*11800*/  HADD2.F32 R8, -RZ, R4.H1_H1 ;  /* 0x30000004ff087230 */ /* 0x000fc40000004100 */
[--C-:B------:R-:W-:Y:S02]  /*11810*/  HADD2.F32 R4, -RZ, R5.reuse.H0_H0 ;  /* 0x20000005ff047230 */ /* 0x100fe40000004100 */
        /* <DEDUP_REMOVED lines=9> */
[--C-:B------:R-:W-:Y:S01]  /*118b0*/  HADD2.F32 R3, -RZ, R31.reuse.H0_H0 ;  /* 0x2000001fff037230 */ /* 0x100fe20000004100 */
[----:B------:R-:W-:Y:S01]  /*118c0*/  FMUL.FTZ R25, R25, R8 ;  /* 0x0000000819197220 */ /* 0x000fe20000410000 */
[----:B------:R-:W-:Y:S01]  /*118d0*/  HADD2.F32 R8, -RZ, R30.H0_H0 ;  /* 0x2000001eff087230 */ /* 0x000fe20000004100 */
[----:B------:R-:W-:Y:S01]  /*118e0*/  FMUL.FTZ R21, R21, R4 ;  /* 0x0000000415157220 */ /* 0x000fe20000410000 */
[----:B------:R-:W-:Y:S01]  /*118f0*/  HADD2.F32 R4, -RZ, R31.H1_H1 ;  /* 0x3000001fff047230 */ /* 0x000fe20000004100 */
[----:B------:R-:W-:-:S02]  /*11900*/  @!P1 FADD.FTZ R10, -R10, -RZ ;  /* 0x800000ff0a0a9221 */ /* 0x000fc40000010100 */
[----:B------:R-:W-:Y:S02]  /*11910*/  @!P1 FADD.FTZ R5, -R5, -RZ ;  /* 0x800000ff05059221 */ /* 0x000fe40000010100 */
        /* <DEDUP_REMOVED lines=12> */
[----:B------:R-:W-:Y:S01]  /*119e0*/  HADD2.F32 R28, -RZ, R14.H0_H0 ;  /* 0x2000000eff1c7230 */ /* 0x000fe20000004100 */
[----:B------:R-:W-:Y:S01]  /*119f0*/  FFMA.FTZ R8, R8, R10, R21 ;  /* 0x0000000a08087223 */ /* 0x000fe20000010015 */
[----:B------:R-:W-:Y:S01]  /*11a00*/  HADD2.F32 R10, -RZ, R19.H0_H0 ;  /* 0x20000013ff0a7230 */ /* 0x000fe20000004100 */
[----:B------:R-:W-:Y:S01]  /*11a10*/  FMUL.FTZ R11, R30, R11 ;  /* 0x0000000b1e0b7220 */ /* 0x000fe20000410000 */
[----:B------:R-:W-:Y:S01]  /*11a20*/  HADD2.F32 R30, -RZ, R13.H1_H1 ;  /* 0x3000000dff1e7230 */ /* 0x000fe20000004100 */
[----:B------:R-:W-:Y:S01]  /*11a30*/  FFMA.FTZ R3, R3, R4, R32 ;  /* 0x0000000403037223 */ /* 0x000fe20000010020 */
[----:B------:R-:W-:-:S02]  /*11a40*/  HADD2.F32 R4, -RZ, R18.H0_H0 ;  /* 0x20000012ff047230 */ /* 0x000fc40000004100 */
[----:B------:R-:W-:Y:S02]  /*11a50*/  HADD2.F32 R16, -RZ, R16.H1_H1 ;  /* 0x30000010ff107230 */ /* 0x000fe40000004100 */
[----:B------:R-:W-:Y:S02]  /*11a60*/  HADD2.F32 R12, -RZ, R12.H1_H1 ;  /* 0x3000000cff0c7230 */ /* 0x000fe40000004100 */
        /* <DEDUP_REMOVED lines=16> */
.L_x_2297:
[----:B------:R-:W-:Y:S05]  /*11b70*/  BSYNC B0 ;  /* 0x0000000000007941 */ /* 0x000fea0003800000 */
.L_x_2296:
[----:B-----5:R1:W-:Y:S02]  /*11b80*/  STS.128 [R200+0x3800], R16 ;  /* 0x00380010c8007388 */ /* 0x0203e40000000c00 */
.L_x_2295:
[----:B------:R-:W-:Y:S05]  /*11b90*/  BSYNC B1 ;  /* 0x0000000000017941 */ /* 0x000fea0003800000 */
.L_x_2294:
[----:B------:R1:W-:Y:S01]  /*11ba0*/  @P0 STS.128 [R200+0x5800], RZ ;  /* 0x005800ffc8000388 */ /* 0x0003e20000000c00 */
[----:B------:R-:W-:Y:S05]  /*11bb0*/  @P0 BRA `(.L_x_2243) ;  /* 0x00000d8000000947 */ /* 0x000fea0003800000 */
[----:B--2-4-:R2:W5:Y:S01]  /*11bc0*/  LDG.E.128 R12, [R22.64+0x100] ;  /* 0x00010006160c7981 */ /* 0x014562000c1e1d00 */
[----:B------:R-:W-:Y:S01]  /*11bd0*/  ISETP.GE.AND P0, PT, R9, c[0x0][0x230], PT ;  /* 0x00008c0009007a0c */ /* 0x000fe20003f06270 */
[----:B------:R-:W-:Y:S01]  /*11be0*/  BSSY B0, `(.L_x_2298) ;  /* 0x000005a000007945 */ /* 0x000fe20003800000 */
[----:B------:R-:W-:-:S05]  /*11bf0*/  IADD3 R10, P1, R22, 0x100, RZ ;  /* 0x00000100160a7810 */ /* 0x000fca0007f3e0ff */
[----:B------:R-:W-:-:S06]  /*11c00*/  IMAD.X R11, RZ, RZ, R23, P1 ;  /* 0x000000ffff0b7224 */ /* 0x000fcc00008e0617 */
[----:B------:R-:W-:Y:S05]  /*11c10*/  @P0 BRA `(.L_x_2299) ;  /* 0x0000056000000947 */ /* 0x000fea0003800000 */
[-C--:B------:R-:W-:Y:S02]  /*11c20*/  ISETP.GE.AND P0, PT, R9, R153.reuse, PT ;  /* 0x000000990900720c */ /* 0x080fe40003f06270 */
[----:B------:R-:W-:Y:S02]  /*11c30*/  MOV R4, R153 ;  /* 0x0000009900047202 */ /* 0x000fe40000000f00 */
[----:B------:R-:W-:Y:S02]  /*11c40*/  MOV R6, 0x30 ;  /* 0x0000003000067802 */ /* 0x000fe40000000f00 */
[----:B------:R-:W-:-:S07]  /*11c50*/  MOV R3, RZ ;  /* 0x000000ff00037202 */ /* 0x000fce0000000f00 */
[--C-:B------:R-:W-:Y:S02]  /*11c60*/  @P0 SHF.R.S32.HI R153, RZ, 0x1, R152.reuse ;  /* 0x00000001ff990819 */ /* 0x100fe40000011498 */
[--C-:B------:R-:W-:Y:S02]  /*11c70*/  @P0 SHF.R.S32.HI R5, RZ, 0x1, R152.reuse ;  /* 0x00000001ff050819 */ /* 0x100fe40000011498 */
[C---:B------:R-:W-:Y:S01]  /*11c80*/  @P0 IADD3 R4, -R153.reuse, RZ, RZ ;  /* 0x000000ff99040210 */ /* 0x040fe20007ffe1ff */
[----:B------:R-:W-:Y:S01]  /*11c90*/  IMAD R7, R153, R6, 0x80 ;  /* 0x0000008099077424 */ /* 0x000fe200078e0206 */
[----:B------:R-:W-:Y:S02]  /*11ca0*/  @P0 IADD3 R3, -R5, RZ, RZ ;  /* 0x000000ff05030210 */ /* 0x000fe40007ffe1ff */
[----:B------:R-:W-:Y:S01]  /*11cb0*/  @P0 SHF.R.S32.HI R152, RZ, 0x1, R152 ;  /* 0x00000001ff980819 */ /* 0x000fe20000011498 */
[----:B-1----:R-:W-:Y:S01]  /*11cc0*/  IMAD.WIDE R16, R4, 0x2, R10 ;  /* 0x0000000204107825 */ /* 0x002fe200078e020a */
[----:B------:R-:W-:-:S04]  /*11cd0*/  IADD3 R0, P1, R7, R0, RZ ;  /* 0x0000000007007210 */ /* 0x000fc80007f3e0ff */
[----:B------:R-:W-:Y:S01]  /*11ce0*/  LEA.HI.X.SX32 R2, R7, R2, 0x1, P1 ;  /* 0x0000000207027211 */ /* 0x000fe200008f0eff */
[----:B------:R-:W4:Y:S01]  /*11cf0*/  LDG.E.128 R16, [R16.64] ;  /* 0x0000000610107981 */ /* 0x000f22000c1e1d00 */
[----:B------:R-:W-:-:S04]  /*11d00*/  IADD3 R5, P1, R3, R0, RZ ;  /* 0x0000000003057210 */ /* 0x000fc80007f3e0ff */
[----:B------:R-:W-:Y:S02]  /*11d10*/  LEA.HI.X.SX32 R6, R3, R2, 0x1, P1 ;  /* 0x0000000203067211 */ /* 0x000fe400008f0eff */
[C---:B--2---:R-:W-:Y:S02]  /*11d20*/  LEA R22, P1, R5.reuse, c[0x0][0x2b0], 0x1 ;  /* 0x0000ac0005167a11 */ /* 0x044fe400078208ff */
[----:B------:R-:W-:Y:S02]  /*11d30*/  MOV R3, RZ ;  /* 0x000000ff00037202 */ /* 0x000fe40000000f00 */
[----:B------:R-:W-:Y:S02]  /*11d40*/  LEA.HI.X R23, R5, c[0x0][0x2b4], R6, 0x1, P1 ;  /* 0x0000ad0005177a11 */ /* 0x000fe400008f0c06 */
[----:B------:R-:W-:-:S03]  /*11d50*/  @P0 IADD3 R3, -R152, RZ, RZ ;  /* 0x000000ff98030210 */ /* 0x000fc60007ffe1ff */
[----:B------:R4:W2:Y:S01]  /*11d60*/  LDG.E.128 R4, [R22.64] ;  /* 0x0000000616047981 */ /* 0x0008a2000c1e1d00 */
[----:B------:R-:W-:-:S04]  /*11d70*/  IADD3 R0, P1, R3, R0, RZ ;  /* 0x0000000003007210 */ /* 0x000fc80007f3e0ff */
        /* <DEDUP_REMOVED lines=9> */
[----:B------:R-:W-:Y:S01]  /*11e10*/  HADD2.F32 R2, -RZ, R4.H0_H0 ;  /* 0x20000004ff027230 */ /* 0x000fe20000004100 */
[----:B------:R-:W-:Y:S01]  /*11e20*/  @!P0 FADD.FTZ R0, -R0, -RZ ;  /* 0x800000ff00008221 */ /* 0x000fe20000010100 */
[--C-:B------:R-:W-:Y:S01]  /*11e30*/  HADD2.F32 R3, -RZ, R6.reuse.H0_H0 ;  /* 0x20000006ff037230 */ /* 0x100fe20000004100 */
[----:B------:R-:W-:Y:S01]  /*11e40*/  @!P0 FADD.FTZ R5, -R5, -RZ ;  /* 0x800000ff05058221 */ /* 0x000fe20000010100 */
[----:B------:R-:W-:Y:S01]  /*11e50*/  HADD2.F32 R21, -RZ, R6.H1_H1 ;  /* 0x30000006ff157230 */ /* 0x000fe20000004100 */
[----:B------:R-:W-:Y:S01]  /*11e60*/  @!P0 FADD.FTZ R2, -R2, -RZ ;  /* 0x800000ff02028221 */ /* 0x000fe20000010100 */
[----:B------:R-:W-:-:S02]  /*11e70*/  HADD2.F32 R6, -RZ, R7.H0_H0 ;  /* 0x20000007ff067230 */ /* 0x000fc40000004100 */
[----:B------:R-:W-:Y:S02]  /*11e80*/  HADD2.F32 R4, -RZ, R4.H1_H1 ;  /* 0x30000004ff047230 */ /* 0x000fe40000004100 */
[----:B------:R-:W-:Y:S01]  /*11e90*/  HADD2.F32 R7, -RZ, R7.H1_H1 ;  /* 0x30000007ff077230 */ /* 0x000fe20000004100 */
[----:B------:R-:W-:Y:S01]  /*11ea0*/  FMUL.FTZ R23, R23, R0 ;  /* 0x0000000017177220 */ /* 0x000fe20000410000 */
[----:B------:R-:W-:Y:S01]  /*11eb0*/  HADD2.F32 R25, -RZ, R16.H1_H1 ;  /* 0x30000010ff197230 */ /* 0x000fe20000004100 */
[----:B------:R-:W-:Y:S01]  /*11ec0*/  FMUL.FTZ R22, R22, R5 ;  /* 0x0000000516167220 */ /* 0x000fe20000410000 */
[--C-:B------:R-:W-:Y:S01]  /*11ed0*/  HADD2.F32 R5, -RZ, R19.reuse.H0_H0 ;  /* 0x20000013ff057230 */ /* 0x100fe20000004100 */
[----:B------:R-:W-:Y:S01]  /*11ee0*/  FMUL.FTZ R17, R17, R2 ;  /* 0x0000000211117220 */ /* 0x000fe20000410000 */
[----:B------:R-:W-:Y:S01]  /*11ef0*/  HADD2.F32 R2, -RZ, R18.H0_H0 ;  /* 0x20000012ff027230 */ /* 0x000fe20000004100 */
[----:B------:R-:W-:Y:S01]  /*11f00*/  @!P0 FADD.FTZ R4, -R4, -RZ ;  /* 0x800000ff04048221 */ /* 0x000fe20000010100 */
[----:B------:R-:W-:Y:S01]  /*11f10*/  HADD2.F32 R0, -RZ, R19.H1_H1 ;  /* 0x30000013ff007230 */ /* 0x000fe20000004100 */
[----:B------:R-:W-:-:S02]  /*11f20*/  @!P0 FADD.FTZ R3, -R3, -RZ ;  /* 0x800000ff03038221 */ /* 0x000fc40000010100 */
[----:B------:R-:W-:Y:S02]  /*11f30*/  @!P0 FADD.FTZ R6, -R6, -RZ ;  /* 0x800000ff06068221 */ /* 0x000fe40000010100 */
[----:B------:R-:W-:Y:S01]  /*11f40*/  @!P0 FADD.FTZ R7, -R7, -RZ ;  /* 0x800000ff07078221 */ /* 0x000fe20000010100 */
[----:B------:R-:W-:Y:S01]  /*11f50*/  HADD2.F32 R18, -RZ, R18.H1_H1 ;  /* 0x30000012ff127230 */ /* 0x000fe20000004100 */
        /* <DEDUP_REMOVED lines=18> */
[--C-:B------:R-:W-:Y:S02]  /*12080*/  HADD2.F32 R19, -RZ, R11.reuse.H0_H0 ;  /* 0x2000000bff137230 */ /* 0x100fe40000004100 */
[----:B------:R-:W-:Y:S02]  /*12090*/  HADD2.F32 R16, -RZ, R11.H1_H1 ;  /* 0x3000000bff107230 */ /* 0x000fe40000004100 */
        /* <DEDUP_REMOVED lines=14> */
.L_x_2299:
[----:B------:R-:W-:Y:S05]  /*12180*/  BSYNC B0 ;  /* 0x0000000000007941 */ /* 0x000fea0003800000 */
.L_x_2298:
[----:B-----5:R4:W-:Y:S01]  /*12190*/  STS.128 [R200+0x5800], R12 ;  /* 0x0058000cc8007388 */ /* 0x0209e20000000c00 */
[----:B------:R-:W-:Y:S05]  /*121a0*/  BRA `(.L_x_2243) ;  /* 0x0000079000007947 */ /* 0x000fea0003800000 */
.L_x_2205:
        /* <DEDUP_REMOVED lines=27> */
.L_x_2301:
[----:B------:R-:W-:Y:S05]  /*12360*/  BSYNC B0 ;  /* 0x0000000000007941 */ /* 0x000fea0003800000 */
.L_x_2300:
[----:B------:R-:W-:Y:S01]  /*12370*/  IADD3 R20, R160, 0x10, RZ ;  /* 0x00000010a0147810 */ /* 0x000fe20007ffe0ff */
        /* <DEDUP_REMOVED lines=9> */
[----:B-1----:R-:W-:-:S04]  /*12410*/  @!P4 LEA R10, P5, R5, c[0x0][0x160], 0x1 ;  /* 0x00005800050aca11 */ /* 0x002fc800078a08ff */
        /* <DEDUP_REMOVED lines=18> */
.L_x_2303:
[----:B------:R-:W-:Y:S05]  /*12540*/  BSYNC B0 ;  /* 0x0000000000007941 */ /* 0x000fea0003800000 */
.L_x_2302:
        /* <DEDUP_REMOVED lines=8> */
[----:B--2---:R-:W-:-:S04]  /*125d0*/  @!P1 LEA R6, P2, R5, c[0x0][0x160], 0x1 ;  /* 0x0000580005069a11 */ /* 0x004fc800078408ff */
        /* <DEDUP_REMOVED lines=21> */
.L_x_2305:
[----:B------:R-:W-:Y:S05]  /*12730*/  BSYNC B0 ;  /* 0x0000000000007941 */ /* 0x000fea0003800000 */
.L_x_2304:
        /* <DEDUP_REMOVED lines=32> */
.L_x_2243:
[----:B------:R-:W-:Y:S05]  /*12940*/  BSYNC B3 ;  /* 0x0000000000037941 */ /* 0x000fea0003800000 */
.L_x_2204:
[----:B------:R-:W-:Y:S01]  /*12950*/  IADD3 R204, R134, -0x1, RZ ;  /* 0xffffffff86cc7810 */ /* 0x000fe20007ffe0ff */
[----:B------:R-:W-:Y:S01]  /*12960*/  BSSY B0, `(.L_x_2306) ;  /* 0x000001f000007945 */ /* 0x000fe20003800000 */
[----:B------:R-:W-:Y:S02]  /*12970*/  LEA R202, P0, R158, c[0x0][0x168], 0x1 ;  /* 0x00005a009eca7a11 */ /* 0x000fe400078008ff */
[----:B------:R-:W-:Y:S01]  /*12980*/  LOP3.LUT R201, R154, 0xffff, RZ, 0xc0, !PT ;  /* 0x0000ffff9ac97812 */ /* 0x000fe200078ec0ff */
[----:B-1----:R-:W-:Y:S01]  /*12990*/  IMAD.SHL.U32 R2, R204, 0x40, RZ ;  /* 0x00000040cc027824 */ /* 0x002fe200078e00ff */
[----:B------:R-:W-:Y:S02]  /*129a0*/  LEA.HI.X R203, R158, c[0x0][0x16c], R157, 0x1, P0 ;  /* 0x00005b009ecb7a11 */ /* 0x000fe400000f0c9d */
[----:B------:R-:W-:Y:S01]  /*129b0*/  LOP3.LUT R3, R201, 0xff, RZ, 0xc0, !PT ;  /* 0x000000ffc9037812 */ /* 0x000fe200078ec0ff */
[----:B--2---:R-:W-:-:S05]  /*129c0*/  IMAD.IADD R5, R67, 0x1, -R2 ;  /* 0x0000000143057824 */ /* 0x004fca00078e0a02 */
        /* <DEDUP_REMOVED lines=23> */
.L_x_2308:
[----:B------:R2:W-:Y:S02]  /*12b40*/  STS.128 [R200+0xa000], RZ ;  /* 0x00a000ffc8007388 */ /* 0x0005e40000000c00 */
.L_x_2307:
[----:B------:R-:W-:Y:S05]  /*12b50*/  BSYNC B0 ;  /* 0x0000000000007941 */ /* 0x000fea0003800000 */
.L_x_2306:
        /* <DEDUP_REMOVED lines=31> */
.L_x_2311:
[----:B------:R1:W-:Y:S02]  /*12d50*/  STS.128 [R200+0xa800], RZ ;  /* 0x00a800ffc8007388 */ /* 0x0003e40000000c00 */
.L_x_2310:
[----:B------:R-:W-:Y:S05]  /*12d60*/  BSYNC B0 ;  /* 0x0000000000007941 */ /* 0x000fea0003800000 */
.L_x_2309:
        /* <DEDUP_REMOVED lines=35> */
.L_x_2314:
[----:B------:R1:W-:Y:S02]  /*12fa0*/  STS.128 [R200+0xb000], RZ ;  /* 0x00b000ffc8007388 */ /* 0x0003e40000000c00 */
.L_x_2313:
[----:B------:R-:W-:Y:S05]  /*12fb0*/  BSYNC B0 ;  /* 0x0000000000007941 */ /* 0x000fea0003800000 */
.L_x_2312:
        /* <DEDUP_REMOVED lines=35> */
.L_x_2316:
[----:B------:R-:W-:Y:S05]  /*131f0*/  BSYNC B0 ;  /* 0x0000000000007941 */ /* 0x000fea0003800000 */
.L_x_2315:
[----:B------:R-:W0:Y:S01]  /*13200*/  LDGDEPBAR ;  /* 0x00000000000079af */ /* 0x000e220000000000 */
[----:B------:R-:W-:Y:S01]  /*13210*/  ISETP.GE.AND P1, PT, R160, R5, PT ;  /* 0x00000005a000720c */ /* 0x000fe20003f26270 */
[----:B------:R-:W-:Y:S01]  /*13220*/  IMAD.SHL.U32 R135, R135, 0x2, RZ ;  /* 0x0000000287877824 */ /* 0x000fe200078e00ff */
[----:B------:R-:W-:Y:S01]  /*13230*/  SHF.R.S32.HI R44, RZ, 0x1f, R155 ;  /* 0x0000001fff2c7819 */ /* 0x000fe2000001149b */
[----:B------:R-:W-:Y:S01]  /*13240*/  BSSY B0, `(.L_x_2317) ;  /* 0x0000022000007945 */ /* 0x000fe20003800000 */
[----:B------:R-:W-:-:S02]  /*13250*/  LEA R164, P0, R136, c[0x0][0x170], 0x1 ;  /* 0x00005c0088a47a11 */ /* 0x000fc400078008ff */
[----:B------:R-:W-:Y:S02]  /*13260*/  LEA.HI R44, R44, R155, RZ, 0x2 ;  /* 0x0000009b2c2c7211 */ /* 0x000fe400078f10ff */
[----:B------:R-:W-:Y:S02]  /*13270*/  LOP3.LUT R135, R135, 0x6, RZ, 0xc0, !PT ;  /* 0x0000000687877812 */ /* 0x000fe400078ec0ff */
[----:B------:R-:W-:Y:S02]  /*13280*/  LEA.HI.X R165, R136, c[0x0][0x174], R133, 0x1, P0 ;  /* 0x00005d0088a57a11 */ /* 0x000fe400000f0c85 */
[----:B------:R-:W-:Y:S01]  /*13290*/  SHF.R.S32.HI R44, RZ, 0x2, R44 ;  /* 0x00000002ff2c7819 */ /* 0x000fe2000001142c */
        /* <DEDUP_REMOVED lines=27> */
.L_x_2319:
[----:B------:R1:W-:Y:S02]  /*13450*/  STS.128 [R200+0x10000], RZ ;  /* 0x010000ffc8007388 */ /* 0x0003e40000000c00 */
.L_x_2318:
[----:B------:R-:W-:Y:S05]  /*13460*/  BSYNC B0 ;  /* 0x0000000000007941 */ /* 0x000fea0003800000 */
.L_x_2317:
        /* <DEDUP_REMOVED lines=8> */
[----:B------:R-:W-:-:S11]  /*134f0*/  ISETP.NE.U32.AND P2, PT, R0, 0x1, PT ;  /* 0x000000010000780c */ /* 0x000fd60003f45070 */
[CC--:B-1----:R-:W-:Y:S02]  /*13500*/  @P1 LEA R6, P0, R121.reuse, R164.reuse, 0x1 ;  /* 0x000000a479061211 */ /* 0x0c2fe400078008ff */
[C---:B------:R-:W-:Y:S02]  /*13510*/  @!P2 LEA R8, P4, R121.reuse, R164, 0x1 ;  /* 0x000000a47908a211 */ /* 0x040fe400078808ff */
[CCC-:B------:R-:W-:Y:S02]  /*13520*/  @P1 LEA.HI.X R7, R121.reuse, R165.reuse, R120.reuse, 0x1, P0 ;  /* 0x000000a579071211 */ /* 0x1c0fe400000f0c78 */
[----:B------:R-:W-:Y:S02]  /*13530*/  @!P2 LEA.HI.X R9, R121, R165, R120, 0x1, P4 ;  /* 0x000000a57909a211 */ /* 0x000fe400020f0c78 */
[----:B------:R-:W-:-:S03]  /*13540*/  LOP3.LUT P0, RZ, R3, 0x4, RZ, 0xc0, !PT ;  /* 0x0000000403ff7812 */ /* 0x000fc6000780c0ff */
        /* <DEDUP_REMOVED lines=11> */
[----:B-1----:R-:W-:-:S04]  /*13600*/  LEA R6, P0, R121, R164, 0x1 ;  /* 0x000000a479067211 */ /* 0x002fc800078008ff */
[----:B------:R-:W-:-:S05]  /*13610*/  LEA.HI.X R7, R121, R165, R120, 0x1, P0 ;  /* 0x000000a579077211 */ /* 0x000fca00000f0c78 */
[----:B------:R-:W-:Y:S01]  /*13620*/  @!PT LDS RZ, [RZ] ;  /* 0x00000000fffff984 */ /* 0x000fe20000000800 */
[----:B------:R-:W-:Y:S01]  /*13630*/  @!PT LDS RZ, [RZ] ;  /* 0x00000000fffff984 */ /* 0x000fe20000000800 */
[----:B------:R-:W-:Y:S01]  /*13640*/  @!PT LDS RZ, [RZ] ;  /* 0x00000000fffff984 */ /* 0x000fe20000000800 */
[----:B------:R1:W-:Y:S01]  /*13650*/  LDGSTS.E.BYPASS.LTC128B.128 [R200+0x10800], [R6.64+0x100] ;  /* 0x1080010006c87fae */ /* 0x0003e2000b901d46 */
[----:B------:R-:W-:Y:S05]  /*13660*/  BRA `(.L_x_2321) ;  /* 0x0000001000007947 */ /* 0x000fea0003800000 */
.L_x_2322:
[----:B------:R1:W-:Y:S02]  /*13670*/  STS.128 [R200+0x10800], RZ ;  /* 0x010800ffc8007388 */ /* 0x0003e40000000c00 */
.L_x_2321:
[----:B------:R-:W-:Y:S05]  /*13680*/  BSYNC B0 ;  /* 0x0000000000007941 */ /* 0x000fea0003800000 */
.L_x_2320:
        /* <DEDUP_REMOVED lines=8> */
[----:B------:R-:W-:-:S02]  /*13710*/  LOP3.LUT P1, RZ, R3, 0x2, RZ, 0xc0, !PT ;  /* 0x0000000203ff7812 */ /* 0x000fc4000782c0ff */
[----:B------:R-:W-:Y:S01]  /*13720*/  ISETP.NE.U32.AND P2, PT, R0, 0x1, PT ;  /* 0x000000010000780c */ /* 0x000fe20003f45070 */
[----:B------:R-:W-:Y:S02]  /*13730*/  IMAD.MOV.U32 R0, RZ, RZ, 0x5 ;  /* 0x00000005ff007424 */ /* 0x000fe400078e00ff */
[----:B------:R-:W-:-:S03]  /*13740*/  IMAD.SHL.U32 R4, R7, 0x20, RZ ;  /* 0x0000002007047824 */ /* 0x000fc600078e00ff */
[----:B------:R-:W-:-:S05]  /*13750*/  SHF.L.U64.HI R0, R7, R0, c[0x0][0x1a4] ;  /* 0x0000690007007619 */ /* 0x000fca0000010200 */
[CC--:B------:R-:W-:Y:S02]  /*13760*/  @P1 LEA R6, P0, R4.reuse, R164.reuse, 0x1 ;  /* 0x000000a404061211 */ /* 0x0c0fe400078008ff */
        /* <DEDUP_REMOVED lines=22> */
.L_x_2325:
[----:B------:R1:W-:Y:S02]  /*138d0*/  STS.128 [R200+0x11000], RZ ;  /* 0x011000ffc8007388 */ /* 0x0003e40000000c00 */
.L_x_2324:
[----:B------:R-:W-:Y:S05]  /*138e0*/  BSYNC B0 ;  /* 0x0000000000007941 */ /* 0x000fea0003800000 */
.L_x_2323:
[----:B------:R-:W-:Y:S01]  /*138f0*/  ISETP.GE.AND P0, PT, R26, R5, PT ;  /* 0x000000051a00720c */ /* 0x000fe20003f06270 */
[----:B------:R-:W-:-:S12]  /*13900*/  BSSY B0, `(.L_x_2326) ;  /* 0x0000029000007945 */ /* 0x000fd80003800000 */
[----:B------:R1:W-:Y:S04]  /*13910*/  @P0 STS.128 [R200+0xd800], RZ ;  /* 0x00d800ffc8000388 */ /* 0x0003e80000000c00 */
[----:B------:R1:W-:Y:S04]  /*13920*/  @P0 STS.128 [R200+0xf800], RZ ;  /* 0x00f800ffc8000388 */ /* 0x0003e80000000c00 */
[----:B------:R1:W-:Y:S01]  /*13930*/  @P0 STS.128 [R200+0x11800], RZ ;  /* 0x011800ffc8000388 */ /* 0x0003e20000000c00 */
[----:B------:R-:W-:Y:S05]  /*13940*/  @P0 BRA `(.L_x_2327) ;  /* 0x0000024000000947 */ /* 0x000fea0003800000 */
[C---:B------:R-:W-:Y:S02]  /*13950*/  LOP3.LUT R0, R3.reuse, 0x1, RZ, 0xc0, !PT ;  /* 0x0000000103007812 */ /* 0x040fe400078ec0ff */
[----:B------:R-:W-:-:S02]  /*13960*/  R2P PR, R3, 0x6 ;  /* 0x0000000603007804 */ /* 0x000fc40000000000 */
[----:B------:R-:W-:-:S11]  /*13970*/  ISETP.NE.U32.AND P0, PT, R0, 0x1, PT ;  /* 0x000000010000780c */ /* 0x000fd60003f05070 */
[----:B------:R-:W-:Y:S02]  /*13980*/  @P1 MOV R4, c[0x0][0x1a0] ;  /* 0x0000680000041a02 */ /* 0x000fe40000000f00 */
[----:B-1----:R-:W-:Y:S01]  /*13990*/  @!P0 MOV R6, c[0x0][0x1a4] ;  /* 0x0000690000068a02 */ /* 0x002fe20000000f00 */
[----:B------:R-:W-:Y:S01]  /*139a0*/  @!P0 IMAD.MOV.U32 R5, RZ, RZ, c[0x0][0x1a0] ;  /* 0x00006800ff058624 */ /* 0x000fe200078e00ff */
[----:B------:R-:W-:Y:S01]  /*139b0*/  @P1 MOV R0, c[0x0][0x1a4] ;  /* 0x0000690000001a02 */ /* 0x000fe20000000f00 */
[----:B------:R-:W-:-:S04]  /*139c0*/  @P1 IMAD.WIDE.U32 R8, R4, 0x60, R164 ;  /* 0x0000006004081825 */ /* 0x000fc800078e00a4 */
[----:B------:R-:W-:-:S04]  /*139d0*/  @!P0 IMAD.WIDE.U32 R10, R5, 0x60, R164 ;  /* 0x00000060050a8825 */ /* 0x000fc800078e00a4 */
[----:B------:R-:W-:Y:S02]  /*139e0*/  @!P0 IMAD R6, R6, 0x60, RZ ;  /* 0x0000006006068824 */ /* 0x000fe400078e02ff */
[----:B------:R-:W-:Y:S02]  /*139f0*/  @P1 IMAD R0, R0, 0x60, RZ ;  /* 0x0000006000001824 */ /* 0x000fe400078e02ff */
[----:B------:R-:W-:Y:S01]  /*13a00*/  @P1 IMAD.MOV.U32 R4, RZ, RZ, R8 ;  /* 0x000000ffff041224 */ /* 0x000fe200078e0008 */
[----:B------:R-:W-:Y:S01]  /*13a10*/  @!P0 IADD3 R11, R11, R6, RZ ;  /* 0x000000060b0b8210 */ /* 0x000fe20007ffe0ff */
[----:B------:R-:W-:-:S04]  /*13a20*/  @P1 IMAD.IADD R5, R9, 0x1, R0 ;  /* 0x0000000109051824 */ /* 0x000fc800078e0200 */
        /* <DEDUP_REMOVED lines=11> */
[----:B------:R-:W-:Y:S01]  /*13ae0*/  MOV R0, c[0x0][0x1a0] ;  /* 0x0000680000007a02 */ /* 0x000fe20000000f00 */
[----:B------:R-:W-:-:S02]  /*13af0*/  ULDC UR4, c[0x0][0x1a4] ;  /* 0x0000690000047ab9 */ /* 0x000fc40000000800 */
[----:B------:R-:W-:Y:S02]  /*13b00*/  UIMAD UR4, UR4, 0x60, URZ ;  /* 0x00000060040478a4 */ /* 0x000fe4000f8e023f */
[----:B-1----:R-:W-:-:S05]  /*13b10*/  IMAD.WIDE.U32 R4, R0, 0x60, R164 ;  /* 0x0000006000047825 */ /* 0x002fca00078e00a4 */
[----:B------:R-:W-:-:S05]  /*13b20*/  IADD3 R5, R5, UR4, RZ ;  /* 0x0000000405057c10 */ /* 0x000fca000fffe0ff */
[----:B------:R-:W-:Y:S01]  /*13b30*/  @!PT LDS RZ, [RZ] ;  /* 0x00000000fffff984 */ /* 0x000fe20000000800 */
[----:B------:R-:W-:Y:S01]  /*13b40*/  @!PT LDS RZ, [RZ] ;  /* 0x00000000fffff984 */ /* 0x000fe20000000800 */
[----:B------:R-:W-:Y:S01]  /*13b50*/  @!PT LDS RZ, [RZ] ;  /* 0x00000000fffff984 */ /* 0x000fe20000000800 */
[----:B------:R1:W-:Y:S01]  /*13b60*/  LDGSTS.E.BYPASS.LTC128B.128 [R200+0x11800], [R4.64+0x100] ;  /* 0x1180010004c87fae */ /* 0x0003e2000b901d46 */
[----:B------:R-:W-:Y:S05]  /*13b70*/  BRA `(.L_x_2327) ;  /* 0x0000001000007947 */ /* 0x000fea0003800000 */
.L_x_2328:
[----:B------:R1:W-:Y:S02]  /*13b80*/  STS.128 [R200+0x11800], RZ ;  /* 0x011800ffc8007388 */ /* 0x0003e40000000c00 */
.L_x_2327:
[----:B------:R-:W-:Y:S05]  /*13b90*/  BSYNC B0 ;  /* 0x0000000000007941 */ /* 0x000fea0003800000 */
.L_x_2326:
[C---:B------:R-:W-:Y:S01]  /*13ba0*/  IMAD.SHL.U32 R0, R62.reuse, 0x40, RZ ;  /* 0x000000403e007824 */ /* 0x040fe200078e00ff */
[----:B------:R-:W-:Y:S01]  /*13bb0*/  R2P PR, R62, 0x6 ;  /* 0x000000063e007804 */ /* 0x000fe20000000000 */
[----:B------:R-:W-:Y:S01]  /*13bc0*/  IMAD.SHL.U32 R160, R160, 0x8, RZ ;  /* 0x00000008a0a07824 */ /* 0x000fe200078e00ff */
[----:B------:R-:W0:Y:S01]  /*13bd0*/  LDGDEPBAR ;  /* 0x00000000000079af */ /* 0x000e220000000000 */
[C---:B------:R-:W-:Y:S01]  /*13be0*/  IMAD R194, R63.reuse, 0x400, R46 ;  /* 0x000004003fc27824 */ /* 0x040fe200078e022e */
[----:B-1----:R-:W-:Y:S01]  /*13bf0*/  LOP3.LUT R5, R0, 0x1c0, RZ, 0xc0, !PT ;  /* 0x000001c000057812 */ /* 0x002fe200078ec0ff */
[----:B------:R-:W-:Y:S01]  /*13c00*/  IMAD R63, R63, 0x10, R65 ;  /* 0x000000103f3f7824 */ /* 0x000fe200078e0241 */
[----:B------:R-:W-:Y:S01]  /*13c10*/  ISETP.GT.AND P5, PT, R204, R195, PT ;  /* 0x000000c3cc00720c */ /* 0x000fe20003fa4270 */
[----:B------:R-:W-:Y:S01]  /*13c20*/  IMAD.SHL.U32 R194, R194, 0x2, RZ ;  /* 0x00000002c2c27824 */ /* 0x000fe200078e00ff */
[----:B------:R-:W-:Y:S01]  /*13c30*/  LOP3.LUT R160, R5, 0x8, R160, 0xf8, !PT ;  /* 0x0000000805a07812 */ /* 0x000fe200078ef8a0 */
[----:B------:R-:W-:Y:S01]  /*13c40*/  IMAD.IADD R44, R44, 0x1, R63 ;  /* 0x000000012c2c7824 */ /* 0x000fe200078e023f */
        /* <DEDUP_REMOVED lines=8> */
[----:B------:R-:W-:Y:S03]  /*13cd0*/  LDSM.16.M88.4 R80, [R189+0x2000] ;  /* 0x00200000bd50783b */ /* 0x000fe60000000200 */
[----:B------:R-:W-:-:S05]  /*13ce0*/  IMAD.SHL.U32 R193, R193, 0x2, RZ ;  /* 0x00000002c1c17824 */ /* 0x000fca00078e00ff */
[----:B----4-:R-:W1:Y:S01]  /*13cf0*/  LDSM.16.M88.4 R28, [R193+0x6000] ;  /* 0x00600000c11c783b */ /* 0x010e620000000200 */
[C---:B------:R-:W-:Y:S02]  /*13d00*/  IADD3 R0, R193.reuse, 0x6000, RZ ;  /* 0x00006000c1007810 */ /* 0x040fe40007ffe0ff */
[----:B------:R-:W-:Y:S01]  /*13d10*/  IADD3 R191, R193, 0x6020, RZ ;  /* 0x00006020c1bf7810 */ /* 0x000fe20007ffe0ff */
[----:B------:R-:W4:Y:S01]  /*13d20*/  LDSM.16.M88.4 R20, [R193+0x6800] ;  /* 0x00680000c114783b */ /* 0x000f220000000200 */
[----:B------:R-:W-:Y:S01]  /*13d30*/  @P1 IADD3 R191, R0, -0x20, RZ ;  /* 0xffffffe000bf1810 */ /* 0x000fe20007ffe0ff */
[----:B------:R-:W-:Y:S02]  /*13d40*/  IMAD.MOV.U32 R0, RZ, RZ, 0x40 ;  /* 0x00000040ff007424 */ /* 0x000fe400078e00ff */
[----:B------:R-:W5:Y:S01]  /*13d50*/  LDSM.16.M88.4 R12, [R193+0x7000] ;  /* 0x00700000c10c783b */ /* 0x000f620000000200 */
[C---:B------:R-:W-:Y:S02]  /*13d60*/  IADD3 R183, R191.reuse, 0x800, RZ ;  /* 0x00000800bfb77810 */ /* 0x040fe40007ffe0ff */
[----:B------:R-:W-:Y:S01]  /*13d70*/  SEL R0, R0, 0xffffffc0, !P2 ;  /* 0xffffffc000007807 */ /* 0x000fe20005000000 */
[----:B------:R-:W2:Y:S01]  /*13d80*/  LDSM.16.M88.4 R4, [R193+0x7800] ;  /* 0x00780000c104783b */ /* 0x000ea20000000200 */
[----:B------:R-:W-:-:S02]  /*13d90*/  IADD3 R182, R191, 0x1000, RZ ;  /* 0x00001000bfb67810 */ /* 0x000fc40007ffe0ff */
[----:B------:R-:W-:Y:S01]  /*13da0*/  IADD3 R181, R191, 0x1800, RZ ;  /* 0x00001800bfb57810 */ /* 0x000fe20007ffe0ff */
[----:B------:R-:W3:Y:S01]  /*13db0*/  LDSM.16.M88.4 R56, [R191] ;  /* 0x00000000bf38783b */ /* 0x000ee20000000200 */
[----:B------:R-:W-:Y:S01]  /*13dc0*/  IMAD.IADD R187, R193, 0x1, R0 ;  /* 0x00000001c1bb7824 */ /* 0x000fe200078e0200 */
[C---:B------:R-:W-:Y:S01]  /*13dd0*/  IADD3 R179, R191.reuse, 0x2000, RZ ;  /* 0x00002000bfb37810 */ /* 0x040fe20007ffe0ff */
[----:B------:R-:W-:Y:S01]  /*13de0*/  IMAD.IADD R180, R0, 0x1, R191 ;  /* 0x0000000100b47824 */ /* 0x000fe200078e02bf */
[----:B------:R-:W2:Y:S01]  /*13df0*/  LDSM.16.M88.4 R40, [R191+0x800] ;  /* 0x00080000bf28783b */ /* 0x000ea20000000200 */
[----:B------:R-:W-:Y:S02]  /*13e00*/  IADD3 R0, R44, 0x8, RZ ;  /* 0x000000082c007810 */ /* 0x000fe40007ffe0ff */
[C---:B------:R-:W-:Y:S01]  /*13e10*/  IADD3 R178, R191.reuse, 0x2800, RZ ;  /* 0x00002800bfb27810 */ /* 0x040fe20007ffe0ff */
[----:B------:R-:W2:Y:S01]  /*13e20*/  LDSM.16.M88.4 R76, [R191+0x1000] ;  /* 0x00100000bf4c783b */ /* 0x000ea20000000200 */
[----:B------:R-:W-:-:S02]  /*13e30*/  IADD3 R177, R191, 0x3000, RZ ;  /* 0x00003000bfb17810 */ /* 0x000fc40007ffe0ff */
[C---:B------:R-:W-:Y:S01]  /*13e40*/  IADD3 R176, R191.reuse, 0x3800, RZ ;  /* 0x00003800bfb07810 */ /* 0x040fe20007ffe0ff */
[----:B---3--:R-:W3:Y:S01]  /*13e50*/  LDSM.16.M88.4 R52, [R191+0x1800] ;  /* 0x00180000bf34783b */ /* 0x008ee20000000200 */
[C---:B------:R-:W-:Y:S02]  /*13e60*/  IADD3 R175, R191.reuse, 0x4000, RZ ;  /* 0x00004000bfaf7810 */ /* 0x040fe40007ffe0ff */
[C---:B------:R-:W-:Y:S01]  /*13e70*/  IADD3 R174, R191.reuse, 0x4800, RZ ;  /* 0x00004800bfae7810 */ /* 0x040fe20007ffe0ff */
[----:B------:R-:W-:Y:S01]  /*13e80*/  LDSM.16.M88.4 R8, [R187+0x6000] ;  /* 0x00600000bb08783b */ /* 0x000fe20000000200 */
[C---:B------:R-:W-:Y:S02]  /*13e90*/  IADD3 R173, R191.reuse, 0x5000, RZ ;  /* 0x00005000bfad7810 */ /* 0x040fe40007ffe0ff */
[----:B------:R-:W-:Y:S01]  /*13ea0*/  IADD3 R172, R191, 0x5800, RZ ;  /* 0x00005800bfac7810 */ /* 0x000fe20007ffe0ff */
[----:B------:R-:W-:Y:S01]  /*13eb0*/  LDSM.16.M88.4 R36, [R187+0x6800] ;  /* 0x00680000bb24783b */ /* 0x000fe20000000200 */
[C---:B-1----:R-:W-:Y:S03]  /*13ec0*/  HMMA.16816.F32 R32, R68.reuse, R28, RZ ;  /* 0x0000001c4420723c */ /* 0x042fe600000018ff */
[----:B------:R-:W-:Y:S05]  /*13ed0*/  LDSM.16.M88.4 R84, [R191+0x3000] ;  /* 0x00300000bf54783b */ /* 0x000fea0000000200 */
[C---:B------:R-:W-:Y:S08]  /*13ee0*/  HMMA.16816.F32 R28, R68.reuse, R30, RZ ;  /* 0x0000001e441c723c */ /* 0x040ff000000018ff */
[C---:B----4-:R-:W-:Y:S08]  /*13ef0*/  HMMA.16816.F32 R24, R68.reuse, R20, RZ ;  /* 0x000000144418723c */ /* 0x050ff000000018ff */
[C---:B-----5:R-:W-:Y:S08]  /*13f00*/  HMMA.16816.F32 R16, R68.reuse, R12, RZ ;  /* 0x0000000c4410723c */ /* 0x060ff000000018ff */
[C---:B------:R-:W-:Y:S08]  /*13f10*/  HMMA.16816.F32 R20, R68.reuse, R22, RZ ;  /* 0x000000164414723c */ /* 0x040ff000000018ff */
[C---:B------:R-:W-:Y:S08]  /*13f20*/  HMMA.16816.F32 R12, R68.reuse, R14, RZ ;  /* 0x0000000e440c723c */ /* 0x040ff000000018ff */
[C---:B--2---:R-:W-:Y:S08]  /*13f30*/  HMMA.16816.F32 R72, R68.reuse, R4, RZ ;  /* 0x000000044448723c */ /* 0x044ff000000018ff */
[----:B------:R-:W-:Y:S01]  /*13f40*/  HMMA.16816.F32 R68, R68, R6, RZ ;  /* 0x000000064444723c */ /* 0x000fe200000018ff */
[----:B------:R-:W1:Y:S07]  /*13f50*/  LDSM.16.M88.4 R4, [R190] ;  /* 0x00000000be04783b */ /* 0x000e6e0000000200 */
[C---:B------:R-:W-:Y:S08]  /*13f60*/  HMMA.16816.F32 R32, R48.reuse, R56, R32 ;  /* 0x000000383020723c */ /* 0x040ff00000001820 */
[C---:B------:R-:W-:Y:S01]  /*13f70*/  HMMA.16816.F32 R28, R48.reuse, R58, R28 ;  /* 0x0000003a301c723c */ /* 0x040fe2000000181c */
[----:B------:R-:W2:Y:S07]  /*13f80*/  LDSM.16.M88.4 R56, [R187+0x7000] ;  /* 0x00700000bb38783b */ /* 0x000eae0000000200 */
[C---:B------:R-:W-:Y:S08]  /*13f90*/  HMMA.16816.F32 R24, R48.reuse, R40, R24 ;  /* 0x000000283018723c */ /* 0x040ff00000001818 */
[C---:B------:R-:W-:Y:S01]  /*13fa0*/  HMMA.16816.F32 R20, R48.reuse, R42, R20 ;  /* 0x0000002a3014723c */ /* 0x040fe20000001814 */
[----:B------:R-:W4:Y:S07]  /*13fb0*/  LDSM.16.M88.4 R40, [R187+0x7800] ;  /* 0x00780000bb28783b */ /* 0x000f2e0000000200 */
[C---:B------:R-:W-:Y:S08]  /*13fc0*/  HMMA.16816.F32 R16, R48.reuse, R76, R16 ;  /* 0x0000004c3010723c */ /* 0x040ff00000001810 */
[C---:B------:R-:W-:Y:S01]  /*13fd0*/  HMMA.16816.F32 R12, R48.reuse, R78, R12 ;  /* 0x0000004e300c723c */ /* 0x040fe2000000180c */
[----:B------:R-:W-:Y:S07]  /*13fe0*/  LDSM.16.M88.4 R76, [R191+0x3800] ;  /* 0x00380000bf4c783b */ /* 0x000fee0000000200 */
[C---:B---3--:R-:W-:Y:S08]  /*13ff0*/  HMMA.16816.F32 R72, R48.reuse, R52, R72 ;  /* 0x000000343048723c */ /* 0x048ff00000001848 */
[----:B------:R-:W-:Y:S01]  /*14000*/  HMMA.16816.F32 R68, R48, R54, R68 ;  /* 0x000000363044723c */ /* 0x000fe20000001844 */
[----:B------:R-:W-:Y:S04]  /*14010*/  LDSM.16.M88.4 R52, [R189] ;  /* 0x00000000bd34783b */ /* 0x000fe80000000200 */
[----:B------:R-:W-:Y:S03]  /*14020*/  LDSM.16.M88.4 R48, [R180+0x800] ;  /* 0x00080000b430783b */ /* 0x000fe60000000200 */
[C---:B-1----:R-:W-:Y:S08]  /*14030*/  HMMA.16816.F32 R32, R4.reuse, R8, R32 ;  /* 0x000000080420723c */ /* 0x042ff00000001820 */
[C---:B------:R-:W-:Y:S01]  /*14040*/  HMMA.16816.F32 R28, R4.reuse, R10, R28 ;  /* 0x0000000a041c723c */ /* 0x040fe2000000181c */
[----:B------:R-:W1:Y:S07]  /*14050*/  LDSM.16.M88.4 R8, [R180] ;  /* 0x00000000b408783b */ /* 0x000e6e0000000200 */
[C---:B------:R-:W-:Y:S08]  /*14060*/  HMMA.16816.F32 R24, R4.reuse, R36, R24 ;  /* 0x000000240418723c */ /* 0x040ff00000001818 */
[C---:B------:R-:W-:Y:S01]  /*14070*/  HMMA.16816.F32 R20, R4.reuse, R38, R20 ;  /* 0x000000260414723c */ /* 0x040fe20000001814 */
[----:B------:R-:W3:Y:S07]  /*14080*/  LDSM.16.M88.4 R36, [R180+0x1000] ;  /* 0x00100000b424783b */ /* 0x000eee0000000200 */
[C---:B--2---:R-:W-:Y:S08]  /*14090*/  HMMA.16816.F32 R16, R4.reuse, R56, R16 ;  /* 0x000000380410723c */ /* 0x044ff00000001810 */
[C---:B------:R-:W-:Y:S01]  /*140a0*/  HMMA.16816.F32 R12, R4.reuse, R58, R12 ;  /* 0x0000003a040c723c */ /* 0x040fe2000000180c */
[----:B------:R-:W2:Y:S07]  /*140b0*/  LDSM.16.M88.4 R56, [R180+0x1800] ;  /* 0x00180000b438783b */ /* 0x000eae0000000200 */
[C---:B----4-:R-:W-:Y:S08]  /*140c0*/  HMMA.16816.F32 R72, R4.reuse, R40, R72 ;  /* 0x000000280448723c */ /* 0x050ff00000001848 */
[----:B------:R-:W-:Y:S01]  /*140d0*/  HMMA.16816.F32 R68, R4, R42, R68 ;  /* 0x0000002a0444723c */ /* 0x000fe20000001844 */
[----:B------:R-:W-:Y:S04]  /*140e0*/  LDSM.16.M88.4 R4, [R194+0x2000] ;  /* 0x00200000c204783b */ /* 0x000fe80000000200 */
[----:B------:R-:W4:Y:S03]  /*140f0*/  LDSM.16.M88.4 R40, [R193+0x8000] ;  /* 0x00800000c128783b */ /* 0x000f260000000200 */
[C---:B-1----:R-:W-:Y:S08]  /*14100*/  HMMA.16816.F32 R32, R52.reuse, R8, R32 ;  /* 0x000000083420723c */ /* 0x042ff00000001820 */
[C---:B------:R-:W-:Y:S01]  /*14110*/  HMMA.16816.F32 R28, R52.reuse, R10, R28 ;  /* 0x0000000a341c723c */ /* 0x040fe2000000181c */
[----:B------:R-:W1:Y:S07]  /*14120*/  LDSM.16.M88.4 R8, [R193+0x8800] ;  /* 0x00880000c108783b */ /* 0x000e6e0000000200 */
[C---:B------:R-:W-:Y:S08]  /*14130*/  HMMA.16816.F32 R24, R52.reuse, R48, R24 ;  /* 0x000000303418723c */ /* 0x040ff00000001818 */
[C---:B------:R-:W-:Y:S01]  /*14140*/  HMMA.16816.F32 R20, R52.reuse, R50, R20 ;  /* 0x000000323414723c */ /* 0x040fe20000001814 */
[----:B------:R-:W5:Y:S07]  /*14150*/  LDSM.16.M88.4 R48, [R193+0x9000] ;  /* 0x00900000c130783b */ /* 0x000f6e0000000200 */
[C---:B---3--:R-:W-:Y:S08]  /*14160*/  HMMA.16816.F32 R16, R52.reuse, R36, R16 ;  /* 0x000000243410723c */ /* 0x048ff00000001810 */
[C---:B------:R-:W-:Y:S01]  /*14170*/  HMMA.16816.F32 R12, R52.reuse, R38, R12 ;  /* 0x00000026340c723c */ /* 0x040fe2000000180c */
[----:B------:R-:W3:Y:S07]  /*14180*/  LDSM.16.M88.4 R36, [R193+0x9800] ;  /* 0x00980000c124783b */ /* 0x000eee0000000200 */
[C---:B--2---:R-:W-:Y:S08]  /*14190*/  HMMA.16816.F32 R72, R52.reuse, R56, R72 ;  /* 0x000000383448723c */ /* 0x044ff00000001848 */
[----:B------:R-:W-:Y:S01]  /*141a0*/  HMMA.16816.F32 R68, R52, R58, R68 ;  /* 0x0000003a3444723c */ /* 0x000fe20000001844 */
[----:B------:R-:W-:Y:S04]  /*141b0*/  LDSM.16.M88.4 R56, [R192+0x2000] ;  /* 0x00200000c038783b */ /* 0x000fe80000000200 */
[----:B------:R-:W-:Y:S03]  /*141c0*/  LDSM.16.M88.4 R52, [R187+0x8800] ;  /* 0x00880000bb34783b */ /* 0x000fe60000000200 */
[C---:B----4-:R-:W-:Y:S08]  /*141d0*/  HMMA.16816.F32 R32, R4.reuse, R40, R32 ;  /* 0x000000280420723c */ /* 0x050ff00000001820 */
[C---:B------:R-:W-:Y:S01]  /*141e0*/  HMMA.16816.F32 R28, R4.reuse, R42, R28 ;  /* 0x0000002a041c723c */ /* 0x040fe2000000181c */
[----:B------:R-:W2:Y:S07]  /*141f0*/  LDSM.16.M88.4 R40, [R191+0x2000] ;  /* 0x00200000bf28783b */ /* 0x000eae0000000200 */
[C---:B-1----:R-:W-:Y:S08]  /*14200*/  HMMA.16816.F32 R24, R4.reuse, R8, R24 ;  /* 0x000000080418723c */ /* 0x042ff00000001818 */
[C---:B------:R-:W-:Y:S01]  /*14210*/  HMMA.16816.F32 R20, R4.reuse, R10, R20 ;  /* 0x0000000a0414723c */ /* 0x040fe20000001814 */
[----:B------:R-:W1:Y:S07]  /*14220*/  LDSM.16.M88.4 R8, [R191+0x2800] ;  /* 0x00280000bf08783b */ /* 0x000e6e0000000200 */
[C---:B-----5:R-:W-:Y:S08]  /*14230*/  HMMA.16816.F32 R16, R4.reuse, R48, R16 ;  /* 0x000000300410723c */ /* 0x060ff00000001810 */
[C---:B------:R-:W-:Y:S01]  /*14240*/  HMMA.16816.F32 R12, R4.reuse, R50, R12 ;  /* 0x00000032040c723c */ /* 0x040fe2000000180c */
[----:B------:R-:W-:Y:S07]  /*14250*/  LDSM.16.M88.4 R48, [R187+0x9000] ;  /* 0x00900000bb30783b */ /* 0x000fee0000000200 */
[C---:B---3--:R-:W-:Y:S08]  /*14260*/  HMMA.16816.F32 R72, R4.reuse, R36, R72 ;  /* 0x000000240448723c */ /* 0x048ff00000001848 */
[----:B------:R-:W-:Y:S01]  /*14270*/  HMMA.16816.F32 R68, R4, R38, R68 ;  /* 0x000000260444723c */ /* 0x000fe20000001844 */
[----:B------:R-:W-:Y:S04]  /*14280*/  LDSM.16.M88.4 R36, [R190+0x2000] ;  /* 0x00200000be24783b */ /* 0x000fe80000000200 */
[----:B------:R-:W3:Y:S03]  /*14290*/  LDSM.16.M88.4 R4, [R187+0x8000] ;  /* 0x00800000bb04783b */ /* 0x000ee60000000200 */
[C---:B--2---:R-:W-:Y:S08]  /*142a0*/  HMMA.16816.F32 R32, R56.reuse, R40, R32 ;  /* 0x000000283820723c */ /* 0x044ff00000001820 */
[C---:B------:R-:W-:Y:S01]  /*142b0*/  HMMA.16816.F32 R28, R56.reuse, R42, R28 ;  /* 0x0000002a381c723c */ /* 0x040fe2000000181c */
[----:B------:R-:W2:Y:S07]  /*142c0*/  LDSM.16.M88.4 R40, [R187+0x9800] ;  /* 0x00980000bb28783b */ /* 0x000eae0000000200 */
[C---:B-1----:R-:W-:Y:S08]  /*142d0*/  HMMA.16816.F32 R24, R56.reuse, R8, R24 ;  /* 0x000000083818723c */ /* 0x042ff00000001818 */
[C---:B------:R-:W-:Y:S01]  /*142e0*/  HMMA.16816.F32 R20, R56.reuse, R10, R20 ;  /* 0x0000000a3814723c */ /* 0x040fe20000001814 */
[----:B------:R-:W1:Y:S07]  /*142f0*/  LDSM.16.M88.4 R8, [R180+0x2000] ;  /* 0x00200000b408783b */ /* 0x000e6e0000000200 */
[C---:B------:R-:W-:Y:S08]  /*14300*/  HMMA.16816.F32 R16, R56.reuse, R84, R16 ;  /* 0x000000543810723c */ /* 0x040ff00000001810 */
[----:B------:R-:W-:Y:S01]  /*14310*/  HMMA.16816.F32 R12, R56, R86, R12 ;  /* 0x00000056380c723c */ /* 0x000fe2000000180c */
[----:B------:R-:W-:Y:S07]  /*14320*/  LDSM.16.M88.4 R84, [R180+0x3000] ;  /* 0x00300000b454783b */ /* 0x000fee0000000200 */
[C---:B---3--:R-:W-:Y:S08]  /*14330*/  HMMA.16816.F32 R32, R36.reuse, R4, R32 ;  /* 0x000000042420723c */ /* 0x048ff00000001820 */
[----:B------:R-:W-:Y:S01]  /*14340*/  HMMA.16816.F32 R28, R36, R6, R28 ;  /* 0x00000006241c723c */ /* 0x000fe2000000181c */
[----:B------:R-:W3:Y:S07]  /*14350*/  LDSM.16.M88.4 R4, [R180+0x2800] ;  /* 0x00280000b404783b */ /* 0x000eee0000000200 */
[C---:B------:R-:W-:Y:S08]  /*14360*/  HMMA.16816.F32 R72, R56.reuse, R76, R72 ;  /* 0x0000004c3848723c */ /* 0x040ff00000001848 */
[----:B------:R-:W-:Y:S01]  /*14370*/  HMMA.16816.F32 R68, R56, R78, R68 ;  /* 0x0000004e3844723c */ /* 0x000fe20000001844 */
[----:B------:R-:W4:Y:S04]  /*14380*/  LDSM.16.M88.4 R76, [R180+0x3800] ;  /* 0x00380000b44c783b */ /* 0x000f280000000200 */
[----:B------:R-:W-:Y:S03]  /*14390*/  LDSM.16.M88.4 R56, [R194+0x4000] ;  /* 0x00400000c238783b */ /* 0x000fe60000000200 */
[C---:B------:R-:W-:Y:S08]  /*143a0*/  HMMA.16816.F32 R24, R36.reuse, R52, R24 ;  /* 0x000000342418723c */ /* 0x040ff00000001818 */
[C---:B------:R-:W-:Y:S01]  /*143b0*/  HMMA.16816.F32 R20, R36.reuse, R54, R20 ;  /* 0x000000362414723c */ /* 0x040fe20000001814 */
[----:B------:R-:W5:Y:S07]  /*143c0*/  LDSM.16.M88.4 R52, [R193+0xa000] ;  /* 0x00a00000c134783b */ /* 0x000f6e0000000200 */
[C---:B------:R-:W-:Y:S08]  /*143d0*/  HMMA.16816.F32 R16, R36.reuse, R48, R16 ;  /* 0x000000302410723c */ /* 0x040ff00000001810 */
[C---:B------:R-:W-:Y:S01]  /*143e0*/  HMMA.16816.F32 R12, R36.reuse, R50, R12 ;  /* 0x00000032240c723c */ /* 0x040fe2000000180c */
[----:B------:R-:W4:Y:S07]  /*143f0*/  LDSM.16.M88.4 R48, [R193+0xa800] ;  /* 0x00a80000c130783b */ /* 0x000f2e0000000200 */
[C---:B--2---:R-:W-:Y:S08]  /*14400*/  HMMA.16816.F32 R72, R36.reuse, R40, R72 ;  /* 0x000000282448723c */ /* 0x044ff00000001848 */
[----:B------:R-:W-:Y:S01]  /*14410*/  HMMA.16816.F32 R68, R36, R42, R68 ;  /* 0x0000002a2444723c */ /* 0x000fe20000001844 */
[----:B------:R-:W2:Y:S04]  /*14420*/  LDSM.16.M88.4 R40, [R193+0xb000] ;  /* 0x00b00000c128783b */ /* 0x000ea80000000200 */
[----:B------:R-:W-:Y:S03]  /*14430*/  LDSM.16.M88.4 R36, [R193+0xb800] ;  /* 0x00b80000c124783b */ /* 0x000fe60000000200 */
[C---:B-1----:R-:W-:Y:S08]  /*14440*/  HMMA.16816.F32 R32, R80.reuse, R8, R32 ;  /* 0x000000085020723c */ /* 0x042ff00000001820 */
[C---:B------:R-:W-:Y:S01]  /*14450*/  HMMA.16816.F32 R28, R80.reuse, R10, R28 ;  /* 0x0000000a501c723c */ /* 0x040fe2000000181c */
[----:B------:R-:W-:Y:S07]  /*14460*/  LDSM.16.M88.4 R8, [R192+0x4000] ;  /* 0x00400000c008783b */ /* 0x000fee0000000200 */
[C---:B---3--:R-:W-:Y:S08]  /*14470*/  HMMA.16816.F32 R24, R80.reuse, R4, R24 ;  /* 0x000000045018723c */ /* 0x048ff00000001818 */
[C---:B------:R-:W-:Y:S01]  /*14480*/  HMMA.16816.F32 R20, R80.reuse, R6, R20 ;  /* 0x000000065014723c */ /* 0x040fe20000001814 */
[----:B------:R-:W1:Y:S07]  /*14490*/  LDSM.16.M88.4 R4, [R191+0x4000] ;  /* 0x00400000bf04783b */ /* 0x000e6e0000000200 */
[C---:B------:R-:W-:Y:S08]  /*144a0*/  HMMA.16816.F32 R16, R80.reuse, R84, R16 ;  /* 0x000000545010723c */ /* 0x040ff00000001810 */
[C---:B------:R-:W-:Y:S08]  /*144b0*/  HMMA.16816.F32 R12, R80.reuse, R86, R12 ;  /* 0x00000056500c723c */ /* 0x040ff0000000180c */
[C---:B----4-:R-:W-:Y:S08]  /*144c0*/  HMMA.16816.F32 R72, R80.reuse, R76, R72 ;  /* 0x0000004c5048723c */ /* 0x050ff00000001848 */
[----:B------:R-:W-:Y:S01]  /*144d0*/  HMMA.16816.F32 R76, R80, R78, R68 ;  /* 0x0000004e504c723c */ /* 0x000fe20000001844 */
[----:B------:R-:W3:Y:S04]  /*144e0*/  LDSM.16.M88.4 R68, [R191+0x4800] ;  /* 0x00480000bf44783b */ /* 0x000ee80000000200 */
[----:B------:R-:W-:Y:S03]  /*144f0*/  LDSM.16.M88.4 R80, [R180+0x5000] ;  /* 0x00500000b450783b */ /* 0x000fe60000000200 */
[C---:B-----5:R-:W-:Y:S08]  /*14500*/  HMMA.16816.F32 R32, R56.reuse, R52, R32 ;  /* 0x000000343820723c */ /* 0x060ff00000001820 */
[C---:B------:R-:W-:Y:S01]  /*14510*/  HMMA.16816.F32 R28, R56.reuse, R54, R28 ;  /* 0x00000036381c723c */ /* 0x040fe2000000181c */
[----:B------:R-:W-:Y:S07]  /*14520*/  LDSM.16.M88.4 R52, [R191+0x5800] ;  /* 0x00580000bf34783b */ /* 0x000fee0000000200 */
[C---:B------:R-:W-:Y:S08]  /*14530*/  HMMA.16816.F32 R24, R56.reuse, R48, R24 ;  /* 0x000000303818723c */ /* 0x040ff00000001818 */
[C---:B------:R-:W-:Y:S01]  /*14540*/  HMMA.16816.F32 R20, R56.reuse, R50, R20 ;  /* 0x000000323814723c */ /* 0x040fe20000001814 */
[----:B------:R-:W4:Y:S07]  /*14550*/  LDSM.16.M88.4 R48, [R191+0x5000] ;  /* 0x00500000bf30783b */ /* 0x000f2e0000000200 */
[C---:B--2---:R-:W-:Y:S08]  /*14560*/  HMMA.16816.F32 R16, R56.reuse, R40, R16 ;  /* 0x000000283810723c */ /* 0x044ff00000001810 */
[----:B------:R-:W-:Y:S01]  /*14570*/  HMMA.16816.F32 R12, R56, R42, R12 ;  /* 0x0000002a380c723c */ /* 0x000fe2000000180c */
[----:B------:R-:W-:Y:S07]  /*14580*/  LDSM.16.M88.4 R40, [R190+0x4000] ;  /* 0x00400000be28783b */ /* 0x000fee0000000200 */
[C---:B-1----:R-:W-:Y:S08]  /*14590*/  HMMA.16816.F32 R32, R8.reuse, R4, R32 ;  /* 0x000000040820723c */ /* 0x042ff00000001820 */
[----:B------:R-:W-:Y:S01]  /*145a0*/  HMMA.16816.F32 R28, R8, R6, R28 ;  /* 0x00000006081c723c */ /* 0x000fe2000000181c */
[----:B------:R-:W1:Y:S07]  /*145b0*/  LDSM.16.M88.4 R4, [R187+0xa800] ;  /* 0x00a80000bb04783b */ /* 0x000e6e0000000200 */
[----:B------:R-:W-:Y:S08]  /*145c0*/  HMMA.16816.F32 R72, R56, R36, R72 ;  /* 0x000000243848723c */ /* 0x000ff00000001848 */
[C---:B---3--:R-:W-:Y:S08]  /*145d0*/  HMMA.16816.F32 R24, R8.reuse, R68, R24 ;  /* 0x000000440818723c */ /* 0x048ff00000001818 */
[C---:B------:R-:W-:Y:S01]  /*145e0*/  HMMA.16816.F32 R20, R8.reuse, R70, R20 ;  /* 0x000000460814723c */ /* 0x040fe20000001814 */
[----:B------:R-:W-:Y:S07]  /*145f0*/  LDSM.16.M88.4 R68, [R189+0x4000] ;  /* 0x00400000bd44783b */ /* 0x000fee0000000200 */
[C---:B----4-:R-:W-:Y:S08]  /*14600*/  HMMA.16816.F32 R16, R8.reuse, R48, R16 ;  /* 0x000000300810723c */ /* 0x050ff00000001810 */
[----:B------:R-:W-:Y:S01]  /*14610*/  HMMA.16816.F32 R12, R8, R50, R12 ;  /* 0x00000032080c723c */ /* 0x000fe2000000180c */
[----:B------:R-:W2:Y:S07]  /*14620*/  LDSM.16.M88.4 R48, [R187+0xb800] ;  /* 0x00b80000bb30783b */ /* 0x000eae0000000200 */
[----:B------:R-:W-:Y:S01]  /*14630*/  HMMA.16816.F32 R76, R56, R38, R76 ;  /* 0x00000026384c723c */ /* 0x000fe2000000184c */
[----:B------:R-:W3:Y:S04]  /*14640*/  LDSM.16.M88.4 R36, [R187+0xa000] ;  /* 0x00a00000bb24783b */ /* 0x000ee80000000200 */
[----:B------:R-:W4:Y:S03]  /*14650*/  LDSM.16.M88.4 R56, [R187+0xb000] ;  /* 0x00b00000bb38783b */ /* 0x000f260000000200 */
[----:B------:R-:W-:Y:S08]  /*14660*/  HMMA.16816.F32 R72, R8, R52, R72 ;  /* 0x000000340848723c */ /* 0x000ff00000001848 */
[C---:B-1----:R-:W-:Y:S08]  /*14670*/  HMMA.16816.F32 R24, R40.reuse, R4, R24 ;  /* 0x000000042818723c */ /* 0x042ff00000001818 */
[----:B------:R-:W-:Y:S01]  /*14680*/  HMMA.16816.F32 R20, R40, R6, R20 ;  /* 0x000000062814723c */ /* 0x000fe20000001814 */
[----:B------:R-:W1:Y:S07]  /*14690*/  LDSM.16.M88.4 R4, [R180+0x5800] ;  /* 0x00580000b404783b */ /* 0x000e6e0000000200 */
[----:B------:R-:W-:Y:S01]  /*146a0*/  HMMA.16816.F32 R76, R8, R54, R76 ;  /* 0x00000036084c723c */ /* 0x000fe2000000184c */
[----:B------:R-:W5:Y:S04]  /*146b0*/  LDSM.16.M88.4 R8, [R180+0x4800] ;  /* 0x00480000b408783b */ /* 0x000f680000000200 */
[----:B------:R-:W1:Y:S01]  /*146c0*/  LDSM.16.M88.4 R52, [R180+0x4000] ;  /* 0x00400000b434783b */ /* 0x000e620000000200 */
[----:B------:R-:W-:-:S04]  /*146d0*/  DEPBAR.LE SB0, 0x0 ;  /* 0x000080000000791a */ /* 0x000fc80000000000 */
[C---:B--2---:R-:W-:Y:S08]  /*146e0*/  HMMA.16816.F32 R72, R40.reuse, R48, R72 ;  /* 0x000000302848723c */ /* 0x044ff00000001848 */
[C---:B---3--:R-:W-:Y:S08]  /*146f0*/  HMMA.16816.F32 R32, R40.reuse, R36, R32 ;  /* 0x000000242820723c */ /* 0x048ff00000001820 */
[C---:B------:R-:W-:Y:S08]  /*14700*/  HMMA.16816.F32 R28, R40.reuse, R38, R28 ;  /* 0x00000026281c723c */ /* 0x040ff0000000181c */
[C---:B----4-:R-:W-:Y:S08]  /*14710*/  HMMA.16816.F32 R16, R40.reuse, R56, R16 ;  /* 0x000000382810723c */ /* 0x050ff00000001810 */
[C---:B------:R-:W-:Y:S08]  /*14720*/  HMMA.16816.F32 R12, R40.reuse, R58, R12 ;  /* 0x0000003a280c723c */ /* 0x040ff0000000180c */
[----:B------:R-:W-:Y:S08]  /*14730*/  HMMA.16816.F32 R76, R40, R50, R76 ;  /* 0x00000032284c723c */ /* 0x000ff0000000184c */
[C---:B-1----:R-:W-:Y:S07]  /*14740*/  HMMA.16816.F32 R72, R68.reuse, R4, R72 ;  /* 0x000000044448723c */ /* 0x042fee0000001848 */
[----:B------:R-:W-:Y:S01]  /*14750*/  IADD3 R5, R67, 0x1, -R196 ;  /* 0x0000000143057810 */ /* 0x000fe20007ffe8c4 */
[----:B-----5:R-:W-:Y:S03]  /*14760*/  HMMA.16816.F32 R24, R68, R8, R24 ;  /* 0x000000084418723c */ /* 0x020fe60000001818 */
[----:B------:R-:W-:-:S04]  /*14770*/  IADD3 R5, R5, c[0x0][0x2e8], RZ ;  /* 0x0000ba0005057a10 */ /* 0x000fc80007ffe0ff */
[----:B------:R-:W-:Y:S01]  /*14780*/  IADD3 R9, R67, -c[0x0][0x2e4], -R196 ;  /* 0x8000b90043097a10 */ /* 0x000fe20007ffe8c4 */
[--C-:B------:R-:W-:Y:S01]  /*14790*/  IMAD.IADD R206, R5, 0x1, R0.reuse ;  /* 0x0000000105ce7824 */ /* 0x100fe200078e0200 */
[C---:B------:R-:W-:Y:S03]  /*147a0*/  HMMA.16816.F32 R32, R68.reuse, R52, R32 ;  /* 0x000000344420723c */ /* 0x040fe60000001820 */
[----:B------:R-:W-:Y:S01]  /*147b0*/  IMAD.IADD R208, R44, 0x1, R9 ;  /* 0x000000012cd07824 */ /* 0x000fe200078e0209 */
[----:B------:R-:W-:Y:S01]  /*147c0*/  IMNMX R206, R206, R67, PT ;  /* 0x00000043cece7217 */ /* 0x000fe20003800200 */
[----:B------:R-:W-:Y:S02]  /*147d0*/  IMAD.IADD R44, R44, 0x1, R5 ;  /* 0x000000012c2c7824 */ /* 0x000fe400078e0205 */
[----:B------:R-:W-:Y:S01]  /*147e0*/  IMAD.IADD R207, R9, 0x1, R0 ;  /* 0x0000000109cf7824 */ /* 0x000fe200078e0200 */
[----:B------:R-:W-:Y:S01]  /*147f0*/  HMMA.16816.F32 R28, R68, R54, R28 ;  /* 0x00000036441c723c */ /* 0x000fe2000000181c */
[----:B------:R-:W-:-:S02]  /*14800*/  IMNMX R208, RZ, R208, !PT ;  /* 0x000000d0ffd07217 */ /* 0x000fc40007800200 */
[----:B------:R-:W-:Y:S02]  /*14810*/  IMNMX R205, R44, R67, PT ;  /* 0x000000432ccd7217 */ /* 0x000fe40003800200 */
[----:B------:R-:W-:-:S03]  /*14820*/  IMNMX R207, RZ, R207, !PT ;  /* 0x000000cfffcf7217 */ /* 0x000fc60007800200 */
[C---:B------:R-:W-:Y:S08]  /*14830*/  HMMA.16816.F32 R20, R68.reuse, R10, R20 ;  /* 0x0000000a4414723c */ /* 0x040ff00000001814 */
[C---:B------:R-:W-:Y:S08]  /*14840*/  HMMA.16816.F32 R16, R68.reuse, R80, R16 ;  /* 0x000000504410723c */ /* 0x040ff00000001810 */
[C---:B------:R-:W-:Y:S08]  /*14850*/  HMMA.16816.F32 R12, R68.reuse, R82, R12 ;  /* 0x00000052440c723c */ /* 0x040ff0000000180c */
[----:B------:R-:W-:Y:S01]  /*14860*/  HMMA.16816.F32 R76, R68, R6, R76 ;  /* 0x00000006444c723c */ /* 0x000fe2000000184c */
[----:B------:R-:W-:Y:S06]  /*14870*/  BAR.SYNC.DEFER_BLOCKING 0x0 ;  /* 0x0000000000007b1d */ /* 0x000fec0000010000 */
[----:B------:R-:W-:Y:S01]  /*14880*/  @!UPT UIADD3 URZ, URZ, URZ, URZ ;  /* 0x0000003f3f3ff290 */ /* 0x000fe2000fffe03f */
[----:B------:R-:W-:Y:S11]  /*14890*/  @!P5 BRA `(.L_x_2329) ;  /* 0x00000ae00000d947 */ /* 0x000ff60003800000 */
[----:B------:R-:W-:Y:S05]  /*148a0*/  @!P3 BRA `(.L_x_2330) ;  /* 0x000003a00000b947 */ /* 0x000fea0003800000 */
[----:B------:R-:W-:Y:S02]  /*148b0*/  IABS R0, c[0x0][0x2d0] ;  /* 0x0000b40000007a13 */ /* 0x000fe40000000000 */
[----:B------:R-:W-:-:S02]  /*148c0*/  IADD3 R9, R2, -0x40, RZ ;  /* 0xffffffc002097810 */ /* 0x000fc40007ffe0ff */
[----:B------:R-:W1:Y:S01]  /*148d0*/  I2F.RP R7, R0 ;  /* 0x0000000000077306 */ /* 0x000e620000209400 */
[----:B------:R-:W-:Y:S02]  /*148e0*/  IABS R6, R2 ;  /* 0x0000000200067213 */ /* 0x000fe40000000000 */
[----:B------:R-:W-:Y:S02]  /*148f0*/  IABS R4, R9 ;  /* 0x0000000900047213 */ /* 0x000fe40000000000 */
[----:B------:R-:W-:-:S03]  /*14900*/  LOP3.LUT R9, R9, c[0x0][0x2d0], RZ, 0x3c, !PT ;  /* 0x0000b40009097a12 */ /* 0x000fc600078e3cff */
        /* <DEDUP_REMOVED lines=21> */
[----:B------:R-:W-:Y:S02]  /*14a60*/  LOP3.LUT R0, R2, c[0x0][0x2d0], RZ, 0x3c, !PT ;  /* 0x0000b40002007a12 */ /* 0x000fe400078e3cff */
[----:B------:R-:W-:-:S02]  /*14a70*/  ISETP.GE.AND P0, PT, R9, RZ, PT ;  /* 0x000000ff0900720c */ /* 0x000fc40003f06270 */
[----:B------:R-:W-:Y:S02]  /*14a80*/  ISETP.GE.AND P2, PT, R0, RZ, PT ;  /* 0x000000ff0000720c */ /* 0x000fe40003f46270 */
[----:B------:R-:W-:Y:S02]  /*14a90*/  ISETP.NE.AND P1, PT, RZ, c[0x0][0x2d0], PT ;  /* 0x0000b400ff007a0c */ /* 0x000fe40003f25270 */
[----:B------:R-:W-:Y:S02]  /*14aa0*/  LOP3.LUT R0, RZ, c[0x0][0x2d0], RZ, 0x33, !PT ;  /* 0x0000b400ff007a12 */ /* 0x000fe400078e33ff */
[----:B------:R-:W-:Y:S02]  /*14ab0*/  @P4 IADD3 R8, R8, 0x1, RZ ;  /* 0x0000000108084810 */ /* 0x000fe40007ffe0ff */
[----:B------:R-:W-:-:S03]  /*14ac0*/  @P6 IADD3 R10, R10, 0x1, RZ ;  /* 0x000000010a0a6810 */ /* 0x000fc60007ffe0ff */
[----:B------:R-:W-:Y:S02]  /*14ad0*/  @!P0 IMAD.MOV R8, RZ, RZ, -R8 ;  /* 0x000000ffff088224 */ /* 0x000fe400078e0a08 */
        /* <DEDUP_REMOVED lines=15> */
[----:B--2---:R-:W-:-:S05]  /*14bd0*/  IMAD.IADD R6, R6, 0x1, -R7 ;  /* 0x0000000106067824 */ /* 0x004fca00078e0a07 */
[----:B------:R-:W-:-:S05]  /*14be0*/  SHF.R.S32.HI R4, RZ, 0x1f, R6 ;  /* 0x0000001fff047819 */ /* 0x000fca0000011406 */
[----:B------:R-:W-:-:S04]  /*14bf0*/  IMAD R5, R4, c[0x0][0x180], RZ ;  /* 0x0000600004057a24 */ /* 0x000fc800078e02ff */
[C---:B------:R-:W-:Y:S02]  /*14c00*/  IMAD R5, R6.reuse, c[0x0][0x184], R5 ;  /* 0x0000610006057a24 */ /* 0x040fe400078e0205 */
[----:B------:R-:W-:-:S04]  /*14c10*/  IMAD.WIDE.U32 R6, R6, c[0x0][0x180], R8 ;  /* 0x0000600006067a25 */ /* 0x000fc800078e0008 */
[----:B------:R-:W-:Y:S01]  /*14c20*/  IMAD.MOV.U32 R4, RZ, RZ, R6 ;  /* 0x000000ffff047224 */ /* 0x000fe200078e0006 */
[----:B------:R-:W-:Y:S01]  /*14c30*/  IADD3 R5, R7, R5, RZ ;  /* 0x0000000507057210 */ /* 0x000fe20007ffe0ff */
[----:B------:R-:W-:Y:S05]  /*14c40*/  BRA `(.L_x_2331) ;  /* 0x0000003000007947 */ /* 0x000fea0003800000 */
.L_x_2330:
[----:B------:R-:W-:-:S05]  /*14c50*/  IMAD.MOV.U32 R4, RZ, RZ, c[0x0][0x198] ;  /* 0x00006600ff047624 */ /* 0x000fca00078e00ff */
[----:B------:R-:W-:-:S04]  /*14c60*/  LEA R4, -R4, RZ, 0x6 ;  /* 0x000000ff04047211 */ /* 0x000fc800078e31ff */
[----:B------:R-:W-:Y:S02]  /*14c70*/  SHF.R.S32.HI R5, RZ, 0x1f, R4 ;  /* 0x0000001fff057819 */ /* 0x000fe40000011404 */
.L_x_2331:
[C---:B------:R-:W-:Y:S02]  /*14c80*/  LOP3.LUT P2, RZ, R3.reuse, 0x2, RZ, 0xc0, !PT ;  /* 0x0000000203ff7812 */ /* 0x040fe4000784c0ff */
[C---:B------:R-:W-:Y:S02]  /*14c90*/  LOP3.LUT P1, RZ, R3.reuse, 0x4, RZ, 0xc0, !PT ;  /* 0x0000000403ff7812 */ /* 0x040fe4000782c0ff */
[C---:B------:R-:W-:Y:S02]  /*14ca0*/  LEA R8, P4, R4.reuse, R202, 0x1 ;  /* 0x000000ca04087211 */ /* 0x040fe400078808ff */
[----:B------:R-:W-:Y:S02]  /*14cb0*/  LOP3.LUT P6, RZ, R3, 0x1, RZ, 0xc0, !PT ;  /* 0x0000000103ff7812 */ /* 0x000fe400078cc0ff */
[----:B------:R-:W-:-:S05]  /*14cc0*/  LEA.HI.X R9, R4, R203, R5, 0x1, P4 ;  /* 0x000000cb04097211 */ /* 0x000fca00020f0c05 */
[----:B------:R-:W-:-:S04]  /*14cd0*/  @P2 IADD3 R0, P0, R4, R158, RZ ;  /* 0x0000009e04002210 */ /* 0x000fc80007f1e0ff */
[----:B------:R-:W-:Y:S01]  /*14ce0*/  @P2 LEA R40, P4, R0, c[0x0][0x168], 0x1 ;  /* 0x00005a0000282a11 */ /* 0x000fe200078808ff */
[C---:B------:R-:W-:Y:S01]  /*14cf0*/  @P2 IMAD.X R7, R5.reuse, 0x1, R157, P0 ;  /* 0x0000000105072824 */ /* 0x040fe200000e069d */
[----:B------:R-:W-:Y:S01]  /*14d00*/  @P1 IADD3 R3, P0, R4, R158, RZ ;  /* 0x0000009e04031210 */ /* 0x000fe20007f1e0ff */
[----:B------:R-:W-:Y:S01]  /*14d10*/  @!PT LDS RZ, [RZ] ;  /* 0x00000000fffff984 */ /* 0x000fe20000000800 */
[----:B------:R-:W-:Y:S01]  /*14d20*/  @!PT LDS RZ, [RZ] ;  /* 0x00000000fffff984 */ /* 0x000fe20000000800 */
[----:B------:R-:W-:Y:S01]  /*14d30*/  @!PT LDS RZ, [RZ] ;  /* 0x00000000fffff984 */ /* 0x000fe20000000800 */
[----:B------:R1:W-:Y:S03]  /*14d40*/  @P6 LDGSTS.E.BYPASS.LTC128B.128 [R200+0x6000], [R8.64] ;  /* 0x0600000008c86fae */ /* 0x0003e6000b901d46 */
[----:B------:R-:W-:Y:S01]  /*14d50*/  @P2 LEA.HI.X R41, R0, c[0x0][0x16c], R7, 0x1, P4 ;  /* 0x00005b0000292a11 */ /* 0x000fe200020f0c07 */
[----:B------:R-:W-:Y:S01]  /*14d60*/  @P1 IMAD.X R0, R5, 0x1, R157, P0 ;  /* 0x0000000105001824 */ /* 0x000fe200000e069d */
[----:B------:R-:W-:Y:S01]  /*14d70*/  @P1 LEA R10, P0, R3, c[0x0][0x168], 0x1 ;  /* 0x00005a00030a1a11 */ /* 0x000fe200078008ff */
[----:B------:R1:W-:Y:S01]  /*14d80*/  @!P6 STS.128 [R200+0x6000], RZ ;  /* 0x006000ffc800e388 */ /* 0x0003e20000000c00 */
[----:B------:R-:W-:-:S02]  /*14d90*/  IADD3 R4, P4, R61, R4, RZ ;  /* 0x000000043d047210 */ /* 0x000fc40007f9e0ff */
[----:B------:R-:W-:Y:S01]  /*14da0*/  @P1 LEA.HI.X R11, R3, c[0x0][0x16c], R0, 0x1, P0 ;  /* 0x00005b00030b1a11 */ /* 0x000fe200000f0c00 */
[----:B------:R-:W-:Y:S01]  /*14db0*/  @!PT LDS RZ, [RZ] ;  /* 0x00000000fffff984 */ /* 0x000fe20000000800 */
[----:B------:R-:W-:Y:S01]  /*14dc0*/  @!PT LDS RZ, [RZ] ;  /* 0x00000000fffff984 */ /* 0x000fe20000000800 */
[----:B------:R-:W-:Y:S01]  /*14dd0*/  @!PT LDS RZ, [RZ] ;  /* 0x00000000fffff984 */ /* 0x000fe20000000800 */
[----:B------:R1:W-:Y:S01]  /*14de0*/  @P2 LDGSTS.E.BYPASS.LTC128B.128 [R200+0x8000], [R40.64+0x80] ;  /* 0x0800008028c82fae */ /* 0x0003e2000b901d46 */
[----:B------:R-:W-:Y:S01]  /*14df0*/  @P2 IADD3 R6, P0, R4, R158, RZ ;  /* 0x0000009e04062210 */ /* 0x000fe20007f1e0ff */
[----:B------:R-:W-:Y:S01]  /*14e00*/  IMAD.X R3, R60, 0x1, R5, P4 ;  /* 0x000000013c037824 */ /* 0x000fe200020e0605 */
[C---:B------:R-:W-:Y:S01]  /*14e10*/  @P6 LEA R38, P4, R4.reuse, R202, 0x1 ;  /* 0x000000ca04266211 */ /* 0x040fe200078808ff */
[----:B------:R1:W-:Y:S02]  /*14e20*/  @!P2 STS.128 [R200+0x8000], RZ ;  /* 0x008000ffc800a388 */ /* 0x0003e40000000c00 */
[----:B------:R-:W-:Y:S01]  /*14e30*/  @P2 IMAD.X R5, R3, 0x1, R157, P0 ;  /* 0x0000000103052824 */ /* 0x000fe200000e069d */
[----:B------:R-:W-:Y:S01]  /*14e40*/  @P6 LEA.HI.X R39, R4, R203, R3, 0x1, P4 ;  /* 0x000000cb04276211 */ /* 0x000fe200020f0c03 */
[----:B------:R-:W-:Y:S01]  /*14e50*/  @!PT LDS RZ, [RZ] ;  /* 0x00000000fffff984 */ /* 0x000fe20000000800 */
[----:B------:R-:W-:Y:S01]  /*14e60*/  @!PT LDS RZ, [RZ] ;  /* 0x00000000fffff984 */ /* 0x000fe20000000800 */
[----:B------:R-:W-:Y:S01]  /*14e70*/  @!PT LDS RZ, [RZ] ;  /* 0x00000000fffff984 */ /* 0x000fe20000000800 */
[----:B------:R1:W-:Y:S01]  /*14e80*/  @P1 LDGSTS.E.BYPASS.LTC128B.128 [R200+0xa000], [R10.64+0x100] ;  /* 0x0a0001000ac81fae */ /* 0x0003e2000b901d46 */
[----:B------:R-:W-:-:S02]  /*14e90*/  @P2 LEA R36, P4, R6, c[0x0][0x168], 0x1 ;  /* 0x00005a0006242a11 */ /* 0x000fc400078808ff */
[----:B------:R-:W-:Y:S01]  /*14ea0*/  @P1 IADD3 R0, P0, R4, R158, RZ ;  /* 0x0000009e04001210 */ /* 0x000fe20007f1e0ff */
[----:B------:R1:W-:Y:S01]  /*14eb0*/  @!P1 STS.128 [R200+0xa000], RZ ;  /* 0x00a000ffc8009388 */ /* 0x0003e20000000c00 */
[----:B------:R-:W-:Y:S02]  /*14ec0*/  @P2 LEA.HI.X R37, R6, c[0x0][0x16c], R5, 0x1, P4 ;  /* 0x00005b0006252a11 */ /* 0x000fe400020f0c05 */
[----:B------:R-:W-:Y:S01]  /*14ed0*/  IADD3 R7, P4, R61, R4, RZ ;  /* 0x000000043d077210 */ /* 0x000fe20007f9e0ff */
[----:B------:R-:W-:Y:S01]  /*14ee0*/  @P1 IMAD.X R5, R3, 0x1, R157, P0 ;  /* 0x0000000103051824 */ /* 0x000fe200000e069d */
[----:B------:R-:W-:Y:S01]  /*14ef0*/  @P1 LEA R42, P0, R0, c[0x0][0x168], 0x1 ;  /* 0x00005a00002a1a11 */ /* 0x000fe200078008ff */
[----:B------:R-:W-:Y:S01]  /*14f00*/  @!PT LDS RZ, [RZ] ;  /* 0x00000000fffff984 */ /* 0x000fe20000000800 */
[----:B------:R-:W-:Y:S01]  /*14f10*/  @!PT LDS RZ, [RZ] ;  /* 0x00000000fffff984 */ /* 0x000fe20000000800 */
[----:B------:R-:W-:Y:S01]  /*14f20*/  @!PT LDS RZ, [RZ] ;  /* 0x00000000fffff984 */ /* 0x000fe20000000800 */
[----:B------:R1:W-:Y:S02]  /*14f30*/  @P6 LDGSTS.E.BYPASS.LTC128B.128 [R200+0x6800], [R38.64] ;  /* 0x0680000026c86fae */ /* 0x0003e4000b901d46 */
[----:B------:R-:W-:Y:S01]  /*14f40*/  IMAD.X R156, R60, 0x1, R3, P4 ;  /* 0x000000013c9c7824 */ /* 0x000fe200020e0603 */
[----:B------:R-:W-:Y:S01]  /*14f50*/  @P1 LEA.HI.X R43, R0, c[0x0][0x16c], R5, 0x1, P0 ;  /* 0x00005b00002b1a11 */ /* 0x000fe200000f0c05 */
[----:B------:R1:W-:Y:S01]  /*14f60*/  @!P6 STS.128 [R200+0x6800], RZ ;  /* 0x006800ffc800e388 */ /* 0x0003e20000000c00 */
[----:B------:R-:W-:-:S02]  /*14f70*/  @P2 IADD3 R4, P0, R7, R158, RZ ;  /* 0x0000009e07042210 */ /* 0x000fc40007f1e0ff */
[C---:B------:R-:W-:Y:S01]  /*14f80*/  @P6 LEA R50, P4, R7.reuse, R202, 0x1 ;  /* 0x000000ca07326211 */ /* 0x040fe200078808ff */
[----:B------:R-:W-:Y:S01]  /*14f90*/  @!PT LDS RZ, [RZ] ;  /* 0x00000000fffff984 */ /* 0x000fe20000000800 */
[----:B------:R-:W-:Y:S01]  /*14fa0*/  @!PT LDS RZ, [RZ] ;  /* 0x00000000fffff984 */ /* 0x000fe20000000800 */
[----:B------:R-:W-:Y:S01]  /*14fb0*/  @!PT LDS RZ, [RZ] ;  /* 0x00000000fffff984 */ /* 0x000fe20000000800 */
[----:B------:R1:W-:Y:S02]  /*14fc0*/  @P2 LDGSTS.E.BYPASS.LTC128B.128 [R200+0x8800], [R36.64+0x80] ;  /* 0x0880008024c82fae */ /* 0x0003e4000b901d46 */
[----:B------:R-:W-:Y:S01]  /*14fd0*/  @P2 IMAD.X R3, R156, 0x1, R157, P0 ;  /* 0x000000019c032824 */ /* 0x000fe200000e069d */
[C---:B------:R-:W-:Y:S01]  /*14fe0*/  @P6 LEA.HI.X R51, R7.reuse, R203, R156, 0x1, P4 ;  /* 0x000000cb07336211 */ /* 0x040fe200020f0c9c */
[----:B------:R1:W-:Y:S01]  /*14ff0*/  @!P2 STS.128 [R200+0x8800], RZ ;  /* 0x008800ffc800a388 */ /* 0x0003e20000000c00 */
[C---:B------:R-:W-:Y:S02]  /*15000*/  @P2 LEA R48, P4, R4.reuse, c[0x0][0x168], 0x1 ;  /* 0x00005a0004302a11 */ /* 0x040fe400078808ff */
[----:B------:R-:W-:Y:S01]  /*15010*/  @P1 IADD3 R0, P0, R7, R158, RZ ;  /* 0x0000009e07001210 */ /* 0x000fe20007f1e0ff */
[----:B------:R-:W-:Y:S01]  /*15020*/  @!PT LDS RZ, [RZ] ;  /* 0x00000000fffff984 */ /* 0x000fe20000000800 */
[----:B------:R-:W-:Y:S01]  /*15030*/  @!PT LDS RZ, [RZ] ;  /* 0x00000000fffff984 */ /* 0x000fe20000000800 */
[----:B------:R-:W-:Y:S01]  /*15040*/  @!PT LDS RZ, [RZ] ;  /* 0x00000000fffff984 */ /* 0x000fe20000000800 */
[----:B------:R1:W-:Y:S01]  /*15050*/  @P1 LDGSTS.E.BYPASS.LTC128B.128 [R200+0xa800], [R42.64+0x100] ;  /* 0x0a8001002ac81fae */ /* 0x0003e2000b901d46 */
[----:B------:R-:W-:-:S02]  /*15060*/  @P2 LEA.HI.X R49, R4, c[0x0][0x16c], R3, 0x1, P4 ;  /* 0x00005b0004312a11 */ /* 0x000fc400020f0c03 */
        /* <DEDUP_REMOVED lines=10> */
[C---:B------:R-:W-:Y:S01]  /*15110*/  @P6 LEA R52, P0, R7.reuse, R202, 0x1 ;  /* 0x000000ca07346211 */ /* 0x040fe200078008ff */
        /* <DEDUP_REMOVED lines=11> */
[----:B------:R1:W-:Y:S02]  /*151d0*/  @P2 LDGSTS.E.BYPASS.LTC128B.128 [R200+0x9000], [R48.64+0x80] ;  /* 0x0900008030c82fae */ /* 0x0003e4000b901d46 */
        /* <DEDUP_REMOVED lines=26> */
.L_x_2329:
[----:B------:R-:W-:Y:S02]  /*15380*/  IMAD.IADD R2, R2, 0x1, R135 ;  /* 0x0000000102027824 */ /* 0x000fe400078e0287 */
[----:B------:R-:W-:-:S03]  /*15390*/  IMAD.SHL.U32 R188, R46, 0x2, RZ ;  /* 0x000000022ebc7824 */ /* 0x000fc600078e00ff */
[C---:B------:R-:W-:Y:S01]  /*153a0*/  ISETP.GE.AND P4, PT, R2.reuse, R205, PT ;  /* 0x000000cd0200720c */ /* 0x040fe20003f86270 */
[--C-:B------:R-:W-:Y:S01]  /*153b0*/  IMAD R185, R45, 0x2, R188.reuse ;  /* 0x000000022db97824 */ /* 0x100fe200078e02bc */
[C---:B------:R-:W-:Y:S01]  /*153c0*/  IADD3 R3, R2.reuse, 0x1, RZ ;  /* 0x0000000102037810 */ /* 0x040fe20007ffe0ff */
[----:B------:R-:W-:Y:S01]  /*153d0*/  IMAD R186, R47, 0x2, R188 ;  /* 0x000000022fba7824 */ /* 0x000fe200078e02bc */
[C---:B------:R-:W-:Y:S01]  /*153e0*/  ISETP.LT.OR P4, PT, R2.reuse, R208, P4 ;  /* 0x000000d00200720c */ /* 0x040fe20002781670 */
[----:B------:R-:W-:Y:S01]  /*153f0*/  LDSM.16.MT88.4 R124, [R188+0xc000] ;  /* 0x00c00000bc7c783b */ /* 0x000fe20000004200 */
[----:B------:R-:W-:Y:S01]  /*15400*/  IADD3 R0, R2, 0x8, RZ ;  /* 0x0000000802007810 */ /* 0x000fe20007ffe0ff */
[----:B------:R-:W-:Y:S01]  /*15410*/  IMAD R184, R45, 0x2, R186 ;  /* 0x000000022db87824 */ /* 0x000fe200078e02ba */
[----:B------:R-:W-:Y:S01]  /*15420*/  FSEL R32, R32, -INF , !P4 ;  /* 0xff80000020207808 */ /* 0x000fe20006000000 */
[----:B------:R-:W-:Y:S01]  /*15430*/  LDSM.16.MT88.4 R56, [R185+0xe000] ;  /* 0x00e00000b938783b */ /* 0x000fe20000004200 */
[----:B------:R-:W-:-:S02]  /*15440*/  ISETP.GE.AND P1, PT, R2, R206, PT ;  /* 0x000000ce0200720c */ /* 0x000fc40003f26270 */
[CC--:B------:R-:W-:Y:S01]  /*15450*/  ISETP.GE.AND P6, PT, R3.reuse, R205.reuse, PT ;  /* 0x000000cd0300720c */ /* 0x0c0fe20003fc6270 */
[----:B------:R-:W-:Y:S01]  /*15460*/  LDSM.16.MT88.4 R116, [R186+0xc000] ;  /* 0x00c00000ba74783b */ /* 0x000fe20000004200 */
[CC--:B------:R-:W-:Y:S02]  /*15470*/  ISETP.GE.AND P0, PT, R3.reuse, R206.reuse, PT ;  /* 0x000000ce0300720c */ /* 0x0c0fe40003f06270 */
[C---:B------:R-:W-:Y:S01]  /*15480*/  ISETP.GE.AND P2, PT, R0.reuse, R205, PT ;  /* 0x000000cd0000720c */ /* 0x040fe20003f46270 */
[----:B------:R-:W-:Y:S01]  /*15490*/  LDSM.16.MT88.4 R108, [R185+0xc000] ;  /* 0x00c00000b96c783b */ /* 0x000fe20000004200 */
[----:B------:R-:W-:Y:S02]  /*154a0*/  ISETP.GE.AND P4, PT, R0, R206, PT ;  /* 0x000000ce0000720c */ /* 0x000fe40003f86270 */
[C---:B------:R-:W-:Y:S01]  /*154b0*/  ISETP.LT.OR P6, PT, R3.reuse, R208, P6 ;  /* 0x000000d00300720c */ /* 0x040fe200037c1670 */
[----:B------:R-:W-:Y:S01]  /*154c0*/  LDSM.16.MT88.4 R100, [R184+0xc000] ;  /* 0x00c00000b864783b */ /* 0x000fe20000004200 */
[----:B------:R-:W-:-:S02]  /*154d0*/  ISETP.LT.OR P0, PT, R3, R207, P0 ;  /* 0x000000cf0300720c */ /* 0x000fc40000701670 */
[-C--:B------:R-:W-:Y:S01]  /*154e0*/  ISETP.LT.OR P1, PT, R2, R207.reuse, P1 ;  /* 0x000000cf0200720c */ /* 0x080fe20000f21670 */
[----:B-1----:R-:W-:Y:S01]  /*154f0*/  LDSM.16.MT88.4 R48, [R186+0xe000] ;  /* 0x00e00000ba30783b */ /* 0x002fe20000004200 */
[C---:B------:R-:W-:Y:S02]  /*15500*/  ISETP.LT.OR P2, PT, R0.reuse, R208, P2 ;  /* 0x000000d00000720c */ /* 0x040fe40001741670 */
[----:B------:R-:W-:Y:S01]  /*15510*/  ISETP.LT.OR P4, PT, R0, R207, P4 ;  /* 0x000000cf0000720c */ /* 0x000fe20002781670 */
[----:B------:R-:W-:Y:S01]  /*15520*/  LDSM.16.MT88.4 R64, [R184+0xe000] ;  /* 0x00e00000b840783b */ /* 0x000fe20000004200 */
[C---:B------:R-:W-:Y:S02]  /*15530*/  IADD3 R3, R2.reuse, 0x9, RZ ;  /* 0x0000000902037810 */ /* 0x040fe40007ffe0ff */
[----:B------:R-:W-:Y:S01]  /*15540*/  IADD3 R0, R2, 0x10, RZ ;  /* 0x0000001002007810 */ /* 0x000fe20007ffe0ff */
[----:B------:R-:W-:Y:S01]  /*15550*/  LDSM.16.MT88.4 R80, [R186+0x10000] ;  /* 0x01000000ba50783b */ /* 0x000fe20000004200 */
[----:B------:R-:W-:-:S02]  /*15560*/  FSEL R34, R34, -INF , !P1 ;  /* 0xff80000022227808 */ /* 0x000fc40004800000 */
[----:B------:R-:W-:Y:S01]  /*15570*/  FSEL R37, R33, -INF , !P6 ;  /* 0xff80000021257808 */ /* 0x000fe20007000000 */
[----:B------:R-:W-:Y:S01]  /*15580*/  LDSM.16.MT88.4 R88, [R185+0x10000] ;  /* 0x01000000b958783b */ /* 0x000fe20000004200 */
[----:B------:R-:W-:Y:S02]  /*15590*/  FSEL R35, R35, -INF , !P0 ;  /* 0xff80000023237808 */ /* 0x000fe40004000000 */
[----:B------:R-:W-:Y:S01]  /*155a0*/  FSEL R41, R28, -INF , !P2 ;  /* 0xff8000001c297808 */ /* 0x000fe20005000000 */
[----:B------:R-:W-:Y:S01]  /*155b0*/  LDSM.16.MT88.4 R140, [R186+0xc800] ;  /* 0x00c80000ba8c783b */ /* 0x000fe20000004200 */
[CC--:B------:R-:W-:Y:S02]  /*155c0*/  ISETP.GE.AND P6, PT, R3.reuse, R205.reuse, PT ;  /* 0x000000cd0300720c */ /* 0x0c0fe40003fc6270 */
[----:B------:R-:W-:Y:S02]  /*155d0*/  ISETP.GE.AND P0, PT, R3, R206, PT ;  /* 0x000000ce0300720c */ /* 0x000fe40003f06270 */
[----:B------:R-:W-:-:S02]  /*155e0*/  ISETP.GE.AND P1, PT, R0, R205, PT ;  /* 0x000000cd0000720c */ /* 0x000fc40003f26270 */
[C---:B------:R-:W-:Y:S02]  /*155f0*/  ISETP.GE.AND P2, PT, R0.reuse, R206, PT ;  /* 0x000000ce0000720c */ /* 0x040fe40003f46270 */
[CC--:B------:R-:W-:Y:S02]  /*15600*/  ISETP.LT.OR P6, PT, R3.reuse, R208.reuse, P6 ;  /* 0x000000d00300720c */ /* 0x0c0fe400037c1670 */
[-C--:B------:R-:W-:Y:S02]  /*15610*/  ISETP.LT.OR P0, PT, R3, R207.reuse, P0 ;  /* 0x000000cf0300720c */ /* 0x080fe40000701670 */
[C---:B------:R-:W-:Y:S02]  /*15620*/  ISETP.LT.OR P1, PT, R0.reuse, R208, P1 ;  /* 0x000000d00000720c */ /* 0x040fe40000f21670 */
[----:B------:R-:W-:Y:S02]  /*15630*/  ISETP.LT.OR P2, PT, R0, R207, P2 ;  /* 0x000000cf0000720c */ /* 0x000fe40001741670 */
[----:B------:R-:W-:-:S02]  /*15640*/  IADD3 R3, R2, 0x11, RZ ;  /* 0x0000001102037810 */ /* 0x000fc40007ffe0ff */
[----:B------:R-:W-:Y:S02]  /*15650*/  IADD3 R0, R2, 0x18, RZ ;  /* 0x0000001802007810 */ /* 0x000fe40007ffe0ff */
[----:B------:R-:W-:Y:S02]  /*15660*/  FSEL R33, R30, -INF , !P4 ;  /* 0xff8000001e217808 */ /* 0x000fe40006000000 */
[----:B------:R-:W-:Y:S02]  /*15670*/  FSEL R39, R29, -INF , !P6 ;  /* 0xff8000001d277808 */ /* 0x000fe40007000000 */
[----:B------:R-:W-:Y:S02]  /*15680*/  FSEL R31, R31, -INF , !P0 ;  /* 0xff8000001f1f7808 */ /* 0x000fe40004000000 */
[----:B------:R-:W-:Y:S02]  /*15690*/  FSEL R7, R24, -INF , !P1 ;  /* 0xff80000018077808 */ /* 0x000fe40004800000 */
[----:B------:R-:W-:-:S02]  /*156a0*/  ISETP.GE.AND P6, PT, R3, R205, PT ;  /* 0x000000cd0300720c */ /* 0x000fc40003fc6270 */
[CC--:B------:R-:W-:Y:S02]  /*156b0*/  ISETP.GE.AND P0, PT, R3.reuse, R206.reuse, PT ;  /* 0x000000ce0300720c */ /* 0x0c0fe40003f06270 */
[C---:B------:R-:W-:Y:S02]  /*156c0*/  ISETP.GE.AND P4, PT, R0.reuse, R205, PT ;  /* 0x000000cd0000720c */ /* 0x040fe40003f86270 */
[----:B------:R-:W-:Y:S02]  /*156d0*/  ISETP.GE.AND P1, PT, R0, R206, PT ;  /* 0x000000ce0000720c */ /* 0x000fe40003f26270 */
[----:B------:R-:W-:Y:S02]  /*156e0*/  FMNMX.FTZ R4, R32, R37, !PT ;  /* 0x0000002520047209 */ /* 0x000fe40007810000 */
[C---:B------:R-:W-:Y:S02]  /*156f0*/  ISETP.LT.OR P6, PT, R3.reuse, R208, P6 ;  /* 0x000000d00300720c */ /* 0x040fe400037c1670 */
[----:B------:R-:W-:-:S02]  /*15700*/  ISETP.LT.OR P0, PT, R3, R207, P0 ;  /* 0x000000cf0300720c */ /* 0x000fc40000701670 */
[C---:B------:R-:W-:Y:S02]  /*15710*/  ISETP.LT.OR P4, PT, R0.reuse, R208, P4 ;  /* 0x000000d00000720c */ /* 0x040fe40002781670 */
[----:B------:R-:W-:Y:S02]  /*15720*/  ISETP.LT.OR P1, PT, R0, R207, P1 ;  /* 0x000000cf0000720c */ /* 0x000fe40000f21670 */
[----:B------:R-:W-:Y:S02]  /*15730*/  FMNMX.FTZ R4, R41, R4, !PT ;  /* 0x0000000429047209 */ /* 0x000fe40007810000 */
[C---:B------:R-:W-:Y:S02]  /*15740*/  IADD3 R3, R2.reuse, 0x19, RZ ;  /* 0x0000001902037810 */ /* 0x040fe40007ffe0ff */
[----:B------:R-:W-:Y:S02]  /*15750*/  IADD3 R0, R2, 0x20, RZ ;  /* 0x0000002002007810 */ /* 0x000fe40007ffe0ff */
[----:B------:R-:W-:-:S02]  /*15760*/  FSEL R29, R26, -INF , !P2 ;  /* 0xff8000001a1d7808 */ /* 0x000fc40005000000 */
[----:B------:R-:W-:Y:S02]  /*15770*/  FSEL R25, R25, -INF , !P6 ;  /* 0xff80000019197808 */ /* 0x000fe40007000000 */
[----:B------:R-:W-:Y:S02]  /*15780*/  FSEL R27, R27, -INF , !P0 ;  /* 0xff8000001b1b7808 */ /* 0x000fe40004000000 */
[----:B------:R-:W-:Y:S02]  /*15790*/  FSEL R5, R20, -INF , !P4 ;  /* 0xff80000014057808 */ /* 0x000fe40006000000 */
[----:B------:R-:W-:Y:S02]  /*157a0*/  FMNMX.FTZ R4, R39, R4, !PT ;  /* 0x0000000427047209 */ /* 0x000fe40007810000 */
[C---:B------:R-:W-:Y:S02]  /*157b0*/  ISETP.GE.AND P6, PT, R3.reuse, R205, PT ;  /* 0x000000cd0300720c */ /* 0x040fe40003fc6270 */
[----:B------:R-:W-:-:S02]  /*157c0*/  ISETP.GE.AND P0, PT, R3, R206, PT ;  /* 0x000000ce0300720c */ /* 0x000fc40003f06270 */
[C---:B------:R-:W-:Y:S02]  /*157d0*/  ISETP.GE.AND P2, PT, R0.reuse, R205, PT ;  /* 0x000000cd0000720c */ /* 0x040fe40003f46270 */
[C---:B------:R-:W-:Y:S02]  /*157e0*/  ISETP.GE.AND P4, PT, R0.reuse, R206, PT ;  /* 0x000000ce0000720c */ /* 0x040fe40003f86270 */
[----:B------:R-:W-:Y:S02]  /*157f0*/  FMNMX.FTZ R4, R7, R4, !PT ;  /* 0x0000000407047209 */ /* 0x000fe40007810000 */
[CC--:B------:R-:W-:Y:S02]  /*15800*/  ISETP.LT.OR P6, PT, R3.reuse, R208.reuse, P6 ;  /* 0x000000d00300720c */ /* 0x0c0fe400037c1670 */
[----:B------:R-:W-:Y:S02]  /*15810*/  ISETP.LT.OR P0, PT, R3, R207, P0 ;  /* 0x000000cf0300720c */ /* 0x000fe40000701670 */
[----:B------:R-:W-:-:S02]  /*15820*/  ISETP.LT.OR P2, PT, R0, R208, P2 ;  /* 0x000000d00000720c */ /* 0x000fc40001741670 */
[----:B------:R-:W-:Y:S02]  /*15830*/  ISETP.LT.OR P4, PT, R0, R207, P4 ;  /* 0x000000cf0000720c */ /* 0x000fe40002781670 */
[C---:B------:R-:W-:Y:S02]  /*15840*/  IADD3 R3, R2.reuse, 0x21, RZ ;  /* 0x0000002102037810 */ /* 0x040fe40007ffe0ff */
[----:B------:R-:W-:Y:S02]  /*15850*/  IADD3 R0, R2, 0x28, RZ ;  /* 0x0000002802007810 */ /* 0x000fe40007ffe0ff */
[----:B------:R-:W-:Y:S02]  /*15860*/  FMNMX.FTZ R6, R25, R4, !PT ;  /* 0x0000000419067209 */ /* 0x000fe40007810000 */
[----:B------:R-:W-:Y:S02]  /*15870*/  FSEL R11, R22, -INF , !P1 ;  /* 0xff800000160b7808 */ /* 0x000fe40004800000 */
[----:B------:R-:W-:-:S02]  /*15880*/  FSEL R21, R21, -INF , !P6 ;  /* 0xff80000015157808 */ /* 0x000fc40007000000 */
[----:B------:R-:W-:Y:S02]  /*15890*/  FSEL R9, R23, -INF , !P0 ;  /* 0xff80000017097808 */ /* 0x000fe40004000000 */
[----:B------:R-:W-:Y:S02]  /*158a0*/  FMNMX.FTZ R4, R34, R35, !PT ;  /* 0x0000002322047209 */ /* 0x000fe40007810000 */
[CC--:B------:R-:W-:Y:S02]  /*158b0*/  ISETP.GE.AND P6, PT, R3.reuse, R205.reuse, PT ;  /* 0x000000cd0300720c */ /* 0x0c0fe40003fc6270 */
[----:B------:R-:W-:Y:S02]  /*158c0*/  ISETP.GE.AND P1, PT, R3, R206, PT ;  /* 0x000000ce0300720c */ /* 0x000fe40003f26270 */
[----:B------:R-:W-:Y:S02]  /*158d0*/  ISETP.GE.AND P0, PT, R0, R205, PT ;  /* 0x000000cd0000720c */ /* 0x000fe40003f06270 */
[----:B------:R-:W-:-:S02]  /*158e0*/  FSEL R163, R16, -INF , !P2 ;  /* 0xff80000010a37808 */ /* 0x000fc40005000000 */
[C---:B------:R-:W-:Y:S02]  /*158f0*/  ISETP.GE.AND P2, PT, R0.reuse, R206, PT ;  /* 0x000000ce0000720c */ /* 0x040fe40003f46270 */
[----:B------:R-:W-:Y:S02]  /*15900*/  FMNMX.FTZ R6, R5, R6, !PT ;  /* 0x0000000605067209 */ /* 0x000fe40007810000 */
        /* <DEDUP_REMOVED lines=8> */
[----:B------:R-:W-:Y:S02]  /*15990*/  FMNMX.FTZ R4, R31, R4, !PT ;  /* 0x000000041f047209 */ /* 0x000fe40007810000 */
[----:B------:R-:W-:-:S02]  /*159a0*/  FSEL R223, R18, -INF , !P4 ;  /* 0xff80000012df7808 */ /* 0x000fc40006000000 */
[----:B------:R-:W-:Y:S02]  /*159b0*/  FSEL R225, R12, -INF , !P0 ;  /* 0xff8000000ce17808 */ /* 0x000fe40004000000 */
[----:B------:R-:W-:Y:S02]  /*159c0*/  FSEL R227, R17, -INF , !P6 ;  /* 0xff80000011e37808 */ /* 0x000fe40007000000 */
[CC--:B------:R-:W-:Y:S02]  /*159d0*/  ISETP.GE.AND P4, PT, R3.reuse, R205.reuse, PT ;  /* 0x000000cd0300720c */ /* 0x0c0fe40003f86270 */
[----:B------:R-:W-:Y:S02]  /*159e0*/  ISETP.GE.AND P0, PT, R3, R206, PT ;  /* 0x000000ce0300720c */ /* 0x000fe40003f06270 */
[----:B------:R-:W-:Y:S02]  /*159f0*/  ISETP.GE.AND P6, PT, R0, R205, PT ;  /* 0x000000cd0000720c */ /* 0x000fe40003fc6270 */
[----:B------:R-:W-:-:S02]  /*15a00*/  FMNMX.FTZ R6, R163, R6, !PT ;  /* 0x00000006a3067209 */ /* 0x000fc40007810000 */
[----:B------:R-:W-:Y:S02]  /*15a10*/  FMNMX.FTZ R4, R29, R4, !PT ;  /* 0x000000041d047209 */ /* 0x000fe40007810000 */
[----:B------:R-:W-:Y:S02]  /*15a20*/  FSEL R171, R19, -INF , !P1 ;  /* 0xff80000013ab7808 */ /* 0x000fe40004800000 */
[C---:B------:R-:W-:Y:S01]  /*15a30*/  ISETP.GE.AND P1, PT, R0.reuse, R206, PT ;  /* 0x000000ce0000720c */ /* 0x040fe20003f26270 */
[----:B------:R-:W-:Y:S01]  /*15a40*/  LDSM.16.MT88.4 R16, [R185+0xe800] ;  /* 0x00e80000b910783b */ /* 0x000fe20000004200 */
[CC--:B------:R-:W-:Y:S02]  /*15a50*/  ISETP.LT.OR P4, PT, R3.reuse, R208.reuse, P4 ;  /* 0x000000d00300720c */ /* 0x0c0fe40002781670 */
[----:B------:R-:W-:Y:S02]  /*15a60*/  ISETP.LT.OR P0, PT, R3, R207, P0 ;  /* 0x000000cf0300720c */ /* 0x000fe40000701670 */
[----:B------:R-:W-:-:S02]  /*15a70*/  ISETP.LT.OR P6, PT, R0, R208, P6 ;  /* 0x000000d00000720c */ /* 0x000fc400037c1670 */
[----:B------:R-:W-:Y:S02]  /*15a80*/  IADD3 R3, R2, 0x31, RZ ;  /* 0x0000003102037810 */ /* 0x000fe40007ffe0ff */
[----:B------:R-:W-:Y:S02]  /*15a90*/  FMNMX.FTZ R6, R227, R6, !PT ;  /* 0x00000006e3067209 */ /* 0x000fe40007810000 */
[----:B------:R-:W-:Y:S02]  /*15aa0*/  FMNMX.FTZ R4, R27, R4, !PT ;  /* 0x000000041b047209 */ /* 0x000fe40007810000 */
[----:B------:R-:W-:Y:S02]  /*15ab0*/  ISETP.LT.OR P1, PT, R0, R207, P1 ;  /* 0x000000cf0000720c */ /* 0x000fe40000f21670 */
[----:B------:R-:W-:Y:S02]  /*15ac0*/  FSEL R221, R14, -INF , !P2 ;  /* 0xff8000000edd7808 */ /* 0x000fe40005000000 */
[----:B------:R-:W-:-:S02]  /*15ad0*/  IADD3 R0, R2, 0x38, RZ ;  /* 0x0000003802007810 */ /* 0x000fc40007ffe0ff */
[-C--:B------:R-:W-:Y:S02]  /*15ae0*/  ISETP.GE.AND P2, PT, R3, R205.reuse, PT ;  /* 0x000000cd0300720c */ /* 0x080fe40003f46270 */
[----:B------:R-:W-:Y:S02]  /*15af0*/  FSEL R167, R13, -INF , !P6 ;  /* 0xff8000000da77808 */ /* 0x000fe40007000000 */
[----:B------:R-:W-:Y:S02]  /*15b00*/  FMNMX.FTZ R6, R225, R6, !PT ;  /* 0x00000006e1067209 */ /* 0x000fe40007810000 */
[----:B------:R-:W-:Y:S02]  /*15b10*/  FMNMX.FTZ R4, R11, R4, !PT ;  /* 0x000000040b047209 */ /* 0x000fe40007810000 */
[----:B------:R-:W-:Y:S02]  /*15b20*/  ISETP.GE.AND P6, PT, R0, R205, PT ;  /* 0x000000cd0000720c */ /* 0x000fe40003fc6270 */
[----:B------:R-:W-:-:S02]  /*15b30*/  FSEL R219, R72, -INF , !P4 ;  /* 0xff80000048db7808 */ /* 0x000fc40006000000 */
[----:B------:R-:W-:Y:S02]  /*15b40*/  ISETP.LT.OR P2, PT, R3, R208, P2 ;  /* 0x000000d00300720c */ /* 0x000fe40001741670 */
[----:B------:R-:W-:Y:S02]  /*15b50*/  FMNMX.FTZ R6, R167, R6, !PT ;  /* 0x00000006a7067209 */ /* 0x000fe40007810000 */
[----:B------:R-:W-:Y:S02]  /*15b60*/  FMNMX.FTZ R4, R9, R4, !PT ;  /* 0x0000000409047209 */ /* 0x000fe40007810000 */
[----:B------:R-:W-:Y:S02]  /*15b70*/  ISETP.LT.OR P6, PT, R0, R208, P6 ;  /* 0x000000d00000720c */ /* 0x000fe400037c1670 */
[----:B------:R-:W-:Y:S02]  /*15b80*/  FSEL R217, R73, -INF , !P2 ;  /* 0xff80000049d97808 */ /* 0x000fe40005000000 */
[----:B------:R-:W-:-:S02]  /*15b90*/  FMNMX.FTZ R6, R219, R6, !PT ;  /* 0x00000006db067209 */ /* 0x000fc40007810000 */
[----:B------:R-:W-:Y:S02]  /*15ba0*/  IADD3 R2, R2, 0x39, RZ ;  /* 0x0000003902027810 */ /* 0x000fe40007ffe0ff */
[----:B------:R-:W-:Y:S02]  /*15bb0*/  FMNMX.FTZ R4, R223, R4, !PT ;  /* 0x00000004df047209 */ /* 0x000fe40007810000 */
[----:B------:R-:W-:Y:S02]  /*15bc0*/  FSEL R215, R76, -INF , !P6 ;  /* 0xff8000004cd77808 */ /* 0x000fe40007000000 */
[----:B------:R-:W-:Y:S02]  /*15bd0*/  FMNMX.FTZ R6, R217, R6, !PT ;  /* 0x00000006d9067209 */ /* 0x000fe40007810000 */
[----:B------:R-:W-:Y:S02]  /*15be0*/  ISETP.GE.AND P4, PT, R2, R205, PT ;  /* 0x000000cd0200720c */ /* 0x000fe40003f86270 */
[----:B------:R-:W-:-:S02]  /*15bf0*/  FMNMX.FTZ R4, R171, R4, !PT ;  /* 0x00000004ab047209 */ /* 0x000fc40007810000 */
[----:B------:R-:W-:Y:S02]  /*15c00*/  FSEL R211, R15, -INF , !P1 ;  /* 0xff8000000fd37808 */ /* 0x000fe40004800000 */
[----:B------:R-:W-:Y:S02]  /*15c10*/  FMNMX.FTZ R8, R215, R6, !PT ;  /* 0x00000006d7087209 */ /* 0x000fe40007810000 */
[----:B------:R-:W-:Y:S02]  /*15c20*/  ISETP.GE.AND P1, PT, R0, R206, PT ;  /* 0x000000ce0000720c */ /* 0x000fe40003f26270 */
[----:B------:R-:W-:Y:S02]  /*15c30*/  ISETP.LT.OR P4, PT, R2, R208, P4 ;  /* 0x000000d00200720c */ /* 0x000fe40002781670 */
[----:B------:R-:W-:Y:S02]  /*15c40*/  ISETP.GE.AND P2, PT, R3, R206, PT ;  /* 0x000000ce0300720c */ /* 0x000fe40003f46270 */
[----:B------:R-:W-:-:S02]  /*15c50*/  FMNMX.FTZ R6, R221, R4, !PT ;  /* 0x00000004dd067209 */ /* 0x000fc40007810000 */
[-C--:B------:R-:W-:Y:S02]  /*15c60*/  ISETP.LT.OR P1, PT, R0, R207.reuse, P1 ;  /* 0x000000cf0000720c */ /* 0x080fe40000f21670 */
[----:B------:R-:W-:Y:S02]  /*15c70*/  FSEL R213, R77, -INF , !P4 ;  /* 0xff8000004dd57808 */ /* 0x000fe40006000000 */
[----:B------:R-:W-:Y:S02]  /*15c80*/  ISETP.LT.OR P2, PT, R3, R207, P2 ;  /* 0x000000cf0300720c */ /* 0x000fe40001741670 */
[----:B------:R-:W-:Y:S02]  /*15c90*/  FSEL R209, R74, -INF , !P0 ;  /* 0xff8000004ad17808 */ /* 0x000fe40004000000 */
[----:B------:R-:W-:Y:S02]  /*15ca0*/  FMNMX.FTZ R0, R211, R6, !PT ;  /* 0x00000006d3007209 */ /* 0x000fe40007810000 */
[----:B------:R-:W-:-:S02]  /*15cb0*/  FMNMX.FTZ R4, R213, R8, !PT ;  /* 0x00000008d5047209 */ /* 0x000fc40007810000 */
[C---:B------:R-:W-:Y:S02]  /*15cc0*/  ISETP.GE.AND P0, PT, R2.reuse, R206, PT ;  /* 0x000000ce0200720c */ /* 0x040fe40003f06270 */
[----:B------:R-:W-:Y:S01]  /*15cd0*/  FSEL R147, R75, -INF , !P2 ;  /* 0xff8000004b937808 */ /* 0x000fe20005000000 */
[----:B------:R-:W1:Y:S01]  /*15ce0*/  SHFL.BFLY PT, R3, R4, 0x2, 0x1f ;  /* 0x0c401f0004037f89 */ /* 0x000e6200000e0000 */
[----:B------:R-:W-:Y:S02]  /*15cf0*/  FMNMX.FTZ R0, R209, R0, !PT ;  /* 0x00000000d1007209 */ /* 0x000fe40007810000 */
[----:B------:R-:W-:Y:S01]  /*15d00*/  ISETP.LT.OR P0, PT, R2, R207, P0 ;  /* 0x000000cf0200720c */ /* 0x000fe20000701670 */
[----:B------:R-:W-:Y:S01]  /*15d10*/  LDSM.16.MT88.4 R72, [R188+0x10000] ;  /* 0x01000000bc48783b */ /* 0x000fe20000004200 */
[----:B------:R-:W-:Y:S02]  /*15d20*/  FSEL R145, R78, -INF , !P1 ;  /* 0xff8000004e917808 */ /* 0x000fe40004800000 */
[----:B------:R-:W-:-:S02]  /*15d30*/  FMNMX.FTZ R0, R147, R0, !PT ;  /* 0x0000000093007209 */ /* 0x000fc40007810000 */
[----:B------:R-:W-:Y:S02]  /*15d40*/  FSEL R169, R79, -INF , !P0 ;  /* 0xff8000004fa97808 */ /* 0x000fe40004000000 */
[----:B------:R-:W-:-:S04]  /*15d50*/  FMNMX.FTZ R0, R145, R0, !PT ;  /* 0x0000000091007209 */ /* 0x000fc80007810000 */
        /* <DEDUP_REMOVED lines=9> */
[----:B------:R-:W-:-:S05]  /*15df0*/  FMUL.FTZ R144, R132, c[0x0][0x23c] ;  /* 0x00008f0084907a20 */ /* 0x000fca0000410000 */
[----:B------:R-:W-:-:S05]  /*15e00*/  FSEL R144, R144, RZ, P0 ;  /* 0x000000ff90907208 */ /* 0x000fca0000000000 */
[--C-:B------:R-:W-:Y:S02]  /*15e10*/  FFMA.FTZ R152, R41, c[0x0][0x23c], -R144.reuse ;  /* 0x00008f0029987a23 */ /* 0x100fe40000010890 */
[----:B------:R-:W1:Y:S01]  /*15e20*/  LDSM.16.MT88.4 R40, [R188+0xe000] ;  /* 0x00e00000bc28783b */ /* 0x000e620000004200 */
[--C-:B------:R-:W-:Y:S01]  /*15e30*/  FFMA.FTZ R157, R32, c[0x0][0x23c], -R144.reuse ;  /* 0x00008f00209d7a23 */ /* 0x100fe20000010890 */
[----:B--2---:R-:W-:Y:S01]  /*15e40*/  FMNMX.FTZ R3, R0, R3, !PT ;  /* 0x0000000300037209 */ /* 0x004fe20007810000 */
[--C-:B------:R-:W-:Y:S01]  /*15e50*/  FFMA.FTZ R154, R37, c[0x0][0x23c], -R144.reuse ;  /* 0x00008f00259a7a23 */ /* 0x100fe20000010890 */
[----:B------:R-:W-:Y:S01]  /*15e60*/  MUFU.EX2 R152, R152 ;  /* 0x0000009800987308 */ /* 0x000fe20000000800 */
[--C-:B------:R-:W-:Y:S01]  /*15e70*/  FFMA.FTZ R149, R39, c[0x0][0x23c], -R144.reuse ;  /* 0x00008f0027957a23 */ /* 0x100fe20000010890 */
[C---:B------:R-:W-:Y:S01]  /*15e80*/  FSETP.NEU.FTZ.AND P0, PT, R3.reuse, -INF , PT ;  /* 0xff8000000300780b */ /* 0x040fe20003f1d000 */
[----:B------:R-:W-:Y:S02]  /*15e90*/  FMUL.FTZ R162, R3, c[0x0][0x23c] ;  /* 0x00008f0003a27a20 */ /* 0x000fe40000410000 */
[----:B------:R-:W-:-:S02]  /*15ea0*/  FFMA.FTZ R155, R7, c[0x0][0x23c], -R144 ;  /* 0x00008f00079b7a23 */ /* 0x000fc40000010890 */
[--C-:B------:R-:W-:Y:S01]  /*15eb0*/  FFMA.FTZ R139, R5, c[0x0][0x23c], -R144.reuse ;  /* 0x00008f00058b7a23 */ /* 0x100fe20000010890 */
[----:B------:R-:W-:Y:S01]  /*15ec0*/  FSEL R162, R162, RZ, P0 ;  /* 0x000000ffa2a27208 */ /* 0x000fe20000000000 */
[----:B------:R-:W2:Y:S01]  /*15ed0*/  LDSM.16.MT88.4 R4, [R184+0x10000] ;  /* 0x01000000b804783b */ /* 0x000ea20000004200 */
[----:B------:R-:W-:Y:S01]  /*15ee0*/  MUFU.EX2 R157, R157 ;  /* 0x0000009d009d7308 */ /* 0x000fe20000000800 */
[----:B------:R-:W-:Y:S02]  /*15ef0*/  FFMA.FTZ R148, R25, c[0x0][0x23c], -R144 ;  /* 0x00008f0019947a23 */ /* 0x000fe40000010890 */
[--C-:B------:R-:W-:Y:S02]  /*15f00*/  FFMA.FTZ R156, R34, c[0x0][0x23c], -R162.reuse ;  /* 0x00008f00229c7a23 */ /* 0x100fe400000108a2 */
[--C-:B------:R-:W-:Y:S02]  /*15f10*/  FFMA.FTZ R159, R35, c[0x0][0x23c], -R162.reuse ;  /* 0x00008f00239f7a23 */ /* 0x100fe400000108a2 */
[--C-:B------:R-:W-:Y:S01]  /*15f20*/  FFMA.FTZ R161, R33, c[0x0][0x23c], -R162.reuse ;  /* 0x00008f0021a17a23 */ /* 0x100fe200000108a2 */
[----:B------:R-:W3:Y:S01]  /*15f30*/  MUFU.EX2 R154, R154 ;  /* 0x0000009a009a7308 */ /* 0x000ee20000000800 */
[--C-:B------:R-:W-:Y:S01]  /*15f40*/  FFMA.FTZ R150, R31, c[0x0][0x23c], -R162.reuse ;  /* 0x00008f001f967a23 */ /* 0x100fe200000108a2 */
[----:B------:R-:W-:Y:S01]  /*15f50*/  LDSM.16.MT88.4 R32, [R185+0xc800] ;  /* 0x00c80000b920783b */ /* 0x000fe20000004200 */
[----:B------:R-:W-:-:S02]  /*15f60*/  FFMA.FTZ R151, R11, c[0x0][0x23c], -R162 ;  /* 0x00008f000b977a23 */ /* 0x000fc400000108a2 */
[----:B------:R-:W-:Y:S02]  /*15f70*/  FFMA.FTZ R0, R9, c[0x0][0x23c], -R162 ;  /* 0x00008f0009007a23 */ /* 0x000fe400000108a2 */
[----:B------:R-:W4:Y:S01]  /*15f80*/  LDSM.16.MT88.4 R8, [R188+0xe800] ;  /* 0x00e80000bc08783b */ /* 0x000f220000004200 */
[----:B------:R-:W5:Y:S01]  /*15f90*/  MUFU.EX2 R149, R149 ;  /* 0x0000009500957308 */ /* 0x000f620000000800 */
[----:B------:R-:W-:Y:S02]  /*15fa0*/  FFMA.FTZ R2, R21, c[0x0][0x23c], -R144 ;  /* 0x00008f0015027a23 */ /* 0x000fe40000010890 */
[--C-:B------:R-:W-:Y:S01]  /*15fb0*/  FFMA.FTZ R153, R29, c[0x0][0x23c], -R162.reuse ;  /* 0x00008f001d997a23 */ /* 0x100fe200000108a2 */
[----:B------:R-:W1:Y:S01]  /*15fc0*/  LDSM.16.MT88.4 R20, [R188+0xc800] ;  /* 0x00c80000bc14783b */ /* 0x000e620000004200 */
[----:B------:R-:W-:Y:S02]  /*15fd0*/  FFMA.FTZ R138, R27, c[0x0][0x23c], -R162 ;  /* 0x00008f001b8a7a23 */ /* 0x000fe400000108a2 */
[--C-:B------:R-:W-:Y:S01]  /*15fe0*/  FFMA.FTZ R158, R163, c[0x0][0x23c], -R144.reuse ;  /* 0x00008f00a39e7a23 */ /* 0x100fe20000010890 */
[----:B------:R-:W-:Y:S01]  /*15ff0*/  MUFU.EX2 R156, R156 ;  /* 0x0000009c009c7308 */ /* 0x000fe20000000800 */
[----:B---3--:R-:W-:Y:S01]  /*16000*/  F2FP.PACK_AB R96, R154, R157 ;  /* 0x0000009d9a60723e */ /* 0x008fe200000000ff */
[----:B------:R-:W-:Y:S01]  /*16010*/  LDSM.16.MT88.4 R28, [R184+0xc800] ;  /* 0x00c80000b81c783b */ /* 0x000fe20000004200 */
[----:B------:R-:W-:-:S02]  /*16020*/  FFMA.FTZ R163, R227, c[0x0][0x23c], -R144 ;  /* 0x00008f00e3a37a23 */ /* 0x000fc40000010890 */
[--C-:B------:R-:W-:Y:S01]  /*16030*/  FFMA.FTZ R160, R225, c[0x0][0x23c], -R144.reuse ;  /* 0x00008f00e1a07a23 */ /* 0x100fe20000010890 */
[----:B------:R-:W-:Y:S01]  /*16040*/  LDSM.16.MT88.4 R24, [R186+0xe800] ;  /* 0x00e80000ba18783b */ /* 0x000fe20000004200 */
[----:B------:R-:W-:Y:S01]  /*16050*/  FFMA.FTZ R167, R167, c[0x0][0x23c], -R144 ;  /* 0x00008f00a7a77a23 */ /* 0x000fe20000010890 */
[----:B------:R-:W3:Y:S01]  /*16060*/  MUFU.EX2 R159, R159 ;  /* 0x0000009f009f7308 */ /* 0x000ee20000000800 */
[----:B-----5:R-:W-:Y:S01]  /*16070*/  F2FP.PACK_AB R98, R149, R152 ;  /* 0x000000989562723e */ /* 0x020fe200000000ff */
[--C-:B------:R-:W-:Y:S02]  /*16080*/  FFMA.FTZ R166, R223, c[0x0][0x23c], -R162.reuse ;  /* 0x00008f00dfa67a23 */ /* 0x100fe400000108a2 */
[--C-:B------:R-:W-:Y:S02]  /*16090*/  FFMA.FTZ R171, R171, c[0x0][0x23c], -R162.reuse ;  /* 0x00008f00abab7a23 */ /* 0x100fe400000108a2 */
[--C-:B------:R-:W-:Y:S02]  /*160a0*/  FFMA.FTZ R168, R221, c[0x0][0x23c], -R162.reuse ;  /* 0x00008f00dda87a23 */ /* 0x100fe400000108a2 */
[----:B------:R-:W-:Y:S01]  /*160b0*/  MUFU.EX2 R161, R161 ;  /* 0x000000a100a17308 */ /* 0x000fe20000000800 */
[----:B------:R-:W-:-:S02]  /*160c0*/  FFMA.FTZ R211, R211, c[0x0][0x23c], -R162 ;  /* 0x00008f00d3d37a23 */ /* 0x000fc400000108a2 */
[--C-:B------:R-:W-:Y:S02]  /*160d0*/  FFMA.FTZ R170, R219, c[0x0][0x23c], -R144.reuse ;  /* 0x00008f00dbaa7a23 */ /* 0x100fe40000010890 */
[--C-:B------:R-:W-:Y:S02]  /*160e0*/  FFMA.FTZ R217, R217, c[0x0][0x23c], -R144.reuse ;  /* 0x00008f00d9d97a23 */ /* 0x100fe40000010890 */
[--C-:B------:R-:W-:Y:S01]  /*160f0*/  FFMA.FTZ R210, R215, c[0x0][0x23c], -R144.reuse ;  /* 0x00008f00d7d27a23 */ /* 0x100fe20000010890 */
[----:B------:R-:W5:Y:S01]  /*16100*/  MUFU.EX2 R150, R150 ;  /* 0x0000009600967308 */ /* 0x000f620000000800 */
[----:B---3--:R-:W-:Y:S01]  /*16110*/  F2FP.PACK_AB R97, R159, R156 ;  /* 0x0000009c9f61723e */ /* 0x008fe200000000ff */
[----:B------:R-:W-:Y:S02]  /*16120*/  FFMA.FTZ R213, R213, c[0x0][0x23c], -R144 ;  /* 0x00008f00d5d57a23 */ /* 0x000fe40000010890 */
[--C-:B------:R-:W-:Y:S02]  /*16130*/  FFMA.FTZ R209, R209, c[0x0][0x23c], -R162.reuse ;  /* 0x00008f00d1d17a23 */ /* 0x100fe400000108a2 */
[----:B------:R-:W-:-:S02]  /*16140*/  FFMA.FTZ R212, R147, c[0x0][0x23c], -R162 ;  /* 0x00008f0093d47a23 */ /* 0x000fc400000108a2 */
[----:B------:R-:W-:Y:S01]  /*16150*/  MUFU.EX2 R155, R155 ;  /* 0x0000009b009b7308 */ /* 0x000fe20000000800 */
[--C-:B------:R-:W-:Y:S02]  /*16160*/  FFMA.FTZ R214, R145, c[0x0][0x23c], -R162.reuse ;  /* 0x00008f0091d67a23 */ /* 0x100fe400000108a2 */
[----:B------:R-:W-:Y:S01]  /*16170*/  FFMA.FTZ R169, R169, c[0x0][0x23c], -R162 ;  /* 0x00008f00a9a97a23 */ /* 0x000fe200000108a2 */
[----:B------:R-:W-:Y:S01]  /*16180*/  LDSM.16.MT88.4 R144, [R186+0xd800] ;  /* 0x00d80000ba90783b */ /* 0x000fe20000004200 */
[----:B------:R-:W-:Y:S02]  /*16190*/  FADD.FTZ R157, R157, R154 ;  /* 0x0000009a9d9d7221 */ /* 0x000fe40000010000 */
[----:B------:R-:W-:Y:S01]  /*161a0*/  FADD.FTZ R156, R156, R159 ;  /* 0x0000009f9c9c7221 */ /* 0x000fe20000010000 */
[----:B-----5:R-:W-:Y:S01]  /*161b0*/  F2FP.PACK_AB R99, R150, R161 ;  /* 0x000000a19663723e */ /* 0x020fe200000000ff */
[----:B------:R-:W3:Y:S01]  /*161c0*/  MUFU.EX2 R148, R148 ;  /* 0x0000009400947308 */ /* 0x000ee20000000800 */
[----:B------:R-:W-:-:S02]  /*161d0*/  FADD.FTZ R152, R152, R157 ;  /* 0x0000009d98987221 */ /* 0x000fc40000010000 */
[----:B------:R-:W-:Y:S02]  /*161e0*/  FADD.FTZ R161, R161, R156 ;  /* 0x0000009ca1a17221 */ /* 0x000fe40000010000 */
[----:B------:R-:W-:Y:S01]  /*161f0*/  FADD.FTZ R152, R149, R152 ;  /* 0x0000009895987221 */ /* 0x000fe20000010000 */
[C---:B-1----:R-:W-:Y:S01]  /*16200*/  HMMA.16816.F32 R36, R96.reuse, R40, RZ ;  /* 0x000000286024723c */ /* 0x042fe200000018ff */
[----:B------:R-:W-:Y:S01]  /*16210*/  FADD.FTZ R150, R150, R161 ;  /* 0x000000a196967221 */ /* 0x000fe20000010000 */
        /* <DEDUP_REMOVED lines=42> */
[----:B------:R-:W4:Y:S06]  /*164c0*/  MUFU.EX2 R169, R169 ;  /* 0x000000a900a97308 */ /* 0x000f2c0000000800 */
[C---:B--2---:R-:W-:Y:S07]  /*164d0*/  HMMA.16816.F32 R92, R96.reuse, R4, RZ ;  /* 0x00000004605c723c */ /* 0x044fee00000018ff */
[----:B---3--:R-:W-:Y:S01]  /*164e0*/  F2FP.PACK_AB R4, R148, R155 ;  /* 0x0000009b9404723e */ /* 0x008fe200000000ff */
[----:B------:R-:W-:Y:S01]  /*164f0*/  HMMA.16816.F32 R96, R96, R6, RZ ;  /* 0x000000066060723c */ /* 0x000fe200000018ff */
[----:B-1----:R-:W-:Y:S01]  /*16500*/  F2FP.PACK_AB R5, R138, R153 ;  /* 0x000000998a05723e */ /* 0x002fe200000000ff */
        /* <DEDUP_REMOVED lines=18> */
[----:B------:R-:W3:Y:S07]  /*16630*/  LDSM.16.MT88.4 R20, [R188+0x10800] ;  /* 0x01080000bc14783b */ /* 0x000eee0000004200 */
[C---:B------:R-:W-:Y:S08]  /*16640*/  HMMA.16816.F32 R60, R4.reuse, R12, R60 ;  /* 0x0000000c043c723c */ /* 0x040ff0000000183c */
[C---:B------:R-:W-:Y:S01]  /*16650*/  HMMA.16816.F32 R64, R4.reuse, R14, R64 ;  /* 0x0000000e0440723c */ /* 0x040fe20000001840 */
[----:B------:R-:W4:Y:S07]  /*16660*/  LDSM.16.MT88.4 R12, [R184+0x10800] ;  /* 0x01080000b80c783b */ /* 0x000f2e0000004200 */
        /* <DEDUP_REMOVED lines=30> */
[----:B------:R-:W-:Y:S02]  /*16850*/  FADD.FTZ R163, R163, R158 ;  /* 0x0000009ea3a37221 */ /* 0x000fe40000010000 */
[----:B------:R-:W-:Y:S02]  /*16860*/  FADD.FTZ R171, R171, R166 ;  /* 0x000000a6abab7221 */ /* 0x000fe40000010000 */
[----:B------:R-:W-:Y:S02]  /*16870*/  FADD.FTZ R160, R160, R163 ;  /* 0x000000a3a0a07221 */ /* 0x000fe40000010000 */
[----:B-1----:R-:W-:Y:S01]  /*16880*/  HMMA.16816.F32 R128, R4, R8, R128 ;  /* 0x000000080480723c */ /* 0x002fe20000001880 */
[----:B------:R-:W-:-:S02]  /*16890*/  FADD.FTZ R168, R168, R171 ;  /* 0x000000aba8a87221 */ /* 0x000fc40000010000 */
[----:B------:R-:W-:Y:S02]  /*168a0*/  FADD.FTZ R167, R167, R160 ;  /* 0x000000a0a7a77221 */ /* 0x000fe40000010000 */
        /* <DEDUP_REMOVED lines=38> */
[----:B------:R-:W-:-:S02]  /*16b10*/  F2FP.PACK_AB R6, R213, R210 ;  /* 0x000000d2d506723e */ /* 0x000fc400000000ff */
[C---:B------:R-:W-:Y:S01]  /*16b20*/  F2FP.PACK_AB R5, R212.reuse, R209 ;  /* 0x000000d1d405723e */ /* 0x040fe200000000ff */
[----:B------:R-:W-:Y:S01]  /*16b30*/  FADD.FTZ R209, R209, R168 ;  /* 0x000000a8d1d17221 */ /* 0x000fe20000010000 */
[----:B------:R-:W-:Y:S01]  /*16b40*/  F2FP.PACK_AB R7, R169, R214 ;  /* 0x000000d6a907723e */ /* 0x000fe200000000ff */
[----:B------:R-:W-:Y:S02]  /*16b50*/  FADD.FTZ R217, R217, R170 ;  /* 0x000000aad9d97221 */ /* 0x000fe40000010000 */
[----:B------:R-:W-:Y:S02]  /*16b60*/  FADD.FTZ R209, R212, R209 ;  /* 0x000000d1d4d17221 */ /* 0x000fe40000010000 */
[----:B------:R-:W-:Y:S02]  /*16b70*/  FADD.FTZ R210, R210, R217 ;  /* 0x000000d9d2d27221 */ /* 0x000fe40000010000 */
[----:B---3--:R-:W-:Y:S01]  /*16b80*/  HMMA.16816.F32 R128, R4, R12, R128 ;  /* 0x0000000c0480723c */ /* 0x008fe20000001880 */
[----:B------:R-:W-:-:S02]  /*16b90*/  FADD.FTZ R214, R214, R209 ;  /* 0x000000d1d6d67221 */ /* 0x000fc40000010000 */
[----:B------:R-:W-:Y:S02]  /*16ba0*/  FADD.FTZ R211, R213, R210 ;  /* 0x000000d2d5d37221 */ /* 0x000fe40000010000 */
[----:B------:R-:W-:-:S03]  /*16bb0*/  FADD.FTZ R209, R169, R214 ;  /* 0x000000d6a9d17221 */ /* 0x000fc60000010000 */
        /* <DEDUP_REMOVED lines=26> */
[----:B------:R-:W-:Y:S07]  /*16d60*/  @!UPT UIADD3 URZ, URZ, URZ, URZ ;  /* 0x0000003f3f3ff290 */ /* 0x000fee000fffe03f */
[----:B------:R-:W-:Y:S11]  /*16d70*/  @!P5 BRA `(.L_x_2332) ;  /* 0x000040d00000d947 */ /* 0x000ff60003800000 */
[----:B------:R-:W-:-:S04]  /*16d80*/  DEPBAR.LE SB0, 0x0 ;  /* 0x000080000000791a */ /* 0x000fc80000000000 */
[----:B------:R-:W-:Y:S01]  /*16d90*/  ULDC.64 UR4, c[0x0][0x118] ;  /* 0x0000460000047ab9 */ /* 0x000fe20000000a00 */
[----:B------:R-:W-:Y:S01]  /*16da0*/  IADD3 R204, R134, -0x2, RZ ;  /* 0xfffffffe86cc7810 */ /* 0x000fe20007ffe0ff */
[----:B------:R-:W-:Y:S06]  /*16db0*/  BAR.SYNC.DEFER_BLOCKING 0x0 ;  /* 0x0000000000007b1d */ /* 0x000fec0000010000 */
[----:B------:R-:W-:Y:S05]  /*16dc0*/  @!P3 BRA `(.L_x_2333) ;  /* 0x000003b00000b947 */ /* 0x000fea0003800000 */
[----:B------:R-:W-:Y:S01]  /*16dd0*/  IABS R0, c[0x0][0x2d0] ;  /* 0x0000b40000007a13 */ /* 0x000fe20000000000 */
[----:B------:R-:W-:-:S03]  /*16de0*/  IMAD.SHL.U32 R2, R204, 0x40, RZ ;  /* 0x00000040cc027824 */ /* 0x000fc600078e00ff */
[----:B------:R-:W1:Y:S02]  /*16df0*/  I2F.RP R7, R0 ;  /* 0x0000000000077306 */ /* 0x000e640000209400 */
[----:B------:R-:W-:Y:S02]  /*16e00*/  IADD3 R10, R2, 0x40, RZ ;  /* 0x00000040020a7810 */ /* 0x000fe40007ffe0ff */
[----:B------:R-:W-:Y:S02]  /*16e10*/  IABS R4, R2 ;  /* 0x0000000200047213 */ /* 0x000fe40000000000 */
[----:B------:R-:W-:Y:S02]  /*16e20*/  IABS R6, R10 ;  /* 0x0000000a00067213 */ /* 0x000fe40000000000 */
[----:B------:R-:W-:Y:S02]  /*16e30*/  LOP3.LUT R10, R10, c[0x0][0x2d0], RZ, 0x3c, !PT ;  /* 0x0000b4000a0a7a12 */ /* 0x000fe400078e3cff */
[----:B------:R-:W-:-:S02]  /*16e40*/  LOP3.LUT R2, R2, c[0x0][0x2d0], RZ, 0x3c, !PT ;  /* 0x0000b40002027a12 */ /* 0x000fc400078e3cff */
[----:B------:R-:W-:Y:S02]  /*16e50*/  ISETP.GE.AND P2, PT, R10, RZ, PT ;  /* 0x000000ff0a00720c */ /* 0x000fe40003f46270 */
        /* <DEDUP_REMOVED lines=16> */
[----:B------:R-:W-:Y:S01]  /*16f60*/  @!P4 IMAD.IADD R7, R7, 0x1, -R0 ;  /* 0x000000010707c824 */ /* 0x000fe200078e0a00 */
[----:B------:R-:W-:Y:S02]  /*16f70*/  @!P4 IADD3 R9, R9, 0x1, RZ ;  /* 0x000000010909c810 */ /* 0x000fe40007ffe0ff */
[-C--:B------:R-:W-:Y:S02]  /*16f80*/  @!P1 IADD3 R5, R5, -R0.reuse, RZ ;  /* 0x8000000005059210 */ /* 0x080fe40007ffe0ff */
[-C--:B------:R-:W-:Y:S02]  /*16f90*/  ISETP.GE.U32.AND P6, PT, R7, R0.reuse, PT ;  /* 0x000000000700720c */ /* 0x080fe40003fc6070 */
[----:B------:R-:W-:Y:S02]  /*16fa0*/  ISETP.GE.U32.AND P5, PT, R5, R0, PT ;  /* 0x000000000500720c */ /* 0x000fe40003fa6070 */
[----:B------:R-:W-:Y:S02]  /*16fb0*/  @!P1 IADD3 R8, R8, 0x1, RZ ;  /* 0x0000000108089810 */ /* 0x000fe40007ffe0ff */
[----:B------:R-:W-:-:S02]  /*16fc0*/  ISETP.NE.AND P1, PT, RZ, c[0x0][0x2d0], PT ;  /* 0x0000b400ff007a0c */ /* 0x000fc40003f25270 */
[----:B------:R-:W-:-:S05]  /*16fd0*/  LOP3.LUT R0, RZ, c[0x0][0x2d0], RZ, 0x33, !PT ;  /* 0x0000b400ff007a12 */ /* 0x000fca00078e33ff */
        /* <DEDUP_REMOVED lines=15> */
[C---:B------:R-:W-:Y:S02]  /*170d0*/  IMAD R0, R5.reuse, c[0x0][0x1a4], R0 ;  /* 0x0000690005007a24 */ /* 0x040fe400078e0200 */
        /* <DEDUP_REMOVED lines=10> */
.L_x_2333:
[----:B------:R-:W-:-:S05]  /*17180*/  IMAD.MOV.U32 R11, RZ, RZ, c[0x0][0x1a0] ;  /* 0x00006800ff0b7624 */ /* 0x000fca00078e00ff */
[----:B------:R-:W-:-:S04]  /*17190*/  LEA R11, -R11, RZ, 0x6 ;  /* 0x000000ff0b0b7211 */ /* 0x000fc800078e31ff */
[----:B------:R-:W-:Y:S02]  /*171a0*/  SHF.R.S32.HI R6, RZ, 0x1f, R11 ;  /* 0x0000001fff067819 */ /* 0x000fe4000001140b */
.L_x_2334:
[----:B------:R-:W-:Y:S01]  /*171b0*/  LOP3.LUT R0, R201, 0xff, RZ, 0xc0, !PT ;  /* 0x000000ffc9007812 */ /* 0x000fe200078ec0ff */
[----:B------:R-:W-:Y:S01]  /*171c0*/  IMAD.MOV.U32 R5, RZ, RZ, c[0x0][0x1a0] ;  /* 0x00006800ff057624 */ /* 0x000fe200078e00ff */
[----:B------:R-:W-:Y:S01]  /*171d0*/  LEA R220, P5, R11, R164, 0x1 ;  /* 0x000000a40bdc7211 */ /* 0x000fe200078a08ff */
[----:B------:R-:W-:Y:S01]  /*171e0*/  IMAD R135, R204, 0x40, R135 ;  /* 0x00000040cc877824 */ /* 0x000fe200078e0287 */
[C---:B------:R-:W-:Y:S01]  /*171f0*/  LOP3.LUT P2, RZ, R0.reuse, 0x2, RZ, 0xc0, !PT ;  /* 0x0000000200ff7812 */ /* 0x040fe2000784c0ff */
[----:B------:R-:W-:Y:S01]  /*17200*/  IMAD.SHL.U32 R7, R5, 0x10, RZ ;  /* 0x0000001005077824 */ /* 0x000fe200078e00ff */
[C---:B------:R-:W-:Y:S02]  /*17210*/  LOP3.LUT P1, RZ, R0.reuse, 0x4, RZ, 0xc0, !PT ;  /* 0x0000000400ff7812 */ /* 0x040fe4000782c0ff */
[----:B------:R-:W-:Y:S01]  /*17220*/  LOP3.LUT P4, RZ, R0, 0x1, RZ, 0xc0, !PT ;  /* 0x0000000100ff7812 */ /* 0x000fe2000788c0ff */
[----:B------:R-:W-:Y:S01]  /*17230*/  IMAD.MOV.U32 R0, RZ, RZ, 0x4 ;  /* 0x00000004ff007424 */ /* 0x000fe200078e00ff */
[----:B------:R-:W-:-:S04]  /*17240*/  LEA.HI.X R221, R11, R165, R6, 0x1, P5 ;  /* 0x000000a50bdd7211 */ /* 0x000fc800028f0c06 */
[----:B------:R-:W-:-:S03]  /*17250*/  SHF.L.U64.HI R2, R5, R0, c[0x0][0x1a4] ;  /* 0x0000690005027619 */ /* 0x000fc60000010200 */
[----:B------:R-:W-:-:S04]  /*17260*/  @P2 IADD3 R9, P0, R11, R136, RZ ;  /* 0x000000880b092210 */ /* 0x000fc80007f1e0ff */
[----:B------:R-:W-:Y:S01]  /*17270*/  @P2 LEA R20, P6, R9, c[0x0][0x170], 0x1 ;  /* 0x00005c0009142a11 */ /* 0x000fe200078c08ff */
[C-C-:B------:R-:W-:Y:S01]  /*17280*/  @P2 IMAD.X R4, R6.reuse, 0x1, R133.reuse, P0 ;  /* 0x0000000106042824 */ /* 0x140fe200000e0685 */
[-C--:B------:R-:W-:Y:S01]  /*17290*/  @P1 IADD3 R5, P0, R11, R136.reuse, RZ ;  /* 0x000000880b051210 */ /* 0x080fe20007f1e0ff */
[----:B------:R-:W-:Y:S01]  /*172a0*/  @!PT LDS RZ, [RZ] ;  /* 0x00000000fffff984 */ /* 0x000fe20000000800 */
[----:B------:R-:W-:Y:S01]  /*172b0*/  @!PT LDS RZ, [RZ] ;  /* 0x00000000fffff984 */ /* 0x000fe20000000800 */
[----:B------:R-:W-:Y:S01]  /*172c0*/  @!PT LDS RZ, [RZ] ;  /* 0x00000000fffff984 */ /* 0x000fe20000000800 */
[----:B------:R1:W-:Y:S01]  /*172d0*/  @P4 LDGSTS.E.BYPASS.LTC128B.128 [R200+0xc000], [R220.64] ;  /* 0x0c000000dcc84fae */ /* 0x0003e2000b901d44 */
[----:B------:R-:W-:Y:S02]  /*172e0*/  IADD3 R11, P5, R7, R11, RZ ;  /* 0x0000000b070b7210 */ /* 0x000fe40007fbe0ff */
[----:B------:R-:W-:Y:S01]  /*172f0*/  @P2 LEA.HI.X R21, R9, c[0x0][0x174], R4, 0x1, P6 ;  /* 0x00005d0009152a11 */ /* 0x000fe200030f0c04 */
[----:B------:R-:W-:Y:S01]  /*17300*/  @P1 IMAD.X R4, R6, 0x1, R133, P0 ;  /* 0x0000000106041824 */ /* 0x000fe200000e0685 */
[----:B------:R-:W-:Y:S01]  /*17310*/  @P1 LEA R14, P0, R5, c[0x0][0x170], 0x1 ;  /* 0x00005c00050e1a11 */ /* 0x000fe200078008ff */
[----:B------:R-:W-:Y:S01]  /*17320*/  IMAD.X R6, R2, 0x1, R6, P5 ;  /* 0x0000000102067824 */ /* 0x000fe200028e0606 */
[----:B------:R-:W-:Y:S01]  /*17330*/  @P2 IADD3 R9, P5, R11, R136, RZ ;  /* 0x000000880b092210 */ /* 0x000fe20007fbe0ff */
[----:B------:R-:W-:Y:S01]  /*17340*/  @!P4 STS.128 [R200+0xc000], RZ ;  /* 0x00c000ffc800c388 */ /* 0x000fe20000000c00 */
[----:B------:R-:W-:-:S02]  /*17350*/  @P1 LEA.HI.X R15, R5, c[0x0][0x174], R4, 0x1, P0 ;  /* 0x00005d00050f1a11 */ /* 0x000fc400000f0c04 */
[----:B------:R-:W-:Y:S01]  /*17360*/  @P4 LEA R18, P6, R11, R164, 0x1 ;  /* 0x000000a40b124211 */ /* 0x000fe200078c08ff */
[C-C-:B------:R-:W-:Y:S01]  /*17370*/  @P2 IMAD.X R4, R6.reuse, 0x1, R133.reuse, P5 ;  /* 0x0000000106042824 */ /* 0x140fe200028e0685 */
[----:B------:R-:W-:Y:S01]  /*17380*/  @P2 LEA R16, P5, R9, c[0x0][0x170], 0x1 ;  /* 0x00005c0009102a11 */ /* 0x000fe200078a08ff */
[----:B------:R-:W-:Y:S01]  /*17390*/  @!PT LDS RZ, [RZ] ;  /* 0x00000000fffff984 */ /* 0x000fe20000000800 */
[----:B------:R-:W-:Y:S01]  /*173a0*/  @!PT LDS RZ, [RZ] ;  /* 0x00000000fffff984 */ /* 0x000fe20000000800 */
[----:B------:R-:W-:Y:S01]  /*173b0*/  @!PT LDS RZ, [RZ] ;  /* 0x00000000fffff984 */ /* 0x000fe20000000800 */
[----:B------:R2:W-:Y:S01]  /*173c0*/  @P2 LDGSTS.E.BYPASS.LTC128B.128 [R200+0xe000], [R20.64+0x80] ;  /* 0x0e00008014c82fae */ /* 0x0005e2000b901d44 */
[----:B------:R-:W-:Y:S02]  /*173d0*/  @P1 IADD3 R5, P0, R11, R136, RZ ;  /* 0x000000880b051210 */ /* 0x000fe40007f1e0ff */
[----:B------:R-:W-:Y:S01]  /*173e0*/  @P2 LEA.HI.X R17, R9, c[0x0][0x174], R4, 0x1, P5 ;  /* 0x00005d0009112a11 */ /* 0x000fe200028f0c04 */
[----:B------:R-:W-:Y:S01]  /*173f0*/  @!P2 STS.128 [R200+0xe000], RZ ;  /* 0x00e000ffc800a388 */ /* 0x000fe20000000c00 */
[----:B------:R-:W-:Y:S01]  /*17400*/  @P4 LEA.HI.X R19, R11, R165, R6, 0x1, P6 ;  /* 0x000000a50b134211 */ /* 0x000fe200030f0c06 */
[----:B------:R-:W-:Y:S01]  /*17410*/  @P1 IMAD.X R4, R6, 0x1, R133, P0 ;  /* 0x0000000106041824 */ /* 0x000fe200000e0685 */
[----:B------:R-:W-:Y:S01]  /*17420*/  IADD3 R11, P5, R7, R11, RZ ;  /* 0x0000000b070b7210 */ /* 0x000fe20007fbe0ff */
[----:B------:R-:W-:Y:S01]  /*17430*/  @!PT LDS RZ, [RZ] ;  /* 0x00000000fffff984 */ /* 0x000fe20000000800 */
[----:B------:R-:W-:Y:S01]  /*17440*/  @!PT LDS RZ, [RZ] ;  /* 0x00000000fffff984 */ /* 0x000fe20000000800 */
[----:B------:R-:W-:Y:S01]  /*17450*/  @!PT LDS RZ, [RZ] ;  /* 0x00000000fffff984 */ /* 0x000fe20000000800 */
[----:B------:R3:W-:Y:S01]  /*17460*/  @P1 LDGSTS.E.BYPASS.LTC128B.128 [R200+0x10000], [R14.64+0x100] ;  /* 0x100001000ec81fae */ /* 0x0007e2000b901d44 */
[----:B------:R-:W-:-:S02]  /*17470*/  @P1 LEA R12, P0, R5, c[0x0][0x170], 0x1 ;  /* 0x00005c00050c1a11 */ /* 0x000fc400078008ff */
[----:B------:R-:W-:Y:S01]  /*17480*/  @P2 IADD3 R9, P6, R11, R136, RZ ;  /* 0x000000880b092210 */ /* 0x000fe20007fde0ff */
[----:B------:R-:W-:Y:S01]  /*17490*/  IMAD.X R6, R2, 0x1, R6, P5 ;  /* 0x0000000102067824 */ /* 0x000fe200028e0606 */
[----:B------:R-:W-:Y:S01]  /*174a0*/  @P1 LEA.HI.X R13, R5, c[0x0][0x174], R4, 0x1, P0 ;  /* 0x00005d00050d1a11 */ /* 0x000fe200000f0c04 */
[----:B------:R-:W-:Y:S01]  /*174b0*/  @!P1 STS.128 [R200+0x10000], RZ ;  /* 0x010000ffc8009388 */ /* 0x000fe20000000c00 */
[C---:B------:R-:W-:Y:S01]  /*174c0*/  @P4 LEA R22, P5, R11.reuse, R164, 0x1 ;  /* 0x000000a40b164211 */ /* 0x040fe200078a08ff */
[C-C-:B------:R-:W-:Y:S01]  /*174d0*/  @P2 IMAD.X R8, R6.reuse, 0x1, R133.reuse, P6 ;  /* 0x0000000106082824 */ /* 0x140fe200030e0685 */
[CC--:B------:R-:W-:Y:S01]  /*174e0*/  @P1 IADD3 R5, P0, R11.reuse, R136.reuse, RZ ;  /* 0x000000880b051210 */ /* 0x0c0fe20007f1e0ff */
[----:B------:R-:W-:Y:S01]  /*174f0*/  @!PT LDS RZ, [RZ] ;  /* 0x00000000fffff984 */ /* 0x000fe20000000800 */
[----:B------:R-:W-:Y:S01]  /*17500*/  @!PT LDS RZ, [RZ] ;  /* 0x00000000fffff984 */ /* 0x000fe20000000800 */
[----:B------:R-:W-:Y:S01]  /*17510*/  @!PT LDS RZ, [RZ] ;  /* 0x00000000fffff984 */ /* 0x000fe20000000800 */
[----:B------:R4:W-:Y:S01]  /*17520*/  @P4 LDGSTS.E.BYPASS.LTC128B.128 [R200+0xc800], [R18.64] ;  /* 0x0c80000012c84fae */ /* 0x0009e2000b901d44 */
[--C-:B------:R-:W-:Y:S02]  /*17530*/  @P4 LEA.HI.X R23, R11, R165, R6.reuse, 0x1, P5 ;  /* 0x000000a50b174211 */ /* 0x100fe400028f0c06 */
[----:B------:R-:W-:Y:S01]  /*17540*/  IADD3 R7, P5, R7, R11, RZ ;  /* 0x0000000b07077210 */ /* 0x000fe20007fbe0ff */
[----:B------:R-:W-:Y:S01]  /*17550*/  @P1 IMAD.X R4, R6, 0x1, R133, P0 ;  /* 0x0000000106041824 */ /* 0x000fe200000e0685 */
[----:B------:R-:W-:Y:S01]  /*17560*/  @P1 LEA R10, P0, R5, c[0x0][0x170], 0x1 ;  /* 0x00005c00050a1a11 */ /* 0x000fe200078008ff */
[----:B------:R-:W-:Y:S01]  /*17570*/  @!P4 STS.128 [R200+0xc800], RZ ;  /* 0x00c800ffc800c388 */ /* 0x000fe20000000c00 */
[----:B------:R-:W-:Y:S01]  /*17580*/  @P2 LEA R24, P6, R9, c[0x0][0x170], 0x1 ;  /* 0x00005c0009182a11 */ /* 0x000fe200078c08ff */
[----:B------:R-:W-:Y:S01]  /*17590*/  IMAD.X R2, R2, 0x1, R6, P5 ;  /* 0x0000000102027824 */ /* 0x000fe200028e0606 */
[----:B------:R-:W-:Y:S01]  /*175a0*/  @P1 LEA.HI.X R11, R5, c[0x0][0x174], R4, 0x1, P0 ;  /* 0x00005d00050b1a11 */ /* 0x000fe200000f0c04 */
[----:B------:R-:W-:Y:S01]  /*175b0*/  @!PT LDS RZ, [RZ] ;  /* 0x00000000fffff984 */ /* 0x000fe20000000800 */
[----:B------:R-:W-:Y:S01]  /*175c0*/  @!PT LDS RZ, [RZ] ;  /* 0x00000000fffff984 */ /* 0x000fe20000000800 */
[----:B------:R-:W-:Y:S01]  /*175d0*/  @!PT LDS RZ, [RZ] ;  /* 0x00000000fffff984 */ /* 0x000fe20000000800 */
[----:B------:R4:W-:Y:S01]  /*175e0*/  @P2 LDGSTS.E.BYPASS.LTC128B.128 [R200+0xe800], [R16.64+0x80] ;  /* 0x0e80008010c82fae */ /* 0x0009e2000b901d44 */
[----:B------:R-:W-:-:S02]  /*175f0*/  @P2 IADD3 R4, P5, R7, R136, RZ ;  /* 0x0000008807042210 */ /* 0x000fc40007fbe0ff */
[----:B------:R-:W-:Y:S01]  /*17600*/  @P1 IADD3 R136, P0, R7, R136, RZ ;  /* 0x0000008807881210 */ /* 0x000fe20007f1e0ff */
[----:B------:R-:W-:Y:S01]  /*17610*/  @!P2 STS.128 [R200+0xe800], RZ ;  /* 0x00e800ffc800a388 */ /* 0x000fe20000000c00 */
[----:B------:R-:W-:Y:S01]  /*17620*/  @P2 LEA.HI.X R25, R9, c[0x0][0x174], R8, 0x1, P6 ;  /* 0x00005d0009192a11 */ /* 0x000fe200030f0c08 */
[--C-:B------:R-:W-:Y:S01]  /*17630*/  @P2 IMAD.X R5, R2, 0x1, R133.reuse, P5 ;  /* 0x0000000102052824 */ /* 0x100fe200028e0685 */
[C---:B------:R-:W-:Y:S01]  /*17640*/  @P4 LEA R6, P6, R7.reuse, R164, 0x1 ;  /* 0x000000a407064211 */ /* 0x040fe200078c08ff */
[----:B------:R-:W-:Y:S01]  /*17650*/  @!PT LDS RZ, [RZ] ;  /* 0x00000000fffff984 */ /* 0x000fe20000000800 */
[----:B------:R-:W-:Y:S01]  /*17660*/  @!PT LDS RZ, [RZ] ;  /* 0x00000000fffff984 */ /* 0x000fe20000000800 */
[----:B------:R-:W-:Y:S01]  /*17670*/  @!PT LDS RZ, [RZ] ;  /* 0x00000000fffff984 */ /* 0x000fe20000000800 */
[----:B------:R3:W-:Y:S01]  /*17680*/  @P1 LDGSTS.E.BYPASS.LTC128B.128 [R200+0x10800], [R12.64+0x100] ;  /* 0x108001000cc81fae */ /* 0x0007e2000b901d44 */
[----:B------:R-:W-:Y:S01]  /*17690*/  @P2 LEA R28, P5, R4, c[0x0][0x170], 0x1 ;  /* 0x00005c00041c2a11 */ /* 0x000fe200078a08ff */
[----:B------:R-:W-:Y:S01]  /*176a0*/  @P1 IMAD.X R133, R2, 0x1, R133, P0 ;  /* 0x0000000102851824 */ /* 0x000fe200000e0685 */
[----:B------:R-:W-:Y:S01]  /*176b0*/  @P4 LEA.HI.X R7, R7, R165, R2, 0x1, P6 ;  /* 0x000000a507074211 */ /* 0x000fe200030f0c02 */
[----:B------:R-:W-:Y:S01]  /*176c0*/  @!P1 STS.128 [R200+0x10800], RZ ;  /* 0x010800ffc8009388 */ /* 0x000fe20000000c00 */
[----:B------:R-:W-:-:S02]  /*176d0*/  @P1 LEA R8, P0, R136, c[0x0][0x170], 0x1 ;  /* 0x00005c0088081a11 */ /* 0x000fc400078008ff */
[----:B------:R-:W-:Y:S01]  /*176e0*/  @P2 LEA.HI.X R29, R4, c[0x0][0x174], R5, 0x1, P5 ;  /* 0x00005d00041d2a11 */ /* 0x000fe200028f0c05 */
[----:B------:R-:W-:Y:S01]  /*176f0*/  @!PT LDS RZ, [RZ] ;  /* 0x00000000fffff984 */ /* 0x000fe20000000800 */
[----:B------:R-:W-:Y:S01]  /*17700*/  @!PT LDS RZ, [RZ] ;  /* 0x00000000fffff984 */ /* 0x000fe20000000800 */
[----:B------:R-:W-:Y:S01]  /*17710*/  @!PT LDS RZ, [RZ] ;  /* 0x00000000fffff984 */ /* 0x000fe20000000800 */
[----:B------:R2:W-:Y:S01]  /*17720*/  @P4 LDGSTS.E.BYPASS.LTC128B.128 [R200+0xd000], [R22.64] ;  /* 0x0d00000016c84fae */ /* 0x0005e2000b901d44 */
[----:B------:R-:W-:Y:S02]  /*17730*/  @P1 LEA.HI.X R9, R136, c[0x0][0x174], R133, 0x1, P0 ;  /* 0x00005d0088091a11 */ /* 0x000fe400000f0c85 */
[C---:B------:R-:W-:Y:S01]  /*17740*/  IADD3 R2, R135.reuse, 0x1, RZ ;  /* 0x0000000187027810 */ /* 0x040fe20007ffe0ff */
[----:B------:R-:W-:Y:S01]  /*17750*/  @!P4 STS.128 [R200+0xd000], RZ ;  /* 0x00d000ffc800c388 */ /* 0x000fe20000000c00 */
[C---:B------:R-:W-:Y:S02]  /*17760*/  ISETP.GE.AND P0, PT, R135.reuse, R205, PT ;  /* 0x000000cd8700720c */ /* 0x040fe40003f06270 */
[C---:B------:R-:W-:Y:S01]  /*17770*/  ISETP.GE.AND P6, PT, R135.reuse, R206, PT ;  /* 0x000000ce8700720c */ /* 0x040fe20003fc6270 */
[----:B------:R-:W-:Y:S01]  /*17780*/  @!PT LDS RZ, [RZ] ;  /* 0x00000000fffff984 */ /* 0x000fe20000000800 */
[----:B------:R-:W-:Y:S01]  /*17790*/  @!PT LDS RZ, [RZ] ;  /* 0x00000000fffff984 */ /* 0x000fe20000000800 */
[----:B------:R-:W-:Y:S01]  /*177a0*/  @!PT LDS RZ, [RZ] ;  /* 0x00000000fffff984 */ /* 0x000fe20000000800 */
[----:B------:R5:W-:Y:S01]  /*177b0*/  @P2 LDGSTS.E.BYPASS.LTC128B.128 [R200+0xf000], [R24.64+0x80] ;  /* 0x0f00008018c82fae */ /* 0x000be2000b901d44 */
[----:B------:R-:W-:-:S02]  /*177c0*/  ISETP.LT.OR P0, PT, R135, R208, P0 ;  /* 0x000000d08700720c */ /* 0x000fc40000701670 */
[----:B------:R-:W-:Y:S01]  /*177d0*/  ISETP.LT.OR P6, PT, R135, R207, P6 ;  /* 0x000000cf8700720c */ /* 0x000fe200037c1670 */
        /* <DEDUP_REMOVED lines=15> */
[----:B------:R-:W-:Y:S01]  /*178d0*/  @!P2 STS.128 [R200+0xf800], RZ ;  /* 0x00f800ffc800a388 */ /* 0x000fe20000000c00 */
[----:B------:R-:W-:-:S03]  /*178e0*/  ISETP.GE.AND P2, PT, R2, R205, PT ;  /* 0x000000cd0200720c */ /* 0x000fc60003f46270 */
[----:B------:R-:W-:Y:S01]  /*178f0*/  @!PT LDS RZ, [RZ] ;  /* 0x00000000fffff984 */ /* 0x000fe20000000800 */
[----:B------:R-:W-:Y:S01]  /*17900*/  @!PT LDS RZ, [RZ] ;  /* 0x00000000fffff984 */ /* 0x000fe20000000800 */
[----:B------:R-:W-:Y:S01]  /*17910*/  @!PT LDS RZ, [RZ] ;  /* 0x00000000fffff984 */ /* 0x000fe20000000800 */
[----:B------:R2:W-:Y:S01]  /*17920*/  @P1 LDGSTS.E.BYPASS.LTC128B.128 [R200+0x11800], [R8.64+0x100] ;  /* 0x1180010008c81fae */ /* 0x0005e2000b901d44 */
[----:B------:R-:W-:-:S03]  /*17930*/  ISETP.LT.OR P2, PT, R2, R208, P2 ;  /* 0x000000d00200720c */ /* 0x000fc60001741670 */
[----:B------:R-:W-:Y:S01]  /*17940*/  @!P1 STS.128 [R200+0x11800], RZ ;  /* 0x011800ffc8009388 */ /* 0x000fe20000000c00 */
[----:B------:R-:W-:-:S03]  /*17950*/  ISETP.GE.AND P1, PT, R2, R206, PT ;  /* 0x000000ce0200720c */ /* 0x000fc60003f26270 */
[----:B------:R-:W-:Y:S01]  /*17960*/  LDSM.16.M88.4 R140, [R194] ;  /* 0x00000000c28c783b */ /* 0x000fe20000000200 */
[----:B------:R-:W-:-:S03]  /*17970*/  ISETP.LT.OR P1, PT, R2, R207, P1 ;  /* 0x000000cf0200720c */ /* 0x000fc60000f21670 */
[----:B---3--:R-:W4:Y:S04]  /*17980*/  LDSM.16.M88.4 R12, [R193+0x6000] ;  /* 0x00600000c10c783b */ /* 0x008f280000000200 */
[----:B-----5:R-:W-:Y:S04]  /*17990*/  LDSM.16.M88.4 R24, [R192] ;  /* 0x00000000c018783b */ /* 0x020fe80000000200 */
[----:B-1----:R-:W-:Y:S04]  /*179a0*/  LDSM.16.M88.4 R4, [R191] ;  /* 0x00000000bf04783b */ /* 0x002fe80000000200 */
[----:B------:R-:W1:Y:S04]  /*179b0*/  LDSM.16.M88.4 R156, [R193+0x6800] ;  /* 0x00680000c19c783b */ /* 0x000e680000000200 */
[----:B------:R-:W3:Y:S04]  /*179c0*/  LDSM.16.M88.4 R148, [R193+0x7000] ;  /* 0x00700000c194783b */ /* 0x000ee80000000200 */
[----:B--2---:R-:W2:Y:S04]  /*179d0*/  LDSM.16.M88.4 R20, [R193+0x7800] ;  /* 0x00780000c114783b */ /* 0x004ea80000000200 */
[----:B------:R-:W-:Y:S04]  /*179e0*/  LDSM.16.M88.4 R28, [R190] ;  /* 0x00000000be1c783b */ /* 0x000fe80000000200 */
[----:B------:R-:W5:Y:S04]  /*179f0*/  LDSM.16.M88.4 R8, [R187+0x6000] ;  /* 0x00600000bb08783b */ /* 0x000f680000000200 */
[----:B------:R-:W2:Y:S04]  /*17a00*/  LDSM.16.M88.4 R212, [R183] ;  /* 0x00000000b7d4783b */ /* 0x000ea80000000200 */
[----:B------:R-:W2:Y:S01]  /*17a10*/  LDSM.16.M88.4 R168, [R182] ;  /* 0x00000000b6a8783b */ /* 0x000ea20000000200 */
[C---:B----4-:R-:W-:Y:S03]  /*17a20*/  HMMA.16816.F32 R16, R140.reuse, R12, RZ ;  /* 0x0000000c8c10723c */ /* 0x050fe600000018ff */
[----:B------:R-:W4:Y:S04]  /*17a30*/  LDSM.16.M88.4 R164, [R181] ;  /* 0x00000000b5a4783b */ /* 0x000f280000000200 */
[----:B------:R-:W-:Y:S01]  /*17a40*/  LDSM.16.M88.4 R216, [R187+0x6800] ;  /* 0x00680000bbd8783b */ /* 0x000fe20000000200 */
[C---:B------:R-:W-:Y:S03]  /*17a50*/  HMMA.16816.F32 R12, R140.reuse, R14, RZ ;  /* 0x0000000e8c0c723c */ /* 0x040fe600000018ff */
[----:B------:R-:W-:Y:S04]  /*17a60*/  LDSM.16.M88.4 R136, [R187+0x7000] ;  /* 0x00700000bb88783b */ /* 0x000fe80000000200 */
[----:B------:R-:W-:Y:S01]  /*17a70*/  LDSM.16.M88.4 R32, [R187+0x7800] ;  /* 0x00780000bb20783b */ /* 0x000fe20000000200 */
[----:B-1----:R-:W-:Y:S03]  /*17a80*/  HMMA.16816.F32 R160, R140, R156, RZ ;  /* 0x0000009c8ca0723c */ /* 0x002fe600000018ff */
[----:B------:R-:W0:Y:S05]  /*17a90*/  LDGDEPBAR ;  /* 0x00000000000079af */ /* 0x000e2a0000000000 */
[----:B------:R-:W-:Y:S08]  /*17aa0*/  HMMA.16816.F32 R16, R24, R4, R16 ;  /* 0x000000041810723c */ /* 0x000ff00000001810 */
[C---:B---3--:R-:W-:Y:S08]  /*17ab0*/  HMMA.16816.F32 R152, R140.reuse, R148, RZ ;  /* 0x000000948c98723c */ /* 0x048ff000000018ff */
[C---:B------:R-:W-:Y:S08]  /*17ac0*/  HMMA.16816.F32 R156, R140.reuse, R158, RZ ;  /* 0x0000009e8c9c723c */ /* 0x040ff000000018ff */
[C---:B------:R-:W-:Y:S08]  /*17ad0*/  HMMA.16816.F32 R148, R140.reuse, R150, RZ ;  /* 0x000000968c94723c */ /* 0x040ff000000018ff */
[C---:B--2---:R-:W-:Y:S08]  /*17ae0*/  HMMA.16816.F32 R144, R140.reuse, R20, RZ ;  /* 0x000000148c90723c */ /* 0x044ff000000018ff */
[----:B------:R-:W-:Y:S01]  /*17af0*/  HMMA.16816.F32 R140, R140, R22, RZ ;  /* 0x000000168c8c723c */ /* 0x000fe200000018ff */
[----:B------:R-:W-:Y:S07]  /*17b00*/  LDSM.16.M88.4 R20, [R189] ;  /* 0x00000000bd14783b */ /* 0x000fee0000000200 */
[----:B------:R-:W-:Y:S01]  /*17b10*/  HMMA.16816.F32 R12, R24, R6, R12 ;  /* 0x00000006180c723c */ /* 0x000fe2000000180c */
[----:B------:R-:W1:Y:S07]  /*17b20*/  LDSM.16.M88.4 R4, [R180] ;  /* 0x00000000b404783b */ /* 0x000e6e0000000200 */
[----:B-----5:R-:W-:Y:S08]  /*17b30*/  HMMA.16816.F32 R16, R28, R8, R16 ;  /* 0x000000081c10723c */ /* 0x020ff00000001810 */
[C---:B------:R-:W-:Y:S08]  /*17b40*/  HMMA.16816.F32 R160, R24.reuse, R212, R160 ;  /* 0x000000d418a0723c */ /* 0x040ff000000018a0 */
[C---:B------:R-:W-:Y:S01]  /*17b50*/  HMMA.16816.F32 R156, R24.reuse, R214, R156 ;  /* 0x000000d6189c723c */ /* 0x040fe2000000189c */
[----:B------:R-:W-:Y:S07]  /*17b60*/  LDSM.16.M88.4 R212, [R180+0x800] ;  /* 0x00080000b4d4783b */ /* 0x000fee0000000200 */
[C---:B------:R-:W-:Y:S08]  /*17b70*/  HMMA.16816.F32 R152, R24.reuse, R168, R152 ;  /* 0x000000a81898723c */ /* 0x040ff00000001898 */
[C---:B------:R-:W-:Y:S01]  /*17b80*/  HMMA.16816.F32 R148, R24.reuse, R170, R148 ;  /* 0x000000aa1894723c */ /* 0x040fe20000001894 */
[----:B------:R-:W-:Y:S07]  /*17b90*/  LDSM.16.M88.4 R168, [R180+0x1000] ;  /* 0x00100000b4a8783b */ /* 0x000fee0000000200 */
[C---:B----4-:R-:W-:Y:S08]  /*17ba0*/  HMMA.16816.F32 R144, R24.reuse, R164, R144 ;  /* 0x000000a41890723c */ /* 0x050ff00000001890 */
[----:B------:R-:W-:Y:S01]  /*17bb0*/  HMMA.16816.F32 R140, R24, R166, R140 ;  /* 0x000000a6188c723c */ /* 0x000fe2000000188c */
[----:B------:R-:W-:Y:S04]  /*17bc0*/  LDSM.16.M88.4 R24, [R194+0x2000] ;  /* 0x00200000c218783b */ /* 0x000fe80000000200 */
[----:B------:R-:W-:Y:S03]  /*17bd0*/  LDSM.16.M88.4 R164, [R180+0x1800] ;  /* 0x00180000b4a4783b */ /* 0x000fe60000000200 */
[----:B------:R-:W-:Y:S01]  /*17be0*/  HMMA.16816.F32 R12, R28, R10, R12 ;  /* 0x0000000a1c0c723c */ /* 0x000fe2000000180c */
[----:B------:R-:W2:Y:S07]  /*17bf0*/  LDSM.16.M88.4 R8, [R193+0x8000] ;  /* 0x00800000c108783b */ /* 0x000eae0000000200 */
[----:B-1----:R-:W-:Y:S08]  /*17c00*/  HMMA.16816.F32 R16, R20, R4, R16 ;  /* 0x000000041410723c */ /* 0x002ff00000001810 */
[C---:B------:R-:W-:Y:S08]  /*17c10*/  HMMA.16816.F32 R160, R28.reuse, R216, R160 ;  /* 0x000000d81ca0723c */ /* 0x040ff000000018a0 */
[C---:B------:R-:W-:Y:S01]  /*17c20*/  HMMA.16816.F32 R156, R28.reuse, R218, R156 ;  /* 0x000000da1c9c723c */ /* 0x040fe2000000189c */
[----:B------:R-:W-:Y:S07]  /*17c30*/  LDSM.16.M88.4 R216, [R193+0x8800] ;  /* 0x00880000c1d8783b */ /* 0x000fee0000000200 */
[C---:B------:R-:W-:Y:S08]  /*17c40*/  HMMA.16816.F32 R152, R28.reuse, R136, R152 ;  /* 0x000000881c98723c */ /* 0x040ff00000001898 */
[C---:B------:R-:W-:Y:S01]  /*17c50*/  HMMA.16816.F32 R148, R28.reuse, R138, R148 ;  /* 0x0000008a1c94723c */ /* 0x040fe20000001894 */
[----:B------:R-:W-:Y:S07]  /*17c60*/  LDSM.16.M88.4 R136, [R193+0x9000] ;  /* 0x00900000c188783b */ /* 0x000fee0000000200 */
[C---:B------:R-:W-:Y:S08]  /*17c70*/  HMMA.16816.F32 R144, R28.reuse, R32, R144 ;  /* 0x000000201c90723c */ /* 0x040ff00000001890 */
[----:B------:R-:W-:Y:S01]  /*17c80*/  HMMA.16816.F32 R140, R28, R34, R140 ;  /* 0x000000221c8c723c */ /* 0x000fe2000000188c */
[----:B------:R-:W-:Y:S04]  /*17c90*/  LDSM.16.M88.4 R32, [R192+0x2000] ;  /* 0x00200000c020783b */ /* 0x000fe80000000200 */
[----:B------:R-:W-:Y:S03]  /*17ca0*/  LDSM.16.M88.4 R28, [R193+0x9800] ;  /* 0x00980000c11c783b */ /* 0x000fe60000000200 */
[----:B------:R-:W-:Y:S01]  /*17cb0*/  HMMA.16816.F32 R12, R20, R6, R12 ;  /* 0x00000006140c723c */ /* 0x000fe2000000180c */
[----:B------:R-:W1:Y:S07]  /*17cc0*/  LDSM.16.M88.4 R4, [R179] ;  /* 0x00000000b304783b */ /* 0x000e6e0000000200 */
[----:B--2---:R-:W-:Y:S08]  /*17cd0*/  HMMA.16816.F32 R16, R24, R8, R16 ;  /* 0x000000081810723c */ /* 0x004ff00000001810 */
[C---:B------:R-:W-:Y:S08]  /*17ce0*/  HMMA.16816.F32 R160, R20.reuse, R212, R160 ;  /* 0x000000d414a0723c */ /* 0x040ff000000018a0 */
        /* <DEDUP_REMOVED lines=8> */
[----:B------:R-:W-:Y:S03]  /*17d70*/  LDSM.16.M88.4 R164, [R176] ;  /* 0x00000000b0a4783b */ /* 0x000fe60000000200 */
        /* <DEDUP_REMOVED lines=14> */
[----:B------:R-:W1:Y:S07]  /*17e60*/  LDSM.16.M88.4 R4, [R180+0x2000] ;  /* 0x00200000b404783b */ /* 0x000e6e0000000200 */
[----:B--2---:R-:W-:Y:S08]  /*17e70*/  HMMA.16816.F32 R16, R20, R8, R16 ;  /* 0x000000081410723c */ /* 0x004ff00000001810 */
        /* <DEDUP_REMOVED lines=52> */
[----:B------:R-:W-:Y:S08]  /*181c0*/  HMMA.16816.F32 R160, R216, R212, R160 ;  /* 0x000000d4d8a0723c */ /* 0x000ff000000018a0 */
[----:B------:R-:W-:Y:S08]  /*181d0*/  HMMA.16816.F32 R12, R136, R34, R12 ;  /* 0x00000022880c723c */ /* 0x000ff0000000180c */
[C---:B------:R-:W-:Y:S08]  /*181e0*/  HMMA.16816.F32 R152, R216.reuse, R168, R152 ;  /* 0x000000a8d898723c */ /* 0x040ff00000001898 */
[----:B------:R-:W-:Y:S08]  /*181f0*/  HMMA.16816.F32 R148, R216, R170, R148 ;  /* 0x000000aad894723c */ /* 0x000ff00000001894 */
[----:B-1----:R-:W-:Y:S07]  /*18200*/  HMMA.16816.F32 R16, R8, R4, R16 ;  /* 0x000000040810723c */ /* 0x002fee0000001810 */
[C---:B------:R-:W-:Y:S01]  /*18210*/  IADD3 R5, R135.reuse, 0x8, RZ ;  /* 0x0000000887057810 */ /* 0x040fe20007ffe0ff */
[----:B------:R-:W-:Y:S01]  /*18220*/  HMMA.16816.F32 R144, R216, R164, R144 ;  /* 0x000000a4d890723c */ /* 0x000fe20000001890 */
[----:B------:R-:W-:-:S02]  /*18230*/  IADD3 R4, R135, 0x9, RZ ;  /* 0x0000000987047810 */ /* 0x000fc40007ffe0ff */
[C---:B------:R-:W-:Y:S02]  /*18240*/  ISETP.GE.AND P5, PT, R5.reuse, R205, PT ;  /* 0x000000cd0500720c */ /* 0x040fe40003fa6270 */
[C---:B------:R-:W-:Y:S02]  /*18250*/  ISETP.GE.AND P4, PT, R5.reuse, R206, PT ;  /* 0x000000ce0500720c */ /* 0x040fe40003f86270 */
[C---:B------:R-:W-:Y:S01]  /*18260*/  ISETP.LT.OR P5, PT, R5.reuse, R208, P5 ;  /* 0x000000d00500720c */ /* 0x040fe20002fa1670 */
[----:B------:R-:W-:Y:S01]  /*18270*/  HMMA.16816.F32 R140, R216, R166, R140 ;  /* 0x000000a6d88c723c */ /* 0x000fe2000000188c */
[----:B------:R-:W1:Y:S01]  /*18280*/  LDSM.16.M88.4 R164, [R180+0x4800] ;  /* 0x00480000b4a4783b */ /* 0x000e620000000200 */
[----:B------:R-:W-:Y:S02]  /*18290*/  ISETP.LT.OR P4, PT, R5, R207, P4 ;  /* 0x000000cf0500720c */ /* 0x000fe40002781670 */
[----:B------:R-:W-:-:S04]  /*182a0*/  IADD3 R5, R135, 0x11, RZ ;  /* 0x0000001187057810 */ /* 0x000fc80007ffe0ff */
[----:B------:R-:W-:Y:S01]  /*182b0*/  HMMA.16816.F32 R156, R216, R214, R156 ;  /* 0x000000d6d89c723c */ /* 0x000fe2000000189c */
[----:B------:R-:W-:Y:S02]  /*182c0*/  FSEL R16, R16, -INF , !P0 ;  /* 0xff80000010107808 */ /* 0x000fe40004000000 */
[----:B------:R-:W-:Y:S02]  /*182d0*/  FSEL R2, R17, -INF , !P2 ;  /* 0xff80000011027808 */ /* 0x000fe40005000000 */
[C---:B------:R-:W-:Y:S02]  /*182e0*/  ISETP.GE.AND P0, PT, R4.reuse, R205, PT ;  /* 0x000000cd0400720c */ /* 0x040fe40003f06270 */
[C---:B------:R-:W-:Y:S01]  /*182f0*/  ISETP.GE.AND P2, PT, R4.reuse, R206, PT ;  /* 0x000000ce0400720c */ /* 0x040fe20003f46270 */
[----:B------:R-:W-:Y:S01]  /*18300*/  HMMA.16816.F32 R12, R8, R6, R12 ;  /* 0x00000006080c723c */ /* 0x000fe2000000180c */
[C---:B------:R-:W-:Y:S02]  /*18310*/  ISETP.LT.OR P0, PT, R4.reuse, R208, P0 ;  /* 0x000000d00400720c */ /* 0x040fe40000701670 */
[----:B------:R-:W-:-:S02]  /*18320*/  ISETP.LT.OR P2, PT, R4, R207, P2 ;  /* 0x000000cf0400720c */ /* 0x000fc40001741670 */
[----:B------:R-:W-:Y:S02]  /*18330*/  IADD3 R4, R135, 0x10, RZ ;  /* 0x0000001087047810 */ /* 0x000fe40007ffe0ff */
[----:B------:R-:W-:Y:S01]  /*18340*/  FSEL R18, R18, -INF , !P6 ;  /* 0xff80000012127808 */ /* 0x000fe20007000000 */
[C---:B------:R-:W-:Y:S01]  /*18350*/  HMMA.16816.F32 R160, R136.reuse, R28, R160 ;  /* 0x0000001c88a0723c */ /* 0x040fe200000018a0 */
[----:B------:R-:W-:Y:S02]  /*18360*/  FSEL R19, R19, -INF , !P1 ;  /* 0xff80000013137808 */ /* 0x000fe40004800000 */
[C---:B------:R-:W-:Y:S02]  /*18370*/  ISETP.GE.AND P1, PT, R4.reuse, R205, PT ;  /* 0x000000cd0400720c */ /* 0x040fe40003f26270 */
[C---:B------:R-:W-:Y:S02]  /*18380*/  ISETP.GE.AND P6, PT, R4.reuse, R206, PT ;  /* 0x000000ce0400720c */ /* 0x040fe40003fc6270 */
[C---:B------:R-:W-:Y:S01]  /*18390*/  ISETP.LT.OR P1, PT, R4.reuse, R208, P1 ;  /* 0x000000d00400720c */ /* 0x040fe20000f21670 */
[----:B------:R-:W-:Y:S01]  /*183a0*/  HMMA.16816.F32 R152, R136, R24, R152 ;  /* 0x000000188898723c */ /* 0x000fe20000001898 */
[----:B------:R-:W-:-:S02]  /*183b0*/  ISETP.LT.OR P6, PT, R4, R207, P6 ;  /* 0x000000cf0400720c */ /* 0x000fc400037c1670 */
[----:B------:R-:W-:-:S05]  /*183c0*/  IADD3 R17, R135, 0x18, RZ ;  /* 0x0000001887117810 */ /* 0x000fca0007ffe0ff */
[----:B------:R-:W-:Y:S01]  /*183d0*/  HMMA.16816.F32 R148, R136, R26, R148 ;  /* 0x0000001a8894723c */ /* 0x000fe20000001894 */
[----:B------:R-:W2:Y:S01]  /*183e0*/  LDSM.16.M88.4 R24, [R180+0x5000] ;  /* 0x00500000b418783b */ /* 0x000ea20000000200 */
[----:B------:R-:W-:Y:S02]  /*183f0*/  FSEL R15, R15, -INF , !P2 ;  /* 0xff8000000f0f7808 */ /* 0x000fe40005000000 */
[----:B------:R-:W-:-:S04]  /*18400*/  ISETP.GE.AND P2, PT, R17, R205, PT ;  /* 0x000000cd1100720c */ /* 0x000fc80003f46270 */
[----:B------:R-:W-:Y:S01]  /*18410*/  HMMA.16816.F32 R156, R136, R30, R156 ;  /* 0x0000001e889c723c */ /* 0x000fe2000000189c */
[----:B------:R-:W-:-:S06]  /*18420*/  ISETP.LT.OR P2, PT, R17, R208, P2 ;  /* 0x000000d01100720c */ /* 0x000fcc0001741670 */
[----:B------:R-:W-:Y:S01]  /*18430*/  FSEL R30, R12, -INF , !P5 ;  /* 0xff8000000c1e7808 */ /* 0x000fe20006800000 */
[----:B-1----:R-:W-:Y:S01]  /*18440*/  HMMA.16816.F32 R160, R8, R164, R160 ;  /* 0x000000a408a0723c */ /* 0x002fe200000018a0 */
[----:B------:R-:W-:Y:S02]  /*18450*/  FSEL R12, R13, -INF , !P0 ;  /* 0xff8000000d0c7808 */ /* 0x000fe40004000000 */
[C---:B------:R-:W-:Y:S02]  /*18460*/  ISETP.GE.AND P0, PT, R5.reuse, R205, PT ;  /* 0x000000cd0500720c */ /* 0x040fe40003f06270 */
[C---:B------:R-:W-:Y:S02]  /*18470*/  ISETP.GE.AND P5, PT, R5.reuse, R206, PT ;  /* 0x000000ce0500720c */ /* 0x040fe40003fa6270 */
[C---:B------:R-:W-:Y:S01]  /*18480*/  ISETP.LT.OR P0, PT, R5.reuse, R208, P0 ;  /* 0x000000d00500720c */ /* 0x040fe20000701670 */
[----:B------:R-:W-:Y:S01]  /*18490*/  HMMA.16816.F32 R144, R136, R20, R144 ;  /* 0x000000148890723c */ /* 0x000fe20000001890 */
[----:B------:R-:W-:Y:S01]  /*184a0*/  ISETP.LT.OR P5, PT, R5, R207, P5 ;  /* 0x000000cf0500720c */ /* 0x000fe20002fa1670 */
[----:B------:R-:W-:Y:S01]  /*184b0*/  IMAD.MOV.U32 R164, RZ, RZ, R220 ;  /* 0x000000ffffa47224 */ /* 0x000fe200078e00dc */
[----:B------:R-:W1:Y:S01]  /*184c0*/  LDSM.16.M88.4 R4, [R180+0x5800] ;  /* 0x00580000b404783b */ /* 0x000e620000000200 */
[----:B------:R-:W-:Y:S01]  /*184d0*/  FSEL R13, R14, -INF , !P4 ;  /* 0xff8000000e0d7808 */ /* 0x000fe20006000000 */
[----:B------:R-:W-:-:S04]  /*184e0*/  DEPBAR.LE SB0, 0x0 ;  /* 0x000080000000791a */ /* 0x000fc80000000000 */
[----:B------:R-:W-:Y:S01]  /*184f0*/  HMMA.16816.F32 R156, R8, R166, R156 ;  /* 0x000000a6089c723c */ /* 0x000fe2000000189c */
[----:B------:R-:W-:Y:S01]  /*18500*/  IADD3 R14, R135, 0x19, RZ ;  /* 0x00000019870e7810 */ /* 0x000fe20007ffe0ff */
[----:B------:R-:W-:Y:S01]  /*18510*/  IMAD.MOV.U32 R165, RZ, RZ, R221 ;  /* 0x000000ffffa57224 */ /* 0x000fe200078e00dd */
[----:B------:R-:W-:Y:S01]  /*18520*/  BAR.SYNC.DEFER_BLOCKING 0x0 ;  /* 0x0000000000007b1d */ /* 0x000fe20000010000 */
[----:B------:R-:W-:-:S03]  /*18530*/  ISETP.GE.AND P4, PT, R17, R206, PT ;  /* 0x000000ce1100720c */ /* 0x000fc60003f86270 */
[----:B------:R-:W-:Y:S01]  /*18540*/  FSEL R160, R160, -INF , !P1 ;  /* 0xff800000a0a07808 */ /* 0x000fe20004800000 */
[C---:B--2---:R-:W-:Y:S01]  /*18550*/  HMMA.16816.F32 R152, R8.reuse, R24, R152 ;  /* 0x000000180898723c */ /* 0x044fe20000001898 */
[----:B------:R-:W-:Y:S02]  /*18560*/  FSEL R28, R161, -INF , !P0 ;  /* 0xff800000a11c7808 */ /* 0x000fe40004000000 */
[C---:B------:R-:W-:Y:S02]  /*18570*/  ISETP.GE.AND P1, PT, R14.reuse, R205, PT ;  /* 0x000000cd0e00720c */ /* 0x040fe40003f26270 */
[C---:B------:R-:W-:Y:S02]  /*18580*/  ISETP.GE.AND P0, PT, R14.reuse, R206, PT ;  /* 0x000000ce0e00720c */ /* 0x040fe40003f06270 */
[----:B------:R-:W-:Y:S01]  /*18590*/  ISETP.LT.OR P4, PT, R17, R207, P4 ;  /* 0x000000cf1100720c */ /* 0x000fe20002781670 */
[----:B------:R-:W-:Y:S01]  /*185a0*/  HMMA.16816.F32 R148, R8, R26, R148 ;  /* 0x0000001a0894723c */ /* 0x000fe20000001894 */
[----:B------:R-:W-:-:S02]  /*185b0*/  ISETP.LT.OR P1, PT, R14, R208, P1 ;  /* 0x000000d00e00720c */ /* 0x000fc40000f21670 */
[----:B------:R-:W-:Y:S02]  /*185c0*/  ISETP.LT.OR P0, PT, R14, R207, P0 ;  /* 0x000000cf0e00720c */ /* 0x000fe40000701670 */
[C---:B------:R-:W-:Y:S02]  /*185d0*/  IADD3 R14, R135.reuse, 0x20, RZ ;  /* 0x00000020870e7810 */ /* 0x040fe40007ffe0ff */
[----:B------:R-:W-:Y:S01]  /*185e0*/  IADD3 R17, R135, 0x21, RZ ;  /* 0x0000002187117810 */ /* 0x000fe20007ffe0ff */
[----:B------:R-:W-:Y:S01]  /*185f0*/  HMMA.16816.F32 R140, R136, R22, R140 ;  /* 0x00000016888c723c */ /* 0x000fe2000000188c */
[----:B------:R-:W-:Y:S02]  /*18600*/  FSEL R25, R163, -INF , !P5 ;  /* 0xff800000a3197808 */ /* 0x000fe40006800000 */
[----:B------:R-:W-:Y:S02]  /*18610*/  FSEL R24, R156, -INF , !P2 ;  /* 0xff8000009c187808 */ /* 0x000fe40005000000 */
[----:B------:R-:W-:-:S02]  /*18620*/  FSEL R20, R157, -INF , !P1 ;  /* 0xff8000009d147808 */ /* 0x000fc40004800000 */
[CC--:B------:R-:W-:Y:S02]  /*18630*/  ISETP.GE.AND P5, PT, R14.reuse, R205.reuse, PT ;  /* 0x000000cd0e00720c */ /* 0x0c0fe40003fa6270 */
[C---:B------:R-:W-:Y:S01]  /*18640*/  ISETP.GE.AND P1, PT, R17.reuse, R205, PT ;  /* 0x000000cd1100720c */ /* 0x040fe20003f26270 */
[----:B-1----:R-:W-:Y:S01]  /*18650*/  HMMA.16816.F32 R144, R8, R4, R144 ;  /* 0x000000040890723c */ /* 0x002fe20000001890 */
[C---:B------:R-:W-:Y:S02]  /*18660*/  ISETP.GE.AND P2, PT, R17.reuse, R206, PT ;  /* 0x000000ce1100720c */ /* 0x040fe40003f46270 */
[-C--:B------:R-:W-:Y:S02]  /*18670*/  ISETP.LT.OR P5, PT, R14, R208.reuse, P5 ;  /* 0x000000d00e00720c */ /* 0x080fe40002fa1670 */
[C---:B------:R-:W-:Y:S02]  /*18680*/  ISETP.LT.OR P1, PT, R17.reuse, R208, P1 ;  /* 0x000000d01100720c */ /* 0x040fe40000f21670 */
[----:B------:R-:W-:-:S02]  /*18690*/  ISETP.LT.OR P2, PT, R17, R207, P2 ;  /* 0x000000cf1100720c */ /* 0x000fc40001741670 */
[----:B------:R-:W-:Y:S02]  /*186a0*/  IADD3 R17, R135, 0x29, RZ ;  /* 0x0000002987117810 */ /* 0x000fe40007ffe0ff */
[----:B------:R-:W-:Y:S02]  /*186b0*/  FSEL R27, R162, -INF , !P6 ;  /* 0xff800000a21b7808 */ /* 0x000fe40007000000 */
[----:B------:R-:W-:Y:S01]  /*186c0*/  ISETP.GE.AND P6, PT, R14, R206, PT ;  /* 0x000000ce0e00720c */ /* 0x000fe20003fc6270 */
[----:B------:R-:W-:Y:S01]  /*186d0*/  HMMA.16816.F32 R140, R8, R6, R140 ;  /* 0x00000006088c723c */ /* 0x000fe2000000188c */
[----:B------:R-:W-:Y:S02]  /*186e0*/  FSEL R168, R152, -INF , !P5 ;  /* 0xff80000098a87808 */ /* 0x000fe40006800000 */
[----:B------:R-:W-:Y:S02]  /*186f0*/  ISETP.GE.AND P5, PT, R17, R205, PT ;  /* 0x000000cd1100720c */ /* 0x000fe40003fa6270 */
[----:B------:R-:W-:-:S02]  /*18700*/  ISETP.LT.OR P6, PT, R14, R207, P6 ;  /* 0x000000cf0e00720c */ /* 0x000fc400037c1670 */
[----:B------:R-:W-:Y:S02]  /*18710*/  IADD3 R14, R135, 0x28, RZ ;  /* 0x00000028870e7810 */ /* 0x000fe40007ffe0ff */
[----:B------:R-:W-:Y:S02]  /*18720*/  ISETP.LT.OR P5, PT, R17, R208, P5 ;  /* 0x000000d01100720c */ /* 0x000fe40002fa1670 */
[----:B------:R-:W-:Y:S02]  /*18730*/  IADD3 R4, R135, 0x31, RZ ;  /* 0x0000003187047810 */ /* 0x000fe40007ffe0ff */
[----:B------:R-:W-:Y:S02]  /*18740*/  FSEL R21, R159, -INF , !P0 ;  /* 0xff8000009f157808 */ /* 0x000fe40004000000 */
[----:B------:R-:W-:Y:S02]  /*18750*/  ISETP.GE.AND P0, PT, R14, R205, PT ;  /* 0x000000cd0e00720c */ /* 0x000fe40003f06270 */
[----:B------:R-:W-:-:S02]  /*18760*/  FSEL R166, R149, -INF , !P5 ;  /* 0xff80000095a67808 */ /* 0x000fc40006800000 */
[----:B------:R-:W-:Y:S02]  /*18770*/  ISETP.GE.AND P5, PT, R4, R206, PT ;  /* 0x000000ce0400720c */ /* 0x000fe40003fa6270 */
[----:B------:R-:W-:Y:S02]  /*18780*/  ISETP.LT.OR P0, PT, R14, R208, P0 ;  /* 0x000000d00e00720c */ /* 0x000fe40000701670 */
[----:B------:R-:W-:Y:S02]  /*18790*/  IADD3 R5, R135, 0x30, RZ ;  /* 0x0000003087057810 */ /* 0x000fe40007ffe0ff */
[----:B------:R-:W-:Y:S02]  /*187a0*/  ISETP.LT.OR P5, PT, R4, R207, P5 ;  /* 0x000000cf0400720c */ /* 0x000fe40002fa1670 */
[----:B------:R-:W-:Y:S02]  /*187b0*/  FSEL R170, R153, -INF , !P1 ;  /* 0xff80000099aa7808 */ /* 0x000fe40004800000 */
[----:B------:R-:W-:-:S02]  /*187c0*/  FSEL R169, R154, -INF , !P6 ;  /* 0xff8000009aa97808 */ /* 0x000fc40007000000 */
[----:B------:R-:W-:Y:S02]  /*187d0*/  FSEL R23, R158, -INF , !P4 ;  /* 0xff8000009e177808 */ /* 0x000fe40006000000 */
[-C--:B------:R-:W-:Y:S02]  /*187e0*/  ISETP.GE.AND P1, PT, R17, R206.reuse, PT ;  /* 0x000000ce1100720c */ /* 0x080fe40003f26270 */
[----:B------:R-:W-:Y:S02]  /*187f0*/  FSEL R167, R155, -INF , !P2 ;  /* 0xff8000009ba77808 */ /* 0x000fe40005000000 */
[----:B------:R-:W-:Y:S02]  /*18800*/  FSEL R210, R148, -INF , !P0 ;  /* 0xff80000094d27808 */ /* 0x000fe40004000000 */
[----:B------:R-:W-:Y:S02]  /*18810*/  ISETP.GE.AND P6, PT, R4, R205, PT ;  /* 0x000000cd0400720c */ /* 0x000fe40003fc6270 */
[----:B------:R-:W-:-:S02]  /*18820*/  ISETP.GE.AND P4, PT, R14, R206, PT ;  /* 0x000000ce0e00720c */ /* 0x000fc40003f86270 */
[C---:B------:R-:W-:Y:S02]  /*18830*/  ISETP.GE.AND P2, PT, R5.reuse, R205, PT ;  /* 0x000000cd0500720c */ /* 0x040fe40003f46270 */
[----:B------:R-:W-:Y:S02]  /*18840*/  ISETP.GE.AND P0, PT, R5, R206, PT ;  /* 0x000000ce0500720c */ /* 0x000fe40003f06270 */
[----:B------:R-:W-:Y:S02]  /*18850*/  FSEL R139, R147, -INF , !P5 ;  /* 0xff800000938b7808 */ /* 0x000fe40006800000 */
[----:B------:R-:W-:Y:S02]  /*18860*/  ISETP.GT.AND P5, PT, R204, R195, PT ;  /* 0x000000c3cc00720c */ /* 0x000fe40003fa4270 */
[----:B------:R-:W-:Y:S02]  /*18870*/  ISETP.LT.OR P1, PT, R17, R207, P1 ;  /* 0x000000cf1100720c */ /* 0x000fe40000f21670 */
[----:B------:R-:W-:-:S02]  /*18880*/  ISETP.LT.OR P6, PT, R4, R208, P6 ;  /* 0x000000d00400720c */ /* 0x000fc400037c1670 */
[-C--:B------:R-:W-:Y:S02]  /*18890*/  ISETP.LT.OR P4, PT, R14, R207.reuse, P4 ;  /* 0x000000cf0e00720c */ /* 0x080fe40002781670 */
[C---:B------:R-:W-:Y:S02]  /*188a0*/  ISETP.LT.OR P2, PT, R5.reuse, R208, P2 ;  /* 0x000000d00500720c */ /* 0x040fe40001741670 */
[----:B------:R-:W-:Y:S02]  /*188b0*/  ISETP.LT.OR P0, PT, R5, R207, P0 ;  /* 0x000000cf0500720c */ /* 0x000fe40000701670 */
[C---:B------:R-:W-:Y:S02]  /*188c0*/  IADD3 R4, R135.reuse, 0x38, RZ ;  /* 0x0000003887047810 */ /* 0x040fe40007ffe0ff */
[----:B------:R-:W-:Y:S02]  /*188d0*/  IADD3 R135, R135, 0x39, RZ ;  /* 0x0000003987877810 */ /* 0x000fe40007ffe0ff */
[----:B------:R-:W-:-:S02]  /*188e0*/  FSEL R163, R151, -INF , !P1 ;  /* 0xff80000097a37808 */ /* 0x000fc40004800000 */
[----:B------:R-:W-:Y:S02]  /*188f0*/  FSEL R171, R150, -INF , !P4 ;  /* 0xff80000096ab7808 */ /* 0x000fe40006000000 */
[----:B------:R-:W-:Y:S02]  /*18900*/  FSEL R154, R144, -INF , !P2 ;  /* 0xff800000909a7808 */ /* 0x000fe40005000000 */
[----:B------:R-:W-:Y:S02]  /*18910*/  FSEL R151, R146, -INF , !P0 ;  /* 0xff80000092977808 */ /* 0x000fe40004000000 */
        /* <DEDUP_REMOVED lines=8> */
[----:B------:R-:W-:-:S02]  /*189a0*/  FSEL R152, R145, -INF , !P6 ;  /* 0xff80000091987808 */ /* 0x000fc40007000000 */
[----:B------:R-:W-:Y:S02]  /*189b0*/  FSEL R138, R140, -INF , !P4 ;  /* 0xff8000008c8a7808 */ /* 0x000fe40006000000 */
[----:B------:R-:W-:Y:S02]  /*189c0*/  FSEL R137, R142, -INF , !P1 ;  /* 0xff8000008e897808 */ /* 0x000fe40004800000 */
[----:B------:R-:W-:Y:S02]  /*189d0*/  FSEL R136, R141, -INF , !P2 ;  /* 0xff8000008d887808 */ /* 0x000fe40005000000 */
[----:B------:R-:W-:Y:S01]  /*189e0*/  FSEL R149, R143, -INF , !P0 ;  /* 0xff8000008f957808 */ /* 0x000fe20004000000 */
[----:B------:R-:W-:Y:S05]  /*189f0*/  @!P5 BRA `(.L_x_2335) ;  /* 0x00000ac00000d947 */ /* 0x000fea0003800000 */
[----:B------:R-:W-:Y:S05]  /*18a00*/  @!P3 BRA `(.L_x_2336) ;  /* 0x000003b00000b947 */ /* 0x000fea0003800000 */
[----:B------:R-:W-:Y:S01]  /*18a10*/  IABS R4, c[0x0][0x2d0] ;  /* 0x0000b40000047a13 */ /* 0x000fe20000000000 */
[----:B------:R-:W-:-:S03]  /*18a20*/  IMAD.SHL.U32 R5, R204, 0x40, RZ ;  /* 0x00000040cc057824 */ /* 0x000fc600078e00ff */
[----:B------:R-:W1:Y:S02]  /*18a30*/  I2F.RP R9, R4 ;  /* 0x0000000400097306 */ /* 0x000e640000209400 */
[C---:B------:R-:W-:Y:S02]  /*18a40*/  IADD3 R11, R5.reuse, -0x40, RZ ;  /* 0xffffffc0050b7810 */ /* 0x040fe40007ffe0ff */
[----:B------:R-:W-:Y:S02]  /*18a50*/  IABS R8, R5 ;  /* 0x0000000500087213 */ /* 0x000fe40000000000 */
[----:B------:R-:W-:Y:S02]  /*18a60*/  IABS R6, R11 ;  /* 0x0000000b00067213 */ /* 0x000fe40000000000 */
[----:B------:R-:W-:Y:S02]  /*18a70*/  LOP3.LUT R5, R5, c[0x0][0x2d0], RZ, 0x3c, !PT ;  /* 0x0000b40005057a12 */ /* 0x000fe400078e3cff */
[----:B------:R-:W-:-:S02]  /*18a80*/  LOP3.LUT R11, R11, c[0x0][0x2d0], RZ, 0x3c, !PT ;  /* 0x0000b4000b0b7a12 */ /* 0x000fc400078e3cff */
        /* <DEDUP_REMOVED lines=23> */
[----:B------:R-:W-:Y:S02]  /*18c00*/  ISETP.NE.AND P1, PT, RZ, c[0x0][0x2d0], PT ;  /* 0x0000b400ff007a0c */ /* 0x000fe40003f25270 */
[----:B------:R-:W-:-:S03]  /*18c10*/  LOP3.LUT R4, RZ, c[0x0][0x2d0], RZ, 0x33, !PT ;  /* 0x0000b400ff047a12 */ /* 0x000fc600078e33ff */
        /* <DEDUP_REMOVED lines=26> */
.L_x_2336:
[----:B------:R-:W-:-:S05]  /*18dc0*/  IMAD.MOV.U32 R5, RZ, RZ, c[0x0][0x198] ;  /* 0x00006600ff057624 */ /* 0x000fca00078e00ff */
[----:B------:R-:W-:-:S04]  /*18dd0*/  LEA R5, -R5, RZ, 0x6 ;  /* 0x000000ff05057211 */ /* 0x000fc800078e31ff */
[----:B------:R-:W-:Y:S02]  /*18de0*/  SHF.R.S32.HI R6, RZ, 0x1f, R5 ;  /* 0x0000001fff067819 */ /* 0x000fe40000011405 */
.L_x_2337:
[----:B------:R-:W1:Y:S02]  /*18df0*/  S2R R7, SR_TID.X ;  /* 0x0000000000077919 */ /* 0x000e640000002100 */
[----:B-1----:R-:W-:-:S04]  /*18e00*/  SHF.R.S32.HI R4, RZ, 0x1f, R7 ;  /* 0x0000001fff047819 */ /* 0x002fc80000011407 */
[----:B------:R-:W-:-:S04]  /*18e10*/  LEA.HI R4, R4, R7, RZ, 0x3 ;  /* 0x0000000704047211 */ /* 0x000fc800078f18ff */
[----:B------:R-:W-:-:S05]  /*18e20*/  LOP3.LUT R4, R4, 0xfffffff8, RZ, 0xc0, !PT ;  /* 0xfffffff804047812 */ /* 0x000fca00078ec0ff */
[----:B------:R-:W-:Y:S02]  /*18e30*/  IMAD.IADD R4, R7, 0x1, -R4 ;  /* 0x0000000107047824 */ /* 0x000fe400078e0a04 */
[----:B------:R-:W-:Y:S02]  /*18e40*/  IMAD.MOV.U32 R7, RZ, RZ, c[0x0][0x198] ;  /* 0x00006600ff077624 */ /* 0x000fe400078e00ff */
[----:B------:R-:W-:-:S05]  /*18e50*/  IMAD.SHL.U32 R8, R4, 0x8, RZ ;  /* 0x0000000804087824 */ /* 0x000fca00078e00ff */
[C---:B------:R-:W-:Y:S02]  /*18e60*/  IADD3 R4, R8.reuse, 0x80, RZ ;  /* 0x0000008008047810 */ /* 0x040fe40007ffe0ff */
[C---:B------:R-:W-:Y:S02]  /*18e70*/  ISETP.GE.AND P4, PT, R8.reuse, c[0x0][0x220], PT ;  /* 0x0000880008007a0c */ /* 0x040fe40003f86270 */
[----:B------:R-:W-:Y:S02]  /*18e80*/  IADD3 R8, R8, 0x40, RZ ;  /* 0x0000004008087810 */ /* 0x000fe40007ffe0ff */
[----:B------:R-:W-:Y:S01]  /*18e90*/  ISETP.GE.AND P0, PT, R4, c[0x0][0x220], PT ;  /* 0x0000880004007a0c */ /* 0x000fe20003f06270 */
[C---:B------:R-:W-:Y:S01]  /*18ea0*/  IMAD.SHL.U32 R4, R7.reuse, 0x10, RZ ;  /* 0x0000001007047824 */ /* 0x040fe200078e00ff */
[----:B------:R-:W-:Y:S02]  /*18eb0*/  SHF.L.U64.HI R7, R7, R0, c[0x0][0x19c] ;  /* 0x0000670007077619 */ /* 0x000fe40000010200 */
[----:B------:R-:W-:-:S02]  /*18ec0*/  ISETP.GE.AND P2, PT, R8, c[0x0][0x220], PT ;  /* 0x0000880008007a0c */ /* 0x000fc40003f46270 */
[----:B------:R-:W-:Y:S02]  /*18ed0*/  SEL R0, RZ, 0x3fffc, P0 ;  /* 0x0003fffcff007807 */ /* 0x000fe40000000000 */
[-C--:B------:R-:W-:Y:S02]  /*18ee0*/  IADD3 R9, P1, P0, R4, R5.reuse, R4 ;  /* 0x0000000504097210 */ /* 0x080fe4000783e004 */
[----:B------:R-:W-:Y:S02]  /*18ef0*/  LOP3.LUT P6, RZ, R0, 0x4, RZ, 0xc0, !PT ;  /* 0x0000000400ff7812 */ /* 0x000fe400078cc0ff */
[----:B------:R-:W-:Y:S02]  /*18f00*/  IADD3.X R8, R7, R6, R7, P1, P0 ;  /* 0x0000000607087210 */ /* 0x000fe40000fe0407 */
[----:B------:R-:W-:Y:S02]  /*18f10*/  @!P4 IADD3 R11, P0, R4, R5, RZ ;  /* 0x00000005040bc210 */ /* 0x000fe40007f1e0ff */
[----:B------:R-:W-:-:S03]  /*18f20*/  LEA R34, P1, R5, R202, 0x1 ;  /* 0x000000ca05227211 */ /* 0x000fc600078208ff */
[--C-:B------:R-:W-:Y:S01]  /*18f30*/  @!P4 IMAD.X R10, R7, 0x1, R6.reuse, P0 ;  /* 0x00000001070ac824 */ /* 0x100fe200000e0606 */
[----:B------:R-:W-:Y:S02]  /*18f40*/  LEA.HI.X R35, R5, R203, R6, 0x1, P1 ;  /* 0x000000cb05237211 */ /* 0x000fe400008f0c06 */
[CC--:B------:R-:W-:Y:S02]  /*18f50*/  @!P4 LEA R32, P1, R11.reuse, R202.reuse, 0x1 ;  /* 0x000000ca0b20c211 */ /* 0x0c0fe400078208ff */
[----:B------:R-:W-:Y:S01]  /*18f60*/  @!P2 IADD3 R0, P0, R4, R5, RZ ;  /* 0x000000050400a210 */ /* 0x000fe20007f1e0ff */
[----:B------:R-:W-:Y:S01]  /*18f70*/  @!PT LDS RZ, [RZ] ;  /* 0x00000000fffff984 */ /* 0x000fe20000000800 */
[----:B------:R-:W-:Y:S01]  /*18f80*/  @!PT LDS RZ, [RZ] ;  /* 0x00000000fffff984 */ /* 0x000fe20000000800 */
[----:B------:R-:W-:Y:S01]  /*18f90*/  @!PT LDS RZ, [RZ] ;  /* 0x00000000fffff984 */ /* 0x000fe20000000800 */
[----:B------:R1:W-:Y:S01]  /*18fa0*/  @!P4 LDGSTS.E.BYPASS.LTC128B.128 [R200+0x6000], [R34.64] ;  /* 0x0600000022c8cfae */ /* 0x0003e2000b901d44 */
[----:B------:R-:W-:Y:S02]  /*18fb0*/  @!P4 LEA.HI.X R33, R11, R203, R10, 0x1, P1 ;  /* 0x000000cb0b21c211 */ /* 0x000fe400008f0c0a */
[-C--:B------:R-:W-:Y:S01]  /*18fc0*/  @!P2 LEA R134, P1, R0, R202.reuse, 0x1 ;  /* 0x000000ca0086a211 */ /* 0x080fe200078208ff */
[C---:B------:R-:W-:Y:S01]  /*18fd0*/  @!P2 IMAD.X R10, R7.reuse, 0x1, R6, P0 ;  /* 0x00000001070aa824 */ /* 0x040fe200000e0606 */
[----:B------:R-:W-:Y:S01]  /*18fe0*/  @P6 IADD3 R5, P0, R4, R5, RZ ;  /* 0x0000000504056210 */ /* 0x000fe20007f1e0ff */
[----:B------:R1:W-:Y:S03]  /*18ff0*/  @P4 STS.128 [R200+0x6000], RZ ;  /* 0x006000ffc8004388 */ /* 0x0003e60000000c00 */
[----:B------:R-:W-:Y:S01]  /*19000*/  @!P2 LEA.HI.X R135, R0, R203, R10, 0x1, P1 ;  /* 0x000000cb0087a211 */ /* 0x000fe200008f0c0a */
[----:B------:R-:W-:Y:S01]  /*19010*/  @P6 IMAD.X R6, R7, 0x1, R6, P0 ;  /* 0x0000000107066824 */ /* 0x000fe200000e0606 */
[CC--:B------:R-:W-:Y:S01]  /*19020*/  @!P4 LEA R10, P1, R9.reuse, R202.reuse, 0x1 ;  /* 0x000000ca090ac211 */ /* 0x0c0fe200078208ff */
[----:B------:R-:W-:Y:S01]  /*19030*/  @!PT LDS RZ, [RZ] ;  /* 0x00000000fffff984 */ /* 0x000fe20000000800 */
[----:B------:R-:W-:Y:S01]  /*19040*/  @!PT LDS RZ, [RZ] ;  /* 0x00000000fffff984 */ /* 0x000fe20000000800 */
[----:B------:R-:W-:Y:S01]  /*19050*/  @!PT LDS RZ, [RZ] ;  /* 0x00000000fffff984 */ /* 0x000fe20000000800 */
[----:B------:R1:W-:Y:S01]  /*19060*/  @!P2 LDGSTS.E.BYPASS.LTC128B.128 [R200+0x8000], [R34.64+0x80] ;  /* 0x0800008022c8afae */ /* 0x0003e2000b901d44 */
[----:B------:R-:W-:-:S02]  /*19070*/  @!P2 LEA R140, P0, R9, R202, 0x1 ;  /* 0x000000ca098ca211 */ /* 0x000fc400078008ff */
[C-C-:B------:R-:W-:Y:S01]  /*19080*/  @!P4 LEA.HI.X R11, R9.reuse, R203, R8.reuse, 0x1, P1 ;  /* 0x000000cb090bc211 */ /* 0x140fe200008f0c08 */
[----:B------:R1:W-:Y:S01]  /*19090*/  @P2 STS.128 [R200+0x8000], RZ ;  /* 0x008000ffc8002388 */ /* 0x0003e20000000c00 */
[----:B------:R-:W-:Y:S02]  /*190a0*/  IADD3 R4, P1, R4, R9, RZ ;  /* 0x0000000904047210 */ /* 0x000fe40007f3e0ff */
[CCC-:B------:R-:W-:Y:S01]  /*190b0*/  @!P2 LEA.HI.X R141, R9.reuse, R203.reuse, R8.reuse, 0x1, P0 ;  /* 0x000000cb098da211 */ /* 0x1c0fe200000f0c08 */
[----:B------:R-:W-:Y:S01]  /*190c0*/  @!PT LDS RZ, [RZ] ;  /* 0x00000000fffff984 */ /* 0x000fe20000000800 */
[----:B------:R-:W-:Y:S01]  /*190d0*/  @!PT LDS RZ, [RZ] ;  /* 0x00000000fffff984 */ /* 0x000fe20000000800 */
[----:B------:R-:W-:Y:S01]  /*190e0*/  @!PT LDS RZ, [RZ] ;  /* 0x00000000fffff984 */ /* 0x000fe20000000800 */
[----:B------:R1:W-:Y:S01]  /*190f0*/  @P6 LDGSTS.E.BYPASS.LTC128B.128 [R200+0xa000], [R34.64+0x100] ;  /* 0x0a00010022c86fae */ /* 0x0003e2000b901d44 */
[-C--:B------:R-:W-:Y:S01]  /*19100*/  @P6 LEA R142, P0, R9, R202.reuse, 0x1 ;  /* 0x000000ca098e6211 */ /* 0x080fe200078008ff */
[--C-:B------:R-:W-:Y:S01]  /*19110*/  IMAD.X R7, R7, 0x1, R8.reuse, P1 ;  /* 0x0000000107077824 */ /* 0x100fe200008e0608 */
[----:B------:R-:W-:Y:S01]  /*19120*/  @!P2 LEA R144, P1, R4, R202, 0x1 ;  /* 0x000000ca0490a211 */ /* 0x000fe200078208ff */
[----:B------:R1:W-:Y:S01]  /*19130*/  @!P6 STS.128 [R200+0xa000], RZ ;  /* 0x00a000ffc800e388 */ /* 0x0003e20000000c00 */
[----:B------:R-:W-:-:S02]  /*19140*/  @P6 LEA.HI.X R143, R9, R203, R8, 0x1, P0 ;  /* 0x000000cb098f6211 */ /* 0x000fc400000f0c08 */
[CC--:B------:R-:W-:Y:S01]  /*19150*/  @!P4 LEA R146, P0, R4.reuse, R202.reuse, 0x1 ;  /* 0x000000ca0492c211 */ /* 0x0c0fe200078008ff */
[----:B------:R-:W-:Y:S01]  /*19160*/  @!PT LDS RZ, [RZ] ;  /* 0x00000000fffff984 */ /* 0x000fe20000000800 */
[----:B------:R-:W-:Y:S01]  /*19170*/  @!PT LDS RZ, [RZ] ;  /* 0x00000000fffff984 */ /* 0x000fe20000000800 */
[----:B------:R-:W-:Y:S01]  /*19180*/  @!PT LDS RZ, [RZ] ;  /* 0x00000000fffff984 */ /* 0x000fe20000000800 */
[----:B------:R1:W-:Y:S01]  /*19190*/  @!P4 LDGSTS.E.BYPASS.LTC128B.128 [R200+0x6800], [R32.64] ;  /* 0x0680000020c8cfae */ /* 0x0003e2000b901d44 */
[CCC-:B------:R-:W-:Y:S02]  /*191a0*/  @!P2 LEA.HI.X R145, R4.reuse, R203.reuse, R7.reuse, 0x1, P1 ;  /* 0x000000cb0491a211 */ /* 0x1c0fe400008f0c07 */
[C---:B------:R-:W-:Y:S01]  /*191b0*/  @!P4 LEA.HI.X R147, R4.reuse, R203, R7, 0x1, P0 ;  /* 0x000000cb0493c211 */ /* 0x040fe200000f0c07 */
[----:B------:R1:W-:Y:S01]  /*191c0*/  @P4 STS.128 [R200+0x6800], RZ ;  /* 0x006800ffc8004388 */ /* 0x0003e20000000c00 */
[----:B------:R-:W-:-:S03]  /*191d0*/  @P6 LEA R8, P0, R4, R202, 0x1 ;  /* 0x000000ca04086211 */ /* 0x000fc600078008ff */
[----:B------:R-:W-:Y:S01]  /*191e0*/  @!PT LDS RZ, [RZ] ;  /* 0x00000000fffff984 */ /* 0x000fe20000000800 */
[----:B------:R-:W-:Y:S01]  /*191f0*/  @!PT LDS RZ, [RZ] ;  /* 0x00000000fffff984 */ /* 0x000fe20000000800 */
[----:B------:R-:W-:Y:S01]  /*19200*/  @!PT LDS RZ, [RZ] ;  /* 0x00000000fffff984 */ /* 0x000fe20000000800 */
[----:B------:R1:W-:Y:S01]  /*19210*/  @!P2 LDGSTS.E.BYPASS.LTC128B.128 [R200+0x8800], [R134.64+0x80] ;  /* 0x0880008086c8afae */ /* 0x0003e2000b901d44 */
[-C--:B------:R-:W-:Y:S02]  /*19220*/  @P6 LEA.HI.X R9, R4, R203.reuse, R7, 0x1, P0 ;  /* 0x000000cb04096211 */ /* 0x080fe400000f0c07 */
[C---:B------:R-:W-:Y:S01]  /*19230*/  @P6 LEA R4, P0, R5.reuse, R202, 0x1 ;  /* 0x000000ca05046211 */ /* 0x040fe200078008ff */
[----:B------:R1:W-:Y:S01]  /*19240*/  @P2 STS.128 [R200+0x8800], RZ ;  /* 0x008800ffc8002388 */ /* 0x0003e20000000c00 */
[----:B------:R-:W-:Y:S02]  /*19250*/  IMAD.MOV.U32 R202, RZ, RZ, R34 ;  /* 0x000000ffffca7224 */ /* 0x000fe400078e0022 */
[----:B------:R-:W-:Y:S01]  /*19260*/  @P6 LEA.HI.X R5, R5, R203, R6, 0x1, P0 ;  /* 0x000000cb05056211 */ /* 0x000fe200000f0c06 */
[----:B------:R-:W-:-:S04]  /*19270*/  IMAD.MOV.U32 R203, RZ, RZ, R35 ;  /* 0x000000ffffcb7224 */ /* 0x000fc800078e0023 */
        /* <DEDUP_REMOVED lines=36> */
.L_x_2335:
[----:B-1----:R-:W-:Y:S01]  /*194c0*/  FMNMX.FTZ R5, R132, R16, !PT ;  /* 0x0000001084057209 */ /* 0x002fe20007810000 */
[----:B------:R-:W-:Y:S01]  /*194d0*/  LDSM.16.MT88.4 R8, [R185+0xc000] ;  /* 0x00c00000b908783b */ /* 0x000fe20000004200 */
[----:B------:R-:W-:-:S02]  /*194e0*/  FMNMX.FTZ R0, R3, R18, !PT ;  /* 0x0000001203007209 */ /* 0x000fc40007810000 */
[----:B------:R-:W-:Y:S01]  /*194f0*/  FMNMX.FTZ R5, R2, R5, !PT ;  /* 0x0000000502057209 */ /* 0x000fe20007810000 */
[----:B------:R-:W-:Y:S01]  /*19500*/  LDSM.16.MT88.4 R32, [R185+0xc800] ;  /* 0x00c80000b920783b */ /* 0x000fe20000004200 */
        /* <DEDUP_REMOVED lines=47> */
[--C-:B------:R-:W-:Y:S01]  /*19800*/  FFMA.FTZ R0, R13, c[0x0][0x23c], -R150.reuse ;  /* 0x00008f000d007a23 */ /* 0x100fe20000010896 */
[----:B------:R-:W-:Y:S01]  /*19810*/  LDSM.16.MT88.4 R132, [R186+0xc800] ;  /* 0x00c80000ba84783b */ /* 0x000fe20000004200 */
[----:B------:R-:W-:Y:S01]  /*19820*/  FFMA.FTZ R147, R15, c[0x0][0x23c], -R150 ;  /* 0x00008f000f937a23 */ /* 0x000fe20000010896 */
[----:B------:R-:W-:Y:S01]  /*19830*/  MUFU.EX2 R141, R141 ;  /* 0x0000008d008d7308 */ /* 0x000fe20000000800 */
[----:B------:R-:W-:Y:S01]  /*19840*/  FADD.FTZ R6, R3, -R6 ;  /* 0x8000000603067221 */ /* 0x000fe20000010000 */
[----:B------:R-:W1:Y:S01]  /*19850*/  LDSM.16.MT88.4 R12, [R186+0xc000] ;  /* 0x00c00000ba0c783b */ /* 0x000e620000004200 */
[--C-:B------:R-:W-:Y:S02]  /*19860*/  FFMA.FTZ R143, R2, c[0x0][0x23c], -R153.reuse ;  /* 0x00008f00028f7a23 */ /* 0x100fe40000010899 */
[--C-:B------:R-:W-:Y:S02]  /*19870*/  FFMA.FTZ R144, R16, c[0x0][0x23c], -R153.reuse ;  /* 0x00008f0010907a23 */ /* 0x100fe40000010899 */
[----:B------:R-:W-:Y:S01]  /*19880*/  FFMA.FTZ R142, R30, c[0x0][0x23c], -R153 ;  /* 0x00008f001e8e7a23 */ /* 0x000fe20000010899 */
[----:B------:R-:W-:Y:S01]  /*19890*/  MUFU.EX2 R0, R0 ;  /* 0x0000000000007308 */ /* 0x000fe20000000800 */
[----:B------:R-:W-:-:S02]  /*198a0*/  FFMA.FTZ R140, R18, c[0x0][0x23c], -R150 ;  /* 0x00008f00128c7a23 */ /* 0x000fc40000010896 */
[--C-:B------:R-:W-:Y:S02]  /*198b0*/  FFMA.FTZ R2, R19, c[0x0][0x23c], -R150.reuse ;  /* 0x00008f0013027a23 */ /* 0x100fe40000010896 */
[----:B------:R-:W-:Y:S01]  /*198c0*/  FMUL.FTZ R148, R4, c[0x0][0x23c] ;  /* 0x00008f0004947a20 */ /* 0x000fe20000410000 */
[----:B------:R-:W2:Y:S01]  /*198d0*/  LDSM.16.MT88.4 R16, [R188+0xc000] ;  /* 0x00c00000bc10783b */ /* 0x000ea20000004200 */
[----:B------:R-:W-:Y:S01]  /*198e0*/  FMUL.FTZ R3, R6, c[0x0][0x23c] ;  /* 0x00008f0006037a20 */ /* 0x000fe20000410000 */
[----:B------:R-:W-:Y:S01]  /*198f0*/  MUFU.EX2 R144, R144 ;  /* 0x0000009000907308 */ /* 0x000fe20000000800 */
[--C-:B------:R-:W-:Y:S02]  /*19900*/  FFMA.FTZ R155, R160, c[0x0][0x23c], -R153.reuse ;  /* 0x00008f00a09b7a23 */ /* 0x100fe40000010899 */
[--C-:B------:R-:W-:Y:S02]  /*19910*/  FFMA.FTZ R156, R28, c[0x0][0x23c], -R153.reuse ;  /* 0x00008f001c9c7a23 */ /* 0x100fe40000010899 */
[--C-:B------:R-:W-:Y:S01]  /*19920*/  FFMA.FTZ R157, R24, c[0x0][0x23c], -R153.reuse ;  /* 0x00008f00189d7a23 */ /* 0x100fe20000010899 */
[----:B------:R-:W-:Y:S01]  /*19930*/  LDSM.16.MT88.4 R28, [R184+0xc800] ;  /* 0x00c80000b81c783b */ /* 0x000fe20000004200 */
[----:B------:R-:W-:Y:S01]  /*19940*/  FFMA.FTZ R158, R20, c[0x0][0x23c], -R153 ;  /* 0x00008f00149e7a23 */ /* 0x000fe20000010899 */
[----:B------:R-:W3:Y:S01]  /*19950*/  MUFU.EX2 R143, R143 ;  /* 0x0000008f008f7308 */ /* 0x000ee20000000800 */
[----:B------:R-:W-:-:S02]  /*19960*/  FFMA.FTZ R159, R27, c[0x0][0x23c], -R150 ;  /* 0x00008f001b9f7a23 */ /* 0x000fc40000010896 */
[--C-:B------:R-:W-:Y:S02]  /*19970*/  FFMA.FTZ R162, R25, c[0x0][0x23c], -R150.reuse ;  /* 0x00008f0019a27a23 */ /* 0x100fe40000010896 */
[--C-:B------:R-:W-:Y:S01]  /*19980*/  FFMA.FTZ R160, R23, c[0x0][0x23c], -R150.reuse ;  /* 0x00008f0017a07a23 */ /* 0x100fe20000010896 */
[----:B------:R-:W-:Y:S01]  /*19990*/  LDSM.16.MT88.4 R24, [R188+0xe800] ;  /* 0x00e80000bc18783b */ /* 0x000fe20000004200 */
[----:B------:R-:W-:Y:S01]  /*199a0*/  FFMA.FTZ R161, R21, c[0x0][0x23c], -R150 ;  /* 0x00008f0015a17a23 */ /* 0x000fe20000010896 */
[----:B------:R-:W4:Y:S01]  /*199b0*/  MUFU.EX2 R142, R142 ;  /* 0x0000008e008e7308 */ /* 0x000f220000000800 */
[--C-:B------:R-:W-:Y:S01]  /*199c0*/  FFMA.FTZ R213, R170, c[0x0][0x23c], -R153.reuse ;  /* 0x00008f00aad57a23 */ /* 0x100fe20000010899 */
[----:B------:R-:W-:Y:S01]  /*199d0*/  LDSM.16.MT88.4 R20, [R186+0xe800] ;  /* 0x00e80000ba14783b */ /* 0x000fe20000004200 */
[--C-:B------:R-:W-:Y:S02]  /*199e0*/  FFMA.FTZ R215, R166, c[0x0][0x23c], -R153.reuse ;  /* 0x00008f00a6d77a23 */ /* 0x100fe40000010899 */
[----:B------:R-:W-:-:S02]  /*199f0*/  FFMA.FTZ R170, R210, c[0x0][0x23c], -R153 ;  /* 0x00008f00d2aa7a23 */ /* 0x000fc40000010899 */
[--C-:B------:R-:W-:Y:S01]  /*19a00*/  FFMA.FTZ R166, R169, c[0x0][0x23c], -R150.reuse ;  /* 0x00008f00a9a67a23 */ /* 0x100fe20000010896 */
[----:B------:R-:W-:Y:S01]  /*19a10*/  MUFU.EX2 R140, R140 ;  /* 0x0000008c008c7308 */ /* 0x000fe20000000800 */
[----:B---3--:R-:W-:Y:S01]  /*19a20*/  F2FP.PACK_AB R4, R143, R144 ;  /* 0x000000908f04723e */ /* 0x008fe200000000ff */
[----:B------:R-:W-:Y:S02]  /*19a30*/  FFMA.FTZ R168, R168, c[0x0][0x23c], -R153 ;  /* 0x00008f00a8a87a23 */ /* 0x000fe40000010899 */
[--C-:B------:R-:W-:Y:S02]  /*19a40*/  FFMA.FTZ R167, R167, c[0x0][0x23c], -R150.reuse ;  /* 0x00008f00a7a77a23 */ /* 0x100fe40000010896 */
[--C-:B------:R-:W-:Y:S02]  /*19a50*/  FFMA.FTZ R169, R171, c[0x0][0x23c], -R150.reuse ;  /* 0x00008f00aba97a23 */ /* 0x100fe40000010896 */
[----:B------:R-:W3:Y:S01]  /*19a60*/  MUFU.EX2 R2, R2 ;  /* 0x0000000200027308 */ /* 0x000ee20000000800 */
[----:B----4-:R-:W-:Y:S01]  /*19a70*/  F2FP.PACK_AB R6, R141, R142 ;  /* 0x0000008e8d06723e */ /* 0x010fe200000000ff */
[----:B------:R-:W-:-:S02]  /*19a80*/  FFMA.FTZ R210, R163, c[0x0][0x23c], -R150 ;  /* 0x00008f00a3d27a23 */ /* 0x000fc40000010896 */
[--C-:B------:R-:W-:Y:S02]  /*19a90*/  FFMA.FTZ R163, R152, c[0x0][0x23c], -R153.reuse ;  /* 0x00008f0098a37a23 */ /* 0x100fe40000010899 */
[--C-:B------:R-:W-:Y:S02]  /*19aa0*/  FFMA.FTZ R154, R154, c[0x0][0x23c], -R153.reuse ;  /* 0x00008f009a9a7a23 */ /* 0x100fe40000010899 */
[----:B------:R-:W4:Y:S01]  /*19ab0*/  MUFU.EX2 R147, R147 ;  /* 0x0000009300937308 */ /* 0x000f220000000800 */
[--C-:B------:R-:W-:Y:S02]  /*19ac0*/  FFMA.FTZ R152, R138, c[0x0][0x23c], -R153.reuse ;  /* 0x00008f008a987a23 */ /* 0x100fe40000010899 */
[--C-:B------:R-:W-:Y:S02]  /*19ad0*/  FFMA.FTZ R151, R151, c[0x0][0x23c], -R150.reuse ;  /* 0x00008f0097977a23 */ /* 0x100fe40000010896 */
[--C-:B------:R-:W-:Y:S02]  /*19ae0*/  FFMA.FTZ R212, R139, c[0x0][0x23c], -R150.reuse ;  /* 0x00008f008bd47a23 */ /* 0x100fe40000010896 */
[----:B------:R-:W-:Y:S01]  /*19af0*/  FFMA.FTZ R171, R137, c[0x0][0x23c], -R150 ;  /* 0x00008f0089ab7a23 */ /* 0x000fe20000010896 */
[----:B------:R-:W5:Y:S01]  /*19b00*/  MUFU.EX2 R148, R148 ;  /* 0x0000009400947308 */ /* 0x000f620000000800 */
[----:B---3--:R-:W-:Y:S01]  /*19b10*/  F2FP.PACK_AB R5, R2, R140 ;  /* 0x0000008c0205723e */ /* 0x008fe200000000ff */
[----:B------:R-:W-:-:S02]  /*19b20*/  FFMA.FTZ R153, R136, c[0x0][0x23c], -R153 ;  /* 0x00008f0088997a23 */ /* 0x000fc40000010899 */
[----:B------:R-:W-:Y:S01]  /*19b30*/  FFMA.FTZ R150, R149, c[0x0][0x23c], -R150 ;  /* 0x00008f0095967a23 */ /* 0x000fe20000010896 */
[----:B------:R-:W-:Y:S03]  /*19b40*/  LDSM.16.MT88.4 R136, [R186+0xd800] ;  /* 0x00d80000ba88783b */ /* 0x000fe60000004200 */
[----:B------:R-:W3:Y:S01]  /*19b50*/  MUFU.EX2 R3, R3 ;  /* 0x0000000300037308 */ /* 0x000ee20000000800 */
[----:B----4-:R-:W-:Y:S01]  /*19b60*/  F2FP.PACK_AB R7, R147, R0 ;  /* 0x000000009307723e */ /* 0x010fe200000000ff */
[----:B-----5:R-:W-:-:S06]  /*19b70*/  FMUL.FTZ R120, R120, R148 ;  /* 0x0000009478787220 */ /* 0x020fcc0000410000 */
[----:B------:R-:W-:Y:S01]  /*19b80*/  MUFU.EX2 R155, R155 ;  /* 0x0000009b009b7308 */ /* 0x000fe20000000800 */
[-C--:B------:R-:W-:Y:S02]  /*19b90*/  FMUL.FTZ R121, R121, R148.reuse ;  /* 0x0000009479797220 */ /* 0x080fe40000410000 */
[-C--:B------:R-:W-:Y:S02]  /*19ba0*/  FMUL.FTZ R116, R116, R148.reuse ;  /* 0x0000009474747220 */ /* 0x080fe40000410000 */
[----:B------:R-:W-:Y:S02]  /*19bb0*/  FMUL.FTZ R117, R117, R148 ;  /* 0x0000009475757220 */ /* 0x000fe40000410000 */
[-C--:B---3--:R-:W-:Y:S01]  /*19bc0*/  FMUL.FTZ R122, R122, R3.reuse ;  /* 0x000000037a7a7220 */ /* 0x088fe20000410000 */
[----:B------:R-:W3:Y:S01]  /*19bd0*/  MUFU.EX2 R156, R156 ;  /* 0x0000009c009c7308 */ /* 0x000ee20000000800 */
        /* <DEDUP_REMOVED lines=17> */
[C---:B--2---:R-:W-:Y:S01]  /*19cf0*/  HMMA.16816.F32 R128, R4.reuse, R16, R128 ;  /* 0x000000100480723c */ /* 0x044fe20000001880 */
[-C--:B------:R-:W-:Y:S01]  /*19d00*/  FMUL.FTZ R113, R113, R148.reuse ;  /* 0x0000009471717220 */ /* 0x080fe20000410000 */
[----:B------:R-:W-:Y:S01]  /*19d10*/  MUFU.EX2 R159, R159 ;  /* 0x0000009f009f7308 */ /* 0x000fe20000000800 */
[-C--:B------:R-:W-:Y:S02]  /*19d20*/  FMUL.FTZ R114, R114, R3.reuse ;  /* 0x0000000372727220 */ /* 0x080fe40000410000 */
[-C--:B------:R-:W-:Y:S02]  /*19d30*/  FMUL.FTZ R115, R115, R3.reuse ;  /* 0x0000000373737220 */ /* 0x080fe40000410000 */
[-C--:B------:R-:W-:Y:S01]  /*19d40*/  FMUL.FTZ R108, R108, R148.reuse ;  /* 0x000000946c6c7220 */ /* 0x080fe20000410000 */
[----:B------:R-:W-:Y:S01]  /*19d50*/  HMMA.16816.F32 R124, R4, R18, R124 ;  /* 0x00000012047c723c */ /* 0x000fe2000000187c */
[----:B------:R-:W-:Y:S01]  /*19d60*/  FMUL.FTZ R109, R109, R148 ;  /* 0x000000946d6d7220 */ /* 0x000fe20000410000 */
[----:B------:R-:W2:Y:S01]  /*19d70*/  LDSM.16.MT88.4 R16, [R184+0xc000] ;  /* 0x00c00000b810783b */ /* 0x000ea20000004200 */
        /* <DEDUP_REMOVED lines=40> */
[----:B------:R-:W-:Y:S01]  /*1a000*/  MUFU.EX2 R215, R215 ;  /* 0x000000d700d77308 */ /* 0x000fe20000000800 */
[----:B------:R-:W-:Y:S02]  /*1a010*/  FMUL.FTZ R51, R51, R3 ;  /* 0x0000000333337220 */ /* 0x000fe40000410000 */
[-C--:B------:R-:W-:Y:S01]  /*1a020*/  FMUL.FTZ R60, R60, R148.reuse ;  /* 0x000000943c3c7220 */ /* 0x080fe20000410000 */
[----:B-----5:R-:W-:Y:S01]  /*1a030*/  HMMA.16816.F32 R44, R4, R8, R44 ;  /* 0x00000008042c723c */ /* 0x020fe2000000182c */
[----:B------:R-:W-:-:S02]  /*1a040*/  FMUL.FTZ R61, R61, R148 ;  /* 0x000000943d3d7220 */ /* 0x000fc40000410000 */
[-C--:B------:R-:W-:Y:S01]  /*1a050*/  FMUL.FTZ R62, R62, R3.reuse ;  /* 0x000000033e3e7220 */ /* 0x080fe20000410000 */
[----:B------:R-:W5:Y:S01]  /*1a060*/  MUFU.EX2 R166, R166 ;  /* 0x000000a600a67308 */ /* 0x000f620000000800 */
[-C--:B------:R-:W-:Y:S02]  /*1a070*/  FMUL.FTZ R63, R63, R3.reuse ;  /* 0x000000033f3f7220 */ /* 0x080fe40000410000 */
[-C--:B------:R-:W-:Y:S01]  /*1a080*/  FMUL.FTZ R64, R64, R148.reuse ;  /* 0x0000009440407220 */ /* 0x080fe20000410000 */
[----:B------:R-:W-:Y:S01]  /*1a090*/  HMMA.16816.F32 R48, R4, R10, R48 ;  /* 0x0000000a0430723c */ /* 0x000fe20000001830 */
[----:B------:R-:W3:Y:S01]  /*1a0a0*/  LDSM.16.MT88.4 R8, [R188+0x10000] ;  /* 0x01000000bc08783b */ /* 0x000ee20000004200 */
        /* <DEDUP_REMOVED lines=31> */
[----:B---3--:R-:W-:Y:S01]  /*1a2a0*/  HMMA.16816.F32 R68, R4, R8, R68 ;  /* 0x000000080444723c */ /* 0x008fe20000001844 */
[----:B------:R-:W-:-:S02]  /*1a2b0*/  FMUL.FTZ R85, R85, R148 ;  /* 0x0000009455557220 */ /* 0x000fc40000410000 */
[-C--:B------:R-:W-:Y:S01]  /*1a2c0*/  FMUL.FTZ R86, R86, R3.reuse ;  /* 0x0000000356567220 */ /* 0x080fe20000410000 */
[----:B------:R-:W-:Y:S01]  /*1a2d0*/  MUFU.EX2 R152, R152 ;  /* 0x0000009800987308 */ /* 0x000fe20000000800 */
[-C--:B------:R-:W-:Y:S02]  /*1a2e0*/  FMUL.FTZ R87, R87, R3.reuse ;  /* 0x0000000357577220 */ /* 0x080fe40000410000 */
[-C--:B------:R-:W-:Y:S01]  /*1a2f0*/  FMUL.FTZ R88, R88, R148.reuse ;  /* 0x0000009458587220 */ /* 0x080fe20000410000 */
[----:B------:R-:W-:Y:S01]  /*1a300*/  HMMA.16816.F32 R72, R4, R10, R72 ;  /* 0x0000000a0448723c */ /* 0x000fe20000001848 */
[----:B------:R-:W3:Y:S01]  /*1a310*/  LDSM.16.MT88.4 R8, [R184+0x10000] ;  /* 0x01000000b808783b */ /* 0x000ee20000004200 */
        /* <DEDUP_REMOVED lines=31> */
[----:B---3--:R-:W-:Y:S01]  /*1a510*/  HMMA.16816.F32 R92, R4, R8, R92 ;  /* 0x00000008045c723c */ /* 0x008fe2000000185c */
        /* <DEDUP_REMOVED lines=22> */
[----:B-----5:R-:W-:Y:S01]  /*1a680*/  FADD.FTZ R0, R166, R161 ;  /* 0x000000a1a6007221 */ /* 0x020fe20000010000 */
[----:B------:R-:W-:Y:S01]  /*1a690*/  HMMA.16816.F32 R124, R4, R14, R124 ;  /* 0x0000000e047c723c */ /* 0x000fe2000000187c */
[----:B------:R-:W1:Y:S02]  /*1a6a0*/  LDSM.16.MT88.4 R12, [R188+0x10800] ;  /* 0x01080000bc0c783b */ /* 0x000e640000004200 */
[----:B------:R-:W-:-:S05]  /*1a6b0*/  FADD.FTZ R0, R167, R0 ;  /* 0x00000000a7007221 */ /* 0x000fca0000010000 */
        /* <DEDUP_REMOVED lines=121> */
.L_x_2332:
[----:B------:R-:W-:Y:S05]  /*1ae50*/  @!P5 BRA `(.L_x_2338) ;  /* 0x00003f500000d947 */ /* 0x000fea0003800000 */
[----:B------:R-:W1:Y:S01]  /*1ae60*/  S2R R213, SR_TID.X ;  /* 0x0000000000d57919 */ /* 0x000e620000002100 */
[----:B------:R-:W-:Y:S01]  /*1ae70*/  ULDC UR5, c[0x0][0x1a0] ;  /* 0x0000680000057ab9 */ /* 0x000fe20000000800 */
[----:B------:R-:W-:Y:S01]  /*1ae80*/  MOV R0, R3 ;  /* 0x0000000300007202 */ /* 0x000fe20000000f00 */
[----:B------:R-:W-:Y:S01]  /*1ae90*/  ULEA UR5, -UR5, URZ, 0x6 ;  /* 0x0000003f05057291 */ /* 0x000fe2000f8e313f */
[----:B------:R-:W-:Y:S01]  /*1aea0*/  IMAD.MOV.U32 R2, RZ, RZ, R132 ;  /* 0x000000ffff027224 */ /* 0x000fe200078e0084 */
[----:B------:R-:W-:-:S02]  /*1aeb0*/  ULDC.64 UR8, c[0x0][0x118] ;  /* 0x0000460000087ab9 */ /* 0x000fc40000000a00 */
[----:B------:R-:W-:Y:S02]  /*1aec0*/  USHF.R.S32.HI UR4, URZ, 0x1f, UR5 ;  /* 0x0000001f3f047899 */ /* 0x000fe40008011405 */
[----:B------:R-:W-:Y:S01]  /*1aed0*/  MOV R212, UR5 ;  /* 0x0000000500d47c02 */ /* 0x000fe20008000f00 */
[----:B------:R-:W-:-:S03]  /*1aee0*/  UMOV UR6, 0x4 ;  /* 0x0000000400067882 */ /* 0x000fc60000000000 */
[----:B------:R-:W-:Y:S02]  /*1aef0*/  IMAD.U32 R210, RZ, RZ, UR4 ;  /* 0x00000004ffd27e24 */ /* 0x000fe4000f8e00ff */
[----:B-1----:R-:W-:-:S05]  /*1af00*/  IMAD.SHL.U32 R213, R213, 0x2, RZ ;  /* 0x00000002d5d57824 */ /* 0x002fca00078e00ff */
[----:B------:R-:W-:Y:S02]  /*1af10*/  LOP3.LUT R213, R213, 0x6, RZ, 0xc0, !PT ;  /* 0x00000006d5d57812 */ /* 0x000fe400078ec0ff */
.L_x_2342:
[----:B------:R-:W-:Y:S01]  /*1af20*/  IADD3 R204, R204, -0x1, RZ ;  /* 0xffffffffcccc7810 */ /* 0x000fe20007ffe0ff */
[----:B------:R-:W-:Y:S04]  /*1af30*/  DEPBAR.LE SB0, 0x0 ;  /* 0x000080000000791a */ /* 0x000fe80000000000 */
[----:B------:R-:W-:Y:S01]  /*1af40*/  BAR.SYNC.DEFER_BLOCKING 0x0 ;  /* 0x0000000000007b1d */ /* 0x000fe20000010000 */
[----:B------:R-:W-:Y:S01]  /*1af50*/  MOV R4, R210 ;  /* 0x000000d200047202 */ /* 0x000fe20000000f00 */
[----:B------:R-:W-:Y:S04]  /*1af60*/  IMAD.MOV.U32 R5, RZ, RZ, R212 ;  /* 0x000000ffff057224 */ /* 0x000fe800078e00d4 */
        /* <DEDUP_REMOVED lines=11> */
[----:B------:R-:W-:Y:S01]  /*1b020*/  ISETP.GE.AND P0, PT, R4, RZ, PT ;  /* 0x000000ff0400720c */ /* 0x000fe20003f06270 */
[----:B------:R-:W-:Y:S01]  /*1b030*/  IMAD.MOV.U32 R4, RZ, RZ, 0x40 ;  /* 0x00000040ff047424 */ /* 0x000fe200078e00ff */
[----:B------:R-:W-:Y:S04]  /*1b040*/  LOP3.LUT R11, R11, c[0x0][0x2d0], RZ, 0x3c, !PT ;  /* 0x0000b4000b0b7a12 */ /* 0x000fe800078e3cff */
        /* <DEDUP_REMOVED lines=28> */
[----:B------:R-:W-:Y:S02]  /*1b210*/  LEA R6, P0, R3, R198, 0x2 ;  /* 0x000000c603067211 */ /* 0x000fe400078010ff */
[-C--:B------:R-:W-:Y:S02]  /*1b220*/  LEA.HI.X.SX32 R13, R9, R199.reuse, 0x2, P1 ;  /* 0x000000c7090d7211 */ /* 0x080fe400008f16ff */
[C---:B------:R-:W-:Y:S01]  /*1b230*/  LEA.HI.X.SX32 R7, R3.reuse, R199, 0x2, P0 ;  /* 0x000000c703077211 */ /* 0x040fe200000f16ff */
[----:B------:R-:W-:Y:S02]  /*1b240*/  IMAD.IADD R3, R3, 0x1, -R9 ;  /* 0x0000000103037824 */ /* 0x000fe400078e0a09 */
[----:B------:R-:W2:Y:S02]  /*1b250*/  LDG.E R5, [R12.64] ;  /* 0x000000080c057981 */ /* 0x000ea4000c1e1900 */
[----:B------:R-:W-:Y:S02]  /*1b260*/  IMAD R4, R3, c[0x0][0x2d0], -R4 ;  /* 0x0000b40003047a24 */ /* 0x000fe400078e0a04 */
[----:B------:R-:W2:Y:S02]  /*1b270*/  LDG.E R6, [R6.64] ;  /* 0x0000000806067981 */ /* 0x000ea4000c1e1900 */
[C---:B------:R-:W-:Y:S01]  /*1b280*/  IMAD.WIDE.U32 R8, R4.reuse, c[0x0][0x1a0], RZ ;  /* 0x0000680004087a25 */ /* 0x040fe200078e00ff */
[----:B------:R-:W-:Y:S05]  /*1b290*/  SHF.R.S32.HI R3, RZ, 0x1f, R4 ;  /* 0x0000001fff037819 */ /* 0x000fea0000011404 */
[----:B------:R-:W-:Y:S04]  /*1b2a0*/  IMAD R3, R3, c[0x0][0x1a0], RZ ;  /* 0x0000680003037a24 */ /* 0x000fe800078e02ff */
[----:B------:R-:W-:Y:S05]  /*1b2b0*/  IMAD R3, R4, c[0x0][0x1a4], R3 ;  /* 0x0000690004037a24 */ /* 0x000fea00078e0203 */
[----:B------:R-:W-:Y:S01]  /*1b2c0*/  IADD3 R9, R9, R3, RZ ;  /* 0x0000000309097210 */ /* 0x000fe20007ffe0ff */
[----:B--2---:R-:W-:Y:S04]  /*1b2d0*/  IMAD.IADD R5, R5, 0x1, -R6 ;  /* 0x0000000105057824 */ /* 0x004fe800078e0a06 */
[C---:B------:R-:W-:Y:S01]  /*1b2e0*/  IMAD.WIDE.U32 R8, R5.reuse, c[0x0][0x188], R8 ;  /* 0x0000620005087a25 */ /* 0x040fe200078e0008 */
[----:B------:R-:W-:Y:S05]  /*1b2f0*/  SHF.R.S32.HI R4, RZ, 0x1f, R5 ;  /* 0x0000001fff047819 */ /* 0x000fea0000011405 */
[----:B------:R-:W-:Y:S04]  /*1b300*/  IMAD R4, R4, c[0x0][0x188], RZ ;  /* 0x0000620004047a24 */ /* 0x000fe800078e02ff */
[----:B------:R-:W-:Y:S02]  /*1b310*/  IMAD R4, R5, c[0x0][0x18c], R4 ;  /* 0x0000630005047a24 */ /* 0x000fe400078e0204 */
[----:B------:R-:W-:Y:S02]  /*1b320*/  IMAD.MOV.U32 R5, RZ, RZ, R8 ;  /* 0x000000ffff057224 */ /* 0x000fe400078e0008 */
[----:B------:R-:W-:Y:S02]  /*1b330*/  IMAD.IADD R4, R9, 0x1, R4 ;  /* 0x0000000109047824 */ /* 0x000fe400078e0204 */
.L_x_2339:
[----:B------:R-:W-:Y:S01]  /*1b340*/  LOP3.LUT P6, RZ, R201, 0x1, RZ, 0xc0, !PT ;  /* 0x00000001c9ff7812 */ /* 0x000fe200078cc0ff */
[----:B------:R-:W-:Y:S01]  /*1b350*/  ULDC.64 UR4, c[0x0][0x1a0] ;  /* 0x0000680000047ab9 */ /* 0x000fe20000000a00 */
[-C--:B------:R-:W-:Y:S01]  /*1b360*/  LEA R214, P1, R5, R164.reuse, 0x1 ;  /* 0x000000a405d67211 */ /* 0x080fe200078208ff */
[----:B------:R-:W-:Y:S01]  /*1b370*/  USHF.L.U32 UR7, UR4, 0x4, URZ ;  /* 0x0000000404077899 */ /* 0x000fe2000800063f */
[----:B------:R-:W-:Y:S01]  /*1b380*/  LOP3.LUT P5, RZ, R201, 0x2, RZ, 0xc0, !PT ;  /* 0x00000002c9ff7812 */ /* 0x000fe200078ac0ff */
[----:B------:R-:W-:Y:S01]  /*1b390*/  USHF.L.U64.HI UR5, UR4, UR6, UR5 ;  /* 0x0000000604057299 */ /* 0x000fe20008010205 */
[-C--:B------:R-:W-:Y:S02]  /*1b3a0*/  LEA.HI.X R215, R5, R165.reuse, R4, 0x1, P1 ;  /* 0x000000a505d77211 */ /* 0x080fe400008f0c04 */
[----:B------:R-:W-:Y:S02]  /*1b3b0*/  LOP3.LUT P4, RZ, R201, 0x4, RZ, 0xc0, !PT ;  /* 0x00000004c9ff7812 */ /* 0x000fe4000788c0ff */
[----:B------:R-:W-:Y:S03]  /*1b3c0*/  IADD3 R3, P0, R5, UR7, RZ ;  /* 0x0000000705037c10 */ /* 0x000fe6000ff1e0ff */
[----:B------:R-:W-:Y:S01]  /*1b3d0*/  @!PT LDS RZ, [RZ] ;  /* 0x00000000fffff984 */ /* 0x000fe20000000800 */
[----:B------:R-:W-:Y:S01]  /*1b3e0*/  @!PT LDS RZ, [RZ] ;  /* 0x00000000fffff984 */ /* 0x000fe20000000800 */
[----:B------:R-:W-:Y:S01]  /*1b3f0*/  @!PT LDS RZ, [RZ] ;  /* 0x00000000fffff984 */ /* 0x000fe20000000800 */
[----:B------:R1:W-:Y:S01]  /*1b400*/  @P6 LDGSTS.E.BYPASS.LTC128B.128 [R200+0xc000], [R214.64] ;  /* 0x0c000000d6c86fae */ /* 0x0003e2000b901d48 */
[CC--:B------:R-:W-:Y:S02]  /*1b410*/  @P6 LEA R16, P2, R3.reuse, R164.reuse, 0x1 ;  /* 0x000000a403106211 */ /* 0x0c0fe400078408ff */
[----:B------:R-:W-:Y:S01]  /*1b420*/  IADD3.X R4, R4, UR5, RZ, P0, !PT ;  /* 0x0000000504047c10 */ /* 0x000fe200087fe4ff */
[----:B------:R-:W-:Y:S01]  /*1b430*/  @!P6 STS.128 [R200+0xc000], RZ ;  /* 0x00c000ffc800e388 */ /* 0x000fe20000000c00 */
[CC--:B------:R-:W-:Y:S02]  /*1b440*/  @P5 LEA R12, P1, R3.reuse, R164.reuse, 0x1 ;  /* 0x000000a4030c5211 */ /* 0x0c0fe400078208ff */
[CCC-:B------:R-:W-:Y:S01]  /*1b450*/  @P6 LEA.HI.X R17, R3.reuse, R165.reuse, R4.reuse, 0x1, P2 ;  /* 0x000000a503116211 */ /* 0x1c0fe200010f0c04 */
[----:B------:R-:W-:Y:S01]  /*1b460*/  @!PT LDS RZ, [RZ] ;  /* 0x00000000fffff984 */ /* 0x000fe20000000800 */
[----:B------:R-:W-:Y:S01]  /*1b470*/  @!PT LDS RZ, [RZ] ;  /* 0x00000000fffff984 */ /* 0x000fe20000000800 */
[----:B------:R-:W-:Y:S01]  /*1b480*/  @!PT LDS RZ, [RZ] ;  /* 0x00000000fffff984 */ /* 0x000fe20000000800 */
[----:B------:R1:W-:Y:S01]  /*1b490*/  @P5 LDGSTS.E.BYPASS.LTC128B.128 [R200+0xe000], [R214.64+0x80] ;  /* 0x0e000080d6c85fae */ /* 0x0003e2000b901d48 */
[CCC-:B------:R-:W-:Y:S02]  /*1b4a0*/  @P5 LEA.HI.X R13, R3.reuse, R165.reuse, R4.reuse, 0x1, P1 ;  /* 0x000000a5030d5211 */ /* 0x1c0fe400008f0c04 */
[CC--:B------:R-:W-:Y:S01]  /*1b4b0*/  @P4 LEA R10, P0, R3.reuse, R164.reuse, 0x1 ;  /* 0x000000a4030a4211 */ /* 0x0c0fe200078008ff */
[----:B------:R-:W-:Y:S01]  /*1b4c0*/  @!P5 STS.128 [R200+0xe000], RZ ;  /* 0x00e000ffc800d388 */ /* 0x000fe20000000c00 */
[C---:B------:R-:W-:Y:S02]  /*1b4d0*/  IADD3 R5, P2, R3.reuse, UR7, RZ ;  /* 0x0000000703057c10 */ /* 0x040fe4000ff5e0ff */
[-C--:B------:R-:W-:Y:S01]  /*1b4e0*/  @P4 LEA.HI.X R11, R3, R165.reuse, R4, 0x1, P0 ;  /* 0x000000a5030b4211 */ /* 0x080fe200000f0c04 */
[----:B------:R-:W-:Y:S01]  /*1b4f0*/  @!PT LDS RZ, [RZ] ;  /* 0x00000000fffff984 */ /* 0x000fe20000000800 */
[----:B------:R-:W-:Y:S01]  /*1b500*/  @!PT LDS RZ, [RZ] ;  /* 0x00000000fffff984 */ /* 0x000fe20000000800 */
[----:B------:R-:W-:Y:S01]  /*1b510*/  @!PT LDS RZ, [RZ] ;  /* 0x00000000fffff984 */ /* 0x000fe20000000800 */
[----:B------:R1:W-:Y:S01]  /*1b520*/  @P4 LDGSTS.E.BYPASS.LTC128B.128 [R200+0x10000], [R214.64+0x100] ;  /* 0x10000100d6c84fae */ /* 0x0003e2000b901d48 */
[----:B------:R-:W-:Y:S02]  /*1b530*/  IADD3.X R4, R4, UR5, RZ, P2, !PT ;  /* 0x0000000504047c10 */ /* 0x000fe400097fe4ff */
[CC--:B------:R-:W-:Y:S01]  /*1b540*/  @P6 LEA R14, P2, R5.reuse, R164.reuse, 0x1 ;  /* 0x000000a4050e6211 */ /* 0x0c0fe200078408ff */
[----:B------:R-:W-:Y:S01]  /*1b550*/  @!P4 STS.128 [R200+0x10000], RZ ;  /* 0x010000ffc800c388 */ /* 0x000fe20000000c00 */
[CC--:B------:R-:W-:Y:S02]  /*1b560*/  @P5 LEA R8, P1, R5.reuse, R164.reuse, 0x1 ;  /* 0x000000a405085211 */ /* 0x0c0fe400078208ff */
[CCC-:B------:R-:W-:Y:S01]  /*1b570*/  @P6 LEA.HI.X R15, R5.reuse, R165.reuse, R4.reuse, 0x1, P2 ;  /* 0x000000a5050f6211 */ /* 0x1c0fe200010f0c04 */
[----:B------:R-:W-:Y:S01]  /*1b580*/  @!PT LDS RZ, [RZ] ;  /* 0x00000000fffff984 */ /* 0x000fe20000000800 */
[----:B------:R-:W-:Y:S01]  /*1b590*/  @!PT LDS RZ, [RZ] ;  /* 0x00000000fffff984 */ /* 0x000fe20000000800 */
[----:B------:R-:W-:Y:S01]  /*1b5a0*/  @!PT LDS RZ, [RZ] ;  /* 0x00000000fffff984 */ /* 0x000fe20000000800 */
[----:B------:R2:W-:Y:S01]  /*1b5b0*/  @P6 LDGSTS.E.BYPASS.LTC128B.128 [R200+0xc800], [R16.64] ;  /* 0x0c80000010c86fae */ /* 0x0005e2000b901d48 */
        /* <DEDUP_REMOVED lines=19> */
[C---:B------:R-:W-:Y:S01]  /*1b6f0*/  @P4 LEA R28, P0, R3.reuse, R164, 0x1 ;  /* 0x000000a4031c4211 */ /* 0x040fe200078008ff */
[----:B------:R-:W-:Y:S03]  /*1b700*/  @!P4 STS.128 [R200+0x10800], RZ ;  /* 0x010800ffc800c388 */ /* 0x000fe60000000c00 */
[----:B------:R-:W-:Y:S01]  /*1b710*/  @P4 LEA.HI.X R29, R3, R165, R4, 0x1, P0 ;  /* 0x000000a5031d4211 */ /* 0x000fe200000f0c04 */
[----:B------:R-:W-:Y:S01]  /*1b720*/  @!PT LDS RZ, [RZ] ;  /* 0x00000000fffff984 */ /* 0x000fe20000000800 */
[----:B------:R-:W-:Y:S01]  /*1b730*/  @!PT LDS RZ, [RZ] ;  /* 0x00000000fffff984 */ /* 0x000fe20000000800 */
[----:B------:R-:W-:Y:S01]  /*1b740*/  @!PT LDS RZ, [RZ] ;  /* 0x00000000fffff984 */ /* 0x000fe20000000800 */
[----:B------:R3:W-:Y:S01]  /*1b750*/  @P6 LDGSTS.E.BYPASS.LTC128B.128 [R200+0xd000], [R14.64] ;  /* 0x0d0000000ec86fae */ /* 0x0007e2000b901d48 */
[----:B------:R-:W-:Y:S03]  /*1b760*/  ISETP.GT.AND P0, PT, R204, R195, PT ;  /* 0x000000c3cc00720c */ /* 0x000fe60003f04270 */
        /* <DEDUP_REMOVED lines=27> */
[----:B------:R-:W5:Y:S04]  /*1b920*/  LDSM.16.M88.4 R136, [R193+0x6000] ;  /* 0x00600000c188783b */ /* 0x000f680000000200 */
[----:B--2---:R-:W3:Y:S04]  /*1b930*/  LDSM.16.M88.4 R16, [R193+0x6800] ;  /* 0x00680000c110783b */ /* 0x004ee80000000200 */
[----:B------:R-:W1:Y:S04]  /*1b940*/  LDSM.16.M88.4 R24, [R193+0x7000] ;  /* 0x00700000c118783b */ /* 0x000e680000000200 */
[----:B------:R-:W0:Y:S04]  /*1b950*/  LDGDEPBAR ;  /* 0x00000000000079af */ /* 0x000e280000000000 */
[----:B------:R-:W2:Y:S04]  /*1b960*/  LDSM.16.M88.4 R32, [R193+0x7800] ;  /* 0x00780000c120783b */ /* 0x000ea80000000200 */
[----:B------:R-:W-:Y:S04]  /*1b970*/  LDSM.16.M88.4 R140, [R192] ;  /* 0x00000000c08c783b */ /* 0x000fe80000000200 */
[----:B------:R-:W1:Y:S04]  /*1b980*/  LDSM.16.M88.4 R144, [R191] ;  /* 0x00000000bf90783b */ /* 0x000e680000000200 */
[----:B------:R-:W1:Y:S04]  /*1b990*/  LDSM.16.M88.4 R148, [R183] ;  /* 0x00000000b794783b */ /* 0x000e680000000200 */
[----:B------:R-:W1:Y:S04]  /*1b9a0*/  LDSM.16.M88.4 R152, [R182] ;  /* 0x00000000b698783b */ /* 0x000e680000000200 */
[----:B------:R-:W2:Y:S01]  /*1b9b0*/  LDSM.16.M88.4 R156, [R181] ;  /* 0x00000000b59c783b */ /* 0x000ea20000000200 */
[C---:B-----5:R-:W-:Y:S03]  /*1b9c0*/  HMMA.16816.F32 R4, R132.reuse, R136, RZ ;  /* 0x000000888404723c */ /* 0x060fe600000018ff */
[----:B------:R-:W-:Y:S04]  /*1b9d0*/  LDSM.16.M88.4 R160, [R187+0x6000] ;  /* 0x00600000bba0783b */ /* 0x000fe80000000200 */
[----:B------:R-:W-:Y:S01]  /*1b9e0*/  LDSM.16.M88.4 R164, [R187+0x6800] ;  /* 0x00680000bba4783b */ /* 0x000fe20000000200 */
[C---:B----4-:R-:W-:Y:S03]  /*1b9f0*/  HMMA.16816.F32 R8, R132.reuse, R138, RZ ;  /* 0x0000008a8408723c */ /* 0x050fe600000018ff */
[----:B------:R-:W4:Y:S04]  /*1ba00*/  LDSM.16.M88.4 R136, [R190] ;  /* 0x00000000be88783b */ /* 0x000f280000000200 */
[----:B------:R-:W-:Y:S01]  /*1ba10*/  LDSM.16.M88.4 R168, [R187+0x7800] ;  /* 0x00780000bba8783b */ /* 0x000fe20000000200 */
[C---:B---3--:R-:W-:Y:S08]  /*1ba20*/  HMMA.16816.F32 R12, R132.reuse, R16, RZ ;  /* 0x00000010840c723c */ /* 0x048ff000000018ff */
[C---:B------:R-:W-:Y:S08]  /*1ba30*/  HMMA.16816.F32 R16, R132.reuse, R18, RZ ;  /* 0x000000128410723c */ /* 0x040ff000000018ff */
[C---:B-1----:R-:W-:Y:S08]  /*1ba40*/  HMMA.16816.F32 R20, R132.reuse, R24, RZ ;  /* 0x000000188414723c */ /* 0x042ff000000018ff */
[C---:B------:R-:W-:Y:S08]  /*1ba50*/  HMMA.16816.F32 R24, R132.reuse, R26, RZ ;  /* 0x0000001a8418723c */ /* 0x040ff000000018ff */
[C---:B--2---:R-:W-:Y:S08]  /*1ba60*/  HMMA.16816.F32 R28, R132.reuse, R32, RZ ;  /* 0x00000020841c723c */ /* 0x044ff000000018ff */
[----:B------:R-:W-:Y:S01]  /*1ba70*/  HMMA.16816.F32 R32, R132, R34, RZ ;  /* 0x000000228420723c */ /* 0x000fe200000018ff */
[----:B------:R-:W1:Y:S07]  /*1ba80*/  LDSM.16.M88.4 R132, [R187+0x7000] ;  /* 0x00700000bb84783b */ /* 0x000e6e0000000200 */
[C---:B------:R-:W-:Y:S08]  /*1ba90*/  HMMA.16816.F32 R4, R140.reuse, R144, R4 ;  /* 0x000000908c04723c */ /* 0x040ff00000001804 */
[C---:B------:R-:W-:Y:S01]  /*1baa0*/  HMMA.16816.F32 R8, R140.reuse, R146, R8 ;  /* 0x000000928c08723c */ /* 0x040fe20000001808 */
[----:B------:R-:W-:Y:S07]  /*1bab0*/  LDSM.16.M88.4 R144, [R189] ;  /* 0x00000000bd90783b */ /* 0x000fee0000000200 */
[C---:B------:R-:W-:Y:S08]  /*1bac0*/  HMMA.16816.F32 R12, R140.reuse, R148, R12 ;  /* 0x000000948c0c723c */ /* 0x040ff0000000180c */
[C---:B------:R-:W-:Y:S01]  /*1bad0*/  HMMA.16816.F32 R16, R140.reuse, R150, R16 ;  /* 0x000000968c10723c */ /* 0x040fe20000001810 */
[----:B------:R-:W2:Y:S07]  /*1bae0*/  LDSM.16.M88.4 R148, [R180] ;  /* 0x00000000b494783b */ /* 0x000eae0000000200 */
[C---:B------:R-:W-:Y:S08]  /*1baf0*/  HMMA.16816.F32 R20, R140.reuse, R152, R20 ;  /* 0x000000988c14723c */ /* 0x040ff00000001814 */
[C---:B------:R-:W-:Y:S01]  /*1bb00*/  HMMA.16816.F32 R24, R140.reuse, R154, R24 ;  /* 0x0000009a8c18723c */ /* 0x040fe20000001818 */
[----:B------:R-:W3:Y:S07]  /*1bb10*/  LDSM.16.M88.4 R152, [R180+0x800] ;  /* 0x00080000b498783b */ /* 0x000eee0000000200 */
[C---:B------:R-:W-:Y:S08]  /*1bb20*/  HMMA.16816.F32 R28, R140.reuse, R156, R28 ;  /* 0x0000009c8c1c723c */ /* 0x040ff0000000181c */
[----:B------:R-:W-:Y:S01]  /*1bb30*/  HMMA.16816.F32 R32, R140, R158, R32 ;  /* 0x0000009e8c20723c */ /* 0x000fe20000001820 */
[----:B------:R-:W5:Y:S04]  /*1bb40*/  LDSM.16.M88.4 R140, [R180+0x1000] ;  /* 0x00100000b48c783b */ /* 0x000f680000000200 */
[----:B------:R-:W2:Y:S03]  /*1bb50*/  LDSM.16.M88.4 R156, [R180+0x1800] ;  /* 0x00180000b49c783b */ /* 0x000ea60000000200 */
[C---:B----4-:R-:W-:Y:S08]  /*1bb60*/  HMMA.16816.F32 R4, R136.reuse, R160, R4 ;  /* 0x000000a08804723c */ /* 0x050ff00000001804 */
        /* <DEDUP_REMOVED lines=10> */
[----:B------:R-:W4:Y:S04]  /*1bc10*/  LDSM.16.M88.4 R136, [R193+0x9000] ;  /* 0x00900000c188783b */ /* 0x000f280000000200 */
[----:B------:R-:W1:Y:S03]  /*1bc20*/  LDSM.16.M88.4 R168, [R193+0x9800] ;  /* 0x00980000c1a8783b */ /* 0x000e660000000200 */
[C---:B--2---:R-:W-:Y:S08]  /*1bc30*/  HMMA.16816.F32 R4, R144.reuse, R148, R4 ;  /* 0x000000949004723c */ /* 0x044ff00000001804 */
[C---:B------:R-:W-:Y:S01]  /*1bc40*/  HMMA.16816.F32 R8, R144.reuse, R150, R8 ;  /* 0x000000969008723c */ /* 0x040fe20000001808 */
[----:B------:R-:W-:Y:S07]  /*1bc50*/  LDSM.16.M88.4 R148, [R179] ;  /* 0x00000000b394783b */ /* 0x000fee0000000200 */
[C---:B---3--:R-:W-:Y:S08]  /*1bc60*/  HMMA.16816.F32 R12, R144.reuse, R152, R12 ;  /* 0x00000098900c723c */ /* 0x048ff0000000180c */
[C---:B------:R-:W-:Y:S01]  /*1bc70*/  HMMA.16816.F32 R16, R144.reuse, R154, R16 ;  /* 0x0000009a9010723c */ /* 0x040fe20000001810 */
[----:B------:R-:W-:Y:S07]  /*1bc80*/  LDSM.16.M88.4 R152, [R178] ;  /* 0x00000000b298783b */ /* 0x000fee0000000200 */
[C---:B-----5:R-:W-:Y:S08]  /*1bc90*/  HMMA.16816.F32 R20, R144.reuse, R140, R20 ;  /* 0x0000008c9014723c */ /* 0x060ff00000001814 */
[C---:B------:R-:W-:Y:S01]  /*1bca0*/  HMMA.16816.F32 R24, R144.reuse, R142, R24 ;  /* 0x0000008e9018723c */ /* 0x040fe20000001818 */
[----:B------:R-:W2:Y:S07]  /*1bcb0*/  LDSM.16.M88.4 R140, [R192+0x2000] ;  /* 0x00200000c08c783b */ /* 0x000eae0000000200 */
[C---:B------:R-:W-:Y:S08]  /*1bcc0*/  HMMA.16816.F32 R28, R144.reuse, R156, R28 ;  /* 0x0000009c901c723c */ /* 0x040ff0000000181c */
[----:B------:R-:W-:Y:S01]  /*1bcd0*/  HMMA.16816.F32 R32, R144, R158, R32 ;  /* 0x0000009e9020723c */ /* 0x000fe20000001820 */
[----:B------:R-:W3:Y:S04]  /*1bce0*/  LDSM.16.M88.4 R144, [R177] ;  /* 0x00000000b190783b */ /* 0x000ee80000000200 */
[----:B------:R-:W5:Y:S03]  /*1bcf0*/  LDSM.16.M88.4 R156, [R176] ;  /* 0x00000000b09c783b */ /* 0x000f660000000200 */
[C---:B-1----:R-:W-:Y:S08]  /*1bd00*/  HMMA.16816.F32 R4, R132.reuse, R160, R4 ;  /* 0x000000a08404723c */ /* 0x042ff00000001804 */
[C---:B------:R-:W-:Y:S01]  /*1bd10*/  HMMA.16816.F32 R8, R132.reuse, R162, R8 ;  /* 0x000000a28408723c */ /* 0x040fe20000001808 */
[----:B------:R-:W-:Y:S07]  /*1bd20*/  LDSM.16.M88.4 R160, [R187+0x8000] ;  /* 0x00800000bba0783b */ /* 0x000fee0000000200 */
[C---:B------:R-:W-:Y:S08]  /*1bd30*/  HMMA.16816.F32 R12, R132.reuse, R164, R12 ;  /* 0x000000a4840c723c */ /* 0x040ff0000000180c */
[C---:B------:R-:W-:Y:S01]  /*1bd40*/  HMMA.16816.F32 R16, R132.reuse, R166, R16 ;  /* 0x000000a68410723c */ /* 0x040fe20000001810 */
[----:B------:R-:W-:Y:S07]  /*1bd50*/  LDSM.16.M88.4 R164, [R187+0x8800] ;  /* 0x00880000bba4783b */ /* 0x000fee0000000200 */
[C---:B----4-:R-:W-:Y:S08]  /*1bd60*/  HMMA.16816.F32 R20, R132.reuse, R136, R20 ;  /* 0x000000888414723c */ /* 0x050ff00000001814 */
        /* <DEDUP_REMOVED lines=8> */
[----:B------:R-:W-:Y:S07]  /*1bdf0*/  LDSM.16.M88.4 R148, [R180+0x2000] ;  /* 0x00200000b494783b */ /* 0x000fee0000000200 */
[C---:B------:R-:W-:Y:S08]  /*1be00*/  HMMA.16816.F32 R12, R140.reuse, R152, R12 ;  /* 0x000000988c0c723c */ /* 0x040ff0000000180c */
        /* <DEDUP_REMOVED lines=8> */
[----:B------:R-:W5:Y:S03]  /*1be90*/  LDSM.16.M88.4 R156, [R180+0x3800] ;  /* 0x00380000b49c783b */ /* 0x000f660000000200 */
        /* <DEDUP_REMOVED lines=16> */
[C---:B------:R-:W-:Y:S08]  /*1bfa0*/  HMMA.16816.F32 R12, R144.reuse, R152, R12 ;  /* 0x00000098900c723c */ /* 0x040ff0000000180c */
[C---:B------:R-:W-:Y:S01]  /*1bfb0*/  HMMA.16816.F32 R16, R144.reuse, R154, R16 ;  /* 0x0000009a9010723c */ /* 0x040fe20000001810 */
[----:B------:R-:W-:Y:S07]  /*1bfc0*/  LDSM.16.M88.4 R152, [R174] ;  /* 0x00000000ae98783b */ /* 0x000fee0000000200 */
[C---:B---3--:R-:W-:Y:S08]  /*1bfd0*/  HMMA.16816.F32 R20, R144.reuse, R140, R20 ;  /* 0x0000008c9014723c */ /* 0x048ff00000001814 */
[C---:B------:R-:W-:Y:S01]  /*1bfe0*/  HMMA.16816.F32 R24, R144.reuse, R142, R24 ;  /* 0x0000008e9018723c */ /* 0x040fe20000001818 */
[----:B------:R-:W2:Y:S07]  /*1bff0*/  LDSM.16.M88.4 R140, [R192+0x4000] ;  /* 0x00400000c08c783b */ /* 0x000eae0000000200 */
[C---:B-----5:R-:W-:Y:S08]  /*1c000*/  HMMA.16816.F32 R28, R144.reuse, R156, R28 ;  /* 0x0000009c901c723c */ /* 0x060ff0000000181c */
        /* <DEDUP_REMOVED lines=29> */
[C---:B-1----:R-:W-:Y:S01]  /*1c1e0*/  HMMA.16816.F32 R4, R136.reuse, R160, R4 ;  /* 0x000000a08804723c */ /* 0x042fe20000001804 */
[----:B------:R-:W-:Y:S04]  /*1c1f0*/  DEPBAR.LE SB0, 0x0 ;  /* 0x000080000000791a */ /* 0x000fe80000000000 */
[----:B------:R-:W-:Y:S03]  /*1c200*/  BAR.SYNC.DEFER_BLOCKING 0x0 ;  /* 0x0000000000007b1d */ /* 0x000fe60000010000 */
[C---:B------:R-:W-:Y:S08]  /*1c210*/  HMMA.16816.F32 R8, R136.reuse, R162, R8 ;  /* 0x000000a28808723c */ /* 0x040ff00000001808 */
[C---:B------:R-:W-:Y:S07]  /*1c220*/  HMMA.16816.F32 R12, R136.reuse, R164, R12 ;  /* 0x000000a4880c723c */ /* 0x040fee000000180c */
[----:B------:R-:W-:Y:S01]  /*1c230*/  IMAD.MOV.U32 R164, RZ, RZ, R214 ;  /* 0x000000ffffa47224 */ /* 0x000fe200078e00d6 */
[C---:B------:R-:W-:Y:S04]  /*1c240*/  HMMA.16816.F32 R16, R136.reuse, R166, R16 ;  /* 0x000000a68810723c */ /* 0x040fe80000001810 */
[----:B------:R-:W-:Y:S04]  /*1c250*/  IMAD.MOV.U32 R165, RZ, RZ, R215 ;  /* 0x000000ffffa57224 */ /* 0x000fe800078e00d7 */
[C---:B----4-:R-:W-:Y:S08]  /*1c260*/  HMMA.16816.F32 R20, R136.reuse, R132, R20 ;  /* 0x000000848814723c */ /* 0x050ff00000001814 */
[C---:B------:R-:W-:Y:S08]  /*1c270*/  HMMA.16816.F32 R24, R136.reuse, R134, R24 ;  /* 0x000000868818723c */ /* 0x040ff00000001818 */
[C---:B------:R-:W-:Y:S08]  /*1c280*/  HMMA.16816.F32 R28, R136.reuse, R168, R28 ;  /* 0x000000a8881c723c */ /* 0x040ff0000000181c */
[----:B------:R-:W-:Y:S08]  /*1c290*/  HMMA.16816.F32 R32, R136, R170, R32 ;  /* 0x000000aa8820723c */ /* 0x000ff00000001820 */
[C---:B--2---:R-:W-:Y:S08]  /*1c2a0*/  HMMA.16816.F32 R4, R144.reuse, R148, R4 ;  /* 0x000000949004723c */ /* 0x044ff00000001804 */
[C---:B------:R-:W-:Y:S08]  /*1c2b0*/  HMMA.16816.F32 R8, R144.reuse, R150, R8 ;  /* 0x000000969008723c */ /* 0x040ff00000001808 */
[C---:B------:R-:W-:Y:S08]  /*1c2c0*/  HMMA.16816.F32 R12, R144.reuse, R152, R12 ;  /* 0x00000098900c723c */ /* 0x040ff0000000180c */
[C---:B------:R-:W-:Y:S08]  /*1c2d0*/  HMMA.16816.F32 R16, R144.reuse, R154, R16 ;  /* 0x0000009a9010723c */ /* 0x040ff00000001810 */
[C---:B---3--:R-:W-:Y:S08]  /*1c2e0*/  HMMA.16816.F32 R20, R144.reuse, R140, R20 ;  /* 0x0000008c9014723c */ /* 0x048ff00000001814 */
        /* <DEDUP_REMOVED lines=46> */
[C---:B------:R-:W-:Y:S03]  /*1c5d0*/  SEL R137, R132.reuse, R137, !P0 ;  /* 0x0000008984897207 */ /* 0x040fe60004000000 */
[----:B------:R-:W-:Y:S01]  /*1c5e0*/  @!P2 IMAD.MOV R3, RZ, RZ, -R3 ;  /* 0x000000ffff03a224 */ /* 0x000fe200078e0a03 */
[CC--:B------:R-:W-:Y:S04]  /*1c5f0*/  LEA R138, P1, R137.reuse, R198.reuse, 0x2 ;  /* 0x000000c6898a7211 */ /* 0x0c0fe800078210ff */
[----:B------:R-:W-:Y:S01]  /*1c600*/  SEL R3, R132, R3, !P0 ;  /* 0x0000000384037207 */ /* 0x000fe20004000000 */
[----:B------:R-:W-:Y:S01]  /*1c610*/  IMAD.MOV.U32 R132, RZ, RZ, 0x40 ;  /* 0x00000040ff847424 */ /* 0x000fe200078e00ff */
[-C--:B------:R-:W-:Y:S02]  /*1c620*/  LEA.HI.X.SX32 R139, R137, R199.reuse, 0x2, P1 ;  /* 0x000000c7898b7211 */ /* 0x080fe400008f16ff */
[C---:B------:R-:W-:Y:S03]  /*1c630*/  LEA R134, P0, R3.reuse, R198, 0x2 ;  /* 0x000000c603867211 */ /* 0x040fe600078010ff */
[----:B------:R-:W2:Y:S01]  /*1c640*/  LDG.E R133, [R138.64] ;  /* 0x000000088a857981 */ /* 0x000ea2000c1e1900 */
[C---:B------:R-:W-:Y:S01]  /*1c650*/  LEA.HI.X.SX32 R135, R3.reuse, R199, 0x2, P0 ;  /* 0x000000c703877211 */ /* 0x040fe200000f16ff */
[----:B------:R-:W-:Y:S04]  /*1c660*/  IMAD.IADD R3, R3, 0x1, -R137 ;  /* 0x0000000103037824 */ /* 0x000fe800078e0a89 */
        /* <DEDUP_REMOVED lines=13> */
[----:B------:R-:W-:Y:S03]  /*1c740*/  IMAD.IADD R132, R137, 0x1, R132 ;  /* 0x0000000189847824 */ /* 0x000fe600078e0284 */
.L_x_2341:
[CC--:B------:R-:W-:Y:S01]  /*1c750*/  LEA R142, P1, R133.reuse, R202.reuse, 0x1 ;  /* 0x000000ca858e7211 */ /* 0x0c0fe200078208ff */
[----:B------:R-:W-:Y:S02]  /*1c760*/  ULDC.64 UR4, c[0x0][0x198] ;  /* 0x0000660000047ab9 */ /* 0x000fe40000000a00 */
[----:B------:R-:W-:Y:S01]  /*1c770*/  USHF.L.U32 UR7, UR4, 0x4, URZ ;  /* 0x0000000404077899 */ /* 0x000fe2000800063f */
[CC--:B------:R-:W-:Y:S01]  /*1c780*/  LEA.HI.X R143, R133.reuse, R203.reuse, R132, 0x1, P1 ;  /* 0x000000cb858f7211 */ /* 0x0c0fe200008f0c84 */
[----:B------:R-:W-:Y:S04]  /*1c790*/  USHF.L.U64.HI UR5, UR4, UR6, UR5 ;  /* 0x0000000604057299 */ /* 0x000fe80008010205 */
[----:B------:R-:W-:Y:S01]  /*1c7a0*/  @!PT LDS RZ, [RZ] ;  /* 0x00000000fffff984 */ /* 0x000fe20000000800 */
[----:B------:R-:W-:Y:S01]  /*1c7b0*/  @!PT LDS RZ, [RZ] ;  /* 0x00000000fffff984 */ /* 0x000fe20000000800 */
[----:B------:R-:W-:Y:S01]  /*1c7c0*/  @!PT LDS RZ, [RZ] ;  /* 0x00000000fffff984 */ /* 0x000fe20000000800 */
[----:B------:R1:W-:Y:S01]  /*1c7d0*/  @P6 LDGSTS.E.BYPASS.LTC128B.128 [R200+0x6000], [R142.64] ;  /* 0x060000008ec86fae */ /* 0x0003e2000b901d48 */
[----:B------:R-:W-:Y:S03]  /*1c7e0*/  IADD3 R3, P0, R133, UR7, RZ ;  /* 0x0000000785037c10 */ /* 0x000fe6000ff1e0ff */
[----:B------:R1:W-:Y:S01]  /*1c7f0*/  @!P6 STS.128 [R200+0x6000], RZ ;  /* 0x006000ffc800e388 */ /* 0x0003e20000000c00 */
[CC--:B------:R-:W-:Y:S02]  /*1c800*/  @P6 LEA R146, P2, R3.reuse, R202.reuse, 0x1 ;  /* 0x000000ca03926211 */ /* 0x0c0fe400078408ff */
[CC--:B------:R-:W-:Y:S01]  /*1c810*/  @P5 LEA R140, P1, R3.reuse, R202.reuse, 0x1 ;  /* 0x000000ca038c5211 */ /* 0x0c0fe200078208ff */
[----:B------:R-:W-:Y:S01]  /*1c820*/  @!PT LDS RZ, [RZ] ;  /* 0x00000000fffff984 */ /* 0x000fe20000000800 */
[----:B------:R-:W-:Y:S01]  /*1c830*/  @!PT LDS RZ, [RZ] ;  /* 0x00000000fffff984 */ /* 0x000fe20000000800 */
[----:B------:R-:W-:Y:S01]  /*1c840*/  @!PT LDS RZ, [RZ] ;  /* 0x00000000fffff984 */ /* 0x000fe20000000800 */
[----:B------:R1:W-:Y:S01]  /*1c850*/  @P5 LDGSTS.E.BYPASS.LTC128B.128 [R200+0x8000], [R142.64+0x80] ;  /* 0x080000808ec85fae */ /* 0x0003e2000b901d48 */
[----:B------:R-:W-:Y:S02]  /*1c860*/  IADD3.X R132, R132, UR5, RZ, P0, !PT ;  /* 0x0000000584847c10 */ /* 0x000fe400087fe4ff */
[CC--:B------:R-:W-:Y:S01]  /*1c870*/  @P4 LEA R138, P0, R3.reuse, R202.reuse, 0x1 ;  /* 0x000000ca038a4211 */ /* 0x0c0fe200078008ff */
[----:B------:R1:W-:Y:S01]  /*1c880*/  @!P5 STS.128 [R200+0x8000], RZ ;  /* 0x008000ffc800d388 */ /* 0x0003e20000000c00 */
[CCC-:B------:R-:W-:Y:S02]  /*1c890*/  @P6 LEA.HI.X R147, R3.reuse, R203.reuse, R132.reuse, 0x1, P2 ;  /* 0x000000cb03936211 */ /* 0x1c0fe400010f0c84 */
[CCC-:B------:R-:W-:Y:S01]  /*1c8a0*/  @P5 LEA.HI.X R141, R3.reuse, R203.reuse, R132.reuse, 0x1, P1 ;  /* 0x000000cb038d5211 */ /* 0x1c0fe200008f0c84 */
[----:B------:R-:W-:Y:S01]  /*1c8b0*/  @!PT LDS RZ, [RZ] ;  /* 0x00000000fffff984 */ /* 0x000fe20000000800 */
[----:B------:R-:W-:Y:S01]  /*1c8c0*/  @!PT LDS RZ, [RZ] ;  /* 0x00000000fffff984 */ /* 0x000fe20000000800 */
[----:B------:R-:W-:Y:S01]  /*1c8d0*/  @!PT LDS RZ, [RZ] ;  /* 0x00000000fffff984 */ /* 0x000fe20000000800 */
[----:B------:R1:W-:Y:S01]  /*1c8e0*/  @P4 LDGSTS.E.BYPASS.LTC128B.128 [R200+0xa000], [R142.64+0x100] ;  /* 0x0a0001008ec84fae */ /* 0x0003e2000b901d48 */
[CC--:B------:R-:W-:Y:S02]  /*1c8f0*/  @P4 LEA.HI.X R139, R3.reuse, R203.reuse, R132, 0x1, P0 ;  /* 0x000000cb038b4211 */ /* 0x0c0fe400000f0c84 */
[----:B------:R-:W-:Y:S01]  /*1c900*/  IADD3 R133, P2, R3, UR7, RZ ;  /* 0x0000000703857c10 */ /* 0x000fe2000ff5e0ff */
[----:B------:R1:W-:Y:S03]  /*1c910*/  @!P4 STS.128 [R200+0xa000], RZ ;  /* 0x00a000ffc800c388 */ /* 0x0003e60000000c00 */
[CC--:B------:R-:W-:Y:S01]  /*1c920*/  @P5 LEA R136, P1, R133.reuse, R202.reuse, 0x1 ;  /* 0x000000ca85885211 */ /* 0x0c0fe200078208ff */
[----:B------:R-:W-:Y:S01]  /*1c930*/  @!PT LDS RZ, [RZ] ;  /* 0x00000000fffff984 */ /* 0x000fe20000000800 */
[----:B------:R-:W-:Y:S01]  /*1c940*/  @!PT LDS RZ, [RZ] ;  /* 0x00000000fffff984 */ /* 0x000fe20000000800 */
[----:B------:R-:W-:Y:S01]  /*1c950*/  @!PT LDS RZ, [RZ] ;  /* 0x00000000fffff984 */ /* 0x000fe20000000800 */
[----:B------:R1:W-:Y:S01]  /*1c960*/  @P6 LDGSTS.E.BYPASS.LTC128B.128 [R200+0x6800], [R146.64] ;  /* 0x0680000092c86fae */ /* 0x0003e2000b901d48 */
[CC--:B------:R-:W-:Y:S02]  /*1c970*/  @P4 LEA R134, P0, R133.reuse, R202.reuse, 0x1 ;  /* 0x000000ca85864211 */ /* 0x0c0fe400078008ff */
[----:B------:R-:W-:Y:S01]  /*1c980*/  IADD3.X R132, R132, UR5, RZ, P2, !PT ;  /* 0x0000000584847c10 */ /* 0x000fe200097fe4ff */
[----:B------:R1:W-:Y:S01]  /*1c990*/  @!P6 STS.128 [R200+0x6800], RZ ;  /* 0x006800ffc800e388 */ /* 0x0003e20000000c00 */
[CC--:B------:R-:W-:Y:S02]  /*1c9a0*/  @P6 LEA R144, P2, R133.reuse, R202.reuse, 0x1 ;  /* 0x000000ca85906211 */ /* 0x0c0fe400078408ff */
[CCC-:B------:R-:W-:Y:S01]  /*1c9b0*/  @P5 LEA.HI.X R137, R133.reuse, R203.reuse, R132.reuse, 0x1, P1 ;  /* 0x000000cb85895211 */ /* 0x1c0fe200008f0c84 */
[----:B------:R-:W-:Y:S01]  /*1c9c0*/  @!PT LDS RZ, [RZ] ;  /* 0x00000000fffff984 */ /* 0x000fe20000000800 */
[----:B------:R-:W-:Y:S01]  /*1c9d0*/  @!PT LDS RZ, [RZ] ;  /* 0x00000000fffff984 */ /* 0x000fe20000000800 */
[----:B------:R-:W-:Y:S01]  /*1c9e0*/  @!PT LDS RZ, [RZ] ;  /* 0x00000000fffff984 */ /* 0x000fe20000000800 */
[----:B------:R1:W-:Y:S01]  /*1c9f0*/  @P5 LDGSTS.E.BYPASS.LTC128B.128 [R200+0x8800], [R140.64+0x80] ;  /* 0x088000808cc85fae */ /* 0x0003e2000b901d48 */
[CCC-:B------:R-:W-:Y:S02]  /*1ca00*/  @P6 LEA.HI.X R145, R133.reuse, R203.reuse, R132.reuse, 0x1, P2 ;  /* 0x000000cb85916211 */ /* 0x1c0fe400010f0c84 */
[CC--:B------:R-:W-:Y:S01]  /*1ca10*/  @P4 LEA.HI.X R135, R133.reuse, R203.reuse, R132, 0x1, P0 ;  /* 0x000000cb85874211 */ /* 0x0c0fe200000f0c84 */
[----:B------:R1:W-:Y:S01]  /*1ca20*/  @!P5 STS.128 [R200+0x8800], RZ ;  /* 0x008800ffc800d388 */ /* 0x0003e20000000c00 */
[----:B------:R-:W-:Y:S03]  /*1ca30*/  IADD3 R3, P2, R133, UR7, RZ ;  /* 0x0000000785037c10 */ /* 0x000fe6000ff5e0ff */
[----:B------:R-:W-:Y:S01]  /*1ca40*/  @!PT LDS RZ, [RZ] ;  /* 0x00000000fffff984 */ /* 0x000fe20000000800 */
[----:B------:R-:W-:Y:S01]  /*1ca50*/  @!PT LDS RZ, [RZ] ;  /* 0x00000000fffff984 */ /* 0x000fe20000000800 */
[----:B------:R-:W-:Y:S01]  /*1ca60*/  @!PT LDS RZ, [RZ] ;  /* 0x00000000fffff984 */ /* 0x000fe20000000800 */
[----:B------:R1:W-:Y:S01]  /*1ca70*/  @P4 LDGSTS.E.BYPASS.LTC128B.128 [R200+0xa800], [R138.64+0x100] ;  /* 0x0a8001008ac84fae */ /* 0x0003e2000b901d48 */
[CC--:B------:R-:W-:Y:S02]  /*1ca80*/  @P5 LEA R148, P1, R3.reuse, R202.reuse, 0x1 ;  /* 0x000000ca03945211 */ /* 0x0c0fe400078208ff */
[CC--:B------:R-:W-:Y:S01]  /*1ca90*/  @P4 LEA R152, P0, R3.reuse, R202.reuse, 0x1 ;  /* 0x000000ca03984211 */ /* 0x0c0fe200078008ff */
[----:B------:R1:W-:Y:S01]  /*1caa0*/  @!P4 STS.128 [R200+0xa800], RZ ;  /* 0x00a800ffc800c388 */ /* 0x0003e20000000c00 */
[----:B------:R-:W-:Y:S02]  /*1cab0*/  IADD3.X R132, R132, UR5, RZ, P2, !PT ;  /* 0x0000000584847c10 */ /* 0x000fe400097fe4ff */
[C---:B------:R-:W-:Y:S01]  /*1cac0*/  @P6 LEA R150, P2, R3.reuse, R202, 0x1 ;  /* 0x000000ca03966211 */ /* 0x040fe200078408ff */
[----:B------:R-:W-:Y:S01]  /*1cad0*/  @!PT LDS RZ, [RZ] ;  /* 0x00000000fffff984 */ /* 0x000fe20000000800 */
[----:B------:R-:W-:Y:S01]  /*1cae0*/  @!PT LDS RZ, [RZ] ;  /* 0x00000000fffff984 */ /* 0x000fe20000000800 */
[----:B------:R-:W-:Y:S01]  /*1caf0*/  @!PT LDS RZ, [RZ] ;  /* 0x00000000fffff984 */ /* 0x000fe20000000800 */
[----:B------:R1:W-:Y:S01]  /*1cb00*/  @P6 LDGSTS.E.BYPASS.LTC128B.128 [R200+0x7000], [R144.64] ;  /* 0x0700000090c86fae */ /* 0x0003e2000b901d48 */
[CC--:B------:R-:W-:Y:S01]  /*1cb10*/  @P5 LEA.HI.X R149, R3.reuse, R203.reuse, R132, 0x1, P1 ;  /* 0x000000cb03955211 */ /* 0x0c0fe200008f0c84 */
[----:B------:R-:W-:Y:S01]  /*1cb20*/  IMAD.MOV.U32 R202, RZ, RZ, R142 ;  /* 0x000000ffffca7224 */ /* 0x000fe200078e008e */
[CCC-:B------:R-:W-:Y:S01]  /*1cb30*/  @P6 LEA.HI.X R151, R3.reuse, R203.reuse, R132.reuse, 0x1, P2 ;  /* 0x000000cb03976211 */ /* 0x1c0fe200010f0c84 */
[----:B------:R1:W-:Y:S01]  /*1cb40*/  @!P6 STS.128 [R200+0x7000], RZ ;  /* 0x007000ffc800e388 */ /* 0x0003e20000000c00 */
[----:B------:R-:W-:Y:S01]  /*1cb50*/  @P4 LEA.HI.X R153, R3, R203, R132, 0x1, P0 ;  /* 0x000000cb03994211 */ /* 0x000fe200000f0c84 */
[----:B------:R-:W-:Y:S02]  /*1cb60*/  IMAD.MOV.U32 R203, RZ, RZ, R143 ;  /* 0x000000ffffcb7224 */ /* 0x000fe400078e008f */
        /* <DEDUP_REMOVED lines=26> */
.L_x_2340:
[----:B------:R-:W-:Y:S05]  /*1cd10*/  IMAD R3, R204, 0x40, R213 ;  /* 0x00000040cc037824 */ /* 0x000fea00078e02d5 */
[C---:B------:R-:W-:Y:S02]  /*1cd20*/  IADD3 R132, R3.reuse, 0x1, RZ ;  /* 0x0000000103847810 */ /* 0x040fe40007ffe0ff */
[CC--:B------:R-:W-:Y:S02]  /*1cd30*/  ISETP.GE.AND P2, PT, R3.reuse, R208.reuse, PT ;  /* 0x000000d00300720c */ /* 0x0c0fe40003f46270 */
[C---:B------:R-:W-:Y:S02]  /*1cd40*/  ISETP.GE.AND P6, PT, R132.reuse, R208, PT ;  /* 0x000000d08400720c */ /* 0x040fe40003fc6270 */
[C---:B------:R-:W-:Y:S02]  /*1cd50*/  ISETP.GE.AND P5, PT, R132.reuse, R207, PT ;  /* 0x000000cf8400720c */ /* 0x040fe40003fa6270 */
[C---:B------:R-:W-:Y:S02]  /*1cd60*/  IADD3 R133, R3.reuse, 0x8, RZ ;  /* 0x0000000803857810 */ /* 0x040fe40007ffe0ff */
[C---:B------:R-:W-:Y:S02]  /*1cd70*/  ISETP.GE.OR P5, PT, R132.reuse, R206, !P5 ;  /* 0x000000ce8400720c */ /* 0x040fe40006fa6670 */
[-C--:B------:R-:W-:Y:S02]  /*1cd80*/  ISETP.GE.OR P6, PT, R132, R205.reuse, !P6 ;  /* 0x000000cd8400720c */ /* 0x080fe400077c6670 */
[C---:B------:R-:W-:Y:S02]  /*1cd90*/  IADD3 R132, R3.reuse, 0x9, RZ ;  /* 0x0000000903847810 */ /* 0x040fe40007ffe0ff */
[----:B------:R-:W-:Y:S02]  /*1cda0*/  ISETP.GE.OR P2, PT, R3, R205, !P2 ;  /* 0x000000cd0300720c */ /* 0x000fe40005746670 */
[-C--:B------:R-:W-:Y:S02]  /*1cdb0*/  ISETP.GE.AND P1, PT, R133, R208.reuse, PT ;  /* 0x000000d08500720c */ /* 0x080fe40003f26270 */
[----:B------:R-:W-:Y:S02]  /*1cdc0*/  ISETP.GE.AND P0, PT, R3, R207, PT ;  /* 0x000000cf0300720c */ /* 0x000fe40003f06270 */
[----:B-1----:R-:W-:Y:S02]  /*1cdd0*/  FSEL R134, R4, -INF , !P2 ;  /* 0xff80000004867808 */ /* 0x002fe40005000000 */
[C---:B------:R-:W-:Y:S02]  /*1cde0*/  ISETP.GE.AND P2, PT, R132.reuse, R208, PT ;  /* 0x000000d08400720c */ /* 0x040fe40003f46270 */
[-C--:B------:R-:W-:Y:S02]  /*1cdf0*/  ISETP.GE.OR P1, PT, R133, R205.reuse, !P1 ;  /* 0x000000cd8500720c */ /* 0x080fe40004f26670 */
[----:B------:R-:W-:Y:S02]  /*1ce00*/  IADD3 R4, R3, 0x10, RZ ;  /* 0x0000001003047810 */ /* 0x000fe40007ffe0ff */
[----:B------:R-:W-:Y:S02]  /*1ce10*/  FSEL R144, R5, -INF , !P6 ;  /* 0xff80000005907808 */ /* 0x000fe40007000000 */
[C---:B------:R-:W-:Y:S02]  /*1ce20*/  IADD3 R5, R3.reuse, 0x11, RZ ;  /* 0x0000001103057810 */ /* 0x040fe40007ffe0ff */
[----:B------:R-:W-:Y:S02]  /*1ce30*/  ISETP.GE.OR P0, PT, R3, R206, !P0 ;  /* 0x000000ce0300720c */ /* 0x000fe40004706670 */
[----:B------:R-:W-:Y:S02]  /*1ce40*/  ISETP.GE.OR P2, PT, R132, R205, !P2 ;  /* 0x000000cd8400720c */ /* 0x000fe40005746670 */
[----:B------:R-:W-:Y:S02]  /*1ce50*/  FSEL R7, R7, -INF , !P5 ;  /* 0xff80000007077808 */ /* 0x000fe40006800000 */
[-C--:B------:R-:W-:Y:S02]  /*1ce60*/  ISETP.GE.AND P4, PT, R133, R207.reuse, PT ;  /* 0x000000cf8500720c */ /* 0x080fe40003f86270 */
[----:B------:R-:W-:Y:S02]  /*1ce70*/  FSEL R137, R6, -INF , !P0 ;  /* 0xff80000006897808 */ /* 0x000fe40004000000 */
[-C--:B------:R-:W-:Y:S02]  /*1ce80*/  ISETP.GE.AND P0, PT, R132, R207.reuse, PT ;  /* 0x000000cf8400720c */ /* 0x080fe40003f06270 */
[CC--:B------:R-:W-:Y:S02]  /*1ce90*/  ISETP.GE.AND P5, PT, R4.reuse, R208.reuse, PT ;  /* 0x000000d00400720c */ /* 0x0c0fe40003fa6270 */
[----:B------:R-:W-:Y:S02]  /*1cea0*/  ISETP.GE.AND P6, PT, R4, R207, PT ;  /* 0x000000cf0400720c */ /* 0x000fe40003fc6270 */
[----:B------:R-:W-:Y:S02]  /*1ceb0*/  FSEL R138, R8, -INF , !P1 ;  /* 0xff800000088a7808 */ /* 0x000fe40004800000 */
[----:B------:R-:W-:Y:S02]  /*1cec0*/  ISETP.GE.AND P1, PT, R5, R208, PT ;  /* 0x000000d00500720c */ /* 0x000fe40003f26270 */
[----:B------:R-:W-:Y:S02]  /*1ced0*/  FSEL R136, R9, -INF , !P2 ;  /* 0xff80000009887808 */ /* 0x000fe40005000000 */
[----:B------:R-:W-:Y:S02]  /*1cee0*/  FMNMX.FTZ R9, R134, R2, !PT ;  /* 0x0000000286097209 */ /* 0x000fe40007810000 */
[CC--:B------:R-:W-:Y:S02]  /*1cef0*/  ISETP.GE.OR P5, PT, R4.reuse, R205.reuse, !P5 ;  /* 0x000000cd0400720c */ /* 0x0c0fe40006fa6670 */
[-C--:B------:R-:W-:Y:S02]  /*1cf00*/  ISETP.GE.OR P6, PT, R4, R206.reuse, !P6 ;  /* 0x000000ce0400720c */ /* 0x080fe400077c6670 */
[----:B------:R-:W-:Y:S02]  /*1cf10*/  ISETP.GE.OR P1, PT, R5, R205, !P1 ;  /* 0x000000cd0500720c */ /* 0x000fe40004f26670 */
[-C--:B------:R-:W-:Y:S02]  /*1cf20*/  ISETP.GE.OR P4, PT, R133, R206.reuse, !P4 ;  /* 0x000000ce8500720c */ /* 0x080fe40006786670 */
[-C--:B------:R-:W-:Y:S02]  /*1cf30*/  ISETP.GE.OR P0, PT, R132, R206.reuse, !P0 ;  /* 0x000000ce8400720c */ /* 0x080fe40004706670 */
[----:B------:R-:W-:Y:S02]  /*1cf40*/  ISETP.GE.AND P2, PT, R5, R207, PT ;  /* 0x000000cf0500720c */ /* 0x000fe40003f46270 */
[C---:B------:R-:W-:Y:S02]  /*1cf50*/  IADD3 R4, R3.reuse, 0x18, RZ ;  /* 0x0000001803047810 */ /* 0x040fe40007ffe0ff */
[----:B------:R-:W-:Y:S02]  /*1cf60*/  IADD3 R6, R3, 0x19, RZ ;  /* 0x0000001903067810 */ /* 0x000fe40007ffe0ff */
[----:B------:R-:W-:Y:S02]  /*1cf70*/  FMNMX.FTZ R9, R144, R9, !PT ;  /* 0x0000000990097209 */ /* 0x000fe40007810000 */
[----:B------:R-:W-:Y:S02]  /*1cf80*/  FSEL R214, R12, -INF , !P5 ;  /* 0xff8000000cd67808 */ /* 0x000fe40006800000 */
[----:B------:R-:W-:Y:S02]  /*1cf90*/  FSEL R162, R13, -INF , !P1 ;  /* 0xff8000000da27808 */ /* 0x000fe40004800000 */
[----:B------:R-:W-:Y:S02]  /*1cfa0*/  ISETP.GE.OR P2, PT, R5, R206, !P2 ;  /* 0x000000ce0500720c */ /* 0x000fe40005746670 */
[----:B------:R-:W-:Y:S02]  /*1cfb0*/  FSEL R11, R11, -INF , !P0 ;  /* 0xff8000000b0b7808 */ /* 0x000fe40004000000 */
[----:B------:R-:W-:Y:S02]  /*1cfc0*/  FSEL R5, R10, -INF , !P4 ;  /* 0xff8000000a057808 */ /* 0x000fe40006000000 */
[CC--:B------:R-:W-:Y:S02]  /*1cfd0*/  ISETP.GE.AND P0, PT, R4.reuse, R208.reuse, PT ;  /* 0x000000d00400720c */ /* 0x0c0fe40003f06270 */
[-C--:B------:R-:W-:Y:S02]  /*1cfe0*/  ISETP.GE.AND P4, PT, R4, R207.reuse, PT ;  /* 0x000000cf0400720c */ /* 0x080fe40003f86270 */
[C---:B------:R-:W-:Y:S02]  /*1cff0*/  ISETP.GE.AND P5, PT, R6.reuse, R208, PT ;  /* 0x000000d00600720c */ /* 0x040fe40003fa6270 */
[----:B------:R-:W-:Y:S02]  /*1d000*/  ISETP.GE.AND P1, PT, R6, R207, PT ;  /* 0x000000cf0600720c */ /* 0x000fe40003f26270 */
[----:B------:R-:W-:Y:S02]  /*1d010*/  FMNMX.FTZ R9, R138, R9, !PT ;  /* 0x000000098a097209 */ /* 0x000fe40007810000 */
[CC--:B------:R-:W-:Y:S02]  /*1d020*/  ISETP.GE.OR P0, PT, R4.reuse, R205.reuse, !P0 ;  /* 0x000000cd0400720c */ /* 0x0c0fe40004706670 */
[-C--:B------:R-:W-:Y:S02]  /*1d030*/  ISETP.GE.OR P4, PT, R4, R206.reuse, !P4 ;  /* 0x000000ce0400720c */ /* 0x080fe40006786670 */
[C---:B------:R-:W-:Y:S02]  /*1d040*/  ISETP.GE.OR P5, PT, R6.reuse, R205, !P5 ;  /* 0x000000cd0600720c */ /* 0x040fe40006fa6670 */
[----:B------:R-:W-:Y:S02]  /*1d050*/  ISETP.GE.OR P1, PT, R6, R206, !P1 ;  /* 0x000000ce0600720c */ /* 0x000fe40004f26670 */
[C---:B------:R-:W-:Y:S02]  /*1d060*/  IADD3 R4, R3.reuse, 0x20, RZ ;  /* 0x0000002003047810 */ /* 0x040fe40007ffe0ff */
[----:B------:R-:W-:Y:S02]  /*1d070*/  IADD3 R6, R3, 0x21, RZ ;  /* 0x0000002103067810 */ /* 0x000fe40007ffe0ff */
[----:B------:R-:W-:Y:S02]  /*1d080*/  FMNMX.FTZ R10, R137, R0, !PT ;  /* 0x00000000890a7209 */ /* 0x000fe40007810000 */
[----:B------:R-:W-:Y:S02]  /*1d090*/  FMNMX.FTZ R9, R136, R9, !PT ;  /* 0x0000000988097209 */ /* 0x000fe40007810000 */
[----:B------:R-:W-:Y:S02]  /*1d0a0*/  FSEL R161, R15, -INF , !P2 ;  /* 0xff8000000fa17808 */ /* 0x000fe40005000000 */
[----:B------:R-:W-:Y:S02]  /*1d0b0*/  FSEL R142, R16, -INF , !P0 ;  /* 0xff800000108e7808 */ /* 0x000fe40004000000 */
[----:B------:R-:W-:Y:S02]  /*1d0c0*/  FSEL R140, R17, -INF , !P5 ;  /* 0xff800000118c7808 */ /* 0x000fe40006800000 */
[----:B------:R-:W-:Y:S02]  /*1d0d0*/  FMNMX.FTZ R10, R7, R10, !PT ;  /* 0x0000000a070a7209 */ /* 0x000fe40007810000 */
[-C--:B------:R-:W-:Y:S02]  /*1d0e0*/  ISETP.GE.AND P2, PT, R4, R208.reuse, PT ;  /* 0x000000d00400720c */ /* 0x080fe40003f46270 */
[C---:B------:R-:W-:Y:S02]  /*1d0f0*/  ISETP.GE.AND P0, PT, R6.reuse, R208, PT ;  /* 0x000000d00600720c */ /* 0x040fe40003f06270 */
[----:B------:R-:W-:Y:S02]  /*1d100*/  ISETP.GE.AND P5, PT, R6, R207, PT ;  /* 0x000000cf0600720c */ /* 0x000fe40003fa6270 */
[----:B------:R-:W-:Y:S02]  /*1d110*/  FMNMX.FTZ R9, R214, R9, !PT ;  /* 0x00000009d6097209 */ /* 0x000fe40007810000 */
[-C--:B------:R-:W-:Y:S02]  /*1d120*/  ISETP.GE.OR P2, PT, R4, R205.reuse, !P2 ;  /* 0x000000cd0400720c */ /* 0x080fe40005746670 */
[C---:B------:R-:W-:Y:S02]  /*1d130*/  ISETP.GE.OR P0, PT, R6.reuse, R205, !P0 ;  /* 0x000000cd0600720c */ /* 0x040fe40004706670 */
[----:B------:R-:W-:Y:S02]  /*1d140*/  ISETP.GE.OR P5, PT, R6, R206, !P5 ;  /* 0x000000ce0600720c */ /* 0x000fe40006fa6670 */
[----:B------:R-:W-:Y:S02]  /*1d150*/  IADD3 R6, R3, 0x29, RZ ;  /* 0x0000002903067810 */ /* 0x000fe40007ffe0ff */
[----:B------:R-:W-:Y:S02]  /*1d160*/  FMNMX.FTZ R10, R5, R10, !PT ;  /* 0x0000000a050a7209 */ /* 0x000fe40007810000 */
[----:B------:R-:W-:Y:S02]  /*1d170*/  FSEL R163, R14, -INF , !P6 ;  /* 0xff8000000ea37808 */ /* 0x000fe40007000000 */
[----:B------:R-:W-:Y:S02]  /*1d180*/  FMNMX.FTZ R9, R162, R9, !PT ;  /* 0x00000009a2097209 */ /* 0x000fe40007810000 */
[-C--:B------:R-:W-:Y:S02]  /*1d190*/  ISETP.GE.AND P6, PT, R4, R207.reuse, PT ;  /* 0x000000cf0400720c */ /* 0x080fe40003fc6270 */
[----:B------:R-:W-:Y:S02]  /*1d1a0*/  FSEL R160, R20, -INF , !P2 ;  /* 0xff80000014a07808 */ /* 0x000fe40005000000 */
[----:B------:R-:W-:Y:S02]  /*1d1b0*/  FSEL R158, R21, -INF , !P0 ;  /* 0xff800000159e7808 */ /* 0x000fe40004000000 */
[----:B------:R-:W-:Y:S02]  /*1d1c0*/  FMNMX.FTZ R10, R11, R10, !PT ;  /* 0x0000000a0b0a7209 */ /* 0x000fe40007810000 */
[C---:B------:R-:W-:Y:S02]  /*1d1d0*/  ISETP.GE.AND P2, PT, R6.reuse, R208, PT ;  /* 0x000000d00600720c */ /* 0x040fe40003f46270 */
[----:B------:R-:W-:Y:S02]  /*1d1e0*/  ISETP.GE.AND P0, PT, R6, R207, PT ;  /* 0x000000cf0600720c */ /* 0x000fe40003f06270 */
[----:B------:R-:W-:Y:S02]  /*1d1f0*/  FMNMX.FTZ R9, R142, R9, !PT ;  /* 0x000000098e097209 */ /* 0x000fe40007810000 */
[----:B------:R-:W-:Y:S02]  /*1d200*/  ISETP.GE.OR P6, PT, R4, R206, !P6 ;  /* 0x000000ce0400720c */ /* 0x000fe400077c6670 */
[----:B------:R-:W-:Y:S02]  /*1d210*/  IADD3 R4, R3, 0x28, RZ ;  /* 0x0000002803047810 */ /* 0x000fe40007ffe0ff */
[----:B------:R-:W-:Y:S02]  /*1d220*/  FMNMX.FTZ R10, R163, R10, !PT ;  /* 0x0000000aa30a7209 */ /* 0x000fe40007810000 */
[C---:B------:R-:W-:Y:S02]  /*1d230*/  ISETP.GE.OR P2, PT, R6.reuse, R205, !P2 ;  /* 0x000000cd0600720c */ /* 0x040fe40005746670 */
[----:B------:R-:W-:Y:S02]  /*1d240*/  ISETP.GE.OR P0, PT, R6, R206, !P0 ;  /* 0x000000ce0600720c */ /* 0x000fe40004706670 */
[----:B------:R-:W-:Y:S02]  /*1d250*/  IADD3 R6, R3, 0x31, RZ ;  /* 0x0000003103067810 */ /* 0x000fe40007ffe0ff */
[----:B------:R-:W-:Y:S02]  /*1d260*/  FSEL R143, R18, -INF , !P4 ;  /* 0xff800000128f7808 */ /* 0x000fe40006000000 */
[----:B------:R-:W-:Y:S02]  /*1d270*/  FMNMX.FTZ R9, R140, R9, !PT ;  /* 0x000000098c097209 */ /* 0x000fe40007810000 */
[C---:B------:R-:W-:Y:S02]  /*1d280*/  ISETP.GE.AND P4, PT, R4.reuse, R208, PT ;  /* 0x000000d00400720c */ /* 0x040fe40003f86270 */
[----:B------:R-:W-:Y:S02]  /*1d290*/  FSEL R141, R19, -INF , !P1 ;  /* 0xff800000138d7808 */ /* 0x000fe40004800000 */
[----:B------:R-:W-:Y:S02]  /*1d2a0*/  FSEL R154, R25, -INF , !P2 ;  /* 0xff800000199a7808 */ /* 0x000fe40005000000 */
[----:B------:R-:W-:Y:S02]  /*1d2b0*/  FMNMX.FTZ R10, R161, R10, !PT ;  /* 0x0000000aa10a7209 */ /* 0x000fe40007810000 */
[----:B------:R-:W-:Y:S02]  /*1d2c0*/  ISETP.GE.AND P1, PT, R4, R207, PT ;  /* 0x000000cf0400720c */ /* 0x000fe40003f26270 */
[----:B------:R-:W-:Y:S02]  /*1d2d0*/  ISETP.GE.AND P2, PT, R6, R208, PT ;  /* 0x000000d00600720c */ /* 0x000fe40003f46270 */
[----:B------:R-:W-:Y:S02]  /*1d2e0*/  FMNMX.FTZ R9, R160, R9, !PT ;  /* 0x00000009a0097209 */ /* 0x000fe40007810000 */
[CC--:B------:R-:W-:Y:S02]  /*1d2f0*/  ISETP.GE.OR P4, PT, R4.reuse, R205.reuse, !P4 ;  /* 0x000000cd0400720c */ /* 0x0c0fe40006786670 */
[----:B------:R-:W-:Y:S02]  /*1d300*/  IADD3 R8, R3, 0x30, RZ ;  /* 0x0000003003087810 */ /* 0x000fe40007ffe0ff */
[----:B------:R-:W-:Y:S02]  /*1d310*/  FMNMX.FTZ R10, R143, R10, !PT ;  /* 0x0000000a8f0a7209 */ /* 0x000fe40007810000 */
[----:B------:R-:W-:Y:S02]  /*1d320*/  ISETP.GE.OR P1, PT, R4, R206, !P1 ;  /* 0x000000ce0400720c */ /* 0x000fe40004f26670 */
[----:B------:R-:W-:Y:S02]  /*1d330*/  ISETP.GE.OR P2, PT, R6, R205, !P2 ;  /* 0x000000cd0600720c */ /* 0x000fe40005746670 */
[C---:B------:R-:W-:Y:S02]  /*1d340*/  IADD3 R4, R3.reuse, 0x38, RZ ;  /* 0x0000003803047810 */ /* 0x040fe40007ffe0ff */
        /* <DEDUP_REMOVED lines=8> */
[----:B------:R-:W-:Y:S02]  /*1d3d0*/  FMNMX.FTZ R9, R156, R9, !PT ;  /* 0x000000099c097209 */ /* 0x000fe40007810000 */
[-C--:B------:R-:W-:Y:S02]  /*1d3e0*/  ISETP.GE.OR P4, PT, R8, R205.reuse, !P4 ;  /* 0x000000cd0800720c */ /* 0x080fe40006786670 */
[----:B------:R-:W-:Y:S02]  /*1d3f0*/  FSEL R157, R23, -INF , !P5 ;  /* 0xff800000179d7808 */ /* 0x000fe40006800000 */
[----:B------:R-:W-:Y:S01]  /*1d400*/  FMNMX.FTZ R10, R159, R10, !PT ;  /* 0x0000000a9f0a7209 */ /* 0x000fe20007810000 */
[----:B------:R-:W-:Y:S01]  /*1d410*/  LDSM.16.MT88.4 R20, [R186+0xc000] ;  /* 0x00c00000ba14783b */ /* 0x000fe20000004200 */
[----:B------:R-:W-:Y:S02]  /*1d420*/  ISETP.GE.OR P2, PT, R3, R205, !P2 ;  /* 0x000000cd0300720c */ /* 0x000fe40005746670 */
        /* <DEDUP_REMOVED lines=8> */
[----:B------:R-:W-:Y:S02]  /*1d4b0*/  ISETP.GE.OR P4, PT, R4, R205, !P4 ;  /* 0x000000cd0400720c */ /* 0x000fe40006786670 */
[----:B------:R-:W-:Y:S02]  /*1d4c0*/  FSEL R153, R27, -INF , !P0 ;  /* 0xff8000001b997808 */ /* 0x000fe40004000000 */
[----:B------:R-:W-:Y:S02]  /*1d4d0*/  ISETP.GE.OR P1, PT, R8, R206, !P2 ;  /* 0x000000ce0800720c */ /* 0x000fe40005726670 */
[----:B------:R-:W-:Y:S02]  /*1d4e0*/  FMNMX.FTZ R8, R155, R10, !PT ;  /* 0x0000000a9b087209 */ /* 0x000fe40007810000 */
[----:B------:R-:W-:Y:S02]  /*1d4f0*/  ISETP.GE.AND P2, PT, R6, R207, PT ;  /* 0x000000cf0600720c */ /* 0x000fe40003f46270 */
[----:B------:R-:W-:Y:S02]  /*1d500*/  FSEL R148, R32, -INF , !P4 ;  /* 0xff80000020947808 */ /* 0x000fe40006000000 */
[----:B------:R-:W-:Y:S02]  /*1d510*/  FMNMX.FTZ R9, R150, R9, !PT ;  /* 0x0000000996097209 */ /* 0x000fe40007810000 */
[----:B------:R-:W-:Y:S02]  /*1d520*/  FSEL R149, R30, -INF , !P1 ;  /* 0xff8000001e957808 */ /* 0x000fe40004800000 */
[----:B------:R-:W-:Y:S02]  /*1d530*/  FMNMX.FTZ R8, R153, R8, !PT ;  /* 0x0000000899087209 */ /* 0x000fe40007810000 */
[----:B------:R-:W-:Y:S02]  /*1d540*/  ISETP.GE.OR P2, PT, R6, R206, !P2 ;  /* 0x000000ce0600720c */ /* 0x000fe40005746670 */
[----:B------:R-:W-:Y:S02]  /*1d550*/  ISETP.GE.AND P0, PT, R4, R207, PT ;  /* 0x000000cf0400720c */ /* 0x000fe40003f06270 */
        /* <DEDUP_REMOVED lines=43> */
[----:B------:R-:W-:Y:S01]  /*1d810*/  ISETP.GT.AND P0, PT, R204, R195, PT ;  /* 0x000000c3cc00720c */ /* 0x000fe20003f04270 */
[----:B------:R-:W-:Y:S02]  /*1d820*/  FMUL.FTZ R2, R4, c[0x0][0x23c] ;  /* 0x00008f0004027a20 */ /* 0x000fe40000410000 */
[----:B------:R-:W-:Y:S01]  /*1d830*/  FADD.FTZ R5, -R5, R0 ;  /* 0x0000000005057221 */ /* 0x000fe20000010100 */
[----:B------:R-:W-:Y:S01]  /*1d840*/  MUFU.EX2 R171, R171 ;  /* 0x000000ab00ab7308 */ /* 0x000fe20000000800 */
[--C-:B------:R-:W-:Y:S02]  /*1d850*/  FFMA.FTZ R217, R140, c[0x0][0x23c], -R151.reuse ;  /* 0x00008f008cd97a23 */ /* 0x100fe40000010897 */
[----:B------:R-:W-:Y:S02]  /*1d860*/  FMUL.FTZ R0, R5, c[0x0][0x23c] ;  /* 0x00008f0005007a20 */ /* 0x000fe40000410000 */
[--C-:B------:R-:W-:Y:S02]  /*1d870*/  FFMA.FTZ R218, R163, c[0x0][0x23c], -R144.reuse ;  /* 0x00008f00a3da7a23 */ /* 0x100fe40000010890 */
[--C-:B------:R-:W-:Y:S02]  /*1d880*/  FFMA.FTZ R219, R161, c[0x0][0x23c], -R144.reuse ;  /* 0x00008f00a1db7a23 */ /* 0x100fe40000010890 */
[--C-:B------:R-:W-:Y:S01]  /*1d890*/  FFMA.FTZ R220, R143, c[0x0][0x23c], -R144.reuse ;  /* 0x00008f008fdc7a23 */ /* 0x100fe20000010890 */
[----:B------:R-:W2:Y:S01]  /*1d8a0*/  MUFU.EX2 R2, R2 ;  /* 0x0000000200027308 */ /* 0x000ea20000000800 */
[--C-:B------:R-:W-:Y:S02]  /*1d8b0*/  FFMA.FTZ R221, R141, c[0x0][0x23c], -R144.reuse ;  /* 0x00008f008ddd7a23 */ /* 0x100fe40000010890 */
[----:B------:R-:W-:Y:S01]  /*1d8c0*/  LDSM.16.MT88.4 R140, [R185+0xe800] ;  /* 0x00e80000b98c783b */ /* 0x000fe20000004200 */
[----:B-1----:R-:W-:Y:S01]  /*1d8d0*/  F2FP.PACK_AB R136, R134, R135 ;  /* 0x000000878688723e */ /* 0x002fe200000000ff */
[--C-:B------:R-:W-:Y:S02]  /*1d8e0*/  FFMA.FTZ R222, R160, c[0x0][0x23c], -R151.reuse ;  /* 0x00008f00a0de7a23 */ /* 0x100fe40000010897 */
[--C-:B------:R-:W-:Y:S02]  /*1d8f0*/  FFMA.FTZ R223, R158, c[0x0][0x23c], -R151.reuse ;  /* 0x00008f009edf7a23 */ /* 0x100fe40000010897 */
[--C-:B------:R-:W-:Y:S01]  /*1d900*/  FFMA.FTZ R224, R156, c[0x0][0x23c], -R151.reuse ;  /* 0x00008f009ce07a23 */ /* 0x100fe20000010897 */
[----:B------:R-:W1:Y:S01]  /*1d910*/  MUFU.EX2 R0, R0 ;  /* 0x0000000000007308 */ /* 0x000e620000000800 */
[----:B------:R-:W-:Y:S01]  /*1d920*/  LDSM.16.MT88.4 R160, [R188+0x11800] ;  /* 0x01180000bca0783b */ /* 0x000fe20000004200 */
[--C-:B------:R-:W-:Y:S02]  /*1d930*/  FFMA.FTZ R225, R154, c[0x0][0x23c], -R151.reuse ;  /* 0x00008f009ae17a23 */ /* 0x100fe40000010897 */
[--C-:B------:R-:W-:Y:S02]  /*1d940*/  FFMA.FTZ R226, R159, c[0x0][0x23c], -R144.reuse ;  /* 0x00008f009fe27a23 */ /* 0x100fe40000010890 */
[--C-:B------:R-:W-:Y:S02]  /*1d950*/  FFMA.FTZ R227, R157, c[0x0][0x23c], -R144.reuse ;  /* 0x00008f009de37a23 */ /* 0x100fe40000010890 */
[--C-:B------:R-:W-:Y:S01]  /*1d960*/  FFMA.FTZ R228, R155, c[0x0][0x23c], -R144.reuse ;  /* 0x00008f009be47a23 */ /* 0x100fe20000010890 */
[----:B------:R-:W-:Y:S01]  /*1d970*/  LDSM.16.MT88.4 R156, [R184+0xf800] ;  /* 0x00f80000b89c783b */ /* 0x000fe20000004200 */
[----:B------:R-:W3:Y:S01]  /*1d980*/  MUFU.EX2 R170, R170 ;  /* 0x000000aa00aa7308 */ /* 0x000ee20000000800 */
[--C-:B------:R-:W-:Y:S02]  /*1d990*/  FFMA.FTZ R229, R153, c[0x0][0x23c], -R144.reuse ;  /* 0x00008f0099e57a23 */ /* 0x100fe40000010890 */
[--C-:B------:R-:W-:Y:S02]  /*1d9a0*/  FFMA.FTZ R230, R152, c[0x0][0x23c], -R151.reuse ;  /* 0x00008f0098e67a23 */ /* 0x100fe40000010897 */
[C---:B--2---:R-:W-:Y:S02]  /*1d9b0*/  FMUL.FTZ R4, R2.reuse, R128 ;  /* 0x0000008002047220 */ /* 0x044fe40000410000 */
[C---:B------:R-:W-:Y:S01]  /*1d9c0*/  FMUL.FTZ R5, R2.reuse, R129 ;  /* 0x0000008102057220 */ /* 0x040fe20000410000 */
[----:B------:R-:W-:Y:S01]  /*1d9d0*/  LDSM.16.MT88.4 R152, [R185+0xf800] ;  /* 0x00f80000b998783b */ /* 0x000fe20000004200 */
[C---:B------:R-:W-:Y:S01]  /*1d9e0*/  FMUL.FTZ R8, R2.reuse, R124 ;  /* 0x0000007c02087220 */ /* 0x040fe20000410000 */
[----:B------:R-:W-:Y:S01]  /*1d9f0*/  MUFU.EX2 R169, R169 ;  /* 0x000000a900a97308 */ /* 0x000fe20000000800 */
[C---:B------:R-:W-:Y:S02]  /*1da00*/  FMUL.FTZ R9, R2.reuse, R125 ;  /* 0x0000007d02097220 */ /* 0x040fe40000410000 */
[----:B------:R-:W-:Y:S02]  /*1da10*/  FMUL.FTZ R16, R2, R116 ;  /* 0x0000007402107220 */ /* 0x000fe40000410000 */
[C---:B-1----:R-:W-:Y:S02]  /*1da20*/  FMUL.FTZ R6, R0.reuse, R130 ;  /* 0x0000008200067220 */ /* 0x042fe40000410000 */
[C---:B------:R-:W-:Y:S02]  /*1da30*/  FMUL.FTZ R7, R0.reuse, R131 ;  /* 0x0000008300077220 */ /* 0x040fe40000410000 */
[C---:B------:R-:W-:Y:S01]  /*1da40*/  FMUL.FTZ R10, R0.reuse, R126 ;  /* 0x0000007e000a7220 */ /* 0x040fe20000410000 */
[----:B------:R-:W1:Y:S01]  /*1da50*/  MUFU.EX2 R168, R168 ;  /* 0x000000a800a87308 */ /* 0x000e620000000800 */
[----:B------:R-:W-:Y:S01]  /*1da60*/  FMUL.FTZ R11, R0, R127 ;  /* 0x0000007f000b7220 */ /* 0x000fe20000410000 */
[----:B------:R-:W-:Y:S01]  /*1da70*/  LDSM.16.MT88.4 R128, [R186+0xe800] ;  /* 0x00e80000ba80783b */ /* 0x000fe20000004200 */
[----:B------:R-:W-:Y:S01]  /*1da80*/  FMUL.FTZ R17, R2, R117 ;  /* 0x0000007502117220 */ /* 0x000fe20000410000 */
[----:B---3--:R-:W-:Y:S01]  /*1da90*/  F2FP.PACK_AB R138, R170, R171 ;  /* 0x000000abaa8a723e */ /* 0x008fe200000000ff */
[C---:B------:R-:W-:Y:S02]  /*1daa0*/  FMUL.FTZ R18, R0.reuse, R118 ;  /* 0x0000007600127220 */ /* 0x040fe40000410000 */
[----:B------:R-:W-:Y:S02]  /*1dab0*/  FMUL.FTZ R19, R0, R119 ;  /* 0x0000007700137220 */ /* 0x000fe40000410000 */
[C---:B------:R-:W-:Y:S01]  /*1dac0*/  FMUL.FTZ R24, R2.reuse, R108 ;  /* 0x0000006c02187220 */ /* 0x040fe20000410000 */
[----:B------:R-:W-:Y:S01]  /*1dad0*/  MUFU.EX2 R167, R167 ;  /* 0x000000a700a77308 */ /* 0x000fe20000000800 */
[----:B------:R-:W-:Y:S01]  /*1dae0*/  LDSM.16.MT88.4 R116, [R185+0xc800] ;  /* 0x00c80000b974783b */ /* 0x000fe20000004200 */
[----:B------:R-:W-:Y:S02]  /*1daf0*/  FMUL.FTZ R25, R2, R109 ;  /* 0x0000006d02197220 */ /* 0x000fe40000410000 */
[C---:B------:R-:W-:Y:S02]  /*1db00*/  FMUL.FTZ R26, R0.reuse, R110 ;  /* 0x0000006e001a7220 */ /* 0x040fe40000410000 */
[----:B------:R-:W-:Y:S02]  /*1db10*/  FMUL.FTZ R27, R0, R111 ;  /* 0x0000006f001b7220 */ /* 0x000fe40000410000 */
[C---:B------:R-:W-:Y:S01]  /*1db20*/  FMUL.FTZ R32, R2.reuse, R100 ;  /* 0x0000006402207220 */ /* 0x040fe20000410000 */
[----:B------:R-:W-:Y:S01]  /*1db30*/  LDSM.16.MT88.4 R108, [R184+0xe000] ;  /* 0x00e00000b86c783b */ /* 0x000fe20000004200 */
[----:B------:R-:W2:Y:S01]  /*1db40*/  MUFU.EX2 R166, R166 ;  /* 0x000000a600a67308 */ /* 0x000ea20000000800 */
[----:B------:R-:W-:Y:S02]  /*1db50*/  FMUL.FTZ R33, R2, R101 ;  /* 0x0000006502217220 */ /* 0x000fe40000410000 */
[----:B------:R-:W-:Y:S01]  /*1db60*/  FMUL.FTZ R34, R0, R102 ;  /* 0x0000006600227220 */ /* 0x000fe20000410000 */
[----:B-1----:R-:W-:Y:S01]  /*1db70*/  F2FP.PACK_AB R137, R168, R169 ;  /* 0x000000a9a889723e */ /* 0x002fe200000000ff */
[----:B------:R-:W-:Y:S02]  /*1db80*/  FMUL.FTZ R35, R0, R103 ;  /* 0x0000006700237220 */ /* 0x000fe40000410000 */
[----:B------:R-:W-:Y:S01]  /*1db90*/  LDSM.16.MT88.4 R100, [R185+0xe000] ;  /* 0x00e00000b964783b */ /* 0x000fe20000004200 */
[--C-:B------:R-:W-:Y:S02]  /*1dba0*/  FFMA.FTZ R231, R150, c[0x0][0x23c], -R151.reuse ;  /* 0x00008f0096e77a23 */ /* 0x100fe40000010897 */
[--C-:B------:R-:W-:Y:S01]  /*1dbb0*/  FFMA.FTZ R232, R148, c[0x0][0x23c], -R151.reuse ;  /* 0x00008f0094e87a23 */ /* 0x100fe20000010897 */
[----:B------:R-:W-:Y:S01]  /*1dbc0*/  MUFU.EX2 R215, R215 ;  /* 0x000000d700d77308 */ /* 0x000fe20000000800 */
[--C-:B------:R-:W-:Y:S02]  /*1dbd0*/  FFMA.FTZ R234, R149, c[0x0][0x23c], -R144.reuse ;  /* 0x00008f0095ea7a23 */ /* 0x100fe40000010890 */
[--C-:B------:R-:W-:Y:S01]  /*1dbe0*/  FFMA.FTZ R235, R147, c[0x0][0x23c], -R144.reuse ;  /* 0x00008f0093eb7a23 */ /* 0x100fe20000010890 */
[----:B------:R-:W-:Y:S01]  /*1dbf0*/  LDSM.16.MT88.4 R124, [R188+0xe800] ;  /* 0x00e80000bc7c783b */ /* 0x000fe20000004200 */
[--C-:B------:R-:W-:Y:S02]  /*1dc00*/  FFMA.FTZ R236, R145, c[0x0][0x23c], -R144.reuse ;  /* 0x00008f0091ec7a23 */ /* 0x100fe40000010890 */
[----:B------:R-:W-:Y:S02]  /*1dc10*/  FFMA.FTZ R144, R133, c[0x0][0x23c], -R144 ;  /* 0x00008f0085907a23 */ /* 0x000fe40000010890 */
[C---:B------:R-:W-:Y:S01]  /*1dc20*/  FMUL.FTZ R36, R2.reuse, R36 ;  /* 0x0000002402247220 */ /* 0x040fe20000410000 */
[----:B------:R-:W-:Y:S01]  /*1dc30*/  MUFU.EX2 R216, R216 ;  /* 0x000000d800d87308 */ /* 0x000fe20000000800 */
[----:B------:R-:W-:Y:S01]  /*1dc40*/  FMUL.FTZ R37, R2, R37 ;  /* 0x0000002502257220 */ /* 0x000fe20000410000 */
[----:B--2---:R-:W-:Y:S01]  /*1dc50*/  F2FP.PACK_AB R139, R166, R167 ;  /* 0x000000a7a68b723e */ /* 0x004fe200000000ff */
[C---:B------:R-:W-:Y:S02]  /*1dc60*/  FMUL.FTZ R38, R0.reuse, R38 ;  /* 0x0000002600267220 */ /* 0x040fe40000410000 */
[----:B------:R-:W-:Y:S02]  /*1dc70*/  FMUL.FTZ R39, R0, R39 ;  /* 0x0000002700277220 */ /* 0x000fe40000410000 */
[C---:B------:R-:W-:Y:S02]  /*1dc80*/  FMUL.FTZ R40, R2.reuse, R40 ;  /* 0x0000002802287220 */ /* 0x040fe40000410000 */
[C---:B------:R-:W-:Y:S01]  /*1dc90*/  HMMA.16816.F32 R4, R136.reuse, R12, R4 ;  /* 0x0000000c8804723c */ /* 0x040fe20000001804 */
[----:B------:R1:W-:Y:S04]  /*1dca0*/  MUFU.EX2 R133, R144 ;  /* 0x0000009000857308 */ /* 0x0003e80000000800 */
[C---:B------:R-:W-:Y:S02]  /*1dcb0*/  FMUL.FTZ R41, R2.reuse, R41 ;  /* 0x0000002902297220 */ /* 0x040fe40000410000 */
[C---:B------:R-:W-:Y:S01]  /*1dcc0*/  FMUL.FTZ R12, R2.reuse, R120 ;  /* 0x00000078020c7220 */ /* 0x040fe20000410000 */
[C---:B------:R-:W-:Y:S03]  /*1dcd0*/  HMMA.16816.F32 R8, R136.reuse, R14, R8 ;  /* 0x0000000e8808723c */ /* 0x040fe60000001808 */
[----:B------:R-:W-:Y:S01]  /*1dce0*/  MUFU.EX2 R217, R217 ;  /* 0x000000d900d97308 */ /* 0x000fe20000000800 */
[----:B------:R-:W-:Y:S02]  /*1dcf0*/  FMUL.FTZ R13, R2, R121 ;  /* 0x00000079020d7220 */ /* 0x000fe40000410000 */
[C---:B------:R-:W-:Y:S02]  /*1dd00*/  FMUL.FTZ R42, R0.reuse, R42 ;  /* 0x0000002a002a7220 */ /* 0x040fe40000410000 */
[C---:B------:R-:W-:Y:S04]  /*1dd10*/  FMUL.FTZ R14, R0.reuse, R122 ;  /* 0x0000007a000e7220 */ /* 0x040fe80000410000 */
[C---:B------:R-:W-:Y:S01]  /*1dd20*/  FMUL.FTZ R15, R0.reuse, R123 ;  /* 0x0000007b000f7220 */ /* 0x040fe20000410000 */
[----:B------:R-:W-:Y:S01]  /*1dd30*/  MUFU.EX2 R218, R218 ;  /* 0x000000da00da7308 */ /* 0x000fe20000000800 */
[----:B------:R-:W2:Y:S01]  /*1dd40*/  LDSM.16.MT88.4 R120, [R184+0xc000] ;  /* 0x00c00000b878783b */ /* 0x000ea20000004200 */
[----:B------:R-:W-:Y:S02]  /*1dd50*/  FMUL.FTZ R43, R0, R43 ;  /* 0x0000002b002b7220 */ /* 0x000fe40000410000 */
[C---:B------:R-:W-:Y:S02]  /*1dd60*/  FMUL.FTZ R44, R2.reuse, R44 ;  /* 0x0000002c022c7220 */ /* 0x040fe40000410000 */
[C---:B------:R-:W-:Y:S03]  /*1dd70*/  HMMA.16816.F32 R12, R136.reuse, R20, R12 ;  /* 0x00000014880c723c */ /* 0x040fe6000000180c */
[----:B------:R-:W-:Y:S01]  /*1dd80*/  FMUL.FTZ R45, R2, R45 ;  /* 0x0000002d022d7220 */ /* 0x000fe20000410000 */
[----:B------:R-:W3:Y:S01]  /*1dd90*/  MUFU.EX2 R219, R219 ;  /* 0x000000db00db7308 */ /* 0x000ee20000000800 */
[----:B------:R-:W-:Y:S02]  /*1dda0*/  FMUL.FTZ R46, R0, R46 ;  /* 0x0000002e002e7220 */ /* 0x000fe40000410000 */
[C---:B------:R-:W-:Y:S01]  /*1ddb0*/  FMUL.FTZ R20, R2.reuse, R112 ;  /* 0x0000007002147220 */ /* 0x040fe20000410000 */
[C---:B------:R-:W-:Y:S04]  /*1ddc0*/  HMMA.16816.F32 R16, R136.reuse, R22, R16 ;  /* 0x000000168810723c */ /* 0x040fe80000001810 */
[----:B------:R-:W-:Y:S02]  /*1ddd0*/  FMUL.FTZ R21, R2, R113 ;  /* 0x0000007102157220 */ /* 0x000fe40000410000 */
[C---:B------:R-:W-:Y:S01]  /*1dde0*/  FMUL.FTZ R47, R0.reuse, R47 ;  /* 0x0000002f002f7220 */ /* 0x040fe20000410000 */
[----:B------:R-:W-:Y:S01]  /*1ddf0*/  MUFU.EX2 R220, R220 ;  /* 0x000000dc00dc7308 */ /* 0x000fe20000000800 */
[C---:B------:R-:W-:Y:S04]  /*1de00*/  FMUL.FTZ R22, R0.reuse, R114 ;  /* 0x0000007200167220 */ /* 0x040fe80000410000 */
[----:B------:R-:W-:Y:S02]  /*1de10*/  FMUL.FTZ R23, R0, R115 ;  /* 0x0000007300177220 */ /* 0x000fe40000410000 */
[----:B------:R-:W4:Y:S01]  /*1de20*/  LDSM.16.MT88.4 R112, [R188+0xe000] ;  /* 0x00e00000bc70783b */ /* 0x000f220000004200 */
[C---:B------:R-:W-:Y:S02]  /*1de30*/  FMUL.FTZ R48, R2.reuse, R48 ;  /* 0x0000003002307220 */ /* 0x040fe40000410000 */
[----:B------:R-:W-:Y:S01]  /*1de40*/  FMUL.FTZ R49, R2, R49 ;  /* 0x0000003102317220 */ /* 0x000fe20000410000 */
[----:B------:R-:W-:Y:S01]  /*1de50*/  MUFU.EX2 R221, R221 ;  /* 0x000000dd00dd7308 */ /* 0x000fe20000000800 */
        /* <DEDUP_REMOVED lines=11> */
[----:B------:R-:W5:Y:S01]  /*1df10*/  LDSM.16.MT88.4 R104, [R186+0xe000] ;  /* 0x00e00000ba68783b */ /* 0x000f620000004200 */
[----:B------:R-:W-:Y:S02]  /*1df20*/  FMUL.FTZ R53, R2, R53 ;  /* 0x0000003502357220 */ /* 0x000fe40000410000 */
[C---:B------:R-:W-:Y:S02]  /*1df30*/  FMUL.FTZ R54, R0.reuse, R54 ;  /* 0x0000003600367220 */ /* 0x040fe40000410000 */
[C---:B--2---:R-:W-:Y:S02]  /*1df40*/  HMMA.16816.F32 R28, R136.reuse, R120, R28 ;  /* 0x00000078881c723c */ /* 0x044fe4000000181c */
        /* <DEDUP_REMOVED lines=9> */
[C---:B----4-:R-:W-:Y:S04]  /*1dfe0*/  HMMA.16816.F32 R36, R136.reuse, R112, R36 ;  /* 0x000000708824723c */ /* 0x050fe80000001824 */
[C---:B------:R-:W-:Y:S02]  /*1dff0*/  FMUL.FTZ R60, R2.reuse, R60 ;  /* 0x0000003c023c7220 */ /* 0x040fe40000410000 */
[----:B------:R-:W-:Y:S01]  /*1e000*/  FMUL.FTZ R61, R2, R61 ;  /* 0x0000003d023d7220 */ /* 0x000fe20000410000 */
[----:B------:R-:W-:Y:S01]  /*1e010*/  MUFU.EX2 R226, R226 ;  /* 0x000000e200e27308 */ /* 0x000fe20000000800 */
[C---:B------:R-:W-:Y:S01]  /*1e020*/  HMMA.16816.F32 R40, R136.reuse, R114, R40 ;  /* 0x000000728828723c */ /* 0x040fe20000001828 */
[----:B------:R-:W-:Y:S03]  /*1e030*/  LDSM.16.MT88.4 R112, [R188+0xc800] ;  /* 0x00c80000bc70783b */ /* 0x000fe60000004200 */
[C---:B------:R-:W-:Y:S02]  /*1e040*/  FMUL.FTZ R62, R0.reuse, R62 ;  /* 0x0000003e003e7220 */ /* 0x040fe40000410000 */
[----:B------:R-:W-:Y:S02]  /*1e050*/  FMUL.FTZ R63, R0, R63 ;  /* 0x0000003f003f7220 */ /* 0x000fe40000410000 */
[C---:B------:R-:W-:Y:S01]  /*1e060*/  FMUL.FTZ R64, R2.reuse, R64 ;  /* 0x0000004002407220 */ /* 0x040fe20000410000 */
[----:B------:R-:W-:Y:S01]  /*1e070*/  MUFU.EX2 R227, R227 ;  /* 0x000000e300e37308 */ /* 0x000fe20000000800 */
[C---:B-----5:R-:W-:Y:S03]  /*1e080*/  HMMA.16816.F32 R44, R136.reuse, R104, R44 ;  /* 0x00000068882c723c */ /* 0x060fe6000000182c */
[----:B------:R-:W-:Y:S02]  /*1e090*/  FMUL.FTZ R65, R2, R65 ;  /* 0x0000004102417220 */ /* 0x000fe40000410000 */
[C---:B------:R-:W-:Y:S02]  /*1e0a0*/  FMUL.FTZ R66, R0.reuse, R66 ;  /* 0x0000004200427220 */ /* 0x040fe40000410000 */
[----:B------:R-:W-:Y:S01]  /*1e0b0*/  FMUL.FTZ R67, R0, R67 ;  /* 0x0000004300437220 */ /* 0x000fe20000410000 */
[C---:B------:R-:W-:Y:S01]  /*1e0c0*/  HMMA.16816.F32 R48, R136.reuse, R106, R48 ;  /* 0x0000006a8830723c */ /* 0x040fe20000001830 */
[----:B------:R-:W2:Y:S01]  /*1e0d0*/  LDSM.16.MT88.4 R104, [R188+0x10000] ;  /* 0x01000000bc68783b */ /* 0x000ea20000004200 */
[----:B------:R-:W-:Y:S02]  /*1e0e0*/  MUFU.EX2 R228, R228 ;  /* 0x000000e400e47308 */ /* 0x000fe40000000800 */
[C---:B------:R-:W-:Y:S02]  /*1e0f0*/  FMUL.FTZ R68, R2.reuse, R68 ;  /* 0x0000004402447220 */ /* 0x040fe40000410000 */
[----:B------:R-:W-:Y:S02]  /*1e100*/  FMUL.FTZ R69, R2, R69 ;  /* 0x0000004502457220 */ /* 0x000fe40000410000 */
[C---:B------:R-:W-:Y:S04]  /*1e110*/  HMMA.16816.F32 R52, R136.reuse, R100, R52 ;  /* 0x000000648834723c */ /* 0x040fe80000001834 */
[C---:B------:R-:W-:Y:S01]  /*1e120*/  FMUL.FTZ R70, R0.reuse, R70 ;  /* 0x0000004600467220 */ /* 0x040fe20000410000 */
[----:B------:R-:W-:Y:S01]  /*1e130*/  MUFU.EX2 R229, R229 ;  /* 0x000000e500e57308 */ /* 0x000fe20000000800 */
[----:B------:R-:W-:Y:S02]  /*1e140*/  FMUL.FTZ R71, R0, R71 ;  /* 0x0000004700477220 */ /* 0x000fe40000410000 */
[C---:B------:R-:W-:Y:S01]  /*1e150*/  HMMA.16816.F32 R56, R136.reuse, R102, R56 ;  /* 0x000000668838723c */ /* 0x040fe20000001838 */
[----:B------:R-:W4:Y:S03]  /*1e160*/  LDSM.16.MT88.4 R100, [R186+0x10000] ;  /* 0x01000000ba64783b */ /* 0x000f260000004200 */
[C---:B------:R-:W-:Y:S02]  /*1e170*/  FMUL.FTZ R72, R2.reuse, R72 ;  /* 0x0000004802487220 */ /* 0x040fe40000410000 */
[----:B------:R-:W-:Y:S01]  /*1e180*/  FMUL.FTZ R73, R2, R73 ;  /* 0x0000004902497220 */ /* 0x000fe20000410000 */
[----:B------:R-:W-:Y:S01]  /*1e190*/  MUFU.EX2 R230, R230 ;  /* 0x000000e600e67308 */ /* 0x000fe20000000800 */
[C---:B------:R-:W-:Y:S04]  /*1e1a0*/  HMMA.16816.F32 R60, R136.reuse, R108, R60 ;  /* 0x0000006c883c723c */ /* 0x040fe8000000183c */
[C---:B------:R-:W-:Y:S02]  /*1e1b0*/  FMUL.FTZ R74, R0.reuse, R74 ;  /* 0x0000004a004a7220 */ /* 0x040fe40000410000 */
[----:B------:R-:W-:Y:S02]  /*1e1c0*/  FMUL.FTZ R75, R0, R75 ;  /* 0x0000004b004b7220 */ /* 0x000fe40000410000 */
[C---:B------:R-:W-:Y:S01]  /*1e1d0*/  HMMA.16816.F32 R64, R136.reuse, R110, R64 ;  /* 0x0000006e8840723c */ /* 0x040fe20000001840 */
[----:B------:R-:W5:Y:S01]  /*1e1e0*/  LDSM.16.MT88.4 R108, [R185+0x10000] ;  /* 0x01000000b96c783b */ /* 0x000f620000004200 */
[----:B------:R-:W-:Y:S02]  /*1e1f0*/  MUFU.EX2 R231, R231 ;  /* 0x000000e700e77308 */ /* 0x000fe40000000800 */
[C---:B------:R-:W-:Y:S02]  /*1e200*/  FMUL.FTZ R84, R2.reuse, R84 ;  /* 0x0000005402547220 */ /* 0x040fe40000410000 */
[----:B------:R-:W-:Y:S02]  /*1e210*/  FMUL.FTZ R85, R2, R85 ;  /* 0x0000005502557220 */ /* 0x000fe40000410000 */
[C---:B------:R-:W-:Y:S01]  /*1e220*/  FMUL.FTZ R86, R0.reuse, R86 ;  /* 0x0000005600567220 */ /* 0x040fe20000410000 */
[C---:B--2---:R-:W-:Y:S03]  /*1e230*/  HMMA.16816.F32 R68, R136.reuse, R104, R68 ;  /* 0x000000688844723c */ /* 0x044fe60000001844 */
[----:B------:R-:W-:Y:S01]  /*1e240*/  FMUL.FTZ R87, R0, R87 ;  /* 0x0000005700577220 */ /* 0x000fe20000410000 */
[----:B------:R-:W-:Y:S01]  /*1e250*/  MUFU.EX2 R232, R232 ;  /* 0x000000e800e87308 */ /* 0x000fe20000000800 */
[--C-:B------:R-:W-:Y:S02]  /*1e260*/  FFMA.FTZ R214, R214, c[0x0][0x23c], -R151.reuse ;  /* 0x00008f00d6d67a23 */ /* 0x100fe40000010897 */
[----:B------:R-:W-:Y:S01]  /*1e270*/  FFMA.FTZ R151, R146, c[0x0][0x23c], -R151 ;  /* 0x00008f0092977a23 */ /* 0x000fe20000010897 */
[C---:B------:R-:W-:Y:S01]  /*1e280*/  HMMA.16816.F32 R72, R136.reuse, R106, R72 ;  /* 0x0000006a8848723c */ /* 0x040fe20000001848 */
[----:B------:R-:W2:Y:S03]  /*1e290*/  LDSM.16.MT88.4 R104, [R184+0x10000] ;  /* 0x01000000b868783b */ /* 0x000ea60000004200 */
[C---:B------:R-:W-:Y:S02]  /*1e2a0*/  FMUL.FTZ R76, R2.reuse, R76 ;  /* 0x0000004c024c7220 */ /* 0x040fe40000410000 */
[----:B------:R-:W-:Y:S01]  /*1e2b0*/  FMUL.FTZ R77, R2, R77 ;  /* 0x0000004d024d7220 */ /* 0x000fe20000410000 */
[----:B------:R-:W5:Y:S01]  /*1e2c0*/  MUFU.EX2 R214, R214 ;  /* 0x000000d600d67308 */ /* 0x000f620000000800 */
[C---:B------:R-:W-:Y:S01]  /*1e2d0*/  FMUL.FTZ R78, R0.reuse, R78 ;  /* 0x0000004e004e7220 */ /* 0x040fe20000410000 */
[----:B-1----:R-:W-:Y:S03]  /*1e2e0*/  LDSM.16.MT88.4 R144, [R188+0xf800] ;  /* 0x00f80000bc90783b */ /* 0x002fe60000004200 */
[----:B------:R-:W-:Y:S02]  /*1e2f0*/  FMUL.FTZ R79, R0, R79 ;  /* 0x0000004f004f7220 */ /* 0x000fe40000410000 */
[C---:B------:R-:W-:Y:S02]  /*1e300*/  FMUL.FTZ R88, R2.reuse, R88 ;  /* 0x0000005802587220 */ /* 0x040fe40000410000 */
[----:B------:R-:W-:Y:S01]  /*1e310*/  FMUL.FTZ R89, R2, R89 ;  /* 0x0000005902597220 */ /* 0x000fe20000410000 */
[----:B------:R1:W1:Y:S01]  /*1e320*/  MUFU.EX2 R233, R151 ;  /* 0x0000009700e97308 */ /* 0x0002620000000800 */
[----:B------:R-:W-:Y:S01]  /*1e330*/  FMUL.FTZ R90, R0, R90 ;  /* 0x0000005a005a7220 */ /* 0x000fe20000410000 */
[C---:B----4-:R-:W-:Y:S03]  /*1e340*/  HMMA.16816.F32 R76, R136.reuse, R100, R76 ;  /* 0x00000064884c723c */ /* 0x050fe6000000184c */
[C---:B------:R-:W-:Y:S02]  /*1e350*/  FMUL.FTZ R80, R2.reuse, R80 ;  /* 0x0000005002507220 */ /* 0x040fe40000410000 */
[----:B------:R-:W-:Y:S02]  /*1e360*/  FMUL.FTZ R81, R2, R81 ;  /* 0x0000005102517220 */ /* 0x000fe40000410000 */
[C---:B------:R-:W-:Y:S01]  /*1e370*/  FMUL.FTZ R82, R0.reuse, R82 ;  /* 0x0000005200527220 */ /* 0x040fe20000410000 */
[----:B---3--:R-:W-:Y:S01]  /*1e380*/  F2FP.PACK_AB R101, R219, R218 ;  /* 0x000000dadb65723e */ /* 0x008fe200000000ff */
[C---:B------:R-:W-:Y:S01]  /*1e390*/  FMUL.FTZ R83, R0.reuse, R83 ;  /* 0x0000005300537220 */ /* 0x040fe20000410000 */
[----:B------:R-:W-:Y:S02]  /*1e3a0*/  MUFU.EX2 R234, R234 ;  /* 0x000000ea00ea7308 */ /* 0x000fe40000000800 */
[----:B------:R-:W-:Y:S01]  /*1e3b0*/  FMUL.FTZ R91, R0, R91 ;  /* 0x0000005b005b7220 */ /* 0x000fe20000410000 */
[----:B-----5:R-:W-:Y:S01]  /*1e3c0*/  F2FP.PACK_AB R100, R215, R214 ;  /* 0x000000d6d764723e */ /* 0x020fe200000000ff */
[C---:B------:R-:W-:Y:S02]  /*1e3d0*/  FMUL.FTZ R92, R2.reuse, R92 ;  /* 0x0000005c025c7220 */ /* 0x040fe40000410000 */
[C---:B------:R-:W-:Y:S03]  /*1e3e0*/  HMMA.16816.F32 R80, R136.reuse, R102, R80 ;  /* 0x000000668850723c */ /* 0x040fe60000001850 */
[----:B------:R-:W-:Y:S01]  /*1e3f0*/  FMUL.FTZ R93, R2, R93 ;  /* 0x0000005d025d7220 */ /* 0x000fe20000410000 */
[----:B------:R-:W3:Y:S01]  /*1e400*/  MUFU.EX2 R235, R235 ;  /* 0x000000eb00eb7308 */ /* 0x000ee20000000800 */
[C---:B------:R-:W-:Y:S01]  /*1e410*/  FMUL.FTZ R94, R0.reuse, R94 ;  /* 0x0000005e005e7220 */ /* 0x040fe20000410000 */
[----:B-1----:R-:W-:Y:S01]  /*1e420*/  LDSM.16.MT88.4 R148, [R186+0xf800] ;  /* 0x00f80000ba94783b */ /* 0x002fe20000004200 */
[----:B------:R-:W-:Y:S01]  /*1e430*/  FMUL.FTZ R95, R0, R95 ;  /* 0x0000005f005f7220 */ /* 0x000fe20000410000 */
[C---:B------:R-:W-:Y:S04]  /*1e440*/  HMMA.16816.F32 R84, R136.reuse, R108, R84 ;  /* 0x0000006c8854723c */ /* 0x040fe80000001854 */
[C---:B------:R-:W-:Y:S01]  /*1e450*/  FMUL.FTZ R96, R2.reuse, R96 ;  /* 0x0000006002607220 */ /* 0x040fe20000410000 */
[----:B------:R-:W-:Y:S01]  /*1e460*/  F2FP.PACK_AB R102, R217, R216 ;  /* 0x000000d8d966723e */ /* 0x000fe200000000ff */
[----:B------:R-:W-:Y:S01]  /*1e470*/  FMUL.FTZ R97, R2, R97 ;  /* 0x0000006102617220 */ /* 0x000fe20000410000 */
[----:B------:R-:W-:Y:S01]  /*1e480*/  F2FP.PACK_AB R103, R221, R220 ;  /* 0x000000dcdd67723e */ /* 0x000fe200000000ff */
[C---:B------:R-:W-:Y:S01]  /*1e490*/  HMMA.16816.F32 R88, R136.reuse, R110, R88 ;  /* 0x0000006e8858723c */ /* 0x040fe20000001858 */
[----:B------:R-:W1:Y:S01]  /*1e4a0*/  LDSM.16.MT88.4 R108, [R186+0xc800] ;  /* 0x00c80000ba6c783b */ /* 0x000e620000004200 */
[----:B------:R-:W4:Y:S02]  /*1e4b0*/  MUFU.EX2 R236, R236 ;  /* 0x000000ec00ec7308 */ /* 0x000f240000000800 */
[C---:B------:R-:W-:Y:S02]  /*1e4c0*/  FMUL.FTZ R98, R0.reuse, R98 ;  /* 0x0000006200627220 */ /* 0x040fe40000410000 */
[----:B------:R-:W-:Y:S02]  /*1e4d0*/  FMUL.FTZ R99, R0, R99 ;  /* 0x0000006300637220 */ /* 0x000fe40000410000 */
[C---:B--2---:R-:W-:Y:S04]  /*1e4e0*/  HMMA.16816.F32 R92, R136.reuse, R104, R92 ;  /* 0x00000068885c723c */ /* 0x044fe8000000185c */
[----:B------:R-:W-:Y:S02]  /*1e4f0*/  FFMA.FTZ R135, R2, R211, R135 ;  /* 0x000000d302877223 */ /* 0x000fe40000010087 */
[----:B------:R-:W-:Y:S02]  /*1e500*/  FFMA.FTZ R169, R0, R209, R169 ;  /* 0x000000d100a97223 */ /* 0x000fe400000100a9 */
[----:B------:R-:W-:Y:S01]  /*1e510*/  HMMA.16816.F32 R96, R136, R106, R96 ;  /* 0x0000006a8860723c */ /* 0x000fe20000001860 */
[----:B------:R-:W2:Y:S03]  /*1e520*/  LDSM.16.MT88.4 R104, [R184+0xe800] ;  /* 0x00e80000b868783b */ /* 0x000ea60000004200 */
[----:B------:R-:W-:Y:S02]  /*1e530*/  FADD.FTZ R134, R134, R135 ;  /* 0x0000008786867221 */ /* 0x000fe40000010000 */
[----:B------:R-:W-:Y:S01]  /*1e540*/  FADD.FTZ R168, R168, R169 ;  /* 0x000000a9a8a87221 */ /* 0x000fe20000010000 */
[----:B------:R-:W-:Y:S01]  /*1e550*/  F2FP.PACK_AB R136, R231, R230 ;  /* 0x000000e6e788723e */ /* 0x000fe200000000ff */
[C---:B------:R-:W-:Y:S05]  /*1e560*/  HMMA.16816.F32 R4, R100.reuse, R112, R4 ;  /* 0x000000706404723c */ /* 0x040fea0000001804 */
[----:B------:R-:W-:Y:S01]  /*1e570*/  F2FP.PACK_AB R138, R233, R232 ;  /* 0x000000e8e98a723e */ /* 0x000fe200000000ff */
[----:B------:R-:W-:Y:S01]  /*1e580*/  IMAD.MOV.U32 R0, RZ, RZ, R3 ;  /* 0x000000ffff007224 */ /* 0x000fe200078e0003 */
[----:B---3--:R-:W-:Y:S01]  /*1e590*/  F2FP.PACK_AB R137, R235, R234 ;  /* 0x000000eaeb89723e */ /* 0x008fe200000000ff */
[C---:B------:R-:W-:Y:S01]  /*1e5a0*/  HMMA.16816.F32 R8, R100.reuse, R114, R8 ;  /* 0x000000726408723c */ /* 0x040fe20000001808 */
[----:B------:R-:W-:Y:S03]  /*1e5b0*/  LDSM.16.MT88.4 R112, [R186+0x10800] ;  /* 0x01080000ba70783b */ /* 0x000fe60000004200 */
[----:B----4-:R-:W-:Y:S01]  /*1e5c0*/  F2FP.PACK_AB R139, R133, R236 ;  /* 0x000000ec858b723e */ /* 0x010fe200000000ff */
[----:B------:R-:W-:Y:S03]  /*1e5d0*/  IMAD.MOV.U32 R2, RZ, RZ, R132 ;  /* 0x000000ffff027224 */ /* 0x000fe600078e0084 */
        /* <DEDUP_REMOVED lines=13> */
[C---:B------:R-:W-:Y:S08]  /*1e6b0*/  HMMA.16816.F32 R48, R100.reuse, R130, R48 ;  /* 0x000000826430723c */ /* 0x040ff00000001830 */
[C---:B------:R-:W-:Y:S08]  /*1e6c0*/  HMMA.16816.F32 R52, R100.reuse, R140, R52 ;  /* 0x0000008c6434723c */ /* 0x040ff00000001834 */
[C---:B------:R-:W-:Y:S01]  /*1e6d0*/  HMMA.16816.F32 R56, R100.reuse, R142, R56 ;  /* 0x0000008e6438723c */ /* 0x040fe20000001838 */
[----:B------:R-:W-:Y:S07]  /*1e6e0*/  LDSM.16.MT88.4 R140, [R184+0xd800] ;  /* 0x00d80000b88c783b */ /* 0x000fee0000004200 */
        /* <DEDUP_REMOVED lines=8> */
[----:B------:R-:W3:Y:S07]  /*1e770*/  LDSM.16.MT88.4 R112, [R185+0xd000] ;  /* 0x00d00000b970783b */ /* 0x000eee0000004200 */
[C---:B--2---:R-:W-:Y:S08]  /*1e780*/  HMMA.16816.F32 R84, R100.reuse, R104, R84 ;  /* 0x000000686454723c */ /* 0x044ff00000001854 */
[C---:B------:R-:W-:Y:S01]  /*1e790*/  HMMA.16816.F32 R88, R100.reuse, R106, R88 ;  /* 0x0000006a6458723c */ /* 0x040fe20000001858 */
[----:B------:R-:W2:Y:S07]  /*1e7a0*/  LDSM.16.MT88.4 R104, [R188+0xf000] ;  /* 0x00f00000bc68783b */ /* 0x000eae0000004200 */
[C---:B------:R-:W-:Y:S08]  /*1e7b0*/  HMMA.16816.F32 R92, R100.reuse, R116, R92 ;  /* 0x00000074645c723c */ /* 0x040ff0000000185c */
[----:B------:R-:W-:Y:S01]  /*1e7c0*/  HMMA.16816.F32 R96, R100, R118, R96 ;  /* 0x000000766460723c */ /* 0x000fe20000001860 */
[----:B------:R-:W4:Y:S06]  /*1e7d0*/  LDSM.16.MT88.4 R116, [R186+0xf000] ;  /* 0x00f00000ba74783b */ /* 0x000f2c0000004200 */
[----:B------:R-:W-:Y:S02]  /*1e7e0*/  F2FP.PACK_AB R100, R223, R222 ;  /* 0x000000dedf64723e */ /* 0x000fe400000000ff */
[----:B------:R-:W-:Y:S03]  /*1e7f0*/  F2FP.PACK_AB R102, R225, R224 ;  /* 0x000000e0e166723e */ /* 0x000fe600000000ff */
[----:B------:R-:W-:Y:S02]  /*1e800*/  F2FP.PACK_AB R101, R227, R226 ;  /* 0x000000e2e365723e */ /* 0x000fe400000000ff */
[----:B------:R-:W-:Y:S07]  /*1e810*/  F2FP.PACK_AB R103, R229, R228 ;  /* 0x000000e4e567723e */ /* 0x000fee00000000ff */
[C---:B-1----:R-:W-:Y:S08]  /*1e820*/  HMMA.16816.F32 R4, R100.reuse, R108, R4 ;  /* 0x0000006c6404723c */ /* 0x042ff00000001804 */
[C---:B------:R-:W-:Y:S01]  /*1e830*/  HMMA.16816.F32 R8, R100.reuse, R110, R8 ;  /* 0x0000006e6408723c */ /* 0x040fe20000001808 */
[----:B------:R-:W1:Y:S07]  /*1e840*/  LDSM.16.MT88.4 R108, [R185+0xf000] ;  /* 0x00f00000b96c783b */ /* 0x000e6e0000004200 */
[C---:B------:R-:W-:Y:S08]  /*1e850*/  HMMA.16816.F32 R12, R100.reuse, R120, R12 ;  /* 0x00000078640c723c */ /* 0x040ff0000000180c */
[C---:B------:R-:W-:Y:S08]  /*1e860*/  HMMA.16816.F32 R16, R100.reuse, R122, R16 ;  /* 0x0000007a6410723c */ /* 0x040ff00000001810 */
[C---:B---3--:R-:W-:Y:S08]  /*1e870*/  HMMA.16816.F32 R20, R100.reuse, R112, R20 ;  /* 0x000000706414723c */ /* 0x048ff00000001814 */
[C---:B------:R-:W-:Y:S01]  /*1e880*/  HMMA.16816.F32 R24, R100.reuse, R114, R24 ;  /* 0x000000726418723c */ /* 0x040fe20000001818 */
[----:B------:R-:W3:Y:S07]  /*1e890*/  LDSM.16.MT88.4 R112, [R184+0xf000] ;  /* 0x00f00000b870783b */ /* 0x000eee0000004200 */
[C---:B------:R-:W-:Y:S08]  /*1e8a0*/  HMMA.16816.F32 R28, R100.reuse, R124, R28 ;  /* 0x0000007c641c723c */ /* 0x040ff0000000181c */
[C---:B------:R-:W-:Y:S01]  /*1e8b0*/  HMMA.16816.F32 R32, R100.reuse, R126, R32 ;  /* 0x0000007e6420723c */ /* 0x040fe20000001820 */
[----:B------:R-:W-:Y:S07]  /*1e8c0*/  LDSM.16.MT88.4 R124, [R188+0xd800] ;  /* 0x00d80000bc7c783b */ /* 0x000fee0000004200 */
[C---:B--2---:R-:W-:Y:S08]  /*1e8d0*/  HMMA.16816.F32 R36, R100.reuse, R104, R36 ;  /* 0x000000686424723c */ /* 0x044ff00000001824 */
[C---:B------:R-:W-:Y:S01]  /*1e8e0*/  HMMA.16816.F32 R40, R100.reuse, R106, R40 ;  /* 0x0000006a6428723c */ /* 0x040fe20000001828 */
[----:B------:R-:W2:Y:S07]  /*1e8f0*/  LDSM.16.MT88.4 R104, [R188+0x11000] ;  /* 0x01100000bc68783b */ /* 0x000eae0000004200 */
[C---:B----4-:R-:W-:Y:S08]  /*1e900*/  HMMA.16816.F32 R44, R100.reuse, R116, R44 ;  /* 0x00000074642c723c */ /* 0x050ff0000000182c */
[C---:B------:R-:W-:Y:S01]  /*1e910*/  HMMA.16816.F32 R48, R100.reuse, R118, R48 ;  /* 0x000000766430723c */ /* 0x040fe20000001830 */
[----:B------:R-:W4:Y:S07]  /*1e920*/  LDSM.16.MT88.4 R116, [R186+0x11000] ;  /* 0x01100000ba74783b */ /* 0x000f2e0000004200 */
        /* <DEDUP_REMOVED lines=9> */
[C---:B----4-:R-:W-:Y:S08]  /*1e9c0*/  HMMA.16816.F32 R76, R100.reuse, R116, R76 ;  /* 0x00000074644c723c */ /* 0x050ff0000000184c */
[C---:B------:R-:W-:Y:S01]  /*1e9d0*/  HMMA.16816.F32 R80, R100.reuse, R118, R80 ;  /* 0x000000766450723c */ /* 0x040fe20000001850 */
[----:B------:R-:W2:Y:S07]  /*1e9e0*/  LDSM.16.MT88.4 R116, [R186+0xd800] ;  /* 0x00d80000ba74783b */ /* 0x000eae0000004200 */
[C---:B-1----:R-:W-:Y:S08]  /*1e9f0*/  HMMA.16816.F32 R84, R100.reuse, R108, R84 ;  /* 0x0000006c6454723c */ /* 0x042ff00000001854 */
[C---:B------:R-:W-:Y:S08]  /*1ea00*/  HMMA.16816.F32 R88, R100.reuse, R110, R88 ;  /* 0x0000006e6458723c */ /* 0x040ff00000001858 */
[C---:B---3--:R-:W-:Y:S08]  /*1ea10*/  HMMA.16816.F32 R92, R100.reuse, R112, R92 ;  /* 0x00000070645c723c */ /* 0x048ff0000000185c */
[----:B------:R-:W-:Y:S08]  /*1ea20*/  HMMA.16816.F32 R96, R100, R114, R96 ;  /* 0x000000726460723c */ /* 0x000ff00000001860 */
[C---:B------:R-:W-:Y:S01]  /*1ea30*/  HMMA.16816.F32 R128, R136.reuse, R124, R4 ;  /* 0x0000007c8880723c */ /* 0x040fe20000001804 */
[----:B------:R-:W1:Y:S07]  /*1ea40*/  LDSM.16.MT88.4 R4, [R186+0x11800] ;  /* 0x01180000ba04783b */ /* 0x000e6e0000004200 */
[C---:B------:R-:W-:Y:S01]  /*1ea50*/  HMMA.16816.F32 R124, R136.reuse, R126, R8 ;  /* 0x0000007e887c723c */ /* 0x040fe20000001808 */
[----:B------:R-:W3:Y:S07]  /*1ea60*/  LDSM.16.MT88.4 R8, [R185+0x11800] ;  /* 0x01180000b908783b */ /* 0x000eee0000004200 */
[C---:B--2---:R-:W-:Y:S01]  /*1ea70*/  HMMA.16816.F32 R120, R136.reuse, R116, R12 ;  /* 0x000000748878723c */ /* 0x044fe2000000180c */
[----:B------:R-:W2:Y:S07]  /*1ea80*/  LDSM.16.MT88.4 R12, [R184+0x11800] ;  /* 0x01180000b80c783b */ /* 0x000eae0000004200 */
[C---:B------:R-:W-:Y:S07]  /*1ea90*/  HMMA.16816.F32 R116, R136.reuse, R118, R16 ;  /* 0x000000768874723c */ /* 0x040fee0000001810 */
[----:B------:R-:W-:Y:S01]  /*1eaa0*/  FADD.FTZ R17, R167, R168 ;  /* 0x000000a8a7117221 */ /* 0x000fe20000010000 */
[C---:B------:R-:W-:Y:S04]  /*1eab0*/  HMMA.16816.F32 R112, R136.reuse, R104, R20 ;  /* 0x000000688870723c */ /* 0x040fe80000001814 */
[----:B------:R-:W-:Y:S04]  /*1eac0*/  FADD.FTZ R17, R166, R17 ;  /* 0x00000011a6117221 */ /* 0x000fe80000010000 */
        /* <DEDUP_REMOVED lines=46> */
.L_x_2338:
        /* <DEDUP_REMOVED lines=257> */
.L_x_2343:
[----:B------:R-:W2:Y:S04]  /*1fdc0*/  S2R R58, SR_CTAID.Z ;  /* 0x00000000003a7919 */ /* 0x000ea80000002700 */
[----:B------:R-:W2:Y:S02]  /*1fdd0*/  S2R R3, SR_CTAID.Y ;  /* 0x0000000000037919 */ /* 0x000ea40000002600 */
[----:B--2---:R-:W-:-:S04]  /*1fde0*/  IMAD R57, R3, c[0x0][0x1c0], R58 ;  /* 0x0000700003397a24 */ /* 0x004fc800078e023a */
[----:B------:R-:W-:Y:S02]  /*1fdf0*/  IMAD R57, R57, c[0x0][0x214], RZ ;  /* 0x0000850039397a24 */ /* 0x000fe400078e02ff */
.L_x_2344:
[----:B------:R-:W-:Y:S01]  /*1fe00*/  BAR.SYNC.DEFER_BLOCKING 0x0 ;  /* 0x0000000000007b1d */ /* 0x000fe20000010000 */
[----:B------:R-:W-:Y:S01]  /*1fe10*/  LOP3.LUT R5, R5, 0xffffffe0, RZ, 0xc0, !PT ;  /* 0xffffffe005057812 */ /* 0x000fe200078ec0ff */
[----:B------:R-:W-:Y:S01]  /*1fe20*/  IMAD.WIDE.U32 R64, R3, c[0x0][0x1e0], RZ ;  /* 0x0000780003407a25 */ /* 0x000fe200078e00ff */
[----:B------:R-:W-:Y:S02]  /*1fe30*/  SHF.R.S32.HI R63, RZ, 0x1f, R6 ;  /* 0x0000001fff3f7819 */ /* 0x000fe40000011406 */
[----:B------:R-:W-:Y:S01]  /*1fe40*/  ISETP.NE.AND P0, PT, R197, -0x1, PT ;  /* 0xffffffffc500780c */ /* 0x000fe20003f05270 */
[----:B------:R-:W2:Y:S01]  /*1fe50*/  S2R R0, SR_TID.X ;  /* 0x0000000000007919 */ /* 0x000ea20000002100 */
[----:B------:R-:W-:Y:S01]  /*1fe60*/  IMAD.IADD R5, R4, 0x1, -R5 ;  /* 0x0000000104057824 */ /* 0x000fe200078e0a05 */
[----:B------:R-:W-:Y:S01]  /*1fe70*/  LEA.HI R63, R63, R6, RZ, 0x2 ;  /* 0x000000063f3f7211 */ /* 0x000fe200078f10ff */
[----:B------:R-:W-:Y:S01]  /*1fe80*/  ULDC.64 UR4, c[0x0][0x118] ;  /* 0x0000460000047ab9 */ /* 0x000fe20000000a00 */
[----:B------:R-:W-:Y:S02]  /*1fe90*/  BSSY B0, `(.L_x_2345) ;  /* 0x000002d000007945 */ /* 0x000fe40003800000 */
[----:B------:R-:W-:-:S02]  /*1fea0*/  LOP3.LUT P1, RZ, R5, 0x3, RZ, 0xc0, !PT ;  /* 0x0000000305ff7812 */ /* 0x000fc4000782c0ff */
[----:B------:R-:W-:-:S05]  /*1feb0*/  LOP3.LUT R63, R63, 0xffffffc, RZ, 0xc0, !PT ;  /* 0x0ffffffc3f3f7812 */ /* 0x000fca00078ec0ff */
[----:B------:R-:W-:Y:S01]  /*1fec0*/  IMAD.IADD R63, R6, 0x1, -R63 ;  /* 0x00000001063f7824 */ /* 0x000fe200078e0a3f */
[----:B------:R3:W4:Y:S04]  /*1fed0*/  LDS.128 R48, [R200] ;  /* 0x00000000c8307984 */ /* 0x0007280000000c00 */
[----:B------:R3:W1:Y:S01]  /*1fee0*/  LDS.128 R44, [R200+0x800] ;  /* 0x00080000c82c7984 */ /* 0x0006620000000c00 */
[----:B--2---:R-:W-:-:S03]  /*1fef0*/  SHF.R.S32.HI R59, RZ, 0x1f, R0 ;  /* 0x0000001fff3b7819 */ /* 0x004fc60000011400 */
[----:B------:R3:W2:Y:S01]  /*1ff00*/  LDS.128 R40, [R200+0x1000] ;  /* 0x00100000c8287984 */ /* 0x0006a20000000c00 */
[----:B------:R-:W-:-:S03]  /*1ff10*/  LEA.HI R61, R59, R0, RZ, 0x5 ;  /* 0x000000003b3d7211 */ /* 0x000fc600078f28ff */
[----:B------:R3:W1:Y:S01]  /*1ff20*/  LDS.128 R36, [R200+0x1800] ;  /* 0x00180000c8247984 */ /* 0x0006620000000c00 */
[----:B------:R-:W-:-:S03]  /*1ff30*/  LOP3.LUT R61, R61, 0xffffffe0, RZ, 0xc0, !PT ;  /* 0xffffffe03d3d7812 */ /* 0x000fc600078ec0ff */
[----:B------:R3:W1:Y:S02]  /*1ff40*/  LDS.128 R32, [R200+0x2000] ;  /* 0x00200000c8207984 */ /* 0x0006640000000c00 */
[----:B------:R-:W-:Y:S02]  /*1ff50*/  IMAD.IADD R60, R0, 0x1, -R61 ;  /* 0x00000001003c7824 */ /* 0x000fe400078e0a3d */
[----:B------:R3:W1:Y:S01]  /*1ff60*/  LDS.128 R28, [R200+0x2800] ;  /* 0x00280000c81c7984 */ /* 0x0006620000000c00 */
[----:B------:R-:W-:-:S03]  /*1ff70*/  SHF.R.S32.HI R61, RZ, 0x1f, R3 ;  /* 0x0000001fff3d7819 */ /* 0x000fc60000011403 */
[----:B------:R3:W1:Y:S01]  /*1ff80*/  LDS.128 R24, [R200+0x3000] ;  /* 0x00300000c8187984 */ /* 0x0006620000000c00 */
[----:B------:R-:W-:Y:S01]  /*1ff90*/  SHF.R.S32.HI R5, RZ, 0x1f, R60 ;  /* 0x0000001fff057819 */ /* 0x000fe2000001143c */
[----:B------:R-:W-:Y:S02]  /*1ffa0*/  IMAD R62, R61, c[0x0][0x1e0], RZ ;  /* 0x000078003d3e7a24 */ /* 0x000fe400078e02ff */
[----:B-1----:R3:W1:Y:S01]  /*1ffb0*/  LDS.128 R20, [R200+0x3800] ;  /* 0x00380000c8147984 */ /* 0x0026620000000c00 */
[----:B------:R-:W-:Y:S01]  /*1ffc0*/  LEA.HI R5, R5, R60, RZ, 0x2 ;  /* 0x0000003c05057211 */ /* 0x000fe200078f10ff */
[----:B------:R-:W-:Y:S02]  /*1ffd0*/  IMAD.WIDE.U32 R60, R197, c[0x0][0x1e8], RZ ;  /* 0x00007a00c53c7a25 */ /* 0x000fe400078e00ff */
[----:B------:R3:W1:Y:S01]  /*1ffe0*/  LDS.128 R16, [R200+0x4000] ;  /* 0x00400000c8107984 */ /* 0x0006620000000c00 */
[----:B------:R-:W-:Y:S01]  /*1fff0*/  SHF.R.S32.HI R6, RZ, 0x2, R5 ;  /* 0x00000002ff067819 */ /* 0x000fe20000011405 */
[----:B------:R-:W-:Y:S01]  /*20000*/  IMAD R62, R3, c[0x0][0x1e4], R62 ;  /* 0x00007900033e7a24 */ /* 0x000fe200078e023e */
[----:B------:R-:W-:Y:S01]  /*20010*/  SEL R3, R64, R60, !P0 ;  /* 0x0000003c40037207 */ /* 0x000fe20004000000 */
[----:B------:R3:W1:Y:S01]  /*20020*/  LDS.128 R12, [R200+0x4800] ;  /* 0x00480000c80c7984 */ /* 0x0006620000000c00 */
[----:B------:R-:W-:-:S02]  /*20030*/  IMAD R197, R197, c[0x0][0x1ec], R61 ;  /* 0x00007b00c5c57a24 */ /* 0x000fc400078e023d */
[----:B------:R-:W-:Y:S01]  /*20040*/  @!P0 IMAD.IADD R197, R65, 0x1, R62 ;  /* 0x0000000141c58824 */ /* 0x000fe200078e023e */
[----:B------:R3:W1:Y:S01]  /*20050*/  LDS.128 R8, [R200+0x5000] ;  /* 0x00500000c8087984 */ /* 0x0006620000000c00 */
[----:B------:R-:W-:-:S03]  /*20060*/  IMAD R5, R63, 0x10, R6 ;  /* 0x000000103f057824 */ /* 0x000fc600078e0206 */
[----:B------:R3:W1:Y:S01]  /*20070*/  LDS.128 R52, [R200+0x5800] ;  /* 0x00580000c8347984 */ /* 0x0006620000000c00 */
[----:B------:R-:W-:Y:S05]  /*20080*/  @P1 BRA `(.L_x_2346) ;  /* 0x000000d000001947 */ /* 0x000fea0003800000 */
[----:B----4-:R-:W4:Y:S01]  /*20090*/  S2R R6, SR_CTAID.X ;  /* 0x0000000000067919 */ /* 0x010f220000002500 */
[----:B------:R-:W-:Y:S01]  /*200a0*/  IADD3 R61, R5, 0x8, RZ ;  /* 0x00000008053d7810 */ /* 0x000fe20007ffe0ff */
[C---:B----4-:R-:W-:Y:S02]  /*200b0*/  IMAD R62, R6.reuse, 0x40, R57 ;  /* 0x00000040063e7824 */ /* 0x050fe400078e0239 */
        /* <DEDUP_REMOVED lines=10> */
.L_x_2346:
[----:B----4-:R-:W-:Y:S05]  /*20160*/  BSYNC B0 ;  /* 0x0000000000007941 */ /* 0x010fea0003800000 */
.L_x_2345:
[----:B------:R-:W4:Y:S01]  /*20170*/  S2R R5, SR_CTAID.X ;  /* 0x0000000000057919 */ /* 0x000f220000002500 */
[----:B------:R-:W-:Y:S01]  /*20180*/  LEA.HI R7, R7, R4, RZ, 0x3 ;  /* 0x0000000407077211 */ /* 0x000fe200078f18ff */
[----:B------:R-:W-:Y:S01]  /*20190*/  BSSY B0, `(.L_x_2347) ;  /* 0x0000029000007945 */ /* 0x000fe20003800000 */
[----:B------:R-:W-:Y:S02]  /*201a0*/  LEA.HI R59, R59, R0, RZ, 0x3 ;  /* 0x000000003b3b7211 */ /* 0x000fe400078f18ff */
[----:B------:R-:W-:-:S05]  /*201b0*/  LOP3.LUT R7, R7, 0xfffffff8, RZ, 0xc0, !PT ;  /* 0xfffffff807077812 */ /* 0x000fca00078ec0ff */
[----:B------:R-:W-:Y:S01]  /*201c0*/  IMAD.IADD R4, R4, 0x1, -R7 ;  /* 0x0000000104047824 */ /* 0x000fe200078e0a07 */
[----:B------:R-:W-:-:S03]  /*201d0*/  LOP3.LUT R7, R59, 0xfffffff8, RZ, 0xc0, !PT ;  /* 0xfffffff83b077812 */ /* 0x000fc600078ec0ff */
[----:B------:R-:W-:Y:S01]  /*201e0*/  IMAD.SHL.U32 R56, R4, 0x8, RZ ;  /* 0x0000000804387824 */ /* 0x000fe200078e00ff */
[----:B------:R-:W-:Y:S01]  /*201f0*/  SHF.R.S32.HI R4, RZ, 0x1f, R58 ;  /* 0x0000001fff047819 */ /* 0x000fe2000001143a */
[----:B------:R-:W-:Y:S01]  /*20200*/  IMAD.IADD R7, R0, 0x1, -R7 ;  /* 0x0000000100077824 */ /* 0x000fe200078e0a07 */
[----:B------:R-:W-:Y:S02]  /*20210*/  SHF.R.S32.HI R0, RZ, 0x3, R59 ;  /* 0x00000003ff007819 */ /* 0x000fe4000001143b */
[----:B------:R-:W-:Y:S01]  /*20220*/  SHF.R.S32.HI R57, RZ, 0x1f, R56 ;  /* 0x0000001fff397819 */ /* 0x000fe20000011438 */
[----:B------:R-:W-:Y:S02]  /*20230*/  IMAD.SHL.U32 R7, R7, 0x8, RZ ;  /* 0x0000000807077824 */ /* 0x000fe400078e00ff */
[----:B----4-:R-:W-:-:S04]  /*20240*/  IMAD.SHL.U32 R5, R5, 0x40, RZ ;  /* 0x0000004005057824 */ /* 0x010fc800078e00ff */
[----:B------:R-:W-:Y:S01]  /*20250*/  IMAD.WIDE.U32 R60, R5, c[0x0][0x1e8], R56 ;  /* 0x00007a00053c7a25 */ /* 0x000fe200078e0038 */
[----:B------:R-:W-:-:S04]  /*20260*/  SHF.R.S32.HI R2, RZ, 0x1f, R5 ;  /* 0x0000001fff027819 */ /* 0x000fc80000011405 */
[----:B------:R-:W-:Y:S01]  /*20270*/  IADD3 R60, P0, R3, R60, RZ ;  /* 0x0000003c033c7210 */ /* 0x000fe20007f1e0ff */
[----:B------:R-:W-:Y:S02]  /*20280*/  IMAD R2, R2, c[0x0][0x1e8], RZ ;  /* 0x00007a0002027a24 */ /* 0x000fe400078e02ff */
[----:B------:R-:W-:Y:S01]  /*20290*/  IMAD R3, R4, c[0x0][0x1f0], RZ ;  /* 0x00007c0004037a24 */ /* 0x000fe200078e02ff */
[----:B------:R-:W-:Y:S01]  /*202a0*/  SHF.R.S32.HI R4, RZ, 0x1f, R0 ;  /* 0x0000001fff047819 */ /* 0x000fe20000011400 */
[----:B------:R-:W-:Y:S02]  /*202b0*/  IMAD R2, R5, c[0x0][0x1ec], R2 ;  /* 0x00007b0005027a24 */ /* 0x000fe400078e0202 */
[----:B------:R-:W-:Y:S02]  /*202c0*/  IMAD.IADD R5, R196, 0x1, -R5 ;  /* 0x00000001c4057824 */ /* 0x000fe400078e0a05 */
[----:B------:R-:W-:Y:S01]  /*202d0*/  IMAD R3, R58, c[0x0][0x1f4], R3 ;  /* 0x00007d003a037a24 */ /* 0x000fe200078e0203 */
[----:B------:R-:W-:-:S02]  /*202e0*/  IADD3.X R61, R197, R61, R2, P0, !PT ;  /* 0x0000003dc53d7210 */ /* 0x000fc400007fe402 */
[----:B------:R-:W-:Y:S02]  /*202f0*/  ISETP.GE.AND P0, PT, R0, R5, PT ;  /* 0x000000050000720c */ /* 0x000fe40003f06270 */
[C---:B------:R-:W-:Y:S01]  /*20300*/  IADD3 R2, R7.reuse, 0x40, RZ ;  /* 0x0000004007027810 */ /* 0x040fe20007ffe0ff */
[----:B------:R-:W-:Y:S01]  /*20310*/  IMAD.WIDE.U32 R58, R58, c[0x0][0x1f0], R60 ;  /* 0x00007c003a3a7a25 */ /* 0x000fe200078e003c */
[----:B------:R-:W-:-:S03]  /*20320*/  IADD3 R7, R7, 0x80, RZ ;  /* 0x0000008007077810 */ /* 0x000fc60007ffe0ff */
        /* <DEDUP_REMOVED lines=15> */
.L_x_2348:
[----:B------:R-:W-:Y:S05]  /*20420*/  BSYNC B0 ;  /* 0x0000000000007941 */ /* 0x000fea0003800000 */
.L_x_2347:
[----:B------:R-:W-:Y:S01]  /*20430*/  IADD3 R6, R0, 0x10, RZ ;  /* 0x0000001000067810 */ /* 0x000fe20007ffe0ff */
[----:B------:R-:W-:Y:S03]  /*20440*/  BSSY B0, `(.L_x_2349) ;  /* 0x0000013000007945 */ /* 0x000fe60003800000 */
[----:B------:R-:W-:-:S13]  /*20450*/  ISETP.GE.AND P0, PT, R6, R5, PT ;  /* 0x000000050600720c */ /* 0x000fda0003f06270 */
[----:B------:R-:W-:Y:S05]  /*20460*/  @P0 BRA `(.L_x_2350) ;  /* 0x0000010000000947 */ /* 0x000fea0003800000 */
[----:B------:R-:W-:Y:S01]  /*20470*/  IADD3 R6, P0, R0, 0x10, RZ ;  /* 0x0000001000067810 */ /* 0x000fe20007f1e0ff */
[----:B-1--4-:R-:W-:Y:S01]  /*20480*/  IMAD.MOV.U32 R16, RZ, RZ, R58 ;  /* 0x000000ffff107224 */ /* 0x012fe200078e003a */
        /* <DEDUP_REMOVED lines=14> */
.L_x_2350:
[----:B------:R-:W-:Y:S05]  /*20570*/  BSYNC B0 ;  /* 0x0000000000007941 */ /* 0x000fea0003800000 */
.L_x_2349:
        /* <DEDUP_REMOVED lines=17> */
[----:B--2---:R1:W-:Y:S04]  /*20690*/  @!P2 STG.E.128 [R14.64], R40 ;  /* 0x000000280e00a986 */ /* 0x0043e8000c101d04 */
[----:B------:R1:W-:Y:S04]  /*206a0*/  @!P1 STG.E.128 [R14.64+0x80], R24 ;  /* 0x000080180e009986 */ /* 0x0003e8000c101d04 */
[----:B------:R1:W-:Y:S02]  /*206b0*/  @!P0 STG.E.128 [R14.64+0x100], R8 ;  /* 0x000100080e008986 */ /* 0x0003e4000c101d04 */
.L_x_2352:
[----:B------:R-:W-:Y:S05]  /*206c0*/  BSYNC B0 ;  /* 0x0000000000007941 */ /* 0x000fea0003800000 */
.L_x_2351:
[----:B------:R-:W-:-:S04]  /*206d0*/  IADD3 R6, R0, 0x30, RZ ;  /* 0x0000003000067810 */ /* 0x000fc80007ffe0ff */
[----:B------:R-:W-:-:S13]  /*206e0*/  ISETP.GE.AND P0, PT, R6, R5, PT ;  /* 0x000000050600720c */ /* 0x000fda0003f06270 */
[----:B------:R-:W-:Y:S05]  /*206f0*/  @P0 EXIT ;  /* 0x000000000000094d */ /* 0x000fea0003800000 */
[----:B------:R-:W-:Y:S02]  /*20700*/  IADD3 R0, P0, R0, 0x30, RZ ;  /* 0x0000003000007810 */ /* 0x000fe40007f1e0ff */
[----:B------:R-:W-:Y:S02]  /*20710*/  MOV R5, R61 ;  /* 0x0000003d00057202 */ /* 0x000fe40000000f00 */
[----:B------:R-:W-:Y:S01]  /*20720*/  ISETP.GE.AND P1, PT, R56, c[0x0][0x220], PT ;  /* 0x0000880038007a0c */ /* 0x000fe20003f26270 */
[----:B------:R-:W-:Y:S01]  /*20730*/  IMAD.X R3, RZ, RZ, R4, P0 ;  /* 0x000000ffff037224 */ /* 0x000fe200000e0604 */
[----:B------:R-:W-:Y:S01]  /*20740*/  ISETP.GE.AND P0, PT, R2, c[0x0][0x220], PT ;  /* 0x0000880002007a0c */ /* 0x000fe20003f06270 */
[----:B------:R-:W-:Y:S02]  /*20750*/  IMAD.MOV.U32 R4, RZ, RZ, R58 ;  /* 0x000000ffff047224 */ /* 0x000fe400078e003a */
[----:B------:R-:W-:Y:S02]  /*20760*/  IMAD R3, R3, c[0x0][0x1e8], RZ ;  /* 0x00007a0003037a24 */ /* 0x000fe400078e02ff */
[----:B------:R-:W-:-:S04]  /*20770*/  IMAD.WIDE.U32 R4, R0, c[0x0][0x1e8], R4 ;  /* 0x00007a0000047a25 */ /* 0x000fc800078e0004 */
[----:B------:R-:W-:Y:S01]  /*20780*/  IMAD R3, R0, c[0x0][0x1ec], R3 ;  /* 0x00007b0000037a24 */ /* 0x000fe200078e0203 */
[----:B------:R-:W-:-:S03]  /*20790*/  LEA R2, P2, R4, c[0x0][0x1d0], 0x1 ;  /* 0x0000740004027a11 */ /* 0x000fc600078408ff */
        /* <DEDUP_REMOVED lines=8> */
.L_x_2353:
        /* <DEDUP_REMOVED lines=14> */
.L_x_7362:


//--------------------- .text._ZN5flash24flash_fwd_splitkv_kernelI23Flash_fwd_kernel_traitsILi192ELi64ELi64ELi4ELb0ELb0EN7cutlass6half_tE19Flash_kernel_traitsILi192ELi64ELi64ELi4ES3_EELb0ELb1ELb0ELb0ELb0ELb1ELb0ELb1EEEvNS_16Flash_fwd_paramsE --------------------------
	.section	.text._ZN5flash24flash_fwd_splitkv_kernelI23Flash_fwd_kernel_traitsILi192ELi64ELi64ELi4ELb0ELb0EN7cutlass6half_tE19Flash_kernel_traitsILi192ELi64ELi64ELi4ES3_EELb0ELb1ELb0ELb0ELb0ELb1ELb0ELb1EEEvNS_16Flash_fwd_paramsE,"ax",@progbits
	.sectioninfo	@"SHI_REGISTERS=240"
	.align	128
        .global         _ZN5flash24flash_fwd_splitkv_kernelI23Flash_fwd_kernel_traitsILi192ELi64ELi64ELi4ELb0ELb0EN7cutlass6half_tE19Flash_kernel_traitsILi192ELi64ELi64ELi4ES3_EELb0ELb1ELb0ELb0ELb0ELb1ELb0ELb1EEEvNS_16Flash_fwd_paramsE
        .type           _ZN5flash24flash_fwd_splitkv_kernelI23Flash_fwd_kernel_traitsILi192ELi64ELi64ELi4ELb0ELb0EN7cutlass6half_tE19Flash_kernel_traitsILi192ELi64ELi64ELi4ES3_EELb0ELb1ELb0ELb0ELb0ELb1ELb0ELb1EEEvNS_16Flash_fwd_paramsE,@function
        .size           _ZN5flash24flash_fwd_splitkv_kernelI23Flash_fwd_kernel_traitsILi192ELi64ELi64ELi4ELb0ELb0EN7cutlass6half_tE19Flash_kernel_traitsILi192ELi64ELi64ELi4ES3_EELb0ELb1ELb0ELb0ELb0ELb1ELb0ELb1EEEvNS_16Flash_fwd_paramsE,(.L_x_7363 - _ZN5flash24flash_fwd_splitkv_kernelI23Flash_fwd_kernel_traitsILi192ELi64ELi64ELi4ELb0ELb0EN7cutlass6half_tE19Flash_kernel_traitsILi192ELi64ELi64ELi4ES3_EELb0ELb1ELb0ELb0ELb0ELb1ELb0ELb1EEEvNS_16Flash_fwd_paramsE)
        .other          _ZN5flash24flash_fwd_splitkv_kernelI23Flash_fwd_kernel_traitsILi192ELi64ELi64ELi4ELb0ELb0EN7cutlass6half_tE19Flash_kernel_traitsILi192ELi64ELi64ELi4ES3_EELb0ELb1ELb0ELb0ELb0ELb1ELb0ELb1EEEvNS_16Flash_fwd_paramsE,@"STO_CUDA_ENTRY STV_DEFAULT"
_ZN5flash24flash_fwd_splitkv_kernelI23Flash_fwd_kernel_traitsILi192ELi64ELi64ELi4ELb0ELb0EN7cutlass6half_tE19Flash_kernel_traitsILi192ELi64ELi64ELi4ES3_EELb0ELb1ELb0ELb0ELb0ELb1ELb0ELb1EEEvNS_16Flash_fwd_paramsE:
.text._ZN5flash24flash_fwd_splitkv_kernelI23Flash_fwd_kernel_traitsILi192ELi64ELi64ELi4ELb0ELb0EN7cutlass6half_tE19Flash_kernel_traitsILi192ELi64ELi64ELi4ES3_EELb0ELb1ELb0ELb0ELb0ELb1ELb0ELb1EEEvNS_16Flash_fwd_paramsE:
        /* <DEDUP_REMOVED lines=36> */
.L_x_2354:
[----:B-1-34-:R-:W-:Y:S02]  /*0240*/  MOV R71, c[0x0][0x218] ;  /* 0x0000860000477a02 */ /* 0x01afe40000000f00 */
.L_x_2355:
        /* <DEDUP_REMOVED lines=87> */
.L_x_2358:
[----:B------:R-:W-:Y:S05]  /*07c0*/  BSYNC B0 ;  /* 0x0000000000007941 */ /* 0x000fea0003800000 */
.L_x_2357:
        /* <DEDUP_REMOVED lines=20> */
.L_x_2360:
[----:B------:R-:W-:Y:S05]  /*0910*/  BSYNC B0 ;  /* 0x0000000000007941 */ /* 0x000fea0003800000 */
.L_x_2359:
        /* <DEDUP_REMOVED lines=20> */
.L_x_2362:
[----:B------:R-:W-:Y:S05]  /*0a60*/  BSYNC B0 ;  /* 0x0000000000007941 */ /* 0x000fea0003800000 */
.L_x_2361:
        /* <DEDUP_REMOVED lines=19> */
.L_x_2364:
[----:B------:R-:W-:Y:S05]  /*0ba0*/  BSYNC B0 ;  /* 0x0000000000007941 */ /* 0x000fea0003800000 */
.L_x_2363:
        /* <DEDUP_REMOVED lines=19> */
.L_x_2356:
        /* <DEDUP_REMOVED lines=90> */
.L_x_2365:
        /* <DEDUP_REMOVED lines=17> */
.L_x_2367:
        /* <DEDUP_REMOVED lines=52> */
.L_x_2366:
        /* <DEDUP_REMOVED lines=262> */
.L_x_2461:
        /* <DEDUP_REMOVED lines=18> */
.L_x_2370:
[----:B------:R-:W-:Y:S05]  /*2850*/  BSYNC B0 ;  /* 0x0000000000007941 */ /* 0x000fea0003800000 */
.L_x_2369:
        /* <DEDUP_REMOVED lines=18> */
.L_x_2372:
[----:B------:R-:W-:Y:S05]  /*2980*/  BSYNC B0 ;  /* 0x0000000000007941 */ /* 0x000fea0003800000 */
.L_x_2371:
        /* <DEDUP_REMOVED lines=18> */
.L_x_2374:
[----:B------:R-:W-:Y:S05]  /*2ab0*/  BSYNC B0 ;  /* 0x0000000000007941 */ /* 0x000fea0003800000 */
.L_x_2373:
        /* <DEDUP_REMOVED lines=18> */
.L_x_2376:
[----:B------:R-:W-:Y:S05]  /*2be0*/  BSYNC B0 ;  /* 0x0000000000007941 */ /* 0x000fea0003800000 */
.L_x_2375:
        /* <DEDUP_REMOVED lines=65> */
.L_x_2382:
[----:B------:R-:W-:Y:S05]  /*3000*/  BSYNC B0 ;  /* 0x0000000000007941 */ /* 0x000fea0003800000 */
.L_x_2381:
        /* <DEDUP_REMOVED lines=54> */
.L_x_2384:
[----:B------:R-:W-:Y:S05]  /*3370*/  BSYNC B0 ;  /* 0x0000000000007941 */ /* 0x000fea0003800000 */
.L_x_2383:
        /* <DEDUP_REMOVED lines=53> */
.L_x_2380:
[----:B------:R-:W-:Y:S05]  /*36d0*/  BSYNC B1 ;  /* 0x0000000000017941 */ /* 0x000fea0003800000 */
.L_x_2379:
        /* <DEDUP_REMOVED lines=64> */
.L_x_2388:
[----:B------:R-:W-:Y:S05]  /*3ae0*/  BSYNC B0 ;  /* 0x0000000000007941 */ /* 0x000fea0003800000 */
.L_x_2387:
        /* <DEDUP_REMOVED lines=57> */
.L_x_2390:
[----:B------:R-:W-:Y:S05]  /*3e80*/  BSYNC B0 ;  /* 0x0000000000007941 */ /* 0x000fea0003800000 */
.L_x_2389:
        /* <DEDUP_REMOVED lines=56> */
.L_x_2386:
[----:B------:R-:W-:Y:S05]  /*4210*/  BSYNC B1 ;  /* 0x0000000000017941 */ /* 0x000fea0003800000 */
.L_x_2385:
        /* <DEDUP_REMOVED lines=64> */
.L_x_2394:
[----:B------:R-:W-:Y:S05]  /*4620*/  BSYNC B0 ;  /* 0x0000000000007941 */ /* 0x000fea0003800000 */
.L_x_2393:
        /* <DEDUP_REMOVED lines=57> */
.L_x_2396:
[----:B------:R-:W-:Y:S05]  /*49c0*/  BSYNC B0 ;  /* 0x0000000000007941 */ /* 0x000fea0003800000 */
.L_x_2395:
        /* <DEDUP_REMOVED lines=56> */
.L_x_2392:
[----:B------:R-:W-:Y:S05]  /*4d50*/  BSYNC B1 ;  /* 0x0000000000017941 */ /* 0x000fea0003800000 */
.L_x_2391:
        /* <DEDUP_REMOVED lines=67> */
.L_x_2400:
[----:B------:R-:W-:Y:S05]  /*5190*/  BSYNC B0 ;  /* 0x0000000000007941 */ /* 0x000fea0003800000 */
.L_x_2399:
        /* <DEDUP_REMOVED lines=57> */
.L_x_2402:
[----:B------:R-:W-:Y:S05]  /*5530*/  BSYNC B0 ;  /* 0x0000000000007941 */ /* 0x000fea0003800000 */
.L_x_2401:
        /* <DEDUP_REMOVED lines=56> */
.L_x_2398:
[----:B------:R-:W-:Y:S05]  /*58c0*/  BSYNC B1 ;  /* 0x0000000000017941 */ /* 0x000fea0003800000 */
.L_x_2397:
        /* <DEDUP_REMOVED lines=8> */
.L_x_2378:
        /* <DEDUP_REMOVED lines=95> */
.L_x_2409:
[----:B------:R-:W-:Y:S05]  /*5f40*/  BSYNC B0 ;  /* 0x0000000000007941 */ /* 0x000fea0003800000 */
.L_x_2408:
[----:B-----5:R2:W-:Y:S02]  /*5f50*/  STG.E.128 [R108.64], R52 ;  /* 0x000000346c007986 */ /* 0x0205e4000c101d06 */
.L_x_2407:
[----:B------:R-:W-:Y:S05]  /*5f60*/  BSYNC B1 ;  /* 0x0000000000017941 */ /* 0x000fea0003800000 */
.L_x_2406:
        /* <DEDUP_REMOVED lines=94> */
.L_x_2413:
[----:B------:R-:W-:Y:S05]  /*6550*/  BSYNC B0 ;  /* 0x0000000000007941 */ /* 0x000fea0003800000 */
.L_x_2412:
[----:B-----5:R3:W-:Y:S02]  /*6560*/  STG.E.128 [R108.64+0x80], R52 ;  /* 0x000080346c007986 */ /* 0x0207e4000c101d06 */
.L_x_2411:
[----:B------:R-:W-:Y:S05]  /*6570*/  BSYNC B1 ;  /* 0x0000000000017941 */ /* 0x000fea0003800000 */
.L_x_2410:
        /* <DEDUP_REMOVED lines=93> */
.L_x_2415:
[----:B------:R-:W-:Y:S05]  /*6b50*/  BSYNC B0 ;  /* 0x0000000000007941 */ /* 0x000fea0003800000 */
.L_x_2414:
[----:B-----5:R3:W-:Y:S02]  /*6b60*/  STG.E.128 [R108.64+0x100], R52 ;  /* 0x000100346c007986 */ /* 0x0207e4000c101d06 */
.L_x_2405:
[----:B------:R-:W-:Y:S05]  /*6b70*/  BSYNC B2 ;  /* 0x0000000000027941 */ /* 0x000fea0003800000 */
.L_x_2404:
        /* <DEDUP_REMOVED lines=98> */
.L_x_2421:
[----:B------:R-:W-:Y:S05]  /*71a0*/  BSYNC B0 ;  /* 0x0000000000007941 */ /* 0x000fea0003800000 */
.L_x_2420:
[C---:B------:R-:W-:Y:S04]  /*71b0*/  LEA R2, P0, R61.reuse, R108, 0x1 ;  /* 0x0000006c3d027211 */ /* 0x040fe800078008ff */
[----:B------:R-:W-:Y:S05]  /*71c0*/  LEA.HI.X R3, R61, R109, R60, 0x1, P0 ;  /* 0x0000006d3d037211 */ /* 0x000fea00000f0c3c */
[----:B-----5:R1:W-:Y:S04]  /*71d0*/  STG.E.128 [R2.64], R56 ;  /* 0x0000003802007986 */ /* 0x0203e8000c101d06 */
.L_x_2419:
[----:B------:R-:W-:Y:S05]  /*71e0*/  BSYNC B1 ;  /* 0x0000000000017941 */ /* 0x000fea0003800000 */
.L_x_2418:
        /* <DEDUP_REMOVED lines=96> */
.L_x_2425:
[----:B------:R-:W-:Y:S05]  /*77f0*/  BSYNC B0 ;  /* 0x0000000000007941 */ /* 0x000fea0003800000 */
.L_x_2424:
[C---:B------:R-:W-:Y:S04]  /*7800*/  LEA R2, P0, R82.reuse, R108, 0x1 ;  /* 0x0000006c52027211 */ /* 0x040fe800078008ff */
[----:B------:R-:W-:Y:S05]  /*7810*/  LEA.HI.X R3, R82, R109, R81, 0x1, P0 ;  /* 0x0000006d52037211 */ /* 0x000fea00000f0c51 */
[----:B-----5:R4:W-:Y:S04]  /*7820*/  STG.E.128 [R2.64], R56 ;  /* 0x0000003802007986 */ /* 0x0209e8000c101d06 */
.L_x_2423:
[----:B------:R-:W-:Y:S05]  /*7830*/  BSYNC B1 ;  /* 0x0000000000017941 */ /* 0x000fea0003800000 */
.L_x_2422:
        /* <DEDUP_REMOVED lines=95> */
.L_x_2427:
[----:B------:R-:W-:Y:S05]  /*7e30*/  BSYNC B0 ;  /* 0x0000000000007941 */ /* 0x000fea0003800000 */
.L_x_2426:
[C---:B------:R-:W-:Y:S04]  /*7e40*/  LEA R2, P0, R90.reuse, R108, 0x1 ;  /* 0x0000006c5a027211 */ /* 0x040fe800078008ff */
[----:B------:R-:W-:Y:S05]  /*7e50*/  LEA.HI.X R3, R90, R109, R89, 0x1, P0 ;  /* 0x0000006d5a037211 */ /* 0x000fea00000f0c59 */
[----:B-----5:R4:W-:Y:S04]  /*7e60*/  STG.E.128 [R2.64], R56 ;  /* 0x0000003802007986 */ /* 0x0209e8000c101d06 */
.L_x_2417:
[----:B------:R-:W-:Y:S05]  /*7e70*/  BSYNC B2 ;  /* 0x0000000000027941 */ /* 0x000fea0003800000 */
.L_x_2416:
        /* <DEDUP_REMOVED lines=98> */
.L_x_2433:
[----:B------:R-:W-:Y:S05]  /*84a0*/  BSYNC B0 ;  /* 0x0000000000007941 */ /* 0x000fea0003800000 */
.L_x_2432:
[C---:B------:R-:W-:Y:S04]  /*84b0*/  LEA R2, P0, R170.reuse, R108, 0x1 ;  /* 0x0000006caa027211 */ /* 0x040fe800078008ff */
[----:B------:R-:W-:Y:S05]  /*84c0*/  LEA.HI.X R3, R170, R109, R76, 0x1, P0 ;  /* 0x0000006daa037211 */ /* 0x000fea00000f0c4c */
[----:B-----5:R4:W-:Y:S04]  /*84d0*/  STG.E.128 [R2.64], R56 ;  /* 0x0000003802007986 */ /* 0x0209e8000c101d06 */
.L_x_2431:
[----:B------:R-:W-:Y:S05]  /*84e0*/  BSYNC B1 ;  /* 0x0000000000017941 */ /* 0x000fea0003800000 */
.L_x_2430:
        /* <DEDUP_REMOVED lines=96> */
.L_x_2437:
[----:B------:R-:W-:Y:S05]  /*8af0*/  BSYNC B0 ;  /* 0x0000000000007941 */ /* 0x000fea0003800000 */
.L_x_2436:
[C---:B------:R-:W-:Y:S04]  /*8b00*/  LEA R2, P0, R84.reuse, R108, 0x1 ;  /* 0x0000006c54027211 */ /* 0x040fe800078008ff */
[----:B------:R-:W-:Y:S05]  /*8b10*/  LEA.HI.X R3, R84, R109, R83, 0x1, P0 ;  /* 0x0000006d54037211 */ /* 0x000fea00000f0c53 */
[----:B-----5:R4:W-:Y:S04]  /*8b20*/  STG.E.128 [R2.64], R56 ;  /* 0x0000003802007986 */ /* 0x0209e8000c101d06 */
.L_x_2435:
[----:B------:R-:W-:Y:S05]  /*8b30*/  BSYNC B1 ;  /* 0x0000000000017941 */ /* 0x000fea0003800000 */
.L_x_2434:
        /* <DEDUP_REMOVED lines=95> */
.L_x_2439:
[----:B------:R-:W-:Y:S05]  /*9130*/  BSYNC B0 ;  /* 0x0000000000007941 */ /* 0x000fea0003800000 */
.L_x_2438:
[C---:B------:R-:W-:Y:S04]  /*9140*/  LEA R2, P0, R92.reuse, R108, 0x1 ;  /* 0x0000006c5c027211 */ /* 0x040fe800078008ff */
[----:B------:R-:W-:Y:S05]  /*9150*/  LEA.HI.X R3, R92, R109, R91, 0x1, P0 ;  /* 0x0000006d5c037211 */ /* 0x000fea00000f0c5b */
[----:B-----5:R4:W-:Y:S04]  /*9160*/  STG.E.128 [R2.64], R56 ;  /* 0x0000003802007986 */ /* 0x0209e8000c101d06 */
.L_x_2429:
[----:B------:R-:W-:Y:S05]  /*9170*/  BSYNC B2 ;  /* 0x0000000000027941 */ /* 0x000fea0003800000 */
.L_x_2428:
        /* <DEDUP_REMOVED lines=100> */
.L_x_2445:
[----:B------:R-:W-:Y:S05]  /*97c0*/  BSYNC B0 ;  /* 0x0000000000007941 */ /* 0x000fea0003800000 */
.L_x_2444:
[C---:B------:R-:W-:Y:S02]  /*97d0*/  IMAD R0, R177.reuse, c[0x0][0x19c], RZ ;  /* 0x00006700b1007a24 */ /* 0x040fe400078e02ff */
[----:B------:R-:W-:Y:S05]  /*97e0*/  IMAD.WIDE.U32 R2, R177, c[0x0][0x198], R108 ;  /* 0x00006600b1027a25 */ /* 0x000fea00078e006c */
[----:B------:R-:W-:Y:S05]  /*97f0*/  IADD3 R3, R3, R0, RZ ;  /* 0x0000000003037210 */ /* 0x000fea0007ffe0ff */
[----:B-----5:R4:W-:Y:S02]  /*9800*/  STG.E.128 [R2.64], R56 ;  /* 0x0000003802007986 */ /* 0x0209e4000c101d06 */
.L_x_2443:
[----:B------:R-:W-:Y:S05]  /*9810*/  BSYNC B1 ;  /* 0x0000000000017941 */ /* 0x000fea0003800000 */
.L_x_2442:
        /* <DEDUP_REMOVED lines=96> */
.L_x_2449:
[----:B------:R-:W-:Y:S05]  /*9e20*/  BSYNC B0 ;  /* 0x0000000000007941 */ /* 0x000fea0003800000 */
.L_x_2448:
[C---:B------:R-:W-:Y:S04]  /*9e30*/  LEA R2, P0, R96.reuse, R108, 0x1 ;  /* 0x0000006c60027211 */ /* 0x040fe800078008ff */
[----:B------:R-:W-:Y:S05]  /*9e40*/  LEA.HI.X R3, R96, R109, R95, 0x1, P0 ;  /* 0x0000006d60037211 */ /* 0x000fea00000f0c5f */
[----:B-----5:R4:W-:Y:S04]  /*9e50*/  STG.E.128 [R2.64], R56 ;  /* 0x0000003802007986 */ /* 0x0209e8000c101d06 */
.L_x_2447:
[----:B------:R-:W-:Y:S05]  /*9e60*/  BSYNC B1 ;  /* 0x0000000000017941 */ /* 0x000fea0003800000 */
.L_x_2446:
        /* <DEDUP_REMOVED lines=95> */
.L_x_2451:
[----:B------:R-:W-:Y:S05]  /*a460*/  BSYNC B0 ;  /* 0x0000000000007941 */ /* 0x000fea0003800000 */
.L_x_2450:
[C---:B------:R-:W-:Y:S04]  /*a470*/  LEA R2, P0, R100.reuse, R108, 0x1 ;  /* 0x0000006c64027211 */ /* 0x040fe800078008ff */
[----:B------:R-:W-:Y:S05]  /*a480*/  LEA.HI.X R3, R100, R109, R99, 0x1, P0 ;  /* 0x0000006d64037211 */ /* 0x000fea00000f0c63 */
[----:B-----5:R4:W-:Y:S04]  /*a490*/  STG.E.128 [R2.64], R56 ;  /* 0x0000003802007986 */ /* 0x0209e8000c101d06 */
.L_x_2441:
[----:B------:R-:W-:Y:S05]  /*a4a0*/  BSYNC B2 ;  /* 0x0000000000027941 */ /* 0x000fea0003800000 */
.L_x_2440:
        /* <DEDUP_REMOVED lines=8> */
.L_x_2377:
        /* <DEDUP_REMOVED lines=11> */
.L_x_2453:
[----:B------:R-:W-:Y:S05]  /*a5e0*/  BSYNC B0 ;  /* 0x0000000000007941 */ /* 0x000fea0003800000 */
.L_x_2452:
        /* <DEDUP_REMOVED lines=24> */
.L_x_2455:
[----:B------:R-:W-:Y:S05]  /*a770*/  BSYNC B0 ;  /* 0x0000000000007941 */ /* 0x000fea0003800000 */
.L_x_2454:
        /* <DEDUP_REMOVED lines=24> */
.L_x_2457:
[----:B------:R-:W-:Y:S05]  /*a900*/  BSYNC B0 ;  /* 0x0000000000007941 */ /* 0x000fea0003800000 */
.L_x_2456:
        /* <DEDUP_REMOVED lines=27> */
.L_x_2458:
[----:B------:R-:W-:Y:S05]  /*aac0*/  BSYNC B0 ;  /* 0x0000000000007941 */ /* 0x000fea0003800000 */
.L_x_2403:
        /* <DEDUP_REMOVED lines=80> */
.L_x_2459:
        /* <DEDUP_REMOVED lines=8> */
.L_x_2460:
[----:B------:R-:W-:Y:S04]  /*b050*/  IADD3 R11, R11, -0x1, RZ ;  /* 0xffffffff0b0b7810 */ /* 0x000fe80007ffe0ff */
[----:B------:R-:W-:Y:S11]  /*b060*/  ISETP.GT.AND P0, PT, R11, R70, PT ;  /* 0x000000460b00720c */ /* 0x000ff60003f04270 */
[----:B------:R-:W-:Y:S02]  /*b070*/  @!UPT UIADD3 URZ, URZ, URZ, URZ ;  /* 0x0000003f3f3ff290 */ /* 0x000fe4000fffe03f */
[----:B------:R-:W-:-:S05]  /*b080*/  @P0 BRA `(.L_x_2461) ;  /* 0xffff76a000000947 */ /* 0x000fca000383ffff */
.L_x_2368:
        /* <DEDUP_REMOVED lines=100> */
.L_x_2470:
[----:B------:R-:W-:Y:S05]  /*b6d0*/  BSYNC B0 ;  /* 0x0000000000007941 */ /* 0x000fea0003800000 */
.L_x_2469:
[----:B-----5:R4:W-:Y:S02]  /*b6e0*/  STS.128 [R208], R16 ;  /* 0x00000010d0007388 */ /* 0x0209e40000000c00 */
.L_x_2468:
[----:B------:R-:W-:Y:S05]  /*b6f0*/  BSYNC B1 ;  /* 0x0000000000017941 */ /* 0x000fea0003800000 */
.L_x_2467:
        /* <DEDUP_REMOVED lines=46> */
.L_x_2474:
[----:B------:R-:W-:Y:S05]  /*b9e0*/  BSYNC B0 ;  /* 0x0000000000007941 */ /* 0x000fea0003800000 */
.L_x_2473:
[----:B-----5:R1:W-:Y:S02]  /*b9f0*/  STS.128 [R208+0x2000], R16 ;  /* 0x00200010d0007388 */ /* 0x0203e40000000c00 */
.L_x_2472:
[----:B------:R-:W-:Y:S05]  /*ba00*/  BSYNC B1 ;  /* 0x0000000000017941 */ /* 0x000fea0003800000 */
.L_x_2471:
        /* <DEDUP_REMOVED lines=45> */
.L_x_2476:
[----:B------:R-:W-:Y:S05]  /*bce0*/  BSYNC B0 ;  /* 0x0000000000007941 */ /* 0x000fea0003800000 */
.L_x_2475:
[----:B-----5:R4:W-:Y:S02]  /*bcf0*/  STS.128 [R208+0x4000], R16 ;  /* 0x00400010d0007388 */ /* 0x0209e40000000c00 */
.L_x_2466:
[----:B------:R-:W-:Y:S05]  /*bd00*/  BSYNC B2 ;  /* 0x0000000000027941 */ /* 0x000fea0003800000 */
.L_x_2465:
        /* <DEDUP_REMOVED lines=60> */
.L_x_2482:
[----:B------:R-:W-:Y:S05]  /*c0d0*/  BSYNC B0 ;  /* 0x0000000000007941 */ /* 0x000fea0003800000 */
.L_x_2481:
[----:B-----5:R4:W-:Y:S02]  /*c0e0*/  STS.128 [R208+0x800], R16 ;  /* 0x00080010d0007388 */ /* 0x0209e40000000c00 */
.L_x_2480:
[----:B------:R-:W-:Y:S05]  /*c0f0*/  BSYNC B1 ;  /* 0x0000000000017941 */ /* 0x000fea0003800000 */
.L_x_2479:
        /* <DEDUP_REMOVED lines=46> */
.L_x_2486:
[----:B------:R-:W-:Y:S05]  /*c3e0*/  BSYNC B0 ;  /* 0x0000000000007941 */ /* 0x000fea0003800000 */
.L_x_2485:
[----:B-----5:R1:W-:Y:S02]  /*c3f0*/  STS.128 [R208+0x2800], R16 ;  /* 0x00280010d0007388 */ /* 0x0203e40000000c00 */
.L_x_2484:
[----:B------:R-:W-:Y:S05]  /*c400*/  BSYNC B1 ;  /* 0x0000000000017941 */ /* 0x000fea0003800000 */
.L_x_2483:
        /* <DEDUP_REMOVED lines=44> */
.L_x_2488:
[----:B------:R-:W-:Y:S05]  /*c6d0*/  BSYNC B0 ;  /* 0x0000000000007941 */ /* 0x000fea0003800000 */
.L_x_2487:
[----:B-----5:R2:W-:Y:S02]  /*c6e0*/  STS.128 [R208+0x4800], R32 ;  /* 0x00480020d0007388 */ /* 0x0205e40000000c00 */
.L_x_2478:
[----:B------:R-:W-:Y:S05]  /*c6f0*/  BSYNC B2 ;  /* 0x0000000000027941 */ /* 0x000fea0003800000 */
.L_x_2477:
        /* <DEDUP_REMOVED lines=61> */
.L_x_2494:
[----:B------:R-:W-:Y:S05]  /*cad0*/  BSYNC B0 ;  /* 0x0000000000007941 */ /* 0x000fea0003800000 */
.L_x_2493:
[----:B-----5:R4:W-:Y:S02]  /*cae0*/  STS.128 [R208+0x1000], R16 ;  /* 0x00100010d0007388 */ /* 0x0209e40000000c00 */
.L_x_2492:
[----:B------:R-:W-:Y:S05]  /*caf0*/  BSYNC B1 ;  /* 0x0000000000017941 */ /* 0x000fea0003800000 */
.L_x_2491:
        /* <DEDUP_REMOVED lines=46> */
.L_x_2498:
[----:B------:R-:W-:Y:S05]  /*cde0*/  BSYNC B0 ;  /* 0x0000000000007941 */ /* 0x000fea0003800000 */
.L_x_2497:
[----:B-----5:R4:W-:Y:S02]  /*cdf0*/  STS.128 [R208+0x3000], R16 ;  /* 0x00300010d0007388 */ /* 0x0209e40000000c00 */
.L_x_2496:
[----:B------:R-:W-:Y:S05]  /*ce00*/  BSYNC B1 ;  /* 0x0000000000017941 */ /* 0x000fea0003800000 */
.L_x_2495:
        /* <DEDUP_REMOVED lines=46> */
.L_x_2500:
[----:B------:R-:W-:Y:S05]  /*d0f0*/  BSYNC B0 ;  /* 0x0000000000007941 */ /* 0x000fea0003800000 */
.L_x_2499:
[----:B-----5:R4:W-:Y:S02]  /*d100*/  STS.128 [R208+0x5000], R16 ;  /* 0x00500010d0007388 */ /* 0x0209e40000000c00 */
.L_x_2490:
[----:B------:R-:W-:Y:S05]  /*d110*/  BSYNC B2 ;  /* 0x0000000000027941 */ /* 0x000fea0003800000 */
.L_x_2489:
        /* <DEDUP_REMOVED lines=60> */
.L_x_2505:
[----:B------:R-:W-:Y:S05]  /*d4e0*/  BSYNC B0 ;  /* 0x0000000000007941 */ /* 0x000fea0003800000 */
.L_x_2504:
[----:B-----5:R4:W-:Y:S02]  /*d4f0*/  STS.128 [R208+0x1800], R16 ;  /* 0x00180010d0007388 */ /* 0x0209e40000000c00 */
.L_x_2503:
[----:B------:R-:W-:Y:S05]  /*d500*/  BSYNC B1 ;  /* 0x0000000000017941 */ /* 0x000fea0003800000 */
.L_x_2502:
        /* <DEDUP_REMOVED lines=47> */
.L_x_2509:
[----:B------:R-:W-:Y:S05]  /*d800*/  BSYNC B0 ;  /* 0x0000000000007941 */ /* 0x000fea0003800000 */
.L_x_2508:
[----:B-----5:R1:W-:Y:S02]  /*d810*/  STS.128 [R208+0x3800], R12 ;  /* 0x0038000cd0007388 */ /* 0x0203e40000000c00 */
.L_x_2507:
[----:B------:R-:W-:Y:S05]  /*d820*/  BSYNC B1 ;  /* 0x0000000000017941 */ /* 0x000fea0003800000 */
.L_x_2506:
        /* <DEDUP_REMOVED lines=45> */
.L_x_2511:
[----:B------:R-:W-:Y:S05]  /*db00*/  BSYNC B0 ;  /* 0x0000000000007941 */ /* 0x000fea0003800000 */
.L_x_2510:
[----:B-----5:R1:W-:Y:S01]  /*db10*/  STS.128 [R208+0x5800], R12 ;  /* 0x0058000cd0007388 */ /* 0x0203e20000000c00 */
[----:B------:R-:W-:Y:S05]  /*db20*/  BRA `(.L_x_2501) ;  /* 0x00004e1000007947 */ /* 0x000fea0003800000 */
.L_x_2464:
        /* <DEDUP_REMOVED lines=90> */
.L_x_2517:
[----:B------:R-:W-:Y:S05]  /*e0d0*/  BSYNC B0 ;  /* 0x0000000000007941 */ /* 0x000fea0003800000 */
.L_x_2516:
[----:B-----5:R4:W-:Y:S02]  /*e0e0*/  STS.128 [R208], R28 ;  /* 0x0000001cd0007388 */ /* 0x0209e40000000c00 */
.L_x_2515:
[----:B------:R-:W-:Y:S05]  /*e0f0*/  BSYNC B1 ;  /* 0x0000000000017941 */ /* 0x000fea0003800000 */
.L_x_2514:
        /* <DEDUP_REMOVED lines=87> */
.L_x_2521:
[----:B------:R-:W-:Y:S05]  /*e670*/  BSYNC B0 ;  /* 0x0000000000007941 */ /* 0x000fea0003800000 */
.L_x_2520:
[----:B-----5:R1:W-:Y:S02]  /*e680*/  STS.128 [R208+0x2000], R28 ;  /* 0x0020001cd0007388 */ /* 0x0203e40000000c00 */
.L_x_2519:
[----:B------:R-:W-:Y:S05]  /*e690*/  BSYNC B1 ;  /* 0x0000000000017941 */ /* 0x000fea0003800000 */
.L_x_2518:
        /* <DEDUP_REMOVED lines=86> */
.L_x_2523:
[----:B------:R-:W-:Y:S05]  /*ec00*/  BSYNC B0 ;  /* 0x0000000000007941 */ /* 0x000fea0003800000 */
.L_x_2522:
[----:B-----5:R4:W-:Y:S02]  /*ec10*/  STS.128 [R208+0x4000], R28 ;  /* 0x0040001cd0007388 */ /* 0x0209e40000000c00 */
.L_x_2513:
[----:B------:R-:W-:Y:S05]  /*ec20*/  BSYNC B2 ;  /* 0x0000000000027941 */ /* 0x000fea0003800000 */
.L_x_2512:
        /* <DEDUP_REMOVED lines=95> */
.L_x_2529:
[----:B------:R-:W-:Y:S05]  /*f220*/  BSYNC B0 ;  /* 0x0000000000007941 */ /* 0x000fea0003800000 */
.L_x_2528:
[----:B-----5:R4:W-:Y:S02]  /*f230*/  STS.128 [R208+0x800], R28 ;  /* 0x0008001cd0007388 */ /* 0x0209e40000000c00 */
.L_x_2527:
[----:B------:R-:W-:Y:S05]  /*f240*/  BSYNC B1 ;  /* 0x0000000000017941 */ /* 0x000fea0003800000 */
.L_x_2526:
        /* <DEDUP_REMOVED lines=90> */
.L_x_2533:
[----:B------:R-:W-:Y:S05]  /*f7f0*/  BSYNC B0 ;  /* 0x0000000000007941 */ /* 0x000fea0003800000 */
.L_x_2532:
[----:B-----5:R1:W-:Y:S02]  /*f800*/  STS.128 [R208+0x2800], R28 ;  /* 0x0028001cd0007388 */ /* 0x0203e40000000c00 */
.L_x_2531:
[----:B------:R-:W-:Y:S05]  /*f810*/  BSYNC B1 ;  /* 0x0000000000017941 */ /* 0x000fea0003800000 */
.L_x_2530:
        /* <DEDUP_REMOVED lines=89> */
.L_x_2535:
[----:B------:R-:W-:Y:S05]  /*fdb0*/  BSYNC B0 ;  /* 0x0000000000007941 */ /* 0x000fea0003800000 */
.L_x_2534:
[----:B-----5:R1:W-:Y:S02]  /*fdc0*/  STS.128 [R208+0x4800], R24 ;  /* 0x00480018d0007388 */ /* 0x0203e40000000c00 */
.L_x_2525:
[----:B------:R-:W-:Y:S05]  /*fdd0*/  BSYNC B2 ;  /* 0x0000000000027941 */ /* 0x000fea0003800000 */
.L_x_2524:
        /* <DEDUP_REMOVED lines=96> */
.L_x_2541:
[----:B------:R-:W-:Y:S05]  /*103e0*/  BSYNC B0 ;  /* 0x0000000000007941 */ /* 0x000fea0003800000 */
.L_x_2540:
[----:B-----5:R4:W-:Y:S02]  /*103f0*/  STS.128 [R208+0x1000], R32 ;  /* 0x00100020d0007388 */ /* 0x0209e40000000c00 */
.L_x_2539:
[----:B------:R-:W-:Y:S05]  /*10400*/  BSYNC B1 ;  /* 0x0000000000017941 */ /* 0x000fea0003800000 */
.L_x_2538:
        /* <DEDUP_REMOVED lines=90> */
.L_x_2545:
[----:B------:R-:W-:Y:S05]  /*109b0*/  BSYNC B0 ;  /* 0x0000000000007941 */ /* 0x000fea0003800000 */
.L_x_2544:
[----:B-----5:R4:W-:Y:S02]  /*109c0*/  STS.128 [R208+0x3000], R32 ;  /* 0x00300020d0007388 */ /* 0x0209e40000000c00 */
.L_x_2543:
[----:B------:R-:W-:Y:S05]  /*109d0*/  BSYNC B1 ;  /* 0x0000000000017941 */ /* 0x000fea0003800000 */
.L_x_2542:
        /* <DEDUP_REMOVED lines=89> */
.L_x_2547:
[----:B------:R-:W-:Y:S05]  /*10f70*/  BSYNC B0 ;  /* 0x0000000000007941 */ /* 0x000fea0003800000 */
.L_x_2546:
[----:B-----5:R1:W-:Y:S02]  /*10f80*/  STS.128 [R208+0x5000], R28 ;  /* 0x0050001cd0007388 */ /* 0x0203e40000000c00 */
.L_x_2537:
[----:B------:R-:W-:Y:S05]  /*10f90*/  BSYNC B2 ;  /* 0x0000000000027941 */ /* 0x000fea0003800000 */
.L_x_2536:
        /* <DEDUP_REMOVED lines=95> */
.L_x_2551:
[----:B------:R-:W-:Y:S05]  /*11590*/  BSYNC B0 ;  /* 0x0000000000007941 */ /* 0x000fea0003800000 */
.L_x_2550:
[----:B-----5:R1:W-:Y:S02]  /*115a0*/  STS.128 [R208+0x1800], R16 ;  /* 0x00180010d0007388 */ /* 0x0203e40000000c00 */
.L_x_2549:
[----:B------:R-:W-:Y:S05]  /*115b0*/  BSYNC B1 ;  /* 0x0000000000017941 */ /* 0x000fea0003800000 */
.L_x_2548:
        /* <DEDUP_REMOVED lines=91> */
.L_x_2555:
[----:B------:R-:W-:Y:S05]  /*11b70*/  BSYNC B0 ;  /* 0x0000000000007941 */ /* 0x000fea0003800000 */
.L_x_2554:
[----:B-----5:R1:W-:Y:S02]  /*11b80*/  STS.128 [R208+0x3800], R16 ;  /* 0x00380010d0007388 */ /* 0x0203e40000000c00 */
.L_x_2553:
[----:B------:R-:W-:Y:S05]  /*11b90*/  BSYNC B1 ;  /* 0x0000000000017941 */ /* 0x000fea0003800000 */
.L_x_2552:
        /* <DEDUP_REMOVED lines=94> */
.L_x_2557:
[----:B------:R-:W-:Y:S05]  /*12180*/  BSYNC B0 ;  /* 0x0000000000007941 */ /* 0x000fea0003800000 */
.L_x_2556:
[----:B-----5:R4:W-:Y:S01]  /*12190*/  STS.128 [R208+0x5800], R12 ;  /* 0x0058000cd0007388 */ /* 0x0209e20000000c00 */
[----:B------:R-:W-:Y:S05]  /*121a0*/  BRA `(.L_x_2501) ;  /* 0x0000079000007947 */ /* 0x000fea0003800000 */
.L_x_2463:
        /* <DEDUP_REMOVED lines=27> */
.L_x_2559:
[----:B------:R-:W-:Y:S05]  /*12360*/  BSYNC B0 ;  /* 0x0000000000007941 */ /* 0x000fea0003800000 */
.L_x_2558:
        /* <DEDUP_REMOVED lines=29> */
.L_x_2561:
[----:B------:R-:W-:Y:S05]  /*12540*/  BSYNC B0 ;  /* 0x0000000000007941 */ /* 0x000fea0003800000 */
.L_x_2560:
        /* <DEDUP_REMOVED lines=30> */
.L_x_2563:
[----:B------:R-:W-:Y:S05]  /*12730*/  BSYNC B0 ;  /* 0x0000000000007941 */ /* 0x000fea0003800000 */
.L_x_2562:
        /* <DEDUP_REMOVED lines=32> */
.L_x_2501:
[----:B------:R-:W-:Y:S05]  /*12940*/  BSYNC B3 ;  /* 0x0000000000037941 */ /* 0x000fea0003800000 */
.L_x_2462:
        /* <DEDUP_REMOVED lines=31> */
.L_x_2566:
[----:B------:R2:W-:Y:S02]  /*12b40*/  STS.128 [R208+0xa000], RZ ;  /* 0x00a000ffd0007388 */ /* 0x0005e40000000c00 */
.L_x_2565:
[----:B------:R-:W-:Y:S05]  /*12b50*/  BSYNC B0 ;  /* 0x0000000000007941 */ /* 0x000fea0003800000 */
.L_x_2564:
        /* <DEDUP_REMOVED lines=31> */
.L_x_2569:
[----:B------:R1:W-:Y:S02]  /*12d50*/  STS.128 [R208+0xa800], RZ ;  /* 0x00a800ffd0007388 */ /* 0x0003e40000000c00 */
.L_x_2568:
[----:B------:R-:W-:Y:S05]  /*12d60*/  BSYNC B0 ;  /* 0x0000000000007941 */ /* 0x000fea0003800000 */
.L_x_2567:
        /* <DEDUP_REMOVED lines=35> */
.L_x_2572:
[----:B------:R1:W-:Y:S02]  /*12fa0*/  STS.128 [R208+0xb000], RZ ;  /* 0x00b000ffd0007388 */ /* 0x0003e40000000c00 */
.L_x_2571:
[----:B------:R-:W-:Y:S05]  /*12fb0*/  BSYNC B0 ;  /* 0x0000000000007941 */ /* 0x000fea0003800000 */
.L_x_2570:
        /* <DEDUP_REMOVED lines=35> */
.L_x_2574:
[----:B------:R-:W-:Y:S05]  /*131f0*/  BSYNC B0 ;  /* 0x0000000000007941 */ /* 0x000fea0003800000 */
.L_x_2573:
        /* <DEDUP_REMOVED lines=37> */
.L_x_2577:
[----:B------:R1:W-:Y:S02]  /*13450*/  STS.128 [R208+0x10000], RZ ;  /* 0x010000ffd0007388 */ /* 0x0003e40000000c00 */
.L_x_2576:
[----:B------:R-:W-:Y:S05]  /*13460*/  BSYNC B0 ;  /* 0x0000000000007941 */ /* 0x000fea0003800000 */
.L_x_2575:
        /* <DEDUP_REMOVED lines=32> */
.L_x_2580:
[----:B------:R1:W-:Y:S02]  /*13670*/  STS.128 [R208+0x10800], RZ ;  /* 0x010800ffd0007388 */ /* 0x0003e40000000c00 */
.L_x_2579:
[----:B------:R-:W-:Y:S05]  /*13680*/  BSYNC B0 ;  /* 0x0000000000007941 */ /* 0x000fea0003800000 */
.L_x_2578:
        /* <DEDUP_REMOVED lines=36> */
.L_x_2583:
[----:B------:R1:W-:Y:S02]  /*138d0*/  STS.128 [R208+0x11000], RZ ;  /* 0x011000ffd0007388 */ /* 0x0003e40000000c00 */
.L_x_2582:
[----:B------:R-:W-:Y:S05]  /*138e0*/  BSYNC B0 ;  /* 0x0000000000007941 */ /* 0x000fea0003800000 */
.L_x_2581:
        /* <DEDUP_REMOVED lines=41> */
.L_x_2586:
[----:B------:R1:W-:Y:S02]  /*13b80*/  STS.128 [R208+0x11800], RZ ;  /* 0x011800ffd0007388 */ /* 0x0003e40000000c00 */
.L_x_2585:
[----:B------:R-:W-:Y:S05]  /*13b90*/  BSYNC B0 ;  /* 0x0000000000007941 */ /* 0x000fea0003800000 */
.L_x_2584:
[----:B------:R-:W-:Y:S01]  /*13ba0*/  SHF.L.U32 R0, R62, 0x6, RZ ;  /* 0x000000063e007819 */ /* 0x000fe200000006ff */
[----:B------:R-:W-:Y:S01]  /*13bb0*/  IMAD.SHL.U32 R160, R160, 0x8, RZ ;  /* 0x00000008a0a07824 */ /* 0x000fe200078e00ff */
[C---:B------:R-:W-:Y:S01]  /*13bc0*/  LEA R202, R63.reuse, R46, 0xa ;  /* 0x0000002e3fca7211 */ /* 0x040fe200078e50ff */
[----:B------:R-:W0:Y:S01]  /*13bd0*/  LDGDEPBAR ;  /* 0x00000000000079af */ /* 0x000e220000000000 */
[----:B-1----:R-:W-:Y:S01]  /*13be0*/  LOP3.LUT R5, R0, 0x1c0, RZ, 0xc0, !PT ;  /* 0x000001c000057812 */ /* 0x002fe200078ec0ff */
[----:B------:R-:W-:Y:S01]  /*13bf0*/  IMAD R63, R63, 0x10, R65 ;  /* 0x000000103f3f7824 */ /* 0x000fe200078e0241 */
[----:B------:R-:W-:Y:S02]  /*13c00*/  SHF.L.U32 R202, R202, 0x1, RZ ;  /* 0x00000001caca7819 */ /* 0x000fe400000006ff */
[----:B------:R-:W-:Y:S02]  /*13c10*/  LOP3.LUT R160, R5, 0x8, R160, 0xf8, !PT ;  /* 0x0000000805a07812 */ /* 0x000fe400078ef8a0 */
[----:B------:R-:W-:Y:S01]  /*13c20*/  SHF.R.U32.HI R201, RZ, 0x3, R5 ;  /* 0x00000003ffc97819 */ /* 0x000fe20000011605 */
[----:B------:R-:W-:Y:S01]  /*13c30*/  LDSM.16.M88.4 R56, [R202] ;  /* 0x00000000ca38783b */ /* 0x000fe20000000200 */
[----:B------:R-:W-:-:S02]  /*13c40*/  R2P PR, R62, 0x6 ;  /* 0x000000063e007804 */ /* 0x000fc40000000000 */
[----:B------:R-:W-:Y:S02]  /*13c50*/  LOP3.LUT R201, R160, R201, RZ, 0x3c, !PT ;  /* 0x000000c9a0c97212 */ /* 0x000fe400078e3cff */
[-C--:B------:R-:W-:Y:S02]  /*13c60*/  LEA R200, R47, R202.reuse, 0x1 ;  /* 0x000000ca2fc87211 */ /* 0x080fe400078e08ff */
[C---:B------:R-:W-:Y:S01]  /*13c70*/  LEA R198, R45.reuse, R202, 0x1 ;  /* 0x000000ca2dc67211 */ /* 0x040fe200078e08ff */
[----:B------:R-:W-:Y:S01]  /*13c80*/  IMAD R201, R64, 0x200, R201 ;  /* 0x0000020040c97824 */ /* 0x000fe200078e02c9 */
[----:B------:R-:W-:Y:S01]  /*13c90*/  LEA R197, R45, R200, 0x1 ;  /* 0x000000c82dc57211 */ /* 0x000fe200078e08ff */
[----:B----4-:R-:W-:Y:S01]  /*13ca0*/  LDSM.16.M88.4 R32, [R200] ;  /* 0x00000000c820783b */ /* 0x010fe20000000200 */
[----:B------:R-:W-:Y:S01]  /*13cb0*/  ISETP.GT.AND P5, PT, R212, R203, PT ;  /* 0x000000cbd400720c */ /* 0x000fe20003fa4270 */
[----:B------:R-:W-:Y:S01]  /*13cc0*/  IMAD.SHL.U32 R201, R201, 0x2, RZ ;  /* 0x00000002c9c97824 */ /* 0x000fe200078e00ff */
[----:B------:R-:W-:Y:S01]  /*13cd0*/  IADD3 R44, R44, R63, RZ ;  /* 0x0000003f2c2c7210 */ /* 0x000fe20007ffe0ff */
[----:B------:R-:W-:Y:S01]  /*13ce0*/  LDSM.16.M88.4 R4, [R198] ;  /* 0x00000000c604783b */ /* 0x000fe20000000200 */
[----:B------:R-:W-:-:S02]  /*13cf0*/  IADD3 R215, R67, -c[0x0][0x2e4], -R204 ;  /* 0x8000b90043d77a10 */ /* 0x000fc40007ffe8cc */
[C---:B------:R-:W-:Y:S01]  /*13d00*/  IADD3 R0, R201.reuse, 0x6000, RZ ;  /* 0x00006000c9007810 */ /* 0x040fe20007ffe0ff */
[----:B------:R-:W1:Y:S01]  /*13d10*/  LDSM.16.M88.4 R12, [R201+0x6000] ;  /* 0x00600000c90c783b */ /* 0x000e620000000200 */
[----:B------:R-:W-:Y:S02]  /*13d20*/  IADD3 R199, R201, 0x6020, RZ ;  /* 0x00006020c9c77810 */ /* 0x000fe40007ffe0ff */
[----:B------:R-:W-:Y:S01]  /*13d30*/  @P1 IADD3 R199, R0, -0x20, RZ ;  /* 0xffffffe000c71810 */ /* 0x000fe20007ffe0ff */
[----:B------:R-:W4:Y:S01]  /*13d40*/  LDSM.16.M88.4 R40, [R201+0x6800] ;  /* 0x00680000c928783b */ /* 0x000f220000000200 */
[----:B------:R-:W-:Y:S01]  /*13d50*/  IMAD.MOV.U32 R0, RZ, RZ, 0x40 ;  /* 0x00000040ff007424 */ /* 0x000fe200078e00ff */
[C---:B------:R-:W-:Y:S02]  /*13d60*/  IADD3 R214, R44.reuse, 0x8, RZ ;  /* 0x000000082cd67810 */ /* 0x040fe40007ffe0ff */
[----:B------:R-:W5:Y:S01]  /*13d70*/  LDSM.16.M88.4 R72, [R201+0x7000] ;  /* 0x00700000c948783b */ /* 0x000f620000000200 */
[----:B------:R-:W-:-:S02]  /*13d80*/  IADD3 R216, R44, R215, RZ ;  /* 0x000000d72cd87210 */ /* 0x000fc40007ffe0ff */
[----:B------:R-:W-:Y:S01]  /*13d90*/  SEL R0, R0, 0xffffffc0, !P2 ;  /* 0xffffffc000007807 */ /* 0x000fe20005000000 */
[----:B---3--:R-:W3:Y:S01]  /*13da0*/  LDSM.16.M88.4 R52, [R199] ;  /* 0x00000000c734783b */ /* 0x008ee20000000200 */
[----:B------:R-:W-:Y:S02]  /*13db0*/  IADD3 R215, R215, R214, RZ ;  /* 0x000000d6d7d77210 */ /* 0x000fe40007ffe0ff */
[----:B------:R-:W-:Y:S01]  /*13dc0*/  IADD3 R188, R0, R199, RZ ;  /* 0x000000c700bc7210 */ /* 0x000fe20007ffe0ff */
[----:B------:R-:W2:Y:S01]  /*13dd0*/  LDSM.16.M88.4 R80, [R201+0x7800] ;  /* 0x00780000c950783b */ /* 0x000ea20000000200 */
[----:B------:R-:W-:Y:S01]  /*13de0*/  IMAD.IADD R195, R201, 0x1, R0 ;  /* 0x00000001c9c37824 */ /* 0x000fe200078e0200 */
[----:B------:R-:W-:Y:S02]  /*13df0*/  IMNMX R216, RZ, R216, !PT ;  /* 0x000000d8ffd87217 */ /* 0x000fe40007800200 */
[----:B------:R-:W2:Y:S01]  /*13e00*/  LDSM.16.M88.4 R8, [R199+0x800] ;  /* 0x00080000c708783b */ /* 0x000ea20000000200 */
[----:B------:R-:W-:-:S02]  /*13e10*/  IMNMX R215, RZ, R215, !PT ;  /* 0x000000d7ffd77217 */ /* 0x000fc40007800200 */
[C---:B------:R-:W-:Y:S01]  /*13e20*/  IADD3 R191, R199.reuse, 0x800, RZ ;  /* 0x00000800c7bf7810 */ /* 0x040fe20007ffe0ff */
[----:B------:R-:W2:Y:S01]  /*13e30*/  LDSM.16.M88.4 R48, [R199+0x1000] ;  /* 0x00100000c730783b */ /* 0x000ea20000000200 */
[C---:B------:R-:W-:Y:S02]  /*13e40*/  IADD3 R190, R199.reuse, 0x1000, RZ ;  /* 0x00001000c7be7810 */ /* 0x040fe40007ffe0ff */
[C---:B------:R-:W-:Y:S01]  /*13e50*/  IADD3 R189, R199.reuse, 0x1800, RZ ;  /* 0x00001800c7bd7810 */ /* 0x040fe20007ffe0ff */
[----:B------:R-:W2:Y:S01]  /*13e60*/  LDSM.16.M88.4 R20, [R195+0x6000] ;  /* 0x00600000c314783b */ /* 0x000ea20000000200 */
        /* <DEDUP_REMOVED lines=8> */
[C---:B-1----:R-:W-:Y:S01]  /*13ef0*/  HMMA.16816.F32 R16, R56.reuse, R12, RZ ;  /* 0x0000000c3810723c */ /* 0x042fe200000018ff */
[----:B------:R-:W-:Y:S01]  /*13f00*/  LDSM.16.M88.4 R84, [R199+0x2000] ;  /* 0x00200000c754783b */ /* 0x000fe20000000200 */
[C---:B------:R-:W-:Y:S02]  /*13f10*/  IADD3 R181, R199.reuse, 0x5000, RZ ;  /* 0x00005000c7b57810 */ /* 0x040fe40007ffe0ff */
[----:B------:R-:W-:Y:S01]  /*13f20*/  IADD3 R180, R199, 0x5800, RZ ;  /* 0x00005800c7b47810 */ /* 0x000fe20007ffe0ff */
[----:B------:R-:W-:Y:S03]  /*13f30*/  LDSM.16.M88.4 R88, [R197+0x2000] ;  /* 0x00200000c558783b */ /* 0x000fe60000000200 */
[C---:B------:R-:W-:Y:S01]  /*13f40*/  HMMA.16816.F32 R12, R56.reuse, R14, RZ ;  /* 0x0000000e380c723c */ /* 0x040fe200000018ff */
[----:B------:R-:W-:Y:S04]  /*13f50*/  LDSM.16.M88.4 R96, [R188+0x2800] ;  /* 0x00280000bc60783b */ /* 0x000fe80000000200 */
[----:B------:R-:W-:Y:S03]  /*13f60*/  LDSM.16.M88.4 R92, [R201+0xa800] ;  /* 0x00a80000c95c783b */ /* 0x000fe60000000200 */
[C---:B----4-:R-:W-:Y:S08]  /*13f70*/  HMMA.16816.F32 R28, R56.reuse, R40, RZ ;  /* 0x00000028381c723c */ /* 0x050ff000000018ff */
[C---:B------:R-:W-:Y:S08]  /*13f80*/  HMMA.16816.F32 R40, R56.reuse, R42, RZ ;  /* 0x0000002a3828723c */ /* 0x040ff000000018ff */
[C---:B-----5:R-:W-:Y:S08]  /*13f90*/  HMMA.16816.F32 R76, R56.reuse, R72, RZ ;  /* 0x00000048384c723c */ /* 0x060ff000000018ff */
[----:B------:R-:W-:Y:S08]  /*13fa0*/  HMMA.16816.F32 R72, R56, R74, RZ ;  /* 0x0000004a3848723c */ /* 0x000ff000000018ff */
[C---:B---3--:R-:W-:Y:S08]  /*13fb0*/  HMMA.16816.F32 R16, R32.reuse, R52, R16 ;  /* 0x000000342010723c */ /* 0x048ff00000001810 */
[----:B------:R-:W-:Y:S01]  /*13fc0*/  HMMA.16816.F32 R12, R32, R54, R12 ;  /* 0x00000036200c723c */ /* 0x000fe2000000180c */
[----:B------:R-:W-:Y:S07]  /*13fd0*/  LDSM.16.M88.4 R52, [R188+0x800] ;  /* 0x00080000bc34783b */ /* 0x000fee0000000200 */
[C---:B--2---:R-:W-:Y:S08]  /*13fe0*/  HMMA.16816.F32 R68, R56.reuse, R80, RZ ;  /* 0x000000503844723c */ /* 0x044ff000000018ff */
        /* <DEDUP_REMOVED lines=103> */
[----:B------:R-:W-:-:S04]  /*14660*/  FMUL.FTZ R48, R17, c[0x0][0x2ec] ;  /* 0x0000bb0011307a20 */ /* 0x000fc80000410000 */
[----:B------:R-:W2:Y:S01]  /*14670*/  MUFU.TANH R0, R0 ;  /* 0x0000000000007308 */ /* 0x000ea20000002400 */
[----:B------:R-:W-:Y:S07]  /*14680*/  HMMA.16816.F32 R72, R52, R50, R72 ;  /* 0x000000323448723c */ /* 0x000fee0000001848 */
[----:B------:R-:W3:Y:S01]  /*14690*/  MUFU.TANH R48, R48 ;  /* 0x0000003000307308 */ /* 0x000ee20000002400 */
[----:B-1----:R-:W-:Y:S07]  /*146a0*/  HMMA.16816.F32 R96, R36, R20, R96 ;  /* 0x000000142460723c */ /* 0x002fee0000001860 */
[----:B------:R-:W-:Y:S01]  /*146b0*/  FMUL.FTZ R20, R18, c[0x0][0x2ec] ;  /* 0x0000bb0012147a20 */ /* 0x000fe20000410000 */
[----:B------:R-:W-:Y:S01]  /*146c0*/  HMMA.16816.F32 R28, R52, R92, R28 ;  /* 0x0000005c341c723c */ /* 0x000fe2000000181c */
[----:B------:R-:W-:-:S02]  /*146d0*/  FMUL.FTZ R21, R19, c[0x0][0x2ec] ;  /* 0x0000bb0013157a20 */ /* 0x000fc40000410000 */
[----:B------:R-:W1:Y:S01]  /*146e0*/  LDSM.16.M88.4 R16, [R199+0x5800] ;  /* 0x00580000c710783b */ /* 0x000e620000000200 */
[----:B------:R-:W-:Y:S01]  /*146f0*/  FMUL.FTZ R12, R12, c[0x0][0x2ec] ;  /* 0x0000bb000c0c7a20 */ /* 0x000fe20000410000 */
[----:B------:R-:W1:Y:S01]  /*14700*/  MUFU.TANH R20, R20 ;  /* 0x0000001400147308 */ /* 0x000e620000002400 */
[----:B------:R-:W-:Y:S02]  /*14710*/  FMUL.FTZ R50, R13, c[0x0][0x2ec] ;  /* 0x0000bb000d327a20 */ /* 0x000fe40000410000 */
[C---:B------:R-:W-:Y:S05]  /*14720*/  HMMA.16816.F32 R40, R52.reuse, R94, R40 ;  /* 0x0000005e3428723c */ /* 0x040fea0000001828 */
[----:B------:R5:W1:Y:S03]  /*14730*/  MUFU.TANH R49, R12 ;  /* 0x0000000c00317308 */ /* 0x000a660000002400 */
[C---:B----4-:R-:W-:Y:S05]  /*14740*/  HMMA.16816.F32 R68, R52.reuse, R84, R68 ;  /* 0x000000543444723c */ /* 0x050fea0000001844 */
[----:B------:R-:W4:Y:S03]  /*14750*/  MUFU.TANH R21, R21 ;  /* 0x0000001500157308 */ /* 0x000f260000002400 */
[----:B------:R-:W-:Y:S05]  /*14760*/  HMMA.16816.F32 R80, R52, R86, R80 ;  /* 0x000000563450723c */ /* 0x000fea0000001850 */
[----:B------:R-:W1:Y:S03]  /*14770*/  MUFU.TANH R50, R50 ;  /* 0x0000003200327308 */ /* 0x000e660000002400 */
        /* <DEDUP_REMOVED lines=32> */
[----:B------:R-:W-:Y:S01]  /*14980*/  FMUL.FTZ R12, R43, c[0x0][0x2ec] ;  /* 0x0000bb002b0c7a20 */ /* 0x000fe20000410000 */
[----:B------:R-:W-:Y:S01]  /*14990*/  HMMA.16816.F32 R80, R8, R6, R80 ;  /* 0x000000060850723c */ /* 0x000fe20000001850 */
[----:B------:R-:W-:Y:S01]  /*149a0*/  FMUL.FTZ R96, R96, c[0x0][0x2ec] ;  /* 0x0000bb0060607a20 */ /* 0x000fe20000410000 */
[----:B------:R-:W-:Y:S01]  /*149b0*/  IADD3 R5, R67, 0x1, -R204 ;  /* 0x0000000143057810 */ /* 0x000fe20007ffe8cc */
[----:B------:R-:W-:Y:S01]  /*149c0*/  FMUL.FTZ R97, R97, c[0x0][0x2ec] ;  /* 0x0000bb0061617a20 */ /* 0x000fe20000410000 */
[----:B------:R-:W2:Y:S01]  /*149d0*/  MUFU.TANH R28, R28 ;  /* 0x0000001c001c7308 */ /* 0x000ea20000002400 */
[----:B------:R-:W-:Y:S01]  /*149e0*/  FMUL.FTZ R98, R98, c[0x0][0x2ec] ;  /* 0x0000bb0062627a20 */ /* 0x000fe20000410000 */
[----:B------:R-:W-:Y:S01]  /*149f0*/  IADD3 R5, R5, c[0x0][0x2e8], RZ ;  /* 0x0000ba0005057a10 */ /* 0x000fe20007ffe0ff */
[----:B------:R-:W-:Y:S02]  /*14a00*/  FMUL.FTZ R99, R99, c[0x0][0x2ec] ;  /* 0x0000bb0063637a20 */ /* 0x000fe40000410000 */
[----:B------:R-:W-:Y:S01]  /*14a10*/  FMUL.FTZ R72, R72, c[0x0][0x2ec] ;  /* 0x0000bb0048487a20 */ /* 0x000fe20000410000 */
[----:B------:R-:W-:Y:S01]  /*14a20*/  IADD3 R214, R5, R214, RZ ;  /* 0x000000d605d67210 */ /* 0x000fe20007ffe0ff */
[----:B------:R-:W-:Y:S01]  /*14a30*/  FMUL.FTZ R73, R73, c[0x0][0x2ec] ;  /* 0x0000bb0049497a20 */ /* 0x000fe20000410000 */
[----:B------:R-:W1:Y:S01]  /*14a40*/  MUFU.TANH R29, R29 ;  /* 0x0000001d001d7308 */ /* 0x000e620000002400 */
[----:B------:R-:W-:Y:S01]  /*14a50*/  FMUL.FTZ R74, R74, c[0x0][0x2ec] ;  /* 0x0000bb004a4a7a20 */ /* 0x000fe20000410000 */
[----:B------:R-:W-:Y:S01]  /*14a60*/  IMNMX R214, R214, R67, PT ;  /* 0x00000043d6d67217 */ /* 0x000fe20003800200 */
[----:B------:R-:W-:-:S02]  /*14a70*/  FMUL.FTZ R75, R75, c[0x0][0x2ec] ;  /* 0x0000bb004b4b7a20 */ /* 0x000fc40000410000 */
[----:B------:R-:W-:Y:S02]  /*14a80*/  FMUL.FTZ R68, R68, c[0x0][0x2ec] ;  /* 0x0000bb0044447a20 */ /* 0x000fe40000410000 */
[----:B------:R-:W-:Y:S01]  /*14a90*/  FMUL.FTZ R69, R69, c[0x0][0x2ec] ;  /* 0x0000bb0045457a20 */ /* 0x000fe20000410000 */
[----:B------:R-:W1:Y:S01]  /*14aa0*/  MUFU.TANH R30, R30 ;  /* 0x0000001e001e7308 */ /* 0x000e620000002400 */
[----:B------:R-:W-:Y:S02]  /*14ab0*/  FMUL.FTZ R70, R70, c[0x0][0x2ec] ;  /* 0x0000bb0046467a20 */ /* 0x000fe40000410000 */
[----:B------:R-:W-:Y:S02]  /*14ac0*/  FMUL.FTZ R71, R71, c[0x0][0x2ec] ;  /* 0x0000bb0047477a20 */ /* 0x000fe40000410000 */
[----:B------:R-:W-:Y:S02]  /*14ad0*/  FMUL.FTZ R80, R80, c[0x0][0x2ec] ;  /* 0x0000bb0050507a20 */ /* 0x000fe40000410000 */
[----:B------:R-:W-:Y:S01]  /*14ae0*/  FMUL.FTZ R81, R81, c[0x0][0x2ec] ;  /* 0x0000bb0051517a20 */ /* 0x000fe20000410000 */
[----:B------:R-:W1:Y:S01]  /*14af0*/  MUFU.TANH R32, R32 ;  /* 0x0000002000207308 */ /* 0x000e620000002400 */
[----:B------:R-:W-:-:S02]  /*14b00*/  FMUL.FTZ R82, R82, c[0x0][0x2ec] ;  /* 0x0000bb0052527a20 */ /* 0x000fc40000410000 */
[----:B------:R-:W-:Y:S02]  /*14b10*/  FMUL.FTZ R83, R83, c[0x0][0x2ec] ;  /* 0x0000bb0053537a20 */ /* 0x000fe40000410000 */
[----:B------:R-:W-:-:S03]  /*14b20*/  IMAD.IADD R4, R44, 0x1, R5 ;  /* 0x000000012c047824 */ /* 0x000fc600078e0205 */
[----:B------:R-:W1:Y:S02]  /*14b30*/  MUFU.TANH R31, R31 ;  /* 0x0000001f001f7308 */ /* 0x000e640000002400 */
[----:B------:R-:W-:-:S06]  /*14b40*/  IMNMX R213, R4, R67, PT ;  /* 0x0000004304d57217 */ /* 0x000fcc0003800200 */
[----:B------:R-:W1:Y:S08]  /*14b50*/  MUFU.TANH R18, R18 ;  /* 0x0000001200127308 */ /* 0x000e700000002400 */
[----:B------:R-:W1:Y:S08]  /*14b60*/  MUFU.TANH R12, R12 ;  /* 0x0000000c000c7308 */ /* 0x000e700000002400 */
        /* <DEDUP_REMOVED lines=18> */
[----:B--234-:R-:W-:Y:S05]  /*14c90*/  @!P3 BRA `(.L_x_2588) ;  /* 0x000003a00000b947 */ /* 0x01cfea0003800000 */
[----:B------:R-:W-:Y:S02]  /*14ca0*/  IABS R4, c[0x0][0x2d0] ;  /* 0x0000b40000047a13 */ /* 0x000fe40000000000 */
[----:B------:R-:W-:-:S02]  /*14cb0*/  IADD3 R10, R2, -0x40, RZ ;  /* 0xffffffc0020a7810 */ /* 0x000fc40007ffe0ff */
[----:B------:R-:W2:Y:S01]  /*14cc0*/  I2F.RP R5, R4 ;  /* 0x0000000400057306 */ /* 0x000ea20000209400 */
[----:B------:R-:W-:Y:S02]  /*14cd0*/  IABS R8, R2 ;  /* 0x0000000200087213 */ /* 0x000fe40000000000 */
[----:B------:R-:W-:Y:S02]  /*14ce0*/  IABS R6, R10 ;  /* 0x0000000a00067213 */ /* 0x000fe40000000000 */
[----:B------:R-:W-:-:S03]  /*14cf0*/  LOP3.LUT R10, R10, c[0x0][0x2d0], RZ, 0x3c, !PT ;  /* 0x0000b4000a0a7a12 */ /* 0x000fc600078e3cff */
[----:B--2---:R-:W2:Y:S02]  /*14d00*/  MUFU.RCP R14, R5 ;  /* 0x00000005000e7308 */ /* 0x004ea40000001000 */
[----:B--2---:R-:W-:-:S06]  /*14d10*/  IADD3 R14, R14, 0xffffffe, RZ ;  /* 0x0ffffffe0e0e7810 */ /* 0x004fcc0007ffe0ff */
[----:B------:R-:W2:Y:S02]  /*14d20*/  F2I.FTZ.U32.TRUNC.NTZ R15, R14 ;  /* 0x0000000e000f7305 */ /* 0x000ea4000021f000 */
[----:B--2---:R-:W-:Y:S02]  /*14d30*/  IMAD.MOV R9, RZ, RZ, -R15 ;  /* 0x000000ffff097224 */ /* 0x004fe400078e0a0f */
        /* <DEDUP_REMOVED lines=17> */
[----:B------:R-:W-:Y:S02]  /*14e50*/  LOP3.LUT R4, R2, c[0x0][0x2d0], RZ, 0x3c, !PT ;  /* 0x0000b40002047a12 */ /* 0x000fe400078e3cff */
[----:B------:R-:W-:-:S02]  /*14e60*/  @!P1 IADD3 R9, R9, 0x1, RZ ;  /* 0x0000000109099810 */ /* 0x000fc40007ffe0ff */
[----:B------:R-:W-:Y:S02]  /*14e70*/  ISETP.GE.AND P2, PT, R4, RZ, PT ;  /* 0x000000ff0400720c */ /* 0x000fe40003f46270 */
[----:B------:R-:W-:Y:S02]  /*14e80*/  ISETP.NE.AND P1, PT, RZ, c[0x0][0x2d0], PT ;  /* 0x0000b400ff007a0c */ /* 0x000fe40003f25270 */
[----:B------:R-:W-:Y:S02]  /*14e90*/  LOP3.LUT R4, RZ, c[0x0][0x2d0], RZ, 0x33, !PT ;  /* 0x0000b400ff047a12 */ /* 0x000fe400078e33ff */
[----:B------:R-:W-:Y:S02]  /*14ea0*/  @P6 IADD3 R11, R11, 0x1, RZ ;  /* 0x000000010b0b6810 */ /* 0x000fe40007ffe0ff */
[----:B------:R-:W-:-:S05]  /*14eb0*/  @P4 IADD3 R9, R9, 0x1, RZ ;  /* 0x0000000109094810 */ /* 0x000fca0007ffe0ff */
[----:B------:R-:W-:Y:S01]  /*14ec0*/  @!P2 IADD3 R11, -R11, RZ, RZ ;  /* 0x000000ff0b0ba210 */ /* 0x000fe20007ffe1ff */
[----:B------:R-:W-:-:S03]  /*14ed0*/  @!P0 IMAD.MOV R9, RZ, RZ, -R9 ;  /* 0x000000ffff098224 */ /* 0x000fc600078e0a09 */
        /* <DEDUP_REMOVED lines=22> */
.L_x_2588:
[----:B------:R-:W-:-:S05]  /*15040*/  IMAD.MOV.U32 R4, RZ, RZ, c[0x0][0x198] ;  /* 0x00006600ff047624 */ /* 0x000fca00078e00ff */
[----:B------:R-:W-:-:S04]  /*15050*/  LEA R4, -R4, RZ, 0x6 ;  /* 0x000000ff04047211 */ /* 0x000fc800078e31ff */
[----:B------:R-:W-:Y:S02]  /*15060*/  SHF.R.S32.HI R5, RZ, 0x1f, R4 ;  /* 0x0000001fff057819 */ /* 0x000fe40000011404 */
.L_x_2589:
[C---:B------:R-:W-:Y:S02]  /*15070*/  LOP3.LUT P2, RZ, R3.reuse, 0x2, RZ, 0xc0, !PT ;  /* 0x0000000203ff7812 */ /* 0x040fe4000784c0ff */
[C---:B------:R-:W-:Y:S02]  /*15080*/  LOP3.LUT P1, RZ, R3.reuse, 0x4, RZ, 0xc0, !PT ;  /* 0x0000000403ff7812 */ /* 0x040fe4000782c0ff */
[C---:B------:R-:W-:Y:S02]  /*15090*/  LEA R8, P4, R4.reuse, R210, 0x1 ;  /* 0x000000d204087211 */ /* 0x040fe400078808ff */
[----:B------:R-:W-:Y:S02]  /*150a0*/  LOP3.LUT P6, RZ, R3, 0x1, RZ, 0xc0, !PT ;  /* 0x0000000103ff7812 */ /* 0x000fe400078cc0ff */
[----:B------:R-:W-:-:S05]  /*150b0*/  LEA.HI.X R9, R4, R211, R5, 0x1, P4 ;  /* 0x000000d304097211 */ /* 0x000fca00020f0c05 */
[----:B------:R-:W-:-:S04]  /*150c0*/  @P2 IADD3 R7, P0, R4, R158, RZ ;  /* 0x0000009e04072210 */ /* 0x000fc80007f1e0ff */
[----:B------:R-:W-:Y:S01]  /*150d0*/  @P2 LEA R26, P4, R7, c[0x0][0x168], 0x1 ;  /* 0x00005a00071a2a11 */ /* 0x000fe200078808ff */
[--C-:B------:R-:W-:Y:S01]  /*150e0*/  @P2 IMAD.X R10, R5, 0x1, R157.reuse, P0 ;  /* 0x00000001050a2824 */ /* 0x100fe200000e069d */
        /* <DEDUP_REMOVED lines=31> */
[C---:B------:R-:W-:Y:S01]  /*152e0*/  @P1 LEA R34, P0, R3.reuse, c[0x0][0x168], 0x1 ;  /* 0x00005a0003221a11 */ /* 0x040fe200078008ff */
        /* <DEDUP_REMOVED lines=16> */
[----:B------:R-:W-:Y:S02]  /*153f0*/  @P2 LEA R36, P4, R5, c[0x0][0x168], 0x1 ;  /* 0x00005a0005242a11 */ /* 0x000fe400078808ff */
        /* <DEDUP_REMOVED lines=8> */
[C---:B------:R-:W-:Y:S01]  /*15480*/  @P1 LEA R40, P0, R3.reuse, c[0x0][0x168], 0x1 ;  /* 0x00005a0003281a11 */ /* 0x040fe200078008ff */
        /* <DEDUP_REMOVED lines=14> */
[C-C-:B------:R-:W-:Y:S01]  /*15570*/  @P2 IMAD.X R4, R156.reuse, 0x1, R157.reuse, P4 ;  /* 0x000000019c042824 */ /* 0x140fe200020e069d */
        /* <DEDUP_REMOVED lines=31> */
.L_x_2587:
[----:B--234-:R-:W-:Y:S02]  /*15770*/  IMAD.IADD R2, R2, 0x1, R135 ;  /* 0x0000000102027824 */ /* 0x01cfe400078e0287 */
[----:B------:R-:W-:-:S03]  /*15780*/  IMAD.SHL.U32 R196, R46, 0x2, RZ ;  /* 0x000000022ec47824 */ /* 0x000fc600078e00ff */
[CC--:B------:R-:W-:Y:S01]  /*15790*/  ISETP.GE.AND P0, PT, R2.reuse, R213.reuse, PT ;  /* 0x000000d50200720c */ /* 0x0c0fe20003f06270 */
[--C-:B------:R-:W-:Y:S01]  /*157a0*/  IMAD R193, R45, 0x2, R196.reuse ;  /* 0x000000022dc17824 */ /* 0x100fe200078e02c4 */
[C---:B------:R-:W-:Y:S01]  /*157b0*/  IADD3 R4, R2.reuse, 0x1, RZ ;  /* 0x0000000102047810 */ /* 0x040fe20007ffe0ff */
[----:B------:R-:W-:Y:S01]  /*157c0*/  LDSM.16.MT88.4 R40, [R196+0xe000] ;  /* 0x00e00000c428783b */ /* 0x000fe20000004200 */
[----:B------:R-:W-:Y:S01]  /*157d0*/  ISETP.LT.OR P0, PT, R2, R216, P0 ;  /* 0x000000d80200720c */ /* 0x000fe20000701670 */
[----:B------:R-:W-:Y:S01]  /*157e0*/  IMAD R194, R47, 0x2, R196 ;  /* 0x000000022fc27824 */ /* 0x000fe200078e02c4 */
[C---:B------:R-:W-:Y:S01]  /*157f0*/  ISETP.GE.AND P6, PT, R4.reuse, R213, PT ;  /* 0x000000d50400720c */ /* 0x040fe20003fc6270 */
[----:B------:R-:W-:Y:S01]  /*15800*/  LDSM.16.MT88.4 R56, [R193+0xe000] ;  /* 0x00e00000c138783b */ /* 0x000fe20000004200 */
[-C--:B------:R-:W-:Y:S01]  /*15810*/  ISETP.GE.AND P1, PT, R4, R214.reuse, PT ;  /* 0x000000d60400720c */ /* 0x080fe20003f26270 */
[----:B------:R-:W-:Y:S01]  /*15820*/  IMAD R192, R45, 0x2, R194 ;  /* 0x000000022dc07824 */ /* 0x000fe200078e02c2 */
[C---:B------:R-:W-:Y:S01]  /*15830*/  IADD3 R3, R2.reuse, 0x8, RZ ;  /* 0x0000000802037810 */ /* 0x040fe20007ffe0ff */
[----:B------:R-:W-:Y:S01]  /*15840*/  LDSM.16.MT88.4 R124, [R196+0xc000] ;  /* 0x00c00000c47c783b */ /* 0x000fe20000004200 */
[----:B------:R-:W-:-:S02]  /*15850*/  ISETP.GE.AND P2, PT, R2, R214, PT ;  /* 0x000000d60200720c */ /* 0x000fc40003f46270 */
[----:B------:R-:W-:Y:S01]  /*15860*/  FSEL R0, R0, -INF , !P0 ;  /* 0xff80000000007808 */ /* 0x000fe20004000000 */
[----:B------:R-:W-:Y:S01]  /*15870*/  LDSM.16.MT88.4 R116, [R194+0xc000] ;  /* 0x00c00000c274783b */ /* 0x000fe20000004200 */
[C---:B------:R-:W-:Y:S02]  /*15880*/  ISETP.LT.OR P6, PT, R4.reuse, R216, P6 ;  /* 0x000000d80400720c */ /* 0x040fe400037c1670 */
[----:B------:R-:W-:Y:S01]  /*15890*/  ISETP.LT.OR P1, PT, R4, R215, P1 ;  /* 0x000000d70400720c */ /* 0x000fe20000f21670 */
[----:B------:R-:W-:Y:S01]  /*158a0*/  LDSM.16.MT88.4 R108, [R193+0xc000] ;  /* 0x00c00000c16c783b */ /* 0x000fe20000004200 */
[C---:B------:R-:W-:Y:S02]  /*158b0*/  ISETP.GE.AND P4, PT, R3.reuse, R213, PT ;  /* 0x000000d50300720c */ /* 0x040fe40003f86270 */
[----:B------:R-:W-:Y:S01]  /*158c0*/  ISETP.GE.AND P0, PT, R3, R214, PT ;  /* 0x000000d60300720c */ /* 0x000fe20003f06270 */
[----:B------:R-:W-:Y:S01]  /*158d0*/  LDSM.16.MT88.4 R100, [R192+0xc000] ;  /* 0x00c00000c064783b */ /* 0x000fe20000004200 */
[----:B------:R-:W-:-:S02]  /*158e0*/  ISETP.LT.OR P2, PT, R2, R215, P2 ;  /* 0x000000d70200720c */ /* 0x000fc40001741670 */
[----:B------:R-:W-:Y:S01]  /*158f0*/  IADD3 R4, R2, 0x9, RZ ;  /* 0x0000000902047810 */ /* 0x000fe20007ffe0ff */
[----:B------:R-:W-:Y:S01]  /*15900*/  LDSM.16.MT88.4 R64, [R192+0xe000] ;  /* 0x00e00000c040783b */ /* 0x000fe20000004200 */
[C---:B------:R-:W-:Y:S02]  /*15910*/  ISETP.LT.OR P4, PT, R3.reuse, R216, P4 ;  /* 0x000000d80300720c */ /* 0x040fe40002781670 */
[----:B------:R-:W-:Y:S01]  /*15920*/  ISETP.LT.OR P0, PT, R3, R215, P0 ;  /* 0x000000d70300720c */ /* 0x000fe20000701670 */
[----:B-1----:R-:W-:Y:S01]  /*15930*/  LDSM.16.MT88.4 R72, [R196+0x10000] ;  /* 0x01000000c448783b */ /* 0x002fe20000004200 */
[----:B------:R-:W-:Y:S02]  /*15940*/  FSEL R20, R20, -INF , !P2 ;  /* 0xff80000014147808 */ /* 0x000fe40005000000 */
[----:B------:R-:W-:Y:S01]  /*15950*/  FSEL R27, R48, -INF , !P6 ;  /* 0xff800000301b7808 */ /* 0x000fe20007000000 */
[----:B------:R-:W-:Y:S01]  /*15960*/  LDSM.16.MT88.4 R80, [R194+0x10000] ;  /* 0x01000000c250783b */ /* 0x000fe20000004200 */
[----:B------:R-:W-:-:S02]  /*15970*/  IADD3 R3, R2, 0x10, RZ ;  /* 0x0000001002037810 */ /* 0x000fc40007ffe0ff */
[CC--:B------:R-:W-:Y:S01]  /*15980*/  ISETP.GE.AND P2, PT, R4.reuse, R213.reuse, PT ;  /* 0x000000d50400720c */ /* 0x0c0fe20003f46270 */
[----:B------:R-:W-:Y:S01]  /*15990*/  LDSM.16.MT88.4 R88, [R193+0x10000] ;  /* 0x01000000c158783b */ /* 0x000fe20000004200 */
[-C--:B------:R-:W-:Y:S02]  /*159a0*/  ISETP.GE.AND P6, PT, R4, R214.reuse, PT ;  /* 0x000000d60400720c */ /* 0x080fe40003fc6270 */
[----:B------:R-:W-:Y:S01]  /*159b0*/  FSEL R25, R21, -INF , !P1 ;  /* 0xff80000015197808 */ /* 0x000fe20004800000 */
[----:B------:R-:W-:Y:S01]  /*159c0*/  LDSM.16.MT88.4 R140, [R194+0xc800] ;  /* 0x00c80000c28c783b */ /* 0x000fe20000004200 */
[----:B------:R-:W-:Y:S02]  /*159d0*/  FSEL R49, R49, -INF , !P4 ;  /* 0xff80000031317808 */ /* 0x000fe40006000000 */
[C---:B------:R-:W-:Y:S02]  /*159e0*/  ISETP.GE.AND P1, PT, R3.reuse, R213, PT ;  /* 0x000000d50300720c */ /* 0x040fe40003f26270 */
[----:B------:R-:W-:-:S02]  /*159f0*/  ISETP.GE.AND P4, PT, R3, R214, PT ;  /* 0x000000d60300720c */ /* 0x000fc40003f86270 */
[CC--:B------:R-:W-:Y:S02]  /*15a00*/  ISETP.LT.OR P2, PT, R4.reuse, R216.reuse, P2 ;  /* 0x000000d80400720c */ /* 0x0c0fe40001741670 */
[----:B------:R-:W-:Y:S02]  /*15a10*/  ISETP.LT.OR P6, PT, R4, R215, P6 ;  /* 0x000000d70400720c */ /* 0x000fe400037c1670 */
[----:B------:R-:W-:Y:S02]  /*15a20*/  IADD3 R4, R2, 0x11, RZ ;  /* 0x0000001102047810 */ /* 0x000fe40007ffe0ff */
[----:B------:R-:W-:Y:S02]  /*15a30*/  FMNMX.FTZ R6, R0, R27, !PT ;  /* 0x0000001b00067209 */ /* 0x000fe40007810000 */
[C---:B------:R-:W-:Y:S02]  /*15a40*/  ISETP.LT.OR P1, PT, R3.reuse, R216, P1 ;  /* 0x000000d80300720c */ /* 0x040fe40000f21670 */
[----:B------:R-:W-:-:S02]  /*15a50*/  ISETP.LT.OR P4, PT, R3, R215, P4 ;  /* 0x000000d70300720c */ /* 0x000fc40002781670 */
[----:B------:R-:W-:Y:S02]  /*15a60*/  FSEL R21, R22, -INF , !P0 ;  /* 0xff80000016157808 */ /* 0x000fe40004000000 */
[----:B------:R-:W-:Y:S02]  /*15a70*/  FSEL R33, R50, -INF , !P2 ;  /* 0xff80000032217808 */ /* 0x000fe40005000000 */
[----:B------:R-:W-:Y:S02]  /*15a80*/  IADD3 R3, R2, 0x18, RZ ;  /* 0x0000001802037810 */ /* 0x000fe40007ffe0ff */
[C---:B------:R-:W-:Y:S02]  /*15a90*/  ISETP.GE.AND P0, PT, R4.reuse, R213, PT ;  /* 0x000000d50400720c */ /* 0x040fe40003f06270 */
[----:B------:R-:W-:Y:S02]  /*15aa0*/  ISETP.GE.AND P2, PT, R4, R214, PT ;  /* 0x000000d60400720c */ /* 0x000fe40003f46270 */
[----:B------:R-:W-:-:S02]  /*15ab0*/  FMNMX.FTZ R6, R49, R6, !PT ;  /* 0x0000000631067209 */ /* 0x000fc40007810000 */
[----:B------:R-:W-:Y:S02]  /*15ac0*/  FSEL R23, R23, -INF , !P6 ;  /* 0xff80000017177808 */ /* 0x000fe40007000000 */
[----:B------:R-:W-:Y:S02]  /*15ad0*/  FSEL R19, R28, -INF , !P1 ;  /* 0xff8000001c137808 */ /* 0x000fe40004800000 */
[C---:B------:R-:W-:Y:S02]  /*15ae0*/  ISETP.GE.AND P6, PT, R3.reuse, R213, PT ;  /* 0x000000d50300720c */ /* 0x040fe40003fc6270 */
[----:B------:R-:W-:Y:S02]  /*15af0*/  ISETP.GE.AND P1, PT, R3, R214, PT ;  /* 0x000000d60300720c */ /* 0x000fe40003f26270 */
[C---:B------:R-:W-:Y:S02]  /*15b00*/  ISETP.LT.OR P0, PT, R4.reuse, R216, P0 ;  /* 0x000000d80400720c */ /* 0x040fe40000701670 */
[----:B------:R-:W-:-:S02]  /*15b10*/  ISETP.LT.OR P2, PT, R4, R215, P2 ;  /* 0x000000d70400720c */ /* 0x000fc40001741670 */
[----:B------:R-:W-:Y:S02]  /*15b20*/  IADD3 R4, R2, 0x19, RZ ;  /* 0x0000001902047810 */ /* 0x000fe40007ffe0ff */
[----:B------:R-:W-:Y:S02]  /*15b30*/  FMNMX.FTZ R6, R33, R6, !PT ;  /* 0x0000000621067209 */ /* 0x000fe40007810000 */
[C---:B------:R-:W-:Y:S02]  /*15b40*/  ISETP.LT.OR P6, PT, R3.reuse, R216, P6 ;  /* 0x000000d80300720c */ /* 0x040fe400037c1670 */
[----:B------:R-:W-:Y:S02]  /*15b50*/  ISETP.LT.OR P1, PT, R3, R215, P1 ;  /* 0x000000d70300720c */ /* 0x000fe40000f21670 */
[----:B------:R-:W-:Y:S02]  /*15b60*/  FSEL R15, R16, -INF , !P4 ;  /* 0xff800000100f7808 */ /* 0x000fe40006000000 */
[----:B------:R-:W-:-:S02]  /*15b70*/  FSEL R17, R29, -INF , !P0 ;  /* 0xff8000001d117808 */ /* 0x000fc40004000000 */
[----:B------:R-:W-:Y:S02]  /*15b80*/  IADD3 R3, R2, 0x20, RZ ;  /* 0x0000002002037810 */ /* 0x000fe40007ffe0ff */
[C---:B------:R-:W-:Y:S02]  /*15b90*/  ISETP.GE.AND P4, PT, R4.reuse, R213, PT ;  /* 0x000000d50400720c */ /* 0x040fe40003f86270 */
[----:B------:R-:W-:Y:S02]  /*15ba0*/  ISETP.GE.AND P0, PT, R4, R214, PT ;  /* 0x000000d60400720c */ /* 0x000fe40003f06270 */
[----:B------:R-:W-:Y:S02]  /*15bb0*/  FMNMX.FTZ R6, R19, R6, !PT ;  /* 0x0000000613067209 */ /* 0x000fe40007810000 */
[----:B------:R-:W-:Y:S02]  /*15bc0*/  FSEL R13, R30, -INF , !P2 ;  /* 0xff8000001e0d7808 */ /* 0x000fe40005000000 */
[----:B------:R-:W-:-:S02]  /*15bd0*/  FSEL R7, R32, -INF , !P6 ;  /* 0xff80000020077808 */ /* 0x000fc40007000000 */
[C---:B------:R-:W-:Y:S02]  /*15be0*/  ISETP.GE.AND P2, PT, R3.reuse, R213, PT ;  /* 0x000000d50300720c */ /* 0x040fe40003f46270 */
[----:B------:R-:W-:Y:S02]  /*15bf0*/  ISETP.GE.AND P6, PT, R3, R214, PT ;  /* 0x000000d60300720c */ /* 0x000fe40003fc6270 */
[C---:B------:R-:W-:Y:S02]  /*15c00*/  ISETP.LT.OR P4, PT, R4.reuse, R216, P4 ;  /* 0x000000d80400720c */ /* 0x040fe40002781670 */
[----:B------:R-:W-:Y:S02]  /*15c10*/  ISETP.LT.OR P0, PT, R4, R215, P0 ;  /* 0x000000d70400720c */ /* 0x000fe40000701670 */
[----:B------:R-:W-:Y:S02]  /*15c20*/  IADD3 R4, R2, 0x21, RZ ;  /* 0x0000002102047810 */ /* 0x000fe40007ffe0ff */
[----:B------:R-:W-:-:S02]  /*15c30*/  FMNMX.FTZ R8, R17, R6, !PT ;  /* 0x0000000611087209 */ /* 0x000fc40007810000 */
[----:B------:R-:W-:Y:S02]  /*15c40*/  FMNMX.FTZ R6, R20, R25, !PT ;  /* 0x0000001914067209 */ /* 0x000fe40007810000 */
[C---:B------:R-:W-:Y:S02]  /*15c50*/  ISETP.LT.OR P2, PT, R3.reuse, R216, P2 ;  /* 0x000000d80300720c */ /* 0x040fe40001741670 */
[----:B------:R-:W-:Y:S02]  /*15c60*/  ISETP.LT.OR P6, PT, R3, R215, P6 ;  /* 0x000000d70300720c */ /* 0x000fe400037c1670 */
[----:B------:R-:W-:Y:S02]  /*15c70*/  FSEL R11, R18, -INF , !P1 ;  /* 0xff800000120b7808 */ /* 0x000fe40004800000 */
[----:B------:R-:W-:Y:S02]  /*15c80*/  IADD3 R3, R2, 0x28, RZ ;  /* 0x0000002802037810 */ /* 0x000fe40007ffe0ff */
[----:B------:R-:W-:-:S02]  /*15c90*/  ISETP.GE.AND P1, PT, R4, R213, PT ;  /* 0x000000d50400720c */ /* 0x000fc40003f26270 */
[----:B------:R-:W-:Y:S02]  /*15ca0*/  FSEL R5, R31, -INF , !P4 ;  /* 0xff8000001f057808 */ /* 0x000fe40006000000 */
[----:B------:R-:W-:Y:S02]  /*15cb0*/  FMNMX.FTZ R8, R7, R8, !PT ;  /* 0x0000000807087209 */ /* 0x000fe40007810000 */
[----:B------:R-:W-:Y:S02]  /*15cc0*/  FMNMX.FTZ R6, R21, R6, !PT ;  /* 0x0000000615067209 */ /* 0x000fe40007810000 */
[----:B------:R-:W-:Y:S02]  /*15cd0*/  FSEL R9, R12, -INF , !P0 ;  /* 0xff8000000c097808 */ /* 0x000fe40004000000 */
[----:B------:R-:W-:Y:S02]  /*15ce0*/  ISETP.GE.AND P0, PT, R3, R213, PT ;  /* 0x000000d50300720c */ /* 0x000fe40003f06270 */
[----:B------:R-:W-:-:S02]  /*15cf0*/  FSEL R227, R227, -INF , !P2 ;  /* 0xff800000e3e37808 */ /* 0x000fc40005000000 */
[C---:B------:R-:W-:Y:S02]  /*15d00*/  ISETP.LT.OR P1, PT, R4.reuse, R216, P1 ;  /* 0x000000d80400720c */ /* 0x040fe40000f21670 */
[----:B------:R-:W-:Y:S02]  /*15d10*/  FMNMX.FTZ R8, R5, R8, !PT ;  /* 0x0000000805087209 */ /* 0x000fe40007810000 */
[----:B------:R-:W-:Y:S02]  /*15d20*/  ISETP.GE.AND P4, PT, R4, R214, PT ;  /* 0x000000d60400720c */ /* 0x000fe40003f86270 */
[----:B------:R-:W-:Y:S02]  /*15d30*/  FMNMX.FTZ R6, R23, R6, !PT ;  /* 0x0000000617067209 */ /* 0x000fe40007810000 */
[----:B------:R-:W-:Y:S02]  /*15d40*/  ISETP.LT.OR P0, PT, R3, R216, P0 ;  /* 0x000000d80300720c */ /* 0x000fe40000701670 */
[----:B------:R-:W-:-:S02]  /*15d50*/  FSEL R163, R163, -INF , !P1 ;  /* 0xff800000a3a37808 */ /* 0x000fc40004800000 */
[----:B------:R-:W-:Y:S02]  /*15d60*/  FMNMX.FTZ R8, R227, R8, !PT ;  /* 0x00000008e3087209 */ /* 0x000fe40007810000 */
[----:B------:R-:W-:Y:S02]  /*15d70*/  ISETP.GE.AND P2, PT, R3, R214, PT ;  /* 0x000000d60300720c */ /* 0x000fe40003f46270 */
[----:B------:R-:W-:Y:S02]  /*15d80*/  ISETP.LT.OR P4, PT, R4, R215, P4 ;  /* 0x000000d70400720c */ /* 0x000fe40002781670 */
[----:B------:R-:W-:Y:S02]  /*15d90*/  FMNMX.FTZ R6, R15, R6, !PT ;  /* 0x000000060f067209 */ /* 0x000fe40007810000 */
[----:B------:R-:W-:Y:S02]  /*15da0*/  IADD3 R4, R2, 0x29, RZ ;  /* 0x0000002902047810 */ /* 0x000fe40007ffe0ff */
[----:B------:R-:W-:-:S02]  /*15db0*/  FSEL R225, R225, -INF , !P0 ;  /* 0xff800000e1e17808 */ /* 0x000fc40004000000 */
[----:B------:R-:W-:Y:S02]  /*15dc0*/  FMNMX.FTZ R8, R163, R8, !PT ;  /* 0x00000008a3087209 */ /* 0x000fe40007810000 */
[----:B------:R-:W-:Y:S02]  /*15dd0*/  ISETP.LT.OR P2, PT, R3, R215, P2 ;  /* 0x000000d70300720c */ /* 0x000fe40001741670 */
[----:B------:R-:W-:Y:S02]  /*15de0*/  FSEL R223, R223, -INF , !P6 ;  /* 0xff800000dfdf7808 */ /* 0x000fe40007000000 */
[----:B------:R-:W-:Y:S02]  /*15df0*/  FMNMX.FTZ R6, R13, R6, !PT ;  /* 0x000000060d067209 */ /* 0x000fe40007810000 */
[----:B------:R-:W-:Y:S02]  /*15e00*/  IADD3 R3, R2, 0x30, RZ ;  /* 0x0000003002037810 */ /* 0x000fe40007ffe0ff */
[----:B------:R-:W-:-:S02]  /*15e10*/  ISETP.GE.AND P6, PT, R4, R213, PT ;  /* 0x000000d50400720c */ /* 0x000fc40003fc6270 */
[----:B------:R-:W-:Y:S02]  /*15e20*/  ISETP.GE.AND P1, PT, R4, R214, PT ;  /* 0x000000d60400720c */ /* 0x000fe40003f26270 */
[----:B------:R-:W-:Y:S02]  /*15e30*/  FMNMX.FTZ R10, R225, R8, !PT ;  /* 0x00000008e10a7209 */ /* 0x000fe40007810000 */
[----:B------:R-:W-:Y:S02]  /*15e40*/  FSEL R171, R171, -INF , !P4 ;  /* 0xff800000abab7808 */ /* 0x000fe40006000000 */
[----:B------:R-:W-:Y:S02]  /*15e50*/  FMNMX.FTZ R8, R11, R6, !PT ;  /* 0x000000060b087209 */ /* 0x000fe40007810000 */
[C---:B------:R-:W-:Y:S02]  /*15e60*/  ISETP.GE.AND P4, PT, R3.reuse, R213, PT ;  /* 0x000000d50300720c */ /* 0x040fe40003f86270 */
[----:B------:R-:W-:-:S02]  /*15e70*/  ISETP.GE.AND P0, PT, R3, R214, PT ;  /* 0x000000d60300720c */ /* 0x000fc40003f06270 */
[C---:B------:R-:W-:Y:S02]  /*15e80*/  ISETP.LT.OR P6, PT, R4.reuse, R216, P6 ;  /* 0x000000d80400720c */ /* 0x040fe400037c1670 */
[-C--:B------:R-:W-:Y:S02]  /*15e90*/  ISETP.LT.OR P1, PT, R4, R215.reuse, P1 ;  /* 0x000000d70400720c */ /* 0x080fe40000f21670 */
[----:B------:R-:W-:Y:S02]  /*15ea0*/  IADD3 R4, R2, 0x31, RZ ;  /* 0x0000003102047810 */ /* 0x000fe40007ffe0ff */
[----:B------:R-:W-:Y:S02]  /*15eb0*/  FMNMX.FTZ R8, R9, R8, !PT ;  /* 0x0000000809087209 */ /* 0x000fe40007810000 */
[C---:B------:R-:W-:Y:S02]  /*15ec0*/  ISETP.LT.OR P4, PT, R3.reuse, R216, P4 ;  /* 0x000000d80300720c */ /* 0x040fe40002781670 */
[----:B------:R-:W-:-:S02]  /*15ed0*/  ISETP.LT.OR P0, PT, R3, R215, P0 ;  /* 0x000000d70300720c */ /* 0x000fc40000701670 */
[----:B------:R-:W-:Y:S02]  /*15ee0*/  FSEL R221, R221, -INF , !P2 ;  /* 0xff800000dddd7808 */ /* 0x000fe40005000000 */
[----:B------:R-:W-:Y:S02]  /*15ef0*/  IADD3 R3, R2, 0x38, RZ ;  /* 0x0000003802037810 */ /* 0x000fe40007ffe0ff */
[----:B------:R-:W-:Y:S02]  /*15f00*/  ISETP.GE.AND P2, PT, R4, R213, PT ;  /* 0x000000d50400720c */ /* 0x000fe40003f46270 */
[----:B------:R-:W-:Y:S02]  /*15f10*/  IADD3 R2, R2, 0x39, RZ ;  /* 0x0000003902027810 */ /* 0x000fe40007ffe0ff */
[----:B------:R-:W-:Y:S02]  /*15f20*/  FMNMX.FTZ R8, R223, R8, !PT ;  /* 0x00000008df087209 */ /* 0x000fe40007810000 */
[----:B------:R-:W-:-:S02]  /*15f30*/  FSEL R219, R219, -INF , !P4 ;  /* 0xff800000dbdb7808 */ /* 0x000fc40006000000 */
[----:B------:R-:W-:Y:S02]  /*15f40*/  ISETP.LT.OR P2, PT, R4, R216, P2 ;  /* 0x000000d80400720c */ /* 0x000fe40001741670 */
[----:B------:R-:W-:Y:S02]  /*15f50*/  FSEL R167, R167, -INF , !P6 ;  /* 0xff800000a7a77808 */ /* 0x000fe40007000000 */
[-C--:B------:R-:W-:Y:S02]  /*15f60*/  ISETP.GE.AND P4, PT, R2, R213.reuse, PT ;  /* 0x000000d50200720c */ /* 0x080fe40003f86270 */
[----:B------:R-:W-:Y:S02]  /*15f70*/  FMNMX.FTZ R8, R171, R8, !PT ;  /* 0x00000008ab087209 */ /* 0x000fe40007810000 */
[----:B------:R-:W-:Y:S02]  /*15f80*/  FSEL R217, R217, -INF , !P2 ;  /* 0xff800000d9d97808 */ /* 0x000fe40005000000 */
[----:B------:R-:W-:-:S02]  /*15f90*/  ISETP.GE.AND P6, PT, R3, R213, PT ;  /* 0x000000d50300720c */ /* 0x000fc40003fc6270 */
[----:B------:R-:W-:Y:S02]  /*15fa0*/  FMNMX.FTZ R6, R167, R10, !PT ;  /* 0x0000000aa7067209 */ /* 0x000fe40007810000 */
[----:B------:R-:W-:Y:S02]  /*15fb0*/  ISETP.LT.OR P4, PT, R2, R216, P4 ;  /* 0x000000d80200720c */ /* 0x000fe40002781670 */
[----:B------:R-:W-:Y:S02]  /*15fc0*/  ISETP.GE.AND P2, PT, R4, R214, PT ;  /* 0x000000d60400720c */ /* 0x000fe40003f46270 */
[----:B------:R-:W-:Y:S02]  /*15fd0*/  FSEL R175, R175, -INF , !P1 ;  /* 0xff800000afaf7808 */ /* 0x000fe40004800000 */
[----:B------:R-:W-:Y:S02]  /*15fe0*/  FMNMX.FTZ R8, R221, R8, !PT ;  /* 0x00000008dd087209 */ /* 0x000fe40007810000 */
[----:B------:R-:W-:-:S02]  /*15ff0*/  ISETP.LT.OR P6, PT, R3, R216, P6 ;  /* 0x000000d80300720c */ /* 0x000fc400037c1670 */
[----:B------:R-:W-:Y:S02]  /*16000*/  FMNMX.FTZ R6, R219, R6, !PT ;  /* 0x00000006db067209 */ /* 0x000fe40007810000 */
[----:B------:R-:W-:Y:S02]  /*16010*/  FSEL R177, R177, -INF , !P4 ;  /* 0xff800000b1b17808 */ /* 0x000fe40006000000 */
[----:B------:R-:W-:Y:S02]  /*16020*/  ISETP.LT.OR P2, PT, R4, R215, P2 ;  /* 0x000000d70400720c */ /* 0x000fe40001741670 */
[----:B------:R-:W-:Y:S02]  /*16030*/  ISETP.GE.AND P4, PT, R3, R214, PT ;  /* 0x000000d60300720c */ /* 0x000fe40003f86270 */
[----:B------:R-:W-:Y:S02]  /*16040*/  FSEL R173, R173, -INF , !P0 ;  /* 0xff800000adad7808 */ /* 0x000fe40004000000 */
[----:B------:R-:W-:-:S02]  /*16050*/  FMNMX.FTZ R4, R175, R8, !PT ;  /* 0x00000008af047209 */ /* 0x000fc40007810000 */
[----:B------:R-:W-:Y:S02]  /*16060*/  FSEL R179, R179, -INF , !P6 ;  /* 0xff800000b3b37808 */ /* 0x000fe40007000000 */
[----:B------:R-:W-:Y:S02]  /*16070*/  FMNMX.FTZ R6, R217, R6, !PT ;  /* 0x00000006d9067209 */ /* 0x000fe40007810000 */
[----:B------:R-:W-:Y:S02]  /*16080*/  ISETP.LT.OR P4, PT, R3, R215, P4 ;  /* 0x000000d70300720c */ /* 0x000fe40002781670 */
[----:B------:R-:W-:Y:S02]  /*16090*/  ISETP.GE.AND P0, PT, R2, R214, PT ;  /* 0x000000d60200720c */ /* 0x000fe40003f06270 */
[----:B------:R-:W-:Y:S02]  /*160a0*/  FSEL R147, R147, -INF , !P2 ;  /* 0xff80000093937808 */ /* 0x000fe40005000000 */
[----:B------:R-:W-:-:S02]  /*160b0*/  FMNMX.FTZ R4, R173, R4, !PT ;  /* 0x00000004ad047209 */ /* 0x000fc40007810000 */
[----:B------:R-:W-:Y:S02]  /*160c0*/  FMNMX.FTZ R6, R179, R6, !PT ;  /* 0x00000006b3067209 */ /* 0x000fe40007810000 */
[----:B------:R-:W-:Y:S02]  /*160d0*/  ISETP.LT.OR P0, PT, R2, R215, P0 ;  /* 0x000000d70200720c */ /* 0x000fe40000701670 */
[----:B------:R-:W-:Y:S02]  /*160e0*/  FSEL R145, R145, -INF , !P4 ;  /* 0xff80000091917808 */ /* 0x000fe40006000000 */
[----:B------:R-:W-:Y:S02]  /*160f0*/  FMNMX.FTZ R4, R147, R4, !PT ;  /* 0x0000000493047209 */ /* 0x000fe40007810000 */
[----:B------:R-:W-:Y:S02]  /*16100*/  FMNMX.FTZ R6, R177, R6, !PT ;  /* 0x00000006b1067209 */ /* 0x000fe40007810000 */
[----:B------:R-:W-:-:S02]  /*16110*/  FSEL R169, R169, -INF , !P0 ;  /* 0xff800000a9a97808 */ /* 0x000fc40004000000 */
        /* <DEDUP_REMOVED lines=19> */
[--C-:B------:R-:W-:Y:S02]  /*16250*/  FFMA.FTZ R152, R49, c[0x0][0x23c], -R144.reuse ;  /* 0x00008f0031987a23 */ /* 0x100fe40000010890 */
[----:B------:R-:W-:Y:S01]  /*16260*/  FFMA.FTZ R149, R33, c[0x0][0x23c], -R144 ;  /* 0x00008f0021957a23 */ /* 0x000fe20000010890 */
[----:B------:R-:W1:Y:S01]  /*16270*/  LDSM.16.MT88.4 R48, [R194+0xe000] ;  /* 0x00e00000c230783b */ /* 0x000e620000004200 */
[--C-:B------:R-:W-:Y:S01]  /*16280*/  FFMA.FTZ R156, R20, c[0x0][0x23c], -R162.reuse ;  /* 0x00008f00149c7a23 */ /* 0x100fe200000108a2 */
[----:B------:R-:W-:Y:S01]  /*16290*/  MUFU.EX2 R157, R157 ;  /* 0x0000009d009d7308 */ /* 0x000fe20000000800 */
[--C-:B------:R-:W-:Y:S01]  /*162a0*/  FFMA.FTZ R159, R25, c[0x0][0x23c], -R162.reuse ;  /* 0x00008f00199f7a23 */ /* 0x100fe200000108a2 */
[----:B------:R-:W-:Y:S01]  /*162b0*/  LDSM.16.MT88.4 R32, [R193+0xc800] ;  /* 0x00c80000c120783b */ /* 0x000fe20000004200 */
[----:B------:R-:W-:-:S02]  /*162c0*/  FFMA.FTZ R161, R21, c[0x0][0x23c], -R162 ;  /* 0x00008f0015a17a23 */ /* 0x000fc400000108a2 */
[----:B------:R-:W-:Y:S01]  /*162d0*/  FFMA.FTZ R150, R23, c[0x0][0x23c], -R162 ;  /* 0x00008f0017967a23 */ /* 0x000fe200000108a2 */
[----:B------:R-:W-:Y:S01]  /*162e0*/  LDSM.16.MT88.4 R24, [R194+0xe800] ;  /* 0x00e80000c218783b */ /* 0x000fe20000004200 */
[--C-:B------:R-:W-:Y:S01]  /*162f0*/  FFMA.FTZ R139, R7, c[0x0][0x23c], -R144.reuse ;  /* 0x00008f00078b7a23 */ /* 0x100fe20000010890 */
[----:B------:R-:W2:Y:S01]  /*16300*/  MUFU.EX2 R154, R154 ;  /* 0x0000009a009a7308 */ /* 0x000ea20000000800 */
[--C-:B------:R-:W-:Y:S01]  /*16310*/  FFMA.FTZ R2, R5, c[0x0][0x23c], -R144.reuse ;  /* 0x00008f0005027a23 */ /* 0x100fe20000010890 */
[----:B------:R-:W-:Y:S01]  /*16320*/  LDSM.16.MT88.4 R20, [R196+0xc800] ;  /* 0x00c80000c414783b */ /* 0x000fe20000004200 */
[--C-:B------:R-:W-:Y:S02]  /*16330*/  FFMA.FTZ R155, R19, c[0x0][0x23c], -R144.reuse ;  /* 0x00008f00139b7a23 */ /* 0x100fe40000010890 */
[----:B------:R-:W-:Y:S01]  /*16340*/  FFMA.FTZ R148, R17, c[0x0][0x23c], -R144 ;  /* 0x00008f0011947a23 */ /* 0x000fe20000010890 */
[----:B------:R-:W3:Y:S01]  /*16350*/  LDSM.16.MT88.4 R4, [R192+0x10000] ;  /* 0x01000000c004783b */ /* 0x000ee20000004200 */
[--C-:B------:R-:W-:Y:S01]  /*16360*/  FFMA.FTZ R151, R11, c[0x0][0x23c], -R162.reuse ;  /* 0x00008f000b977a23 */ /* 0x100fe200000108a2 */
[----:B------:R-:W-:Y:S01]  /*16370*/  MUFU.EX2 R152, R152 ;  /* 0x0000009800987308 */ /* 0x000fe20000000800 */
[--C-:B------:R-:W-:Y:S01]  /*16380*/  FFMA.FTZ R0, R9, c[0x0][0x23c], -R162.reuse ;  /* 0x00008f0009007a23 */ /* 0x100fe200000108a2 */
[----:B------:R-:W-:Y:S01]  /*16390*/  LDSM.16.MT88.4 R16, [R193+0xe800] ;  /* 0x00e80000c110783b */ /* 0x000fe20000004200 */
[----:B------:R-:W-:-:S02]  /*163a0*/  FFMA.FTZ R153, R15, c[0x0][0x23c], -R162 ;  /* 0x00008f000f997a23 */ /* 0x000fc400000108a2 */
[----:B------:R-:W-:Y:S01]  /*163b0*/  FFMA.FTZ R138, R13, c[0x0][0x23c], -R162 ;  /* 0x00008f000d8a7a23 */ /* 0x000fe200000108a2 */
[----:B------:R-:W4:Y:S01]  /*163c0*/  LDSM.16.MT88.4 R8, [R196+0xe800] ;  /* 0x00e80000c408783b */ /* 0x000f220000004200 */
[--C-:B------:R-:W-:Y:S01]  /*163d0*/  FFMA.FTZ R158, R227, c[0x0][0x23c], -R144.reuse ;  /* 0x00008f00e39e7a23 */ /* 0x100fe20000010890 */
[----:B------:R-:W5:Y:S01]  /*163e0*/  MUFU.EX2 R149, R149 ;  /* 0x0000009500957308 */ /* 0x000f620000000800 */
[----:B--2---:R-:W-:Y:S01]  /*163f0*/  F2FP.PACK_AB R96, R154, R157 ;  /* 0x0000009d9a60723e */ /* 0x004fe200000000ff */
[----:B------:R-:W2:Y:S01]  /*16400*/  LDSM.16.MT88.4 R12, [R192+0xe800] ;  /* 0x00e80000c00c783b */ /* 0x000ea20000004200 */
[--C-:B------:R-:W-:Y:S02]  /*16410*/  FFMA.FTZ R163, R163, c[0x0][0x23c], -R144.reuse ;  /* 0x00008f00a3a37a23 */ /* 0x100fe40000010890 */
[--C-:B------:R-:W-:Y:S02]  /*16420*/  FFMA.FTZ R160, R225, c[0x0][0x23c], -R144.reuse ;  /* 0x00008f00e1a07a23 */ /* 0x100fe40000010890 */
[----:B------:R-:W-:Y:S01]  /*16430*/  FFMA.FTZ R167, R167, c[0x0][0x23c], -R144 ;  /* 0x00008f00a7a77a23 */ /* 0x000fe20000010890 */
[----:B------:R-:W-:Y:S01]  /*16440*/  MUFU.EX2 R156, R156 ;  /* 0x0000009c009c7308 */ /* 0x000fe20000000800 */
[----:B------:R-:W-:-:S02]  /*16450*/  FFMA.FTZ R166, R223, c[0x0][0x23c], -R162 ;  /* 0x00008f00dfa67a23 */ /* 0x000fc400000108a2 */
[--C-:B------:R-:W-:Y:S02]  /*16460*/  FFMA.FTZ R171, R171, c[0x0][0x23c], -R162.reuse ;  /* 0x00008f00abab7a23 */ /* 0x100fe400000108a2 */
[--C-:B------:R-:W-:Y:S02]  /*16470*/  FFMA.FTZ R168, R221, c[0x0][0x23c], -R162.reuse ;  /* 0x00008f00dda87a23 */ /* 0x100fe400000108a2 */
[----:B------:R-:W-:Y:S01]  /*16480*/  FFMA.FTZ R175, R175, c[0x0][0x23c], -R162 ;  /* 0x00008f00afaf7a23 */ /* 0x000fe200000108a2 */
[----:B------:R-:W1:Y:S01]  /*16490*/  MUFU.EX2 R159, R159 ;  /* 0x0000009f009f7308 */ /* 0x000e620000000800 */
[----:B-----5:R-:W-:Y:S01]  /*164a0*/  F2FP.PACK_AB R98, R149, R152 ;  /* 0x000000989562723e */ /* 0x020fe200000000ff */
[--C-:B------:R-:W-:Y:S02]  /*164b0*/  FFMA.FTZ R170, R219, c[0x0][0x23c], -R144.reuse ;  /* 0x00008f00dbaa7a23 */ /* 0x100fe40000010890 */
[--C-:B------:R-:W-:Y:S02]  /*164c0*/  FFMA.FTZ R217, R217, c[0x0][0x23c], -R144.reuse ;  /* 0x00008f00d9d97a23 */ /* 0x100fe40000010890 */
[----:B------:R-:W-:-:S02]  /*164d0*/  FFMA.FTZ R172, R179, c[0x0][0x23c], -R144 ;  /* 0x00008f00b3ac7a23 */ /* 0x000fc40000010890 */
[----:B------:R-:W-:Y:S01]  /*164e0*/  MUFU.EX2 R161, R161 ;  /* 0x000000a100a17308 */ /* 0x000fe20000000800 */
[----:B------:R-:W-:Y:S02]  /*164f0*/  FFMA.FTZ R219, R177, c[0x0][0x23c], -R144 ;  /* 0x00008f00b1db7a23 */ /* 0x000fe40000010890 */
[--C-:B------:R-:W-:Y:S02]  /*16500*/  FFMA.FTZ R173, R173, c[0x0][0x23c], -R162.reuse ;  /* 0x00008f00adad7a23 */ /* 0x100fe400000108a2 */
[--C-:B------:R-:W-:Y:S02]  /*16510*/  FFMA.FTZ R174, R147, c[0x0][0x23c], -R162.reuse ;  /* 0x00008f0093ae7a23 */ /* 0x100fe400000108a2 */
[--C-:B------:R-:W-:Y:S01]  /*16520*/  FFMA.FTZ R176, R145, c[0x0][0x23c], -R162.reuse ;  /* 0x00008f0091b07a23 */ /* 0x100fe200000108a2 */
[----:B------:R-:W5:Y:S01]  /*16530*/  MUFU.EX2 R150, R150 ;  /* 0x0000009600967308 */ /* 0x000f620000000800 */
[----:B-1----:R-:W-:Y:S01]  /*16540*/  F2FP.PACK_AB R97, R159, R156 ;  /* 0x0000009c9f61723e */ /* 0x002fe200000000ff */
[----:B------:R-:W-:Y:S01]  /*16550*/  FFMA.FTZ R169, R169, c[0x0][0x23c], -R162 ;  /* 0x00008f00a9a97a23 */ /* 0x000fe200000108a2 */
[----:B------:R-:W-:Y:S01]  /*16560*/  LDSM.16.MT88.4 R144, [R194+0xd800] ;  /* 0x00d80000c290783b */ /* 0x000fe20000004200 */
[----:B------:R-:W-:-:S02]  /*16570*/  FADD.FTZ R157, R157, R154 ;  /* 0x0000009a9d9d7221 */ /* 0x000fc40000010000 */
[----:B------:R-:W-:Y:S02]  /*16580*/  FADD.FTZ R156, R156, R159 ;  /* 0x0000009f9c9c7221 */ /* 0x000fe40000010000 */
[----:B------:R-:W-:Y:S01]  /*16590*/  MUFU.EX2 R155, R155 ;  /* 0x0000009b009b7308 */ /* 0x000fe20000000800 */
[----:B------:R-:W-:-:S04]  /*165a0*/  FADD.FTZ R152, R152, R157 ;  /* 0x0000009d98987221 */ /* 0x000fc80000010000 */
[----:B------:R-:W-:Y:S01]  /*165b0*/  FADD.FTZ R152, R149, R152 ;  /* 0x0000009895987221 */ /* 0x000fe20000010000 */
[----:B-----5:R-:W-:Y:S02]  /*165c0*/  F2FP.PACK_AB R99, R150, R161 ;  /* 0x000000a19663723e */ /* 0x020fe400000000ff */
        /* <DEDUP_REMOVED lines=47> */
[C---:B---3--:R-:W-:Y:S07]  /*168c0*/  HMMA.16816.F32 R92, R96.reuse, R4, RZ ;  /* 0x00000004605c723c */ /* 0x048fee00000018ff */
        /* <DEDUP_REMOVED lines=106> */
[----:B--2---:R-:W-:Y:S01]  /*16f70*/  HMMA.16816.F32 R128, R4, R12, R128 ;  /* 0x0000000c0480723c */ /* 0x004fe20000001880 */
[----:B------:R-:W-:-:S02]  /*16f80*/  FADD.FTZ R176, R176, R173 ;  /* 0x000000adb0b07221 */ /* 0x000fc40000010000 */
[----:B------:R-:W-:Y:S02]  /*16f90*/  FADD.FTZ R219, R219, R172 ;  /* 0x000000acdbdb7221 */ /* 0x000fe40000010000 */
[----:B------:R-:W-:-:S03]  /*16fa0*/  FADD.FTZ R217, R169, R176 ;  /* 0x000000b0a9d97221 */ /* 0x000fc60000010000 */
        /* <DEDUP_REMOVED lines=92> */
.L_x_2591:
[----:B------:R-:W-:-:S05]  /*17570*/  IMAD.MOV.U32 R11, RZ, RZ, c[0x0][0x1a0] ;  /* 0x00006800ff0b7624 */ /* 0x000fca00078e00ff */
[----:B------:R-:W-:-:S04]  /*17580*/  LEA R11, -R11, RZ, 0x6 ;  /* 0x000000ff0b0b7211 */ /* 0x000fc800078e31ff */
[----:B------:R-:W-:Y:S02]  /*17590*/  SHF.R.S32.HI R6, RZ, 0x1f, R11 ;  /* 0x0000001fff067819 */ /* 0x000fe4000001140b */
.L_x_2592:
        /* <DEDUP_REMOVED lines=88> */
[----:B------:R-:W-:-:S03]  /*17b20*/  @P1 LEA.HI.X R27, R136, c[0x0][0x174], R133, 0x1, P0 ;  /* 0x00005d00881b1a11 */ /* 0x000fc600000f0c85 */
        /* <DEDUP_REMOVED lines=15> */
[----:B------:R-:W-:Y:S01]  /*17c20*/  @!P4 STS.128 [R208+0xd800], RZ ;  /* 0x00d800ffd000c388 */ /* 0x000fe20000000c00 */
[----:B------:R-:W-:-:S03]  /*17c30*/  ISETP.GE.AND P4, PT, R135, R213, PT ;  /* 0x000000d58700720c */ /* 0x000fc60003f86270 */
[----:B------:R-:W-:Y:S01]  /*17c40*/  @!PT LDS RZ, [RZ] ;  /* 0x00000000fffff984 */ /* 0x000fe20000000800 */
[----:B------:R-:W-:Y:S01]  /*17c50*/  @!PT LDS RZ, [RZ] ;  /* 0x00000000fffff984 */ /* 0x000fe20000000800 */
[----:B------:R-:W-:Y:S01]  /*17c60*/  @!PT LDS RZ, [RZ] ;  /* 0x00000000fffff984 */ /* 0x000fe20000000800 */
[----:B------:R1:W-:Y:S01]  /*17c70*/  @P2 LDGSTS.E.BYPASS.LTC128B.128 [R208+0xf800], [R28.64+0x80] ;  /* 0x0f8000801cd02fae */ /* 0x0003e2000b901d44 */
[----:B------:R-:W-:-:S03]  /*17c80*/  ISETP.LT.OR P4, PT, R135, R216, P4 ;  /* 0x000000d88700720c */ /* 0x000fc60002781670 */
[----:B------:R-:W-:Y:S04]  /*17c90*/  @!P2 STS.128 [R208+0xf800], RZ ;  /* 0x00f800ffd000a388 */ /* 0x000fe80000000c00 */
[----:B------:R-:W-:Y:S01]  /*17ca0*/  @!PT LDS RZ, [RZ] ;  /* 0x00000000fffff984 */ /* 0x000fe20000000800 */
[----:B------:R-:W-:Y:S01]  /*17cb0*/  @!PT LDS RZ, [RZ] ;  /* 0x00000000fffff984 */ /* 0x000fe20000000800 */
[----:B------:R-:W-:Y:S01]  /*17cc0*/  @!PT LDS RZ, [RZ] ;  /* 0x00000000fffff984 */ /* 0x000fe20000000800 */
[----:B------:R1:W-:Y:S04]  /*17cd0*/  @P1 LDGSTS.E.BYPASS.LTC128B.128 [R208+0x11800], [R26.64+0x100] ;  /* 0x118001001ad01fae */ /* 0x0003e8000b901d44 */
[----:B------:R-:W-:Y:S04]  /*17ce0*/  @!P1 STS.128 [R208+0x11800], RZ ;  /* 0x011800ffd0009388 */ /* 0x000fe80000000c00 */
[----:B------:R-:W-:Y:S04]  /*17cf0*/  LDSM.16.M88.4 R172, [R202] ;  /* 0x00000000caac783b */ /* 0x000fe80000000200 */
[----:B---3--:R-:W4:Y:S04]  /*17d00*/  LDSM.16.M88.4 R12, [R201+0x6000] ;  /* 0x00600000c90c783b */ /* 0x008f280000000200 */
[----:B-----5:R-:W-:Y:S04]  /*17d10*/  LDSM.16.M88.4 R8, [R200] ;  /* 0x00000000c808783b */ /* 0x020fe80000000200 */
[----:B--2---:R-:W-:Y:S04]  /*17d20*/  LDSM.16.M88.4 R20, [R199] ;  /* 0x00000000c714783b */ /* 0x004fe80000000200 */
[----:B------:R-:W-:Y:S04]  /*17d30*/  LDSM.16.M88.4 R144, [R198] ;  /* 0x00000000c690783b */ /* 0x000fe80000000200 */
[----:B------:R-:W-:Y:S04]  /*17d40*/  LDSM.16.M88.4 R220, [R195+0x6000] ;  /* 0x00600000c3dc783b */ /* 0x000fe80000000200 */
[----:B------:R-:W2:Y:S04]  /*17d50*/  LDSM.16.M88.4 R136, [R201+0x6800] ;  /* 0x00680000c988783b */ /* 0x000ea80000000200 */
[----:B------:R-:W3:Y:S04]  /*17d60*/  LDSM.16.M88.4 R152, [R201+0x7000] ;  /* 0x00700000c998783b */ /* 0x000ee80000000200 */
[----:B-1----:R-:W1:Y:S04]  /*17d70*/  LDSM.16.M88.4 R4, [R201+0x7800] ;  /* 0x00780000c904783b */ /* 0x002e680000000200 */
[----:B------:R-:W-:Y:S04]  /*17d80*/  LDSM.16.M88.4 R24, [R197] ;  /* 0x00000000c518783b */ /* 0x000fe80000000200 */
[----:B------:R-:W5:Y:S01]  /*17d90*/  LDSM.16.M88.4 R164, [R188] ;  /* 0x00000000bca4783b */ /* 0x000f620000000200 */
[C---:B----4-:R-:W-:Y:S03]  /*17da0*/  HMMA.16816.F32 R16, R172.reuse, R12, RZ ;  /* 0x0000000cac10723c */ /* 0x050fe600000018ff */
[----:B------:R-:W4:Y:S04]  /*17db0*/  LDSM.16.M88.4 R160, [R191] ;  /* 0x00000000bfa0783b */ /* 0x000f280000000200 */
[----:B------:R-:W1:Y:S01]  /*17dc0*/  LDSM.16.M88.4 R28, [R189] ;  /* 0x00000000bd1c783b */ /* 0x000e620000000200 */
[C---:B------:R-:W-:Y:S03]  /*17dd0*/  HMMA.16816.F32 R12, R172.reuse, R14, RZ ;  /* 0x0000000eac0c723c */ /* 0x040fe600000018ff */
[----:B------:R-:W1:Y:S04]  /*17de0*/  LDSM.16.M88.4 R32, [R190] ;  /* 0x00000000be20783b */ /* 0x000e680000000200 */
[----:B------:R-:W-:Y:S04]  /*17df0*/  LDSM.16.M88.4 R228, [R201+0x8000] ;  /* 0x00800000c9e4783b */ /* 0x000fe80000000200 */
[----:B------:R-:W-:Y:S01]  /*17e00*/  LDSM.16.M88.4 R148, [R195+0x6800] ;  /* 0x00680000c394783b */ /* 0x000fe20000000200 */
[----:B--2---:R-:W-:Y:S03]  /*17e10*/  HMMA.16816.F32 R140, R172, R136, RZ ;  /* 0x00000088ac8c723c */ /* 0x004fe600000018ff */
[----:B------:R-:W-:Y:S04]  /*17e20*/  LDSM.16.M88.4 R168, [R195+0x7800] ;  /* 0x00780000c3a8783b */ /* 0x000fe80000000200 */
[----:B------:R-:W-:Y:S01]  /*17e30*/  LDSM.16.M88.4 R224, [R198+0x2000] ;  /* 0x00200000c6e0783b */ /* 0x000fe20000000200 */
[C---:B------:R-:W-:Y:S03]  /*17e40*/  HMMA.16816.F32 R16, R8.reuse, R20, R16 ;  /* 0x000000140810723c */ /* 0x040fe60000001810 */
[----:B------:R-:W-:Y:S04]  /*17e50*/  LDSM.16.M88.4 R232, [R184] ;  /* 0x00000000b8e8783b */ /* 0x000fe80000000200 */
[----:B------:R-:W0:Y:S01]  /*17e60*/  LDGDEPBAR ;  /* 0x00000000000079af */ /* 0x000e220000000000 */
[----:B------:R-:W-:Y:S03]  /*17e70*/  HMMA.16816.F32 R12, R8, R22, R12 ;  /* 0x00000016080c723c */ /* 0x000fe6000000180c */
[----:B------:R-:W-:Y:S05]  /*17e80*/  LDSM.16.M88.4 R20, [R195+0x7000] ;  /* 0x00700000c314783b */ /* 0x000fea0000000200 */
[----:B---3--:R-:W-:Y:S08]  /*17e90*/  HMMA.16816.F32 R156, R172, R152, RZ ;  /* 0x00000098ac9c723c */ /* 0x008ff000000018ff */
[C---:B------:R-:W-:Y:S08]  /*17ea0*/  HMMA.16816.F32 R16, R144.reuse, R220, R16 ;  /* 0x000000dc9010723c */ /* 0x040ff00000001810 */
[----:B------:R-:W-:Y:S01]  /*17eb0*/  HMMA.16816.F32 R12, R144, R222, R12 ;  /* 0x000000de900c723c */ /* 0x000fe2000000180c */
[----:B------:R-:W-:Y:S07]  /*17ec0*/  LDSM.16.M88.4 R220, [R195+0x8000] ;  /* 0x00800000c3dc783b */ /* 0x000fee0000000200 */
[C---:B------:R-:W-:Y:S08]  /*17ed0*/  HMMA.16816.F32 R136, R172.reuse, R138, RZ ;  /* 0x0000008aac88723c */ /* 0x040ff000000018ff */
[C---:B------:R-:W-:Y:S08]  /*17ee0*/  HMMA.16816.F32 R152, R172.reuse, R154, RZ ;  /* 0x0000009aac98723c */ /* 0x040ff000000018ff */
[C---:B-1----:R-:W-:Y:S08]  /*17ef0*/  HMMA.16816.F32 R176, R172.reuse, R4, RZ ;  /* 0x00000004acb0723c */ /* 0x042ff000000018ff */
[----:B------:R-:W-:Y:S01]  /*17f00*/  HMMA.16816.F32 R172, R172, R6, RZ ;  /* 0x00000006acac723c */ /* 0x000fe200000018ff */
[----:B------:R-:W1:Y:S07]  /*17f10*/  LDSM.16.M88.4 R4, [R202+0x2000] ;  /* 0x00200000ca04783b */ /* 0x000e6e0000000200 */
[C---:B-----5:R-:W-:Y:S08]  /*17f20*/  HMMA.16816.F32 R16, R24.reuse, R164, R16 ;  /* 0x000000a41810723c */ /* 0x060ff00000001810 */
[----:B------:R-:W-:Y:S01]  /*17f30*/  HMMA.16816.F32 R12, R24, R166, R12 ;  /* 0x000000a6180c723c */ /* 0x000fe2000000180c */
[----:B------:R-:W-:Y:S07]  /*17f40*/  LDSM.16.M88.4 R164, [R201+0x9000] ;  /* 0x00900000c9a4783b */ /* 0x000fee0000000200 */
[C---:B----4-:R-:W-:Y:S08]  /*17f50*/  HMMA.16816.F32 R140, R8.reuse, R160, R140 ;  /* 0x000000a0088c723c */ /* 0x050ff0000000188c */
[C---:B------:R-:W-:Y:S01]  /*17f60*/  HMMA.16816.F32 R136, R8.reuse, R162, R136 ;  /* 0x000000a20888723c */ /* 0x040fe20000001888 */
[----:B------:R-:W-:Y:S07]  /*17f70*/  LDSM.16.M88.4 R160, [R187] ;  /* 0x00000000bba0783b */ /* 0x000fee0000000200 */
[C---:B------:R-:W-:Y:S08]  /*17f80*/  HMMA.16816.F32 R176, R8.reuse, R28, R176 ;  /* 0x0000001c08b0723c */ /* 0x040ff000000018b0 */
[C---:B------:R-:W-:Y:S01]  /*17f90*/  HMMA.16816.F32 R172, R8.reuse, R30, R172 ;  /* 0x0000001e08ac723c */ /* 0x040fe200000018ac */
[----:B------:R-:W2:Y:S07]  /*17fa0*/  LDSM.16.M88.4 R28, [R200+0x2000] ;  /* 0x00200000c81c783b */ /* 0x000eae0000000200 */
[C---:B------:R-:W-:Y:S08]  /*17fb0*/  HMMA.16816.F32 R156, R8.reuse, R32, R156 ;  /* 0x00000020089c723c */ /* 0x040ff0000000189c */
[----:B------:R-:W-:Y:S01]  /*17fc0*/  HMMA.16816.F32 R152, R8, R34, R152 ;  /* 0x000000220898723c */ /* 0x000fe20000001898 */
[----:B------:R-:W3:Y:S04]  /*17fd0*/  LDSM.16.M88.4 R32, [R188+0x800] ;  /* 0x00080000bc20783b */ /* 0x000ee80000000200 */
[----:B------:R-:W4:Y:S03]  /*17fe0*/  LDSM.16.M88.4 R8, [R188+0x1000] ;  /* 0x00100000bc08783b */ /* 0x000f260000000200 */
[C---:B-1----:R-:W-:Y:S08]  /*17ff0*/  HMMA.16816.F32 R16, R4.reuse, R228, R16 ;  /* 0x000000e40410723c */ /* 0x042ff00000001810 */
[----:B------:R-:W-:Y:S01]  /*18000*/  HMMA.16816.F32 R12, R4, R230, R12 ;  /* 0x000000e6040c723c */ /* 0x000fe2000000180c */
[----:B------:R-:W-:Y:S07]  /*18010*/  LDSM.16.M88.4 R228, [R183] ;  /* 0x00000000b7e4783b */ /* 0x000fee0000000200 */
[C---:B------:R-:W-:Y:S08]  /*18020*/  HMMA.16816.F32 R140, R144.reuse, R148, R140 ;  /* 0x00000094908c723c */ /* 0x040ff0000000188c */
[C---:B------:R-:W-:Y:S01]  /*18030*/  HMMA.16816.F32 R136, R144.reuse, R150, R136 ;  /* 0x000000969088723c */ /* 0x040fe20000001888 */
[----:B------:R-:W-:Y:S07]  /*18040*/  LDSM.16.M88.4 R148, [R188+0x1800] ;  /* 0x00180000bc94783b */ /* 0x000fee0000000200 */
[C---:B------:R-:W-:Y:S08]  /*18050*/  HMMA.16816.F32 R156, R144.reuse, R20, R156 ;  /* 0x00000014909c723c */ /* 0x040ff0000000189c */
[----:B------:R-:W-:Y:S01]  /*18060*/  HMMA.16816.F32 R152, R144, R22, R152 ;  /* 0x000000169098723c */ /* 0x000fe20000001898 */
[----:B------:R-:W1:Y:S07]  /*18070*/  LDSM.16.M88.4 R20, [R201+0x8800] ;  /* 0x00880000c914783b */ /* 0x000e6e0000000200 */
[C---:B--2---:R-:W-:Y:S08]  /*18080*/  HMMA.16816.F32 R16, R28.reuse, R160, R16 ;  /* 0x000000a01c10723c */ /* 0x044ff00000001810 */
[----:B------:R-:W-:Y:S01]  /*18090*/  HMMA.16816.F32 R12, R28, R162, R12 ;  /* 0x000000a21c0c723c */ /* 0x000fe2000000180c */
[----:B------:R-:W-:Y:S07]  /*180a0*/  LDSM.16.M88.4 R160, [R201+0xa000] ;  /* 0x00a00000c9a0783b */ /* 0x000fee0000000200 */
[C---:B---3--:R-:W-:Y:S08]  /*180b0*/  HMMA.16816.F32 R140, R24.reuse, R32, R140 ;  /* 0x00000020188c723c */ /* 0x048ff0000000188c */
[----:B------:R-:W-:Y:S01]  /*180c0*/  HMMA.16816.F32 R136, R24, R34, R136 ;  /* 0x000000221888723c */ /* 0x000fe20000001888 */
[----:B------:R-:W-:Y:S07]  /*180d0*/  LDSM.16.M88.4 R32, [R186] ;  /* 0x00000000ba20783b */ /* 0x000fee0000000200 */
[C---:B------:R-:W-:Y:S08]  /*180e0*/  HMMA.16816.F32 R176, R144.reuse, R168, R176 ;  /* 0x000000a890b0723c */ /* 0x040ff000000018b0 */
[----:B------:R-:W-:Y:S01]  /*180f0*/  HMMA.16816.F32 R172, R144, R170, R172 ;  /* 0x000000aa90ac723c */ /* 0x000fe200000018ac */
[----:B------:R-:W-:Y:S04]  /*18100*/  LDSM.16.M88.4 R168, [R197+0x2000] ;  /* 0x00200000c5a8783b */ /* 0x000fe80000000200 */
[----:B------:R-:W2:Y:S03]  /*18110*/  LDSM.16.M88.4 R144, [R188+0x2000] ;  /* 0x00200000bc90783b */ /* 0x000ea60000000200 */
[C---:B----4-:R-:W-:Y:S08]  /*18120*/  HMMA.16816.F32 R156, R24.reuse, R8, R156 ;  /* 0x00000008189c723c */ /* 0x050ff0000000189c */
[----:B------:R-:W-:Y:S01]  /*18130*/  HMMA.16816.F32 R152, R24, R10, R152 ;  /* 0x0000000a1898723c */ /* 0x000fe20000001898 */
[----:B------:R-:W3:Y:S07]  /*18140*/  LDSM.16.M88.4 R8, [R201+0x9800] ;  /* 0x00980000c908783b */ /* 0x000eee0000000200 */
[C---:B------:R-:W-:Y:S08]  /*18150*/  HMMA.16816.F32 R16, R224.reuse, R220, R16 ;  /* 0x000000dce010723c */ /* 0x040ff00000001810 */
[----:B------:R-:W-:Y:S01]  /*18160*/  HMMA.16816.F32 R12, R224, R222, R12 ;  /* 0x000000dee00c723c */ /* 0x000fe2000000180c */
[----:B------:R-:W-:Y:S07]  /*18170*/  LDSM.16.M88.4 R220, [R195+0x9800] ;  /* 0x00980000c3dc783b */ /* 0x000fee0000000200 */
[C---:B-1----:R-:W-:Y:S08]  /*18180*/  HMMA.16816.F32 R140, R4.reuse, R20, R140 ;  /* 0x00000014048c723c */ /* 0x042ff0000000188c */
[----:B------:R-:W-:Y:S01]  /*18190*/  HMMA.16816.F32 R136, R4, R22, R136 ;  /* 0x000000160488723c */ /* 0x000fe20000001888 */
[----:B------:R-:W-:Y:S07]  /*181a0*/  LDSM.16.M88.4 R20, [R195+0x8800] ;  /* 0x00880000c314783b */ /* 0x000fee0000000200 */
[C---:B------:R-:W-:Y:S08]  /*181b0*/  HMMA.16816.F32 R176, R24.reuse, R148, R176 ;  /* 0x0000009418b0723c */ /* 0x040ff000000018b0 */
[----:B------:R-:W-:Y:S01]  /*181c0*/  HMMA.16816.F32 R172, R24, R150, R172 ;  /* 0x0000009618ac723c */ /* 0x000fe200000018ac */
[----:B------:R-:W1:Y:S04]  /*181d0*/  LDSM.16.M88.4 R148, [R202+0x4000] ;  /* 0x00400000ca94783b */ /* 0x000e680000000200 */
[----:B------:R-:W4:Y:S03]  /*181e0*/  LDSM.16.M88.4 R24, [R185] ;  /* 0x00000000b918783b */ /* 0x000f260000000200 */
[C---:B--2---:R-:W-:Y:S08]  /*181f0*/  HMMA.16816.F32 R16, R168.reuse, R144, R16 ;  /* 0x00000090a810723c */ /* 0x044ff00000001810 */
[----:B------:R-:W-:Y:S01]  /*18200*/  HMMA.16816.F32 R12, R168, R146, R12 ;  /* 0x00000092a80c723c */ /* 0x000fe2000000180c */
[----:B------:R-:W-:Y:S07]  /*18210*/  LDSM.16.M88.4 R144, [R201+0xa800] ;  /* 0x00a80000c990783b */ /* 0x000fee0000000200 */
[C---:B------:R-:W-:Y:S08]  /*18220*/  HMMA.16816.F32 R140, R28.reuse, R32, R140 ;  /* 0x000000201c8c723c */ /* 0x040ff0000000188c */
[----:B------:R-:W-:Y:S01]  /*18230*/  HMMA.16816.F32 R136, R28, R34, R136 ;  /* 0x000000221c88723c */ /* 0x000fe20000001888 */
[----:B------:R-:W2:Y:S07]  /*18240*/  LDSM.16.M88.4 R32, [R200+0x4000] ;  /* 0x00400000c820783b */ /* 0x000eae0000000200 */
[C---:B------:R-:W-:Y:S08]  /*18250*/  HMMA.16816.F32 R156, R4.reuse, R164, R156 ;  /* 0x000000a4049c723c */ /* 0x040ff0000000189c */
[C---:B------:R-:W-:Y:S01]  /*18260*/  HMMA.16816.F32 R152, R4.reuse, R166, R152 ;  /* 0x000000a60498723c */ /* 0x040fe20000001898 */
[----:B------:R-:W-:Y:S07]  /*18270*/  LDSM.16.M88.4 R164, [R188+0x3000] ;  /* 0x00300000bca4783b */ /* 0x000fee0000000200 */
[C---:B---3--:R-:W-:Y:S08]  /*18280*/  HMMA.16816.F32 R176, R4.reuse, R8, R176 ;  /* 0x0000000804b0723c */ /* 0x048ff000000018b0 */
[----:B------:R-:W-:Y:S01]  /*18290*/  HMMA.16816.F32 R172, R4, R10, R172 ;  /* 0x0000000a04ac723c */ /* 0x000fe200000018ac */
[----:B------:R-:W3:Y:S04]  /*182a0*/  LDSM.16.M88.4 R4, [R188+0x2800] ;  /* 0x00280000bc04783b */ /* 0x000ee80000000200 */
[----:B------:R-:W5:Y:S03]  /*182b0*/  LDSM.16.M88.4 R8, [R195+0x9000] ;  /* 0x00900000c308783b */ /* 0x000f660000000200 */
[C---:B-1----:R-:W-:Y:S08]  /*182c0*/  HMMA.16816.F32 R16, R148.reuse, R160, R16 ;  /* 0x000000a09410723c */ /* 0x042ff00000001810 */
[----:B------:R-:W-:Y:S01]  /*182d0*/  HMMA.16816.F32 R12, R148, R162, R12 ;  /* 0x000000a2940c723c */ /* 0x000fe2000000180c */
[----:B------:R-:W-:Y:S07]  /*182e0*/  LDSM.16.M88.4 R160, [R188+0x3800] ;  /* 0x00380000bca0783b */ /* 0x000fee0000000200 */
[C---:B------:R-:W-:Y:S08]  /*182f0*/  HMMA.16816.F32 R140, R224.reuse, R20, R140 ;  /* 0x00000014e08c723c */ /* 0x040ff0000000188c */
[----:B------:R-:W-:Y:S01]  /*18300*/  HMMA.16816.F32 R136, R224, R22, R136 ;  /* 0x00000016e088723c */ /* 0x000fe20000001888 */
[----:B------:R-:W-:Y:S07]  /*18310*/  LDSM.16.M88.4 R20, [R195+0xa000] ;  /* 0x00a00000c314783b */ /* 0x000fee0000000200 */
[C---:B----4-:R-:W-:Y:S08]  /*18320*/  HMMA.16816.F32 R156, R28.reuse, R24, R156 ;  /* 0x000000181c9c723c */ /* 0x050ff0000000189c */
[----:B------:R-:W-:Y:S01]  /*18330*/  HMMA.16816.F32 R152, R28, R26, R152 ;  /* 0x0000001a1c98723c */ /* 0x000fe20000001898 */
[----:B------:R-:W1:Y:S07]  /*18340*/  LDSM.16.M88.4 R24, [R198+0x4000] ;  /* 0x00400000c618783b */ /* 0x000e6e0000000200 */
[C---:B--2---:R-:W-:Y:S08]  /*18350*/  HMMA.16816.F32 R16, R32.reuse, R228, R16 ;  /* 0x000000e42010723c */ /* 0x044ff00000001810 */
[----:B------:R-:W-:Y:S08]  /*18360*/  HMMA.16816.F32 R12, R32, R230, R12 ;  /* 0x000000e6200c723c */ /* 0x000ff0000000180c */
[----:B---3--:R-:W-:Y:S08]  /*18370*/  HMMA.16816.F32 R140, R168, R4, R140 ;  /* 0x00000004a88c723c */ /* 0x008ff0000000188c */
[C---:B------:R-:W-:Y:S08]  /*18380*/  HMMA.16816.F32 R176, R28.reuse, R232, R176 ;  /* 0x000000e81cb0723c */ /* 0x040ff000000018b0 */
[----:B------:R-:W-:Y:S01]  /*18390*/  HMMA.16816.F32 R172, R28, R234, R172 ;  /* 0x000000ea1cac723c */ /* 0x000fe200000018ac */
[----:B------:R-:W-:Y:S07]  /*183a0*/  LDSM.16.M88.4 R28, [R182] ;  /* 0x00000000b61c783b */ /* 0x000fee0000000200 */
[----:B------:R-:W-:Y:S01]  /*183b0*/  HMMA.16816.F32 R136, R168, R6, R136 ;  /* 0x00000006a888723c */ /* 0x000fe20000001888 */
[----:B------:R-:W-:Y:S07]  /*183c0*/  LDSM.16.M88.4 R4, [R188+0x4000] ;  /* 0x00400000bc04783b */ /* 0x000fee0000000200 */
[C---:B-----5:R-:W-:Y:S08]  /*183d0*/  HMMA.16816.F32 R156, R224.reuse, R8, R156 ;  /* 0x00000008e09c723c */ /* 0x060ff0000000189c */
[----:B------:R-:W-:Y:S01]  /*183e0*/  HMMA.16816.F32 R152, R224, R10, R152 ;  /* 0x0000000ae098723c */ /* 0x000fe20000001898 */
[----:B------:R-:W2:Y:S07]  /*183f0*/  LDSM.16.M88.4 R8, [R197+0x4000] ;  /* 0x00400000c508783b */ /* 0x000eae0000000200 */
[C---:B-1----:R-:W-:Y:S08]  /*18400*/  HMMA.16816.F32 R16, R24.reuse, R20, R16 ;  /* 0x000000141810723c */ /* 0x042ff00000001810 */
[----:B------:R-:W-:Y:S01]  /*18410*/  HMMA.16816.F32 R12, R24, R22, R12 ;  /* 0x00000016180c723c */ /* 0x000fe2000000180c */
[----:B------:R-:W-:Y:S07]  /*18420*/  LDSM.16.M88.4 R20, [R181] ;  /* 0x00000000b514783b */ /* 0x000fee0000000200 */
[----:B------:R-:W-:Y:S08]  /*18430*/  HMMA.16816.F32 R140, R148, R144, R140 ;  /* 0x00000090948c723c */ /* 0x000ff0000000188c */
[C---:B------:R-:W-:Y:S08]  /*18440*/  HMMA.16816.F32 R176, R224.reuse, R220, R176 ;  /* 0x000000dce0b0723c */ /* 0x040ff000000018b0 */
[----:B------:R-:W-:Y:S01]  /*18450*/  HMMA.16816.F32 R172, R224, R222, R172 ;  /* 0x000000dee0ac723c */ /* 0x000fe200000018ac */
[----:B------:R-:W1:Y:S07]  /*18460*/  LDSM.16.M88.4 R220, [R201+0xb000] ;  /* 0x00b00000c9dc783b */ /* 0x000e6e0000000200 */
[----:B------:R-:W-:Y:S01]  /*18470*/  HMMA.16816.F32 R144, R148, R146, R136 ;  /* 0x000000929490723c */ /* 0x000fe20000001888 */
[----:B------:R-:W3:Y:S07]  /*18480*/  LDSM.16.M88.4 R136, [R195+0xa800] ;  /* 0x00a80000c388783b */ /* 0x000eee0000000200 */
[----:B------:R-:W-:Y:S07]  /*18490*/  HMMA.16816.F32 R156, R168, R164, R156 ;  /* 0x000000a4a89c723c */ /* 0x000fee000000189c */
[----:B------:R-:W-:Y:S01]  /*184a0*/  IMAD.MOV.U32 R164, RZ, RZ, R236 ;  /* 0x000000ffffa47224 */ /* 0x000fe200078e00ec */
[----:B--2---:R-:W-:Y:S01]  /*184b0*/  HMMA.16816.F32 R16, R8, R4, R16 ;  /* 0x000000040810723c */ /* 0x004fe20000001810 */
[----:B------:R-:W-:-:S07]  /*184c0*/  IMAD.MOV.U32 R165, RZ, RZ, R237 ;  /* 0x000000ffffa57224 */ /* 0x000fce00078e00ed */
[----:B------:R-:W-:Y:S01]  /*184d0*/  HMMA.16816.F32 R12, R8, R6, R12 ;  /* 0x00000006080c723c */ /* 0x000fe2000000180c */
[----:B------:R-:W2:Y:S07]  /*184e0*/  LDSM.16.M88.4 R4, [R201+0xb800] ;  /* 0x00b80000c904783b */ /* 0x000eae0000000200 */
[----:B------:R-:W-:Y:S08]  /*184f0*/  HMMA.16816.F32 R152, R168, R166, R152 ;  /* 0x000000a6a898723c */ /* 0x000ff00000001898 */
[----:B------:R-:W-:Y:S01]  /*18500*/  HMMA.16816.F32 R140, R32, R28, R140 ;  /* 0x0000001c208c723c */ /* 0x000fe2000000188c */
[----:B------:R-:W-:-:S02]  /*18510*/  FMUL.FTZ R17, R17, c[0x0][0x2ec] ;  /* 0x0000bb0011117a20 */ /* 0x000fc40000410000 */
[----:B------:R-:W-:Y:S02]  /*18520*/  FMUL.FTZ R2, R16, c[0x0][0x2ec] ;  /* 0x0000bb0010027a20 */ /* 0x000fe40000410000 */
[----:B------:R-:W-:Y:S03]  /*18530*/  MUFU.TANH R133, R17 ;  /* 0x0000001100857308 */ /* 0x000fe60000002400 */
[----:B------:R-:W-:Y:S01]  /*18540*/  HMMA.16816.F32 R144, R32, R30, R144 ;  /* 0x0000001e2090723c */ /* 0x000fe20000001890 */
[----:B------:R-:W-:Y:S01]  /*18550*/  LDSM.16.M88.4 R28, [R188+0x4800] ;  /* 0x00480000bc1c783b */ /* 0x000fe20000000200 */
[----:B------:R-:W-:Y:S02]  /*18560*/  FMUL.FTZ R12, R12, c[0x0][0x2ec] ;  /* 0x0000bb000c0c7a20 */ /* 0x000fe40000410000 */
[----:B------:R-:W-:Y:S01]  /*18570*/  FMUL.FTZ R13, R13, c[0x0][0x2ec] ;  /* 0x0000bb000d0d7a20 */ /* 0x000fe20000410000 */
[----:B------:R-:W4:Y:S01]  /*18580*/  MUFU.TANH R2, R2 ;  /* 0x0000000200027308 */ /* 0x000f220000002400 */
[----:B------:R-:W-:-:S02]  /*18590*/  FMUL.FTZ R14, R14, c[0x0][0x2ec] ;  /* 0x0000bb000e0e7a20 */ /* 0x000fc40000410000 */
[----:B------:R-:W-:Y:S01]  /*185a0*/  HMMA.16816.F32 R176, R168, R160, R176 ;  /* 0x000000a0a8b0723c */ /* 0x000fe200000018b0 */
[----:B------:R-:W-:-:S04]  /*185b0*/  FMUL.FTZ R15, R15, c[0x0][0x2ec] ;  /* 0x0000bb000f0f7a20 */ /* 0x000fc80000410000 */
[----:B------:R5:W2:Y:S03]  /*185c0*/  MUFU.TANH R134, R12 ;  /* 0x0000000c00867308 */ /* 0x000aa60000002400 */
[----:B-1----:R-:W-:Y:S01]  /*185d0*/  HMMA.16816.F32 R156, R148, R220, R156 ;  /* 0x000000dc949c723c */ /* 0x002fe2000000189c */
[----:B----4-:R-:W-:-:S07]  /*185e0*/  FSEL R2, R2, -INF , !P4 ;  /* 0xff80000002027808 */ /* 0x010fce0006000000 */
[----:B------:R-:W-:Y:S01]  /*185f0*/  HMMA.16816.F32 R172, R168, R162, R172 ;  /* 0x000000a2a8ac723c */ /* 0x000fe200000018ac */
[----:B------:R-:W1:Y:S01]  /*18600*/  LDSM.16.M88.4 R160, [R180] ;  /* 0x00000000b4a0783b */ /* 0x000e620000000200 */
[----:B-----5:R-:W-:-:S06]  /*18610*/  IADD3 R12, R135, 0x1, RZ ;  /* 0x00000001870c7810 */ /* 0x020fcc0007ffe0ff */
[----:B------:R-:W-:Y:S01]  /*18620*/  HMMA.16816.F32 R152, R148, R222, R152 ;  /* 0x000000de9498723c */ /* 0x000fe20000001898 */
[C---:B------:R-:W-:Y:S02]  /*18630*/  ISETP.GE.AND P6, PT, R12.reuse, R213, PT ;  /* 0x000000d50c00720c */ /* 0x040fe40003fc6270 */
[C---:B------:R-:W-:Y:S02]  /*18640*/  ISETP.GE.AND P2, PT, R12.reuse, R214, PT ;  /* 0x000000d60c00720c */ /* 0x040fe40003f46270 */
[C---:B------:R-:W-:Y:S02]  /*18650*/  ISETP.LT.OR P6, PT, R12.reuse, R216, P6 ;  /* 0x000000d80c00720c */ /* 0x040fe400037c1670 */
[----:B------:R-:W-:Y:S01]  /*18660*/  ISETP.LT.OR P2, PT, R12, R215, P2 ;  /* 0x000000d70c00720c */ /* 0x000fe20001741670 */
[C---:B---3--:R-:W-:Y:S08]  /*18670*/  HMMA.16816.F32 R140, R24.reuse, R136, R140 ;  /* 0x00000088188c723c */ /* 0x048ff0000000188c */
[----:B------:R-:W-:Y:S01]  /*18680*/  HMMA.16816.F32 R144, R24, R138, R144 ;  /* 0x0000008a1890723c */ /* 0x000fe20000001890 */
[----:B------:R-:W3:Y:S07]  /*18690*/  LDSM.16.M88.4 R136, [R195+0xb000] ;  /* 0x00b00000c388783b */ /* 0x000eee0000000200 */
[----:B--2---:R-:W-:Y:S08]  /*186a0*/  HMMA.16816.F32 R176, R148, R4, R176 ;  /* 0x0000000494b0723c */ /* 0x004ff000000018b0 */
[----:B------:R-:W-:Y:S01]  /*186b0*/  HMMA.16816.F32 R156, R32, R20, R156 ;  /* 0x00000014209c723c */ /* 0x000fe2000000189c */
[----:B------:R-:W-:Y:S06]  /*186c0*/  MUFU.TANH R20, R13 ;  /* 0x0000000d00147308 */ /* 0x000fec0000002400 */
[----:B------:R-:W-:Y:S01]  /*186d0*/  FMUL.FTZ R21, R18, c[0x0][0x2ec] ;  /* 0x0000bb0012157a20 */ /* 0x000fe20000410000 */
[----:B------:R-:W-:Y:S01]  /*186e0*/  HMMA.16816.F32 R172, R148, R6, R172 ;  /* 0x0000000694ac723c */ /* 0x000fe200000018ac */
[----:B------:R-:W2:Y:S04]  /*186f0*/  LDSM.16.M88.4 R4, [R195+0xb800] ;  /* 0x00b80000c304783b */ /* 0x000ea80000000200 */
[----:B------:R-:W4:Y:S03]  /*18700*/  MUFU.TANH R21, R21 ;  /* 0x0000001500157308 */ /* 0x000f260000002400 */
[C---:B------:R-:W-:Y:S05]  /*18710*/  HMMA.16816.F32 R152, R32.reuse, R22, R152 ;  /* 0x000000162098723c */ /* 0x040fea0000001898 */
[----:B------:R-:W5:Y:S02]  /*18720*/  MUFU.TANH R23, R14 ;  /* 0x0000000e00177308 */ /* 0x000f640000002400 */
[----:B------:R-:W-:Y:S01]  /*18730*/  FMUL.FTZ R22, R19, c[0x0][0x2ec] ;  /* 0x0000bb0013167a20 */ /* 0x000fe20000410000 */
[----:B-1----:R-:W-:Y:S01]  /*18740*/  HMMA.16816.F32 R176, R32, R160, R176 ;  /* 0x000000a020b0723c */ /* 0x002fe200000018b0 */
[----:B------:R-:W1:Y:S04]  /*18750*/  LDSM.16.M88.4 R16, [R188+0x5000] ;  /* 0x00500000bc10783b */ /* 0x000e680000000200 */
[----:B------:R-:W-:Y:S03]  /*18760*/  MUFU.TANH R22, R22 ;  /* 0x0000001600167308 */ /* 0x000fe60000002400 */
[----:B------:R-:W-:Y:S05]  /*18770*/  HMMA.16816.F32 R140, R8, R28, R140 ;  /* 0x0000001c088c723c */ /* 0x000fea000000188c */
[----:B------:R2:W-:Y:S03]  /*18780*/  MUFU.TANH R28, R15 ;  /* 0x0000000f001c7308 */ /* 0x0005e60000002400 */
[----:B---3--:R-:W-:Y:S08]  /*18790*/  HMMA.16816.F32 R156, R24, R136, R156 ;  /* 0x00000088189c723c */ /* 0x008ff0000000189c */
[----:B------:R-:W-:Y:S01]  /*187a0*/  HMMA.16816.F32 R172, R32, R162, R172 ;  /* 0x000000a220ac723c */ /* 0x000fe200000018ac */
[----:B--2---:R-:W2:Y:S01]  /*187b0*/  LDSM.16.M88.4 R12, [R188+0x5800] ;  /* 0x00580000bc0c783b */ /* 0x004ea20000000200 */
[----:B------:R-:W-:-:S06]  /*187c0*/  DEPBAR.LE SB0, 0x0 ;  /* 0x000080000000791a */ /* 0x000fcc0000000000 */
[----:B------:R-:W-:Y:S01]  /*187d0*/  HMMA.16816.F32 R152, R24, R138, R152 ;  /* 0x0000008a1898723c */ /* 0x000fe20000001898 */
[----:B------:R-:W-:Y:S02]  /*187e0*/  FMUL.FTZ R29, R140, c[0x0][0x2ec] ;  /* 0x0000bb008c1d7a20 */ /* 0x000fe40000410000 */
[----:B------:R-:W-:-:S04]  /*187f0*/  FMUL.FTZ R32, R142, c[0x0][0x2ec] ;  /* 0x0000bb008e207a20 */ /* 0x000fc80000410000 */
[----:B------:R-:W3:Y:S01]  /*18800*/  MUFU.TANH R29, R29 ;  /* 0x0000001d001d7308 */ /* 0x000ee20000002400 */
[----:B------:R-:W-:Y:S07]  /*18810*/  HMMA.16816.F32 R144, R8, R30, R144 ;  /* 0x0000001e0890723c */ /* 0x000fee0000001890 */
[----:B------:R-:W-:Y:S01]  /*18820*/  FMUL.FTZ R30, R141, c[0x0][0x2ec] ;  /* 0x0000bb008d1e7a20 */ /* 0x000fe20000410000 */
[----:B------:R-:W-:Y:S01]  /*18830*/  HMMA.16816.F32 R176, R24, R4, R176 ;  /* 0x0000000418b0723c */ /* 0x000fe200000018b0 */
[----:B------:R-:W-:Y:S06]  /*18840*/  MUFU.TANH R32, R32 ;  /* 0x0000002000207308 */ /* 0x000fec0000002400 */
[C---:B------:R-:W-:Y:S01]  /*18850*/  IADD3 R4, R135.reuse, 0x9, RZ ;  /* 0x0000000987047810 */ /* 0x040fe20007ffe0ff */
[----:B-1----:R-:W-:Y:S01]  /*18860*/  HMMA.16816.F32 R156, R8, R16, R156 ;  /* 0x00000010089c723c */ /* 0x002fe2000000189c */
[----:B------:R-:W-:Y:S01]  /*18870*/  IADD3 R5, R135, 0x8, RZ ;  /* 0x0000000887057810 */ /* 0x000fe20007ffe0ff */
[----:B------:R-:W1:Y:S01]  /*18880*/  MUFU.TANH R30, R30 ;  /* 0x0000001e001e7308 */ /* 0x000e620000002400 */
[----:B------:R-:W-:-:S02]  /*18890*/  ISETP.GE.AND P1, PT, R4, R213, PT ;  /* 0x000000d50400720c */ /* 0x000fc40003f26270 */
[C---:B------:R-:W-:Y:S02]  /*188a0*/  ISETP.GE.AND P4, PT, R4.reuse, R214, PT ;  /* 0x000000d60400720c */ /* 0x040fe40003f86270 */
[C---:B------:R-:W-:Y:S01]  /*188b0*/  ISETP.LT.OR P1, PT, R4.reuse, R216, P1 ;  /* 0x000000d80400720c */ /* 0x040fe20000f21670 */
[----:B------:R-:W-:Y:S01]  /*188c0*/  HMMA.16816.F32 R172, R24, R6, R172 ;  /* 0x0000000618ac723c */ /* 0x000fe200000018ac */
[----:B------:R-:W-:Y:S01]  /*188d0*/  ISETP.LT.OR P4, PT, R4, R215, P4 ;  /* 0x000000d70400720c */ /* 0x000fe20002781670 */
[----:B------:R-:W-:Y:S01]  /*188e0*/  FMUL.FTZ R31, R144, c[0x0][0x2ec] ;  /* 0x0000bb00901f7a20 */ /* 0x000fe20000410000 */
[----:B------:R-:W-:Y:S01]  /*188f0*/  FSEL R4, R133, -INF , !P6 ;  /* 0xff80000085047808 */ /* 0x000fe20007000000 */
[----:B------:R-:W-:Y:S01]  /*18900*/  FMUL.FTZ R136, R145, c[0x0][0x2ec] ;  /* 0x0000bb0091887a20 */ /* 0x000fe20000410000 */
[----:B------:R-:W-:Y:S01]  /*18910*/  ISETP.GE.AND P5, PT, R5, R213, PT ;  /* 0x000000d50500720c */ /* 0x000fe20003fa6270 */
[----:B------:R-:W-:Y:S01]  /*18920*/  FMUL.FTZ R17, R143, c[0x0][0x2ec] ;  /* 0x0000bb008f117a20 */ /* 0x000fe20000410000 */
[----:B------:R-:W-:Y:S01]  /*18930*/  ISETP.GE.AND P6, PT, R135, R214, PT ;  /* 0x000000d68700720c */ /* 0x000fe20003fc6270 */
[----:B------:R-:W-:Y:S01]  /*18940*/  HMMA.16816.F32 R152, R8, R18, R152 ;  /* 0x000000120898723c */ /* 0x000fe20000001898 */
[----:B------:R-:W-:Y:S01]  /*18950*/  ISETP.LT.OR P5, PT, R5, R216, P5 ;  /* 0x000000d80500720c */ /* 0x000fe20002fa1670 */
[----:B------:R-:W1:Y:S01]  /*18960*/  MUFU.TANH R31, R31 ;  /* 0x0000001f001f7308 */ /* 0x000e620000002400 */
[----:B------:R-:W-:Y:S01]  /*18970*/  ISETP.LT.OR P6, PT, R135, R215, P6 ;  /* 0x000000d78700720c */ /* 0x000fe200037c1670 */
[----:B------:R-:W-:Y:S01]  /*18980*/  FMUL.FTZ R33, R147, c[0x0][0x2ec] ;  /* 0x0000bb0093217a20 */ /* 0x000fe20000410000 */
[----:B------:R-:W-:-:S02]  /*18990*/  IADD3 R24, R135, 0x10, RZ ;  /* 0x0000001087187810 */ /* 0x000fc40007ffe0ff */
[----:B------:R-:W-:Y:S01]  /*189a0*/  IADD3 R7, R135, 0x11, RZ ;  /* 0x0000001187077810 */ /* 0x000fe20007ffe0ff */
[C---:B--2---:R-:W-:Y:S01]  /*189b0*/  HMMA.16816.F32 R176, R8.reuse, R12, R176 ;  /* 0x0000000c08b0723c */ /* 0x044fe200000018b0 */
[----:B------:R-:W-:Y:S01]  /*189c0*/  FSEL R134, R134, -INF , !P5 ;  /* 0xff80000086867808 */ /* 0x000fe20006800000 */
[----:B------:R-:W-:Y:S01]  /*189d0*/  FMUL.FTZ R19, R156, c[0x0][0x2ec] ;  /* 0x0000bb009c137a20 */ /* 0x000fe20000410000 */
[----:B----4-:R-:W-:Y:S01]  /*189e0*/  FSEL R6, R21, -INF , !P6 ;  /* 0xff80000015067808 */ /* 0x010fe20007000000 */
[----:B------:R-:W-:Y:S01]  /*189f0*/  FMUL.FTZ R157, R157, c[0x0][0x2ec] ;  /* 0x0000bb009d9d7a20 */ /* 0x000fe20000410000 */
[-C--:B------:R-:W-:Y:S01]  /*18a00*/  ISETP.GE.AND P0, PT, R5, R214.reuse, PT ;  /* 0x000000d60500720c */ /* 0x080fe20003f06270 */
[----:B------:R-:W2:Y:S01]  /*18a10*/  MUFU.TANH R136, R136 ;  /* 0x0000008800887308 */ /* 0x000ea20000002400 */
[-C--:B------:R-:W-:Y:S01]  /*18a20*/  ISETP.GE.AND P5, PT, R24, R213.reuse, PT ;  /* 0x000000d51800720c */ /* 0x080fe20003fa6270 */
[----:B------:R-:W-:Y:S01]  /*18a30*/  FMUL.FTZ R18, R146, c[0x0][0x2ec] ;  /* 0x0000bb0092127a20 */ /* 0x000fe20000410000 */
[----:B------:R-:W-:Y:S01]  /*18a40*/  ISETP.GE.AND P6, PT, R7, R213, PT ;  /* 0x000000d50700720c */ /* 0x000fe20003fc6270 */
[----:B------:R-:W-:Y:S01]  /*18a50*/  HMMA.16816.F32 R172, R8, R14, R172 ;  /* 0x0000000e08ac723c */ /* 0x000fe200000018ac */
[----:B------:R-:W-:Y:S01]  /*18a60*/  FSEL R16, R20, -INF , !P1 ;  /* 0xff80000014107808 */ /* 0x000fe20004800000 */
[----:B------:R-:W-:Y:S01]  /*18a70*/  FMUL.FTZ R158, R158, c[0x0][0x2ec] ;  /* 0x0000bb009e9e7a20 */ /* 0x000fe20000410000 */
[----:B------:R-:W-:Y:S01]  /*18a80*/  ISETP.GE.AND P1, PT, R24, R214, PT ;  /* 0x000000d61800720c */ /* 0x000fe20003f26270 */
[----:B------:R-:W-:Y:S01]  /*18a90*/  MUFU.TANH R19, R19 ;  /* 0x0000001300137308 */ /* 0x000fe20000002400 */
[-C--:B------:R-:W-:Y:S01]  /*18aa0*/  ISETP.LT.OR P0, PT, R5, R215.reuse, P0 ;  /* 0x000000d70500720c */ /* 0x080fe20000701670 */
[----:B------:R-:W-:Y:S01]  /*18ab0*/  FMUL.FTZ R152, R152, c[0x0][0x2ec] ;  /* 0x0000bb0098987a20 */ /* 0x000fe20000410000 */
[-C--:B------:R-:W-:Y:S01]  /*18ac0*/  ISETP.LT.OR P5, PT, R24, R216.reuse, P5 ;  /* 0x000000d81800720c */ /* 0x080fe20002fa1670 */
[----:B------:R-:W-:Y:S01]  /*18ad0*/  FMUL.FTZ R154, R154, c[0x0][0x2ec] ;  /* 0x0000bb009a9a7a20 */ /* 0x000fe20000410000 */
[----:B------:R-:W-:Y:S01]  /*18ae0*/  ISETP.LT.OR P6, PT, R7, R216, P6 ;  /* 0x000000d80700720c */ /* 0x000fe200037c1670 */
[----:B------:R-:W-:Y:S01]  /*18af0*/  FMUL.FTZ R159, R159, c[0x0][0x2ec] ;  /* 0x0000bb009f9f7a20 */ /* 0x000fe20000410000 */
[C---:B------:R-:W-:Y:S01]  /*18b00*/  IADD3 R20, R135.reuse, 0x18, RZ ;  /* 0x0000001887147810 */ /* 0x040fe20007ffe0ff */
[----:B------:R-:W4:Y:S01]  /*18b10*/  MUFU.TANH R170, R157 ;  /* 0x0000009d00aa7308 */ /* 0x000f220000002400 */
[----:B------:R-:W-:Y:S01]  /*18b20*/  IADD3 R12, R135, 0x19, RZ ;  /* 0x00000019870c7810 */ /* 0x000fe20007ffe0ff */
[----:B------:R-:W-:Y:S01]  /*18b30*/  FMUL.FTZ R153, R153, c[0x0][0x2ec] ;  /* 0x0000bb0099997a20 */ /* 0x000fe20000410000 */
[----:B------:R-:W-:Y:S01]  /*18b40*/  ISETP.LT.OR P1, PT, R24, R215, P1 ;  /* 0x000000d71800720c */ /* 0x000fe20000f21670 */
[----:B------:R-:W-:Y:S01]  /*18b50*/  FMUL.FTZ R151, R178, c[0x0][0x2ec] ;  /* 0x0000bb00b2977a20 */ /* 0x000fe20000410000 */
[----:B-----5:R-:W-:Y:S01]  /*18b60*/  FSEL R13, R23, -INF , !P0 ;  /* 0xff800000170d7808 */ /* 0x020fe20004000000 */
[----:B------:R-:W-:Y:S01]  /*18b70*/  FMUL.FTZ R155, R155, c[0x0][0x2ec] ;  /* 0x0000bb009b9b7a20 */ /* 0x000fe20000410000 */
[----:B---3--:R-:W-:Y:S01]  /*18b80*/  FSEL R26, R29, -INF , !P5 ;  /* 0xff8000001d1a7808 */ /* 0x008fe20006800000 */
[----:B------:R-:W3:Y:S01]  /*18b90*/  MUFU.TANH R17, R17 ;  /* 0x0000001100117308 */ /* 0x000ee20000002400 */
[----:B-1----:R-:W-:Y:S01]  /*18ba0*/  FSEL R24, R30, -INF , !P6 ;  /* 0xff8000001e187808 */ /* 0x002fe20007000000 */
[----:B------:R-:W-:Y:S01]  /*18bb0*/  FMUL.FTZ R139, R179, c[0x0][0x2ec] ;  /* 0x0000bb00b38b7a20 */ /* 0x000fe20000410000 */
[-C--:B------:R-:W-:Y:S01]  /*18bc0*/  ISETP.GE.AND P0, PT, R20, R213.reuse, PT ;  /* 0x000000d51400720c */ /* 0x080fe20003f06270 */
[----:B------:R-:W-:Y:S01]  /*18bd0*/  FMUL.FTZ R138, R172, c[0x0][0x2ec] ;  /* 0x0000bb00ac8a7a20 */ /* 0x000fe20000410000 */
[----:B------:R-:W-:Y:S01]  /*18be0*/  ISETP.GE.AND P5, PT, R12, R213, PT ;  /* 0x000000d50c00720c */ /* 0x000fe20003fa6270 */
[----:B------:R-:W-:Y:S01]  /*18bf0*/  FMUL.FTZ R137, R174, c[0x0][0x2ec] ;  /* 0x0000bb00ae897a20 */ /* 0x000fe20000410000 */
[----:B------:R-:W-:Y:S01]  /*18c00*/  ISETP.GE.AND P6, PT, R12, R214, PT ;  /* 0x000000d60c00720c */ /* 0x000fe20003fc6270 */
[----:B------:R-:W1:Y:S01]  /*18c10*/  MUFU.TANH R18, R18 ;  /* 0x0000001200127308 */ /* 0x000e620000002400 */
[-C--:B------:R-:W-:Y:S01]  /*18c20*/  ISETP.LT.OR P0, PT, R20, R216.reuse, P0 ;  /* 0x000000d81400720c */ /* 0x080fe20000701670 */
[----:B------:R-:W-:Y:S01]  /*18c30*/  FMUL.FTZ R149, R175, c[0x0][0x2ec] ;  /* 0x0000bb00af957a20 */ /* 0x000fe20000410000 */
[----:B------:R-:W-:-:S02]  /*18c40*/  ISETP.LT.OR P5, PT, R12, R216, P5 ;  /* 0x000000d80c00720c */ /* 0x000fc40002fa1670 */
[----:B------:R-:W-:Y:S02]  /*18c50*/  ISETP.LT.OR P6, PT, R12, R215, P6 ;  /* 0x000000d70c00720c */ /* 0x000fe400037c1670 */
[----:B------:R-:W-:Y:S01]  /*18c60*/  FSEL R5, R22, -INF , !P2 ;  /* 0xff80000016057808 */ /* 0x000fe20005000000 */
[----:B------:R-:W5:Y:S01]  /*18c70*/  MUFU.TANH R33, R33 ;  /* 0x0000002100217308 */ /* 0x000f620000002400 */
[C---:B------:R-:W-:Y:S02]  /*18c80*/  IADD3 R12, R135.reuse, 0x20, RZ ;  /* 0x00000020870c7810 */ /* 0x040fe40007ffe0ff */
[----:B------:R-:W-:Y:S02]  /*18c90*/  IADD3 R21, R135, 0x21, RZ ;  /* 0x0000002187157810 */ /* 0x000fe40007ffe0ff */
[----:B------:R-:W-:Y:S02]  /*18ca0*/  ISETP.GE.AND P2, PT, R7, R214, PT ;  /* 0x000000d60700720c */ /* 0x000fe40003f46270 */
[----:B------:R-:W-:Y:S01]  /*18cb0*/  FSEL R22, R31, -INF , !P0 ;  /* 0xff8000001f167808 */ /* 0x000fe20004000000 */
[----:B------:R-:W1:Y:S01]  /*18cc0*/  MUFU.TANH R171, R158 ;  /* 0x0000009e00ab7308 */ /* 0x000e620000002400 */
[----:B------:R-:W-:-:S02]  /*18cd0*/  FSEL R27, R32, -INF , !P1 ;  /* 0xff800000201b7808 */ /* 0x000fc40004800000 */
[-C--:B------:R-:W-:Y:S02]  /*18ce0*/  ISETP.GE.AND P0, PT, R12, R213.reuse, PT ;  /* 0x000000d50c00720c */ /* 0x080fe40003f06270 */
[----:B------:R-:W-:Y:S02]  /*18cf0*/  ISETP.GE.AND P1, PT, R21, R213, PT ;  /* 0x000000d51500720c */ /* 0x000fe40003f26270 */
[----:B------:R-:W-:Y:S01]  /*18d00*/  ISETP.LT.OR P2, PT, R7, R215, P2 ;  /* 0x000000d70700720c */ /* 0x000fe20001741670 */
[----:B------:R1:W-:Y:S01]  /*18d10*/  MUFU.TANH R168, R152 ;  /* 0x0000009800a87308 */ /* 0x0003e20000002400 */
[----:B------:R-:W-:Y:S02]  /*18d20*/  FSEL R7, R28, -INF , !P4 ;  /* 0xff8000001c077808 */ /* 0x000fe40006000000 */
[----:B------:R-:W-:Y:S02]  /*18d30*/  ISETP.GE.AND P4, PT, R20, R214, PT ;  /* 0x000000d61400720c */ /* 0x000fe40003f86270 */
[----:B------:R-:W-:-:S02]  /*18d40*/  ISETP.LT.OR P0, PT, R12, R216, P0 ;  /* 0x000000d80c00720c */ /* 0x000fc40000701670 */
[----:B------:R-:W-:Y:S01]  /*18d50*/  ISETP.LT.OR P1, PT, R21, R216, P1 ;  /* 0x000000d81500720c */ /* 0x000fe20000f21670 */
[----:B------:R5:W-:Y:S01]  /*18d60*/  MUFU.TANH R167, R154 ;  /* 0x0000009a00a77308 */ /* 0x000be20000002400 */
[----:B------:R-:W-:Y:S02]  /*18d70*/  IADD3 R8, R135, 0x29, RZ ;  /* 0x0000002987087810 */ /* 0x000fe40007ffe0ff */
[----:B------:R-:W-:Y:S02]  /*18d80*/  ISETP.LT.OR P4, PT, R20, R215, P4 ;  /* 0x000000d71400720c */ /* 0x000fe40002781670 */
[----:B--2---:R-:W-:Y:S01]  /*18d90*/  FSEL R20, R136, -INF , !P5 ;  /* 0xff80000088147808 */ /* 0x004fe20006800000 */
[----:B------:R-:W-:Y:S01]  /*18da0*/  FMUL.FTZ R136, R173, c[0x0][0x2ec] ;  /* 0x0000bb00ad887a20 */ /* 0x000fe20000410000 */
[----:B----4-:R-:W-:Y:S01]  /*18db0*/  FSEL R170, R170, -INF , !P1 ;  /* 0xff800000aaaa7808 */ /* 0x010fe20004800000 */
[----:B-1----:R-:W-:Y:S01]  /*18dc0*/  FMUL.FTZ R152, R177, c[0x0][0x2ec] ;  /* 0x0000bb00b1987a20 */ /* 0x002fe20000410000 */
[----:B------:R-:W1:Y:S01]  /*18dd0*/  MUFU.TANH R169, R159 ;  /* 0x0000009f00a97308 */ /* 0x000e620000002400 */
[----:B------:R-:W-:-:S02]  /*18de0*/  ISETP.GE.AND P5, PT, R12, R214, PT ;  /* 0x000000d60c00720c */ /* 0x000fc40003fa6270 */
[----:B---3--:R-:W-:Y:S02]  /*18df0*/  FSEL R25, R17, -INF , !P2 ;  /* 0xff80000011197808 */ /* 0x008fe40005000000 */
[-C--:B------:R-:W-:Y:S01]  /*18e00*/  ISETP.GE.AND P1, PT, R8, R214.reuse, PT ;  /* 0x000000d60800720c */ /* 0x080fe20003f26270 */
[----:B-----5:R-:W-:Y:S02]  /*18e10*/  FMUL.FTZ R154, R176, c[0x0][0x2ec] ;  /* 0x0000bb00b09a7a20 */ /* 0x020fe40000410000 */
[----:B------:R-:W2:Y:S01]  /*18e20*/  MUFU.TANH R166, R153 ;  /* 0x0000009900a67308 */ /* 0x000ea20000002400 */
[----:B------:R-:W-:Y:S02]  /*18e30*/  FSEL R176, R19, -INF , !P0 ;  /* 0xff80000013b07808 */ /* 0x000fe40004000000 */
[----:B------:R-:W-:Y:S02]  /*18e40*/  ISETP.GE.AND P0, PT, R8, R213, PT ;  /* 0x000000d50800720c */ /* 0x000fe40003f06270 */
[----:B------:R-:W-:-:S02]  /*18e50*/  ISETP.GE.AND P2, PT, R21, R214, PT ;  /* 0x000000d61500720c */ /* 0x000fc40003f46270 */
[----:B------:R-:W-:Y:S01]  /*18e60*/  IADD3 R9, R135, 0x28, RZ ;  /* 0x0000002887097810 */ /* 0x000fe20007ffe0ff */
[----:B------:R-:W3:Y:S01]  /*18e70*/  MUFU.TANH R152, R152 ;  /* 0x0000009800987308 */ /* 0x000ee20000002400 */
[-C--:B------:R-:W-:Y:S02]  /*18e80*/  ISETP.LT.OR P5, PT, R12, R215.reuse, P5 ;  /* 0x000000d70c00720c */ /* 0x080fe40002fa1670 */
[C---:B------:R-:W-:Y:S02]  /*18e90*/  ISETP.LT.OR P0, PT, R8.reuse, R216, P0 ;  /* 0x000000d80800720c */ /* 0x040fe40000701670 */
[-C--:B------:R-:W-:Y:S02]  /*18ea0*/  ISETP.LT.OR P1, PT, R8, R215.reuse, P1 ;  /* 0x000000d70800720c */ /* 0x080fe40000f21670 */
[----:B------:R-:W-:Y:S01]  /*18eb0*/  ISETP.LT.OR P2, PT, R21, R215, P2 ;  /* 0x000000d71500720c */ /* 0x000fe20001741670 */
[----:B------:R-:W4:Y:S01]  /*18ec0*/  MUFU.TANH R163, R155 ;  /* 0x0000009b00a37308 */ /* 0x000f220000002400 */
[----:B------:R-:W-:-:S02]  /*18ed0*/  IADD3 R8, R135, 0x31, RZ ;  /* 0x0000003187087810 */ /* 0x000fc40007ffe0ff */
[----:B------:R-:W-:Y:S02]  /*18ee0*/  FSEL R23, R18, -INF , !P4 ;  /* 0xff80000012177808 */ /* 0x000fe40006000000 */
[----:B------:R-:W-:Y:S02]  /*18ef0*/  FSEL R21, R33, -INF , !P6 ;  /* 0xff80000021157808 */ /* 0x000fe40007000000 */
[CC--:B------:R-:W-:Y:S01]  /*18f00*/  ISETP.GE.AND P4, PT, R9.reuse, R213.reuse, PT ;  /* 0x000000d50900720c */ /* 0x0c0fe20003f86270 */
[----:B------:R-:W5:Y:S01]  /*18f10*/  MUFU.TANH R154, R154 ;  /* 0x0000009a009a7308 */ /* 0x000f620000002400 */
[----:B------:R-:W-:Y:S02]  /*18f20*/  ISETP.GE.AND P6, PT, R9, R214, PT ;  /* 0x000000d60900720c */ /* 0x000fe40003fc6270 */
[----:B------:R-:W-:Y:S02]  /*18f30*/  FSEL R171, R171, -INF , !P5 ;  /* 0xff800000abab7808 */ /* 0x000fe40006800000 */
[----:B------:R-:W-:-:S02]  /*18f40*/  ISETP.GE.AND P5, PT, R8, R213, PT ;  /* 0x000000d50800720c */ /* 0x000fc40003fa6270 */
[CC--:B------:R-:W-:Y:S01]  /*18f50*/  ISETP.LT.OR P4, PT, R9.reuse, R216.reuse, P4 ;  /* 0x000000d80900720c */ /* 0x0c0fe20002781670 */
[----:B------:R-:W3:Y:S01]  /*18f60*/  MUFU.TANH R151, R151 ;  /* 0x0000009700977308 */ /* 0x000ee20000002400 */
[----:B------:R-:W-:Y:S02]  /*18f70*/  ISETP.LT.OR P6, PT, R9, R215, P6 ;  /* 0x000000d70900720c */ /* 0x000fe400037c1670 */
[----:B------:R-:W-:Y:S02]  /*18f80*/  IADD3 R9, R135, 0x30, RZ ;  /* 0x0000003087097810 */ /* 0x000fe40007ffe0ff */
[----:B------:R-:W-:Y:S02]  /*18f90*/  ISETP.LT.OR P5, PT, R8, R216, P5 ;  /* 0x000000d80800720c */ /* 0x000fe40002fa1670 */
[----:B-1----:R-:W-:Y:S01]  /*18fa0*/  FSEL R169, R169, -INF , !P2 ;  /* 0xff800000a9a97808 */ /* 0x002fe20005000000 */
[----:B------:R-:W1:Y:S01]  /*18fb0*/  MUFU.TANH R139, R139 ;  /* 0x0000008b008b7308 */ /* 0x000e620000002400 */
[----:B------:R-:W-:-:S02]  /*18fc0*/  FSEL R168, R168, -INF , !P4 ;  /* 0xff800000a8a87808 */ /* 0x000fc40006000000 */
[----:B--2---:R-:W-:Y:S02]  /*18fd0*/  FSEL R166, R166, -INF , !P0 ;  /* 0xff800000a6a67808 */ /* 0x004fe40004000000 */
[-C--:B------:R-:W-:Y:S02]  /*18fe0*/  ISETP.GE.AND P2, PT, R8, R214.reuse, PT ;  /* 0x000000d60800720c */ /* 0x080fe40003f46270 */
[C---:B------:R-:W-:Y:S01]  /*18ff0*/  ISETP.GE.AND P4, PT, R9.reuse, R213, PT ;  /* 0x000000d50900720c */ /* 0x040fe20003f86270 */
[----:B------:R-:W2:Y:S01]  /*19000*/  MUFU.TANH R138, R138 ;  /* 0x0000008a008a7308 */ /* 0x000ea20000002400 */
[----:B------:R-:W-:Y:S02]  /*19010*/  ISETP.GE.AND P0, PT, R9, R214, PT ;  /* 0x000000d60900720c */ /* 0x000fe40003f06270 */
[----:B---3--:R-:W-:Y:S02]  /*19020*/  FSEL R152, R152, -INF , !P5 ;  /* 0xff80000098987808 */ /* 0x008fe40006800000 */
[----:B------:R-:W-:-:S02]  /*19030*/  ISETP.GT.AND P5, PT, R212, R203, PT ;  /* 0x000000cbd400720c */ /* 0x000fc40003fa4270 */
[-C--:B------:R-:W-:Y:S01]  /*19040*/  ISETP.LT.OR P2, PT, R8, R215.reuse, P2 ;  /* 0x000000d70800720c */ /* 0x080fe20001741670 */
[----:B------:R-:W-:Y:S01]  /*19050*/  MUFU.TANH R136, R136 ;  /* 0x0000008800887308 */ /* 0x000fe20000002400 */
[C---:B------:R-:W-:Y:S02]  /*19060*/  ISETP.LT.OR P4, PT, R9.reuse, R216, P4 ;  /* 0x000000d80900720c */ /* 0x040fe40002781670 */
[----:B------:R-:W-:Y:S02]  /*19070*/  ISETP.LT.OR P0, PT, R9, R215, P0 ;  /* 0x000000d70900720c */ /* 0x000fe40000701670 */
[C---:B------:R-:W-:Y:S02]  /*19080*/  IADD3 R8, R135.reuse, 0x38, RZ ;  /* 0x0000003887087810 */ /* 0x040fe40007ffe0ff */
[----:B------:R-:W-:Y:S01]  /*19090*/  IADD3 R135, R135, 0x39, RZ ;  /* 0x0000003987877810 */ /* 0x000fe20007ffe0ff */
[----:B------:R-:W3:Y:S01]  /*190a0*/  MUFU.TANH R137, R137 ;  /* 0x0000008900897308 */ /* 0x000ee20000002400 */
[----:B------:R-:W-:-:S02]  /*190b0*/  FSEL R167, R167, -INF , !P6 ;  /* 0xff800000a7a77808 */ /* 0x000fc40007000000 */
[----:B----4-:R-:W-:Y:S02]  /*190c0*/  FSEL R163, R163, -INF , !P1 ;  /* 0xff800000a3a37808 */ /* 0x010fe40004800000 */
[----:B-----5:R-:W-:Y:S02]  /*190d0*/  FSEL R154, R154, -INF , !P4 ;  /* 0xff8000009a9a7808 */ /* 0x020fe40006000000 */
[----:B------:R-:W-:Y:S01]  /*190e0*/  FSEL R151, R151, -INF , !P0 ;  /* 0xff80000097977808 */ /* 0x000fe20004000000 */
[----:B------:R-:W4:Y:S01]  /*190f0*/  MUFU.TANH R149, R149 ;  /* 0x0000009500957308 */ /* 0x000f220000002400 */
[----:B------:R-:W-:Y:S01]  /*19100*/  BAR.SYNC.DEFER_BLOCKING 0x0 ;  /* 0x0000000000007b1d */ /* 0x000fe20000010000 */
        /* <DEDUP_REMOVED lines=8> */
[----:B-1----:R-:W-:-:S02]  /*19190*/  FSEL R139, R139, -INF , !P2 ;  /* 0xff8000008b8b7808 */ /* 0x002fc40005000000 */
[----:B--2---:R-:W-:Y:S02]  /*191a0*/  FSEL R138, R138, -INF , !P6 ;  /* 0xff8000008a8a7808 */ /* 0x004fe40007000000 */
[----:B---3--:R-:W-:Y:S02]  /*191b0*/  FSEL R137, R137, -INF , !P1 ;  /* 0xff80000089897808 */ /* 0x008fe40004800000 */
[----:B------:R-:W-:Y:S02]  /*191c0*/  FSEL R136, R136, -INF , !P4 ;  /* 0xff80000088887808 */ /* 0x000fe40006000000 */
[----:B----4-:R-:W-:Y:S01]  /*191d0*/  FSEL R149, R149, -INF , !P0 ;  /* 0xff80000095957808 */ /* 0x010fe20004000000 */
        /* <DEDUP_REMOVED lines=61> */
.L_x_2594:
[----:B------:R-:W-:-:S05]  /*195b0*/  IMAD.MOV.U32 R9, RZ, RZ, c[0x0][0x198] ;  /* 0x00006600ff097624 */ /* 0x000fca00078e00ff */
[----:B------:R-:W-:-:S04]  /*195c0*/  LEA R9, -R9, RZ, 0x6 ;  /* 0x000000ff09097211 */ /* 0x000fc800078e31ff */
[----:B------:R-:W-:Y:S02]  /*195d0*/  SHF.R.S32.HI R10, RZ, 0x1f, R9 ;  /* 0x0000001fff0a7819 */ /* 0x000fe40000011409 */
.L_x_2595:
        /* <DEDUP_REMOVED lines=109> */
.L_x_2593:
[----:B------:R-:W-:Y:S01]  /*19cb0*/  FMNMX.FTZ R0, R3, R6, !PT ;  /* 0x0000000603007209 */ /* 0x000fe20007810000 */
[----:B-1----:R-:W-:Y:S01]  /*19cc0*/  LDSM.16.MT88.4 R32, [R193+0xc800] ;  /* 0x00c80000c120783b */ /* 0x002fe20000004200 */
        /* <DEDUP_REMOVED lines=41> */
[----:B------:R-:W-:Y:S01]  /*19f60*/  FSETP.NEU.FTZ.AND P0, PT, R145, -INF , PT ;  /* 0xff8000009100780b */ /* 0x000fe20003f1d000 */
[----:B------:R-:W-:Y:S01]  /*19f70*/  LDSM.16.MT88.4 R8, [R193+0xc000] ;  /* 0x00c00000c108783b */ /* 0x000fe20000004200 */
[C---:B------:R-:W-:Y:S01]  /*19f80*/  FSETP.NEU.FTZ.AND P1, PT, R146.reuse, -INF , PT ;  /* 0xff8000009200780b */ /* 0x040fe20003f3d000 */
[----:B------:R-:W-:Y:S01]  /*19f90*/  FMUL.FTZ R153, R146, c[0x0][0x23c] ;  /* 0x00008f0092997a20 */ /* 0x000fe20000410000 */
[----:B------:R-:W-:-:S04]  /*19fa0*/  FSEL R150, R150, RZ, P0 ;  /* 0x000000ff96967208 */ /* 0x000fc80000000000 */
[----:B------:R-:W-:Y:S01]  /*19fb0*/  FSEL R153, R153, RZ, P1 ;  /* 0x000000ff99997208 */ /* 0x000fe20000800000 */
[--C-:B------:R-:W-:Y:S02]  /*19fc0*/  FFMA.FTZ R0, R13, c[0x0][0x23c], -R150.reuse ;  /* 0x00008f000d007a23 */ /* 0x100fe40000010896 */
[----:B------:R-:W1:Y:S01]  /*19fd0*/  LDSM.16.MT88.4 R12, [R194+0xc000] ;  /* 0x00c00000c20c783b */ /* 0x000e620000004200 */
[--C-:B------:R-:W-:Y:S01]  /*19fe0*/  FFMA.FTZ R140, R6, c[0x0][0x23c], -R150.reuse ;  /* 0x00008f00068c7a23 */ /* 0x100fe20000010896 */
[----:B------:R-:W-:Y:S01]  /*19ff0*/  FSEL R6, R145, RZ, P0 ;  /* 0x000000ff91067208 */ /* 0x000fe20000000000 */
[--C-:B------:R-:W-:Y:S01]  /*1a000*/  FFMA.FTZ R144, R2, c[0x0][0x23c], -R153.reuse ;  /* 0x00008f0002907a23 */ /* 0x100fe20000010899 */
[----:B------:R-:W-:Y:S01]  /*1a010*/  MUFU.EX2 R0, R0 ;  /* 0x0000000000007308 */ /* 0x000fe20000000800 */
[----:B------:R-:W-:Y:S01]  /*1a020*/  FFMA.FTZ R2, R5, c[0x0][0x23c], -R150 ;  /* 0x00008f0005027a23 */ /* 0x000fe20000010896 */
[----:B------:R-:W-:Y:S01]  /*1a030*/  FSEL R5, R146, RZ, P1 ;  /* 0x000000ff92057208 */ /* 0x000fe20000800000 */
[----:B------:R-:W-:-:S02]  /*1a040*/  FFMA.FTZ R143, R4, c[0x0][0x23c], -R153 ;  /* 0x00008f00048f7a23 */ /* 0x000fc40000010899 */
[----:B------:R-:W-:Y:S02]  /*1a050*/  FADD.FTZ R6, R3, -R6 ;  /* 0x8000000603067221 */ /* 0x000fe40000010000 */
[----:B------:R-:W-:Y:S01]  /*1a060*/  FADD.FTZ R4, R132, -R5 ;  /* 0x8000000584047221 */ /* 0x000fe20000010000 */
[----:B------:R-:W-:Y:S01]  /*1a070*/  MUFU.EX2 R144, R144 ;  /* 0x0000009000907308 */ /* 0x000fe20000000800 */
[--C-:B------:R-:W-:Y:S02]  /*1a080*/  FFMA.FTZ R142, R134, c[0x0][0x23c], -R153.reuse ;  /* 0x00008f00868e7a23 */ /* 0x100fe40000010899 */
[--C-:B------:R-:W-:Y:S01]  /*1a090*/  FFMA.FTZ R141, R16, c[0x0][0x23c], -R153.reuse ;  /* 0x00008f00108d7a23 */ /* 0x100fe20000010899 */
[----:B------:R-:W-:Y:S01]  /*1a0a0*/  LDSM.16.MT88.4 R132, [R194+0xc800] ;  /* 0x00c80000c284783b */ /* 0x000fe20000004200 */
[----:B------:R-:W-:Y:S02]  /*1a0b0*/  FFMA.FTZ R147, R7, c[0x0][0x23c], -R150 ;  /* 0x00008f0007937a23 */ /* 0x000fe40000010896 */
[----:B------:R-:W-:Y:S01]  /*1a0c0*/  FMUL.FTZ R148, R4, c[0x0][0x23c] ;  /* 0x00008f0004947a20 */ /* 0x000fe20000410000 */
[----:B------:R-:W2:Y:S01]  /*1a0d0*/  MUFU.EX2 R143, R143 ;  /* 0x0000008f008f7308 */ /* 0x000ea20000000800 */
[----:B------:R-:W-:Y:S01]  /*1a0e0*/  FMUL.FTZ R3, R6, c[0x0][0x23c] ;  /* 0x00008f0006037a20 */ /* 0x000fe20000410000 */
[----:B------:R-:W3:Y:S01]  /*1a0f0*/  LDSM.16.MT88.4 R16, [R196+0xc000] ;  /* 0x00c00000c410783b */ /* 0x000ee20000004200 */
[----:B------:R-:W-:-:S02]  /*1a100*/  FFMA.FTZ R155, R26, c[0x0][0x23c], -R153 ;  /* 0x00008f001a9b7a23 */ /* 0x000fc40000010899 */
[--C-:B------:R-:W-:Y:S02]  /*1a110*/  FFMA.FTZ R156, R24, c[0x0][0x23c], -R153.reuse ;  /* 0x00008f00189c7a23 */ /* 0x100fe40000010899 */
[--C-:B------:R-:W-:Y:S01]  /*1a120*/  FFMA.FTZ R157, R22, c[0x0][0x23c], -R153.reuse ;  /* 0x00008f00169d7a23 */ /* 0x100fe20000010899 */
[----:B------:R-:W-:Y:S01]  /*1a130*/  MUFU.EX2 R142, R142 ;  /* 0x0000008e008e7308 */ /* 0x000fe20000000800 */
[--C-:B------:R-:W-:Y:S02]  /*1a140*/  FFMA.FTZ R158, R20, c[0x0][0x23c], -R153.reuse ;  /* 0x00008f00149e7a23 */ /* 0x100fe40000010899 */
[--C-:B------:R-:W-:Y:S02]  /*1a150*/  FFMA.FTZ R159, R27, c[0x0][0x23c], -R150.reuse ;  /* 0x00008f001b9f7a23 */ /* 0x100fe40000010896 */
[--C-:B------:R-:W-:Y:S02]  /*1a160*/  FFMA.FTZ R162, R25, c[0x0][0x23c], -R150.reuse ;  /* 0x00008f0019a27a23 */ /* 0x100fe40000010896 */
[--C-:B------:R-:W-:Y:S01]  /*1a170*/  FFMA.FTZ R160, R23, c[0x0][0x23c], -R150.reuse ;  /* 0x00008f0017a07a23 */ /* 0x100fe20000010896 */
[----:B------:R-:W4:Y:S01]  /*1a180*/  MUFU.EX2 R141, R141 ;  /* 0x0000008d008d7308 */ /* 0x000f220000000800 */
[----:B--2---:R-:W-:Y:S01]  /*1a190*/  F2FP.PACK_AB R4, R143, R144 ;  /* 0x000000908f04723e */ /* 0x004fe200000000ff */
[----:B------:R-:W-:Y:S01]  /*1a1a0*/  FFMA.FTZ R161, R21, c[0x0][0x23c], -R150 ;  /* 0x00008f0015a17a23 */ /* 0x000fe20000010896 */
[----:B------:R-:W-:Y:S01]  /*1a1b0*/  LDSM.16.MT88.4 R24, [R196+0xe800] ;  /* 0x00e80000c418783b */ /* 0x000fe20000004200 */
[----:B------:R-:W-:-:S02]  /*1a1c0*/  FFMA.FTZ R173, R170, c[0x0][0x23c], -R153 ;  /* 0x00008f00aaad7a23 */ /* 0x000fc40000010899 */
[--C-:B------:R-:W-:Y:S01]  /*1a1d0*/  FFMA.FTZ R175, R166, c[0x0][0x23c], -R153.reuse ;  /* 0x00008f00a6af7a23 */ /* 0x100fe20000010899 */
[----:B------:R-:W-:Y:S01]  /*1a1e0*/  LDSM.16.MT88.4 R20, [R194+0xe800] ;  /* 0x00e80000c214783b */ /* 0x000fe20000004200 */
[----:B------:R-:W-:Y:S01]  /*1a1f0*/  MUFU.EX2 R140, R140 ;  /* 0x0000008c008c7308 */ /* 0x000fe20000000800 */
[--C-:B------:R-:W-:Y:S02]  /*1a200*/  FFMA.FTZ R172, R176, c[0x0][0x23c], -R153.reuse ;  /* 0x00008f00b0ac7a23 */ /* 0x100fe40000010899 */
[----:B------:R-:W-:Y:S02]  /*1a210*/  FFMA.FTZ R168, R168, c[0x0][0x23c], -R153 ;  /* 0x00008f00a8a87a23 */ /* 0x000fe40000010899 */
[--C-:B------:R-:W-:Y:S02]  /*1a220*/  FFMA.FTZ R166, R171, c[0x0][0x23c], -R150.reuse ;  /* 0x00008f00aba67a23 */ /* 0x100fe40000010896 */
[--C-:B------:R-:W-:Y:S01]  /*1a230*/  FFMA.FTZ R169, R169, c[0x0][0x23c], -R150.reuse ;  /* 0x00008f00a9a97a23 */ /* 0x100fe20000010896 */
[----:B------:R-:W2:Y:S01]  /*1a240*/  MUFU.EX2 R2, R2 ;  /* 0x0000000200027308 */ /* 0x000ea20000000800 */
[----:B----4-:R-:W-:Y:S01]  /*1a250*/  F2FP.PACK_AB R6, R141, R142 ;  /* 0x0000008e8d06723e */ /* 0x010fe200000000ff */
[----:B------:R-:W-:-:S02]  /*1a260*/  FFMA.FTZ R167, R167, c[0x0][0x23c], -R150 ;  /* 0x00008f00a7a77a23 */ /* 0x000fc40000010896 */
[--C-:B------:R-:W-:Y:S02]  /*1a270*/  FFMA.FTZ R170, R163, c[0x0][0x23c], -R150.reuse ;  /* 0x00008f00a3aa7a23 */ /* 0x100fe40000010896 */
[--C-:B------:R-:W-:Y:S02]  /*1a280*/  FFMA.FTZ R163, R152, c[0x0][0x23c], -R153.reuse ;  /* 0x00008f0098a37a23 */ /* 0x100fe40000010899 */
[----:B------:R-:W4:Y:S01]  /*1a290*/  MUFU.EX2 R147, R147 ;  /* 0x0000009300937308 */ /* 0x000f220000000800 */
[--C-:B------:R-:W-:Y:S02]  /*1a2a0*/  FFMA.FTZ R154, R154, c[0x0][0x23c], -R153.reuse ;  /* 0x00008f009a9a7a23 */ /* 0x100fe40000010899 */
[----:B------:R-:W-:Y:S02]  /*1a2b0*/  FFMA.FTZ R152, R138, c[0x0][0x23c], -R153 ;  /* 0x00008f008a987a23 */ /* 0x000fe40000010899 */
[--C-:B------:R-:W-:Y:S02]  /*1a2c0*/  FFMA.FTZ R151, R151, c[0x0][0x23c], -R150.reuse ;  /* 0x00008f0097977a23 */ /* 0x100fe40000010896 */
[--C-:B------:R-:W-:Y:S01]  /*1a2d0*/  FFMA.FTZ R174, R139, c[0x0][0x23c], -R150.reuse ;  /* 0x00008f008bae7a23 */ /* 0x100fe20000010896 */
[----:B------:R-:W5:Y:S01]  /*1a2e0*/  MUFU.EX2 R148, R148 ;  /* 0x0000009400947308 */ /* 0x000f620000000800 */
[----:B--2---:R-:W-:Y:S01]  /*1a2f0*/  F2FP.PACK_AB R5, R2, R140 ;  /* 0x0000008c0205723e */ /* 0x004fe200000000ff */
[----:B------:R-:W-:-:S02]  /*1a300*/  FFMA.FTZ R171, R137, c[0x0][0x23c], -R150 ;  /* 0x00008f0089ab7a23 */ /* 0x000fc40000010896 */
[----:B------:R-:W-:Y:S02]  /*1a310*/  FFMA.FTZ R153, R136, c[0x0][0x23c], -R153 ;  /* 0x00008f0088997a23 */ /* 0x000fe40000010899 */
[----:B------:R-:W-:Y:S01]  /*1a320*/  FFMA.FTZ R150, R149, c[0x0][0x23c], -R150 ;  /* 0x00008f0095967a23 */ /* 0x000fe20000010896 */
[----:B------:R-:W-:Y:S01]  /*1a330*/  LDSM.16.MT88.4 R136, [R194+0xd800] ;  /* 0x00d80000c288783b */ /* 0x000fe20000004200 */
[----:B------:R-:W2:Y:S01]  /*1a340*/  MUFU.EX2 R3, R3 ;  /* 0x0000000300037308 */ /* 0x000ea20000000800 */
[----:B----4-:R-:W-:Y:S01]  /*1a350*/  F2FP.PACK_AB R7, R147, R0 ;  /* 0x000000009307723e */ /* 0x010fe200000000ff */
[----:B-----5:R-:W-:-:S06]  /*1a360*/  FMUL.FTZ R120, R120, R148 ;  /* 0x0000009478787220 */ /* 0x020fcc0000410000 */
[----:B------:R-:W-:Y:S01]  /*1a370*/  MUFU.EX2 R155, R155 ;  /* 0x0000009b009b7308 */ /* 0x000fe20000000800 */
[-C--:B------:R-:W-:Y:S02]  /*1a380*/  FMUL.FTZ R121, R121, R148.reuse ;  /* 0x0000009479797220 */ /* 0x080fe40000410000 */
[-C--:B------:R-:W-:Y:S02]  /*1a390*/  FMUL.FTZ R116, R116, R148.reuse ;  /* 0x0000009474747220 */ /* 0x080fe40000410000 */
[----:B------:R-:W-:Y:S02]  /*1a3a0*/  FMUL.FTZ R117, R117, R148 ;  /* 0x0000009475757220 */ /* 0x000fe40000410000 */
[-C--:B--2---:R-:W-:Y:S01]  /*1a3b0*/  FMUL.FTZ R122, R122, R3.reuse ;  /* 0x000000037a7a7220 */ /* 0x084fe20000410000 */
        /* <DEDUP_REMOVED lines=18> */
[C---:B---3--:R-:W-:Y:S01]  /*1a4e0*/  HMMA.16816.F32 R128, R4.reuse, R16, R128 ;  /* 0x000000100480723c */ /* 0x048fe20000001880 */
        /* <DEDUP_REMOVED lines=38> */
[----:B---3--:R-:W-:Y:S01]  /*1a750*/  HMMA.16816.F32 R104, R4, R16, R104 ;  /* 0x000000100468723c */ /* 0x008fe20000001868 */
[----:B------:R-:W-:Y:S02]  /*1a760*/  FMUL.FTZ R45, R45, R148 ;  /* 0x000000942d2d7220 */ /* 0x000fe40000410000 */
[-C--:B------:R-:W-:Y:S01]  /*1a770*/  FMUL.FTZ R46, R46, R3.reuse ;  /* 0x000000032e2e7220 */ /* 0x080fe20000410000 */
[----:B------:R-:W-:Y:S01]  /*1a780*/  MUFU.EX2 R168, R168 ;  /* 0x000000a800a87308 */ /* 0x000fe20000000800 */
[----:B------:R-:W-:-:S02]  /*1a790*/  FMUL.FTZ R47, R47, R3 ;  /* 0x000000032f2f7220 */ /* 0x000fc40000410000 */
[-C--:B------:R-:W-:Y:S01]  /*1a7a0*/  FMUL.FTZ R48, R48, R148.reuse ;  /* 0x0000009430307220 */ /* 0x080fe20000410000 */
[C---:B------:R-:W-:Y:S01]  /*1a7b0*/  HMMA.16816.F32 R100, R4.reuse, R18, R100 ;  /* 0x000000120464723c */ /* 0x040fe20000001864 */
[-C--:B------:R-:W-:Y:S01]  /*1a7c0*/  FMUL.FTZ R49, R49, R148.reuse ;  /* 0x0000009431317220 */ /* 0x080fe20000410000 */
[----:B------:R-:W3:Y:S01]  /*1a7d0*/  LDSM.16.MT88.4 R16, [R193+0xe000] ;  /* 0x00e00000c110783b */ /* 0x000ee20000004200 */
        /* <DEDUP_REMOVED lines=230> */
.L_x_2590:
        /* <DEDUP_REMOVED lines=13> */
.L_x_2600:
        /* <DEDUP_REMOVED lines=66> */
.L_x_2597:
        /* <DEDUP_REMOVED lines=14> */
[----:B------:R-:W-:Y:S02]  /*1bc10*/  IADD3.X R4, R4, UR5, RZ, P0, !PT ;  /* 0x0000000504047c10 */ /* 0x000fe400087fe4ff */
[CC--:B------:R-:W-:Y:S01]  /*1bc20*/  @P5 LEA R12, P1, R3.reuse, R164.reuse, 0x1 ;  /* 0x000000a4030c5211 */ /* 0x0c0fe200078208ff */
[----:B------:R-:W-:Y:S01]  /*1bc30*/  @!P6 STS.128 [R208+0xc000], RZ ;  /* 0x00c000ffd000e388 */ /* 0x000fe20000000c00 */
[CCC-:B------:R-:W-:Y:S02]  /*1bc40*/  @P6 LEA.HI.X R17, R3.reuse, R165.reuse, R4.reuse, 0x1, P2 ;  /* 0x000000a503116211 */ /* 0x1c0fe400010f0c04 */
[CCC-:B------:R-:W-:Y:S02]  /*1bc50*/  @P5 LEA.HI.X R13, R3.reuse, R165.reuse, R4.reuse, 0x1, P1 ;  /* 0x000000a5030d5211 */ /* 0x1c0fe400008f0c04 */
[CC--:B------:R-:W-:Y:S01]  /*1bc60*/  @P4 LEA R10, P0, R3.reuse, R164.reuse, 0x1 ;  /* 0x000000a4030a4211 */ /* 0x0c0fe200078008ff */
[----:B------:R-:W-:Y:S01]  /*1bc70*/  @!PT LDS RZ, [RZ] ;  /* 0x00000000fffff984 */ /* 0x000fe20000000800 */
[----:B------:R-:W-:Y:S01]  /*1bc80*/  @!PT LDS RZ, [RZ] ;  /* 0x00000000fffff984 */ /* 0x000fe20000000800 */
[----:B------:R-:W-:Y:S01]  /*1bc90*/  @!PT LDS RZ, [RZ] ;  /* 0x00000000fffff984 */ /* 0x000fe20000000800 */
[----:B------:R1:W-:Y:S01]  /*1bca0*/  @P5 LDGSTS.E.BYPASS.LTC128B.128 [R208+0xe000], [R222.64+0x80] ;  /* 0x0e000080ded05fae */ /* 0x0003e2000b901d48 */
[C---:B------:R-:W-:Y:S02]  /*1bcb0*/  IADD3 R5, P2, R3.reuse, UR7, RZ ;  /* 0x0000000703057c10 */ /* 0x040fe4000ff5e0ff */
[-C--:B------:R-:W-:Y:S02]  /*1bcc0*/  @P4 LEA.HI.X R11, R3, R165.reuse, R4, 0x1, P0 ;  /* 0x000000a5030b4211 */ /* 0x080fe400000f0c04 */
[----:B------:R-:W-:Y:S01]  /*1bcd0*/  IADD3.X R4, R4, UR5, RZ, P2, !PT ;  /* 0x0000000504047c10 */ /* 0x000fe200097fe4ff */
[----:B------:R-:W-:Y:S01]  /*1bce0*/  @!P5 STS.128 [R208+0xe000], RZ ;  /* 0x00e000ffd000d388 */ /* 0x000fe20000000c00 */
[CC--:B------:R-:W-:Y:S02]  /*1bcf0*/  @P6 LEA R14, P2, R5.reuse, R164.reuse, 0x1 ;  /* 0x000000a4050e6211 */ /* 0x0c0fe400078408ff */
[CC--:B------:R-:W-:Y:S02]  /*1bd00*/  @P5 LEA R8, P1, R5.reuse, R164.reuse, 0x1 ;  /* 0x000000a405085211 */ /* 0x0c0fe400078208ff */
[CCC-:B------:R-:W-:Y:S01]  /*1bd10*/  @P6 LEA.HI.X R15, R5.reuse, R165.reuse, R4.reuse, 0x1, P2 ;  /* 0x000000a5050f6211 */ /* 0x1c0fe200010f0c04 */
[----:B------:R-:W-:Y:S01]  /*1bd20*/  @!PT LDS RZ, [RZ] ;  /* 0x00000000fffff984 */ /* 0x000fe20000000800 */
[----:B------:R-:W-:Y:S01]  /*1bd30*/  @!PT LDS RZ, [RZ] ;  /* 0x00000000fffff984 */ /* 0x000fe20000000800 */
[----:B------:R-:W-:Y:S01]  /*1bd40*/  @!PT LDS RZ, [RZ] ;  /* 0x00000000fffff984 */ /* 0x000fe20000000800 */
[----:B------:R1:W-:Y:S01]  /*1bd50*/  @P4 LDGSTS.E.BYPASS.LTC128B.128 [R208+0x10000], [R222.64+0x100] ;  /* 0x10000100ded04fae */ /* 0x0003e2000b901d48 */
[CCC-:B------:R-:W-:Y:S02]  /*1bd60*/  @P5 LEA.HI.X R9, R5.reuse, R165.reuse, R4.reuse, 0x1, P1 ;  /* 0x000000a505095211 */ /* 0x1c0fe400008f0c04 */
[CC--:B------:R-:W-:Y:S02]  /*1bd70*/  @P4 LEA R6, P0, R5.reuse, R164.reuse, 0x1 ;  /* 0x000000a405064211 */ /* 0x0c0fe400078008ff */
[C---:B------:R-:W-:Y:S01]  /*1bd80*/  IADD3 R3, P2, R5.reuse, UR7, RZ ;  /* 0x0000000705037c10 */ /* 0x040fe2000ff5e0ff */
[----:B------:R-:W-:Y:S01]  /*1bd90*/  @!P4 STS.128 [R208+0x10000], RZ ;  /* 0x010000ffd000c388 */ /* 0x000fe20000000c00 */
[-C--:B------:R-:W-:Y:S02]  /*1bda0*/  @P4 LEA.HI.X R7, R5, R165.reuse, R4, 0x1, P0 ;  /* 0x000000a505074211 */ /* 0x080fe400000f0c04 */
[----:B------:R-:W-:Y:S02]  /*1bdb0*/  IADD3.X R4, R4, UR5, RZ, P2, !PT ;  /* 0x0000000504047c10 */ /* 0x000fe400097fe4ff */
[CC--:B------:R-:W-:Y:S01]  /*1bdc0*/  @P6 LEA R22, P2, R3.reuse, R164.reuse, 0x1 ;  /* 0x000000a403166211 */ /* 0x0c0fe200078408ff */
[----:B------:R-:W-:Y:S01]  /*1bdd0*/  @!PT LDS RZ, [RZ] ;  /* 0x00000000fffff984 */ /* 0x000fe20000000800 */
[----:B------:R-:W-:Y:S01]  /*1bde0*/  @!PT LDS RZ, [RZ] ;  /* 0x00000000fffff984 */ /* 0x000fe20000000800 */
[----:B------:R-:W-:Y:S01]  /*1bdf0*/  @!PT LDS RZ, [RZ] ;  /* 0x00000000fffff984 */ /* 0x000fe20000000800 */
[----:B------:R2:W-:Y:S01]  /*1be00*/  @P6 LDGSTS.E.BYPASS.LTC128B.128 [R208+0xc800], [R16.64] ;  /* 0x0c80000010d06fae */ /* 0x0005e2000b901d48 */
[CC--:B------:R-:W-:Y:S02]  /*1be10*/  @P5 LEA R20, P1, R3.reuse, R164.reuse, 0x1 ;  /* 0x000000a403145211 */ /* 0x0c0fe400078208ff */
[CCC-:B------:R-:W-:Y:S02]  /*1be20*/  @P6 LEA.HI.X R23, R3.reuse, R165.reuse, R4.reuse, 0x1, P2 ;  /* 0x000000a503176211 */ /* 0x1c0fe400010f0c04 */
[CCC-:B------:R-:W-:Y:S01]  /*1be30*/  @P5 LEA.HI.X R21, R3.reuse, R165.reuse, R4.reuse, 0x1, P1 ;  /* 0x000000a503155211 */ /* 0x1c0fe200008f0c04 */
[----:B------:R-:W-:Y:S01]  /*1be40*/  @!P6 STS.128 [R208+0xc800], RZ ;  /* 0x00c800ffd000e388 */ /* 0x000fe20000000c00 */
[C---:B------:R-:W-:Y:S04]  /*1be50*/  @P4 LEA R28, P0, R3.reuse, R164, 0x1 ;  /* 0x000000a4031c4211 */ /* 0x040fe800078008ff */
[----:B------:R-:W-:Y:S01]  /*1be60*/  @P4 LEA.HI.X R29, R3, R165, R4, 0x1, P0 ;  /* 0x000000a5031d4211 */ /* 0x000fe200000f0c04 */
[----:B------:R-:W-:Y:S01]  /*1be70*/  @!PT LDS RZ, [RZ] ;  /* 0x00000000fffff984 */ /* 0x000fe20000000800 */
[----:B------:R-:W-:Y:S01]  /*1be80*/  @!PT LDS RZ, [RZ] ;  /* 0x00000000fffff984 */ /* 0x000fe20000000800 */
[----:B------:R-:W-:Y:S01]  /*1be90*/  @!PT LDS RZ, [RZ] ;  /* 0x00000000fffff984 */ /* 0x000fe20000000800 */
[----:B------:R3:W-:Y:S01]  /*1bea0*/  @P5 LDGSTS.E.BYPASS.LTC128B.128 [R208+0xe800], [R12.64+0x80] ;  /* 0x0e8000800cd05fae */ /* 0x0007e2000b901d48 */
[----:B------:R-:W-:Y:S05]  /*1beb0*/  ISETP.GT.AND P0, PT, R212, R203, PT ;  /* 0x000000cbd400720c */ /* 0x000fea0003f04270 */
        /* <DEDUP_REMOVED lines=37> */
[----:B------:R-:W5:Y:S06]  /*1c110*/  LDSM.16.M88.4 R136, [R201+0x6000] ;  /* 0x00600000c988783b */ /* 0x000f6c0000000200 */
[----:B--2---:R-:W3:Y:S06]  /*1c120*/  LDSM.16.M88.4 R16, [R201+0x6800] ;  /* 0x00680000c910783b */ /* 0x004eec0000000200 */
[----:B------:R-:W1:Y:S06]  /*1c130*/  LDSM.16.M88.4 R24, [R201+0x7000] ;  /* 0x00700000c918783b */ /* 0x000e6c0000000200 */
[----:B------:R-:W0:Y:S06]  /*1c140*/  LDGDEPBAR ;  /* 0x00000000000079af */ /* 0x000e2c0000000000 */
[----:B------:R-:W2:Y:S06]  /*1c150*/  LDSM.16.M88.4 R32, [R201+0x7800] ;  /* 0x00780000c920783b */ /* 0x000eac0000000200 */
[----:B------:R-:W-:Y:S06]  /*1c160*/  LDSM.16.M88.4 R140, [R200] ;  /* 0x00000000c88c783b */ /* 0x000fec0000000200 */
[----:B------:R-:W2:Y:S01]  /*1c170*/  LDSM.16.M88.4 R144, [R199] ;  /* 0x00000000c790783b */ /* 0x000ea20000000200 */
[C---:B-----5:R-:W-:Y:S05]  /*1c180*/  HMMA.16816.F32 R4, R132.reuse, R136, RZ ;  /* 0x000000888404723c */ /* 0x060fea00000018ff */
[----:B------:R-:W5:Y:S03]  /*1c190*/  LDSM.16.M88.4 R148, [R191] ;  /* 0x00000000bf94783b */ /* 0x000f660000000200 */
[C---:B----4-:R-:W-:Y:S03]  /*1c1a0*/  HMMA.16816.F32 R8, R132.reuse, R138, RZ ;  /* 0x0000008a8408723c */ /* 0x050fe600000018ff */
[----:B------:R-:W4:Y:S06]  /*1c1b0*/  LDSM.16.M88.4 R152, [R190] ;  /* 0x00000000be98783b */ /* 0x000f2c0000000200 */
[----:B------:R-:W4:Y:S01]  /*1c1c0*/  LDSM.16.M88.4 R156, [R189] ;  /* 0x00000000bd9c783b */ /* 0x000f220000000200 */
[C---:B---3--:R-:W-:Y:S05]  /*1c1d0*/  HMMA.16816.F32 R12, R132.reuse, R16, RZ ;  /* 0x00000010840c723c */ /* 0x048fea00000018ff */
[----:B------:R-:W-:Y:S03]  /*1c1e0*/  LDSM.16.M88.4 R160, [R198] ;  /* 0x00000000c6a0783b */ /* 0x000fe60000000200 */
[C---:B------:R-:W-:Y:S03]  /*1c1f0*/  HMMA.16816.F32 R16, R132.reuse, R18, RZ ;  /* 0x000000128410723c */ /* 0x040fe600000018ff */
[----:B------:R-:W3:Y:S05]  /*1c200*/  LDSM.16.M88.4 R164, [R195+0x6000] ;  /* 0x00600000c3a4783b */ /* 0x000eea0000000200 */
[C---:B-1----:R-:W-:Y:S01]  /*1c210*/  HMMA.16816.F32 R20, R132.reuse, R24, RZ ;  /* 0x000000188414723c */ /* 0x042fe200000018ff */
[----:B------:R-:W-:Y:S06]  /*1c220*/  LDSM.16.M88.4 R136, [R195+0x7000] ;  /* 0x00700000c388783b */ /* 0x000fec0000000200 */
[----:B------:R-:W-:Y:S01]  /*1c230*/  LDSM.16.M88.4 R168, [R195+0x7800] ;  /* 0x00780000c3a8783b */ /* 0x000fe20000000200 */
[C---:B------:R-:W-:Y:S05]  /*1c240*/  HMMA.16816.F32 R24, R132.reuse, R26, RZ ;  /* 0x0000001a8418723c */ /* 0x040fea00000018ff */
[----:B------:R-:W-:Y:S03]  /*1c250*/  LDSM.16.M88.4 R172, [R197] ;  /* 0x00000000c5ac783b */ /* 0x000fe60000000200 */
[C---:B--2---:R-:W-:Y:S03]  /*1c260*/  HMMA.16816.F32 R28, R132.reuse, R32, RZ ;  /* 0x00000020841c723c */ /* 0x044fe600000018ff */
[----:B------:R-:W-:Y:S05]  /*1c270*/  LDSM.16.M88.4 R176, [R188] ;  /* 0x00000000bcb0783b */ /* 0x000fea0000000200 */
[----:B------:R-:W-:Y:S01]  /*1c280*/  HMMA.16816.F32 R32, R132, R34, RZ ;  /* 0x000000228420723c */ /* 0x000fe200000018ff */
[----:B------:R-:W1:Y:S07]  /*1c290*/  LDSM.16.M88.4 R132, [R195+0x6800] ;  /* 0x00680000c384783b */ /* 0x000e6e0000000200 */
[C---:B------:R-:W-:Y:S08]  /*1c2a0*/  HMMA.16816.F32 R4, R140.reuse, R144, R4 ;  /* 0x000000908c04723c */ /* 0x040ff00000001804 */
[C---:B------:R-:W-:Y:S01]  /*1c2b0*/  HMMA.16816.F32 R8, R140.reuse, R146, R8 ;  /* 0x000000928c08723c */ /* 0x040fe20000001808 */
[----:B------:R-:W-:Y:S07]  /*1c2c0*/  LDSM.16.M88.4 R144, [R188+0x1000] ;  /* 0x00100000bc90783b */ /* 0x000fee0000000200 */
[C---:B-----5:R-:W-:Y:S08]  /*1c2d0*/  HMMA.16816.F32 R12, R140.reuse, R148, R12 ;  /* 0x000000948c0c723c */ /* 0x060ff0000000180c */
[C---:B------:R-:W-:Y:S01]  /*1c2e0*/  HMMA.16816.F32 R16, R140.reuse, R150, R16 ;  /* 0x000000968c10723c */ /* 0x040fe20000001810 */
[----:B------:R-:W-:Y:S07]  /*1c2f0*/  LDSM.16.M88.4 R148, [R188+0x1800] ;  /* 0x00180000bc94783b */ /* 0x000fee0000000200 */
[C---:B----4-:R-:W-:Y:S08]  /*1c300*/  HMMA.16816.F32 R20, R140.reuse, R152, R20 ;  /* 0x000000988c14723c */ /* 0x050ff00000001814 */
[C---:B------:R-:W-:Y:S01]  /*1c310*/  HMMA.16816.F32 R24, R140.reuse, R154, R24 ;  /* 0x0000009a8c18723c */ /* 0x040fe20000001818 */
[----:B------:R-:W-:Y:S07]  /*1c320*/  LDSM.16.M88.4 R152, [R202+0x2000] ;  /* 0x00200000ca98783b */ /* 0x000fee0000000200 */
[C---:B------:R-:W-:Y:S08]  /*1c330*/  HMMA.16816.F32 R28, R140.reuse, R156, R28 ;  /* 0x0000009c8c1c723c */ /* 0x040ff0000000181c */
[----:B------:R-:W-:Y:S01]  /*1c340*/  HMMA.16816.F32 R32, R140, R158, R32 ;  /* 0x0000009e8c20723c */ /* 0x000fe20000001820 */
[----:B------:R-:W2:Y:S06]  /*1c350*/  LDSM.16.M88.4 R140, [R188+0x800] ;  /* 0x00080000bc8c783b */ /* 0x000eac0000000200 */
[----:B------:R-:W4:Y:S01]  /*1c360*/  LDSM.16.M88.4 R156, [R201+0x8000] ;  /* 0x00800000c99c783b */ /* 0x000f220000000200 */
[C---:B---3--:R-:W-:Y:S08]  /*1c370*/  HMMA.16816.F32 R4, R160.reuse, R164, R4 ;  /* 0x000000a4a004723c */ /* 0x048ff00000001804 */
[C---:B------:R-:W-:Y:S01]  /*1c380*/  HMMA.16816.F32 R8, R160.reuse, R166, R8 ;  /* 0x000000a6a008723c */ /* 0x040fe20000001808 */
[----:B------:R-:W-:Y:S07]  /*1c390*/  LDSM.16.M88.4 R164, [R200+0x2000] ;  /* 0x00200000c8a4783b */ /* 0x000fee0000000200 */
        /* <DEDUP_REMOVED lines=8> */
[----:B------:R-:W5:Y:S06]  /*1c420*/  LDSM.16.M88.4 R160, [R201+0x9800] ;  /* 0x00980000c9a0783b */ /* 0x000f6c0000000200 */
[----:B------:R-:W1:Y:S01]  /*1c430*/  LDSM.16.M88.4 R168, [R187] ;  /* 0x00000000bba8783b */ /* 0x000e620000000200 */
        /* <DEDUP_REMOVED lines=13> */
[C---:B----4-:R-:W-:Y:S08]  /*1c510*/  HMMA.16816.F32 R4, R152.reuse, R156, R4 ;  /* 0x0000009c9804723c */ /* 0x050ff00000001804 */
        /* <DEDUP_REMOVED lines=34> */
[C---:B----4-:R-:W-:Y:S08]  /*1c740*/  HMMA.16816.F32 R28, R172.reuse, R152, R28 ;  /* 0x00000098ac1c723c */ /* 0x050ff0000000181c */
[----:B------:R-:W-:Y:S01]  /*1c750*/  HMMA.16816.F32 R32, R172, R154, R32 ;  /* 0x0000009aac20723c */ /* 0x000fe20000001820 */
[----:B------:R-:W4:Y:S06]  /*1c760*/  LDSM.16.M88.4 R152, [R201+0xb800] ;  /* 0x00b80000c998783b */ /* 0x000f2c0000000200 */
[----:B------:R-:W1:Y:S01]  /*1c770*/  LDSM.16.M88.4 R172, [R200+0x4000] ;  /* 0x00400000c8ac783b */ /* 0x000e620000000200 */
[C---:B-----5:R-:W-:Y:S08]  /*1c780*/  HMMA.16816.F32 R4, R156.reuse, R160, R4 ;  /* 0x000000a09c04723c */ /* 0x060ff00000001804 */
[C---:B------:R-:W-:Y:S01]  /*1c790*/  HMMA.16816.F32 R8, R156.reuse, R162, R8 ;  /* 0x000000a29c08723c */ /* 0x040fe20000001808 */
[----:B------:R-:W-:Y:S07]  /*1c7a0*/  LDSM.16.M88.4 R160, [R195+0xa000] ;  /* 0x00a00000c3a0783b */ /* 0x000fee0000000200 */
[C---:B--2---:R-:W-:Y:S08]  /*1c7b0*/  HMMA.16816.F32 R12, R156.reuse, R140, R12 ;  /* 0x0000008c9c0c723c */ /* 0x044ff0000000180c */
[C---:B------:R-:W-:Y:S01]  /*1c7c0*/  HMMA.16816.F32 R16, R156.reuse, R142, R16 ;  /* 0x0000008e9c10723c */ /* 0x040fe20000001810 */
[----:B------:R-:W2:Y:S07]  /*1c7d0*/  LDSM.16.M88.4 R140, [R182] ;  /* 0x00000000b68c783b */ /* 0x000eae0000000200 */
[C---:B------:R-:W-:Y:S08]  /*1c7e0*/  HMMA.16816.F32 R20, R156.reuse, R144, R20 ;  /* 0x000000909c14723c */ /* 0x040ff00000001814 */
[C---:B------:R-:W-:Y:S01]  /*1c7f0*/  HMMA.16816.F32 R24, R156.reuse, R146, R24 ;  /* 0x000000929c18723c */ /* 0x040fe20000001818 */
[----:B------:R-:W5:Y:S07]  /*1c800*/  LDSM.16.M88.4 R144, [R181] ;  /* 0x00000000b590783b */ /* 0x000f6e0000000200 */
        /* <DEDUP_REMOVED lines=17> */
[C---:B------:R-:W-:Y:S08]  /*1c920*/  HMMA.16816.F32 R4, R172.reuse, R176, R4 ;  /* 0x000000b0ac04723c */ /* 0x040ff00000001804 */
[C---:B------:R-:W-:Y:S08]  /*1c930*/  HMMA.16816.F32 R8, R172.reuse, R178, R8 ;  /* 0x000000b2ac08723c */ /* 0x040ff00000001808 */
[C---:B--2---:R-:W-:Y:S08]  /*1c940*/  HMMA.16816.F32 R12, R172.reuse, R140, R12 ;  /* 0x0000008cac0c723c */ /* 0x044ff0000000180c */
[C---:B------:R-:W-:Y:S08]  /*1c950*/  HMMA.16816.F32 R16, R172.reuse, R142, R16 ;  /* 0x0000008eac10723c */ /* 0x040ff00000001810 */
[C---:B-----5:R-:W-:Y:S08]  /*1c960*/  HMMA.16816.F32 R20, R172.reuse, R144, R20 ;  /* 0x00000090ac14723c */ /* 0x060ff00000001814 */
        /* <DEDUP_REMOVED lines=33> */
[----:B------:R-:W-:Y:S03]  /*1cb80*/  FMUL.FTZ R15, R15, c[0x0][0x2ec] ;  /* 0x0000bb000f0f7a20 */ /* 0x000fe60000410000 */
[----:B------:R5:W1:Y:S10]  /*1cb90*/  MUFU.TANH R144, R11 ;  /* 0x0000000b00907308 */ /* 0x000a740000002400 */
[----:B------:R-:W1:Y:S10]  /*1cba0*/  MUFU.TANH R141, R141 ;  /* 0x0000008d008d7308 */ /* 0x000e740000002400 */
[----:B------:R-:W1:Y:S01]  /*1cbb0*/  MUFU.TANH R142, R142 ;  /* 0x0000008e008e7308 */ /* 0x000e620000002400 */
[C---:B---3--:R-:W-:Y:S01]  /*1cbc0*/  HMMA.16816.F32 R20, R164.reuse, R4, R20 ;  /* 0x00000004a414723c */ /* 0x048fe20000001814 */
[----:B-----5:R-:W3:Y:S01]  /*1cbd0*/  LDSM.16.M88.4 R8, [R188+0x5800] ;  /* 0x00580000bc08783b */ /* 0x020ee20000000200 */
[----:B------:R-:W-:Y:S07]  /*1cbe0*/  DEPBAR.LE SB0, 0x0 ;  /* 0x000080000000791a */ /* 0x000fee0000000000 */
[----:B------:R-:W1:Y:S01]  /*1cbf0*/  MUFU.TANH R3, R3 ;  /* 0x0000000300037308 */ /* 0x000e620000002400 */
[----:B------:R-:W-:Y:S01]  /*1cc00*/  BAR.SYNC.DEFER_BLOCKING 0x0 ;  /* 0x0000000000007b1d */ /* 0x000fe20000010000 */
[C---:B------:R-:W-:Y:S05]  /*1cc10*/  HMMA.16816.F32 R24, R164.reuse, R6, R24 ;  /* 0x00000006a418723c */ /* 0x040fea0000001818 */
[----:B------:R-:W-:Y:S02]  /*1cc20*/  FMUL.FTZ R5, R18, c[0x0][0x2ec] ;  /* 0x0000bb0012057a20 */ /* 0x000fe40000410000 */
[----:B------:R-:W-:Y:S01]  /*1cc30*/  FMUL.FTZ R4, R19, c[0x0][0x2ec] ;  /* 0x0000bb0013047a20 */ /* 0x000fe20000410000 */
        /* <DEDUP_REMOVED lines=8> */
[----:B------:R-:W1:Y:S01]  /*1ccc0*/  MUFU.TANH R162, R162 ;  /* 0x000000a200a27308 */ /* 0x000e620000002400 */
        /* <DEDUP_REMOVED lines=17> */
[----:B------:R-:W-:Y:S07]  /*1cde0*/  FMUL.FTZ R6, R35, c[0x0][0x2ec] ;  /* 0x0000bb0023067a20 */ /* 0x000fee0000410000 */
[----:B------:R-:W1:Y:S10]  /*1cdf0*/  MUFU.TANH R5, R5 ;  /* 0x0000000500057308 */ /* 0x000e740000002400 */
[----:B------:R-:W1:Y:S10]  /*1ce00*/  MUFU.TANH R4, R4 ;  /* 0x0000000400047308 */ /* 0x000e740000002400 */
        /* <DEDUP_REMOVED lines=13> */
[----:B------:R-:W1:Y:S10]  /*1cee0*/  MUFU.TANH R17, R17 ;  /* 0x0000001100117308 */ /* 0x000e740000002400 */
[----:B------:R-:W1:Y:S10]  /*1cef0*/  MUFU.TANH R8, R8 ;  /* 0x0000000800087308 */ /* 0x000e740000002400 */
[----:B------:R-:W1:Y:S01]  /*1cf00*/  MUFU.TANH R6, R6 ;  /* 0x0000000600067308 */ /* 0x000e620000002400 */
        /* <DEDUP_REMOVED lines=10> */
[----:B------:R-:W2:Y:S01]  /*1cfb0*/  I2F.RP R11, R9 ;  /* 0x00000009000b7306 */ /* 0x000ea20000209400 */
[----:B------:R-:W-:Y:S04]  /*1cfc0*/  IADD3 R15, R10, -0x40, RZ ;  /* 0xffffffc00a0f7810 */ /* 0x000fe80007ffe0ff */
[----:B------:R-:W-:Y:S02]  /*1cfd0*/  IABS R16, R15 ;  /* 0x0000000f00107213 */ /* 0x000fe40000000000 */
[----:B------:R-:W-:Y:S03]  /*1cfe0*/  LOP3.LUT R15, R15, c[0x0][0x2d0], RZ, 0x3c, !PT ;  /* 0x0000b4000f0f7a12 */ /* 0x000fe600078e3cff */
[----:B--2---:R-:W2:Y:S02]  /*1cff0*/  MUFU.RCP R7, R11 ;  /* 0x0000000b00077308 */ /* 0x004ea40000001000 */
[----:B--2---:R-:W-:Y:S08]  /*1d000*/  IADD3 R19, R7, 0xffffffe, RZ ;  /* 0x0ffffffe07137810 */ /* 0x004ff00007ffe0ff */
[----:B------:R-:W2:Y:S02]  /*1d010*/  F2I.FTZ.U32.TRUNC.NTZ R19, R19 ;  /* 0x0000001300137305 */ /* 0x000ea4000021f000 */
[--C-:B--2---:R-:W-:Y:S04]  /*1d020*/  IMAD.MOV R14, RZ, RZ, -R19.reuse ;  /* 0x000000ffff0e7224 */ /* 0x104fe800078e0a13 */
        /* <DEDUP_REMOVED lines=18> */
[----:B------:R-:W-:Y:S07]  /*1d150*/  ISETP.GE.U32.AND P0, PT, R18, R9, PT ;  /* 0x000000091200720c */ /* 0x000fee0003f06070 */
[----:B------:R-:W-:Y:S02]  /*1d160*/  @P2 IADD3 R11, R11, 0x1, RZ ;  /* 0x000000010b0b2810 */ /* 0x000fe40007ffe0ff */
[----:B------:R-:W-:Y:S02]  /*1d170*/  ISETP.GE.AND P2, PT, R10, RZ, PT ;  /* 0x000000ff0a00720c */ /* 0x000fe40003f46270 */
[----:B------:R-:W-:Y:S02]  /*1d180*/  @!P1 IADD3 R11, -R11, RZ, RZ ;  /* 0x000000ff0b0b9210 */ /* 0x000fe40007ffe1ff */
[----:B------:R-:W-:Y:S02]  /*1d190*/  @P0 IADD3 R7, R7, 0x1, RZ ;  /* 0x0000000107070810 */ /* 0x000fe40007ffe0ff */
[----:B------:R-:W-:Y:S02]  /*1d1a0*/  ISETP.NE.AND P0, PT, RZ, c[0x0][0x2d0], PT ;  /* 0x0000b400ff007a0c */ /* 0x000fe40003f05270 */
[----:B------:R-:W-:Y:S04]  /*1d1b0*/  LOP3.LUT R10, RZ, c[0x0][0x2d0], RZ, 0x33, !PT ;  /* 0x0000b400ff0a7a12 */ /* 0x000fe800078e33ff */
[C---:B------:R-:W-:Y:S01]  /*1d1c0*/  SEL R11, R10.reuse, R11, !P0 ;  /* 0x0000000b0a0b7207 */ /* 0x040fe20004000000 */
[----:B------:R-:W-:Y:S03]  /*1d1d0*/  @!P2 IMAD.MOV R7, RZ, RZ, -R7 ;  /* 0x000000ffff07a224 */ /* 0x000fe600078e0a07 */
[CC--:B------:R-:W-:Y:S02]  /*1d1e0*/  LEA R20, P1, R11.reuse, R206.reuse, 0x2 ;  /* 0x000000ce0b147211 */ /* 0x0c0fe400078210ff */
        /* <DEDUP_REMOVED lines=21> */
.L_x_2599:
        /* <DEDUP_REMOVED lines=92> */
.L_x_2598:
[----:B--234-:R-:W-:Y:S01]  /*1d900*/  IMAD R18, R212, 0x40, R221 ;  /* 0x00000040d4127824 */ /* 0x01cfe200078e02dd */
[----:B------:R-:W-:Y:S04]  /*1d910*/  LDSM.16.MT88.4 R28, [R193+0xc000] ;  /* 0x00c00000c11c783b */ /* 0x000fe80000004200 */
[C---:B------:R-:W-:Y:S02]  /*1d920*/  IADD3 R9, R18.reuse, 0x1, RZ ;  /* 0x0000000112097810 */ /* 0x040fe40007ffe0ff */
[CC--:B------:R-:W-:Y:S02]  /*1d930*/  ISETP.GE.AND P6, PT, R18.reuse, R216.reuse, PT ;  /* 0x000000d81200720c */ /* 0x0c0fe40003fc6270 */
[C---:B------:R-:W-:Y:S02]  /*1d940*/  IADD3 R7, R18.reuse, 0x8, RZ ;  /* 0x0000000812077810 */ /* 0x040fe40007ffe0ff */
[CC--:B------:R-:W-:Y:S02]  /*1d950*/  ISETP.GE.AND P1, PT, R9.reuse, R216.reuse, PT ;  /* 0x000000d80900720c */ /* 0x0c0fe40003f26270 */
[-C--:B------:R-:W-:Y:S02]  /*1d960*/  ISETP.GE.AND P4, PT, R9, R215.reuse, PT ;  /* 0x000000d70900720c */ /* 0x080fe40003f86270 */
[C---:B------:R-:W-:Y:S02]  /*1d970*/  ISETP.GE.AND P0, PT, R18.reuse, R215, PT ;  /* 0x000000d71200720c */ /* 0x040fe40003f06270 */
[CC--:B------:R-:W-:Y:S02]  /*1d980*/  ISETP.GE.OR P6, PT, R18.reuse, R213.reuse, !P6 ;  /* 0x000000d51200720c */ /* 0x0c0fe400077c6670 */
[----:B------:R-:W-:Y:S02]  /*1d990*/  IADD3 R10, R18, 0x9, RZ ;  /* 0x00000009120a7810 */ /* 0x000fe40007ffe0ff */
[----:B------:R-:W-:Y:S02]  /*1d9a0*/  ISETP.GE.AND P2, PT, R7, R216, PT ;  /* 0x000000d80700720c */ /* 0x000fe40003f46270 */
[C---:B------:R-:W-:Y:S02]  /*1d9b0*/  ISETP.GE.OR P1, PT, R9.reuse, R213, !P1 ;  /* 0x000000d50900720c */ /* 0x040fe40004f26670 */
[-C--:B------:R-:W-:Y:S02]  /*1d9c0*/  ISETP.GE.OR P4, PT, R9, R214.reuse, !P4 ;  /* 0x000000d60900720c */ /* 0x080fe40006786670 */
[----:B-1----:R-:W-:Y:S02]  /*1d9d0*/  FSEL R9, R140, -INF , !P6 ;  /* 0xff8000008c097808 */ /* 0x002fe40007000000 */
[C---:B------:R-:W-:Y:S02]  /*1d9e0*/  ISETP.GE.AND P5, PT, R7.reuse, R215, PT ;  /* 0x000000d70700720c */ /* 0x040fe40003fa6270 */
[C---:B------:R-:W-:Y:S02]  /*1d9f0*/  ISETP.GE.OR P0, PT, R18.reuse, R214, !P0 ;  /* 0x000000d61200720c */ /* 0x040fe40004706670 */
[----:B------:R-:W-:Y:S02]  /*1da00*/  IADD3 R11, R18, 0x10, RZ ;  /* 0x00000010120b7810 */ /* 0x000fe40007ffe0ff */
[----:B------:R-:W-:Y:S02]  /*1da10*/  ISETP.GE.AND P6, PT, R10, R216, PT ;  /* 0x000000d80a00720c */ /* 0x000fe40003fc6270 */
[C---:B------:R-:W-:Y:S02]  /*1da20*/  ISETP.GE.OR P2, PT, R7.reuse, R213, !P2 ;  /* 0x000000d50700720c */ /* 0x040fe40005746670 */
[----:B------:R-:W-:Y:S02]  /*1da30*/  ISETP.GE.OR P5, PT, R7, R214, !P5 ;  /* 0x000000d60700720c */ /* 0x000fe40006fa6670 */
[----:B------:R-:W-:Y:S02]  /*1da40*/  FSEL R7, R142, -INF , !P0 ;  /* 0xff8000008e077808 */ /* 0x000fe40004000000 */
[----:B------:R-:W-:Y:S02]  /*1da50*/  FSEL R16, R141, -INF , !P1 ;  /* 0xff8000008d107808 */ /* 0x000fe40004800000 */
[----:B------:R-:W-:Y:S02]  /*1da60*/  IADD3 R15, R18, 0x11, RZ ;  /* 0x00000011120f7810 */ /* 0x000fe40007ffe0ff */
[C---:B------:R-:W-:Y:S02]  /*1da70*/  ISETP.GE.AND P0, PT, R10.reuse, R215, PT ;  /* 0x000000d70a00720c */ /* 0x040fe40003f06270 */
[----:B------:R-:W-:Y:S02]  /*1da80*/  ISETP.GE.AND P1, PT, R11, R216, PT ;  /* 0x000000d80b00720c */ /* 0x000fe40003f26270 */
[CC--:B------:R-:W-:Y:S02]  /*1da90*/  ISETP.GE.OR P6, PT, R10.reuse, R213.reuse, !P6 ;  /* 0x000000d50a00720c */ /* 0x0c0fe400077c6670 */
[----:B------:R-:W-:Y:S02]  /*1daa0*/  ISETP.GE.OR P0, PT, R10, R214, !P0 ;  /* 0x000000d60a00720c */ /* 0x000fe40004706670 */
[----:B------:R-:W-:Y:S02]  /*1dab0*/  FSEL R10, R146, -INF , !P6 ;  /* 0xff800000920a7808 */ /* 0x000fe40007000000 */
[-C--:B------:R-:W-:Y:S02]  /*1dac0*/  ISETP.GE.AND P6, PT, R15, R216.reuse, PT ;  /* 0x000000d80f00720c */ /* 0x080fe40003fc6270 */
[----:B------:R-:W-:Y:S02]  /*1dad0*/  IADD3 R20, R18, 0x18, RZ ;  /* 0x0000001812147810 */ /* 0x000fe40007ffe0ff */
[-C--:B------:R-:W-:Y:S02]  /*1dae0*/  ISETP.GE.OR P1, PT, R11, R213.reuse, !P1 ;  /* 0x000000d50b00720c */ /* 0x080fe40004f26670 */
[-C--:B------:R-:W-:Y:S02]  /*1daf0*/  ISETP.GE.OR P6, PT, R15, R213.reuse, !P6 ;  /* 0x000000d50f00720c */ /* 0x080fe400077c6670 */
[----:B------:R-:W-:Y:S02]  /*1db00*/  FSEL R172, R172, -INF , !P1 ;  /* 0xff800000acac7808 */ /* 0x000fe40004800000 */
[-C--:B------:R-:W-:Y:S02]  /*1db10*/  ISETP.GE.AND P1, PT, R20, R216.reuse, PT ;  /* 0x000000d81400720c */ /* 0x080fe40003f26270 */
[----:B------:R-:W-:Y:S02]  /*1db20*/  IADD3 R21, R18, 0x19, RZ ;  /* 0x0000001912157810 */ /* 0x000fe40007ffe0ff */
[----:B------:R-:W-:Y:S02]  /*1db30*/  FSEL R162, R162, -INF , !P6 ;  /* 0xff800000a2a27808 */ /* 0x000fe40007000000 */
[-C--:B------:R-:W-:Y:S02]  /*1db40*/  ISETP.GE.OR P1, PT, R20, R213.reuse, !P1 ;  /* 0x000000d51400720c */ /* 0x080fe40004f26670 */
[CC--:B------:R-:W-:Y:S02]  /*1db50*/  ISETP.GE.AND P6, PT, R21.reuse, R216.reuse, PT ;  /* 0x000000d81500720c */ /* 0x0c0fe40003fc6270 */
[----:B------:R-:W-:Y:S02]  /*1db60*/  FSEL R142, R12, -INF , !P1 ;  /* 0xff8000000c8e7808 */ /* 0x000fe40004800000 */
[----:B------:R-:W-:Y:S02]  /*1db70*/  ISETP.GE.OR P6, PT, R21, R213, !P6 ;  /* 0x000000d51500720c */ /* 0x000fe400077c6670 */
[----:B------:R-:W-:Y:S02]  /*1db80*/  IADD3 R12, R18, 0x28, RZ ;  /* 0x00000028120c7810 */ /* 0x000fe40007ffe0ff */
[----:B------:R-:W-:Y:S02]  /*1db90*/  FSEL R140, R13, -INF , !P6 ;  /* 0xff8000000d8c7808 */ /* 0x000fe40007000000 */
[----:B------:R-:W-:Y:S02]  /*1dba0*/  FSEL R13, R144, -INF , !P0 ;  /* 0xff800000900d7808 */ /* 0x000fe40004000000 */
[----:B------:R-:W-:Y:S02]  /*1dbb0*/  ISETP.GE.AND P0, PT, R12, R216, PT ;  /* 0x000000d80c00720c */ /* 0x000fe40003f06270 */
[-C--:B------:R-:W-:Y:S02]  /*1dbc0*/  ISETP.GE.AND P6, PT, R20, R215.reuse, PT ;  /* 0x000000d71400720c */ /* 0x080fe40003fc6270 */
[----:B------:R-:W-:Y:S02]  /*1dbd0*/  FSEL R14, R143, -INF , !P2 ;  /* 0xff8000008f0e7808 */ /* 0x000fe40005000000 */
[----:B------:R-:W-:Y:S02]  /*1dbe0*/  IADD3 R19, R18, 0x20, RZ ;  /* 0x0000002012137810 */ /* 0x000fe40007ffe0ff */
[C---:B------:R-:W-:Y:S02]  /*1dbf0*/  ISETP.GE.AND P2, PT, R11.reuse, R215, PT ;  /* 0x000000d70b00720c */ /* 0x040fe40003f46270 */
[-C--:B------:R-:W-:Y:S02]  /*1dc00*/  ISETP.GE.OR P6, PT, R20, R214.reuse, !P6 ;  /* 0x000000d61400720c */ /* 0x080fe400077c6670 */
[----:B------:R-:W-:Y:S02]  /*1dc10*/  ISETP.GE.OR P0, PT, R12, R213, !P0 ;  /* 0x000000d50c00720c */ /* 0x000fe40004706670 */
[----:B------:R-:W-:Y:S02]  /*1dc20*/  IADD3 R20, R18, 0x29, RZ ;  /* 0x0000002912147810 */ /* 0x000fe40007ffe0ff */
[----:B------:R-:W-:Y:S02]  /*1dc30*/  ISETP.GE.OR P2, PT, R11, R214, !P2 ;  /* 0x000000d60b00720c */ /* 0x000fe40005746670 */
[----:B------:R-:W-:Y:S02]  /*1dc40*/  FSEL R11, R3, -INF , !P4 ;  /* 0xff800000030b7808 */ /* 0x000fe40006000000 */
[-C--:B------:R-:W-:Y:S02]  /*1dc50*/  ISETP.GE.AND P4, PT, R19, R216.reuse, PT ;  /* 0x000000d81300720c */ /* 0x080fe40003f86270 */
[----:B------:R-:W-:Y:S02]  /*1dc60*/  FSEL R156, R156, -INF , !P0 ;  /* 0xff8000009c9c7808 */ /* 0x000fe40004000000 */
[----:B------:R-:W-:Y:S02]  /*1dc70*/  ISETP.GE.AND P0, PT, R20, R216, PT ;  /* 0x000000d81400720c */ /* 0x000fe40003f06270 */
[----:B------:R-:W-:Y:S02]  /*1dc80*/  ISETP.GE.AND P1, PT, R15, R215, PT ;  /* 0x000000d70f00720c */ /* 0x000fe40003f26270 */
[-C--:B------:R-:W-:Y:S02]  /*1dc90*/  ISETP.GE.OR P4, PT, R19, R213.reuse, !P4 ;  /* 0x000000d51300720c */ /* 0x080fe40006786670 */
[----:B------:R-:W-:Y:S02]  /*1dca0*/  IADD3 R3, R18, 0x21, RZ ;  /* 0x0000002112037810 */ /* 0x000fe40007ffe0ff */
[----:B------:R-:W-:Y:S02]  /*1dcb0*/  ISETP.GE.OR P0, PT, R20, R213, !P0 ;  /* 0x000000d51400720c */ /* 0x000fe40004706670 */
[----:B------:R-:W-:Y:S02]  /*1dcc0*/  FSEL R160, R160, -INF , !P4 ;  /* 0xff800000a0a07808 */ /* 0x000fe40006000000 */
[----:B------:R-:W-:Y:S02]  /*1dcd0*/  ISETP.GE.OR P1, PT, R15, R214, !P1 ;  /* 0x000000d60f00720c */ /* 0x000fe40004f26670 */
[----:B------:R-:W-:Y:S02]  /*1dce0*/  FSEL R15, R145, -INF , !P5 ;  /* 0xff800000910f7808 */ /* 0x000fe40006800000 */
[-C--:B------:R-:W-:Y:S02]  /*1dcf0*/  ISETP.GE.AND P5, PT, R21, R215.reuse, PT ;  /* 0x000000d71500720c */ /* 0x080fe40003fa6270 */
[----:B------:R-:W-:Y:S02]  /*1dd00*/  ISETP.GE.AND P4, PT, R3, R216, PT ;  /* 0x000000d80300720c */ /* 0x000fe40003f86270 */
[----:B------:R-:W-:Y:S02]  /*1dd10*/  FSEL R154, R154, -INF , !P0 ;  /* 0xff8000009a9a7808 */ /* 0x000fe40004000000 */
[C---:B------:R-:W-:Y:S02]  /*1dd20*/  ISETP.GE.AND P0, PT, R20.reuse, R215, PT ;  /* 0x000000d71400720c */ /* 0x040fe40003f06270 */
[----:B------:R-:W-:Y:S02]  /*1dd30*/  ISETP.GE.OR P5, PT, R21, R214, !P5 ;  /* 0x000000d61500720c */ /* 0x000fe40006fa6670 */
[----:B------:R-:W-:Y:S02]  /*1dd40*/  ISETP.GE.OR P4, PT, R3, R213, !P4 ;  /* 0x000000d50300720c */ /* 0x000fe40006786670 */
[----:B------:R-:W-:Y:S02]  /*1dd50*/  FMNMX.FTZ R21, R9, R2, !PT ;  /* 0x0000000209157209 */ /* 0x000fe40007810000 */
[----:B------:R-:W-:Y:S02]  /*1dd60*/  ISETP.GE.OR P0, PT, R20, R214, !P0 ;  /* 0x000000d61400720c */ /* 0x000fe40004706670 */
[----:B------:R-:W-:Y:S02]  /*1dd70*/  FMNMX.FTZ R20, R7, R0, !PT ;  /* 0x0000000007147209 */ /* 0x000fe40007810000 */
[----:B------:R-:W-:Y:S02]  /*1dd80*/  FSEL R158, R158, -INF , !P4 ;  /* 0xff8000009e9e7808 */ /* 0x000fe40006000000 */
[----:B------:R-:W-:Y:S02]  /*1dd90*/  FMNMX.FTZ R21, R16, R21, !PT ;  /* 0x0000001510157209 */ /* 0x000fe40007810000 */
[----:B------:R-:W-:Y:S02]  /*1dda0*/  ISETP.GE.AND P4, PT, R19, R215, PT ;  /* 0x000000d71300720c */ /* 0x000fe40003f86270 */
[----:B------:R-:W-:Y:S02]  /*1ddb0*/  FMNMX.FTZ R20, R11, R20, !PT ;  /* 0x000000140b147209 */ /* 0x000fe40007810000 */
[----:B------:R-:W-:Y:S02]  /*1ddc0*/  ISETP.GE.OR P4, PT, R19, R214, !P4 ;  /* 0x000000d61300720c */ /* 0x000fe40006786670 */
[----:B------:R-:W-:Y:S02]  /*1ddd0*/  FMNMX.FTZ R19, R14, R21, !PT ;  /* 0x000000150e137209 */ /* 0x000fe40007810000 */
[----:B------:R-:W-:Y:S02]  /*1dde0*/  FMNMX.FTZ R20, R15, R20, !PT ;  /* 0x000000140f147209 */ /* 0x000fe40007810000 */
[----:B------:R-:W-:Y:S02]  /*1ddf0*/  FMNMX.FTZ R19, R10, R19, !PT ;  /* 0x000000130a137209 */ /* 0x000fe40007810000 */
[----:B------:R-:W-:Y:S02]  /*1de00*/  FSEL R163, R163, -INF , !P2 ;  /* 0xff800000a3a37808 */ /* 0x000fe40005000000 */
[----:B------:R-:W-:Y:S02]  /*1de10*/  FMNMX.FTZ R20, R13, R20, !PT ;  /* 0x000000140d147209 */ /* 0x000fe40007810000 */
[----:B------:R-:W-:Y:S02]  /*1de20*/  FMNMX.FTZ R19, R172, R19, !PT ;  /* 0x00000013ac137209 */ /* 0x000fe40007810000 */
[----:B------:R-:W-:Y:S02]  /*1de30*/  FSEL R161, R161, -INF , !P1 ;  /* 0xff800000a1a17808 */ /* 0x000fe40004800000 */
[----:B------:R-:W-:Y:S02]  /*1de40*/  FSEL R141, R4, -INF , !P5 ;  /* 0xff800000048d7808 */ /* 0x000fe40006800000 */
[----:B------:R-:W-:Y:S02]  /*1de50*/  FMNMX.FTZ R4, R163, R20, !PT ;  /* 0x00000014a3047209 */ /* 0x000fe40007810000 */
[----:B------:R-:W-:Y:S02]  /*1de60*/  FMNMX.FTZ R19, R162, R19, !PT ;  /* 0x00000013a2137209 */ /* 0x000fe40007810000 */
[----:B------:R-:W-:Y:S02]  /*1de70*/  FSEL R143, R5, -INF , !P6 ;  /* 0xff800000058f7808 */ /* 0x000fe40007000000 */
[----:B------:R-:W-:Y:S02]  /*1de80*/  FMNMX.FTZ R4, R161, R4, !PT ;  /* 0x00000004a1047209 */ /* 0x000fe40007810000 */
[----:B------:R-:W-:Y:S02]  /*1de90*/  FMNMX.FTZ R19, R142, R19, !PT ;  /* 0x000000138e137209 */ /* 0x000fe40007810000 */
[-C--:B------:R-:W-:Y:S02]  /*1dea0*/  ISETP.GE.AND P1, PT, R12, R215.reuse, PT ;  /* 0x000000d70c00720c */ /* 0x080fe40003f26270 */
[----:B------:R-:W-:Y:S02]  /*1deb0*/  FMNMX.FTZ R4, R143, R4, !PT ;  /* 0x000000048f047209 */ /* 0x000fe40007810000 */
[----:B------:R-:W-:Y:S02]  /*1dec0*/  ISETP.GE.AND P2, PT, R3, R215, PT ;  /* 0x000000d70300720c */ /* 0x000fe40003f46270 */
[----:B------:R-:W-:Y:S02]  /*1ded0*/  FMNMX.FTZ R19, R140, R19, !PT ;  /* 0x000000138c137209 */ /* 0x000fe40007810000 */
[----:B------:R-:W-:Y:S02]  /*1dee0*/  ISETP.GE.OR P1, PT, R12, R214, !P1 ;  /* 0x000000d60c00720c */ /* 0x000fe40004f26670 */
[----:B------:R-:W-:Y:S02]  /*1def0*/  IADD3 R12, R18, 0x30, RZ ;  /* 0x00000030120c7810 */ /* 0x000fe40007ffe0ff */
[----:B------:R-:W-:Y:S02]  /*1df00*/  FSEL R159, R159, -INF , !P4 ;  /* 0xff8000009f9f7808 */ /* 0x000fe40006000000 */
[----:B------:R-:W-:Y:S02]  /*1df10*/  FMNMX.FTZ R4, R141, R4, !PT ;  /* 0x000000048d047209 */ /* 0x000fe40007810000 */
[----:B------:R-:W-:Y:S02]  /*1df20*/  ISETP.GE.OR P2, PT, R3, R214, !P2 ;  /* 0x000000d60300720c */ /* 0x000fe40005746670 */
[----:B------:R-:W-:Y:S02]  /*1df30*/  ISETP.GE.AND P6, PT, R12, R216, PT ;  /* 0x000000d80c00720c */ /* 0x000fe40003fc6270 */
[----:B------:R-:W-:Y:S02]  /*1df40*/  FMNMX.FTZ R19, R160, R19, !PT ;  /* 0x00000013a0137209 */ /* 0x000fe40007810000 */
[----:B------:R-:W-:Y:S02]  /*1df50*/  FSEL R157, R157, -INF , !P2 ;  /* 0xff8000009d9d7808 */ /* 0x000fe40005000000 */
[----:B------:R-:W-:Y:S02]  /*1df60*/  FMNMX.FTZ R20, R159, R4, !PT ;  /* 0x000000049f147209 */ /* 0x000fe40007810000 */
[----:B------:R-:W-:Y:S02]  /*1df70*/  ISETP.GE.OR P6, PT, R12, R213, !P6 ;  /* 0x000000d50c00720c */ /* 0x000fe400077c6670 */
[----:B------:R-:W-:Y:S02]  /*1df80*/  FMNMX.FTZ R19, R158, R19, !PT ;  /* 0x000000139e137209 */ /* 0x000fe40007810000 */
[----:B------:R-:W-:Y:S02]  /*1df90*/  IADD3 R5, R18, 0x31, RZ ;  /* 0x0000003112057810 */ /* 0x000fe40007ffe0ff */
[----:B------:R-:W-:Y:S02]  /*1dfa0*/  ISETP.GE.AND P2, PT, R12, R215, PT ;  /* 0x000000d70c00720c */ /* 0x000fe40003f46270 */
[----:B------:R-:W-:Y:S02]  /*1dfb0*/  FSEL R155, R155, -INF , !P1 ;  /* 0xff8000009b9b7808 */ /* 0x000fe40004800000 */
[----:B------:R-:W-:Y:S02]  /*1dfc0*/  FMNMX.FTZ R20, R157, R20, !PT ;  /* 0x000000149d147209 */ /* 0x000fe40007810000 */
[----:B------:R-:W-:Y:S02]  /*1dfd0*/  FSEL R152, R152, -INF , !P6 ;  /* 0xff80000098987808 */ /* 0x000fe40007000000 */
[----:B------:R-:W-:Y:S02]  /*1dfe0*/  FMNMX.FTZ R19, R156, R19, !PT ;  /* 0x000000139c137209 */ /* 0x000fe40007810000 */
[----:B------:R-:W-:Y:S02]  /*1dff0*/  IADD3 R3, R18, 0x38, RZ ;  /* 0x0000003812037810 */ /* 0x000fe40007ffe0ff */
[----:B------:R-:W-:Y:S02]  /*1e000*/  ISETP.GE.AND P6, PT, R5, R216, PT ;  /* 0x000000d80500720c */ /* 0x000fe40003fc6270 */
[----:B------:R-:W-:Y:S02]  /*1e010*/  ISETP.GE.OR P2, PT, R12, R214, !P2 ;  /* 0x000000d60c00720c */ /* 0x000fe40005746670 */
[----:B------:R-:W-:Y:S02]  /*1e020*/  FSEL R153, R153, -INF , !P0 ;  /* 0xff80000099997808 */ /* 0x000fe40004000000 */
[----:B------:R-:W-:Y:S02]  /*1e030*/  FMNMX.FTZ R20, R155, R20, !PT ;  /* 0x000000149b147209 */ /* 0x000fe40007810000 */
[C---:B------:R-:W-:Y:S02]  /*1e040*/  ISETP.GE.AND P1, PT, R5.reuse, R215, PT ;  /* 0x000000d70500720c */ /* 0x040fe40003f26270 */
[----:B------:R-:W-:Y:S02]  /*1e050*/  FMNMX.FTZ R19, R154, R19, !PT ;  /* 0x000000139a137209 */ /* 0x000fe40007810000 */
[----:B------:R-:W-:Y:S02]  /*1e060*/  IADD3 R18, R18, 0x39, RZ ;  /* 0x0000003912127810 */ /* 0x000fe40007ffe0ff */
[----:B------:R-:W-:Y:S02]  /*1e070*/  ISETP.GE.OR P6, PT, R5, R213, !P6 ;  /* 0x000000d50500720c */ /* 0x000fe400077c6670 */
[----:B------:R-:W-:Y:S02]  /*1e080*/  ISETP.GE.AND P5, PT, R3, R216, PT ;  /* 0x000000d80300720c */ /* 0x000fe40003fa6270 */
[----:B------:R-:W-:Y:S02]  /*1e090*/  FSEL R149, R149, -INF , !P2 ;  /* 0xff80000095957808 */ /* 0x000fe40005000000 */
[----:B------:R-:W-:Y:S02]  /*1e0a0*/  FMNMX.FTZ R20, R153, R20, !PT ;  /* 0x0000001499147209 */ /* 0x000fe40007810000 */
[----:B------:R-:W-:Y:S02]  /*1e0b0*/  ISETP.GE.OR P1, PT, R5, R214, !P1 ;  /* 0x000000d60500720c */ /* 0x000fe40004f26670 */
[C---:B------:R-:W-:Y:S02]  /*1e0c0*/  ISETP.GE.AND P0, PT, R3.reuse, R215, PT ;  /* 0x000000d70300720c */ /* 0x040fe40003f06270 */
[----:B------:R-:W-:Y:S02]  /*1e0d0*/  FSEL R150, R150, -INF , !P6 ;  /* 0xff80000096967808 */ /* 0x000fe40007000000 */
[----:B------:R-:W-:Y:S02]  /*1e0e0*/  FMNMX.FTZ R19, R152, R19, !PT ;  /* 0x0000001398137209 */ /* 0x000fe40007810000 */
[C---:B------:R-:W-:Y:S02]  /*1e0f0*/  ISETP.GE.AND P6, PT, R18.reuse, R216, PT ;  /* 0x000000d81200720c */ /* 0x040fe40003fc6270 */
[----:B------:R-:W-:Y:S02]  /*1e100*/  ISETP.GE.OR P5, PT, R3, R213, !P5 ;  /* 0x000000d50300720c */ /* 0x000fe40006fa6670 */
[----:B------:R-:W-:Y:S02]  /*1e110*/  FSEL R147, R147, -INF , !P1 ;  /* 0xff80000093937808 */ /* 0x000fe40004800000 */
[----:B------:R-:W-:Y:S02]  /*1e120*/  FMNMX.FTZ R20, R149, R20, !PT ;  /* 0x0000001495147209 */ /* 0x000fe40007810000 */
[----:B------:R-:W-:Y:S02]  /*1e130*/  ISETP.GE.OR P2, PT, R3, R214, !P0 ;  /* 0x000000d60300720c */ /* 0x000fe40004746670 */
[----:B------:R-:W-:Y:S02]  /*1e140*/  ISETP.GE.AND P0, PT, R18, R215, PT ;  /* 0x000000d71200720c */ /* 0x000fe40003f06270 */
[----:B------:R-:W-:Y:S02]  /*1e150*/  FSEL R148, R148, -INF , !P5 ;  /* 0xff80000094947808 */ /* 0x000fe40006800000 */
[----:B------:R-:W-:Y:S02]  /*1e160*/  FMNMX.FTZ R19, R150, R19, !PT ;  /* 0x0000001396137209 */ /* 0x000fe40007810000 */
[----:B------:R-:W-:Y:S02]  /*1e170*/  ISETP.GE.OR P6, PT, R18, R213, !P6 ;  /* 0x000000d51200720c */ /* 0x000fe400077c6670 */
[----:B------:R-:W-:Y:S02]  /*1e180*/  FSEL R145, R8, -INF , !P2 ;  /* 0xff80000008917808 */ /* 0x000fe40005000000 */
[----:B------:R-:W-:Y:S02]  /*1e190*/  FMNMX.FTZ R8, R147, R20, !PT ;  /* 0x0000001493087209 */ /* 0x000fe40007810000 */
[----:B------:R-:W-:Y:S01]  /*1e1a0*/  ISETP.GE.OR P0, PT, R18, R214, !P0 ;  /* 0x000000d61200720c */ /* 0x000fe20004706670 */
[----:B------:R-:W-:Y:S01]  /*1e1b0*/  LDSM.16.MT88.4 R20, [R194+0xc000] ;  /* 0x00c00000c214783b */ /* 0x000fe20000004200 */
[----:B------:R-:W-:Y:S02]  /*1e1c0*/  FSEL R146, R17, -INF , !P6 ;  /* 0xff80000011927808 */ /* 0x000fe40007000000 */
[----:B------:R-:W-:Y:S02]  /*1e1d0*/  FMNMX.FTZ R19, R148, R19, !PT ;  /* 0x0000001394137209 */ /* 0x000fe40007810000 */
[----:B------:R-:W-:Y:S02]  /*1e1e0*/  FMNMX.FTZ R8, R145, R8, !PT ;  /* 0x0000000891087209 */ /* 0x000fe40007810000 */
[----:B------:R-:W-:Y:S02]  /*1e1f0*/  FSEL R133, R6, -INF , !P0 ;  /* 0xff80000006857808 */ /* 0x000fe40004000000 */
[----:B------:R-:W-:Y:S02]  /*1e200*/  FMNMX.FTZ R4, R146, R19, !PT ;  /* 0x0000001392047209 */ /* 0x000fe40007810000 */
[----:B------:R-:W-:Y:S03]  /*1e210*/  FMNMX.FTZ R6, R133, R8, !PT ;  /* 0x0000000885067209 */ /* 0x000fe60007810000 */
[----:B------:R-:W1:Y:S08]  /*1e220*/  SHFL.BFLY PT, R17, R4, 0x2, 0x1f ;  /* 0x0c401f0004117f89 */ /* 0x000e7000000e0000 */
[----:B------:R-:W2:Y:S01]  /*1e230*/  SHFL.BFLY PT, R3, R6, 0x2, 0x1f ;  /* 0x0c401f0006037f89 */ /* 0x000ea200000e0000 */
[----:B-1----:R-:W-:Y:S07]  /*1e240*/  FMNMX.FTZ R17, R4, R17, !PT ;  /* 0x0000001104117209 */ /* 0x002fee0007810000 */
[----:B------:R-:W1:Y:S01]  /*1e250*/  SHFL.BFLY PT, R132, R17, 0x1, 0x1f ;  /* 0x0c201f0011847f89 */ /* 0x000e6200000e0000 */
[----:B--2---:R-:W-:Y:S07]  /*1e260*/  FMNMX.FTZ R4, R6, R3, !PT ;  /* 0x0000000306047209 */ /* 0x004fee0007810000 */
[----:B------:R-:W2:Y:S01]  /*1e270*/  SHFL.BFLY PT, R3, R4, 0x1, 0x1f ;  /* 0x0c201f0004037f89 */ /* 0x000ea200000e0000 */
[----:B-1----:R-:W-:Y:S04]  /*1e280*/  FMNMX.FTZ R132, R17, R132, !PT ;  /* 0x0000008411847209 */ /* 0x002fe80007810000 */
[C---:B------:R-:W-:Y:S01]  /*1e290*/  FSETP.NEU.FTZ.AND P1, PT, R132.reuse, -INF , PT ;  /* 0xff8000008400780b */ /* 0x040fe20003f3d000 */
[----:B------:R-:W-:Y:S01]  /*1e2a0*/  FMUL.FTZ R151, R132, c[0x0][0x23c] ;  /* 0x00008f0084977a20 */ /* 0x000fe20000410000 */
[----:B--2---:R-:W-:Y:S02]  /*1e2b0*/  FMNMX.FTZ R3, R4, R3, !PT ;  /* 0x0000000304037209 */ /* 0x004fe40007810000 */
[----:B------:R-:W-:Y:S02]  /*1e2c0*/  FSEL R5, R132, RZ, P1 ;  /* 0x000000ff84057208 */ /* 0x000fe40000800000 */
[C---:B------:R-:W-:Y:S01]  /*1e2d0*/  FSETP.NEU.FTZ.AND P0, PT, R3.reuse, -INF , PT ;  /* 0xff8000000300780b */ /* 0x040fe20003f1d000 */
[----:B------:R-:W-:Y:S01]  /*1e2e0*/  FMUL.FTZ R144, R3, c[0x0][0x23c] ;  /* 0x00008f0003907a20 */ /* 0x000fe20000410000 */
[----:B------:R-:W-:Y:S01]  /*1e2f0*/  FSEL R151, R151, RZ, P1 ;  /* 0x000000ff97977208 */ /* 0x000fe20000800000 */
[----:B------:R-:W-:Y:S01]  /*1e300*/  FADD.FTZ R4, -R5, R2 ;  /* 0x0000000205047221 */ /* 0x000fe20000010100 */
[----:B------:R-:W-:Y:S02]  /*1e310*/  FSEL R5, R3, RZ, P0 ;  /* 0x000000ff03057208 */ /* 0x000fe40000000000 */
[----:B------:R-:W-:Y:S01]  /*1e320*/  FSEL R144, R144, RZ, P0 ;  /* 0x000000ff90907208 */ /* 0x000fe20000000000 */
[--C-:B------:R-:W-:Y:S01]  /*1e330*/  FFMA.FTZ R171, R14, c[0x0][0x23c], -R151.reuse ;  /* 0x00008f000eab7a23 */ /* 0x100fe20000010897 */
[----:B------:R-:W-:Y:S01]  /*1e340*/  ISETP.GT.AND P0, PT, R212, R203, PT ;  /* 0x000000cbd400720c */ /* 0x000fe20003f04270 */
[----:B------:R-:W-:Y:S02]  /*1e350*/  FADD.FTZ R5, -R5, R0 ;  /* 0x0000000005057221 */ /* 0x000fe40000010100 */
[--C-:B------:R-:W-:Y:S02]  /*1e360*/  FFMA.FTZ R167, R15, c[0x0][0x23c], -R144.reuse ;  /* 0x00008f000fa77a23 */ /* 0x100fe40000010890 */
[--C-:B------:R-:W-:Y:S01]  /*1e370*/  FFMA.FTZ R166, R13, c[0x0][0x23c], -R144.reuse ;  /* 0x00008f000da67a23 */ /* 0x100fe20000010890 */
[----:B------:R-:W-:Y:S01]  /*1e380*/  MUFU.EX2 R171, R171 ;  /* 0x000000ab00ab7308 */ /* 0x000fe20000000800 */
[----:B------:R-:W1:Y:S01]  /*1e390*/  LDSM.16.MT88.4 R12, [R196+0xc000] ;  /* 0x00c00000c40c783b */ /* 0x000e620000004200 */
[--C-:B------:R-:W-:Y:S02]  /*1e3a0*/  FFMA.FTZ R135, R9, c[0x0][0x23c], -R151.reuse ;  /* 0x00008f0009877a23 */ /* 0x100fe40000010897 */
[--C-:B------:R-:W-:Y:S02]  /*1e3b0*/  FFMA.FTZ R134, R16, c[0x0][0x23c], -R151.reuse ;  /* 0x00008f0010867a23 */ /* 0x100fe40000010897 */
[--C-:B------:R-:W-:Y:S02]  /*1e3c0*/  FFMA.FTZ R170, R10, c[0x0][0x23c], -R151.reuse ;  /* 0x00008f000aaa7a23 */ /* 0x100fe40000010897 */
[--C-:B------:R-:W-:Y:S02]  /*1e3d0*/  FFMA.FTZ R169, R7, c[0x0][0x23c], -R144.reuse ;  /* 0x00008f0007a97a23 */ /* 0x100fe40000010890 */
[--C-:B------:R-:W-:Y:S01]  /*1e3e0*/  FFMA.FTZ R168, R11, c[0x0][0x23c], -R144.reuse ;  /* 0x00008f000ba87a23 */ /* 0x100fe20000010890 */
[----:B------:R-:W-:Y:S01]  /*1e3f0*/  MUFU.EX2 R135, R135 ;  /* 0x0000008700877308 */ /* 0x000fe20000000800 */
[----:B------:R-:W-:Y:S02]  /*1e400*/  FMUL.FTZ R2, R4, c[0x0][0x23c] ;  /* 0x00008f0004027a20 */ /* 0x000fe40000410000 */
[----:B------:R-:W-:Y:S02]  /*1e410*/  FMUL.FTZ R0, R5, c[0x0][0x23c] ;  /* 0x00008f0005007a20 */ /* 0x000fe40000410000 */
[--C-:B------:R-:W-:Y:S02]  /*1e420*/  FFMA.FTZ R173, R162, c[0x0][0x23c], -R151.reuse ;  /* 0x00008f00a2ad7a23 */ /* 0x100fe40000010897 */
[--C-:B------:R-:W-:Y:S02]  /*1e430*/  FFMA.FTZ R174, R142, c[0x0][0x23c], -R151.reuse ;  /* 0x00008f008eae7a23 */ /* 0x100fe40000010897 */
[--C-:B------:R-:W-:Y:S01]  /*1e440*/  FFMA.FTZ R175, R140, c[0x0][0x23c], -R151.reuse ;  /* 0x00008f008caf7a23 */ /* 0x100fe20000010897 */
[----:B------:R-:W2:Y:S01]  /*1e450*/  MUFU.EX2 R2, R2 ;  /* 0x0000000200027308 */ /* 0x000ea20000000800 */
[--C-:B------:R-:W-:Y:S02]  /*1e460*/  FFMA.FTZ R176, R163, c[0x0][0x23c], -R144.reuse ;  /* 0x00008f00a3b07a23 */ /* 0x100fe40000010890 */
[--C-:B------:R-:W-:Y:S02]  /*1e470*/  FFMA.FTZ R177, R161, c[0x0][0x23c], -R144.reuse ;  /* 0x00008f00a1b17a23 */ /* 0x100fe40000010890 */
[--C-:B------:R-:W-:Y:S02]  /*1e480*/  FFMA.FTZ R178, R143, c[0x0][0x23c], -R144.reuse ;  /* 0x00008f008fb27a23 */ /* 0x100fe40000010890 */
[--C-:B------:R-:W-:Y:S02]  /*1e490*/  FFMA.FTZ R179, R141, c[0x0][0x23c], -R144.reuse ;  /* 0x00008f008db37a23 */ /* 0x100fe40000010890 */
[----:B------:R-:W-:Y:S01]  /*1e4a0*/  LDSM.16.MT88.4 R140, [R193+0xe800] ;  /* 0x00e80000c18c783b */ /* 0x000fe20000004200 */
[----:B------:R-:W3:Y:S01]  /*1e4b0*/  MUFU.EX2 R0, R0 ;  /* 0x0000000000007308 */ /* 0x000ee20000000800 */
[--C-:B------:R-:W-:Y:S02]  /*1e4c0*/  FFMA.FTZ R222, R160, c[0x0][0x23c], -R151.reuse ;  /* 0x00008f00a0de7a23 */ /* 0x100fe40000010897 */
[--C-:B------:R-:W-:Y:S02]  /*1e4d0*/  FFMA.FTZ R223, R158, c[0x0][0x23c], -R151.reuse ;  /* 0x00008f009edf7a23 */ /* 0x100fe40000010897 */
[--C-:B------:R-:W-:Y:S02]  /*1e4e0*/  FFMA.FTZ R224, R156, c[0x0][0x23c], -R151.reuse ;  /* 0x00008f009ce07a23 */ /* 0x100fe40000010897 */
[----:B------:R-:W-:Y:S01]  /*1e4f0*/  LDSM.16.MT88.4 R160, [R196+0x11800] ;  /* 0x01180000c4a0783b */ /* 0x000fe20000004200 */
[--C-:B------:R-:W-:Y:S02]  /*1e500*/  FFMA.FTZ R225, R154, c[0x0][0x23c], -R151.reuse ;  /* 0x00008f009ae17a23 */ /* 0x100fe40000010897 */
[----:B------:R-:W4:Y:S01]  /*1e510*/  MUFU.EX2 R134, R134 ;  /* 0x0000008600867308 */ /* 0x000f220000000800 */
[--C-:B------:R-:W-:Y:S02]  /*1e520*/  FFMA.FTZ R226, R159, c[0x0][0x23c], -R144.reuse ;  /* 0x00008f009fe27a23 */ /* 0x100fe40000010890 */
[--C-:B------:R-:W-:Y:S02]  /*1e530*/  FFMA.FTZ R227, R157, c[0x0][0x23c], -R144.reuse ;  /* 0x00008f009de37a23 */ /* 0x100fe40000010890 */
[C---:B--2---:R-:W-:Y:S01]  /*1e540*/  FMUL.FTZ R4, R2.reuse, R128 ;  /* 0x0000008002047220 */ /* 0x044fe20000410000 */
[----:B------:R-:W-:Y:S01]  /*1e550*/  LDSM.16.MT88.4 R156, [R192+0xf800] ;  /* 0x00f80000c09c783b */ /* 0x000fe20000004200 */
[C---:B------:R-:W-:Y:S02]  /*1e560*/  FMUL.FTZ R5, R2.reuse, R129 ;  /* 0x0000008102057220 */ /* 0x040fe40000410000 */
[C---:B------:R-:W-:Y:S01]  /*1e570*/  FMUL.FTZ R8, R2.reuse, R124 ;  /* 0x0000007c02087220 */ /* 0x040fe20000410000 */
[----:B------:R-:W2:Y:S01]  /*1e580*/  MUFU.EX2 R170, R170 ;  /* 0x000000aa00aa7308 */ /* 0x000ea20000000800 */
[C---:B------:R-:W-:Y:S02]  /*1e590*/  FMUL.FTZ R9, R2.reuse, R125 ;  /* 0x0000007d02097220 */ /* 0x040fe40000410000 */
[----:B------:R-:W-:Y:S02]  /*1e5a0*/  FMUL.FTZ R16, R2, R116 ;  /* 0x0000007402107220 */ /* 0x000fe40000410000 */
[C---:B---3--:R-:W-:Y:S02]  /*1e5b0*/  FMUL.FTZ R6, R0.reuse, R130 ;  /* 0x0000008200067220 */ /* 0x048fe40000410000 */
[C---:B------:R-:W-:Y:S02]  /*1e5c0*/  FMUL.FTZ R7, R0.reuse, R131 ;  /* 0x0000008300077220 */ /* 0x040fe40000410000 */
[C---:B------:R-:W-:Y:S01]  /*1e5d0*/  FMUL.FTZ R10, R0.reuse, R126 ;  /* 0x0000007e000a7220 */ /* 0x040fe20000410000 */
[----:B------:R-:W-:Y:S01]  /*1e5e0*/  MUFU.EX2 R169, R169 ;  /* 0x000000a900a97308 */ /* 0x000fe20000000800 */
[----:B------:R-:W-:Y:S01]  /*1e5f0*/  FMUL.FTZ R11, R0, R127 ;  /* 0x0000007f000b7220 */ /* 0x000fe20000410000 */
[----:B------:R-:W-:Y:S01]  /*1e600*/  LDSM.16.MT88.4 R128, [R194+0xe800] ;  /* 0x00e80000c280783b */ /* 0x000fe20000004200 */
[----:B------:R-:W-:Y:S01]  /*1e610*/  FMUL.FTZ R17, R2, R117 ;  /* 0x0000007502117220 */ /* 0x000fe20000410000 */
[----:B----4-:R-:W-:Y:S01]  /*1e620*/  F2FP.PACK_AB R136, R134, R135 ;  /* 0x000000878688723e */ /* 0x010fe200000000ff */
[C---:B------:R-:W-:Y:S02]  /*1e630*/  FMUL.FTZ R18, R0.reuse, R118 ;  /* 0x0000007600127220 */ /* 0x040fe40000410000 */
[----:B------:R-:W-:Y:S02]  /*1e640*/  FMUL.FTZ R19, R0, R119 ;  /* 0x0000007700137220 */ /* 0x000fe40000410000 */
[C---:B------:R-:W-:Y:S01]  /*1e650*/  FMUL.FTZ R24, R2.reuse, R108 ;  /* 0x0000006c02187220 */ /* 0x040fe20000410000 */
[----:B------:R-:W3:Y:S01]  /*1e660*/  MUFU.EX2 R168, R168 ;  /* 0x000000a800a87308 */ /* 0x000ee20000000800 */
[----:B------:R-:W-:Y:S01]  /*1e670*/  LDSM.16.MT88.4 R116, [R193+0xc800] ;  /* 0x00c80000c174783b */ /* 0x000fe20000004200 */
[----:B------:R-:W-:Y:S01]  /*1e680*/  FMUL.FTZ R25, R2, R109 ;  /* 0x0000006d02197220 */ /* 0x000fe20000410000 */
[----:B--2---:R-:W-:Y:S01]  /*1e690*/  F2FP.PACK_AB R138, R170, R171 ;  /* 0x000000abaa8a723e */ /* 0x004fe200000000ff */
[C---:B------:R-:W-:Y:S02]  /*1e6a0*/  FMUL.FTZ R26, R0.reuse, R110 ;  /* 0x0000006e001a7220 */ /* 0x040fe40000410000 */
[----:B------:R-:W-:Y:S03]  /*1e6b0*/  FMUL.FTZ R27, R0, R111 ;  /* 0x0000006f001b7220 */ /* 0x000fe60000410000 */
[----:B------:R-:W-:Y:S01]  /*1e6c0*/  LDSM.16.MT88.4 R108, [R192+0xe000] ;  /* 0x00e00000c06c783b */ /* 0x000fe20000004200 */
[----:B------:R-:W-:Y:S01]  /*1e6d0*/  MUFU.EX2 R167, R167 ;  /* 0x000000a700a77308 */ /* 0x000fe20000000800 */
[C---:B------:R-:W-:Y:S02]  /*1e6e0*/  FMUL.FTZ R32, R2.reuse, R100 ;  /* 0x0000006402207220 */ /* 0x040fe40000410000 */
[----:B------:R-:W-:Y:S02]  /*1e6f0*/  FMUL.FTZ R33, R2, R101 ;  /* 0x0000006502217220 */ /* 0x000fe40000410000 */
[C---:B------:R-:W-:Y:S02]  /*1e700*/  FMUL.FTZ R34, R0.reuse, R102 ;  /* 0x0000006600227220 */ /* 0x040fe40000410000 */
[----:B------:R-:W-:Y:S01]  /*1e710*/  LDSM.16.MT88.4 R124, [R196+0xe800] ;  /* 0x00e80000c47c783b */ /* 0x000fe20000004200 */
[----:B------:R-:W-:Y:S02]  /*1e720*/  FMUL.FTZ R35, R0, R103 ;  /* 0x0000006700237220 */ /* 0x000fe40000410000 */
[----:B------:R-:W2:Y:S01]  /*1e730*/  MUFU.EX2 R166, R166 ;  /* 0x000000a600a67308 */ /* 0x000ea20000000800 */
[--C-:B------:R-:W-:Y:S02]  /*1e740*/  FFMA.FTZ R228, R155, c[0x0][0x23c], -R144.reuse ;  /* 0x00008f009be47a23 */ /* 0x100fe40000010890 */
[--C-:B------:R-:W-:Y:S01]  /*1e750*/  FFMA.FTZ R229, R153, c[0x0][0x23c], -R144.reuse ;  /* 0x00008f0099e57a23 */ /* 0x100fe20000010890 */
[----:B---3--:R-:W-:Y:S01]  /*1e760*/  F2FP.PACK_AB R137, R168, R169 ;  /* 0x000000a9a889723e */ /* 0x008fe200000000ff */
[----:B------:R-:W-:Y:S01]  /*1e770*/  LDSM.16.MT88.4 R100, [R193+0xe000] ;  /* 0x00e00000c164783b */ /* 0x000fe20000004200 */
        /* <DEDUP_REMOVED lines=16> */
[C---:B-1----:R-:W-:Y:S01]  /*1e880*/  HMMA.16816.F32 R4, R136.reuse, R12, R4 ;  /* 0x0000000c8804723c */ /* 0x042fe20000001804 */
        /* <DEDUP_REMOVED lines=273> */
.L_x_2596:
        /* <DEDUP_REMOVED lines=257> */
.L_x_2601:
[----:B------:R-:W2:Y:S04]  /*209b0*/  S2R R58, SR_CTAID.Z ;  /* 0x00000000003a7919 */ /* 0x000ea80000002700 */
[----:B------:R-:W2:Y:S02]  /*209c0*/  S2R R3, SR_CTAID.Y ;  /* 0x0000000000037919 */ /* 0x000ea40000002600 */
[----:B--2---:R-:W-:-:S04]  /*209d0*/  IMAD R57, R3, c[0x0][0x1c0], R58 ;  /* 0x0000700003397a24 */ /* 0x004fc800078e023a */
[----:B------:R-:W-:Y:S02]  /*209e0*/  IMAD R57, R57, c[0x0][0x214], RZ ;  /* 0x0000850039397a24 */ /* 0x000fe400078e02ff */
.L_x_2602:
        /* <DEDUP_REMOVED lines=54> */
.L_x_2604:
[----:B----4-:R-:W-:Y:S05]  /*20d50*/  BSYNC B0 ;  /* 0x0000000000007941 */ /* 0x010fea0003800000 */
.L_x_2603:
        /* <DEDUP_REMOVED lines=43> */
.L_x_2606:
[----:B------:R-:W-:Y:S05]  /*21010*/  BSYNC B0 ;  /* 0x0000000000007941 */ /* 0x000fea0003800000 */
.L_x_2605:
        /* <DEDUP_REMOVED lines=20> */
.L_x_2608:
[----:B------:R-:W-:Y:S05]  /*21160*/  BSYNC B0 ;  /* 0x0000000000007941 */ /* 0x000fea0003800000 */
.L_x_2607:
        /* <DEDUP_REMOVED lines=20> */
.L_x_2610:
[----:B------:R-:W-:Y:S05]  /*212b0*/  BSYNC B0 ;  /* 0x0000000000007941 */ /* 0x000fea0003800000 */
.L_x_2609:
        /* <DEDUP_REMOVED lines=21> */
.L_x_2611:
        /* <DEDUP_REMOVED lines=15> */
.L_x_7363:


//--------------------- .text._ZN5flash24flash_fwd_splitkv_kernelI23Flash_fwd_kernel_traitsILi192ELi64ELi64ELi4ELb0ELb0EN7cutlass6half_tE19Flash_kernel_traitsILi192ELi64ELi64ELi4ES3_EELb0ELb1ELb0ELb0ELb0ELb0ELb1ELb0EEEvNS_16Flash_fwd_paramsE --------------------------
	.section	.text._ZN5flash24flash_fwd_splitkv_kernelI23Flash_fwd_kernel_traitsILi192ELi64ELi64ELi4ELb0ELb0EN7cutlass6half_tE19Flash_kernel_traitsILi192ELi64ELi64ELi4ES3_EELb0ELb1ELb0ELb0ELb0ELb0ELb1ELb0EEEvNS_16Flash_fwd_paramsE,"ax",@progbits
	.sectioninfo	@"SHI_REGISTERS=244"
	.align	128
        .global         _ZN5flash24flash_fwd_splitkv_kernelI23Flash_fwd_kernel_traitsILi192ELi64ELi64ELi4ELb0ELb0EN7cutlass6half_tE19Flash_kernel_traitsILi192ELi64ELi64ELi4ES3_EELb0ELb1ELb0ELb0ELb0ELb0ELb1ELb0EEEvNS_16Flash_fwd_paramsE
        .type           _ZN5flash24flash_fwd_splitkv_kernelI23Flash_fwd_kernel_traitsILi192ELi64ELi64ELi4ELb0ELb0EN7cutlass6half_tE19Flash_kernel_traitsILi192ELi64ELi64ELi4ES3_EELb0ELb1ELb0ELb0ELb0ELb0ELb1ELb0EEEvNS_16Flash_fwd_paramsE,@function
        .size           _ZN5flash24flash_fwd_splitkv_kernelI23Flash_fwd_kernel_traitsILi192ELi64ELi64ELi4ELb0ELb0EN7cutlass6half_tE19Flash_kernel_traitsILi192ELi64ELi64ELi4ES3_EELb0ELb1ELb0ELb0ELb0ELb0ELb1ELb0EEEvNS_16Flash_fwd_paramsE,(.L_x_7364 - _ZN5flash24flash_fwd_splitkv_kernelI23Flash_fwd_kernel_traitsILi192ELi64ELi64ELi4ELb0ELb0EN7cutlass6half_tE19Flash_kernel_traitsILi192ELi64ELi64ELi4ES3_EELb0ELb1ELb0ELb0ELb0ELb0ELb1ELb0EEEvNS_16Flash_fwd_paramsE)
        .other          _ZN5flash24flash_fwd_splitkv_kernelI23Flash_fwd_kernel_traitsILi192ELi64ELi64ELi4ELb0ELb0EN7cutlass6half_tE19Flash_kernel_traitsILi192ELi64ELi64ELi4ES3_EELb0ELb1ELb0ELb0ELb0ELb0ELb1ELb0EEEvNS_16Flash_fwd_paramsE,@"STO_CUDA_ENTRY STV_DEFAULT"
_ZN5flash24flash_fwd_splitkv_kernelI23Flash_fwd_kernel_traitsILi192ELi64ELi64ELi4ELb0ELb0EN7cutlass6half_tE19Flash_kernel_traitsILi192ELi64ELi64ELi4ES3_EELb0ELb1ELb0ELb0ELb0ELb0ELb1ELb0EEEvNS_16Flash_fwd_paramsE:
.text._ZN5flash24flash_fwd_splitkv_kernelI23Flash_fwd_kernel_traitsILi192ELi64ELi64ELi4ELb0ELb0EN7cutlass6half_tE19Flash_kernel_traitsILi192ELi64ELi64ELi4ES3_EELb0ELb1ELb0ELb0ELb0ELb0ELb1ELb0EEEvNS_16Flash_fwd_paramsE:
        /* <DEDUP_REMOVED lines=42> */
[----:B------:R-:W4:Y:S01]  /*02a0*/  S2R R0, SR_CTAID.Y ;  /* 0x0000000000007919 */ /* 0x000f220000002600 */
        /* <DEDUP_REMOVED lines=10> */
.L_x_2612:
[----:B-1-34-:R-:W-:Y:S02]  /*0350*/  MOV R4, c[0x0][0x218] ;  /* 0x0000860000047a02 */ /* 0x01afe40000000f00 */
.L_x_2613:
[----:B------:R-:W-:-:S04]  /*0360*/  ISETP.NE.U32.AND P2, PT, RZ, c[0x0][0x258], PT ;  /* 0x00009600ff007a0c */ /* 0x000fc80003f45070 */
[----:B------:R-:W-:-:S13]  /*0370*/  ISETP.NE.AND.EX P2, PT, RZ, c[0x0][0x25c], PT, P2 ;  /* 0x00009700ff007a0c */ /* 0x000fda0003f45320 */
[----:B-1----:R-:W-:-:S05]  /*0380*/  @P2 IMAD.WIDE R6, R205, R12, c[0x0][0x258] ;  /* 0x00009600cd062625 */ /* 0x002fca00078e020c */
        /* <DEDUP_REMOVED lines=9> */
[----:B------:R-:W-:Y:S01]  /*0420*/  IABS R5, c[0x0][0x10] ;  /* 0x0000040000057a13 */ /* 0x000fe20000000000 */
[----:B------:R-:W-:Y:S01]  /*0430*/  IMAD.MOV.U32 R3, RZ, RZ, c[0x0][0x218] ;  /* 0x00008600ff037624 */ /* 0x000fe200078e00ff */
[----:B------:R-:W1:Y:S02]  /*0440*/  S2R R201, SR_TID.X ;  /* 0x0000000000c97919 */ /* 0x000e640000002100 */
[----:B------:R-:W2:Y:S02]  /*0450*/  I2F.RP R7, R5 ;  /* 0x0000000500077306 */ /* 0x000ea40000209400 */
[----:B------:R-:W-:-:S04]  /*0460*/  IADD3 R3, R3, 0x3f, RZ ;  /* 0x0000003f03037810 */ /* 0x000fc80007ffe0ff */
[----:B------:R-:W-:-:S04]  /*0470*/  SHF.R.S32.HI R6, RZ, 0x1f, R3 ;  /* 0x0000001fff067819 */ /* 0x000fc80000011403 */
[----:B------:R-:W-:-:S04]  /*0480*/  LEA.HI R6, R6, R3, RZ, 0x6 ;  /* 0x0000000306067211 */ /* 0x000fc800078f30ff */
[----:B------:R-:W-:Y:S01]  /*0490*/  LEA.HI.SX32 R6, R6, c[0x0][0x10], 0x1a ;  /* 0x0000040006067a11 */ /* 0x000fe200078fd2ff */
[----:B--2---:R-:W2:Y:S03]  /*04a0*/  MUFU.RCP R8, R7 ;  /* 0x0000000700087308 */ /* 0x004ea60000001000 */
[----:B------:R-:W-:-:S04]  /*04b0*/  IADD3 R6, R6, -0x1, RZ ;  /* 0xffffffff06067810 */ /* 0x000fc80007ffe0ff */
[----:B------:R-:W-:Y:S02]  /*04c0*/  IABS R3, R6 ;  /* 0x0000000600037213 */ /* 0x000fe40000000000 */
[----:B------:R-:W-:-:S04]  /*04d0*/  LOP3.LUT R6, R6, c[0x0][0x10], RZ, 0x3c, !PT ;  /* 0x0000040006067a12 */ /* 0x000fc800078e3cff */
[----:B------:R-:W-:Y:S02]  /*04e0*/  ISETP.GE.AND P0, PT, R6, RZ, PT ;  /* 0x000000ff0600720c */ /* 0x000fe40003f06270 */
[----:B------:R-:W-:Y:S02]  /*04f0*/  IADD3 R6, -R87, 0x7f, R84 ;  /* 0x0000007f57067810 */ /* 0x000fe40007ffe154 */
[----:B--2---:R-:W-:Y:S02]  /*0500*/  IADD3 R8, R8, 0xffffffe, RZ ;  /* 0x0ffffffe08087810 */ /* 0x004fe40007ffe0ff */
[----:B------:R-:W-:Y:S02]  /*0510*/  IADD3 R6, R6, c[0x0][0x2e8], R83 ;  /* 0x0000ba0006067a10 */ /* 0x000fe40007ffe053 */
[----:B------:R-:W2:Y:S02]  /*0520*/  F2I.FTZ.U32.TRUNC.NTZ R9, R8 ;  /* 0x0000000800097305 */ /* 0x000ea4000021f000 */
[----:B--2---:R-:W-:-:S02]  /*0530*/  IMAD.MOV R4, RZ, RZ, -R9 ;  /* 0x000000ffff047224 */ /* 0x004fc400078e0a09 */
[----:B------:R-:W-:Y:S02]  /*0540*/  IMAD.MOV.U32 R8, RZ, RZ, RZ ;  /* 0x000000ffff087224 */ /* 0x000fe400078e00ff */
[----:B------:R-:W-:-:S04]  /*0550*/  IMAD R4, R4, R5, RZ ;  /* 0x0000000504047224 */ /* 0x000fc800078e02ff */
[----:B------:R-:W-:Y:S01]  /*0560*/  IMAD.HI.U32 R4, R9, R4, R8 ;  /* 0x0000000409047227 */ /* 0x000fe200078e0008 */
[----:B------:R-:W-:-:S04]  /*0570*/  IADD3 R8, R83, R84, -R87 ;  /* 0x0000005453087210 */ /* 0x000fc80007ffe857 */
[----:B------:R-:W-:Y:S01]  /*0580*/  IADD3 R8, R8, -c[0x0][0x2e4], RZ ;  /* 0x8000b90008087a10 */ /* 0x000fe20007ffe0ff */
        /* <DEDUP_REMOVED lines=8> */
[----:B------:R-:W-:-:S04]  /*0610*/  IADD3 R5, R83, 0x3f, RZ ;  /* 0x0000003f53057810 */ /* 0x000fc80007ffe0ff */
[----:B------:R-:W-:-:S04]  /*0620*/  SHF.R.S32.HI R4, RZ, 0x1f, R5 ;  /* 0x0000001fff047819 */ /* 0x000fc80000011405 */
[----:B------:R-:W-:Y:S02]  /*0630*/  LEA.HI R4, R4, R5, RZ, 0x6 ;  /* 0x0000000504047211 */ /* 0x000fe400078f30ff */
[----:B------:R-:W-:Y:S02]  /*0640*/  SHF.R.S32.HI R5, RZ, 0x1f, R6 ;  /* 0x0000001fff057819 */ /* 0x000fe40000011406 */
[----:B------:R-:W-:Y:S02]  /*0650*/  @P2 IADD3 R7, R7, 0x1, RZ ;  /* 0x0000000107072810 */ /* 0x000fe40007ffe0ff */
[----:B------:R-:W-:Y:S02]  /*0660*/  SHF.R.S32.HI R4, RZ, 0x6, R4 ;  /* 0x00000006ff047819 */ /* 0x000fe40000011404 */
[----:B------:R-:W-:Y:S01]  /*0670*/  LEA.HI R5, R5, R6, RZ, 0x6 ;  /* 0x0000000605057211 */ /* 0x000fe200078f30ff */
[----:B------:R-:W-:Y:S01]  /*0680*/  IMAD.MOV.U32 R3, RZ, RZ, R7 ;  /* 0x000000ffff037224 */ /* 0x000fe200078e0007 */
[----:B------:R-:W-:-:S03]  /*0690*/  SHF.R.S32.HI R7, RZ, 0x1f, R8 ;  /* 0x0000001fff077819 */ /* 0x000fc60000011408 */
[----:B------:R-:W-:Y:S01]  /*06a0*/  @!P0 IMAD.MOV R3, RZ, RZ, -R3 ;  /* 0x000000ffff038224 */ /* 0x000fe200078e0a03 */
[----:B------:R-:W-:Y:S02]  /*06b0*/  @!P1 LOP3.LUT R3, RZ, c[0x0][0x10], RZ, 0x33, !PT ;  /* 0x00000400ff039a12 */ /* 0x000fe400078e33ff */
[----:B------:R-:W-:-:S03]  /*06c0*/  LEA.HI R7, R7, R8, RZ, 0x6 ;  /* 0x0000000807077211 */ /* 0x000fc600078f30ff */
[----:B------:R-:W-:Y:S01]  /*06d0*/  IMAD R196, R3, R0, RZ ;  /* 0x0000000003c47224 */ /* 0x000fe200078e02ff */
[----:B------:R-:W-:-:S03]  /*06e0*/  SHF.R.S32.HI R7, RZ, 0x6, R7 ;  /* 0x00000006ff077819 */ /* 0x000fc60000011407 */
[----:B------:R-:W-:Y:S01]  /*06f0*/  IMAD.IADD R3, R3, 0x1, R196 ;  /* 0x0000000103037824 */ /* 0x000fe200078e02c4 */
[----:B------:R-:W-:-:S04]  /*0700*/  IMNMX R196, R196, R7, !PT ;  /* 0x00000007c4c47217 */ /* 0x000fc80007800200 */
[----:B------:R-:W-:Y:S02]  /*0710*/  IMNMX R3, R4, R3, PT ;  /* 0x0000000304037217 */ /* 0x000fe40003800200 */
[----:B------:R-:W-:-:S04]  /*0720*/  SHF.R.S32.HI R4, RZ, 0x6, R5 ;  /* 0x00000006ff047819 */ /* 0x000fc80000011405 */
[----:B------:R-:W-:-:S04]  /*0730*/  IMNMX R147, R3, R4, PT ;  /* 0x0000000403937217 */ /* 0x000fc80003800200 */
[----:B------:R-:W-:-:S13]  /*0740*/  ISETP.GE.AND P0, PT, R196, R147, PT ;  /* 0x00000093c400720c */ /* 0x000fda0003f06270 */
[----:B------:R-:W-:Y:S05]  /*0750*/  @!P0 BRA `(.L_x_2614) ;  /* 0x000008a000008947 */ /* 0x000fea0003800000 */
[----:B-1----:R-:W-:Y:S01]  /*0760*/  SHF.R.S32.HI R2, RZ, 0x1f, R201 ;  /* 0x0000001fff027819 */ /* 0x002fe200000114c9 */
[----:B------:R-:W-:Y:S01]  /*0770*/  IMAD R205, R0, c[0x0][0x210], R205 ;  /* 0x0000840000cd7a24 */ /* 0x000fe200078e02cd */
[----:B------:R-:W-:Y:S01]  /*0780*/  BSSY B0, `(.L_x_2615) ;  /* 0x000001a000007945 */ /* 0x000fe20003800000 */
[----:B------:R-:W-:Y:S01]  /*0790*/  IMAD.IADD R87, R87, 0x1, -R84 ;  /* 0x0000000157577824 */ /* 0x000fe200078e0a54 */
[----:B------:R-:W-:Y:S01]  /*07a0*/  LEA.HI R2, R2, R201, RZ, 0x4 ;  /* 0x000000c902027211 */ /* 0x000fe200078f20ff */
[----:B------:R-:W-:-:S03]  /*07b0*/  IMAD R3, R205, c[0x0][0x1c0], R18 ;  /* 0x00007000cd037a24 */ /* 0x000fc600078e0212 */
[----:B------:R-:W-:Y:S01]  /*07c0*/  LOP3.LUT R4, R2, 0xfffffff0, RZ, 0xc0, !PT ;  /* 0xfffffff002047812 */ /* 0x000fe200078ec0ff */
[----:B------:R-:W-:Y:S01]  /*07d0*/  IMAD R3, R3, c[0x0][0x214], R84 ;  /* 0x0000850003037a24 */ /* 0x000fe200078e0254 */
[----:B------:R-:W-:-:S03]  /*07e0*/  SHF.R.S32.HI R0, RZ, 0x4, R2 ;  /* 0x00000004ff007819 */ /* 0x000fc60000011402 */
[----:B------:R-:W-:Y:S01]  /*07f0*/  IMAD.IADD R201, R201, 0x1, -R4 ;  /* 0x00000001c9c97824 */ /* 0x000fe200078e0a04 */
[----:B------:R-:W-:Y:S01]  /*0800*/  ISETP.GE.AND P1, PT, R0, R87, PT ;  /* 0x000000570000720c */ /* 0x000fe20003f26270 */
[----:B------:R-:W-:Y:S02]  /*0810*/  IMAD R7, R3, c[0x0][0x22c], RZ ;  /* 0x00008b0003077a24 */ /* 0x000fe400078e02ff */
[----:B------:R-:W-:-:S05]  /*0820*/  IMAD.SHL.U32 R4, R201, 0x4, RZ ;  /* 0x00000004c9047824 */ /* 0x000fca00078e00ff */
[----:B------:R-:W-:-:S05]  /*0830*/  SHF.R.S32.HI R5, RZ, 0x1f, R4 ;  /* 0x0000001fff057819 */ /* 0x000fca0000011404 */
        /* <DEDUP_REMOVED lines=14> */
.L_x_2616:
[----:B------:R-:W-:Y:S05]  /*0920*/  BSYNC B0 ;  /* 0x0000000000007941 */ /* 0x000fea0003800000 */
.L_x_2615:
        /* <DEDUP_REMOVED lines=10> */
.L_x_2618:
[----:B------:R-:W-:Y:S05]  /*09d0*/  BSYNC B0 ;  /* 0x0000000000007941 */ /* 0x000fea0003800000 */
.L_x_2617:
        /* <DEDUP_REMOVED lines=10> */
.L_x_2620:
[----:B------:R-:W-:Y:S05]  /*0a80*/  BSYNC B0 ;  /* 0x0000000000007941 */ /* 0x000fea0003800000 */
.L_x_2619:
        /* <DEDUP_REMOVED lines=10> */
.L_x_2622:
[----:B------:R-:W-:Y:S05]  /*0b30*/  BSYNC B0 ;  /* 0x0000000000007941 */ /* 0x000fea0003800000 */
.L_x_2621:
        /* <DEDUP_REMOVED lines=10> */
.L_x_2624:
[----:B------:R-:W-:Y:S05]  /*0be0*/  BSYNC B0 ;  /* 0x0000000000007941 */ /* 0x000fea0003800000 */
.L_x_2623:
        /* <DEDUP_REMOVED lines=10> */
.L_x_2626:
[----:B------:R-:W-:Y:S05]  /*0c90*/  BSYNC B0 ;  /* 0x0000000000007941 */ /* 0x000fea0003800000 */
.L_x_2625:
        /* <DEDUP_REMOVED lines=10> */
.L_x_2628:
[----:B------:R-:W-:Y:S05]  /*0d40*/  BSYNC B0 ;  /* 0x0000000000007941 */ /* 0x000fea0003800000 */
.L_x_2627:
        /* <DEDUP_REMOVED lines=10> */
.L_x_2630:
[----:B------:R-:W-:Y:S05]  /*0df0*/  BSYNC B0 ;  /* 0x0000000000007941 */ /* 0x000fea0003800000 */
.L_x_2629:
        /* <DEDUP_REMOVED lines=32> */
.L_x_2614:
[----:B-1----:R-:W-:Y:S01]  /*1000*/  ISETP.NE.U32.AND P1, PT, RZ, c[0x0][0x2c0], PT ;  /* 0x0000b000ff007a0c */ /* 0x002fe20003f25070 */
[----:B------:R-:W-:Y:S01]  /*1010*/  IMAD.MOV.U32 R0, RZ, RZ, R205 ;  /* 0x000000ffff007224 */ /* 0x000fe200078e00cd */
[----:B------:R-:W-:Y:S02]  /*1020*/  ISETP.NE.U32.AND P0, PT, RZ, c[0x0][0x2b8], PT ;  /* 0x0000ae00ff007a0c */ /* 0x000fe40003f05070 */
[----:B------:R-:W-:Y:S02]  /*1030*/  ISETP.NE.AND.EX P1, PT, RZ, c[0x0][0x2c4], PT, P1 ;  /* 0x0000b100ff007a0c */ /* 0x000fe40003f25310 */
[----:B------:R-:W-:-:S11]  /*1040*/  ISETP.NE.AND.EX P0, PT, RZ, c[0x0][0x2bc], PT, P0 ;  /* 0x0000af00ff007a0c */ /* 0x000fd60003f05300 */
[----:B------:R-:W-:Y:S01]  /*1050*/  @P1 SHF.R.S32.HI R6, RZ, 0x1f, R205 ;  /* 0x0000001fff061819 */ /* 0x000fe200000114cd */
[----:B------:R-:W-:-:S04]  /*1060*/  @P1 IMAD.WIDE.U32 R4, R205, c[0x0][0x2c8], RZ ;  /* 0x0000b200cd041a25 */ /* 0x000fc800078e00ff */
[----:B------:R-:W-:Y:S02]  /*1070*/  @P1 IMAD R6, R6, c[0x0][0x2c8], RZ ;  /* 0x0000b20006061a24 */ /* 0x000fe400078e02ff */
[----:B------:R-:W-:-:S04]  /*1080*/  @P0 IMAD.WIDE R8, R205, R12, c[0x0][0x2b8] ;  /* 0x0000ae00cd080625 */ /* 0x000fc800078e020c */
[----:B------:R-:W-:Y:S01]  /*1090*/  @P1 IMAD R3, R205, c[0x0][0x2cc], R6 ;  /* 0x0000b300cd031a24 */ /* 0x000fe200078e0206 */
[----:B------:R-:W-:Y:S01]  /*10a0*/  CS2R R206, SRZ ;  /* 0x0000000000ce7805 */ /* 0x000fe2000001ff00 */
[----:B------:R1:W5:Y:S01]  /*10b0*/  @P0 LDG.E R0, [R8.64] ;  /* 0x0000000608000981 */ /* 0x000362000c1e1900 */
[C---:B------:R-:W-:Y:S01]  /*10c0*/  @P1 LEA R206, P0, R4.reuse, c[0x0][0x2c0], 0x2 ;  /* 0x0000b00004ce1a11 */ /* 0x040fe200078010ff */
[----:B------:R-:W-:Y:S01]  /*10d0*/  @P1 IMAD.IADD R3, R5, 0x1, R3 ;  /* 0x0000000105031824 */ /* 0x000fe200078e0203 */
[----:B------:R-:W-:Y:S02]  /*10e0*/  PLOP3.LUT P3, PT, PT, PT, PT, 0x8, 0x0 ;  /* 0x000000000000781c */ /* 0x000fe40003f6e170 */
[----:B------:R-:W-:Y:S02]  /*10f0*/  IABS R6, c[0x0][0x2d0] ;  /* 0x0000b40000067a13 */ /* 0x000fe40000000000 */
        /* <DEDUP_REMOVED lines=73> */
[----:B------:R-:W-:-:S04]  /*1590*/  IMAD R10, R4, c[0x0][0x1b4], R3 ;  /* 0x00006d00040a7a24 */ /* 0x000fc800078e0203 */
[----:B------:R-:W-:Y:S01]  /*15a0*/  IMAD.IADD R10, R25, 0x1, R10 ;  /* 0x00000001190a7824 */ /* 0x000fe200078e020a */
[----:B------:R-:W-:Y:S05]  /*15b0*/  BRA `(.L_x_2632) ;  /* 0x0000044000007947 */ /* 0x000fea0003800000 */
.L_x_2631:
        /* <DEDUP_REMOVED lines=17> */
.L_x_2633:
[----:B------:R-:W-:Y:S01]  /*16d0*/  IABS R7, c[0x0][0x1c8] ;  /* 0x0000720000077a13 */ /* 0x000fe20000000000 */
[----:B------:R-:W-:Y:S01]  /*16e0*/  @P4 IMAD.IADD R11, R2, 0x1, R11 ;  /* 0x00000001020b4824 */ /* 0x000fe200078e020b */
[----:B------:R-:W-:Y:S02]  /*16f0*/  MOV R8, RZ ;  /* 0x000000ff00087202 */ /* 0x000fe40000000f00 */
[----:B------:R-:W1:Y:S01]  /*1700*/  I2F.RP R14, R7 ;  /* 0x00000007000e7306 */ /* 0x000e620000209400 */
[----:B------:R-:W-:Y:S01]  /*1710*/  MOV R15, R3 ;  /* 0x00000003000f7202 */ /* 0x000fe20000000f00 */
[----:B------:R-:W-:-:S04]  /*1720*/  @P4 IMAD.WIDE.U32 R28, R11, c[0x0][0x1a0], RZ ;  /* 0x000068000b1c4a25 */ /* 0x000fc800078e00ff */
[----:B------:R-:W-:Y:S02]  /*1730*/  @P4 IMAD R11, R11, c[0x0][0x1a4], R29 ;  /* 0x000069000b0b4a24 */ /* 0x000fe400078e021d */
        /* <DEDUP_REMOVED lines=18> */
[----:B------:R-:W-:Y:S02]  /*1860*/  ISETP.GE.U32.AND P2, PT, R8, R7, PT ;  /* 0x000000070800720c */ /* 0x000fe40003f46070 */
[----:B------:R-:W-:-:S04]  /*1870*/  LEA R7, R147, 0xffffffc0, 0x6 ;  /* 0xffffffc093077811 */ /* 0x000fc800078e30ff */
[----:B------:R-:W-:Y:S01]  /*1880*/  SHF.R.S32.HI R5, RZ, 0x1f, R7 ;  /* 0x0000001fff057819 */ /* 0x000fe20000011407 */
[----:B------:R-:W-:-:S04]  /*1890*/  IMAD.WIDE.U32 R14, R7, c[0x0][0x198], R14 ;  /* 0x00006600070e7a25 */ /* 0x000fc800078e000e */
[----:B------:R-:W-:Y:S02]  /*18a0*/  IMAD R8, R5, c[0x0][0x198], RZ ;  /* 0x0000660005087a24 */ /* 0x000fe400078e02ff */
[----:B------:R-:W-:Y:S02]  /*18b0*/  @P2 IADD3 R4, R4, 0x1, RZ ;  /* 0x0000000104042810 */ /* 0x000fe40007ffe0ff */
[----:B------:R-:W-:Y:S02]  /*18c0*/  IMAD R3, R7, c[0x0][0x19c], R8 ;  /* 0x0000670007037a24 */ /* 0x000fe400078e0208 */
[----:B------:R-:W-:Y:S02]  /*18d0*/  @!P1 IADD3 R4, -R4, RZ, RZ ;  /* 0x000000ff04049210 */ /* 0x000fe40007ffe1ff */
[----:B------:R-:W-:Y:S02]  /*18e0*/  @!P0 LOP3.LUT R4, RZ, c[0x0][0x1c8], RZ, 0x33, !PT ;  /* 0x00007200ff048a12 */ /* 0x000fe400078e33ff */
[----:B------:R-:W-:-:S02]  /*18f0*/  IADD3 R15, R15, R3, RZ ;  /* 0x000000030f0f7210 */ /* 0x000fc40007ffe0ff */
[----:B------:R-:W-:-:S03]  /*1900*/  SHF.R.S32.HI R9, RZ, 0x1f, R4 ;  /* 0x0000001fff097819 */ /* 0x000fc60000011404 */
        /* <DEDUP_REMOVED lines=15> */
.L_x_2632:
[----:B------:R-:W-:Y:S01]  /*1a00*/  ISETP.NE.AND P0, PT, R13, -0x1, PT ;  /* 0xffffffff0d00780c */ /* 0x000fe20003f05270 */
[----:B------:R-:W-:Y:S01]  /*1a10*/  IMAD.IADD R195, R87, 0x1, -R84 ;  /* 0x0000000157c37824 */ /* 0x000fe200078e0a54 */
[----:B-----5:R-:W-:Y:S01]  /*1a20*/  SHF.R.S32.HI R0, RZ, 0x1f, R201 ;  /* 0x0000001fff007819 */ /* 0x020fe200000114c9 */
[----:B------:R-:W-:Y:S03]  /*1a30*/  BSSY B0, `(.L_x_2634) ;  /* 0x0000072000007945 */ /* 0x000fe60003800000 */
[CC--:B------:R-:W-:Y:S02]  /*1a40*/  LEA.HI R8, R0.reuse, R201.reuse, RZ, 0x4 ;  /* 0x000000c900087211 */ /* 0x0c0fe400078f20ff */
[----:B------:R-:W-:Y:S02]  /*1a50*/  LEA.HI R2, R0, R201, RZ, 0x3 ;  /* 0x000000c900027211 */ /* 0x000fe400078f18ff */
[----:B------:R-:W-:-:S02]  /*1a60*/  SHF.R.S32.HI R193, RZ, 0x4, R8 ;  /* 0x00000004ffc17819 */ /* 0x000fc40000011408 */
[----:B------:R-:W-:Y:S01]  /*1a70*/  SHF.R.S32.HI R14, RZ, 0x3, R2 ;  /* 0x00000003ff0e7819 */ /* 0x000fe20000011402 */
[----:B------:R-:W-:Y:S01]  /*1a80*/  @!P0 IMAD.WIDE.U32 R20, R205, c[0x0][0x178], RZ ;  /* 0x00005e00cd148a25 */ /* 0x000fe200078e00ff */
[----:B------:R-:W-:Y:S02]  /*1a90*/  @!P0 SHF.R.S32.HI R16, RZ, 0x1f, R205 ;  /* 0x0000001fff108819 */ /* 0x000fe400000114cd */
[----:B------:R-:W-:Y:S01]  /*1aa0*/  LOP3.LUT R2, R2, 0xfffffff8, RZ, 0xc0, !PT ;  /* 0xfffffff802027812 */ /* 0x000fe200078ec0ff */
[----:B------:R-:W-:Y:S01]  /*1ab0*/  @P0 IMAD.WIDE.U32 R26, R13, c[0x0][0x190], RZ ;  /* 0x000064000d1a0a25 */ /* 0x000fe200078e00ff */
[C---:B------:R-:W-:Y:S02]  /*1ac0*/  LEA.HI R15, R8.reuse, R193, RZ, 0x1 ;  /* 0x000000c1080f7211 */ /* 0x040fe400078f08ff */
[----:B------:R-:W-:Y:S01]  /*1ad0*/  LOP3.LUT R8, R8, 0xfffffff0, RZ, 0xc0, !PT ;  /* 0xfffffff008087812 */ /* 0x000fe200078ec0ff */
[----:B------:R-:W-:Y:S01]  /*1ae0*/  @!P0 IMAD R16, R16, c[0x0][0x178], RZ ;  /* 0x00005e0010108a24 */ /* 0x000fe200078e02ff */
[CC--:B------:R-:W-:Y:S01]  /*1af0*/  LEA.HI R19, R0.reuse, R201.reuse, RZ, 0x6 ;  /* 0x000000c900137211 */ /* 0x0c0fe200078f30ff */
[----:B------:R-:W-:Y:S01]  /*1b00*/  IMAD.IADD R2, R201, 0x1, -R2 ;  /* 0x00000001c9027824 */ /* 0x000fe200078e0a02 */
[----:B------:R-:W-:Y:S01]  /*1b10*/  LEA.HI R85, R0, R201, RZ, 0x5 ;  /* 0x000000c900557211 */ /* 0x000fe200078f28ff */
[----:B------:R-:W-:Y:S01]  /*1b20*/  @!P0 IMAD R3, R205, c[0x0][0x17c], R16 ;  /* 0x00005f00cd038a24 */ /* 0x000fe200078e0210 */
[----:B------:R-:W-:Y:S01]  /*1b30*/  LOP3.LUT R16, R15, 0xfffffffe, RZ, 0xc0, !PT ;  /* 0xfffffffe0f107812 */ /* 0x000fe200078ec0ff */
[----:B------:R-:W-:Y:S01]  /*1b40*/  IMAD.IADD R8, R201, 0x1, -R8 ;  /* 0x00000001c9087824 */ /* 0x000fe200078e0a08 */
[----:B------:R-:W-:Y:S01]  /*1b50*/  SHF.R.S32.HI R15, RZ, 0x1f, R14 ;  /* 0x0000001fff0f7819 */ /* 0x000fe2000001140e */
[----:B------:R-:W-:-:S02]  /*1b60*/  @!P0 IMAD.MOV.U32 R26, RZ, RZ, R20 ;  /* 0x000000ffff1a8224 */ /* 0x000fc400078e0014 */
[----:B------:R-:W-:Y:S02]  /*1b70*/  IMAD.SHL.U32 R204, R2, 0x8, RZ ;  /* 0x0000000802cc7824 */ /* 0x000fe400078e00ff */
[----:B------:R-:W-:Y:S02]  /*1b80*/  @P0 IMAD R13, R13, c[0x0][0x194], R27 ;  /* 0x000065000d0d0a24 */ /* 0x000fe400078e021b */
[----:B------:R-:W-:Y:S01]  /*1b90*/  @!P0 IMAD.IADD R13, R21, 0x1, R3 ;  /* 0x00000001150d8824 */ /* 0x000fe200078e0203 */
[----:B------:R-:W-:Y:S01]  /*1ba0*/  SHF.R.S32.HI R3, RZ, 0x1f, R8 ;  /* 0x0000001fff037819 */ /* 0x000fe20000011408 */
[----:B------:R-:W-:Y:S01]  /*1bb0*/  IMAD.IADD R193, R193, 0x1, -R16 ;  /* 0x00000001c1c17824 */ /* 0x000fe200078e0a10 */
[----:B------:R-:W-:Y:S01]  /*1bc0*/  IADD3 R26, P0, R204, R26, RZ ;  /* 0x0000001acc1a7210 */ /* 0x000fe20007f1e0ff */
[----:B------:R-:W-:Y:S01]  /*1bd0*/  IMAD.SHL.U32 R17, R14, 0x40, RZ ;  /* 0x000000400e117824 */ /* 0x000fe200078e00ff */
[----:B------:R-:W-:Y:S01]  /*1be0*/  SHF.R.S32.HI R16, RZ, 0x1f, R204 ;  /* 0x0000001fff107819 */ /* 0x000fe200000114cc */
[----:B------:R-:W-:Y:S01]  /*1bf0*/  IMAD.SHL.U32 R202, R19, 0x8, RZ ;  /* 0x0000000813ca7824 */ /* 0x000fe200078e00ff */
[----:B------:R-:W-:Y:S01]  /*1c00*/  LEA.HI R3, R3, R8, RZ, 0x3 ;  /* 0x0000000803037211 */ /* 0x000fe200078f18ff */
[----:B------:R-:W-:Y:S01]  /*1c10*/  IMAD.WIDE R22, R23, 0x40, R14 ;  /* 0x0000004017167825 */ /* 0x000fe200078e020e */
[----:B------:R-:W-:-:S02]  /*1c20*/  IADD3 R28, P1, R204, R28, RZ ;  /* 0x0000001ccc1c7210 */ /* 0x000fc40007f3e0ff */
[----:B------:R-:W-:Y:S01]  /*1c30*/  IADD3 R24, P2, R204, R24, RZ ;  /* 0x00000018cc187210 */ /* 0x000fe20007f5e0ff */
[C---:B------:R-:W-:Y:S01]  /*1c40*/  IMAD.X R27, R16.reuse, 0x1, R13, P0 ;  /* 0x00000001101b7824 */ /* 0x040fe200000e060d */
[----:B------:R-:W-:Y:S01]  /*1c50*/  LOP3.LUT R13, R3, 0xfffffff8, RZ, 0xc0, !PT ;  /* 0xfffffff8030d7812 */ /* 0x000fe200078ec0ff */
[----:B------:R-:W-:Y:S01]  /*1c60*/  IMAD.X R29, R16, 0x1, R11, P1 ;  /* 0x00000001101d7824 */ /* 0x000fe200008e060b */
[----:B------:R-:W-:Y:S01]  /*1c70*/  IADD3 R7, P0, R14, R7, RZ ;  /* 0x000000070e077210 */ /* 0x000fe20007f1e0ff */
[----:B------:R-:W-:Y:S01]  /*1c80*/  IMAD R11, R9, c[0x0][0x1b8], RZ ;  /* 0x00006e00090b7a24 */ /* 0x000fe200078e02ff */
[----:B------:R-:W-:Y:S01]  /*1c90*/  LOP3.LUT R17, R17, 0x1c0, RZ, 0xc0, !PT ;  /* 0x000001c011117812 */ /* 0x000fe200078ec0ff */
[----:B------:R-:W-:Y:S01]  /*1ca0*/  IMAD.IADD R9, R8, 0x1, -R13 ;  /* 0x0000000108097824 */ /* 0x000fe200078e0a0d */
[----:B------:R-:W-:Y:S01]  /*1cb0*/  IADD3.X R25, R16, R10, RZ, P2, !PT ;  /* 0x0000000a10197210 */ /* 0x000fe200017fe4ff */
[C---:B------:R-:W-:Y:S01]  /*1cc0*/  IMAD R8, R4.reuse, c[0x0][0x1bc], R11 ;  /* 0x00006f0004087a24 */ /* 0x040fe200078e020b */
[----:B------:R-:W-:Y:S01]  /*1cd0*/  LOP3.LUT R20, R17, 0x38, R204, 0xf8, !PT ;  /* 0x0000003811147812 */ /* 0x000fe200078ef8cc */
[C---:B------:R-:W-:Y:S01]  /*1ce0*/  IMAD.SHL.U32 R13, R9.reuse, 0x40, RZ ;  /* 0x00000040090d7824 */ /* 0x040fe200078e00ff */
[----:B------:R-:W-:Y:S01]  /*1cf0*/  R2P PR, R9, 0x6 ;  /* 0x0000000609007804 */ /* 0x000fe20000000000 */
[----:B------:R-:W-:Y:S01]  /*1d00*/  IMAD.WIDE.U32 R28, R4, c[0x0][0x1b8], R28 ;  /* 0x00006e00041c7a25 */ /* 0x000fe200078e001c */
[----:B------:R-:W-:-:S02]  /*1d10*/  SHF.R.S32.HI R10, RZ, 0x1f, R18 ;  /* 0x0000001fff0a7819 */ /* 0x000fc40000011412 */
[----:B------:R-:W-:Y:S01]  /*1d20*/  LOP3.LUT R13, R13, 0x1c0, RZ, 0xc0, !PT ;  /* 0x000001c00d0d7812 */ /* 0x000fe200078ec0ff */
[----:B------:R-:W-:Y:S01]  /*1d30*/  IMAD.SHL.U32 R4, R193, 0x8, RZ ;  /* 0x00000008c1047824 */ /* 0x000fe200078e00ff */
[----:B------:R-:W-:Y:S01]  /*1d40*/  SHF.R.U32.HI R17, RZ, 0x3, R17 ;  /* 0x00000003ff117819 */ /* 0x000fe20000011611 */
[----:B------:R-:W-:Y:S01]  /*1d50*/  IMAD.X R5, R15, 0x1, R5, P0 ;  /* 0x000000010f057824 */ /* 0x000fe200000e0605 */
[----:B------:R-:W-:Y:S01]  /*1d60*/  ISETP.GE.AND P0, PT, R14, R195, PT ;  /* 0x000000c30e00720c */ /* 0x000fe20003f06270 */
[----:B------:R-:W-:Y:S01]  /*1d70*/  IMAD.SHL.U32 R3, R3, 0x40, RZ ;  /* 0x0000004003037824 */ /* 0x000fe200078e00ff */
[----:B------:R-:W-:Y:S01]  /*1d80*/  LOP3.LUT R4, R13, 0x8, R4, 0xf8, !PT ;  /* 0x000000080d047812 */ /* 0x000fe200078ef804 */
[----:B------:R-:W-:Y:S01]  /*1d90*/  IMAD R21, R10, c[0x0][0x1a8], RZ ;  /* 0x00006a000a157a24 */ /* 0x000fe200078e02ff */
[----:B------:R-:W-:Y:S01]  /*1da0*/  SHF.R.U32.HI R13, RZ, 0x3, R13 ;  /* 0x00000003ff0d7819 */ /* 0x000fe2000001160d */
[----:B------:R-:W-:Y:S01]  /*1db0*/  IMAD R11, R15, c[0x0][0x198], RZ ;  /* 0x000066000f0b7a24 */ /* 0x000fe200078e02ff */
[----:B------:R-:W-:Y:S01]  /*1dc0*/  IADD3 R29, R29, R8, RZ ;  /* 0x000000081d1d7210 */ /* 0x000fe20007ffe0ff */
[----:B------:R-:W-:Y:S01]  /*1dd0*/  IMAD R8, R5, c[0x0][0x1a0], RZ ;  /* 0x0000680005087a24 */ /* 0x000fe200078e02ff */
[----:B------:R-:W-:Y:S01]  /*1de0*/  LOP3.LUT R4, R4, R13, RZ, 0x3c, !PT ;  /* 0x0000000d04047212 */ /* 0x000fe200078e3cff */
[----:B------:R-:W-:Y:S01]  /*1df0*/  IMAD R21, R18, c[0x0][0x1ac], R21 ;  /* 0x00006b0012157a24 */ /* 0x000fe200078e0215 */
[----:B------:R-:W-:Y:S01]  /*1e00*/  LOP3.LUT R17, R20, R17, RZ, 0x3c, !PT ;  /* 0x0000001114117212 */ /* 0x000fe200078e3cff */
[C---:B------:R-:W-:Y:S01]  /*1e10*/  IMAD R135, R7.reuse, c[0x0][0x1a4], R8 ;  /* 0x0000690007877a24 */ /* 0x040fe200078e0208 */
[----:B------:R-:W-:Y:S01]  /*1e20*/  LOP3.LUT R0, R4, 0xfffffe00, R3, 0xf8, !PT ;  /* 0xfffffe0004007812 */ /* 0x000fe200078ef803 */
[----:B------:R-:W-:Y:S01]  /*1e30*/  IMAD.WIDE.U32 R144, R7, c[0x0][0x1a0], R28 ;  /* 0x0000680007907a25 */ /* 0x000fe200078e001c */
[----:B------:R-:W-:-:S02]  /*1e40*/  LOP3.LUT R202, R17, 0xfffffe00, R202, 0xf8, !PT ;  /* 0xfffffe0011ca7812 */ /* 0x000fc400078ef8ca */
[----:B------:R-:W-:Y:S01]  /*1e50*/  LOP3.LUT R4, R85, 0xffffffe0, RZ, 0xc0, !PT ;  /* 0xffffffe055047812 */ /* 0x000fe200078ec0ff */
[----:B------:R-:W-:Y:S01]  /*1e60*/  IMAD.MOV.U32 R7, RZ, RZ, 0x10 ;  /* 0x00000010ff077424 */ /* 0x000fe200078e00ff */
[----:B------:R-:W-:Y:S01]  /*1e70*/  MOV R5, 0x20 ;  /* 0x0000002000057802 */ /* 0x000fe20000000f00 */
[----:B------:R-:W-:Y:S01]  /*1e80*/  IMAD.WIDE.U32 R18, R18, c[0x0][0x1a8], R26 ;  /* 0x00006a0012127a25 */ /* 0x000fe200078e001a */
[----:B------:R-:W-:Y:S02]  /*1e90*/  SHF.R.S32.HI R85, RZ, 0x5, R85 ;  /* 0x00000005ff557819 */ /* 0x000fe40000011455 */
[----:B------:R-:W-:Y:S01]  /*1ea0*/  IADD3 R81, R204, 0x40, RZ ;  /* 0x00000040cc517810 */ /* 0x000fe20007ffe0ff */
[----:B------:R-:W-:Y:S01]  /*1eb0*/  IMAD R11, R14, c[0x0][0x19c], R11 ;  /* 0x000067000e0b7a24 */ /* 0x000fe200078e020b */
[----:B------:R-:W-:Y:S01]  /*1ec0*/  IADD3 R80, R204, 0x80, RZ ;  /* 0x00000080cc507810 */ /* 0x000fe20007ffe0ff */
[----:B------:R-:W-:Y:S01]  /*1ed0*/  IMAD.WIDE.U32 R24, R14, c[0x0][0x198], R24 ;  /* 0x000066000e187a25 */ /* 0x000fe200078e0018 */
[----:B------:R-:W-:-:S02]  /*1ee0*/  SEL R7, R7, 0xfffffff0, !P1 ;  /* 0xfffffff007077807 */ /* 0x000fc40004800000 */
[----:B------:R-:W-:Y:S01]  /*1ef0*/  SEL R5, R5, 0xffffffe0, !P2 ;  /* 0xffffffe005057807 */ /* 0x000fe20005000000 */
[----:B------:R-:W-:Y:S02]  /*1f00*/  IMAD.IADD R134, R25, 0x1, R11 ;  /* 0x0000000119867824 */ /* 0x000fe400078e020b */
[----:B------:R-:W-:Y:S02]  /*1f10*/  IMAD.MOV.U32 R133, RZ, RZ, R24 ;  /* 0x000000ffff857224 */ /* 0x000fe400078e0018 */
[----:B------:R-:W-:Y:S02]  /*1f20*/  IMAD.IADD R17, R201, 0x1, -R4 ;  /* 0x00000001c9117824 */ /* 0x000fe400078e0a04 */
[----:B------:R-:W-:Y:S02]  /*1f30*/  IMAD.SHL.U32 R202, R202, 0x2, RZ ;  /* 0x00000002caca7824 */ /* 0x000fe400078e00ff */
        /* <DEDUP_REMOVED lines=33> */
.L_x_2635:
[----:B------:R-:W-:Y:S05]  /*2150*/  BSYNC B0 ;  /* 0x0000000000007941 */ /* 0x000fea0003800000 */
.L_x_2634:
        /* <DEDUP_REMOVED lines=37> */
.L_x_2637:
[----:B------:R-:W-:Y:S05]  /*23b0*/  BSYNC B0 ;  /* 0x0000000000007941 */ /* 0x000fea0003800000 */
.L_x_2636:
        /* <DEDUP_REMOVED lines=37> */
.L_x_2639:
[----:B------:R-:W-:Y:S05]  /*2610*/  BSYNC B0 ;  /* 0x0000000000007941 */ /* 0x000fea0003800000 */
.L_x_2638:
        /* <DEDUP_REMOVED lines=36> */
.L_x_2641:
[----:B------:R-:W-:Y:S05]  /*2860*/  BSYNC B0 ;  /* 0x0000000000007941 */ /* 0x000fea0003800000 */
.L_x_2640:
        /* <DEDUP_REMOVED lines=31> */
.L_x_2643:
[----:B------:R-:W-:Y:S05]  /*2a60*/  BSYNC B0 ;  /* 0x0000000000007941 */ /* 0x000fea0003800000 */
.L_x_2642:
        /* <DEDUP_REMOVED lines=33> */
.L_x_2645:
[----:B------:R-:W-:Y:S05]  /*2c80*/  BSYNC B0 ;  /* 0x0000000000007941 */ /* 0x000fea0003800000 */
.L_x_2644:
[----:B------:R-:W-:Y:S01]  /*2c90*/  ISETP.GE.AND P0, PT, R9, R8, PT ;  /* 0x000000080900720c */ /* 0x000fe20003f06270 */
[----:B------:R-:W-:-:S12]  /*2ca0*/  BSSY B0, `(.L_x_2646) ;  /* 0x000001e000007945 */ /* 0x000fd80003800000 */
[----:B------:R-:W-:Y:S05]  /*2cb0*/  @P0 BRA `(.L_x_2647) ;  /* 0x000001c000000947 */ /* 0x000fea0003800000 */
[----:B------:R-:W-:Y:S01]  /*2cc0*/  ISETP.GE.AND P4, PT, R204, c[0x0][0x220], PT ;  /* 0x00008800cc007a0c */ /* 0x000fe20003f86270 */
[----:B------:R-:W-:Y:S01]  /*2cd0*/  IMAD.MOV.U32 R10, RZ, RZ, c[0x0][0x19c] ;  /* 0x00006700ff0a7624 */ /* 0x000fe200078e00ff */
[----:B------:R-:W-:Y:S02]  /*2ce0*/  ISETP.GE.AND P2, PT, R81, c[0x0][0x220], PT ;  /* 0x0000880051007a0c */ /* 0x000fe40003f46270 */
[C---:B--23--:R-:W-:Y:S02]  /*2cf0*/  LEA R19, P1, R3.reuse, R133, 0x5 ;  /* 0x0000008503137211 */ /* 0x04cfe400078228ff */
        /* <DEDUP_REMOVED lines=24> */
.L_x_2647:
[----:B------:R-:W-:Y:S05]  /*2e80*/  BSYNC B0 ;  /* 0x0000000000007941 */ /* 0x000fea0003800000 */
.L_x_2646:
[----:B------:R-:W-:Y:S01]  /*2e90*/  ISETP.GE.AND P0, PT, R13, R8, PT ;  /* 0x000000080d00720c */ /* 0x000fe20003f06270 */
[----:B------:R-:W-:-:S12]  /*2ea0*/  BSSY B0, `(.L_x_2648) ;  /* 0x0000021000007945 */ /* 0x000fd80003800000 */
[----:B------:R-:W-:Y:S05]  /*2eb0*/  @P0 BRA `(.L_x_2649) ;  /* 0x000001f000000947 */ /* 0x000fea0003800000 */
[----:B------:R-:W-:Y:S01]  /*2ec0*/  ISETP.GE.AND P4, PT, R204, c[0x0][0x220], PT ;  /* 0x00008800cc007a0c */ /* 0x000fe20003f86270 */
[----:B--23--:R-:W-:Y:S01]  /*2ed0*/  IMAD.MOV.U32 R18, RZ, RZ, R133 ;  /* 0x000000ffff127224 */ /* 0x00cfe200078e0085 */
        /* <DEDUP_REMOVED lines=29> */
.L_x_2649:
[----:B------:R-:W-:Y:S05]  /*30b0*/  BSYNC B0 ;  /* 0x0000000000007941 */ /* 0x000fea0003800000 */
.L_x_2648:
[----:B------:R-:W0:Y:S01]  /*30c0*/  LDGDEPBAR ;  /* 0x00000000000079af */ /* 0x000e220000000000 */
[----:B------:R-:W-:Y:S01]  /*30d0*/  ISETP.GE.AND P1, PT, R14, R8, PT ;  /* 0x000000080e00720c */ /* 0x000fe20003f26270 */
[----:B------:R-:W-:Y:S01]  /*30e0*/  IMAD.SHL.U32 R201, R201, 0x2, RZ ;  /* 0x00000002c9c97824 */ /* 0x000fe200078e00ff */
[----:B------:R-:W-:Y:S01]  /*30f0*/  SHF.R.S32.HI R82, RZ, 0x1f, R17 ;  /* 0x0000001fff527819 */ /* 0x000fe20000011411 */
[----:B------:R-:W-:Y:S01]  /*3100*/  BSSY B0, `(.L_x_2650) ;  /* 0x0000021000007945 */ /* 0x000fe20003800000 */
[----:B------:R-:W-:Y:S02]  /*3110*/  LEA R220, P0, R144, c[0x0][0x170], 0x1 ;  /* 0x00005c0090dc7a11 */ /* 0x000fe400078008ff */
[----:B------:R-:W-:Y:S02]  /*3120*/  LEA.HI R82, R82, R17, RZ, 0x2 ;  /* 0x0000001152527211 */ /* 0x000fe400078f10ff */
[----:B------:R-:W-:Y:S02]  /*3130*/  LOP3.LUT R201, R201, 0x6, RZ, 0xc0, !PT ;  /* 0x00000006c9c97812 */ /* 0x000fe400078ec0ff */
[----:B------:R-:W-:-:S02]  /*3140*/  LEA.HI.X R221, R144, c[0x0][0x174], R135, 0x1, P0 ;  /* 0x00005d0090dd7a11 */ /* 0x000fc400000f0c87 */
[----:B------:R-:W-:Y:S01]  /*3150*/  SHF.R.S32.HI R82, RZ, 0x2, R82 ;  /* 0x00000002ff527819 */ /* 0x000fe20000011452 */
        /* <DEDUP_REMOVED lines=9> */
[----:B------:R-:W-:Y:S01]  /*31f0*/  @!P2 IMAD.MOV.U32 R16, RZ, RZ, R220 ;  /* 0x000000ffff10a224 */ /* 0x000fe200078e00dc */
        /* <DEDUP_REMOVED lines=17> */
.L_x_2651:
[----:B------:R-:W-:Y:S05]  /*3310*/  BSYNC B0 ;  /* 0x0000000000007941 */ /* 0x000fea0003800000 */
.L_x_2650:
[----:B------:R-:W-:Y:S01]  /*3320*/  ISETP.GE.AND P0, PT, R11, R8, PT ;  /* 0x000000080b00720c */ /* 0x000fe20003f06270 */
[----:B------:R-:W-:Y:S01]  /*3330*/  IMAD.MOV.U32 R10, RZ, RZ, c[0x0][0x1a0] ;  /* 0x00006800ff0a7624 */ /* 0x000fe200078e00ff */
[----:B------:R-:W-:Y:S03]  /*3340*/  BSSY B0, `(.L_x_2652) ;  /* 0x0000020000007945 */ /* 0x000fe60003800000 */
[C---:B------:R-:W-:Y:S01]  /*3350*/  IMAD.SHL.U32 R200, R10.reuse, 0x10, RZ ;  /* 0x000000100ac87824 */ /* 0x040fe200078e00ff */
[----:B------:R-:W-:-:S07]  /*3360*/  SHF.L.U64.HI R199, R10, R12, c[0x0][0x1a4] ;  /* 0x000069000ac77619 */ /* 0x000fce000001020c */
[----:B------:R1:W-:Y:S04]  /*3370*/  @P0 STS.128 [R202+0xc800], RZ ;  /* 0x00c800ffca000388 */ /* 0x0003e80000000c00 */
[----:B------:R1:W-:Y:S04]  /*3380*/  @P0 STS.128 [R202+0xe800], RZ ;  /* 0x00e800ffca000388 */ /* 0x0003e80000000c00 */
[----:B------:R1:W-:Y:S01]  /*3390*/  @P0 STS.128 [R202+0x10800], RZ ;  /* 0x010800ffca000388 */ /* 0x0003e20000000c00 */
[----:B------:R-:W-:Y:S05]  /*33a0*/  @P0 BRA `(.L_x_2653) ;  /* 0x0000019000000947 */ /* 0x000fea0003800000 */
[----:B------:R-:W-:Y:S02]  /*33b0*/  ISETP.GE.AND P4, PT, R204, c[0x0][0x220], PT ;  /* 0x00008800cc007a0c */ /* 0x000fe40003f86270 */
[----:B------:R-:W-:-:S02]  /*33c0*/  ISETP.GE.AND P2, PT, R81, c[0x0][0x220], PT ;  /* 0x0000880051007a0c */ /* 0x000fc40003f46270 */
[----:B------:R-:W-:-:S09]  /*33d0*/  ISETP.GE.AND P0, PT, R80, c[0x0][0x220], PT ;  /* 0x0000880050007a0c */ /* 0x000fd20003f06270 */
[CC--:B--23--:R-:W-:Y:S01]  /*33e0*/  @!P4 LEA R18, P5, R200.reuse, R220.reuse, 0x1 ;  /* 0x000000dcc812c211 */ /* 0x0ccfe200078a08ff */
[----:B------:R2:W-:Y:S01]  /*33f0*/  @P4 STS.128 [R202+0xc800], RZ ;  /* 0x00c800ffca004388 */ /* 0x0005e20000000c00 */
[C---:B-1----:R-:W-:Y:S02]  /*3400*/  @!P2 LEA R16, P1, R200.reuse, R220, 0x1 ;  /* 0x000000dcc810a211 */ /* 0x042fe400078208ff */
        /* <DEDUP_REMOVED lines=13> */
[----:B--2---:R-:W-:-:S04]  /*34e0*/  LEA R16, P0, R200, R220, 0x1 ;  /* 0x000000dcc8107211 */ /* 0x004fc800078008ff */
[----:B------:R-:W-:-:S05]  /*34f0*/  LEA.HI.X R17, R200, R221, R199, 0x1, P0 ;  /* 0x000000ddc8117211 */ /* 0x000fca00000f0cc7 */
[----:B------:R-:W-:Y:S01]  /*3500*/  @!PT LDS RZ, [RZ] ;  /* 0x00000000fffff984 */ /* 0x000fe20000000800 */
[----:B------:R-:W-:Y:S01]  /*3510*/  @!PT LDS RZ, [RZ] ;  /* 0x00000000fffff984 */ /* 0x000fe20000000800 */
[----:B------:R-:W-:Y:S01]  /*3520*/  @!PT LDS RZ, [RZ] ;  /* 0x00000000fffff984 */ /* 0x000fe20000000800 */
[----:B------:R1:W-:Y:S04]  /*3530*/  LDGSTS.E.BYPASS.LTC128B.128 [R202+0x10800], [R16.64+0x100] ;  /* 0x1080010010ca7fae */ /* 0x0003e8000b901d46 */
.L_x_2653:
[----:B------:R-:W-:Y:S05]  /*3540*/  BSYNC B0 ;  /* 0x0000000000007941 */ /* 0x000fea0003800000 */
.L_x_2652:
        /* <DEDUP_REMOVED lines=11> */
[----:B------:R-:W-:-:S07]  /*3600*/  SHF.L.U64.HI R12, R10, R9, c[0x0][0x1a4] ;  /* 0x000069000a0c7619 */ /* 0x000fce0000010209 */
        /* <DEDUP_REMOVED lines=22> */
.L_x_2655:
[----:B------:R-:W-:Y:S05]  /*3770*/  BSYNC B0 ;  /* 0x0000000000007941 */ /* 0x000fea0003800000 */
.L_x_2654:
        /* <DEDUP_REMOVED lines=8> */
[----:B------:R-:W-:-:S09]  /*3800*/  ISETP.GE.AND P0, PT, R80, c[0x0][0x220], PT ;  /* 0x0000880050007a0c */ /* 0x000fd20003f06270 */
[----:B------:R-:W-:Y:S01]  /*3810*/  @!P2 MOV R9, c[0x0][0x1a4] ;  /* 0x000069000009aa02 */ /* 0x000fe20000000f00 */
[--C-:B------:R-:W-:Y:S01]  /*3820*/  @!P2 IMAD.MOV.U32 R13, RZ, RZ, R221.reuse ;  /* 0x000000ffff0da224 */ /* 0x100fe200078e00dd */
[----:B------:R-:W-:Y:S01]  /*3830*/  @!P2 MOV R12, R220 ;  /* 0x000000dc000ca202 */ /* 0x000fe20000000f00 */
[C---:B-12---:R-:W-:Y:S01]  /*3840*/  @!P1 IMAD.WIDE.U32 R16, R10.reuse, 0x60, R220 ;  /* 0x000000600a109825 */ /* 0x046fe200078e00dc */
[----:B------:R-:W-:Y:S01]  /*3850*/  @!P1 MOV R8, c[0x0][0x1a4] ;  /* 0x0000690000089a02 */ /* 0x000fe20000000f00 */
[----:B------:R1:W-:Y:S02]  /*3860*/  @P2 STS.128 [R202+0xd800], RZ ;  /* 0x00d800ffca002388 */ /* 0x0003e40000000c00 */
[----:B------:R-:W-:-:S04]  /*3870*/  @!P2 IMAD.WIDE.U32 R12, R10, 0x60, R12 ;  /* 0x000000600a0ca825 */ /* 0x000fc800078e000c */
[----:B------:R-:W-:Y:S02]  /*3880*/  @!P2 IMAD R9, R9, 0x60, RZ ;  /* 0x000000600909a824 */ /* 0x000fe400078e02ff */
[----:B------:R-:W-:-:S03]  /*3890*/  @!P1 IMAD R8, R8, 0x60, RZ ;  /* 0x0000006008089824 */ /* 0x000fc600078e02ff */
[----:B------:R-:W-:Y:S01]  /*38a0*/  @!P2 IADD3 R13, R13, R9, RZ ;  /* 0x000000090d0da210 */ /* 0x000fe20007ffe0ff */
[----:B------:R-:W-:-:S04]  /*38b0*/  @!P1 IMAD.IADD R17, R17, 0x1, R8 ;  /* 0x0000000111119824 */ /* 0x000fc800078e0208 */
        /* <DEDUP_REMOVED lines=19> */
.L_x_2657:
[----:B------:R-:W-:Y:S05]  /*39f0*/  BSYNC B0 ;  /* 0x0000000000007941 */ /* 0x000fea0003800000 */
.L_x_2656:
[C---:B--2---:R-:W-:Y:S01]  /*3a00*/  IMAD.SHL.U32 R8, R2.reuse, 0x40, RZ ;  /* 0x0000004002087824 */ /* 0x044fe200078e00ff */
[----:B------:R-:W-:Y:S01]  /*3a10*/  R2P PR, R2, 0x6 ;  /* 0x0000000602007804 */ /* 0x000fe20000000000 */
[----:B------:R-:W-:Y:S01]  /*3a20*/  IMAD.SHL.U32 R14, R14, 0x8, RZ ;  /* 0x000000080e0e7824 */ /* 0x000fe200078e00ff */
[----:B------:R-:W0:Y:S01]  /*3a30*/  LDGDEPBAR ;  /* 0x00000000000079af */ /* 0x000e220000000000 */
[C---:B------:R-:W-:Y:S01]  /*3a40*/  IMAD R194, R85.reuse, 0x400, R0 ;  /* 0x0000040055c27824 */ /* 0x040fe200078e0200 */
[----:B------:R-:W-:Y:S01]  /*3a50*/  LOP3.LUT R9, R8, 0x1c0, RZ, 0xc0, !PT ;  /* 0x000001c008097812 */ /* 0x000fe200078ec0ff */
        /* <DEDUP_REMOVED lines=15> */
[----:B------:R-:W2:Y:S01]  /*3b50*/  LDSM.16.M88.4 R32, [R193+0x6000] ;  /* 0x00600000c120783b */ /* 0x000ea20000000200 */
[C---:B------:R-:W-:Y:S02]  /*3b60*/  IADD3 R2, R193.reuse, 0x6000, RZ ;  /* 0x00006000c1027810 */ /* 0x040fe40007ffe0ff */
[----:B------:R-:W-:Y:S01]  /*3b70*/  IADD3 R191, R193, 0x6020, RZ ;  /* 0x00006020c1bf7810 */ /* 0x000fe20007ffe0ff */
[----:B-1----:R-:W1:Y:S01]  /*3b80*/  LDSM.16.M88.4 R24, [R193+0x6800] ;  /* 0x00680000c118783b */ /* 0x002e620000000200 */
[----:B------:R-:W-:Y:S01]  /*3b90*/  @P1 IADD3 R191, R2, -0x20, RZ ;  /* 0xffffffe002bf1810 */ /* 0x000fe20007ffe0ff */
[----:B------:R-:W-:Y:S02]  /*3ba0*/  IMAD.MOV.U32 R2, RZ, RZ, 0x40 ;  /* 0x00000040ff027424 */ /* 0x000fe400078e00ff */
[----:B---3--:R-:W3:Y:S01]  /*3bb0*/  LDSM.16.M88.4 R16, [R193+0x7000] ;  /* 0x00700000c110783b */ /* 0x008ee20000000200 */
[C---:B------:R-:W-:Y:S02]  /*3bc0*/  IADD3 R183, R191.reuse, 0x800, RZ ;  /* 0x00000800bfb77810 */ /* 0x040fe40007ffe0ff */
[----:B------:R-:W-:Y:S01]  /*3bd0*/  SEL R2, R2, 0xffffffc0, !P2 ;  /* 0xffffffc002027807 */ /* 0x000fe20005000000 */
[----:B------:R-:W5:Y:S01]  /*3be0*/  LDSM.16.M88.4 R8, [R193+0x7800] ;  /* 0x00780000c108783b */ /* 0x000f620000000200 */
[----:B------:R-:W-:-:S02]  /*3bf0*/  IADD3 R182, R191, 0x1000, RZ ;  /* 0x00001000bfb67810 */ /* 0x000fc40007ffe0ff */
[----:B------:R-:W-:Y:S01]  /*3c00*/  IADD3 R181, R191, 0x1800, RZ ;  /* 0x00001800bfb57810 */ /* 0x000fe20007ffe0ff */
[----:B------:R-:W4:Y:S01]  /*3c10*/  LDSM.16.M88.4 R56, [R191] ;  /* 0x00000000bf38783b */ /* 0x000f220000000200 */
[----:B------:R-:W-:Y:S01]  /*3c20*/  IMAD.IADD R187, R193, 0x1, R2 ;  /* 0x00000001c1bb7824 */ /* 0x000fe200078e0202 */
[C---:B------:R-:W-:Y:S01]  /*3c30*/  IADD3 R179, R191.reuse, 0x2000, RZ ;  /* 0x00002000bfb37810 */ /* 0x040fe20007ffe0ff */
[----:B------:R-:W-:Y:S01]  /*3c40*/  IMAD.IADD R180, R2, 0x1, R191 ;  /* 0x0000000102b47824 */ /* 0x000fe200078e02bf */
[----:B------:R-:W3:Y:S01]  /*3c50*/  LDSM.16.M88.4 R44, [R191+0x800] ;  /* 0x00080000bf2c783b */ /* 0x000ee20000000200 */
[----:B------:R-:W-:Y:S02]  /*3c60*/  IADD3 R2, R82, 0x8, RZ ;  /* 0x0000000852027810 */ /* 0x000fe40007ffe0ff */
[C---:B------:R-:W-:Y:S01]  /*3c70*/  IADD3 R178, R191.reuse, 0x2800, RZ ;  /* 0x00002800bfb27810 */ /* 0x040fe20007ffe0ff */
[----:B------:R-:W3:Y:S01]  /*3c80*/  LDSM.16.M88.4 R68, [R191+0x1000] ;  /* 0x00100000bf44783b */ /* 0x000ee20000000200 */
[----:B------:R-:W-:-:S02]  /*3c90*/  IADD3 R177, R191, 0x3000, RZ ;  /* 0x00003000bfb17810 */ /* 0x000fc40007ffe0ff */
[C---:B------:R-:W-:Y:S01]  /*3ca0*/  IADD3 R176, R191.reuse, 0x3800, RZ ;  /* 0x00003800bfb07810 */ /* 0x040fe20007ffe0ff */
[----:B------:R-:W4:Y:S01]  /*3cb0*/  LDSM.16.M88.4 R52, [R191+0x1800] ;  /* 0x00180000bf34783b */ /* 0x000f220000000200 */
[C---:B------:R-:W-:Y:S02]  /*3cc0*/  IADD3 R175, R191.reuse, 0x4000, RZ ;  /* 0x00004000bfaf7810 */ /* 0x040fe40007ffe0ff */
[C---:B------:R-:W-:Y:S01]  /*3cd0*/  IADD3 R174, R191.reuse, 0x4800, RZ ;  /* 0x00004800bfae7810 */ /* 0x040fe20007ffe0ff */
[----:B------:R-:W-:Y:S01]  /*3ce0*/  LDSM.16.M88.4 R12, [R187+0x6000] ;  /* 0x00600000bb0c783b */ /* 0x000fe20000000200 */
[C---:B------:R-:W-:Y:S02]  /*3cf0*/  IADD3 R173, R191.reuse, 0x5000, RZ ;  /* 0x00005000bfad7810 */ /* 0x040fe40007ffe0ff */
[----:B------:R-:W-:Y:S01]  /*3d00*/  IADD3 R172, R191, 0x5800, RZ ;  /* 0x00005800bfac7810 */ /* 0x000fe20007ffe0ff */
[----:B------:R-:W-:Y:S01]  /*3d10*/  LDSM.16.M88.4 R40, [R187+0x6800] ;  /* 0x00680000bb28783b */ /* 0x000fe20000000200 */
[C---:B--2---:R-:W-:Y:S03]  /*3d20*/  HMMA.16816.F32 R36, R60.reuse, R32, RZ ;  /* 0x000000203c24723c */ /* 0x044fe600000018ff */
[----:B------:R-:W-:Y:S05]  /*3d30*/  LDSM.16.M88.4 R76, [R191+0x3000] ;  /* 0x00300000bf4c783b */ /* 0x000fea0000000200 */
[C---:B------:R-:W-:Y:S08]  /*3d40*/  HMMA.16816.F32 R32, R60.reuse, R34, RZ ;  /* 0x000000223c20723c */ /* 0x040ff000000018ff */
[C---:B-1----:R-:W-:Y:S08]  /*3d50*/  HMMA.16816.F32 R28, R60.reuse, R24, RZ ;  /* 0x000000183c1c723c */ /* 0x042ff000000018ff */
[C---:B---3--:R-:W-:Y:S08]  /*3d60*/  HMMA.16816.F32 R20, R60.reuse, R16, RZ ;  /* 0x000000103c14723c */ /* 0x048ff000000018ff */
[C---:B------:R-:W-:Y:S08]  /*3d70*/  HMMA.16816.F32 R24, R60.reuse, R26, RZ ;  /* 0x0000001a3c18723c */ /* 0x040ff000000018ff */
[C---:B------:R-:W-:Y:S08]  /*3d80*/  HMMA.16816.F32 R16, R60.reuse, R18, RZ ;  /* 0x000000123c10723c */ /* 0x040ff000000018ff */
[C---:B-----5:R-:W-:Y:S08]  /*3d90*/  HMMA.16816.F32 R64, R60.reuse, R8, RZ ;  /* 0x000000083c40723c */ /* 0x060ff000000018ff */
[----:B------:R-:W-:Y:S01]  /*3da0*/  HMMA.16816.F32 R60, R60, R10, RZ ;  /* 0x0000000a3c3c723c */ /* 0x000fe200000018ff */
[----:B------:R-:W1:Y:S07]  /*3db0*/  LDSM.16.M88.4 R8, [R190] ;  /* 0x00000000be08783b */ /* 0x000e6e0000000200 */
[C---:B----4-:R-:W-:Y:S08]  /*3dc0*/  HMMA.16816.F32 R36, R48.reuse, R56, R36 ;  /* 0x000000383024723c */ /* 0x050ff00000001824 */
[C---:B------:R-:W-:Y:S01]  /*3dd0*/  HMMA.16816.F32 R32, R48.reuse, R58, R32 ;  /* 0x0000003a3020723c */ /* 0x040fe20000001820 */
[----:B------:R-:W2:Y:S07]  /*3de0*/  LDSM.16.M88.4 R56, [R187+0x7000] ;  /* 0x00700000bb38783b */ /* 0x000eae0000000200 */
[C---:B------:R-:W-:Y:S08]  /*3df0*/  HMMA.16816.F32 R28, R48.reuse, R44, R28 ;  /* 0x0000002c301c723c */ /* 0x040ff0000000181c */
[C---:B------:R-:W-:Y:S01]  /*3e00*/  HMMA.16816.F32 R24, R48.reuse, R46, R24 ;  /* 0x0000002e3018723c */ /* 0x040fe20000001818 */
[----:B------:R-:W3:Y:S07]  /*3e10*/  LDSM.16.M88.4 R44, [R187+0x7800] ;  /* 0x00780000bb2c783b */ /* 0x000eee0000000200 */
[C---:B------:R-:W-:Y:S08]  /*3e20*/  HMMA.16816.F32 R20, R48.reuse, R68, R20 ;  /* 0x000000443014723c */ /* 0x040ff00000001814 */
[C---:B------:R-:W-:Y:S01]  /*3e30*/  HMMA.16816.F32 R16, R48.reuse, R70, R16 ;  /* 0x000000463010723c */ /* 0x040fe20000001810 */
[----:B------:R-:W-:Y:S07]  /*3e40*/  LDSM.16.M88.4 R68, [R191+0x3800] ;  /* 0x00380000bf44783b */ /* 0x000fee0000000200 */
[C---:B------:R-:W-:Y:S08]  /*3e50*/  HMMA.16816.F32 R64, R48.reuse, R52, R64 ;  /* 0x000000343040723c */ /* 0x040ff00000001840 */
        /* <DEDUP_REMOVED lines=8> */
[----:B------:R-:W4:Y:S07]  /*3ee0*/  LDSM.16.M88.4 R40, [R180+0x1000] ;  /* 0x00100000b428783b */ /* 0x000f2e0000000200 */
[C---:B--2---:R-:W-:Y:S08]  /*3ef0*/  HMMA.16816.F32 R20, R8.reuse, R56, R20 ;  /* 0x000000380814723c */ /* 0x044ff00000001814 */
[C---:B------:R-:W-:Y:S01]  /*3f00*/  HMMA.16816.F32 R16, R8.reuse, R58, R16 ;  /* 0x0000003a0810723c */ /* 0x040fe20000001810 */
[----:B------:R-:W2:Y:S07]  /*3f10*/  LDSM.16.M88.4 R56, [R180+0x1800] ;  /* 0x00180000b438783b */ /* 0x000eae0000000200 */
[C---:B---3--:R-:W-:Y:S08]  /*3f20*/  HMMA.16816.F32 R64, R8.reuse, R44, R64 ;  /* 0x0000002c0840723c */ /* 0x048ff00000001840 */
[----:B------:R-:W-:Y:S01]  /*3f30*/  HMMA.16816.F32 R60, R8, R46, R60 ;  /* 0x0000002e083c723c */ /* 0x000fe2000000183c */
[----:B------:R-:W-:Y:S04]  /*3f40*/  LDSM.16.M88.4 R8, [R194+0x2000] ;  /* 0x00200000c208783b */ /* 0x000fe80000000200 */
[----:B------:R-:W3:Y:S03]  /*3f50*/  LDSM.16.M88.4 R44, [R193+0x8000] ;  /* 0x00800000c12c783b */ /* 0x000ee60000000200 */
[C---:B-1----:R-:W-:Y:S08]  /*3f60*/  HMMA.16816.F32 R36, R52.reuse, R12, R36 ;  /* 0x0000000c3424723c */ /* 0x042ff00000001824 */
[C---:B------:R-:W-:Y:S01]  /*3f70*/  HMMA.16816.F32 R32, R52.reuse, R14, R32 ;  /* 0x0000000e3420723c */ /* 0x040fe20000001820 */
[----:B------:R-:W1:Y:S07]  /*3f80*/  LDSM.16.M88.4 R12, [R193+0x8800] ;  /* 0x00880000c10c783b */ /* 0x000e6e0000000200 */
[C---:B------:R-:W-:Y:S08]  /*3f90*/  HMMA.16816.F32 R28, R52.reuse, R48, R28 ;  /* 0x00000030341c723c */ /* 0x040ff0000000181c */
[C---:B------:R-:W-:Y:S01]  /*3fa0*/  HMMA.16816.F32 R24, R52.reuse, R50, R24 ;  /* 0x000000323418723c */ /* 0x040fe20000001818 */
[----:B------:R-:W5:Y:S07]  /*3fb0*/  LDSM.16.M88.4 R48, [R193+0x9000] ;  /* 0x00900000c130783b */ /* 0x000f6e0000000200 */
[C---:B----4-:R-:W-:Y:S08]  /*3fc0*/  HMMA.16816.F32 R20, R52.reuse, R40, R20 ;  /* 0x000000283414723c */ /* 0x050ff00000001814 */
[C---:B------:R-:W-:Y:S01]  /*3fd0*/  HMMA.16816.F32 R16, R52.reuse, R42, R16 ;  /* 0x0000002a3410723c */ /* 0x040fe20000001810 */
[----:B------:R-:W4:Y:S07]  /*3fe0*/  LDSM.16.M88.4 R40, [R193+0x9800] ;  /* 0x00980000c128783b */ /* 0x000f2e0000000200 */
[C---:B--2---:R-:W-:Y:S08]  /*3ff0*/  HMMA.16816.F32 R64, R52.reuse, R56, R64 ;  /* 0x000000383440723c */ /* 0x044ff00000001840 */
[----:B------:R-:W-:Y:S01]  /*4000*/  HMMA.16816.F32 R60, R52, R58, R60 ;  /* 0x0000003a343c723c */ /* 0x000fe2000000183c */
[----:B------:R-:W-:Y:S04]  /*4010*/  LDSM.16.M88.4 R56, [R192+0x2000] ;  /* 0x00200000c038783b */ /* 0x000fe80000000200 */
[----:B------:R-:W-:Y:S03]  /*4020*/  LDSM.16.M88.4 R52, [R187+0x8800] ;  /* 0x00880000bb34783b */ /* 0x000fe60000000200 */
[C---:B---3--:R-:W-:Y:S08]  /*4030*/  HMMA.16816.F32 R36, R8.reuse, R44, R36 ;  /* 0x0000002c0824723c */ /* 0x048ff00000001824 */
        /* <DEDUP_REMOVED lines=8> */
[C---:B----4-:R-:W-:Y:S08]  /*40c0*/  HMMA.16816.F32 R64, R8.reuse, R40, R64 ;  /* 0x000000280840723c */ /* 0x050ff00000001840 */
        /* <DEDUP_REMOVED lines=78> */
[C-C-:B------:R-:W-:Y:S01]  /*45b0*/  IADD3 R9, R83.reuse, 0x1, -R87.reuse ;  /* 0x0000000153097810 */ /* 0x140fe20007ffe857 */
[----:B-----5:R-:W-:Y:S01]  /*45c0*/  HMMA.16816.F32 R36, R60, R52, R36 ;  /* 0x000000343c24723c */ /* 0x020fe20000001824 */
[----:B------:R-:W-:-:S02]  /*45d0*/  IADD3 R87, R83, -c[0x0][0x2e4], -R87 ;  /* 0x8000b90053577a10 */ /* 0x000fc40007ffe857 */
[----:B------:R-:W-:-:S03]  /*45e0*/  IADD3 R9, R9, c[0x0][0x2e8], RZ ;  /* 0x0000ba0009097a10 */ /* 0x000fc60007ffe0ff */
[C---:B------:R-:W-:Y:S02]  /*45f0*/  IMAD.IADD R211, R82.reuse, 0x1, R87 ;  /* 0x0000000152d37824 */ /* 0x040fe400078e0257 */
[----:B------:R-:W-:Y:S01]  /*4600*/  IMAD.IADD R210, R82, 0x1, R9 ;  /* 0x0000000152d27824 */ /* 0x000fe200078e0209 */
[C---:B------:R-:W-:Y:S01]  /*4610*/  HMMA.16816.F32 R32, R60.reuse, R54, R32 ;  /* 0x000000363c20723c */ /* 0x040fe20000001820 */
[--C-:B------:R-:W-:Y:S01]  /*4620*/  IMAD.IADD R208, R9, 0x1, R2.reuse ;  /* 0x0000000109d07824 */ /* 0x100fe200078e0202 */
[----:B------:R-:W-:Y:S01]  /*4630*/  IMNMX R211, RZ, R211, !PT ;  /* 0x000000d3ffd37217 */ /* 0x000fe20007800200 */
[----:B------:R-:W-:Y:S01]  /*4640*/  IMAD.IADD R209, R87, 0x1, R2 ;  /* 0x0000000157d17824 */ /* 0x000fe200078e0202 */
[-C--:B------:R-:W-:Y:S02]  /*4650*/  IMNMX R210, R210, R83.reuse, PT ;  /* 0x00000053d2d27217 */ /* 0x080fe40003800200 */
[----:B------:R-:W-:Y:S02]  /*4660*/  IMNMX R208, R208, R83, PT ;  /* 0x00000053d0d07217 */ /* 0x000fe40003800200 */
[----:B------:R-:W-:Y:S01]  /*4670*/  HMMA.16816.F32 R28, R60, R12, R28 ;  /* 0x0000000c3c1c723c */ /* 0x000fe2000000181c */
[----:B------:R-:W-:-:S07]  /*4680*/  IMNMX R209, RZ, R209, !PT ;  /* 0x000000d1ffd17217 */ /* 0x000fce0007800200 */
        /* <DEDUP_REMOVED lines=8> */
[----:B------:R-:W1:Y:S01]  /*4710*/  I2F.RP R9, R6 ;  /* 0x0000000600097306 */ /* 0x000e620000209400 */
[----:B------:R-:W-:-:S02]  /*4720*/  IADD3 R11, R4, -0x40, RZ ;  /* 0xffffffc0040b7810 */ /* 0x000fc40007ffe0ff */
[----:B------:R-:W-:Y:S02]  /*4730*/  IABS R8, R4 ;  /* 0x0000000400087213 */ /* 0x000fe40000000000 */
[----:B------:R-:W-:Y:S02]  /*4740*/  IABS R2, R11 ;  /* 0x0000000b00027213 */ /* 0x000fe40000000000 */
[----:B------:R-:W-:Y:S01]  /*4750*/  LOP3.LUT R11, R11, c[0x0][0x2d0], RZ, 0x3c, !PT ;  /* 0x0000b4000b0b7a12 */ /* 0x000fe200078e3cff */
        /* <DEDUP_REMOVED lines=12> */
[----:B------:R-:W-:Y:S01]  /*4820*/  IMAD R3, R6, R3, R2 ;  /* 0x0000000306037224 */ /* 0x000fe200078e0202 */
[----:B------:R-:W-:Y:S02]  /*4830*/  LOP3.LUT R2, R4, c[0x0][0x2d0], RZ, 0x3c, !PT ;  /* 0x0000b40004027a12 */ /* 0x000fe400078e3cff */
[C---:B------:R-:W-:Y:S02]  /*4840*/  ISETP.GT.U32.AND P0, PT, R6.reuse, R9, PT ;  /* 0x000000090600720c */ /* 0x040fe40003f04070 */
[----:B------:R-:W-:Y:S02]  /*4850*/  ISETP.GT.U32.AND P1, PT, R6, R3, PT ;  /* 0x000000030600720c */ /* 0x000fe40003f24070 */
[----:B------:R-:W-:-:S02]  /*4860*/  ISETP.GE.AND P2, PT, R2, RZ, PT ;  /* 0x000000ff0200720c */ /* 0x000fc40003f46270 */
[----:B------:R-:W-:-:S07]  /*4870*/  LOP3.LUT R2, RZ, c[0x0][0x2d0], RZ, 0x33, !PT ;  /* 0x0000b400ff027a12 */ /* 0x000fce00078e33ff */
        /* <DEDUP_REMOVED lines=34> */
.L_x_2659:
[----:B------:R-:W-:-:S04]  /*4aa0*/  LEA R2, -R3, RZ, 0x6 ;  /* 0x000000ff03027211 */ /* 0x000fc800078e31ff */
[----:B------:R-:W-:Y:S02]  /*4ab0*/  SHF.R.S32.HI R3, RZ, 0x1f, R2 ;  /* 0x0000001fff037819 */ /* 0x000fe40000011402 */
.L_x_2660:
        /* <DEDUP_REMOVED lines=119> */
.L_x_2662:
[----:B------:R-:W-:Y:S05]  /*5230*/  BSYNC B0 ;  /* 0x0000000000007941 */ /* 0x000fea0003800000 */
.L_x_2661:
[----:B------:R-:W0:Y:S01]  /*5240*/  LDGDEPBAR ;  /* 0x00000000000079af */ /* 0x000e220000000000 */
[----:B------:R-:W-:-:S04]  /*5250*/  IADD3 R133, P0, R2, R133, RZ ;  /* 0x0000008502857210 */ /* 0x000fc80007f1e0ff */
[----:B------:R-:W-:Y:S02]  /*5260*/  IADD3.X R134, R3, R134, RZ, P0, !PT ;  /* 0x0000008603867210 */ /* 0x000fe400007fe4ff */
.L_x_2658:
[----:B------:R-:W-:Y:S02]  /*5270*/  IMAD.IADD R4, R4, 0x1, R201 ;  /* 0x0000000104047824 */ /* 0x000fe400078e02c9 */
[----:B------:R-:W-:-:S03]  /*5280*/  IMAD.SHL.U32 R188, R0, 0x2, RZ ;  /* 0x0000000200bc7824 */ /* 0x000fc600078e00ff */
[C---:B------:R-:W-:Y:S01]  /*5290*/  ISETP.GE.AND P4, PT, R4.reuse, R210, PT ;  /* 0x000000d20400720c */ /* 0x040fe20003f86270 */
[--C-:B------:R-:W-:Y:S01]  /*52a0*/  IMAD R186, R7, 0x2, R188.reuse ;  /* 0x0000000207ba7824 */ /* 0x100fe200078e02bc */
[C---:B------:R-:W-:Y:S01]  /*52b0*/  IADD3 R3, R4.reuse, 0x1, RZ ;  /* 0x0000000104037810 */ /* 0x040fe20007ffe0ff */
[C---:B------:R-:W-:Y:S01]  /*52c0*/  IMAD R185, R5.reuse, 0x2, R188 ;  /* 0x0000000205b97824 */ /* 0x040fe200078e02bc */
[C---:B------:R-:W-:Y:S01]  /*52d0*/  ISETP.LT.OR P4, PT, R4.reuse, R211, P4 ;  /* 0x000000d30400720c */ /* 0x040fe20002781670 */
[----:B------:R-:W-:Y:S01]  /*52e0*/  IMAD R184, R5, 0x2, R186 ;  /* 0x0000000205b87824 */ /* 0x000fe200078e02ba */
[----:B------:R-:W-:Y:S01]  /*52f0*/  IADD3 R2, R4, 0x8, RZ ;  /* 0x0000000804027810 */ /* 0x000fe20007ffe0ff */
[----:B------:R-:W-:Y:S01]  /*5300*/  LDSM.16.MT88.4 R124, [R188+0xc000] ;  /* 0x00c00000bc7c783b */ /* 0x000fe20000004200 */
[----:B------:R-:W-:Y:S02]  /*5310*/  FSEL R36, R36, -INF , !P4 ;  /* 0xff80000024247808 */ /* 0x000fe40006000000 */
[----:B------:R-:W-:Y:S01]  /*5320*/  ISETP.GE.AND P1, PT, R4, R208, PT ;  /* 0x000000d00400720c */ /* 0x000fe20003f26270 */
[----:B------:R-:W-:Y:S01]  /*5330*/  LDSM.16.MT88.4 R116, [R186+0xc000] ;  /* 0x00c00000ba74783b */ /* 0x000fe20000004200 */
[----:B------:R-:W-:-:S02]  /*5340*/  ISETP.GE.AND P5, PT, R3, R210, PT ;  /* 0x000000d20300720c */ /* 0x000fc40003fa6270 */
[C---:B------:R-:W-:Y:S01]  /*5350*/  ISETP.GE.AND P0, PT, R3.reuse, R208, PT ;  /* 0x000000d00300720c */ /* 0x040fe20003f06270 */
[----:B------:R-:W-:Y:S01]  /*5360*/  LDSM.16.MT88.4 R108, [R185+0xc000] ;  /* 0x00c00000b96c783b */ /* 0x000fe20000004200 */
[C---:B------:R-:W-:Y:S02]  /*5370*/  ISETP.GE.AND P2, PT, R2.reuse, R210, PT ;  /* 0x000000d20200720c */ /* 0x040fe40003f46270 */
[----:B------:R-:W-:Y:S01]  /*5380*/  ISETP.GE.AND P4, PT, R2, R208, PT ;  /* 0x000000d00200720c */ /* 0x000fe20003f86270 */
[----:B------:R-:W-:Y:S01]  /*5390*/  LDSM.16.MT88.4 R100, [R184+0xc000] ;  /* 0x00c00000b864783b */ /* 0x000fe20000004200 */
[C---:B------:R-:W-:Y:S02]  /*53a0*/  ISETP.LT.OR P5, PT, R3.reuse, R211, P5 ;  /* 0x000000d30300720c */ /* 0x040fe40002fa1670 */
[-C--:B------:R-:W-:Y:S01]  /*53b0*/  ISETP.LT.OR P0, PT, R3, R209.reuse, P0 ;  /* 0x000000d10300720c */ /* 0x080fe20000701670 */
[----:B-1----:R-:W-:Y:S01]  /*53c0*/  LDSM.16.MT88.4 R48, [R186+0xe000] ;  /* 0x00e00000ba30783b */ /* 0x002fe20000004200 */
[----:B------:R-:W-:-:S02]  /*53d0*/  ISETP.LT.OR P1, PT, R4, R209, P1 ;  /* 0x000000d10400720c */ /* 0x000fc40000f21670 */
[C---:B------:R-:W-:Y:S01]  /*53e0*/  ISETP.LT.OR P2, PT, R2.reuse, R211, P2 ;  /* 0x000000d30200720c */ /* 0x040fe20001741670 */
[----:B------:R-:W-:Y:S01]  /*53f0*/  LDSM.16.MT88.4 R56, [R185+0xe000] ;  /* 0x00e00000b938783b */ /* 0x000fe20000004200 */
[----:B------:R-:W-:Y:S02]  /*5400*/  ISETP.LT.OR P4, PT, R2, R209, P4 ;  /* 0x000000d10200720c */ /* 0x000fe40002781670 */
[C---:B------:R-:W-:Y:S01]  /*5410*/  IADD3 R3, R4.reuse, 0x9, RZ ;  /* 0x0000000904037810 */ /* 0x040fe20007ffe0ff */
[----:B------:R-:W-:Y:S01]  /*5420*/  LDSM.16.MT88.4 R72, [R188+0x10000] ;  /* 0x01000000bc48783b */ /* 0x000fe20000004200 */
[----:B------:R-:W-:Y:S02]  /*5430*/  IADD3 R2, R4, 0x10, RZ ;  /* 0x0000001004027810 */ /* 0x000fe40007ffe0ff */
[----:B------:R-:W-:Y:S01]  /*5440*/  FSEL R38, R38, -INF , !P1 ;  /* 0xff80000026267808 */ /* 0x000fe20004800000 */
[----:B------:R-:W-:Y:S01]  /*5450*/  LDSM.16.MT88.4 R80, [R186+0x10000] ;  /* 0x01000000ba50783b */ /* 0x000fe20000004200 */
[----:B------:R-:W-:-:S02]  /*5460*/  FSEL R41, R37, -INF , !P5 ;  /* 0xff80000025297808 */ /* 0x000fc40006800000 */
[----:B------:R-:W-:Y:S01]  /*5470*/  FSEL R39, R39, -INF , !P0 ;  /* 0xff80000027277808 */ /* 0x000fe20004000000 */
[----:B------:R-:W-:Y:S01]  /*5480*/  LDSM.16.MT88.4 R88, [R185+0x10000] ;  /* 0x01000000b958783b */ /* 0x000fe20000004200 */
[----:B------:R-:W-:Y:S02]  /*5490*/  FSEL R43, R32, -INF , !P2 ;  /* 0xff800000202b7808 */ /* 0x000fe40005000000 */
[C---:B------:R-:W-:Y:S01]  /*54a0*/  ISETP.GE.AND P5, PT, R3.reuse, R210, PT ;  /* 0x000000d20300720c */ /* 0x040fe20003fa6270 */
[----:B------:R-:W-:Y:S01]  /*54b0*/  LDSM.16.MT88.4 R136, [R186+0xc800] ;  /* 0x00c80000ba88783b */ /* 0x000fe20000004200 */
        /* <DEDUP_REMOVED lines=16> */
[----:B------:R-:W-:Y:S02]  /*55c0*/  ISETP.GE.AND P1, PT, R2, R208, PT ;  /* 0x000000d00200720c */ /* 0x000fe40003f26270 */
[----:B------:R-:W-:Y:S02]  /*55d0*/  FMNMX.FTZ R6, R36, R41, !PT ;  /* 0x0000002924067209 */ /* 0x000fe40007810000 */
[C---:B------:R-:W-:Y:S02]  /*55e0*/  ISETP.LT.OR P5, PT, R3.reuse, R211, P5 ;  /* 0x000000d30300720c */ /* 0x040fe40002fa1670 */
[----:B------:R-:W-:Y:S02]  /*55f0*/  ISETP.LT.OR P0, PT, R3, R209, P0 ;  /* 0x000000d10300720c */ /* 0x000fe40000701670 */
[----:B------:R-:W-:-:S02]  /*5600*/  ISETP.LT.OR P4, PT, R2, R211, P4 ;  /* 0x000000d30200720c */ /* 0x000fc40002781670 */
[----:B------:R-:W-:Y:S02]  /*5610*/  ISETP.LT.OR P1, PT, R2, R209, P1 ;  /* 0x000000d10200720c */ /* 0x000fe40000f21670 */
[----:B------:R-:W-:Y:S02]  /*5620*/  FMNMX.FTZ R6, R43, R6, !PT ;  /* 0x000000062b067209 */ /* 0x000fe40007810000 */
[C---:B------:R-:W-:Y:S02]  /*5630*/  IADD3 R3, R4.reuse, 0x19, RZ ;  /* 0x0000001904037810 */ /* 0x040fe40007ffe0ff */
[----:B------:R-:W-:Y:S02]  /*5640*/  IADD3 R2, R4, 0x20, RZ ;  /* 0x0000002004027810 */ /* 0x000fe40007ffe0ff */
[----:B------:R-:W-:Y:S02]  /*5650*/  FSEL R11, R30, -INF , !P2 ;  /* 0xff8000001e0b7808 */ /* 0x000fe40005000000 */
[----:B------:R-:W-:-:S02]  /*5660*/  FSEL R29, R29, -INF , !P5 ;  /* 0xff8000001d1d7808 */ /* 0x000fc40006800000 */
[----:B------:R-:W-:Y:S02]  /*5670*/  FSEL R31, R31, -INF , !P0 ;  /* 0xff8000001f1f7808 */ /* 0x000fe40004000000 */
[----:B------:R-:W-:Y:S02]  /*5680*/  FSEL R13, R24, -INF , !P4 ;  /* 0xff800000180d7808 */ /* 0x000fe40006000000 */
[----:B------:R-:W-:Y:S02]  /*5690*/  FMNMX.FTZ R6, R33, R6, !PT ;  /* 0x0000000621067209 */ /* 0x000fe40007810000 */
[C---:B------:R-:W-:Y:S02]  /*56a0*/  ISETP.GE.AND P5, PT, R3.reuse, R210, PT ;  /* 0x000000d20300720c */ /* 0x040fe40003fa6270 */
[----:B------:R-:W-:Y:S02]  /*56b0*/  ISETP.GE.AND P0, PT, R3, R208, PT ;  /* 0x000000d00300720c */ /* 0x000fe40003f06270 */
[----:B------:R-:W-:-:S02]  /*56c0*/  ISETP.GE.AND P2, PT, R2, R210, PT ;  /* 0x000000d20200720c */ /* 0x000fc40003f46270 */
[C---:B------:R-:W-:Y:S02]  /*56d0*/  ISETP.GE.AND P4, PT, R2.reuse, R208, PT ;  /* 0x000000d00200720c */ /* 0x040fe40003f86270 */
[----:B------:R-:W-:Y:S02]  /*56e0*/  FMNMX.FTZ R6, R15, R6, !PT ;  /* 0x000000060f067209 */ /* 0x000fe40007810000 */
[C---:B------:R-:W-:Y:S02]  /*56f0*/  ISETP.LT.OR P5, PT, R3.reuse, R211, P5 ;  /* 0x000000d30300720c */ /* 0x040fe40002fa1670 */
[----:B------:R-:W-:Y:S02]  /*5700*/  ISETP.LT.OR P0, PT, R3, R209, P0 ;  /* 0x000000d10300720c */ /* 0x000fe40000701670 */
[C---:B------:R-:W-:Y:S02]  /*5710*/  ISETP.LT.OR P2, PT, R2.reuse, R211, P2 ;  /* 0x000000d30200720c */ /* 0x040fe40001741670 */
[----:B------:R-:W-:-:S02]  /*5720*/  ISETP.LT.OR P4, PT, R2, R209, P4 ;  /* 0x000000d10200720c */ /* 0x000fc40002781670 */
[C---:B------:R-:W-:Y:S02]  /*5730*/  IADD3 R3, R4.reuse, 0x21, RZ ;  /* 0x0000002104037810 */ /* 0x040fe40007ffe0ff */
[----:B------:R-:W-:Y:S02]  /*5740*/  IADD3 R2, R4, 0x28, RZ ;  /* 0x0000002804027810 */ /* 0x000fe40007ffe0ff */
[----:B------:R-:W-:Y:S02]  /*5750*/  FMNMX.FTZ R8, R29, R6, !PT ;  /* 0x000000061d087209 */ /* 0x000fe40007810000 */
[----:B------:R-:W-:Y:S02]  /*5760*/  FSEL R9, R26, -INF , !P1 ;  /* 0xff8000001a097808 */ /* 0x000fe40004800000 */
[----:B------:R-:W-:Y:S02]  /*5770*/  FSEL R25, R25, -INF , !P5 ;  /* 0xff80000019197808 */ /* 0x000fe40006800000 */
[----:B------:R-:W-:-:S02]  /*5780*/  FSEL R27, R27, -INF , !P0 ;  /* 0xff8000001b1b7808 */ /* 0x000fc40004000000 */
[----:B------:R-:W-:Y:S02]  /*5790*/  FMNMX.FTZ R6, R38, R39, !PT ;  /* 0x0000002726067209 */ /* 0x000fe40007810000 */
[C---:B------:R-:W-:Y:S02]  /*57a0*/  ISETP.GE.AND P5, PT, R3.reuse, R210, PT ;  /* 0x000000d20300720c */ /* 0x040fe40003fa6270 */
[----:B------:R-:W-:Y:S02]  /*57b0*/  ISETP.GE.AND P1, PT, R3, R208, PT ;  /* 0x000000d00300720c */ /* 0x000fe40003f26270 */
[----:B------:R-:W-:Y:S02]  /*57c0*/  ISETP.GE.AND P0, PT, R2, R210, PT ;  /* 0x000000d20200720c */ /* 0x000fe40003f06270 */
[----:B------:R-:W-:Y:S02]  /*57d0*/  FSEL R165, R20, -INF , !P2 ;  /* 0xff80000014a57808 */ /* 0x000fe40005000000 */
[----:B------:R-:W-:-:S02]  /*57e0*/  ISETP.GE.AND P2, PT, R2, R208, PT ;  /* 0x000000d00200720c */ /* 0x000fc40003f46270 */
[----:B------:R-:W-:Y:S02]  /*57f0*/  FMNMX.FTZ R8, R13, R8, !PT ;  /* 0x000000080d087209 */ /* 0x000fe40007810000 */
        /* <DEDUP_REMOVED lines=8> */
[----:B------:R-:W-:Y:S02]  /*5880*/  FMNMX.FTZ R6, R35, R6, !PT ;  /* 0x0000000623067209 */ /* 0x000fe40007810000 */
[----:B------:R-:W-:Y:S02]  /*5890*/  FSEL R229, R22, -INF , !P4 ;  /* 0xff80000016e57808 */ /* 0x000fe40006000000 */
[----:B------:R-:W-:-:S02]  /*58a0*/  FSEL R231, R16, -INF , !P0 ;  /* 0xff80000010e77808 */ /* 0x000fc40004000000 */
[----:B------:R-:W-:Y:S02]  /*58b0*/  FSEL R233, R21, -INF , !P5 ;  /* 0xff80000015e97808 */ /* 0x000fe40006800000 */
[C---:B------:R-:W-:Y:S02]  /*58c0*/  ISETP.GE.AND P4, PT, R3.reuse, R210, PT ;  /* 0x000000d20300720c */ /* 0x040fe40003f86270 */
[----:B------:R-:W-:Y:S02]  /*58d0*/  ISETP.GE.AND P0, PT, R3, R208, PT ;  /* 0x000000d00300720c */ /* 0x000fe40003f06270 */
[----:B------:R-:W-:Y:S02]  /*58e0*/  ISETP.GE.AND P5, PT, R2, R210, PT ;  /* 0x000000d20200720c */ /* 0x000fe40003fa6270 */
[----:B------:R-:W-:Y:S02]  /*58f0*/  FMNMX.FTZ R8, R165, R8, !PT ;  /* 0x00000008a5087209 */ /* 0x000fe40007810000 */
[----:B------:R-:W-:-:S02]  /*5900*/  FMNMX.FTZ R6, R11, R6, !PT ;  /* 0x000000060b067209 */ /* 0x000fc40007810000 */
[----:B------:R-:W-:Y:S02]  /*5910*/  FSEL R171, R23, -INF , !P1 ;  /* 0xff80000017ab7808 */ /* 0x000fe40004800000 */
[C---:B------:R-:W-:Y:S01]  /*5920*/  ISETP.GE.AND P1, PT, R2.reuse, R208, PT ;  /* 0x000000d00200720c */ /* 0x040fe20003f26270 */
[----:B------:R-:W-:Y:S01]  /*5930*/  LDSM.16.MT88.4 R20, [R188+0xc800] ;  /* 0x00c80000bc14783b */ /* 0x000fe20000004200 */
[C---:B------:R-:W-:Y:S02]  /*5940*/  ISETP.LT.OR P4, PT, R3.reuse, R211, P4 ;  /* 0x000000d30300720c */ /* 0x040fe40002781670 */
[----:B------:R-:W-:Y:S02]  /*5950*/  ISETP.LT.OR P0, PT, R3, R209, P0 ;  /* 0x000000d10300720c */ /* 0x000fe40000701670 */
[----:B------:R-:W-:Y:S02]  /*5960*/  ISETP.LT.OR P5, PT, R2, R211, P5 ;  /* 0x000000d30200720c */ /* 0x000fe40002fa1670 */
[----:B------:R-:W-:-:S02]  /*5970*/  IADD3 R3, R4, 0x31, RZ ;  /* 0x0000003104037810 */ /* 0x000fc40007ffe0ff */
[----:B------:R-:W-:Y:S02]  /*5980*/  FMNMX.FTZ R8, R233, R8, !PT ;  /* 0x00000008e9087209 */ /* 0x000fe40007810000 */
[----:B------:R-:W-:Y:S02]  /*5990*/  FMNMX.FTZ R6, R31, R6, !PT ;  /* 0x000000061f067209 */ /* 0x000fe40007810000 */
[----:B------:R-:W-:Y:S02]  /*59a0*/  ISETP.LT.OR P1, PT, R2, R209, P1 ;  /* 0x000000d10200720c */ /* 0x000fe40000f21670 */
[----:B------:R-:W-:Y:S02]  /*59b0*/  FSEL R227, R18, -INF , !P2 ;  /* 0xff80000012e37808 */ /* 0x000fe40005000000 */
        /* <DEDUP_REMOVED lines=13> */
[----:B------:R-:W-:-:S02]  /*5a90*/  IADD3 R4, R4, 0x39, RZ ;  /* 0x0000003904047810 */ /* 0x000fc40007ffe0ff */
[----:B------:R-:W-:Y:S02]  /*5aa0*/  FMNMX.FTZ R6, R229, R6, !PT ;  /* 0x00000006e5067209 */ /* 0x000fe40007810000 */
[----:B------:R-:W-:Y:S02]  /*5ab0*/  FSEL R219, R68, -INF , !P5 ;  /* 0xff80000044db7808 */ /* 0x000fe40006800000 */
[----:B------:R-:W-:Y:S02]  /*5ac0*/  FMNMX.FTZ R8, R223, R8, !PT ;  /* 0x00000008df087209 */ /* 0x000fe40007810000 */
[----:B------:R-:W-:Y:S02]  /*5ad0*/  ISETP.GE.AND P4, PT, R4, R210, PT ;  /* 0x000000d20400720c */ /* 0x000fe40003f86270 */
[----:B------:R-:W-:Y:S02]  /*5ae0*/  FMNMX.FTZ R6, R171, R6, !PT ;  /* 0x00000006ab067209 */ /* 0x000fe40007810000 */
[----:B------:R-:W-:-:S02]  /*5af0*/  FSEL R217, R19, -INF , !P1 ;  /* 0xff80000013d97808 */ /* 0x000fc40004800000 */
[----:B------:R-:W-:Y:S02]  /*5b00*/  FMNMX.FTZ R10, R219, R8, !PT ;  /* 0x00000008db0a7209 */ /* 0x000fe40007810000 */
[-C--:B------:R-:W-:Y:S02]  /*5b10*/  ISETP.GE.AND P1, PT, R2, R208.reuse, PT ;  /* 0x000000d00200720c */ /* 0x080fe40003f26270 */
[----:B------:R-:W-:Y:S02]  /*5b20*/  ISETP.LT.OR P4, PT, R4, R211, P4 ;  /* 0x000000d30400720c */ /* 0x000fe40002781670 */
[----:B------:R-:W-:Y:S02]  /*5b30*/  ISETP.GE.AND P2, PT, R3, R208, PT ;  /* 0x000000d00300720c */ /* 0x000fe40003f46270 */
[----:B------:R-:W-:Y:S02]  /*5b40*/  FMNMX.FTZ R8, R227, R6, !PT ;  /* 0x00000006e3087209 */ /* 0x000fe40007810000 */
[----:B------:R-:W-:-:S02]  /*5b50*/  ISETP.LT.OR P1, PT, R2, R209, P1 ;  /* 0x000000d10200720c */ /* 0x000fc40000f21670 */
[----:B------:R-:W-:Y:S02]  /*5b60*/  FSEL R215, R69, -INF , !P4 ;  /* 0xff80000045d77808 */ /* 0x000fe40006000000 */
[----:B------:R-:W-:Y:S02]  /*5b70*/  ISETP.LT.OR P2, PT, R3, R209, P2 ;  /* 0x000000d10300720c */ /* 0x000fe40001741670 */
[----:B------:R-:W-:Y:S02]  /*5b80*/  FSEL R213, R66, -INF , !P0 ;  /* 0xff80000042d57808 */ /* 0x000fe40004000000 */
[----:B------:R-:W-:Y:S02]  /*5b90*/  FMNMX.FTZ R2, R217, R8, !PT ;  /* 0x00000008d9027209 */ /* 0x000fe40007810000 */
[----:B------:R-:W-:Y:S02]  /*5ba0*/  FMNMX.FTZ R6, R215, R10, !PT ;  /* 0x0000000ad7067209 */ /* 0x000fe40007810000 */
[----:B------:R-:W-:-:S02]  /*5bb0*/  ISETP.GE.AND P0, PT, R4, R208, PT ;  /* 0x000000d00400720c */ /* 0x000fc40003f06270 */
[----:B------:R-:W-:Y:S01]  /*5bc0*/  FSEL R143, R67, -INF , !P2 ;  /* 0xff800000438f7808 */ /* 0x000fe20005000000 */
[----:B------:R-:W1:Y:S01]  /*5bd0*/  SHFL.BFLY PT, R3, R6, 0x2, 0x1f ;  /* 0x0c401f0006037f89 */ /* 0x000e6200000e0000 */
[----:B------:R-:W-:Y:S02]  /*5be0*/  FMNMX.FTZ R2, R213, R2, !PT ;  /* 0x00000002d5027209 */ /* 0x000fe40007810000 */
[----:B------:R-:W-:Y:S01]  /*5bf0*/  ISETP.LT.OR P0, PT, R4, R209, P0 ;  /* 0x000000d10400720c */ /* 0x000fe20000701670 */
[----:B------:R-:W-:Y:S01]  /*5c00*/  LDSM.16.MT88.4 R64, [R184+0xe000] ;  /* 0x00e00000b840783b */ /* 0x000fe20000004200 */
[----:B------:R-:W-:Y:S02]  /*5c10*/  FSEL R141, R70, -INF , !P1 ;  /* 0xff800000468d7808 */ /* 0x000fe40004800000 */
[----:B------:R-:W-:Y:S02]  /*5c20*/  FMNMX.FTZ R2, R143, R2, !PT ;  /* 0x000000028f027209 */ /* 0x000fe40007810000 */
[----:B------:R-:W-:-:S02]  /*5c30*/  FSEL R169, R71, -INF , !P0 ;  /* 0xff80000047a97808 */ /* 0x000fc40004000000 */
[----:B------:R-:W-:-:S04]  /*5c40*/  FMNMX.FTZ R2, R141, R2, !PT ;  /* 0x000000028d027209 */ /* 0x000fc80007810000 */
[----:B------:R-:W-:-:S05]  /*5c50*/  FMNMX.FTZ R19, R169, R2, !PT ;  /* 0x00000002a9137209 */ /* 0x000fca0007810000 */
[----:B------:R-:W2:Y:S01]  /*5c60*/  SHFL.BFLY PT, R2, R19, 0x2, 0x1f ;  /* 0x0c401f0013027f89 */ /* 0x000ea200000e0000 */
[----:B-1----:R-:W-:-:S03]  /*5c70*/  FMNMX.FTZ R17, R6, R3, !PT ;  /* 0x0000000306117209 */ /* 0x002fc60007810000 */
[----:B------:R-:W-:Y:S04]  /*5c80*/  LDSM.16.MT88.4 R4, [R184+0x10000] ;  /* 0x01000000b804783b */ /* 0x000fe80000004200 */
        /* <DEDUP_REMOVED lines=9> */
[--C-:B------:R-:W-:Y:S01]  /*5d20*/  FFMA.FTZ R157, R43, c[0x0][0x23c], -R140.reuse ;  /* 0x00008f002b9d7a23 */ /* 0x100fe2000001088c */
[----:B--2---:R-:W-:Y:S01]  /*5d30*/  FMNMX.FTZ R3, R2, R3, !PT ;  /* 0x0000000302037209 */ /* 0x004fe20007810000 */
[----:B------:R-:W1:Y:S01]  /*5d40*/  LDSM.16.MT88.4 R40, [R188+0xe000] ;  /* 0x00e00000bc28783b */ /* 0x000e620000004200 */
[--C-:B------:R-:W-:Y:S01]  /*5d50*/  FFMA.FTZ R163, R36, c[0x0][0x23c], -R140.reuse ;  /* 0x00008f0024a37a23 */ /* 0x100fe2000001088c */
[----:B------:R-:W-:Y:S01]  /*5d60*/  MUFU.EX2 R156, R156 ;  /* 0x0000009c009c7308 */ /* 0x000fe20000000800 */
[C---:B------:R-:W-:Y:S01]  /*5d70*/  FSETP.NEU.FTZ.AND P0, PT, R3.reuse, -INF , PT ;  /* 0xff8000000300780b */ /* 0x040fe20003f1d000 */
[----:B------:R-:W-:Y:S02]  /*5d80*/  FMUL.FTZ R162, R3, c[0x0][0x23c] ;  /* 0x00008f0003a27a20 */ /* 0x000fe40000410000 */
[----:B------:R-:W-:-:S02]  /*5d90*/  FFMA.FTZ R152, R33, c[0x0][0x23c], -R140 ;  /* 0x00008f0021987a23 */ /* 0x000fc4000001088c */
[--C-:B------:R-:W-:Y:S01]  /*5da0*/  FFMA.FTZ R155, R15, c[0x0][0x23c], -R140.reuse ;  /* 0x00008f000f9b7a23 */ /* 0x100fe2000001088c */
[----:B------:R-:W-:Y:S01]  /*5db0*/  FSEL R162, R162, RZ, P0 ;  /* 0x000000ffa2a27208 */ /* 0x000fe20000000000 */
[----:B------:R-:W2:Y:S01]  /*5dc0*/  MUFU.EX2 R163, R163 ;  /* 0x000000a300a37308 */ /* 0x000ea20000000800 */
[--C-:B------:R-:W-:Y:S01]  /*5dd0*/  FFMA.FTZ R150, R29, c[0x0][0x23c], -R140.reuse ;  /* 0x00008f001d967a23 */ /* 0x100fe2000001088c */
[----:B------:R-:W-:Y:S01]  /*5de0*/  LEA R214, P0, R133, c[0x0][0x168], 0x1 ;  /* 0x00005a0085d67a11 */ /* 0x000fe200078008ff */
[----:B------:R-:W-:Y:S02]  /*5df0*/  FFMA.FTZ R149, R13, c[0x0][0x23c], -R140 ;  /* 0x00008f000d957a23 */ /* 0x000fe4000001088c */
[--C-:B------:R-:W-:Y:S01]  /*5e00*/  FFMA.FTZ R154, R38, c[0x0][0x23c], -R162.reuse ;  /* 0x00008f00269a7a23 */ /* 0x100fe200000108a2 */
[----:B------:R-:W-:Y:S01]  /*5e10*/  LDSM.16.MT88.4 R12, [R184+0xe800] ;  /* 0x00e80000b80c783b */ /* 0x000fe20000004200 */
[--C-:B------:R-:W-:Y:S01]  /*5e20*/  FFMA.FTZ R159, R39, c[0x0][0x23c], -R162.reuse ;  /* 0x00008f00279f7a23 */ /* 0x100fe200000108a2 */
[----:B------:R-:W-:Y:S01]  /*5e30*/  MUFU.EX2 R157, R157 ;  /* 0x0000009d009d7308 */ /* 0x000fe20000000800 */
[----:B------:R-:W-:-:S02]  /*5e40*/  FFMA.FTZ R161, R37, c[0x0][0x23c], -R162 ;  /* 0x00008f0025a17a23 */ /* 0x000fc400000108a2 */
[--C-:B------:R-:W-:Y:S02]  /*5e50*/  FFMA.FTZ R148, R35, c[0x0][0x23c], -R162.reuse ;  /* 0x00008f0023947a23 */ /* 0x100fe400000108a2 */
[--C-:B------:R-:W-:Y:S01]  /*5e60*/  FFMA.FTZ R153, R11, c[0x0][0x23c], -R162.reuse ;  /* 0x00008f000b997a23 */ /* 0x100fe200000108a2 */
[----:B------:R-:W-:Y:S01]  /*5e70*/  LDSM.16.MT88.4 R32, [R185+0xc800] ;  /* 0x00c80000b920783b */ /* 0x000fe20000004200 */
[----:B------:R-:W-:Y:S01]  /*5e80*/  FFMA.FTZ R151, R9, c[0x0][0x23c], -R162 ;  /* 0x00008f0009977a23 */ /* 0x000fe200000108a2 */
[----:B------:R-:W3:Y:S01]  /*5e90*/  MUFU.EX2 R152, R152 ;  /* 0x0000009800987308 */ /* 0x000ee20000000800 */
[----:B--2---:R-:W-:Y:S01]  /*5ea0*/  F2FP.PACK_AB R96, R156, R163 ;  /* 0x000000a39c60723e */ /* 0x004fe200000000ff */
[----:B------:R-:W2:Y:S01]  /*5eb0*/  LDSM.16.MT88.4 R8, [R188+0xe800] ;  /* 0x00e80000bc08783b */ /* 0x000ea20000004200 */
[----:B------:R-:W-:Y:S02]  /*5ec0*/  FFMA.FTZ R146, R25, c[0x0][0x23c], -R140 ;  /* 0x00008f0019927a23 */ /* 0x000fe4000001088c */
[----:B------:R-:W-:-:S02]  /*5ed0*/  FFMA.FTZ R2, R31, c[0x0][0x23c], -R162 ;  /* 0x00008f001f027a23 */ /* 0x000fc400000108a2 */
[----:B------:R-:W-:Y:S01]  /*5ee0*/  FFMA.FTZ R0, R27, c[0x0][0x23c], -R162 ;  /* 0x00008f001b007a23 */ /* 0x000fe200000108a2 */
[----:B------:R-:W-:Y:S01]  /*5ef0*/  MUFU.EX2 R154, R154 ;  /* 0x0000009a009a7308 */ /* 0x000fe20000000800 */
[----:B------:R-:W-:Y:S01]  /*5f00*/  LDSM.16.MT88.4 R28, [R184+0xc800] ;  /* 0x00c80000b81c783b */ /* 0x000fe20000004200 */
[--C-:B------:R-:W-:Y:S02]  /*5f10*/  FFMA.FTZ R158, R165, c[0x0][0x23c], -R140.reuse ;  /* 0x00008f00a59e7a23 */ /* 0x100fe4000001088c */
[--C-:B------:R-:W-:Y:S01]  /*5f20*/  FFMA.FTZ R165, R233, c[0x0][0x23c], -R140.reuse ;  /* 0x00008f00e9a57a23 */ /* 0x100fe2000001088c */
[----:B------:R-:W-:Y:S01]  /*5f30*/  LDSM.16.MT88.4 R24, [R186+0xe800] ;  /* 0x00e80000ba18783b */ /* 0x000fe20000004200 */
[--C-:B------:R-:W-:Y:S02]  /*5f40*/  FFMA.FTZ R160, R231, c[0x0][0x23c], -R140.reuse ;  /* 0x00008f00e7a07a23 */ /* 0x100fe4000001088c */
        /* <DEDUP_REMOVED lines=9> */
[----:B------:R-:W-:Y:S01]  /*5fe0*/  FFMA.FTZ R219, R215, c[0x0][0x23c], -R140 ;  /* 0x00008f00d7db7a23 */ /* 0x000fe2000001088c */
[----:B------:R-:W3:Y:S01]  /*5ff0*/  MUFU.EX2 R148, R148 ;  /* 0x0000009400947308 */ /* 0x000ee20000000800 */
[----:B----4-:R-:W-:Y:S01]  /*6000*/  F2FP.PACK_AB R97, R159, R154 ;  /* 0x0000009a9f61723e */ /* 0x010fe200000000ff */
[----:B------:R-:W-:-:S02]  /*6010*/  FFMA.FTZ R212, R213, c[0x0][0x23c], -R162 ;  /* 0x00008f00d5d47a23 */ /* 0x000fc400000108a2 */
[--C-:B------:R-:W-:Y:S02]  /*6020*/  FFMA.FTZ R213, R143, c[0x0][0x23c], -R162.reuse ;  /* 0x00008f008fd57a23 */ /* 0x100fe400000108a2 */
[----:B------:R-:W-:Y:S02]  /*6030*/  FFMA.FTZ R215, R141, c[0x0][0x23c], -R162 ;  /* 0x00008f008dd77a23 */ /* 0x000fe400000108a2 */
[----:B------:R-:W-:Y:S01]  /*6040*/  MUFU.EX2 R155, R155 ;  /* 0x0000009b009b7308 */ /* 0x000fe20000000800 */
[--C-:B------:R-:W-:Y:S02]  /*6050*/  FFMA.FTZ R168, R225, c[0x0][0x23c], -R140.reuse ;  /* 0x00008f00e1a87a23 */ /* 0x100fe4000001088c */
[----:B------:R-:W-:Y:S02]  /*6060*/  FFMA.FTZ R223, R223, c[0x0][0x23c], -R140 ;  /* 0x00008f00dfdf7a23 */ /* 0x000fe4000001088c */
[----:B------:R-:W-:Y:S01]  /*6070*/  FFMA.FTZ R162, R169, c[0x0][0x23c], -R162 ;  /* 0x00008f00a9a27a23 */ /* 0x000fe200000108a2 */
[----:B------:R-:W-:Y:S01]  /*6080*/  LDSM.16.MT88.4 R140, [R186+0xd800] ;  /* 0x00d80000ba8c783b */ /* 0x000fe20000004200 */
[----:B------:R-:W-:Y:S01]  /*6090*/  FADD.FTZ R154, R154, R159 ;  /* 0x0000009f9a9a7221 */ /* 0x000fe20000010000 */
[----:B---3--:R-:W-:Y:S01]  /*60a0*/  F2FP.PACK_AB R99, R148, R161 ;  /* 0x000000a19463723e */ /* 0x008fe200000000ff */
[----:B------:R-:W3:Y:S01]  /*60b0*/  MUFU.EX2 R150, R150 ;  /* 0x0000009600967308 */ /* 0x000ee20000000800 */
[----:B------:R-:W-:-:S02]  /*60c0*/  FADD.FTZ R156, R163, R156 ;  /* 0x0000009ca39c7221 */ /* 0x000fc40000010000 */
[----:B------:R-:W-:Y:S02]  /*60d0*/  FADD.FTZ R161, R161, R154 ;  /* 0x0000009aa1a17221 */ /* 0x000fe40000010000 */
[----:B------:R-:W-:Y:S01]  /*60e0*/  FADD.FTZ R157, R157, R156 ;  /* 0x0000009c9d9d7221 */ /* 0x000fe20000010000 */
[----:B-1----:R-:W-:Y:S01]  /*60f0*/  HMMA.16816.F32 R36, R96, R40, RZ ;  /* 0x000000286024723c */ /* 0x002fe200000018ff */
[----:B------:R-:W-:Y:S01]  /*6100*/  FADD.FTZ R148, R148, R161 ;  /* 0x000000a194947221 */ /* 0x000fe20000010000 */
[----:B------:R-:W-:Y:S01]  /*6110*/  MUFU.EX2 R149, R149 ;  /* 0x0000009500957308 */ /* 0x000fe20000000800 */
[----:B------:R-:W-:-:S05]  /*6120*/  FADD.FTZ R152, R152, R157 ;  /* 0x0000009d98987221 */ /* 0x000fca0000010000 */
        /* <DEDUP_REMOVED lines=51> */
[----:B----4-:R-:W-:Y:S01]  /*6460*/  F2FP.PACK_AB R7, R0, R151 ;  /* 0x000000970007723e */ /* 0x010fe200000000ff */
[----:B------:R-:W-:-:S04]  /*6470*/  FADD.FTZ R151, R151, R2 ;  /* 0x0000000297977221 */ /* 0x000fc80000010000 */
[----:B------:R-:W-:Y:S02]  /*6480*/  FADD.FTZ R151, R0, R151 ;  /* 0x0000009700977221 */ /* 0x000fe40000010000 */
[C---:B--2---:R-:W-:Y:S08]  /*6490*/  HMMA.16816.F32 R36, R4.reuse, R8, R36 ;  /* 0x000000080424723c */ /* 0x044ff00000001824 */
        /* <DEDUP_REMOVED lines=35> */
[----:B-----5:R-:W-:-:S02]  /*66d0*/  F2FP.PACK_AB R4, R165, R158 ;  /* 0x0000009ea504723e */ /* 0x020fc400000000ff */
        /* <DEDUP_REMOVED lines=51> */
[----:B------:R-:W-:Y:S01]  /*6a10*/  FADD.FTZ R217, R162, R215 ;  /* 0x000000d7a2d97221 */ /* 0x000fe20000010000 */
[----:B------:R-:W-:Y:S02]  /*6a20*/  LEA.HI.X R215, R133, c[0x0][0x16c], R134, 0x1, P0 ;  /* 0x00005b0085d77a11 */ /* 0x000fe400000f0c86 */
        /* <DEDUP_REMOVED lines=38> */
[----:B------:R-:W-:-:S04]  /*6c90*/  DEPBAR.LE SB0, 0x0 ;  /* 0x000080000000791a */ /* 0x000fc80000000000 */
[----:B------:R-:W-:Y:S01]  /*6ca0*/  ULDC.64 UR4, c[0x0][0x118] ;  /* 0x0000460000047ab9 */ /* 0x000fe20000000a00 */
[----:B------:R-:W-:Y:S02]  /*6cb0*/  IABS R0, c[0x0][0x2d0] ;  /* 0x0000b40000007a13 */ /* 0x000fe40000000000 */
[----:B------:R-:W-:Y:S01]  /*6cc0*/  IADD3 R203, R147, -0x2, RZ ;  /* 0xfffffffe93cb7810 */ /* 0x000fe20007ffe0ff */
[----:B------:R-:W-:Y:S06]  /*6cd0*/  BAR.SYNC.DEFER_BLOCKING 0x0 ;  /* 0x0000000000007b1d */ /* 0x000fec0000010000 */
[----:B------:R-:W-:Y:S05]  /*6ce0*/  @!P3 BRA `(.L_x_2664) ;  /* 0x000003a00000b947 */ /* 0x000fea0003800000 */
[----:B------:R-:W1:Y:S01]  /*6cf0*/  I2F.RP R7, R0 ;  /* 0x0000000000077306 */ /* 0x000e620000209400 */
[----:B------:R-:W-:-:S05]  /*6d00*/  IMAD.SHL.U32 R2, R203, 0x40, RZ ;  /* 0x00000040cb027824 */ /* 0x000fca00078e00ff */
[----:B------:R-:W-:Y:S02]  /*6d10*/  IADD3 R10, R2, 0x40, RZ ;  /* 0x00000040020a7810 */ /* 0x000fe40007ffe0ff */
[----:B------:R-:W-:Y:S02]  /*6d20*/  IABS R4, R2 ;  /* 0x0000000200047213 */ /* 0x000fe40000000000 */
[----:B------:R-:W-:Y:S02]  /*6d30*/  IABS R6, R10 ;  /* 0x0000000a00067213 */ /* 0x000fe40000000000 */
[----:B------:R-:W-:Y:S02]  /*6d40*/  LOP3.LUT R10, R10, c[0x0][0x2d0], RZ, 0x3c, !PT ;  /* 0x0000b4000a0a7a12 */ /* 0x000fe400078e3cff */
[----:B------:R-:W-:Y:S01]  /*6d50*/  LOP3.LUT R2, R2, c[0x0][0x2d0], RZ, 0x3c, !PT ;  /* 0x0000b40002027a12 */ /* 0x000fe200078e3cff */
[----:B-1----:R-:W1:Y:S01]  /*6d60*/  MUFU.RCP R8, R7 ;  /* 0x0000000700087308 */ /* 0x002e620000001000 */
[----:B------:R-:W-:-:S02]  /*6d70*/  ISETP.GE.AND P2, PT, R10, RZ, PT ;  /* 0x000000ff0a00720c */ /* 0x000fc40003f46270 */
[----:B------:R-:W-:Y:S02]  /*6d80*/  ISETP.GE.AND P0, PT, R2, RZ, PT ;  /* 0x000000ff0200720c */ /* 0x000fe40003f06270 */
[----:B------:R-:W-:Y:S02]  /*6d90*/  LOP3.LUT R2, RZ, c[0x0][0x2d0], RZ, 0x33, !PT ;  /* 0x0000b400ff027a12 */ /* 0x000fe400078e33ff */
[----:B-1----:R-:W-:-:S04]  /*6da0*/  IADD3 R8, R8, 0xffffffe, RZ ;  /* 0x0ffffffe08087810 */ /* 0x002fc80007ffe0ff */
        /* <DEDUP_REMOVED lines=19> */
[----:B------:R-:W-:-:S07]  /*6ee0*/  ISETP.NE.AND P1, PT, RZ, c[0x0][0x2d0], PT ;  /* 0x0000b400ff007a0c */ /* 0x000fce0003f25270 */
        /* <DEDUP_REMOVED lines=18> */
[----:B--2---:R-:W-:-:S05]  /*7010*/  IMAD.IADD R6, R6, 0x1, -R7 ;  /* 0x0000000106067824 */ /* 0x004fca00078e0a07 */
[----:B------:R-:W-:-:S05]  /*7020*/  SHF.R.S32.HI R4, RZ, 0x1f, R6 ;  /* 0x0000001fff047819 */ /* 0x000fca0000011406 */
[----:B------:R-:W-:-:S04]  /*7030*/  IMAD R5, R4, c[0x0][0x188], RZ ;  /* 0x0000620004057a24 */ /* 0x000fc800078e02ff */
[C---:B------:R-:W-:Y:S02]  /*7040*/  IMAD R5, R6.reuse, c[0x0][0x18c], R5 ;  /* 0x0000630006057a24 */ /* 0x040fe400078e0205 */
[----:B------:R-:W-:-:S04]  /*7050*/  IMAD.WIDE.U32 R6, R6, c[0x0][0x188], R8 ;  /* 0x0000620006067a25 */ /* 0x000fc800078e0008 */
[----:B------:R-:W-:Y:S01]  /*7060*/  IMAD.IADD R4, R7, 0x1, R5 ;  /* 0x0000000107047824 */ /* 0x000fe200078e0205 */
[----:B------:R-:W-:Y:S01]  /*7070*/  MOV R9, R6 ;  /* 0x0000000600097202 */ /* 0x000fe20000000f00 */
[----:B------:R-:W-:Y:S05]  /*7080*/  BRA `(.L_x_2665) ;  /* 0x0000003000007947 */ /* 0x000fea0003800000 */
.L_x_2664:
[----:B------:R-:W-:-:S05]  /*7090*/  IMAD.MOV.U32 R9, RZ, RZ, c[0x0][0x1a0] ;  /* 0x00006800ff097624 */ /* 0x000fca00078e00ff */
[----:B------:R-:W-:-:S04]  /*70a0*/  LEA R9, -R9, RZ, 0x6 ;  /* 0x000000ff09097211 */ /* 0x000fc800078e31ff */
[----:B------:R-:W-:Y:S02]  /*70b0*/  SHF.R.S32.HI R4, RZ, 0x1f, R9 ;  /* 0x0000001fff047819 */ /* 0x000fe40000011409 */
.L_x_2665:
[C---:B------:R-:W-:Y:S02]  /*70c0*/  IADD3 R2, R204.reuse, 0x40, RZ ;  /* 0x00000040cc027810 */ /* 0x040fe40007ffe0ff */
[----:B------:R-:W-:Y:S02]  /*70d0*/  IADD3 R5, R204, 0x80, RZ ;  /* 0x00000080cc057810 */ /* 0x000fe40007ffe0ff */
[----:B------:R-:W-:Y:S02]  /*70e0*/  ISETP.GE.AND P4, PT, R2, c[0x0][0x220], PT ;  /* 0x0000880002007a0c */ /* 0x000fe40003f86270 */
[----:B------:R-:W-:Y:S02]  /*70f0*/  ISETP.GE.AND P2, PT, R5, c[0x0][0x220], PT ;  /* 0x0000880005007a0c */ /* 0x000fe40003f46270 */
[----:B------:R-:W-:Y:S02]  /*7100*/  ISETP.GE.AND P5, PT, R204, c[0x0][0x220], PT ;  /* 0x00008800cc007a0c */ /* 0x000fe40003fa6270 */
[----:B------:R-:W-:-:S04]  /*7110*/  LEA R212, P6, R9, R220, 0x1 ;  /* 0x000000dc09d47211 */ /* 0x000fc800078c08ff */
[----:B------:R-:W-:-:S03]  /*7120*/  LEA.HI.X R213, R9, R221, R4, 0x1, P6 ;  /* 0x000000dd09d57211 */ /* 0x000fc600030f0c04 */
[CC--:B------:R-:W-:Y:S02]  /*7130*/  @!P4 IADD3 R6, P1, R9.reuse, R144.reuse, RZ ;  /* 0x000000900906c210 */ /* 0x0c0fe40007f3e0ff */
[----:B------:R-:W-:Y:S02]  /*7140*/  @!P2 IADD3 R7, P0, R9, R144, RZ ;  /* 0x000000900907a210 */ /* 0x000fe40007f1e0ff */
[----:B------:R-:W-:Y:S01]  /*7150*/  @P5 STS.128 [R202+0xc000], RZ ;  /* 0x00c000ffca005388 */ /* 0x000fe20000000c00 */
[--C-:B------:R-:W-:Y:S01]  /*7160*/  @!P4 IMAD.X R5, R4, 0x1, R135.reuse, P1 ;  /* 0x000000010405c824 */ /* 0x100fe200008e0687 */
        /* <DEDUP_REMOVED lines=8> */
[----:B------:R-:W-:Y:S01]  /*71f0*/  IADD3 R5, P1, R200, R9, RZ ;  /* 0x00000009c8057210 */ /* 0x000fe20007f3e0ff */
[----:B------:R-:W-:Y:S01]  /*7200*/  @P4 STS.128 [R202+0xe000], RZ ;  /* 0x00e000ffca004388 */ /* 0x000fe20000000c00 */
[----:B------:R-:W-:Y:S02]  /*7210*/  @!P2 LEA.HI.X R13, R7, c[0x0][0x174], R2, 0x1, P0 ;  /* 0x00005d00070daa11 */ /* 0x000fe400000f0c02 */
[----:B------:R-:W-:Y:S01]  /*7220*/  @!P4 IADD3 R9, P0, R5, R144, RZ ;  /* 0x000000900509c210 */ /* 0x000fe20007f1e0ff */
[----:B------:R-:W-:Y:S01]  /*7230*/  IMAD.X R2, R199, 0x1, R4, P1 ;  /* 0x00000001c7027824 */ /* 0x000fe200008e0604 */
[----:B------:R-:W-:Y:S01]  /*7240*/  @!P5 LEA R16, P1, R5, R220, 0x1 ;  /* 0x000000dc0510d211 */ /* 0x000fe200078208ff */
[----:B------:R-:W-:Y:S01]  /*7250*/  @!PT LDS RZ, [RZ] ;  /* 0x00000000fffff984 */ /* 0x000fe20000000800 */
[----:B------:R-:W-:Y:S01]  /*7260*/  @!PT LDS RZ, [RZ] ;  /* 0x00000000fffff984 */ /* 0x000fe20000000800 */
[----:B------:R-:W-:Y:S01]  /*7270*/  @!PT LDS RZ, [RZ] ;  /* 0x00000000fffff984 */ /* 0x000fe20000000800 */
[----:B------:R2:W-:Y:S01]  /*7280*/  @!P4 LDGSTS.E.BYPASS.LTC128B.128 [R202+0xe000], [R18.64+0x80] ;  /* 0x0e00008012cacfae */ /* 0x0005e2000b901d44 */
[----:B------:R-:W-:Y:S01]  /*7290*/  @!P4 LEA R14, P6, R9, c[0x0][0x170], 0x1 ;  /* 0x00005c00090eca11 */ /* 0x000fe200078c08ff */
[----:B------:R-:W-:Y:S01]  /*72a0*/  @!P4 IMAD.X R4, R2, 0x1, R135, P0 ;  /* 0x000000010204c824 */ /* 0x000fe200000e0687 */
[----:B------:R-:W-:Y:S01]  /*72b0*/  @!P5 LEA.HI.X R17, R5, R221, R2, 0x1, P1 ;  /* 0x000000dd0511d211 */ /* 0x000fe200008f0c02 */
[----:B------:R-:W-:Y:S01]  /*72c0*/  @P2 STS.128 [R202+0x10000], RZ ;  /* 0x010000ffca002388 */ /* 0x000fe20000000c00 */
[----:B------:R-:W-:-:S02]  /*72d0*/  IADD3 R7, P1, R200, R5, RZ ;  /* 0x00000005c8077210 */ /* 0x000fc40007f3e0ff */
[-C--:B------:R-:W-:Y:S01]  /*72e0*/  @!P2 IADD3 R5, P0, R5, R144.reuse, RZ ;  /* 0x000000900505a210 */ /* 0x080fe20007f1e0ff */
[----:B------:R-:W-:Y:S01]  /*72f0*/  @!PT LDS RZ, [RZ] ;  /* 0x00000000fffff984 */ /* 0x000fe20000000800 */
[----:B------:R-:W-:Y:S01]  /*7300*/  @!PT LDS RZ, [RZ] ;  /* 0x00000000fffff984 */ /* 0x000fe20000000800 */
[----:B------:R-:W-:Y:S01]  /*7310*/  @!PT LDS RZ, [RZ] ;  /* 0x00000000fffff984 */ /* 0x000fe20000000800 */
[----:B------:R3:W-:Y:S01]  /*7320*/  @!P2 LDGSTS.E.BYPASS.LTC128B.128 [R202+0x10000], [R12.64+0x100] ;  /* 0x100001000ccaafae */ /* 0x0007e2000b901d44 */
[----:B------:R-:W-:Y:S01]  /*7330*/  @!P4 LEA.HI.X R15, R9, c[0x0][0x174], R4, 0x1, P6 ;  /* 0x00005d00090fca11 */ /* 0x000fe200030f0c04 */
[----:B------:R-:W-:Y:S01]  /*7340*/  IMAD.X R4, R199, 0x1, R2, P1 ;  /* 0x00000001c7047824 */ /* 0x000fe200008e0602 */
[-C--:B------:R-:W-:Y:S01]  /*7350*/  @!P4 IADD3 R6, P1, R7, R144.reuse, RZ ;  /* 0x000000900706c210 */ /* 0x080fe20007f3e0ff */
[--C-:B------:R-:W-:Y:S01]  /*7360*/  @!P2 IMAD.X R2, R2, 0x1, R135.reuse, P0 ;  /* 0x000000010202a824 */ /* 0x100fe200000e0687 */
[C---:B------:R-:W-:Y:S01]  /*7370*/  @!P2 LEA R10, P0, R5.reuse, c[0x0][0x170], 0x1 ;  /* 0x00005c00050aaa11 */ /* 0x040fe200078008ff */
[----:B------:R-:W-:Y:S03]  /*7380*/  @P5 STS.128 [R202+0xc800], RZ ;  /* 0x00c800ffca005388 */ /* 0x000fe60000000c00 */
[----:B------:R-:W-:Y:S01]  /*7390*/  @!P2 LEA.HI.X R11, R5, c[0x0][0x174], R2, 0x1, P0 ;  /* 0x00005d00050baa11 */ /* 0x000fe200000f0c02 */
[----:B------:R-:W-:Y:S01]  /*73a0*/  @!P4 IMAD.X R5, R4, 0x1, R135, P1 ;  /* 0x000000010405c824 */ /* 0x000fe200008e0687 */
[----:B------:R-:W-:Y:S01]  /*73b0*/  @!P4 LEA R24, P1, R6, c[0x0][0x170], 0x1 ;  /* 0x00005c000618ca11 */ /* 0x000fe200078208ff */
[----:B------:R-:W-:Y:S01]  /*73c0*/  @!PT LDS RZ, [RZ] ;  /* 0x00000000fffff984 */ /* 0x000fe20000000800 */
[----:B------:R-:W-:Y:S01]  /*73d0*/  @!PT LDS RZ, [RZ] ;  /* 0x00000000fffff984 */ /* 0x000fe20000000800 */
[----:B------:R-:W-:Y:S01]  /*73e0*/  @!PT LDS RZ, [RZ] ;  /* 0x00000000fffff984 */ /* 0x000fe20000000800 */
[----:B------:R2:W-:Y:S01]  /*73f0*/  @!P5 LDGSTS.E.BYPASS.LTC128B.128 [R202+0xc800], [R16.64] ;  /* 0x0c80000010cadfae */ /* 0x0005e2000b901d44 */
[----:B------:R-:W-:-:S02]  /*7400*/  @!P2 IADD3 R2, P0, R7, R144, RZ ;  /* 0x000000900702a210 */ /* 0x000fc40007f1e0ff */
[----:B------:R-:W-:Y:S01]  /*7410*/  @!P4 LEA.HI.X R25, R6, c[0x0][0x174], R5, 0x1, P1 ;  /* 0x00005d000619ca11 */ /* 0x000fe200008f0c05 */
[----:B------:R-:W-:Y:S01]  /*7420*/  @P4 STS.128 [R202+0xe800], RZ ;  /* 0x00e800ffca004388 */ /* 0x000fe20000000c00 */
[C---:B------:R-:W-:Y:S01]  /*7430*/  @!P5 LEA R6, P6, R7.reuse, R220, 0x1 ;  /* 0x000000dc0706d211 */ /* 0x040fe200078c08ff */
[----:B------:R-:W-:Y:S01]  /*7440*/  @!P2 IMAD.X R5, R4, 0x1, R135, P0 ;  /* 0x000000010405a824 */ /* 0x000fe200000e0687 */
[----:B------:R-:W-:Y:S01]  /*7450*/  IADD3 R9, P1, R200, R7, RZ ;  /* 0x00000007c8097210 */ /* 0x000fe20007f3e0ff */
[----:B------:R-:W-:Y:S01]  /*7460*/  @!PT LDS RZ, [RZ] ;  /* 0x00000000fffff984 */ /* 0x000fe20000000800 */
[----:B------:R-:W-:Y:S01]  /*7470*/  @!PT LDS RZ, [RZ] ;  /* 0x00000000fffff984 */ /* 0x000fe20000000800 */
[----:B------:R-:W-:Y:S01]  /*7480*/  @!PT LDS RZ, [RZ] ;  /* 0x00000000fffff984 */ /* 0x000fe20000000800 */
[----:B------:R3:W-:Y:S01]  /*7490*/  @!P4 LDGSTS.E.BYPASS.LTC128B.128 [R202+0xe800], [R14.64+0x80] ;  /* 0x0e8000800ecacfae */ /* 0x0007e2000b901d44 */
[C---:B------:R-:W-:Y:S02]  /*74a0*/  @!P2 LEA R26, P0, R2.reuse, c[0x0][0x170], 0x1 ;  /* 0x00005c00021aaa11 */ /* 0x040fe400078008ff */
[--C-:B------:R-:W-:Y:S01]  /*74b0*/  @!P5 LEA.HI.X R7, R7, R221, R4.reuse, 0x1, P6 ;  /* 0x000000dd0707d211 */ /* 0x100fe200030f0c04 */
[----:B------:R-:W-:Y:S01]  /*74c0*/  IMAD.X R4, R199, 0x1, R4, P1 ;  /* 0x00000001c7047824 */ /* 0x000fe200008e0604 */
[----:B------:R-:W-:Y:S01]  /*74d0*/  @!P2 LEA.HI.X R27, R2, c[0x0][0x174], R5, 0x1, P0 ;  /* 0x00005d00021baa11 */ /* 0x000fe200000f0c05 */
[----:B------:R-:W-:Y:S01]  /*74e0*/  @P2 STS.128 [R202+0x10800], RZ ;  /* 0x010800ffca002388 */ /* 0x000fe20000000c00 */
[----:B------:R-:W-:-:S02]  /*74f0*/  @!P4 IADD3 R2, P1, R9, R144, RZ ;  /* 0x000000900902c210 */ /* 0x000fc40007f3e0ff */
[C---:B------:R-:W-:Y:S01]  /*7500*/  @!P2 IADD3 R144, P0, R9.reuse, R144, RZ ;  /* 0x000000900990a210 */ /* 0x040fe20007f1e0ff */
[----:B------:R-:W-:Y:S01]  /*7510*/  @!PT LDS RZ, [RZ] ;  /* 0x00000000fffff984 */ /* 0x000fe20000000800 */
[----:B------:R-:W-:Y:S01]  /*7520*/  @!PT LDS RZ, [RZ] ;  /* 0x00000000fffff984 */ /* 0x000fe20000000800 */
[----:B------:R-:W-:Y:S01]  /*7530*/  @!PT LDS RZ, [RZ] ;  /* 0x00000000fffff984 */ /* 0x000fe20000000800 */
[----:B------:R4:W-:Y:S01]  /*7540*/  @!P2 LDGSTS.E.BYPASS.LTC128B.128 [R202+0x10800], [R10.64+0x100] ;  /* 0x108001000acaafae */ /* 0x0009e2000b901d44 */
[C---:B------:R-:W-:Y:S01]  /*7550*/  @!P5 LEA R28, P6, R9.reuse, R220, 0x1 ;  /* 0x000000dc091cd211 */ /* 0x040fe200078c08ff */
[--C-:B------:R-:W-:Y:S01]  /*7560*/  @!P4 IMAD.X R5, R4, 0x1, R135.reuse, P1 ;  /* 0x000000010405c824 */ /* 0x100fe200008e0687 */
[----:B------:R-:W-:Y:S01]  /*7570*/  @!P4 LEA R30, P1, R2, c[0x0][0x170], 0x1 ;  /* 0x00005c00021eca11 */ /* 0x000fe200078208ff */
[----:B------:R-:W-:Y:S01]  /*7580*/  @P5 STS.128 [R202+0xd000], RZ ;  /* 0x00d000ffca005388 */ /* 0x000fe20000000c00 */
[----:B------:R-:W-:Y:S01]  /*7590*/  @!P5 LEA.HI.X R29, R9, R221, R4, 0x1, P6 ;  /* 0x000000dd091dd211 */ /* 0x000fe200030f0c04 */
[----:B------:R-:W-:Y:S01]  /*75a0*/  @!P2 IMAD.X R135, R4, 0x1, R135, P0 ;  /* 0x000000010487a824 */ /* 0x000fe200000e0687 */
[----:B------:R-:W-:Y:S01]  /*75b0*/  @!P2 LEA R4, P0, R144, c[0x0][0x170], 0x1 ;  /* 0x00005c009004aa11 */ /* 0x000fe200078008ff */
[----:B------:R-:W-:Y:S01]  /*75c0*/  @!PT LDS RZ, [RZ] ;  /* 0x00000000fffff984 */ /* 0x000fe20000000800 */
[----:B------:R-:W-:Y:S01]  /*75d0*/  @!PT LDS RZ, [RZ] ;  /* 0x00000000fffff984 */ /* 0x000fe20000000800 */
[----:B------:R-:W-:Y:S01]  /*75e0*/  @!PT LDS RZ, [RZ] ;  /* 0x00000000fffff984 */ /* 0x000fe20000000800 */
[----:B------:R5:W-:Y:S01]  /*75f0*/  @!P5 LDGSTS.E.BYPASS.LTC128B.128 [R202+0xd000], [R6.64] ;  /* 0x0d00000006cadfae */ /* 0x000be2000b901d44 */
[----:B------:R-:W-:Y:S01]  /*7600*/  @!P4 LEA.HI.X R31, R2, c[0x0][0x174], R5, 0x1, P1 ;  /* 0x00005d00021fca11 */ /* 0x000fe200008f0c05 */
[----:B------:R-:W-:Y:S01]  /*7610*/  IMAD R2, R203, 0x40, R201 ;  /* 0x00000040cb027824 */ /* 0x000fe200078e02c9 */
[----:B------:R-:W-:Y:S01]  /*7620*/  @!P2 LEA.HI.X R5, R144, c[0x0][0x174], R135, 0x1, P0 ;  /* 0x00005d009005aa11 */ /* 0x000fe200000f0c87 */
[----:B------:R-:W-:Y:S03]  /*7630*/  @P4 STS.128 [R202+0xf000], RZ ;  /* 0x00f000ffca004388 */ /* 0x000fe60000000c00 */
[CC--:B------:R-:W-:Y:S01]  /*7640*/  ISETP.GE.AND P6, PT, R2.reuse, R210.reuse, PT ;  /* 0x000000d20200720c */ /* 0x0c0fe20003fc6270 */
[----:B------:R-:W-:Y:S01]  /*7650*/  @!PT LDS RZ, [RZ] ;  /* 0x00000000fffff984 */ /* 0x000fe20000000800 */
[----:B------:R-:W-:Y:S01]  /*7660*/  @!PT LDS RZ, [RZ] ;  /* 0x00000000fffff984 */ /* 0x000fe20000000800 */
[----:B------:R-:W-:Y:S01]  /*7670*/  @!PT LDS RZ, [RZ] ;  /* 0x00000000fffff984 */ /* 0x000fe20000000800 */
[----:B------:R1:W-:Y:S03]  /*7680*/  @!P4 LDGSTS.E.BYPASS.LTC128B.128 [R202+0xf000], [R24.64+0x80] ;  /* 0x0f00008018cacfae */ /* 0x0003e6000b901d44 */
[C---:B------:R-:W-:Y:S01]  /*7690*/  ISETP.LT.OR P6, PT, R2.reuse, R211, P6 ;  /* 0x000000d30200720c */ /* 0x040fe200037c1670 */
        /* <DEDUP_REMOVED lines=21> */
[----:B------:R-:W2:Y:S04]  /*77f0*/  LDSM.16.M88.4 R20, [R193+0x6000] ;  /* 0x00600000c114783b */ /* 0x000ea80000000200 */
[----:B---3--:R-:W3:Y:S04]  /*7800*/  LDSM.16.M88.4 R12, [R193+0x6800] ;  /* 0x00680000c10c783b */ /* 0x008ee80000000200 */
[----:B------:R-:W3:Y:S04]  /*7810*/  LDSM.16.M88.4 R156, [R193+0x7000] ;  /* 0x00700000c19c783b */ /* 0x000ee80000000200 */
[----:B------:R-:W3:Y:S04]  /*7820*/  LDSM.16.M88.4 R144, [R193+0x7800] ;  /* 0x00780000c190783b */ /* 0x000ee80000000200 */
[----:B----4-:R-:W-:Y:S04]  /*7830*/  LDSM.16.M88.4 R8, [R192] ;  /* 0x00000000c008783b */ /* 0x010fe80000000200 */
[----:B------:R-:W4:Y:S04]  /*7840*/  LDSM.16.M88.4 R140, [R191] ;  /* 0x00000000bf8c783b */ /* 0x000f280000000200 */
[----:B------:R-:W4:Y:S04]  /*7850*/  LDSM.16.M88.4 R136, [R183] ;  /* 0x00000000b788783b */ /* 0x000f280000000200 */
[----:B-1----:R-:W1:Y:S04]  /*7860*/  LDSM.16.M88.4 R28, [R181] ;  /* 0x00000000b51c783b */ /* 0x002e680000000200 */
[----:B------:R-:W1:Y:S04]  /*7870*/  LDSM.16.M88.4 R32, [R182] ;  /* 0x00000000b620783b */ /* 0x000e680000000200 */
[----:B------:R-:W-:Y:S01]  /*7880*/  LDSM.16.M88.4 R220, [R190] ;  /* 0x00000000bedc783b */ /* 0x000fe20000000200 */
[C---:B--2---:R-:W-:Y:S03]  /*7890*/  HMMA.16816.F32 R24, R148.reuse, R20, RZ ;  /* 0x000000149418723c */ /* 0x044fe600000018ff */
[----:B-----5:R-:W2:Y:S04]  /*78a0*/  LDSM.16.M88.4 R4, [R187+0x6000] ;  /* 0x00600000bb04783b */ /* 0x020ea80000000200 */
[----:B------:R-:W5:Y:S01]  /*78b0*/  LDSM.16.M88.4 R224, [R187+0x6800] ;  /* 0x00680000bbe0783b */ /* 0x000f620000000200 */
[C---:B---3--:R-:W-:Y:S03]  /*78c0*/  HMMA.16816.F32 R16, R148.reuse, R12, RZ ;  /* 0x0000000c9410723c */ /* 0x048fe600000018ff */
[----:B------:R-:W3:Y:S04]  /*78d0*/  LDSM.16.M88.4 R164, [R187+0x7800] ;  /* 0x00780000bba4783b */ /* 0x000ee80000000200 */
[----:B------:R-:W1:Y:S01]  /*78e0*/  LDSM.16.M88.4 R168, [R187+0x7000] ;  /* 0x00700000bba8783b */ /* 0x000e620000000200 */
[C---:B------:R-:W-:Y:S03]  /*78f0*/  HMMA.16816.F32 R20, R148.reuse, R22, RZ ;  /* 0x000000169414723c */ /* 0x040fe600000018ff */
[----:B------:R-:W0:Y:S05]  /*7900*/  LDGDEPBAR ;  /* 0x00000000000079af */ /* 0x000e2a0000000000 */
[C---:B------:R-:W-:Y:S08]  /*7910*/  HMMA.16816.F32 R12, R148.reuse, R14, RZ ;  /* 0x0000000e940c723c */ /* 0x040ff000000018ff */
[C---:B------:R-:W-:Y:S08]  /*7920*/  HMMA.16816.F32 R160, R148.reuse, R156, RZ ;  /* 0x0000009c94a0723c */ /* 0x040ff000000018ff */
[C---:B------:R-:W-:Y:S08]  /*7930*/  HMMA.16816.F32 R156, R148.reuse, R158, RZ ;  /* 0x0000009e949c723c */ /* 0x040ff000000018ff */
[C---:B------:R-:W-:Y:S08]  /*7940*/  HMMA.16816.F32 R152, R148.reuse, R144, RZ ;  /* 0x000000909498723c */ /* 0x040ff000000018ff */
[----:B------:R-:W-:Y:S01]  /*7950*/  HMMA.16816.F32 R148, R148, R146, RZ ;  /* 0x000000929494723c */ /* 0x000fe200000018ff */
[----:B------:R-:W-:Y:S07]  /*7960*/  LDSM.16.M88.4 R144, [R189] ;  /* 0x00000000bd90783b */ /* 0x000fee0000000200 */
[C---:B----4-:R-:W-:Y:S08]  /*7970*/  HMMA.16816.F32 R24, R8.reuse, R140, R24 ;  /* 0x0000008c0818723c */ /* 0x050ff00000001818 */
[C---:B------:R-:W-:Y:S01]  /*7980*/  HMMA.16816.F32 R20, R8.reuse, R142, R20 ;  /* 0x0000008e0814723c */ /* 0x040fe20000001814 */
[----:B------:R-:W4:Y:S07]  /*7990*/  LDSM.16.M88.4 R140, [R180] ;  /* 0x00000000b48c783b */ /* 0x000f2e0000000200 */
[C---:B------:R-:W-:Y:S08]  /*79a0*/  HMMA.16816.F32 R16, R8.reuse, R136, R16 ;  /* 0x000000880810723c */ /* 0x040ff00000001810 */
[C---:B------:R-:W-:Y:S01]  /*79b0*/  HMMA.16816.F32 R12, R8.reuse, R138, R12 ;  /* 0x0000008a080c723c */ /* 0x040fe2000000180c */
[----:B------:R-:W3:Y:S07]  /*79c0*/  LDSM.16.M88.4 R136, [R180+0x800] ;  /* 0x00080000b488783b */ /* 0x000eee0000000200 */
[C---:B-1----:R-:W-:Y:S08]  /*79d0*/  HMMA.16816.F32 R152, R8.reuse, R28, R152 ;  /* 0x0000001c0898723c */ /* 0x042ff00000001898 */
[C---:B------:R-:W-:Y:S08]  /*79e0*/  HMMA.16816.F32 R160, R8.reuse, R32, R160 ;  /* 0x0000002008a0723c */ /* 0x040ff000000018a0 */
[C---:B------:R-:W-:Y:S01]  /*79f0*/  HMMA.16816.F32 R156, R8.reuse, R34, R156 ;  /* 0x00000022089c723c */ /* 0x040fe2000000189c */
[----:B------:R-:W1:Y:S07]  /*7a00*/  LDSM.16.M88.4 R32, [R180+0x1000] ;  /* 0x00100000b420783b */ /* 0x000e6e0000000200 */
[----:B------:R-:W-:Y:S01]  /*7a10*/  HMMA.16816.F32 R148, R8, R30, R148 ;  /* 0x0000001e0894723c */ /* 0x000fe20000001894 */
[----:B------:R-:W1:Y:S04]  /*7a20*/  LDSM.16.M88.4 R28, [R180+0x1800] ;  /* 0x00180000b41c783b */ /* 0x000e680000000200 */
[----:B------:R-:W-:Y:S03]  /*7a30*/  LDSM.16.M88.4 R8, [R194+0x2000] ;  /* 0x00200000c208783b */ /* 0x000fe60000000200 */
[C---:B--2---:R-:W-:Y:S08]  /*7a40*/  HMMA.16816.F32 R24, R220.reuse, R4, R24 ;  /* 0x00000004dc18723c */ /* 0x044ff00000001818 */
[C---:B------:R-:W-:Y:S01]  /*7a50*/  HMMA.16816.F32 R20, R220.reuse, R6, R20 ;  /* 0x00000006dc14723c */ /* 0x040fe20000001814 */
[----:B------:R-:W2:Y:S07]  /*7a60*/  LDSM.16.M88.4 R4, [R193+0x8000] ;  /* 0x00800000c104783b */ /* 0x000eae0000000200 */
[C---:B-----5:R-:W-:Y:S08]  /*7a70*/  HMMA.16816.F32 R16, R220.reuse, R224, R16 ;  /* 0x000000e0dc10723c */ /* 0x060ff00000001810 */
[C---:B------:R-:W-:Y:S08]  /*7a80*/  HMMA.16816.F32 R12, R220.reuse, R226, R12 ;  /* 0x000000e2dc0c723c */ /* 0x040ff0000000180c */
[C---:B---3--:R-:W-:Y:S08]  /*7a90*/  HMMA.16816.F32 R152, R220.reuse, R164, R152 ;  /* 0x000000a4dc98723c */ /* 0x048ff00000001898 */
[C---:B------:R-:W-:Y:S08]  /*7aa0*/  HMMA.16816.F32 R160, R220.reuse, R168, R160 ;  /* 0x000000a8dca0723c */ /* 0x040ff000000018a0 */
[C---:B------:R-:W-:Y:S01]  /*7ab0*/  HMMA.16816.F32 R156, R220.reuse, R170, R156 ;  /* 0x000000aadc9c723c */ /* 0x040fe2000000189c */
[----:B------:R-:W-:Y:S07]  /*7ac0*/  LDSM.16.M88.4 R168, [R176] ;  /* 0x00000000b0a8783b */ /* 0x000fee0000000200 */
[----:B------:R-:W-:Y:S01]  /*7ad0*/  HMMA.16816.F32 R164, R220, R166, R148 ;  /* 0x000000a6dca4723c */ /* 0x000fe20000001894 */
[----:B------:R-:W3:Y:S07]  /*7ae0*/  LDSM.16.M88.4 R148, [R193+0x8800] ;  /* 0x00880000c194783b */ /* 0x000eee0000000200 */
[C---:B----4-:R-:W-:Y:S08]  /*7af0*/  HMMA.16816.F32 R24, R144.reuse, R140, R24 ;  /* 0x0000008c9018723c */ /* 0x050ff00000001818 */
[C---:B------:R-:W-:Y:S01]  /*7b00*/  HMMA.16816.F32 R20, R144.reuse, R142, R20 ;  /* 0x0000008e9014723c */ /* 0x040fe20000001814 */
[----:B------:R-:W4:Y:S07]  /*7b10*/  LDSM.16.M88.4 R140, [R193+0x9000] ;  /* 0x00900000c18c783b */ /* 0x000f2e0000000200 */
[C---:B------:R-:W-:Y:S08]  /*7b20*/  HMMA.16816.F32 R16, R144.reuse, R136, R16 ;  /* 0x000000889010723c */ /* 0x040ff00000001810 */
[C---:B------:R-:W-:Y:S01]  /*7b30*/  HMMA.16816.F32 R12, R144.reuse, R138, R12 ;  /* 0x0000008a900c723c */ /* 0x040fe2000000180c */
[----:B------:R-:W5:Y:S07]  /*7b40*/  LDSM.16.M88.4 R136, [R193+0x9800] ;  /* 0x00980000c188783b */ /* 0x000f6e0000000200 */
[C---:B-1----:R-:W-:Y:S08]  /*7b50*/  HMMA.16816.F32 R160, R144.reuse, R32, R160 ;  /* 0x0000002090a0723c */ /* 0x042ff000000018a0 */
[C---:B------:R-:W-:Y:S01]  /*7b60*/  HMMA.16816.F32 R156, R144.reuse, R34, R156 ;  /* 0x00000022909c723c */ /* 0x040fe2000000189c */
[----:B------:R-:W-:Y:S07]  /*7b70*/  LDSM.16.M88.4 R32, [R179] ;  /* 0x00000000b320783b */ /* 0x000fee0000000200 */
[C---:B------:R-:W-:Y:S08]  /*7b80*/  HMMA.16816.F32 R152, R144.reuse, R28, R152 ;  /* 0x0000001c9098723c */ /* 0x040ff00000001898 */
[----:B------:R-:W-:Y:S01]  /*7b90*/  HMMA.16816.F32 R164, R144, R30, R164 ;  /* 0x0000001e90a4723c */ /* 0x000fe200000018a4 */
[----:B------:R-:W-:Y:S04]  /*7ba0*/  LDSM.16.M88.4 R144, [R192+0x2000] ;  /* 0x00200000c090783b */ /* 0x000fe80000000200 */
[----:B------:R-:W1:Y:S03]  /*7bb0*/  LDSM.16.M88.4 R28, [R178] ;  /* 0x00000000b21c783b */ /* 0x000e660000000200 */
[C---:B--2---:R-:W-:Y:S08]  /*7bc0*/  HMMA.16816.F32 R24, R8.reuse, R4, R24 ;  /* 0x000000040818723c */ /* 0x044ff00000001818 */
[C---:B------:R-:W-:Y:S01]  /*7bd0*/  HMMA.16816.F32 R20, R8.reuse, R6, R20 ;  /* 0x000000060814723c */ /* 0x040fe20000001814 */
[----:B------:R-:W2:Y:S07]  /*7be0*/  LDSM.16.M88.4 R4, [R177] ;  /* 0x00000000b104783b */ /* 0x000eae0000000200 */
[C---:B---3--:R-:W-:Y:S08]  /*7bf0*/  HMMA.16816.F32 R16, R8.reuse, R148, R16 ;  /* 0x000000940810723c */ /* 0x048ff00000001810 */
[C---:B------:R-:W-:Y:S01]  /*7c00*/  HMMA.16816.F32 R12, R8.reuse, R150, R12 ;  /* 0x00000096080c723c */ /* 0x040fe2000000180c */
[----:B------:R-:W-:Y:S07]  /*7c10*/  LDSM.16.M88.4 R148, [R187+0x8000] ;  /* 0x00800000bb94783b */ /* 0x000fee0000000200 */
[C---:B----4-:R-:W-:Y:S08]  /*7c20*/  HMMA.16816.F32 R160, R8.reuse, R140, R160 ;  /* 0x0000008c08a0723c */ /* 0x050ff000000018a0 */
[C---:B------:R-:W-:Y:S01]  /*7c30*/  HMMA.16816.F32 R156, R8.reuse, R142, R156 ;  /* 0x0000008e089c723c */ /* 0x040fe2000000189c */
[----:B------:R-:W-:Y:S07]  /*7c40*/  LDSM.16.M88.4 R140, [R187+0x8800] ;  /* 0x00880000bb8c783b */ /* 0x000fee0000000200 */
[C---:B-----5:R-:W-:Y:S01]  /*7c50*/  HMMA.16816.F32 R220, R8.reuse, R136, R152 ;  /* 0x0000008808dc723c */ /* 0x060fe20000001898 */
[----:B------:R-:W3:Y:S07]  /*7c60*/  LDSM.16.M88.4 R152, [R190+0x2000] ;  /* 0x00200000be98783b */ /* 0x000eee0000000200 */
[----:B------:R-:W-:Y:S01]  /*7c70*/  HMMA.16816.F32 R164, R8, R138, R164 ;  /* 0x0000008a08a4723c */ /* 0x000fe200000018a4 */
[----:B------:R-:W4:Y:S04]  /*7c80*/  LDSM.16.M88.4 R8, [R187+0x9000] ;  /* 0x00900000bb08783b */ /* 0x000f280000000200 */
[----:B------:R-:W-:Y:S03]  /*7c90*/  LDSM.16.M88.4 R136, [R189+0x2000] ;  /* 0x00200000bd88783b */ /* 0x000fe60000000200 */
[C---:B-1----:R-:W-:Y:S08]  /*7ca0*/  HMMA.16816.F32 R16, R144.reuse, R28, R16 ;  /* 0x0000001c9010723c */ /* 0x042ff00000001810 */
[C---:B------:R-:W-:Y:S01]  /*7cb0*/  HMMA.16816.F32 R12, R144.reuse, R30, R12 ;  /* 0x0000001e900c723c */ /* 0x040fe2000000180c */
[----:B------:R-:W1:Y:S07]  /*7cc0*/  LDSM.16.M88.4 R28, [R187+0x9800] ;  /* 0x00980000bb1c783b */ /* 0x000e6e0000000200 */
[C---:B------:R-:W-:Y:S08]  /*7cd0*/  HMMA.16816.F32 R24, R144.reuse, R32, R24 ;  /* 0x000000209018723c */ /* 0x040ff00000001818 */
[C---:B------:R-:W-:Y:S01]  /*7ce0*/  HMMA.16816.F32 R20, R144.reuse, R34, R20 ;  /* 0x000000229014723c */ /* 0x040fe20000001814 */
[----:B------:R-:W5:Y:S07]  /*7cf0*/  LDSM.16.M88.4 R32, [R180+0x2000] ;  /* 0x00200000b420783b */ /* 0x000f6e0000000200 */
[C---:B--2---:R-:W-:Y:S08]  /*7d00*/  HMMA.16816.F32 R160, R144.reuse, R4, R160 ;  /* 0x0000000490a0723c */ /* 0x044ff000000018a0 */
[C---:B------:R-:W-:Y:S01]  /*7d10*/  HMMA.16816.F32 R156, R144.reuse, R6, R156 ;  /* 0x00000006909c723c */ /* 0x040fe2000000189c */
[----:B------:R-:W2:Y:S07]  /*7d20*/  LDSM.16.M88.4 R4, [R180+0x2800] ;  /* 0x00280000b404783b */ /* 0x000eae0000000200 */
[C---:B------:R-:W-:Y:S08]  /*7d30*/  HMMA.16816.F32 R220, R144.reuse, R168, R220 ;  /* 0x000000a890dc723c */ /* 0x040ff000000018dc */
[----:B------:R-:W-:Y:S01]  /*7d40*/  HMMA.16816.F32 R164, R144, R170, R164 ;  /* 0x000000aa90a4723c */ /* 0x000fe200000018a4 */
[----:B------:R-:W1:Y:S04]  /*7d50*/  LDSM.16.M88.4 R144, [R180+0x3000] ;  /* 0x00300000b490783b */ /* 0x000e680000000200 */
[----:B------:R-:W-:Y:S03]  /*7d60*/  LDSM.16.M88.4 R168, [R193+0xa800] ;  /* 0x00a80000c1a8783b */ /* 0x000fe60000000200 */
[C---:B---3--:R-:W-:Y:S08]  /*7d70*/  HMMA.16816.F32 R16, R152.reuse, R140, R16 ;  /* 0x0000008c9810723c */ /* 0x048ff00000001810 */
[C---:B------:R-:W-:Y:S01]  /*7d80*/  HMMA.16816.F32 R12, R152.reuse, R142, R12 ;  /* 0x0000008e980c723c */ /* 0x040fe2000000180c */
[----:B------:R-:W3:Y:S07]  /*7d90*/  LDSM.16.M88.4 R140, [R180+0x3800] ;  /* 0x00380000b48c783b */ /* 0x000eee0000000200 */
[C---:B------:R-:W-:Y:S08]  /*7da0*/  HMMA.16816.F32 R24, R152.reuse, R148, R24 ;  /* 0x000000949818723c */ /* 0x040ff00000001818 */
[C---:B------:R-:W-:Y:S01]  /*7db0*/  HMMA.16816.F32 R20, R152.reuse, R150, R20 ;  /* 0x000000969814723c */ /* 0x040fe20000001814 */
[----:B------:R-:W-:Y:S07]  /*7dc0*/  LDSM.16.M88.4 R148, [R194+0x4000] ;  /* 0x00400000c294783b */ /* 0x000fee0000000200 */
[C---:B----4-:R-:W-:Y:S08]  /*7dd0*/  HMMA.16816.F32 R160, R152.reuse, R8, R160 ;  /* 0x0000000898a0723c */ /* 0x050ff000000018a0 */
[C---:B------:R-:W-:Y:S01]  /*7de0*/  HMMA.16816.F32 R156, R152.reuse, R10, R156 ;  /* 0x0000000a989c723c */ /* 0x040fe2000000189c */
[----:B------:R-:W4:Y:S07]  /*7df0*/  LDSM.16.M88.4 R8, [R193+0xa000] ;  /* 0x00a00000c108783b */ /* 0x000f2e0000000200 */
[C---:B-1----:R-:W-:Y:S08]  /*7e00*/  HMMA.16816.F32 R220, R152.reuse, R28, R220 ;  /* 0x0000001c98dc723c */ /* 0x042ff000000018dc */
[----:B------:R-:W-:Y:S01]  /*7e10*/  HMMA.16816.F32 R164, R152, R30, R164 ;  /* 0x0000001e98a4723c */ /* 0x000fe200000018a4 */
[----:B------:R-:W-:Y:S07]  /*7e20*/  LDSM.16.M88.4 R28, [R175] ;  /* 0x00000000af1c783b */ /* 0x000fee0000000200 */
[C---:B-----5:R-:W-:Y:S08]  /*7e30*/  HMMA.16816.F32 R24, R136.reuse, R32, R24 ;  /* 0x000000208818723c */ /* 0x060ff00000001818 */
[C---:B--2---:R-:W-:Y:S08]  /*7e40*/  HMMA.16816.F32 R16, R136.reuse, R4, R16 ;  /* 0x000000048810723c */ /* 0x044ff00000001810 */
[C---:B------:R-:W-:Y:S01]  /*7e50*/  HMMA.16816.F32 R20, R136.reuse, R34, R20 ;  /* 0x000000228814723c */ /* 0x040fe20000001814 */
[----:B------:R-:W1:Y:S07]  /*7e60*/  LDSM.16.M88.4 R32, [R192+0x4000] ;  /* 0x00400000c020783b */ /* 0x000e6e0000000200 */
[C---:B------:R-:W-:Y:S01]  /*7e70*/  HMMA.16816.F32 R12, R136.reuse, R6, R12 ;  /* 0x00000006880c723c */ /* 0x040fe2000000180c */
[----:B------:R-:W2:Y:S07]  /*7e80*/  LDSM.16.M88.4 R4, [R193+0xb000] ;  /* 0x00b00000c104783b */ /* 0x000eae0000000200 */
[C---:B------:R-:W-:Y:S08]  /*7e90*/  HMMA.16816.F32 R160, R136.reuse, R144, R160 ;  /* 0x0000009088a0723c */ /* 0x040ff000000018a0 */
[C---:B------:R-:W-:Y:S01]  /*7ea0*/  HMMA.16816.F32 R156, R136.reuse, R146, R156 ;  /* 0x00000092889c723c */ /* 0x040fe2000000189c */
[----:B------:R-:W5:Y:S07]  /*7eb0*/  LDSM.16.M88.4 R144, [R193+0xb800] ;  /* 0x00b80000c190783b */ /* 0x000f6e0000000200 */
[C---:B---3--:R-:W-:Y:S08]  /*7ec0*/  HMMA.16816.F32 R220, R136.reuse, R140, R220 ;  /* 0x0000008c88dc723c */ /* 0x048ff000000018dc */
[----:B------:R-:W-:Y:S01]  /*7ed0*/  HMMA.16816.F32 R164, R136, R142, R164 ;  /* 0x0000008e88a4723c */ /* 0x000fe200000018a4 */
[----:B------:R-:W3:Y:S04]  /*7ee0*/  LDSM.16.M88.4 R136, [R174] ;  /* 0x00000000ae88783b */ /* 0x000ee80000000200 */
[----:B------:R-:W-:Y:S03]  /*7ef0*/  LDSM.16.M88.4 R140, [R190+0x4000] ;  /* 0x00400000be8c783b */ /* 0x000fe60000000200 */
[C---:B----4-:R-:W-:Y:S08]  /*7f00*/  HMMA.16816.F32 R24, R148.reuse, R8, R24 ;  /* 0x000000089418723c */ /* 0x050ff00000001818 */
[C---:B------:R-:W-:Y:S08]  /*7f10*/  HMMA.16816.F32 R16, R148.reuse, R168, R16 ;  /* 0x000000a89410723c */ /* 0x040ff00000001810 */
[C---:B------:R-:W-:Y:S01]  /*7f20*/  HMMA.16816.F32 R20, R148.reuse, R10, R20 ;  /* 0x0000000a9414723c */ /* 0x040fe20000001814 */
[----:B------:R-:W-:Y:S07]  /*7f30*/  LDSM.16.M88.4 R8, [R173] ;  /* 0x00000000ad08783b */ /* 0x000fee0000000200 */
[----:B------:R-:W-:Y:S01]  /*7f40*/  HMMA.16816.F32 R168, R148, R170, R12 ;  /* 0x000000aa94a8723c */ /* 0x000fe2000000180c */
[----:B------:R-:W4:Y:S07]  /*7f50*/  LDSM.16.M88.4 R12, [R187+0xa000] ;  /* 0x00a00000bb0c783b */ /* 0x000f2e0000000200 */
[----:B-1----:R-:W-:Y:S08]  /*7f60*/  HMMA.16816.F32 R24, R32, R28, R24 ;  /* 0x0000001c2018723c */ /* 0x002ff00000001818 */
[C---:B--2---:R-:W-:Y:S08]  /*7f70*/  HMMA.16816.F32 R160, R148.reuse, R4, R160 ;  /* 0x0000000494a0723c */ /* 0x044ff000000018a0 */
[C---:B------:R-:W-:Y:S01]  /*7f80*/  HMMA.16816.F32 R156, R148.reuse, R6, R156 ;  /* 0x00000006949c723c */ /* 0x040fe2000000189c */
[----:B------:R-:W1:Y:S07]  /*7f90*/  LDSM.16.M88.4 R4, [R172] ;  /* 0x00000000ac04783b */ /* 0x000e6e0000000200 */
[C---:B-----5:R-:W-:Y:S08]  /*7fa0*/  HMMA.16816.F32 R220, R148.reuse, R144, R220 ;  /* 0x0000009094dc723c */ /* 0x060ff000000018dc */
[----:B------:R-:W-:Y:S01]  /*7fb0*/  HMMA.16816.F32 R164, R148, R146, R164 ;  /* 0x0000009294a4723c */ /* 0x000fe200000018a4 */
[----:B------:R-:W-:Y:S07]  /*7fc0*/  LDSM.16.M88.4 R148, [R187+0xb000] ;  /* 0x00b00000bb94783b */ /* 0x000fee0000000200 */
[C---:B------:R-:W-:Y:S01]  /*7fd0*/  HMMA.16816.F32 R20, R32.reuse, R30, R20 ;  /* 0x0000001e2014723c */ /* 0x040fe20000001814 */
[----:B------:R-:W-:Y:S07]  /*7fe0*/  LDSM.16.M88.4 R28, [R189+0x4000] ;  /* 0x00400000bd1c783b */ /* 0x000fee0000000200 */
[C---:B---3--:R-:W-:Y:S01]  /*7ff0*/  HMMA.16816.F32 R144, R32.reuse, R136, R16 ;  /* 0x000000882090723c */ /* 0x048fe20000001810 */
[----:B------:R-:W2:Y:S07]  /*8000*/  LDSM.16.M88.4 R16, [R180+0x4000] ;  /* 0x00400000b410783b */ /* 0x000eae0000000200 */
[----:B------:R-:W-:Y:S01]  /*8010*/  HMMA.16816.F32 R168, R32, R138, R168 ;  /* 0x0000008a20a8723c */ /* 0x000fe200000018a8 */
[----:B------:R-:W3:Y:S07]  /*8020*/  LDSM.16.M88.4 R136, [R187+0xa800] ;  /* 0x00a80000bb88783b */ /* 0x000eee0000000200 */
[----:B----4-:R-:W-:Y:S08]  /*8030*/  HMMA.16816.F32 R24, R140, R12, R24 ;  /* 0x0000000c8c18723c */ /* 0x010ff00000001818 */
[C---:B------:R-:W-:Y:S08]  /*8040*/  HMMA.16816.F32 R160, R32.reuse, R8, R160 ;  /* 0x0000000820a0723c */ /* 0x040ff000000018a0 */
[----:B------:R-:W-:Y:S01]  /*8050*/  HMMA.16816.F32 R156, R32, R10, R156 ;  /* 0x0000000a209c723c */ /* 0x000fe2000000189c */
[----:B------:R-:W4:Y:S07]  /*8060*/  LDSM.16.M88.4 R8, [R187+0xb800] ;  /* 0x00b80000bb08783b */ /* 0x000f2e0000000200 */
[----:B------:R-:W-:Y:S01]  /*8070*/  HMMA.16816.F32 R20, R140, R14, R20 ;  /* 0x0000000e8c14723c */ /* 0x000fe20000001814 */
[----:B------:R-:W5:Y:S07]  /*8080*/  LDSM.16.M88.4 R12, [R180+0x4800] ;  /* 0x00480000b40c783b */ /* 0x000f6e0000000200 */
[----:B-1----:R-:W-:Y:S08]  /*8090*/  HMMA.16816.F32 R220, R32, R4, R220 ;  /* 0x0000000420dc723c */ /* 0x002ff000000018dc */
[----:B--2---:R-:W-:Y:S07]  /*80a0*/  HMMA.16816.F32 R24, R28, R16, R24 ;  /* 0x000000101c18723c */ /* 0x004fee0000001818 */
[----:B------:R-:W-:Y:S01]  /*80b0*/  IADD3 R16, R2, 0x1, RZ ;  /* 0x0000000102107810 */ /* 0x000fe20007ffe0ff */
[----:B---3--:R-:W-:Y:S03]  /*80c0*/  HMMA.16816.F32 R144, R140, R136, R144 ;  /* 0x000000888c90723c */ /* 0x008fe60000001890 */
[----:B------:R-:W-:-:S02]  /*80d0*/  ISETP.GE.AND P0, PT, R16, R210, PT ;  /* 0x000000d21000720c */ /* 0x000fc40003f06270 */
[C---:B------:R-:W-:Y:S02]  /*80e0*/  ISETP.GE.AND P1, PT, R16.reuse, R208, PT ;  /* 0x000000d01000720c */ /* 0x040fe40003f26270 */
[C---:B------:R-:W-:Y:S01]  /*80f0*/  ISETP.LT.OR P0, PT, R16.reuse, R211, P0 ;  /* 0x000000d31000720c */ /* 0x040fe20000701670 */
[----:B------:R-:W-:Y:S01]  /*8100*/  HMMA.16816.F32 R164, R32, R6, R164 ;  /* 0x0000000620a4723c */ /* 0x000fe200000018a4 */
[----:B------:R-:W1:Y:S01]  /*8110*/  LDSM.16.M88.4 R4, [R180+0x5000] ;  /* 0x00500000b404783b */ /* 0x000e620000000200 */
[----:B------:R-:W-:-:S06]  /*8120*/  ISETP.LT.OR P1, PT, R16, R209, P1 ;  /* 0x000000d11000720c */ /* 0x000fcc0000f21670 */
[----:B------:R-:W-:Y:S01]  /*8130*/  HMMA.16816.F32 R168, R140, R138, R168 ;  /* 0x0000008a8ca8723c */ /* 0x000fe200000018a8 */
[----:B------:R-:W-:Y:S02]  /*8140*/  FSEL R16, R25, -INF , !P0 ;  /* 0xff80000019107808 */ /* 0x000fe40004000000 */
[----:B------:R-:W-:Y:S02]  /*8150*/  IADD3 R25, R2, 0x10, RZ ;  /* 0x0000001002197810 */ /* 0x000fe40007ffe0ff */
[----:B------:R-:W-:-:S03]  /*8160*/  FSEL R17, R27, -INF , !P1 ;  /* 0xff8000001b117808 */ /* 0x000fc60004800000 */
[----:B------:R-:W-:Y:S07]  /*8170*/  HMMA.16816.F32 R20, R28, R18, R20 ;  /* 0x000000121c14723c */ /* 0x000fee0000001814 */
[----:B------:R-:W-:Y:S01]  /*8180*/  IADD3 R18, R2, 0x8, RZ ;  /* 0x0000000802127810 */ /* 0x000fe20007ffe0ff */
[----:B----4-:R-:W-:Y:S03]  /*8190*/  HMMA.16816.F32 R220, R140, R8, R220 ;  /* 0x000000088cdc723c */ /* 0x010fe600000018dc */
[----:B------:R-:W-:-:S04]  /*81a0*/  ISETP.GE.AND P0, PT, R18, R208, PT ;  /* 0x000000d01200720c */ /* 0x000fc80003f06270 */
[----:B------:R-:W-:Y:S01]  /*81b0*/  FSEL R8, R24, -INF , !P6 ;  /* 0xff80000018087808 */ /* 0x000fe20007000000 */
[----:B-----5:R-:W-:Y:S01]  /*81c0*/  HMMA.16816.F32 R144, R28, R12, R144 ;  /* 0x0000000c1c90723c */ /* 0x020fe20000001890 */
[----:B------:R-:W-:Y:S02]  /*81d0*/  ISETP.GE.AND P6, PT, R2, R208, PT ;  /* 0x000000d00200720c */ /* 0x000fe40003fc6270 */
[-C--:B------:R-:W-:Y:S02]  /*81e0*/  ISETP.LT.OR P0, PT, R18, R209.reuse, P0 ;  /* 0x000000d11200720c */ /* 0x080fe40000701670 */
[C---:B------:R-:W-:Y:S02]  /*81f0*/  ISETP.LT.OR P6, PT, R2.reuse, R209, P6 ;  /* 0x000000d10200720c */ /* 0x040fe400037c1670 */
[----:B------:R-:W-:Y:S01]  /*8200*/  IADD3 R24, R2, 0x9, RZ ;  /* 0x0000000902187810 */ /* 0x000fe20007ffe0ff */
[----:B------:R-:W-:Y:S01]  /*8210*/  HMMA.16816.F32 R160, R140, R148, R160 ;  /* 0x000000948ca0723c */ /* 0x000fe200000018a0 */
[----:B------:R-:W-:-:S02]  /*8220*/  FSEL R9, R26, -INF , !P6 ;  /* 0xff8000001a097808 */ /* 0x000fc40007000000 */
[-C--:B------:R-:W-:Y:S02]  /*8230*/  ISETP.GE.AND P6, PT, R18, R210.reuse, PT ;  /* 0x000000d21200720c */ /* 0x080fe40003fc6270 */
[----:B------:R-:W-:Y:S02]  /*8240*/  FSEL R19, R22, -INF , !P0 ;  /* 0xff80000016137808 */ /* 0x000fe40004000000 */
[----:B------:R-:W-:Y:S01]  /*8250*/  ISETP.LT.OR P6, PT, R18, R211, P6 ;  /* 0x000000d31200720c */ /* 0x000fe200037c1670 */
[----:B------:R-:W-:Y:S01]  /*8260*/  HMMA.16816.F32 R156, R140, R150, R156 ;  /* 0x000000968c9c723c */ /* 0x000fe2000000189c */
[----:B------:R-:W-:Y:S02]  /*8270*/  ISETP.GE.AND P1, PT, R24, R210, PT ;  /* 0x000000d21800720c */ /* 0x000fe40003f26270 */
[----:B------:R-:W-:Y:S02]  /*8280*/  FSEL R32, R20, -INF , !P6 ;  /* 0xff80000014207808 */ /* 0x000fe40007000000 */
[----:B------:R-:W-:-:S02]  /*8290*/  ISETP.GE.AND P6, PT, R24, R208, PT ;  /* 0x000000d01800720c */ /* 0x000fc40003fc6270 */
[----:B------:R-:W-:Y:S01]  /*82a0*/  ISETP.GE.AND P0, PT, R25, R210, PT ;  /* 0x000000d21900720c */ /* 0x000fe20003f06270 */
[----:B------:R-:W-:Y:S01]  /*82b0*/  HMMA.16816.F32 R168, R28, R14, R168 ;  /* 0x0000000e1ca8723c */ /* 0x000fe200000018a8 */
[----:B------:R-:W2:Y:S01]  /*82c0*/  LDSM.16.M88.4 R12, [R180+0x5800] ;  /* 0x00580000b40c783b */ /* 0x000ea20000000200 */
[----:B------:R-:W-:Y:S01]  /*82d0*/  ISETP.LT.OR P1, PT, R24, R211, P1 ;  /* 0x000000d31800720c */ /* 0x000fe20000f21670 */
[----:B------:R-:W-:-:S04]  /*82e0*/  DEPBAR.LE SB0, 0x0 ;  /* 0x000080000000791a */ /* 0x000fc80000000000 */
[----:B------:R-:W-:Y:S01]  /*82f0*/  ISETP.LT.OR P6, PT, R24, R209, P6 ;  /* 0x000000d11800720c */ /* 0x000fe200037c1670 */
[----:B------:R-:W-:Y:S01]  /*8300*/  HMMA.16816.F32 R164, R140, R10, R164 ;  /* 0x0000000a8ca4723c */ /* 0x000fe200000018a4 */
[----:B------:R-:W-:Y:S02]  /*8310*/  ISETP.LT.OR P0, PT, R25, R211, P0 ;  /* 0x000000d31900720c */ /* 0x000fe40000701670 */
[----:B------:R-:W-:Y:S02]  /*8320*/  IADD3 R20, R2, 0x11, RZ ;  /* 0x0000001102147810 */ /* 0x000fe40007ffe0ff */
[----:B------:R-:W-:Y:S02]  /*8330*/  FSEL R18, R21, -INF , !P1 ;  /* 0xff80000015127808 */ /* 0x000fe40004800000 */
[----:B------:R-:W-:Y:S01]  /*8340*/  FSEL R11, R23, -INF , !P6 ;  /* 0xff800000170b7808 */ /* 0x000fe20007000000 */
[----:B-1----:R-:W-:Y:S01]  /*8350*/  HMMA.16816.F32 R160, R28, R4, R160 ;  /* 0x000000041ca0723c */ /* 0x002fe200000018a0 */
[----:B------:R-:W-:-:S02]  /*8360*/  FSEL R26, R144, -INF , !P0 ;  /* 0xff800000901a7808 */ /* 0x000fc40004000000 */
[C---:B------:R-:W-:Y:S02]  /*8370*/  ISETP.GE.AND P1, PT, R25.reuse, R208, PT ;  /* 0x000000d01900720c */ /* 0x040fe40003f26270 */
[C---:B------:R-:W-:Y:S02]  /*8380*/  ISETP.GE.AND P6, PT, R20.reuse, R210, PT ;  /* 0x000000d21400720c */ /* 0x040fe40003fc6270 */
[C---:B------:R-:W-:Y:S01]  /*8390*/  ISETP.GE.AND P0, PT, R20.reuse, R208, PT ;  /* 0x000000d01400720c */ /* 0x040fe20003f06270 */
[----:B------:R-:W-:Y:S01]  /*83a0*/  HMMA.16816.F32 R156, R28, R6, R156 ;  /* 0x000000061c9c723c */ /* 0x000fe2000000189c */
[----:B------:R-:W-:Y:S02]  /*83b0*/  ISETP.LT.OR P1, PT, R25, R209, P1 ;  /* 0x000000d11900720c */ /* 0x000fe40000f21670 */
[C---:B------:R-:W-:Y:S02]  /*83c0*/  ISETP.LT.OR P6, PT, R20.reuse, R211, P6 ;  /* 0x000000d31400720c */ /* 0x040fe400037c1670 */
[----:B------:R-:W-:-:S02]  /*83d0*/  ISETP.LT.OR P0, PT, R20, R209, P0 ;  /* 0x000000d11400720c */ /* 0x000fc40000701670 */
[C---:B------:R-:W-:Y:S02]  /*83e0*/  IADD3 R10, R2.reuse, 0x18, RZ ;  /* 0x00000018020a7810 */ /* 0x040fe40007ffe0ff */
[----:B------:R-:W-:Y:S02]  /*83f0*/  IADD3 R4, R2, 0x19, RZ ;  /* 0x0000001902047810 */ /* 0x000fe40007ffe0ff */
[----:B------:R-:W-:Y:S02]  /*8400*/  FSEL R25, R146, -INF , !P1 ;  /* 0xff80000092197808 */ /* 0x000fe40004800000 */
[----:B------:R-:W-:Y:S02]  /*8410*/  FSEL R24, R145, -INF , !P6 ;  /* 0xff80000091187808 */ /* 0x000fe40007000000 */
[----:B------:R-:W-:Y:S01]  /*8420*/  FSEL R27, R147, -INF , !P0 ;  /* 0xff800000931b7808 */ /* 0x000fe20004000000 */
[----:B------:R-:W-:Y:S01]  /*8430*/  BAR.SYNC.DEFER_BLOCKING 0x0 ;  /* 0x0000000000007b1d */ /* 0x000fe20000010000 */
[C---:B------:R-:W-:Y:S01]  /*8440*/  ISETP.GE.AND P1, PT, R10.reuse, R210, PT ;  /* 0x000000d20a00720c */ /* 0x040fe20003f26270 */
[----:B--2---:R-:W-:Y:S01]  /*8450*/  HMMA.16816.F32 R220, R28, R12, R220 ;  /* 0x0000000c1cdc723c */ /* 0x004fe200000018dc */
[----:B------:R-:W-:-:S02]  /*8460*/  ISETP.GE.AND P0, PT, R10, R208, PT ;  /* 0x000000d00a00720c */ /* 0x000fc40003f06270 */
[----:B------:R-:W-:Y:S02]  /*8470*/  ISETP.GE.AND P6, PT, R4, R210, PT ;  /* 0x000000d20400720c */ /* 0x000fe40003fc6270 */
[C---:B------:R-:W-:Y:S02]  /*8480*/  ISETP.LT.OR P1, PT, R10.reuse, R211, P1 ;  /* 0x000000d30a00720c */ /* 0x040fe40000f21670 */
[----:B------:R-:W-:Y:S01]  /*8490*/  ISETP.LT.OR P0, PT, R10, R209, P0 ;  /* 0x000000d10a00720c */ /* 0x000fe20000701670 */
[----:B------:R-:W-:Y:S01]  /*84a0*/  HMMA.16816.F32 R164, R28, R14, R164 ;  /* 0x0000000e1ca4723c */ /* 0x000fe200000018a4 */
[----:B------:R-:W-:Y:S02]  /*84b0*/  ISETP.LT.OR P6, PT, R4, R211, P6 ;  /* 0x000000d30400720c */ /* 0x000fe400037c1670 */
[----:B------:R-:W-:Y:S02]  /*84c0*/  IADD3 R5, R2, 0x20, RZ ;  /* 0x0000002002057810 */ /* 0x000fe40007ffe0ff */
[----:B------:R-:W-:-:S02]  /*84d0*/  FSEL R22, R168, -INF , !P1 ;  /* 0xff800000a8167808 */ /* 0x000fc40004800000 */
[----:B------:R-:W-:Y:S02]  /*84e0*/  FSEL R23, R170, -INF , !P0 ;  /* 0xff800000aa177808 */ /* 0x000fe40004000000 */
[----:B------:R-:W-:Y:S02]  /*84f0*/  FSEL R20, R169, -INF , !P6 ;  /* 0xff800000a9147808 */ /* 0x000fe40007000000 */
[C---:B------:R-:W-:Y:S02]  /*8500*/  ISETP.GE.AND P1, PT, R4.reuse, R208, PT ;  /* 0x000000d00400720c */ /* 0x040fe40003f26270 */
[C---:B------:R-:W-:Y:S02]  /*8510*/  ISETP.GE.AND P0, PT, R5.reuse, R210, PT ;  /* 0x000000d20500720c */ /* 0x040fe40003f06270 */
[----:B------:R-:W-:Y:S02]  /*8520*/  ISETP.GE.AND P6, PT, R5, R208, PT ;  /* 0x000000d00500720c */ /* 0x000fe40003fc6270 */
        /* <DEDUP_REMOVED lines=10> */
[----:B------:R-:W-:Y:S02]  /*85d0*/  ISETP.GE.AND P6, PT, R5, R210, PT ;  /* 0x000000d20500720c */ /* 0x000fe40003fc6270 */
[C---:B------:R-:W-:Y:S02]  /*85e0*/  ISETP.LT.OR P1, PT, R4.reuse, R211, P1 ;  /* 0x000000d30400720c */ /* 0x040fe40000f21670 */
[----:B------:R-:W-:-:S02]  /*85f0*/  ISETP.LT.OR P0, PT, R4, R209, P0 ;  /* 0x000000d10400720c */ /* 0x000fc40000701670 */
[----:B------:R-:W-:Y:S02]  /*8600*/  ISETP.LT.OR P6, PT, R5, R211, P6 ;  /* 0x000000d30500720c */ /* 0x000fe400037c1670 */
[----:B------:R-:W-:Y:S02]  /*8610*/  IADD3 R6, R2, 0x29, RZ ;  /* 0x0000002902067810 */ /* 0x000fe40007ffe0ff */
[----:B------:R-:W-:Y:S02]  /*8620*/  FSEL R218, R161, -INF , !P1 ;  /* 0xff800000a1da7808 */ /* 0x000fe40004800000 */
[----:B------:R-:W-:Y:S02]  /*8630*/  FSEL R171, R163, -INF , !P0 ;  /* 0xff800000a3ab7808 */ /* 0x000fe40004000000 */
[----:B------:R-:W-:Y:S02]  /*8640*/  FSEL R170, R156, -INF , !P6 ;  /* 0xff8000009caa7808 */ /* 0x000fe40007000000 */
[----:B------:R-:W-:-:S02]  /*8650*/  ISETP.GE.AND P1, PT, R5, R208, PT ;  /* 0x000000d00500720c */ /* 0x000fc40003f26270 */
[C---:B------:R-:W-:Y:S02]  /*8660*/  ISETP.GE.AND P0, PT, R6.reuse, R210, PT ;  /* 0x000000d20600720c */ /* 0x040fe40003f06270 */
[C---:B------:R-:W-:Y:S02]  /*8670*/  ISETP.GE.AND P6, PT, R6.reuse, R208, PT ;  /* 0x000000d00600720c */ /* 0x040fe40003fc6270 */
[----:B------:R-:W-:Y:S02]  /*8680*/  ISETP.LT.OR P1, PT, R5, R209, P1 ;  /* 0x000000d10500720c */ /* 0x000fe40000f21670 */
[C---:B------:R-:W-:Y:S02]  /*8690*/  ISETP.LT.OR P0, PT, R6.reuse, R211, P0 ;  /* 0x000000d30600720c */ /* 0x040fe40000701670 */
[----:B------:R-:W-:Y:S02]  /*86a0*/  ISETP.LT.OR P6, PT, R6, R209, P6 ;  /* 0x000000d10600720c */ /* 0x000fe400037c1670 */
[----:B------:R-:W-:-:S02]  /*86b0*/  IADD3 R4, R2, 0x30, RZ ;  /* 0x0000003002047810 */ /* 0x000fc40007ffe0ff */
[----:B------:R-:W-:Y:S02]  /*86c0*/  IADD3 R5, R2, 0x31, RZ ;  /* 0x0000003102057810 */ /* 0x000fe40007ffe0ff */
[----:B------:R-:W-:Y:S02]  /*86d0*/  FSEL R163, R158, -INF , !P1 ;  /* 0xff8000009ea37808 */ /* 0x000fe40004800000 */
[----:B------:R-:W-:Y:S02]  /*86e0*/  FSEL R168, R157, -INF , !P0 ;  /* 0xff8000009da87808 */ /* 0x000fe40004000000 */
[----:B------:R-:W-:Y:S02]  /*86f0*/  FSEL R169, R159, -INF , !P6 ;  /* 0xff8000009fa97808 */ /* 0x000fe40007000000 */
[C---:B------:R-:W-:Y:S02]  /*8700*/  ISETP.GE.AND P1, PT, R4.reuse, R210, PT ;  /* 0x000000d20400720c */ /* 0x040fe40003f26270 */
[----:B------:R-:W-:-:S02]  /*8710*/  ISETP.GE.AND P0, PT, R4, R208, PT ;  /* 0x000000d00400720c */ /* 0x000fc40003f06270 */
[C---:B------:R-:W-:Y:S02]  /*8720*/  ISETP.GE.AND P6, PT, R5.reuse, R210, PT ;  /* 0x000000d20500720c */ /* 0x040fe40003fc6270 */
[C---:B------:R-:W-:Y:S02]  /*8730*/  ISETP.LT.OR P1, PT, R4.reuse, R211, P1 ;  /* 0x000000d30400720c */ /* 0x040fe40000f21670 */
[----:B------:R-:W-:Y:S02]  /*8740*/  ISETP.LT.OR P0, PT, R4, R209, P0 ;  /* 0x000000d10400720c */ /* 0x000fe40000701670 */
[----:B------:R-:W-:Y:S02]  /*8750*/  ISETP.LT.OR P6, PT, R5, R211, P6 ;  /* 0x000000d30500720c */ /* 0x000fe400037c1670 */
[----:B------:R-:W-:Y:S02]  /*8760*/  IADD3 R4, R2, 0x38, RZ ;  /* 0x0000003802047810 */ /* 0x000fe40007ffe0ff */
[----:B------:R-:W-:Y:S01]  /*8770*/  FSEL R152, R221, -INF , !P6 ;  /* 0xff800000dd987808 */ /* 0x000fe20007000000 */
[----:B------:R-:W-:Y:S01]  /*8780*/  IMAD.MOV.U32 R221, RZ, RZ, R213 ;  /* 0x000000ffffdd7224 */ /* 0x000fe200078e00d5 */
[----:B------:R-:W-:-:S02]  /*8790*/  ISETP.GE.AND P6, PT, R4, R208, PT ;  /* 0x000000d00400720c */ /* 0x000fc40003fc6270 */
[----:B------:R-:W-:Y:S01]  /*87a0*/  FSEL R154, R220, -INF , !P1 ;  /* 0xff800000dc9a7808 */ /* 0x000fe20004800000 */
[----:B------:R-:W-:Y:S01]  /*87b0*/  IMAD.MOV.U32 R220, RZ, RZ, R212 ;  /* 0x000000ffffdc7224 */ /* 0x000fe200078e00d4 */
[----:B------:R-:W-:Y:S02]  /*87c0*/  ISETP.LT.OR P6, PT, R4, R209, P6 ;  /* 0x000000d10400720c */ /* 0x000fe400037c1670 */
[----:B------:R-:W-:Y:S02]  /*87d0*/  FSEL R151, R222, -INF , !P0 ;  /* 0xff800000de977808 */ /* 0x000fe40004000000 */
[----:B------:R-:W-:Y:S02]  /*87e0*/  ISETP.GE.AND P1, PT, R5, R208, PT ;  /* 0x000000d00500720c */ /* 0x000fe40003f26270 */
[----:B------:R-:W-:Y:S02]  /*87f0*/  ISETP.GE.AND P0, PT, R4, R210, PT ;  /* 0x000000d20400720c */ /* 0x000fe40003f06270 */
[----:B------:R-:W-:-:S02]  /*8800*/  FSEL R137, R166, -INF , !P6 ;  /* 0xff800000a6897808 */ /* 0x000fc40007000000 */
[----:B------:R-:W-:Y:S02]  /*8810*/  ISETP.GT.AND P6, PT, R203, R196, PT ;  /* 0x000000c4cb00720c */ /* 0x000fe40003fc4270 */
[----:B------:R-:W-:Y:S02]  /*8820*/  ISETP.LT.OR P1, PT, R5, R209, P1 ;  /* 0x000000d10500720c */ /* 0x000fe40000f21670 */
[----:B------:R-:W-:Y:S02]  /*8830*/  ISETP.LT.OR P0, PT, R4, R211, P0 ;  /* 0x000000d30400720c */ /* 0x000fe40000701670 */
[----:B------:R-:W-:Y:S02]  /*8840*/  IADD3 R2, R2, 0x39, RZ ;  /* 0x0000003902027810 */ /* 0x000fe40007ffe0ff */
[----:B------:R-:W-:Y:S02]  /*8850*/  FSEL R139, R223, -INF , !P1 ;  /* 0xff800000df8b7808 */ /* 0x000fe40004800000 */
[----:B------:R-:W-:-:S02]  /*8860*/  FSEL R138, R164, -INF , !P0 ;  /* 0xff800000a48a7808 */ /* 0x000fc40004000000 */
[C---:B------:R-:W-:Y:S02]  /*8870*/  ISETP.GE.AND P1, PT, R2.reuse, R210, PT ;  /* 0x000000d20200720c */ /* 0x040fe40003f26270 */
[C---:B------:R-:W-:Y:S02]  /*8880*/  ISETP.GE.AND P0, PT, R2.reuse, R208, PT ;  /* 0x000000d00200720c */ /* 0x040fe40003f06270 */
[C---:B------:R-:W-:Y:S02]  /*8890*/  ISETP.LT.OR P1, PT, R2.reuse, R211, P1 ;  /* 0x000000d30200720c */ /* 0x040fe40000f21670 */
[----:B------:R-:W-:Y:S02]  /*88a0*/  ISETP.LT.OR P0, PT, R2, R209, P0 ;  /* 0x000000d10200720c */ /* 0x000fe40000701670 */
[----:B------:R-:W-:Y:S02]  /*88b0*/  FSEL R136, R165, -INF , !P1 ;  /* 0xff800000a5887808 */ /* 0x000fe40004800000 */
[----:B------:R-:W-:Y:S01]  /*88c0*/  FSEL R149, R167, -INF , !P0 ;  /* 0xff800000a7957808 */ /* 0x000fe20004000000 */
[----:B------:R-:W-:Y:S05]  /*88d0*/  @!P6 BRA `(.L_x_2666) ;  /* 0x00000ae00000e947 */ /* 0x000fea0003800000 */
[----:B------:R-:W-:Y:S05]  /*88e0*/  @!P3 BRA `(.L_x_2667) ;  /* 0x000003a00000b947 */ /* 0x000fea0003800000 */
[----:B------:R-:W1:Y:S01]  /*88f0*/  I2F.RP R2, R0 ;  /* 0x0000000000027306 */ /* 0x000e620000209400 */
[----:B------:R-:W-:-:S05]  /*8900*/  IMAD.SHL.U32 R5, R203, 0x40, RZ ;  /* 0x00000040cb057824 */ /* 0x000fca00078e00ff */
[----:B------:R-:W-:Y:S02]  /*8910*/  IABS R13, R5 ;  /* 0x00000005000d7213 */ /* 0x000fe40000000000 */
[C---:B------:R-:W-:Y:S02]  /*8920*/  IADD3 R6, R5.reuse, -0x40, RZ ;  /* 0xffffffc005067810 */ /* 0x040fe40007ffe0ff */
[----:B------:R-:W-:Y:S01]  /*8930*/  LOP3.LUT R5, R5, c[0x0][0x2d0], RZ, 0x3c, !PT ;  /* 0x0000b40005057a12 */ /* 0x000fe200078e3cff */
[----:B-1----:R-:W1:Y:S02]  /*8940*/  MUFU.RCP R14, R2 ;  /* 0x00000002000e7308 */ /* 0x002e640000001000 */
[----:B-1----:R-:W-:Y:S02]  /*8950*/  IADD3 R14, R14, 0xffffffe, RZ ;  /* 0x0ffffffe0e0e7810 */ /* 0x002fe40007ffe0ff */
[----:B------:R-:W-:-:S04]  /*8960*/  IABS R2, R6 ;  /* 0x0000000600027213 */ /* 0x000fc80000000000 */
[----:B------:R-:W1:Y:S01]  /*8970*/  F2I.FTZ.U32.TRUNC.NTZ R15, R14 ;  /* 0x0000000e000f7305 */ /* 0x000e62000021f000 */
[----:B------:R-:W-:Y:S01]  /*8980*/  LOP3.LUT R6, R6, c[0x0][0x2d0], RZ, 0x3c, !PT ;  /* 0x0000b40006067a12 */ /* 0x000fe200078e3cff */
[----:B-1----:R-:W-:Y:S02]  /*8990*/  IMAD.MOV R7, RZ, RZ, -R15 ;  /* 0x000000ffff077224 */ /* 0x002fe400078e0a0f */
[----:B------:R-:W-:Y:S02]  /*89a0*/  IMAD.MOV.U32 R14, RZ, RZ, RZ ;  /* 0x000000ffff0e7224 */ /* 0x000fe400078e00ff */
[----:B------:R-:W-:-:S04]  /*89b0*/  IMAD R4, R7, R0, RZ ;  /* 0x0000000007047224 */ /* 0x000fc800078e02ff */
[----:B------:R-:W-:-:S06]  /*89c0*/  IMAD.HI.U32 R4, R15, R4, R14 ;  /* 0x000000040f047227 */ /* 0x000fcc00078e000e */
[----:B------:R-:W-:-:S04]  /*89d0*/  IMAD.HI.U32 R10, R4, R13, RZ ;  /* 0x0000000d040a7227 */ /* 0x000fc800078e00ff */
[----:B------:R-:W-:Y:S01]  /*89e0*/  IMAD.HI.U32 R4, R4, R2, RZ ;  /* 0x0000000204047227 */ /* 0x000fe200078e00ff */
[----:B------:R-:W-:-:S05]  /*89f0*/  IADD3 R7, -R10, RZ, RZ ;  /* 0x000000ff0a077210 */ /* 0x000fca0007ffe1ff */
[----:B------:R-:W-:Y:S02]  /*8a00*/  IMAD R7, R0, R7, R13 ;  /* 0x0000000700077224 */ /* 0x000fe400078e020d */
[----:B------:R-:W-:-:S03]  /*8a10*/  IMAD.MOV R13, RZ, RZ, -R4 ;  /* 0x000000ffff0d7224 */ /* 0x000fc600078e0a04 */
[C---:B------:R-:W-:Y:S01]  /*8a20*/  ISETP.GT.U32.AND P1, PT, R0.reuse, R7, PT ;  /* 0x000000070000720c */ /* 0x040fe20003f24070 */
[----:B------:R-:W-:-:S05]  /*8a30*/  IMAD R13, R0, R13, R2 ;  /* 0x0000000d000d7224 */ /* 0x000fca00078e0202 */
[----:B------:R-:W-:-:S07]  /*8a40*/  ISETP.GT.U32.AND P0, PT, R0, R13, PT ;  /* 0x0000000d0000720c */ /* 0x000fce0003f04070 */
[----:B------:R-:W-:Y:S01]  /*8a50*/  @!P1 IMAD.IADD R7, R7, 0x1, -R0 ;  /* 0x0000000107079824 */ /* 0x000fe200078e0a00 */
[----:B------:R-:W-:-:S04]  /*8a60*/  @!P1 IADD3 R10, R10, 0x1, RZ ;  /* 0x000000010a0a9810 */ /* 0x000fc80007ffe0ff */
[-C--:B------:R-:W-:Y:S02]  /*8a70*/  ISETP.GE.U32.AND P1, PT, R7, R0.reuse, PT ;  /* 0x000000000700720c */ /* 0x080fe40003f26070 */
[----:B------:R-:W-:Y:S02]  /*8a80*/  @!P0 IADD3 R13, R13, -R0, RZ ;  /* 0x800000000d0d8210 */ /* 0x000fe40007ffe0ff */
[----:B------:R-:W-:Y:S02]  /*8a90*/  @!P0 IADD3 R4, R4, 0x1, RZ ;  /* 0x0000000104048810 */ /* 0x000fe40007ffe0ff */
[----:B------:R-:W-:-:S07]  /*8aa0*/  ISETP.GE.AND P0, PT, R5, RZ, PT ;  /* 0x000000ff0500720c */ /* 0x000fce0003f06270 */
[----:B------:R-:W-:Y:S02]  /*8ab0*/  @P1 IADD3 R10, R10, 0x1, RZ ;  /* 0x000000010a0a1810 */ /* 0x000fe40007ffe0ff */
[----:B------:R-:W-:Y:S02]  /*8ac0*/  ISETP.GE.U32.AND P1, PT, R13, R0, PT ;  /* 0x000000000d00720c */ /* 0x000fe40003f26070 */
[----:B------:R-:W-:Y:S02]  /*8ad0*/  LOP3.LUT R0, RZ, c[0x0][0x2d0], RZ, 0x33, !PT ;  /* 0x0000b400ff007a12 */ /* 0x000fe400078e33ff */
[----:B------:R-:W-:Y:S01]  /*8ae0*/  @!P0 IMAD.MOV R10, RZ, RZ, -R10 ;  /* 0x000000ffff0a8224 */ /* 0x000fe200078e0a0a */
[----:B------:R-:W-:-:S04]  /*8af0*/  ISETP.NE.AND P0, PT, RZ, c[0x0][0x2d0], PT ;  /* 0x0000b400ff007a0c */ /* 0x000fc80003f05270 */
[----:B------:R-:W-:-:S04]  /*8b00*/  SEL R5, R0, R10, !P0 ;  /* 0x0000000a00057207 */ /* 0x000fc80004000000 */
[----:B------:R-:W-:Y:S01]  /*8b10*/  @P1 IADD3 R4, R4, 0x1, RZ ;  /* 0x0000000104041810 */ /* 0x000fe20007ffe0ff */
[----:B------:R-:W-:Y:S01]  /*8b20*/  IMAD.WIDE R14, R5, 0x4, R206 ;  /* 0x00000004050e7825 */ /* 0x000fe200078e02ce */
[----:B------:R-:W-:-:S04]  /*8b30*/  ISETP.GE.AND P1, PT, R6, RZ, PT ;  /* 0x000000ff0600720c */ /* 0x000fc80003f26270 */
[----:B------:R-:W2:Y:S09]  /*8b40*/  LDG.E R7, [R14.64] ;  /* 0x000000040e077981 */ /* 0x000eb2000c1e1900 */
[----:B------:R-:W-:-:S05]  /*8b50*/  @!P1 IMAD.MOV R4, RZ, RZ, -R4 ;  /* 0x000000ffff049224 */ /* 0x000fca00078e0a04 */
[----:B------:R-:W-:-:S05]  /*8b60*/  SEL R0, R0, R4, !P0 ;  /* 0x0000000400007207 */ /* 0x000fca0004000000 */
[----:B------:R-:W-:-:S05]  /*8b70*/  IMAD.WIDE R12, R0, 0x4, R206 ;  /* 0x00000004000c7825 */ /* 0x000fca00078e02ce */
        /* <DEDUP_REMOVED lines=13> */
[----:B------:R-:W-:-:S04]  /*8c50*/  IMAD R5, R4, c[0x0][0x184], R5 ;  /* 0x0000610004057a24 */ /* 0x000fc800078e0205 */
[----:B------:R-:W-:Y:S01]  /*8c60*/  IMAD.IADD R6, R13, 0x1, R5 ;  /* 0x000000010d067824 */ /* 0x000fe200078e0205 */
[----:B------:R-:W-:Y:S01]  /*8c70*/  MOV R5, R12 ;  /* 0x0000000c00057202 */ /* 0x000fe20000000f00 */
[----:B------:R-:W-:Y:S05]  /*8c80*/  BRA `(.L_x_2668) ;  /* 0x0000003000007947 */ /* 0x000fea0003800000 */
.L_x_2667:
[----:B------:R-:W-:-:S05]  /*8c90*/  IMAD.MOV.U32 R5, RZ, RZ, c[0x0][0x198] ;  /* 0x00006600ff057624 */ /* 0x000fca00078e00ff */
[----:B------:R-:W-:-:S04]  /*8ca0*/  LEA R5, -R5, RZ, 0x6 ;  /* 0x000000ff05057211 */ /* 0x000fc800078e31ff */
[----:B------:R-:W-:Y:S02]  /*8cb0*/  SHF.R.S32.HI R6, RZ, 0x1f, R5 ;  /* 0x0000001fff067819 */ /* 0x000fe40000011405 */
.L_x_2668:
[-C--:B------:R-:W-:Y:S01]  /*8cc0*/  @!P4 IADD3 R7, P0, R133, R5.reuse, RZ ;  /* 0x000000058507c210 */ /* 0x080fe20007f1e0ff */
[----:B------:R1:W-:Y:S01]  /*8cd0*/  @P5 STS.128 [R202+0x6000], RZ ;  /* 0x006000ffca005388 */ /* 0x0003e20000000c00 */
[----:B------:R-:W-:Y:S02]  /*8ce0*/  BSSY B0, `(.L_x_2669) ;  /* 0x000006a000007945 */ /* 0x000fe40003800000 */
[----:B------:R-:W-:Y:S01]  /*8cf0*/  @!P4 LEA R142, P1, R7, c[0x0][0x168], 0x1 ;  /* 0x00005a00078eca11 */ /* 0x000fe200078208ff */
[----:B------:R-:W-:Y:S01]  /*8d00*/  @!P4 IMAD.X R0, R134, 0x1, R6, P0 ;  /* 0x000000018600c824 */ /* 0x000fe200000e0606 */
[----:B------:R-:W-:-:S04]  /*8d10*/  @!P2 IADD3 R13, P0, R133, R5, RZ ;  /* 0x00000005850da210 */ /* 0x000fc80007f1e0ff */
[----:B------:R-:W-:Y:S01]  /*8d20*/  @!P4 LEA.HI.X R143, R7, c[0x0][0x16c], R0, 0x1, P1 ;  /* 0x00005b00078fca11 */ /* 0x000fe200008f0c00 */
[----:B------:R-:W-:Y:S01]  /*8d30*/  @!P2 IMAD.X R2, R134, 0x1, R6, P0 ;  /* 0x000000018602a824 */ /* 0x000fe200000e0606 */
[----:B------:R-:W-:Y:S02]  /*8d40*/  @!P5 IADD3 R7, P1, R198, R5, RZ ;  /* 0x00000005c607d210 */ /* 0x000fe40007f3e0ff */
[----:B------:R-:W-:-:S03]  /*8d50*/  @!P2 LEA R14, P0, R13, c[0x0][0x168], 0x1 ;  /* 0x00005a000d0eaa11 */ /* 0x000fc600078008ff */
[----:B------:R-:W-:Y:S01]  /*8d60*/  @!P5 IMAD.X R0, R197, 0x1, R6, P1 ;  /* 0x00000001c500d824 */ /* 0x000fe200008e0606 */
[----:B------:R-:W-:Y:S02]  /*8d70*/  @!P2 LEA.HI.X R15, R13, c[0x0][0x16c], R2, 0x1, P0 ;  /* 0x00005b000d0faa11 */ /* 0x000fe400000f0c02 */
[----:B------:R-:W-:-:S04]  /*8d80*/  @!P4 IADD3 R13, P1, P0, R133, R5, R198 ;  /* 0x00000005850dc210 */ /* 0x000fc8000783e0c6 */
[----:B------:R-:W-:Y:S02]  /*8d90*/  @!P4 IADD3.X R2, R134, R6, R197, P1, P0 ;  /* 0x000000068602c210 */ /* 0x000fe40000fe04c5 */
[----:B------:R-:W-:Y:S02]  /*8da0*/  @!P5 LEA R140, P1, R7, R214, 0x1 ;  /* 0x000000d6078cd211 */ /* 0x000fe400078208ff */
[----:B------:R-:W-:Y:S02]  /*8db0*/  @!P4 LEA R34, P0, R13, c[0x0][0x168], 0x1 ;  /* 0x00005a000d22ca11 */ /* 0x000fe400078008ff */
[----:B------:R-:W-:Y:S02]  /*8dc0*/  @!P5 LEA.HI.X R141, R7, R215, R0, 0x1, P1 ;  /* 0x000000d7078dd211 */ /* 0x000fe400008f0c00 */
[----:B------:R-:W-:Y:S02]  /*8dd0*/  @!P4 LEA.HI.X R35, R13, c[0x0][0x16c], R2, 0x1, P0 ;  /* 0x00005b000d23ca11 */ /* 0x000fe400000f0c02 */
[----:B------:R-:W-:-:S04]  /*8de0*/  @!P2 IADD3 R7, P1, P0, R133, R5, R198 ;  /* 0x000000058507a210 */ /* 0x000fc8000783e0c6 */
[----:B------:R-:W-:Y:S02]  /*8df0*/  @!P2 IADD3.X R0, R134, R6, R197, P1, P0 ;  /* 0x000000068600a210 */ /* 0x000fe40000fe04c5 */
[----:B------:R-:W-:Y:S02]  /*8e00*/  @!P2 LEA R12, P0, R7, c[0x0][0x168], 0x1 ;  /* 0x00005a00070caa11 */ /* 0x000fe400078008ff */
[----:B------:R-:W-:Y:S02]  /*8e10*/  @!P5 LEA R144, P1, R5, R214, 0x1 ;  /* 0x000000d60590d211 */ /* 0x000fe400078208ff */
[----:B------:R-:W-:Y:S02]  /*8e20*/  @!P2 LEA.HI.X R13, R7, c[0x0][0x16c], R0, 0x1, P0 ;  /* 0x00005b00070daa11 */ /* 0x000fe400000f0c00 */
[----:B------:R-:W-:Y:S02]  /*8e30*/  @!P5 LEA.HI.X R145, R5, R215, R6, 0x1, P1 ;  /* 0x000000d70591d211 */ /* 0x000fe400008f0c06 */
[----:B------:R-:W-:-:S03]  /*8e40*/  IADD3 R4, P1, P0, R198, R5, R198 ;  /* 0x00000005c6047210 */ /* 0x000fc6000783e0c6 */
[----:B------:R-:W-:Y:S01]  /*8e50*/  @!PT LDS RZ, [RZ] ;  /* 0x00000000fffff984 */ /* 0x000fe20000000800 */
[----:B------:R-:W-:Y:S01]  /*8e60*/  @!PT LDS RZ, [RZ] ;  /* 0x00000000fffff984 */ /* 0x000fe20000000800 */
[----:B------:R-:W-:Y:S01]  /*8e70*/  @!PT LDS RZ, [RZ] ;  /* 0x00000000fffff984 */ /* 0x000fe20000000800 */
[----:B------:R2:W-:Y:S01]  /*8e80*/  @!P5 LDGSTS.E.BYPASS.LTC128B.128 [R202+0x6000], [R144.64] ;  /* 0x0600000090cadfae */ /* 0x0005e2000b901d44 */
[----:B------:R-:W-:Y:S02]  /*8e90*/  IADD3.X R2, R197, R6, R197, P1, P0 ;  /* 0x00000006c5027210 */ /* 0x000fe40000fe04c5 */
[----:B------:R-:W-:Y:S01]  /*8ea0*/  @!P4 IADD3 R10, P0, R133, R4, RZ ;  /* 0x00000004850ac210 */ /* 0x000fe20007f1e0ff */
[----:B------:R1:W-:Y:S01]  /*8eb0*/  @P4 STS.128 [R202+0x8000], RZ ;  /* 0x008000ffca004388 */ /* 0x0003e20000000c00 */
[----:B------:R-:W-:-:S03]  /*8ec0*/  @!P5 LEA R30, P1, R4, R214, 0x1 ;  /* 0x000000d6041ed211 */ /* 0x000fc600078208ff */
[--C-:B------:R-:W-:Y:S01]  /*8ed0*/  @!P4 IMAD.X R7, R134, 0x1, R2.reuse, P0 ;  /* 0x000000018607c824 */ /* 0x100fe200000e0602 */
[--C-:B------:R-:W-:Y:S01]  /*8ee0*/  @!P5 LEA.HI.X R31, R4, R215, R2.reuse, 0x1, P1 ;  /* 0x000000d7041fd211 */ /* 0x100fe200008f0c02 */
[----:B------:R-:W-:Y:S01]  /*8ef0*/  @!PT LDS RZ, [RZ] ;  /* 0x00000000fffff984 */ /* 0x000fe20000000800 */
[----:B------:R-:W-:Y:S01]  /*8f00*/  @!PT LDS RZ, [RZ] ;  /* 0x00000000fffff984 */ /* 0x000fe20000000800 */
[----:B------:R-:W-:Y:S01]  /*8f10*/  @!PT LDS RZ, [RZ] ;  /* 0x00000000fffff984 */ /* 0x000fe20000000800 */
[----:B------:R1:W-:Y:S01]  /*8f20*/  @!P4 LDGSTS.E.BYPASS.LTC128B.128 [R202+0x8000], [R142.64+0x80] ;  /* 0x080000808ecacfae */ /* 0x0003e2000b901d44 */
[C---:B------:R-:W-:Y:S02]  /*8f30*/  @!P4 LEA R28, P1, R10.reuse, c[0x0][0x168], 0x1 ;  /* 0x00005a000a1cca11 */ /* 0x040fe400078208ff */
[-C--:B------:R-:W-:Y:S01]  /*8f40*/  @!P2 IADD3 R0, P0, R133, R4.reuse, RZ ;  /* 0x000000048500a210 */ /* 0x080fe20007f1e0ff */
[----:B------:R1:W-:Y:S01]  /*8f50*/  @P2 STS.128 [R202+0xa000], RZ ;  /* 0x00a000ffca002388 */ /* 0x0003e20000000c00 */
[----:B------:R-:W-:Y:S02]  /*8f60*/  @!P4 LEA.HI.X R29, R10, c[0x0][0x16c], R7, 0x1, P1 ;  /* 0x00005b000a1dca11 */ /* 0x000fe400008f0c07 */
[----:B------:R-:W-:Y:S01]  /*8f70*/  IADD3 R4, P1, R198, R4, RZ ;  /* 0x00000004c6047210 */ /* 0x000fe20007f3e0ff */
[--C-:B------:R-:W-:Y:S01]  /*8f80*/  @!P2 IMAD.X R7, R134, 0x1, R2.reuse, P0 ;  /* 0x000000018607a824 */ /* 0x100fe200000e0602 */
[C---:B------:R-:W-:Y:S01]  /*8f90*/  @!P2 LEA R146, P0, R0.reuse, c[0x0][0x168], 0x1 ;  /* 0x00005a000092aa11 */ /* 0x040fe200078008ff */
[----:B------:R-:W-:Y:S01]  /*8fa0*/  @!PT LDS RZ, [RZ] ;  /* 0x00000000fffff984 */ /* 0x000fe20000000800 */
[----:B------:R-:W-:Y:S01]  /*8fb0*/  @!PT LDS RZ, [RZ] ;  /* 0x00000000fffff984 */ /* 0x000fe20000000800 */
[----:B------:R-:W-:Y:S01]  /*8fc0*/  @!PT LDS RZ, [RZ] ;  /* 0x00000000fffff984 */ /* 0x000fe20000000800 */
[----:B------:R1:W-:Y:S03]  /*8fd0*/  @!P2 LDGSTS.E.BYPASS.LTC128B.128 [R202+0xa000], [R14.64+0x100] ;  /* 0x0a0001000ecaafae */ /* 0x0003e6000b901d44 */
[----:B------:R-:W-:Y:S01]  /*8fe0*/  @!P2 LEA.HI.X R147, R0, c[0x0][0x16c], R7, 0x1, P0 ;  /* 0x00005b000093aa11 */ /* 0x000fe200000f0c07 */
[----:B------:R-:W-:Y:S01]  /*8ff0*/  IMAD.X R7, R197, 0x1, R2, P1 ;  /* 0x00000001c5077824 */ /* 0x000fe200008e0602 */
[----:B------:R-:W-:Y:S01]  /*9000*/  @!P4 IADD3 R33, P0, R133, R4, RZ ;  /* 0x000000048521c210 */ /* 0x000fe20007f1e0ff */
[----:B------:R1:W-:Y:S04]  /*9010*/  @P5 STS.128 [R202+0x6800], RZ ;  /* 0x006800ffca005388 */ /* 0x0003e80000000c00 */
[----:B------:R-:W-:Y:S01]  /*9020*/  @!P4 IMAD.X R0, R134, 0x1, R7, P0 ;  /* 0x000000018600c824 */ /* 0x000fe200000e0607 */
[C---:B------:R-:W-:Y:S01]  /*9030*/  @!P4 LEA R156, P0, R33.reuse, c[0x0][0x168], 0x1 ;  /* 0x00005a00219cca11 */ /* 0x040fe200078008ff */
[----:B------:R-:W-:Y:S01]  /*9040*/  @!PT LDS RZ, [RZ] ;  /* 0x00000000fffff984 */ /* 0x000fe20000000800 */
[----:B------:R-:W-:Y:S01]  /*9050*/  @!PT LDS RZ, [RZ] ;  /* 0x00000000fffff984 */ /* 0x000fe20000000800 */
[----:B------:R-:W-:Y:S01]  /*9060*/  @!PT LDS RZ, [RZ] ;  /* 0x00000000fffff984 */ /* 0x000fe20000000800 */
[----:B------:R1:W-:Y:S03]  /*9070*/  @!P5 LDGSTS.E.BYPASS.LTC128B.128 [R202+0x6800], [R140.64] ;  /* 0x068000008ccadfae */ /* 0x0003e6000b901d44 */
[----:B------:R-:W-:Y:S01]  /*9080*/  @!P4 LEA.HI.X R157, R33, c[0x0][0x16c], R0, 0x1, P0 ;  /* 0x00005b00219dca11 */ /* 0x000fe200000f0c00 */
[----:B------:R1:W-:Y:S01]  /*9090*/  @P4 STS.128 [R202+0x8800], RZ ;  /* 0x008800ffca004388 */ /* 0x0003e20000000c00 */
[----:B--2---:R-:W-:-:S03]  /*90a0*/  @!P5 LEA R144, P0, R4, R214, 0x1 ;  /* 0x000000d60490d211 */ /* 0x004fc600078008ff */
[----:B------:R-:W-:Y:S01]  /*90b0*/  @!PT LDS RZ, [RZ] ;  /* 0x00000000fffff984 */ /* 0x000fe20000000800 */
[----:B------:R-:W-:Y:S01]  /*90c0*/  @!PT LDS RZ, [RZ] ;  /* 0x00000000fffff984 */ /* 0x000fe20000000800 */
[----:B------:R-:W-:Y:S01]  /*90d0*/  @!PT LDS RZ, [RZ] ;  /* 0x00000000fffff984 */ /* 0x000fe20000000800 */
[----:B------:R1:W-:Y:S01]  /*90e0*/  @!P4 LDGSTS.E.BYPASS.LTC128B.128 [R202+0x8800], [R34.64+0x80] ;  /* 0x0880008022cacfae */ /* 0x0003e2000b901d44 */
[----:B------:R-:W-:-:S03]  /*90f0*/  @!P5 LEA.HI.X R145, R4, R215, R7, 0x1, P0 ;  /* 0x000000d70491d211 */ /* 0x000fc600000f0c07 */
        /* <DEDUP_REMOVED lines=40> */
.L_x_2670:
[----:B------:R-:W-:Y:S05]  /*9380*/  BSYNC B0 ;  /* 0x0000000000007941 */ /* 0x000fea0003800000 */
.L_x_2669:
[----:B------:R-:W0:Y:S01]  /*9390*/  LDGDEPBAR ;  /* 0x00000000000079af */ /* 0x000e220000000000 */
[----:B------:R-:W-:-:S04]  /*93a0*/  LEA R214, P0, R5, R214, 0x1 ;  /* 0x000000d605d67211 */ /* 0x000fc800078008ff */
[----:B------:R-:W-:Y:S02]  /*93b0*/  LEA.HI.X R215, R5, R215, R6, 0x1, P0 ;  /* 0x000000d705d77211 */ /* 0x000fe400000f0c06 */
.L_x_2666:
[----:B------:R-:W-:Y:S01]  /*93c0*/  FMNMX.FTZ R5, R132, R8, !PT ;  /* 0x0000000884057209 */ /* 0x000fe20007810000 */
[----:B-1----:R-:W-:Y:S01]  /*93d0*/  LDSM.16.MT88.4 R12, [R186+0xc000] ;  /* 0x00c00000ba0c783b */ /* 0x002fe20000004200 */
[----:B------:R-:W-:Y:S02]  /*93e0*/  FMNMX.FTZ R0, R3, R9, !PT ;  /* 0x0000000903007209 */ /* 0x000fe40007810000 */
[----:B------:R-:W-:Y:S01]  /*93f0*/  FMNMX.FTZ R5, R16, R5, !PT ;  /* 0x0000000510057209 */ /* 0x000fe20007810000 */
[----:B------:R-:W-:Y:S01]  /*9400*/  LDSM.16.MT88.4 R28, [R184+0xc800] ;  /* 0x00c80000b81c783b */ /* 0x000fe20000004200 */
        /* <DEDUP_REMOVED lines=40> */
[C---:B------:R-:W-:Y:S01]  /*9690*/  FMUL.FTZ R150, R145.reuse, c[0x0][0x23c] ;  /* 0x00008f0091967a20 */ /* 0x040fe20000410000 */
[----:B------:R-:W-:Y:S02]  /*96a0*/  FSEL R5, R146, RZ, P1 ;  /* 0x000000ff92057208 */ /* 0x000fe40000800000 */
[----:B------:R-:W-:Y:S02]  /*96b0*/  FSEL R6, R145, RZ, P0 ;  /* 0x000000ff91067208 */ /* 0x000fe40000000000 */
[----:B------:R-:W-:Y:S01]  /*96c0*/  FSEL R153, R153, RZ, P1 ;  /* 0x000000ff99997208 */ /* 0x000fe20000800000 */
[----:B------:R-:W-:Y:S01]  /*96d0*/  FADD.FTZ R4, R132, -R5 ;  /* 0x8000000584047221 */ /* 0x000fe20000010000 */
[----:B------:R-:W-:Y:S01]  /*96e0*/  FSEL R150, R150, RZ, P0 ;  /* 0x000000ff96967208 */ /* 0x000fe20000000000 */
[----:B------:R-:W-:Y:S01]  /*96f0*/  FADD.FTZ R6, R3, -R6 ;  /* 0x8000000603067221 */ /* 0x000fe20000010000 */
[----:B------:R-:W-:Y:S01]  /*9700*/  LDSM.16.MT88.4 R132, [R186+0xc800] ;  /* 0x00c80000ba84783b */ /* 0x000fe20000004200 */
[----:B------:R-:W-:-:S02]  /*9710*/  FFMA.FTZ R144, R8, c[0x0][0x23c], -R153 ;  /* 0x00008f0008907a23 */ /* 0x000fc40000010899 */
[--C-:B------:R-:W-:Y:S02]  /*9720*/  FFMA.FTZ R143, R16, c[0x0][0x23c], -R153.reuse ;  /* 0x00008f00108f7a23 */ /* 0x100fe40000010899 */
[--C-:B------:R-:W-:Y:S02]  /*9730*/  FFMA.FTZ R142, R32, c[0x0][0x23c], -R153.reuse ;  /* 0x00008f00208e7a23 */ /* 0x100fe40000010899 */
[----:B------:R-:W-:Y:S01]  /*9740*/  FFMA.FTZ R141, R18, c[0x0][0x23c], -R153 ;  /* 0x00008f00128d7a23 */ /* 0x000fe20000010899 */
[----:B------:R-:W-:Y:S01]  /*9750*/  MUFU.EX2 R144, R144 ;  /* 0x0000009000907308 */ /* 0x000fe20000000800 */
[--C-:B------:R-:W-:Y:S01]  /*9760*/  FFMA.FTZ R140, R9, c[0x0][0x23c], -R150.reuse ;  /* 0x00008f00098c7a23 */ /* 0x100fe20000010896 */
[----:B------:R-:W-:Y:S01]  /*9770*/  LDSM.16.MT88.4 R32, [R185+0xc800] ;  /* 0x00c80000b920783b */ /* 0x000fe20000004200 */
[--C-:B------:R-:W-:Y:S02]  /*9780*/  FFMA.FTZ R2, R17, c[0x0][0x23c], -R150.reuse ;  /* 0x00008f0011027a23 */ /* 0x100fe40000010896 */
[----:B------:R-:W-:-:S02]  /*9790*/  FFMA.FTZ R0, R19, c[0x0][0x23c], -R150 ;  /* 0x00008f0013007a23 */ /* 0x000fc40000010896 */
[----:B------:R-:W-:Y:S01]  /*97a0*/  FFMA.FTZ R147, R11, c[0x0][0x23c], -R150 ;  /* 0x00008f000b937a23 */ /* 0x000fe20000010896 */
[----:B------:R-:W1:Y:S01]  /*97b0*/  MUFU.EX2 R143, R143 ;  /* 0x0000008f008f7308 */ /* 0x000e620000000800 */
[----:B------:R-:W-:Y:S01]  /*97c0*/  FMUL.FTZ R148, R4, c[0x0][0x23c] ;  /* 0x00008f0004947a20 */ /* 0x000fe20000410000 */
[----:B------:R-:W2:Y:S01]  /*97d0*/  LDSM.16.MT88.4 R16, [R188+0xc000] ;  /* 0x00c00000bc10783b */ /* 0x000ea20000004200 */
[----:B------:R-:W-:Y:S02]  /*97e0*/  FMUL.FTZ R3, R6, c[0x0][0x23c] ;  /* 0x00008f0006037a20 */ /* 0x000fe40000410000 */
[--C-:B------:R-:W-:Y:S01]  /*97f0*/  FFMA.FTZ R155, R26, c[0x0][0x23c], -R153.reuse ;  /* 0x00008f001a9b7a23 */ /* 0x100fe20000010899 */
[----:B------:R-:W3:Y:S01]  /*9800*/  LDSM.16.MT88.4 R8, [R185+0xc000] ;  /* 0x00c00000b908783b */ /* 0x000ee20000004200 */
[--C-:B------:R-:W-:Y:S01]  /*9810*/  FFMA.FTZ R156, R24, c[0x0][0x23c], -R153.reuse ;  /* 0x00008f00189c7a23 */ /* 0x100fe20000010899 */
[----:B------:R-:W-:Y:S01]  /*9820*/  MUFU.EX2 R142, R142 ;  /* 0x0000008e008e7308 */ /* 0x000fe20000000800 */
[----:B------:R-:W-:-:S02]  /*9830*/  FFMA.FTZ R157, R22, c[0x0][0x23c], -R153 ;  /* 0x00008f00169d7a23 */ /* 0x000fc40000010899 */
[--C-:B------:R-:W-:Y:S02]  /*9840*/  FFMA.FTZ R158, R20, c[0x0][0x23c], -R153.reuse ;  /* 0x00008f00149e7a23 */ /* 0x100fe40000010899 */
[--C-:B------:R-:W-:Y:S02]  /*9850*/  FFMA.FTZ R159, R25, c[0x0][0x23c], -R150.reuse ;  /* 0x00008f00199f7a23 */ /* 0x100fe40000010896 */
[--C-:B------:R-:W-:Y:S01]  /*9860*/  FFMA.FTZ R162, R27, c[0x0][0x23c], -R150.reuse ;  /* 0x00008f001ba27a23 */ /* 0x100fe20000010896 */
[----:B------:R-:W4:Y:S01]  /*9870*/  MUFU.EX2 R141, R141 ;  /* 0x0000008d008d7308 */ /* 0x000f220000000800 */
[----:B-1----:R-:W-:Y:S01]  /*9880*/  F2FP.PACK_AB R4, R143, R144 ;  /* 0x000000908f04723e */ /* 0x002fe200000000ff */
[--C-:B------:R-:W-:Y:S01]  /*9890*/  FFMA.FTZ R160, R23, c[0x0][0x23c], -R150.reuse ;  /* 0x00008f0017a07a23 */ /* 0x100fe20000010896 */
[----:B------:R-:W-:Y:S01]  /*98a0*/  LDSM.16.MT88.4 R24, [R188+0xe800] ;  /* 0x00e80000bc18783b */ /* 0x000fe20000004200 */
[----:B------:R-:W-:Y:S02]  /*98b0*/  FFMA.FTZ R161, R21, c[0x0][0x23c], -R150 ;  /* 0x00008f0015a17a23 */ /* 0x000fe40000010896 */
[--C-:B------:R-:W-:Y:S01]  /*98c0*/  FFMA.FTZ R165, R170, c[0x0][0x23c], -R153.reuse ;  /* 0x00008f00aaa57a23 */ /* 0x100fe20000010899 */
[----:B------:R-:W-:Y:S01]  /*98d0*/  LDSM.16.MT88.4 R20, [R186+0xe800] ;  /* 0x00e80000ba14783b */ /* 0x000fe20000004200 */
[----:B------:R-:W-:Y:S01]  /*98e0*/  MUFU.EX2 R140, R140 ;  /* 0x0000008c008c7308 */ /* 0x000fe20000000800 */
[----:B------:R-:W-:-:S02]  /*98f0*/  FFMA.FTZ R166, R168, c[0x0][0x23c], -R153 ;  /* 0x00008f00a8a67a23 */ /* 0x000fc40000010899 */
[--C-:B------:R-:W-:Y:S02]  /*9900*/  FFMA.FTZ R164, R216, c[0x0][0x23c], -R153.reuse ;  /* 0x00008f00d8a47a23 */ /* 0x100fe40000010899 */
[----:B------:R-:W-:Y:S02]  /*9910*/  FFMA.FTZ R167, R218, c[0x0][0x23c], -R153 ;  /* 0x00008f00daa77a23 */ /* 0x000fe40000010899 */
[--C-:B------:R-:W-:Y:S01]  /*9920*/  FFMA.FTZ R168, R225, c[0x0][0x23c], -R150.reuse ;  /* 0x00008f00e1a87a23 */ /* 0x100fe20000010896 */
[----:B------:R-:W1:Y:S01]  /*9930*/  MUFU.EX2 R2, R2 ;  /* 0x0000000200027308 */ /* 0x000e620000000800 */
[----:B----4-:R-:W-:Y:S01]  /*9940*/  F2FP.PACK_AB R6, R141, R142 ;  /* 0x0000008e8d06723e */ /* 0x010fe200000000ff */
[--C-:B------:R-:W-:Y:S02]  /*9950*/  FFMA.FTZ R171, R171, c[0x0][0x23c], -R150.reuse ;  /* 0x00008f00abab7a23 */ /* 0x100fe40000010896 */
[--C-:B------:R-:W-:Y:S02]  /*9960*/  FFMA.FTZ R163, R163, c[0x0][0x23c], -R150.reuse ;  /* 0x00008f00a3a37a23 */ /* 0x100fe40000010896 */
[----:B------:R-:W-:-:S02]  /*9970*/  FFMA.FTZ R170, R169, c[0x0][0x23c], -R150 ;  /* 0x00008f00a9aa7a23 */ /* 0x000fc40000010896 */
[----:B------:R-:W-:Y:S01]  /*9980*/  MUFU.EX2 R0, R0 ;  /* 0x0000000000007308 */ /* 0x000fe20000000800 */
[--C-:B------:R-:W-:Y:S02]  /*9990*/  FFMA.FTZ R169, R152, c[0x0][0x23c], -R153.reuse ;  /* 0x00008f0098a97a23 */ /* 0x100fe40000010899 */
[--C-:B------:R-:W-:Y:S02]  /*99a0*/  FFMA.FTZ R154, R154, c[0x0][0x23c], -R153.reuse ;  /* 0x00008f009a9a7a23 */ /* 0x100fe40000010899 */
[----:B------:R-:W-:Y:S02]  /*99b0*/  FFMA.FTZ R152, R138, c[0x0][0x23c], -R153 ;  /* 0x00008f008a987a23 */ /* 0x000fe40000010899 */
[--C-:B------:R-:W-:Y:S01]  /*99c0*/  FFMA.FTZ R151, R151, c[0x0][0x23c], -R150.reuse ;  /* 0x00008f0097977a23 */ /* 0x100fe20000010896 */
[----:B------:R-:W4:Y:S01]  /*99d0*/  MUFU.EX2 R147, R147 ;  /* 0x0000009300937308 */ /* 0x000f220000000800 */
[----:B-1----:R-:W-:Y:S01]  /*99e0*/  F2FP.PACK_AB R5, R2, R140 ;  /* 0x0000008c0205723e */ /* 0x002fe200000000ff */
[----:B------:R-:W-:-:S02]  /*99f0*/  FFMA.FTZ R212, R139, c[0x0][0x23c], -R150 ;  /* 0x00008f008bd47a23 */ /* 0x000fc40000010896 */
[--C-:B------:R-:W-:Y:S02]  /*9a00*/  FFMA.FTZ R213, R137, c[0x0][0x23c], -R150.reuse ;  /* 0x00008f0089d57a23 */ /* 0x100fe40000010896 */
[----:B------:R-:W-:Y:S02]  /*9a10*/  FFMA.FTZ R153, R136, c[0x0][0x23c], -R153 ;  /* 0x00008f0088997a23 */ /* 0x000fe40000010899 */
[----:B------:R-:W1:Y:S01]  /*9a20*/  MUFU.EX2 R148, R148 ;  /* 0x0000009400947308 */ /* 0x000e620000000800 */
[----:B------:R-:W-:Y:S01]  /*9a30*/  FFMA.FTZ R150, R149, c[0x0][0x23c], -R150 ;  /* 0x00008f0095967a23 */ /* 0x000fe20000010896 */
[----:B------:R-:W-:Y:S06]  /*9a40*/  LDSM.16.MT88.4 R136, [R186+0xd800] ;  /* 0x00d80000ba88783b */ /* 0x000fec0000004200 */
[----:B------:R-:W5:Y:S01]  /*9a50*/  MUFU.EX2 R3, R3 ;  /* 0x0000000300037308 */ /* 0x000f620000000800 */
[----:B----4-:R-:W-:Y:S01]  /*9a60*/  F2FP.PACK_AB R7, R147, R0 ;  /* 0x000000009307723e */ /* 0x010fe200000000ff */
[----:B-1----:R-:W-:-:S06]  /*9a70*/  FMUL.FTZ R120, R120, R148 ;  /* 0x0000009478787220 */ /* 0x002fcc0000410000 */
[----:B------:R-:W-:Y:S01]  /*9a80*/  MUFU.EX2 R155, R155 ;  /* 0x0000009b009b7308 */ /* 0x000fe20000000800 */
[-C--:B------:R-:W-:Y:S02]  /*9a90*/  FMUL.FTZ R121, R121, R148.reuse ;  /* 0x0000009479797220 */ /* 0x080fe40000410000 */
[-C--:B------:R-:W-:Y:S02]  /*9aa0*/  FMUL.FTZ R116, R116, R148.reuse ;  /* 0x0000009474747220 */ /* 0x080fe40000410000 */
[----:B------:R-:W-:Y:S02]  /*9ab0*/  FMUL.FTZ R117, R117, R148 ;  /* 0x0000009475757220 */ /* 0x000fe40000410000 */
[-C--:B-----5:R-:W-:Y:S01]  /*9ac0*/  FMUL.FTZ R122, R122, R3.reuse ;  /* 0x000000037a7a7220 */ /* 0x0a0fe20000410000 */
[----:B------:R-:W1:Y:S01]  /*9ad0*/  MUFU.EX2 R156, R156 ;  /* 0x0000009c009c7308 */ /* 0x000e620000000800 */
[-C--:B------:R-:W-:Y:S02]  /*9ae0*/  FMUL.FTZ R123, R123, R3.reuse ;  /* 0x000000037b7b7220 */ /* 0x080fe40000410000 */
        /* <DEDUP_REMOVED lines=10> */
[----:B------:R-:W4:Y:S01]  /*9b90*/  LDSM.16.MT88.4 R12, [R188+0xe000] ;  /* 0x00e00000bc0c783b */ /* 0x000f220000004200 */
        /* <DEDUP_REMOVED lines=28> */
[----:B------:R-:W1:Y:S01]  /*9d60*/  MUFU.EX2 R161, R161 ;  /* 0x000000a100a17308 */ /* 0x000e620000000800 */
[-C--:B------:R-:W-:Y:S02]  /*9d70*/  FMUL.FTZ R43, R43, R3.reuse ;  /* 0x000000032b2b7220 */ /* 0x080fe40000410000 */
[C---:B----4-:R-:W-:Y:S01]  /*9d80*/  HMMA.16816.F32 R36, R4.reuse, R12, R36 ;  /* 0x0000000c0424723c */ /* 0x050fe20000001824 */
[-C--:B------:R-:W-:Y:S02]  /*9d90*/  FMUL.FTZ R104, R104, R148.reuse ;  /* 0x0000009468687220 */ /* 0x080fe40000410000 */
[-C--:B------:R-:W-:Y:S02]  /*9da0*/  FMUL.FTZ R105, R105, R148.reuse ;  /* 0x0000009469697220 */ /* 0x080fe40000410000 */
[-C--:B------:R-:W-:Y:S01]  /*9db0*/  FMUL.FTZ R106, R106, R3.reuse ;  /* 0x000000036a6a7220 */ /* 0x080fe20000410000 */
[----:B------:R-:W4:Y:S01]  /*9dc0*/  MUFU.EX2 R164, R164 ;  /* 0x000000a400a47308 */ /* 0x000f220000000800 */
        /* <DEDUP_REMOVED lines=120> */
[C---:B-1----:R-:W-:Y:S01]  /*a550*/  HMMA.16816.F32 R128, R4.reuse, R12, R128 ;  /* 0x0000000c0480723c */ /* 0x042fe20000001880 */
[----:B------:R-:W-:Y:S02]  /*a560*/  FADD.FTZ R3, R158, R157 ;  /* 0x0000009d9e037221 */ /* 0x000fe40000010000 */
[----:B------:R-:W-:Y:S02]  /*a570*/  FADD.FTZ R161, R161, R160 ;  /* 0x000000a0a1a17221 */ /* 0x000fe40000010000 */
[----:B----4-:R-:W-:Y:S02]  /*a580*/  FADD.FTZ R0, R164, R3 ;  /* 0x00000003a4007221 */ /* 0x010fe40000010000 */
[----:B------:R-:W-:Y:S01]  /*a590*/  FADD.FTZ R2, R168, R161 ;  /* 0x000000a1a8027221 */ /* 0x000fe20000010000 */
[----:B------:R-:W-:Y:S01]  /*a5a0*/  HMMA.16816.F32 R124, R4, R14, R124 ;  /* 0x0000000e047c723c */ /* 0x000fe2000000187c */
[----:B------:R-:W1:Y:S01]  /*a5b0*/  LDSM.16.MT88.4 R12, [R188+0x10800] ;  /* 0x01080000bc0c783b */ /* 0x000e620000004200 */
[----:B------:R-:W-:-:S02]  /*a5c0*/  FADD.FTZ R0, R167, R0 ;  /* 0x00000000a7007221 */ /* 0x000fc40000010000 */
[----:B------:R-:W-:Y:S02]  /*a5d0*/  FADD.FTZ R2, R171, R2 ;  /* 0x00000002ab027221 */ /* 0x000fe40000010000 */
[----:B------:R-:W-:Y:S02]  /*a5e0*/  FADD.FTZ R3, R165, R0 ;  /* 0x00000000a5037221 */ /* 0x000fe40000010000 */
        /* <DEDUP_REMOVED lines=35> */
[----:B------:R-:W-:Y:S02]  /*a820*/  F2FP.PACK_AB R5, R171, R168 ;  /* 0x000000a8ab05723e */ /* 0x000fe400000000ff */
[----:B------:R-:W-:Y:S02]  /*a830*/  F2FP.PACK_AB R6, R166, R165 ;  /* 0x000000a5a606723e */ /* 0x000fe400000000ff */
[----:B------:R-:W-:Y:S01]  /*a840*/  F2FP.PACK_AB R7, R170, R163 ;  /* 0x000000a3aa07723e */ /* 0x000fe200000000ff */
[----:B------:R-:W-:-:S04]  /*a850*/  FADD.FTZ R163, R163, R2 ;  /* 0x00000002a3a37221 */ /* 0x000fc80000010000 */
[----:B------:R-:W-:Y:S02]  /*a860*/  FADD.FTZ R170, R170, R163 ;  /* 0x000000a3aaaa7221 */ /* 0x000fe40000010000 */
[C---:B-1----:R-:W-:Y:S08]  /*a870*/  HMMA.16816.F32 R128, R4.reuse, R12, R128 ;  /* 0x0000000c0480723c */ /* 0x042ff00000001880 */
        /* <DEDUP_REMOVED lines=77> */
.L_x_2663:
[----:B------:R-:W-:Y:S05]  /*ad50*/  @!P6 BRA `(.L_x_2671) ;  /* 0x00003ee00000e947 */ /* 0x000fea0003800000 */
[----:B------:R-:W-:Y:S01]  /*ad60*/  ULDC UR7, c[0x0][0x1a0] ;  /* 0x0000680000077ab9 */ /* 0x000fe20000000800 */
[----:B------:R-:W-:Y:S01]  /*ad70*/  IMAD.MOV.U32 R0, RZ, RZ, R3 ;  /* 0x000000ffff007224 */ /* 0x000fe200078e0003 */
[----:B------:R-:W-:Y:S01]  /*ad80*/  ULEA UR7, -UR7, URZ, 0x6 ;  /* 0x0000003f07077291 */ /* 0x000fe2000f8e313f */
[----:B------:R-:W-:Y:S01]  /*ad90*/  IMAD.MOV.U32 R2, RZ, RZ, R132 ;  /* 0x000000ffff027224 */ /* 0x000fe200078e0084 */
[----:B------:R-:W-:-:S02]  /*ada0*/  ULDC UR6, c[0x0][0x198] ;  /* 0x0000660000067ab9 */ /* 0x000fc40000000800 */
[----:B------:R-:W-:Y:S02]  /*adb0*/  USHF.R.S32.HI UR5, URZ, 0x1f, UR7 ;  /* 0x0000001f3f057899 */ /* 0x000fe40008011407 */
[----:B------:R-:W-:Y:S01]  /*adc0*/  ULEA UR6, -UR6, URZ, 0x6 ;  /* 0x0000003f06067291 */ /* 0x000fe2000f8e313f */
[----:B------:R-:W-:Y:S01]  /*add0*/  MOV R213, UR7 ;  /* 0x0000000700d57c02 */ /* 0x000fe20008000f00 */
[----:B------:R-:W-:Y:S02]  /*ade0*/  ULDC.64 UR8, c[0x0][0x118] ;  /* 0x0000460000087ab9 */ /* 0x000fe40000000a00 */
[----:B------:R-:W-:Y:S01]  /*adf0*/  MOV R212, UR5 ;  /* 0x0000000500d47c02 */ /* 0x000fe20008000f00 */
[----:B------:R-:W-:Y:S02]  /*ae00*/  USHF.R.S32.HI UR4, URZ, 0x1f, UR6 ;  /* 0x0000001f3f047899 */ /* 0x000fe40008011406 */
.L_x_2675:
        /* <DEDUP_REMOVED lines=66> */
.L_x_2672:
[C---:B------:R-:W-:Y:S02]  /*b230*/  ISETP.GE.AND P5, PT, R204.reuse, c[0x0][0x220], PT ;  /* 0x00008800cc007a0c */ /* 0x040fe40003fa6270 */
[----:B------:R-:W-:Y:S02]  /*b240*/  IADD3 R216, R204, 0x40, RZ ;  /* 0x00000040ccd87810 */ /* 0x000fe40007ffe0ff */
[-C--:B------:R-:W-:Y:S02]  /*b250*/  LEA R222, P0, R223, R220.reuse, 0x1 ;  /* 0x000000dcdfde7211 */ /* 0x080fe400078008ff */
[----:B------:R-:W-:Y:S02]  /*b260*/  ISETP.GE.AND P4, PT, R216, c[0x0][0x220], PT ;  /* 0x00008800d8007a0c */ /* 0x000fe40003f86270 */
[----:B------:R-:W-:Y:S04]  /*b270*/  IADD3 R3, R204, 0x80, RZ ;  /* 0x00000080cc037810 */ /* 0x000fe80007ffe0ff */
[----:B------:R-:W-:Y:S01]  /*b280*/  ISETP.GE.AND P2, PT, R3, c[0x0][0x220], PT ;  /* 0x0000880003007a0c */ /* 0x000fe20003f46270 */
[----:B------:R-:W-:Y:S01]  /*b290*/  @P5 STS.128 [R202+0xc000], RZ ;  /* 0x00c000ffca005388 */ /* 0x000fe20000000c00 */
        /* <DEDUP_REMOVED lines=8> */
[----:B------:R1:W-:Y:S03]  /*b320*/  @!P5 LDGSTS.E.BYPASS.LTC128B.128 [R202+0xc000], [R222.64] ;  /* 0x0c000000decadfae */ /* 0x0003e6000b901d48 */
[CCC-:B------:R-:W-:Y:S01]  /*b330*/  @!P5 LEA.HI.X R231, R3.reuse, R221.reuse, R216.reuse, 0x1, P6 ;  /* 0x000000dd03e7d211 */ /* 0x1c0fe200030f0cd8 */
[----:B------:R-:W-:Y:S01]  /*b340*/  @P4 STS.128 [R202+0xe000], RZ ;  /* 0x00e000ffca004388 */ /* 0x000fe20000000c00 */
[C-C-:B------:R-:W-:Y:S02]  /*b350*/  @!P4 LEA.HI.X R229, R3.reuse, R221, R216.reuse, 0x1, P1 ;  /* 0x000000dd03e5c211 */ /* 0x140fe400008f0cd8 */
[CC--:B------:R-:W-:Y:S01]  /*b360*/  @!P2 LEA R226, P0, R3.reuse, R220.reuse, 0x1 ;  /* 0x000000dc03e2a211 */ /* 0x0c0fe200078008ff */
[----:B------:R-:W-:Y:S01]  /*b370*/  @!PT LDS RZ, [RZ] ;  /* 0x00000000fffff984 */ /* 0x000fe20000000800 */
[----:B------:R-:W-:Y:S01]  /*b380*/  @!PT LDS RZ, [RZ] ;  /* 0x00000000fffff984 */ /* 0x000fe20000000800 */
[----:B------:R-:W-:Y:S01]  /*b390*/  @!PT LDS RZ, [RZ] ;  /* 0x00000000fffff984 */ /* 0x000fe20000000800 */
[----:B------:R1:W-:Y:S01]  /*b3a0*/  @!P4 LDGSTS.E.BYPASS.LTC128B.128 [R202+0xe000], [R222.64+0x80] ;  /* 0x0e000080decacfae */ /* 0x0003e2000b901d48 */
[C---:B------:R-:W-:Y:S02]  /*b3b0*/  IADD3 R225, P6, R200.reuse, R3, RZ ;  /* 0x00000003c8e17210 */ /* 0x040fe40007fde0ff */
[-CC-:B------:R-:W-:Y:S01]  /*b3c0*/  @!P2 LEA.HI.X R227, R3, R221.reuse, R216.reuse, 0x1, P0 ;  /* 0x000000dd03e3a211 */ /* 0x180fe200000f0cd8 */
[----:B------:R-:W-:Y:S01]  /*b3d0*/  @P2 STS.128 [R202+0x10000], RZ ;  /* 0x010000ffca002388 */ /* 0x000fe20000000c00 */
        /* <DEDUP_REMOVED lines=11> */
[----:B------:R-:W-:Y:S01]  /*b490*/  IADD3 R3, P6, R200, R225, RZ ;  /* 0x000000e1c8037210 */ /* 0x000fe20007fde0ff */
[----:B------:R-:W-:Y:S01]  /*b4a0*/  @!PT LDS RZ, [RZ] ;  /* 0x00000000fffff984 */ /* 0x000fe20000000800 */
[----:B------:R-:W-:Y:S01]  /*b4b0*/  @!PT LDS RZ, [RZ] ;  /* 0x00000000fffff984 */ /* 0x000fe20000000800 */
[----:B------:R-:W-:Y:S01]  /*b4c0*/  @!PT LDS RZ, [RZ] ;  /* 0x00000000fffff984 */ /* 0x000fe20000000800 */
[----:B------:R1:W-:Y:S01]  /*b4d0*/  @!P5 LDGSTS.E.BYPASS.LTC128B.128 [R202+0xc800], [R230.64] ;  /* 0x0c800000e6cadfae */ /* 0x0003e2000b901d48 */
[-CC-:B------:R-:W-:Y:S02]  /*b4e0*/  @!P2 LEA.HI.X R225, R225, R221.reuse, R216.reuse, 0x1, P0 ;  /* 0x000000dde1e1a211 */ /* 0x180fe400000f0cd8 */
        /* <DEDUP_REMOVED lines=209> */
[----:B------:R-:W-:Y:S03]  /*c200*/  @!UPT UIADD3 URZ, URZ, URZ, URZ ;  /* 0x0000003f3f3ff290 */ /* 0x000fe6000fffe03f */
[----:B------:R-:W-:-:S11]  /*c210*/  @!P0 BRA `(.L_x_2673) ;  /* 0x0000098000008947 */ /* 0x000fd60003800000 */
[----:B------:R-:W-:Y:S02]  /*c220*/  MOV R133, UR6 ;  /* 0x0000000600857c02 */ /* 0x000fe40008000f00 */
[----:B------:R-:W-:Y:S01]  /*c230*/  MOV R134, UR4 ;  /* 0x0000000400867c02 */ /* 0x000fe20008000f00 */
[----:B------:R-:W-:-:S06]  /*c240*/  @!P3 BRA `(.L_x_2674) ;  /* 0x000003c00000b947 */ /* 0x000fcc0003800000 */
        /* <DEDUP_REMOVED lines=60> */
.L_x_2674:
        /* <DEDUP_REMOVED lines=89> */
.L_x_2673:
        /* <DEDUP_REMOVED lines=9> */
[-C--:B------:R-:W-:Y:S02]  /*cc30*/  ISETP.GE.OR P2, PT, R3, R210.reuse, !P2 ;  /* 0x000000d20300720c */ /* 0x080fe40005746670 */
[----:B------:R-:W-:Y:S02]  /*cc40*/  ISETP.GE.AND P1, PT, R133, R211, PT ;  /* 0x000000d38500720c */ /* 0x000fe40003f26270 */
[----:B------:R-:W-:Y:S02]  /*cc50*/  ISETP.GE.AND P0, PT, R3, R209, PT ;  /* 0x000000d10300720c */ /* 0x000fe40003f06270 */
[----:B-1----:R-:W-:Y:S02]  /*cc60*/  FSEL R134, R4, -INF , !P2 ;  /* 0xff80000004867808 */ /* 0x002fe40005000000 */
[C---:B------:R-:W-:Y:S02]  /*cc70*/  ISETP.GE.AND P2, PT, R132.reuse, R211, PT ;  /* 0x000000d38400720c */ /* 0x040fe40003f46270 */
[----:B------:R-:W-:Y:S02]  /*cc80*/  ISETP.GE.OR P1, PT, R133, R210, !P1 ;  /* 0x000000d28500720c */ /* 0x000fe40004f26670 */
        /* <DEDUP_REMOVED lines=8> */
[----:B------:R-:W-:Y:S02]  /*cd10*/  ISETP.GE.AND P0, PT, R132, R209, PT ;  /* 0x000000d18400720c */ /* 0x000fe40003f06270 */
[C---:B------:R-:W-:Y:S02]  /*cd20*/  ISETP.GE.AND P5, PT, R4.reuse, R211, PT ;  /* 0x000000d30400720c */ /* 0x040fe40003fa6270 */
[----:B------:R-:W-:Y:S02]  /*cd30*/  ISETP.GE.AND P6, PT, R4, R209, PT ;  /* 0x000000d10400720c */ /* 0x000fe40003fc6270 */
[----:B------:R-:W-:Y:S02]  /*cd40*/  FSEL R138, R8, -INF , !P1 ;  /* 0xff800000088a7808 */ /* 0x000fe40004800000 */
[----:B------:R-:W-:Y:S02]  /*cd50*/  ISETP.GE.AND P1, PT, R5, R211, PT ;  /* 0x000000d30500720c */ /* 0x000fe40003f26270 */
[----:B------:R-:W-:Y:S02]  /*cd60*/  FSEL R136, R9, -INF , !P2 ;  /* 0xff80000009887808 */ /* 0x000fe40005000000 */
[----:B------:R-:W-:Y:S02]  /*cd70*/  FMNMX.FTZ R9, R134, R2, !PT ;  /* 0x0000000286097209 */ /* 0x000fe40007810000 */
[C---:B------:R-:W-:Y:S02]  /*cd80*/  ISETP.GE.OR P5, PT, R4.reuse, R210, !P5 ;  /* 0x000000d20400720c */ /* 0x040fe40006fa6670 */
[----:B------:R-:W-:Y:S02]  /*cd90*/  ISETP.GE.OR P6, PT, R4, R208, !P6 ;  /* 0x000000d00400720c */ /* 0x000fe400077c6670 */
        /* <DEDUP_REMOVED lines=12> */
[C---:B------:R-:W-:Y:S02]  /*ce60*/  ISETP.GE.AND P0, PT, R4.reuse, R211, PT ;  /* 0x000000d30400720c */ /* 0x040fe40003f06270 */
[----:B------:R-:W-:Y:S02]  /*ce70*/  ISETP.GE.AND P4, PT, R4, R209, PT ;  /* 0x000000d10400720c */ /* 0x000fe40003f86270 */
[C---:B------:R-:W-:Y:S02]  /*ce80*/  ISETP.GE.AND P5, PT, R6.reuse, R211, PT ;  /* 0x000000d30600720c */ /* 0x040fe40003fa6270 */
[----:B------:R-:W-:Y:S02]  /*ce90*/  ISETP.GE.AND P1, PT, R6, R209, PT ;  /* 0x000000d10600720c */ /* 0x000fe40003f26270 */
[----:B------:R-:W-:Y:S02]  /*cea0*/  FMNMX.FTZ R9, R138, R9, !PT ;  /* 0x000000098a097209 */ /* 0x000fe40007810000 */
[C---:B------:R-:W-:Y:S02]  /*ceb0*/  ISETP.GE.OR P0, PT, R4.reuse, R210, !P0 ;  /* 0x000000d20400720c */ /* 0x040fe40004706670 */
[----:B------:R-:W-:Y:S02]  /*cec0*/  ISETP.GE.OR P4, PT, R4, R208, !P4 ;  /* 0x000000d00400720c */ /* 0x000fe40006786670 */
        /* <DEDUP_REMOVED lines=21> */
[----:B------:R-:W-:Y:S02]  /*d020*/  ISETP.GE.AND P6, PT, R4, R209, PT ;  /* 0x000000d10400720c */ /* 0x000fe40003fc6270 */
        /* <DEDUP_REMOVED lines=21> */
[C---:B------:R-:W-:Y:S02]  /*d180*/  ISETP.GE.OR P4, PT, R4.reuse, R210, !P4 ;  /* 0x000000d20400720c */ /* 0x040fe40006786670 */
        /* <DEDUP_REMOVED lines=8> */
[-C--:B------:R-:W-:Y:S02]  /*d210*/  ISETP.GE.AND P4, PT, R8, R211.reuse, PT ;  /* 0x000000d30800720c */ /* 0x080fe40003f86270 */
[----:B------:R-:W-:Y:S02]  /*d220*/  FSEL R150, R29, -INF , !P2 ;  /* 0xff8000001d967808 */ /* 0x000fe40005000000 */
[----:B------:R-:W-:Y:S02]  /*d230*/  FSEL R159, R22, -INF , !P6 ;  /* 0xff800000169f7808 */ /* 0x000fe40007000000 */
[----:B------:R-:W-:Y:S02]  /*d240*/  FMNMX.FTZ R10, R141, R10, !PT ;  /* 0x0000000a8d0a7209 */ /* 0x000fe40007810000 */
[----:B------:R-:W-:Y:S02]  /*d250*/  ISETP.GE.AND P2, PT, R3, R211, PT ;  /* 0x000000d30300720c */ /* 0x000fe40003f46270 */
[----:B------:R-:W-:Y:S02]  /*d260*/  FMNMX.FTZ R9, R156, R9, !PT ;  /* 0x000000099c097209 */ /* 0x000fe40007810000 */
[----:B------:R-:W-:Y:S02]  /*d270*/  ISETP.GE.OR P4, PT, R8, R210, !P4 ;  /* 0x000000d20800720c */ /* 0x000fe40006786670 */
        /* <DEDUP_REMOVED lines=412> */
.L_x_2671:
[----:B------:R-:W1:Y:S01]  /*ec40*/  SHFL.BFLY PT, R0, R217, 0x2, 0x1f ;  /* 0x0c401f00d9007f89 */ /* 0x000e6200000e0000 */
[----:B------:R-:W-:Y:S01]  /*ec50*/  MOV R7, 0x3f800000 ;  /* 0x3f80000000077802 */ /* 0x000fe20000000f00 */
[----:B------:R-:W-:Y:S01]  /*ec60*/  ULDC.64 UR4, c[0x0][0x118] ;  /* 0x0000460000047ab9 */ /* 0x000fe20000000a00 */
[----:B------:R-:W-:Y:S01]  /*ec70*/  MOV R6, 0x3f800000 ;  /* 0x3f80000000067802 */ /* 0x000fe20000000f00 */
[----:B------:R-:W2:Y:S01]  /*ec80*/  SHFL.BFLY PT, R2, R219, 0x2, 0x1f ;  /* 0x0c401f00db027f89 */ /* 0x000ea200000e0000 */
[----:B------:R-:W-:Y:S03]  /*ec90*/  BSSY B0, `(.L_x_2676) ;  /* 0x0000113000007945 */ /* 0x000fe60003800000 */
[----:B------:R-:W-:Y:S01]  /*eca0*/  BAR.SYNC.DEFER_BLOCKING 0x0 ;  /* 0x0000000000007b1d */ /* 0x000fe20000010000 */
[----:B-1----:R-:W-:-:S05]  /*ecb0*/  FADD.FTZ R5, R0, R217 ;  /* 0x000000d900057221 */ /* 0x002fca0000010000 */
[----:B------:R-:W1:Y:S01]  /*ecc0*/  S2R R0, SR_TID.X ;  /* 0x0000000000007919 */ /* 0x000e620000002100 */
[----:B--2---:R-:W-:-:S03]  /*ecd0*/  FADD.FTZ R11, R2, R219 ;  /* 0x000000db020b7221 */ /* 0x004fc60000010000 */
[----:B------:R-:W2:Y:S04]  /*ece0*/  SHFL.BFLY PT, R2, R5, 0x1, 0x1f ;  /* 0x0c201f0005027f89 */ /* 0x000ea800000e0000 */
[----:B------:R-:W3:Y:S01]  /*ecf0*/  SHFL.BFLY PT, R4, R11, 0x1, 0x1f ;  /* 0x0c201f000b047f89 */ /* 0x000ee200000e0000 */
[----:B-1----:R-:W-:-:S04]  /*ed00*/  SHF.R.S32.HI R9, RZ, 0x1f, R0 ;  /* 0x0000001fff097819 */ /* 0x002fc80000011400 */
[-C--:B------:R-:W-:Y:S01]  /*ed10*/  LEA.HI R8, R9, R0.reuse, RZ, 0x2 ;  /* 0x0000000009087211 */ /* 0x080fe200078f10ff */
[----:B--2---:R-:W-:Y:S01]  /*ed20*/  FADD.FTZ R2, R5, R2 ;  /* 0x0000000205027221 */ /* 0x004fe20000010000 */
[----:B------:R-:W-:Y:S02]  /*ed30*/  LEA.HI R12, R9, R0, RZ, 0x4 ;  /* 0x00000000090c7211 */ /* 0x000fe400078f20ff */
[----:B------:R-:W-:Y:S01]  /*ed40*/  SHF.R.S32.HI R10, RZ, 0x2, R8 ;  /* 0x00000002ff0a7819 */ /* 0x000fe20000011408 */
[----:B---3--:R-:W-:Y:S01]  /*ed50*/  FADD.FTZ R4, R11, R4 ;  /* 0x000000040b047221 */ /* 0x008fe20000010000 */
[----:B------:R-:W-:Y:S02]  /*ed60*/  SHF.R.S32.HI R5, RZ, 0x1f, R8 ;  /* 0x0000001fff057819 */ /* 0x000fe40000011408 */
[----:B------:R-:W-:Y:S02]  /*ed70*/  FSETP.NE.FTZ.AND P3, PT, R2, RZ, PT ;  /* 0x000000ff0200720b */ /* 0x000fe40003f75000 */
[----:B------:R-:W-:-:S02]  /*ed80*/  LEA.HI R5, R5, R10, RZ, 0x3 ;  /* 0x0000000a05057211 */ /* 0x000fc400078f18ff */
[----:B------:R-:W-:Y:S02]  /*ed90*/  FSETP.NE.FTZ.AND P4, PT, R4, RZ, PT ;  /* 0x000000ff0400720b */ /* 0x000fe40003f95000 */
[----:B------:R-:W-:Y:S02]  /*eda0*/  LOP3.LUT R5, R5, 0xfffffff8, RZ, 0xc0, !PT ;  /* 0xfffffff805057812 */ /* 0x000fe400078ec0ff */
[----:B------:R-:W-:Y:S02]  /*edb0*/  LEA.HI R9, R9, R0, RZ, 0x5 ;  /* 0x0000000009097211 */ /* 0x000fe400078f28ff */
[----:B------:R-:W-:Y:S02]  /*edc0*/  IADD3 R5, R10, -R5, RZ ;  /* 0x800000050a057210 */ /* 0x000fe40007ffe0ff */
[----:B------:R-:W1:Y:S01]  /*edd0*/  S2R R10, SR_TID.X ;  /* 0x00000000000a7919 */ /* 0x000e620000002100 */
[----:B------:R-:W-:Y:S01]  /*ede0*/  LOP3.LUT R17, R8, 0x1ffffffc, RZ, 0xc0, !PT ;  /* 0x1ffffffc08117812 */ /* 0x000fe200078ec0ff */
[----:B------:R-:W2:Y:S01]  /*edf0*/  @P3 MUFU.RCP R6, R2 ;  /* 0x0000000200063308 */ /* 0x000ea20000001000 */
[----:B------:R-:W-:-:S02]  /*ee00*/  LOP3.LUT R13, R12, 0xfffffff0, RZ, 0xc0, !PT ;  /* 0xfffffff00c0d7812 */ /* 0x000fc400078ec0ff */
[----:B------:R-:W-:Y:S02]  /*ee10*/  SHF.R.S32.HI R12, RZ, 0x5, R9 ;  /* 0x00000005ff0c7819 */ /* 0x000fe40000011409 */
[-C--:B------:R-:W-:Y:S02]  /*ee20*/  IADD3 R17, -R17, R0.reuse, RZ ;  /* 0x0000000011117210 */ /* 0x080fe40007ffe1ff */
[----:B------:R-:W-:Y:S01]  /*ee30*/  IADD3 R13, -R13, R0, RZ ;  /* 0x000000000d0d7210 */ /* 0x000fe20007ffe1ff */
[----:B------:R-:W3:Y:S01]  /*ee40*/  @P4 MUFU.RCP R7, R4 ;  /* 0x0000000400074308 */ /* 0x000ee20000001000 */
[C---:B------:R-:W-:Y:S02]  /*ee50*/  LOP3.LUT R16, R5.reuse, 0x1, RZ, 0xc0, !PT ;  /* 0x0000000105107812 */ /* 0x040fe400078ec0ff */
[----:B------:R-:W-:Y:S02]  /*ee60*/  SHF.L.U32 R19, R5, 0x6, RZ ;  /* 0x0000000605137819 */ /* 0x000fe400000006ff */
[----:B------:R-:W-:-:S02]  /*ee70*/  ISETP.NE.U32.AND P0, PT, R16, 0x1, PT ;  /* 0x000000011000780c */ /* 0x000fc40003f05070 */
[----:B------:R-:W-:Y:S01]  /*ee80*/  LOP3.LUT R19, R19, 0x1c0, RZ, 0xc0, !PT ;  /* 0x000001c013137812 */ /* 0x000fe200078ec0ff */
[C---:B--2---:R-:W-:Y:S01]  /*ee90*/  FMUL.FTZ R131, R6.reuse, R131 ;  /* 0x0000008306837220 */ /* 0x044fe20000410000 */
[----:B------:R-:W-:Y:S01]  /*eea0*/  R2P PR, R5, 0x6 ;  /* 0x0000000605007804 */ /* 0x000fe20000000000 */
[C---:B------:R-:W-:Y:S01]  /*eeb0*/  FMUL.FTZ R130, R6.reuse, R130 ;  /* 0x0000008206827220 */ /* 0x040fe20000410000 */
[----:B------:R-:W-:Y:S01]  /*eec0*/  LEA.HI R19, R19, R19, RZ, 0x1d ;  /* 0x0000001313137211 */ /* 0x000fe200078fe8ff */
[C---:B------:R-:W-:Y:S01]  /*eed0*/  FMUL.FTZ R127, R6.reuse, R127 ;  /* 0x0000007f067f7220 */ /* 0x040fe20000410000 */
[----:B------:R-:W-:Y:S01]  /*eee0*/  LOP3.LUT R9, R9, 0xffffffe0, RZ, 0xc0, !PT ;  /* 0xffffffe009097812 */ /* 0x000fe200078ec0ff */
[----:B------:R-:W-:Y:S01]  /*eef0*/  FMUL.FTZ R126, R6, R126 ;  /* 0x0000007e067e7220 */ /* 0x000fe20000410000 */
[----:B-1----:R-:W-:Y:S01]  /*ef00*/  SHF.R.S32.HI R11, RZ, 0x1f, R10 ;  /* 0x0000001fff0b7819 */ /* 0x002fe2000001140a */
[C---:B---3--:R-:W-:Y:S01]  /*ef10*/  FMUL.FTZ R128, R7.reuse, R128 ;  /* 0x0000008007807220 */ /* 0x048fe20000410000 */
[----:B------:R-:W-:Y:S01]  /*ef20*/  @P4 MUFU.LG2 R4, R4 ;  /* 0x0000000400044308 */ /* 0x000fe20000000c00 */
[----:B------:R-:W-:Y:S01]  /*ef30*/  FMUL.FTZ R129, R7, R129 ;  /* 0x0000008107817220 */ /* 0x000fe20000410000 */
[----:B------:R-:W-:Y:S01]  /*ef40*/  LEA.HI R14, R11, R10, RZ, 0x4 ;  /* 0x0000000a0b0e7211 */ /* 0x000fe200078f20ff */
[----:B------:R-:W-:Y:S01]  /*ef50*/  FMUL.FTZ R124, R7, R124 ;  /* 0x0000007c077c7220 */ /* 0x000fe20000410000 */
[----:B------:R-:W-:Y:S01]  /*ef60*/  LEA.HI R11, R11, R10, RZ, 0x5 ;  /* 0x0000000a0b0b7211 */ /* 0x000fe200078f28ff */
[C---:B------:R-:W-:Y:S01]  /*ef70*/  FMUL.FTZ R125, R7.reuse, R125 ;  /* 0x0000007d077d7220 */ /* 0x040fe20000410000 */
[----:B------:R-:W-:Y:S01]  /*ef80*/  SHF.R.S32.HI R8, RZ, 0x4, R14 ;  /* 0x00000004ff087819 */ /* 0x000fe2000001140e */
[C---:B------:R-:W-:Y:S01]  /*ef90*/  FMUL.FTZ R120, R7.reuse, R120 ;  /* 0x0000007807787220 */ /* 0x040fe20000410000 */
[----:B------:R-:W-:Y:S01]  /*efa0*/  LEA R14, R12, R17, 0x9 ;  /* 0x000000110c0e7211 */ /* 0x000fe200078e48ff */
[----:B------:R-:W-:Y:S01]  /*efb0*/  FMUL.FTZ R121, R7, R121 ;  /* 0x0000007907797220 */ /* 0x000fe20000410000 */
[----:B------:R-:W-:Y:S01]  /*efc0*/  SHF.L.U32 R15, R8, 0x6, RZ ;  /* 0x00000006080f7819 */ /* 0x000fe200000006ff */
[C---:B------:R-:W-:Y:S01]  /*efd0*/  FMUL.FTZ R123, R6.reuse, R123 ;  /* 0x0000007b067b7220 */ /* 0x040fe20000410000 */
[----:B------:R-:W-:Y:S01]  /*efe0*/  LEA.HI R17, R13, R13, RZ, 0x1 ;  /* 0x0000000d0d117211 */ /* 0x000fe200078f08ff */
[C---:B------:R-:W-:Y:S01]  /*eff0*/  FMUL.FTZ R122, R6.reuse, R122 ;  /* 0x0000007a067a7220 */ /* 0x040fe20000410000 */
[----:B------:R-:W-:Y:S01]  /*f000*/  LOP3.LUT R15, R15, 0x1c0, RZ, 0xc0, !PT ;  /* 0x000001c00f0f7812 */ /* 0x000fe200078ec0ff */
[----:B------:R-:W-:Y:S01]  /*f010*/  FMUL.FTZ R116, R7, R116 ;  /* 0x0000007407747220 */ /* 0x000fe20000410000 */
[----:B------:R-:W-:Y:S01]  /*f020*/  SHF.L.U32 R16, R17, 0x2, RZ ;  /* 0x0000000211107819 */ /* 0x000fe200000006ff */
[----:B------:R-:W-:Y:S01]  /*f030*/  FMUL.FTZ R117, R7, R117 ;  /* 0x0000007507757220 */ /* 0x000fe20000410000 */
[----:B------:R-:W-:Y:S01]  /*f040*/  LOP3.LUT R18, R17, 0xffffffe, RZ, 0xc0, !PT ;  /* 0x0ffffffe11127812 */ /* 0x000fe200078ec0ff */
[C---:B------:R-:W-:Y:S01]  /*f050*/  FMUL.FTZ R119, R6.reuse, R119 ;  /* 0x0000007706777220 */ /* 0x040fe20000410000 */
[----:B------:R-:W-:Y:S01]  /*f060*/  LOP3.LUT R16, R15, 0x38, R16, 0xf8, !PT ;  /* 0x000000380f107812 */ /* 0x000fe200078ef810 */
[----:B------:R-:W-:Y:S01]  /*f070*/  FMUL.FTZ R118, R6, R118 ;  /* 0x0000007606767220 */ /* 0x000fe20000410000 */
[----:B------:R-:W-:Y:S01]  /*f080*/  SHF.R.U32.HI R15, RZ, 0x3, R15 ;  /* 0x00000003ff0f7819 */ /* 0x000fe2000001160f */
[C---:B------:R-:W-:Y:S01]  /*f090*/  FMUL.FTZ R112, R7.reuse, R112 ;  /* 0x0000007007707220 */ /* 0x040fe20000410000 */
[----:B------:R-:W-:Y:S01]  /*f0a0*/  LEA R14, R14, R19, 0x1 ;  /* 0x000000130e0e7211 */ /* 0x000fe200078e08ff */
[----:B------:R-:W-:Y:S01]  /*f0b0*/  FMUL.FTZ R113, R7, R113 ;  /* 0x0000007107717220 */ /* 0x000fe20000410000 */
[----:B------:R-:W-:Y:S01]  /*f0c0*/  LOP3.LUT R15, R16, R15, RZ, 0x3c, !PT ;  /* 0x0000000f100f7212 */ /* 0x000fe200078e3cff */
[C---:B------:R-:W-:Y:S01]  /*f0d0*/  FMUL.FTZ R115, R6.reuse, R115 ;  /* 0x0000007306737220 */ /* 0x040fe20000410000 */
[----:B------:R-:W-:Y:S01]  /*f0e0*/  IADD3 R18, R13, -R18, RZ ;  /* 0x800000120d127210 */ /* 0x000fe20007ffe0ff */
[----:B------:R-:W-:Y:S01]  /*f0f0*/  FMUL.FTZ R114, R6, R114 ;  /* 0x0000007206727220 */ /* 0x000fe20000410000 */
[----:B------:R-:W-:Y:S01]  /*f100*/  STS.64 [R14.X4], R128 ;  /* 0x000000800e007388 */ /* 0x000fe20000004a00 */
[C---:B------:R-:W-:Y:S01]  /*f110*/  FMUL.FTZ R108, R7.reuse, R108 ;  /* 0x0000006c076c7220 */ /* 0x040fe20000410000 */
[----:B------:R-:W-:Y:S01]  /*f120*/  LEA R5, R18, R15, 0x2 ;  /* 0x0000000f12057211 */ /* 0x000fe200078e10ff */
[----:B------:R-:W-:Y:S01]  /*f130*/  FMUL.FTZ R109, R7, R109 ;  /* 0x0000006d076d7220 */ /* 0x000fe20000410000 */
[----:B------:R-:W-:Y:S01]  /*f140*/  MOV R15, 0x80 ;  /* 0x00000080000f7802 */ /* 0x000fe20000000f00 */
[C---:B------:R-:W-:Y:S01]  /*f150*/  FMUL.FTZ R111, R6.reuse, R111 ;  /* 0x0000006f066f7220 */ /* 0x040fe20000410000 */
[----:B------:R-:W-:Y:S01]  /*f160*/  STS.64 [R14.X4+0x800], R130 ;  /* 0x000800820e007388 */ /* 0x000fe20000004a00 */
[C---:B------:R-:W-:Y:S01]  /*f170*/  FMUL.FTZ R110, R6.reuse, R110 ;  /* 0x0000006e066e7220 */ /* 0x040fe20000410000 */
[----:B------:R-:W-:Y:S01]  /*f180*/  SEL R15, R15, 0xffffff80, !P2 ;  /* 0xffffff800f0f7807 */ /* 0x000fe20005000000 */
[----:B------:R-:W-:Y:S01]  /*f190*/  FMUL.FTZ R104, R7, R104 ;  /* 0x0000006807687220 */ /* 0x000fe20000410000 */
[----:B------:R-:W-:Y:S01]  /*f1a0*/  LOP3.LUT R11, R11, 0xffffffe0, RZ, 0xc0, !PT ;  /* 0xffffffe00b0b7812 */ /* 0x000fe200078ec0ff */
[----:B------:R-:W-:Y:S01]  /*f1b0*/  FMUL.FTZ R105, R7, R105 ;  /* 0x0000006907697220 */ /* 0x000fe20000410000 */
[----:B------:R-:W1:Y:S01]  /*f1c0*/  @P3 MUFU.LG2 R2, R2 ;  /* 0x0000000200023308 */ /* 0x000e620000000c00 */
[C---:B------:R-:W-:Y:S01]  /*f1d0*/  FMUL.FTZ R107, R6.reuse, R107 ;  /* 0x0000006b066b7220 */ /* 0x040fe20000410000 */
[----:B------:R-:W-:Y:S01]  /*f1e0*/  IADD3 R9, -R9, R0, RZ ;  /* 0x0000000009097210 */ /* 0x000fe20007ffe1ff */
[----:B------:R-:W-:Y:S01]  /*f1f0*/  FMUL.FTZ R106, R6, R106 ;  /* 0x0000006a066a7220 */ /* 0x000fe20000410000 */
[----:B------:R-:W-:Y:S01]  /*f200*/  IADD3 R11, -R11, R10, RZ ;  /* 0x0000000a0b0b7210 */ /* 0x000fe20007ffe1ff */
[----:B------:R-:W-:-:S02]  /*f210*/  FMUL.FTZ R100, R7, R100 ;  /* 0x0000006407647220 */ /* 0x000fc40000410000 */
[C---:B------:R-:W-:Y:S01]  /*f220*/  FMUL.FTZ R101, R7.reuse, R101 ;  /* 0x0000006507657220 */ /* 0x040fe20000410000 */
[----:B------:R-:W-:Y:S01]  /*f230*/  SHF.R.S32.HI R0, RZ, 0x1f, R11 ;  /* 0x0000001fff007819 */ /* 0x000fe2000001140b */
[C---:B------:R-:W-:Y:S02]  /*f240*/  FMUL.FTZ R103, R6.reuse, R103 ;  /* 0x0000006706677220 */ /* 0x040fe40000410000 */
[----:B------:R-:W-:Y:S01]  /*f250*/  FMUL.FTZ R102, R6, R102 ;  /* 0x0000006606667220 */ /* 0x000fe20000410000 */
[----:B------:R-:W-:Y:S01]  /*f260*/  LEA.HI R0, R0, R11, RZ, 0x2 ;  /* 0x0000000b00007211 */ /* 0x000fe200078f10ff */
[C---:B------:R-:W-:Y:S02]  /*f270*/  FMUL.FTZ R36, R7.reuse, R36 ;  /* 0x0000002407247220 */ /* 0x040fe40000410000 */
[----:B------:R-:W-:Y:S01]  /*f280*/  FMUL.FTZ R37, R7, R37 ;  /* 0x0000002507257220 */ /* 0x000fe20000410000 */
[----:B------:R-:W-:Y:S01]  /*f290*/  SHF.R.S32.HI R0, RZ, 0x2, R0 ;  /* 0x00000002ff007819 */ /* 0x000fe20000011400 */
[----:B------:R-:W-:-:S02]  /*f2a0*/  FMUL.FTZ R39, R6, R39 ;  /* 0x0000002706277220 */ /* 0x000fc40000410000 */
[C---:B------:R-:W-:Y:S02]  /*f2b0*/  FMUL.FTZ R38, R6.reuse, R38 ;  /* 0x0000002606267220 */ /* 0x040fe40000410000 */
[C---:B------:R-:W-:Y:S02]  /*f2c0*/  FMUL.FTZ R40, R7.reuse, R40 ;  /* 0x0000002807287220 */ /* 0x040fe40000410000 */
[C---:B------:R-:W-:Y:S02]  /*f2d0*/  FMUL.FTZ R41, R7.reuse, R41 ;  /* 0x0000002907297220 */ /* 0x040fe40000410000 */
[C---:B------:R-:W-:Y:S02]  /*f2e0*/  FMUL.FTZ R43, R6.reuse, R43 ;  /* 0x0000002b062b7220 */ /* 0x040fe40000410000 */
[----:B------:R-:W-:Y:S02]  /*f2f0*/  FMUL.FTZ R42, R6, R42 ;  /* 0x0000002a062a7220 */ /* 0x000fe40000410000 */
        /* <DEDUP_REMOVED lines=101> */
[----:B------:R1:W-:Y:S04]  /*f950*/  STS.64 [R14.X4+0x8800], R70 ;  /* 0x008800460e007388 */ /* 0x0003e80000004a00 */
[----:B------:R-:W-:Y:S04]  /*f960*/  STS.64 [R16+0x8000], R72 ;  /* 0x0080004810007388 */ /* 0x000fe80000000a00 */
[----:B------:R-:W-:Y:S04]  /*f970*/  STS.64 [R16+0x8800], R74 ;  /* 0x0088004a10007388 */ /* 0x000fe80000000a00 */
[----:B------:R-:W-:Y:S04]  /*f980*/  STS.64 [R17+0x8000], R76 ;  /* 0x0080004c11007388 */ /* 0x000fe80000000a00 */
[----:B------:R-:W-:Y:S04]  /*f990*/  STS.64 [R17+0x8800], R78 ;  /* 0x0088004e11007388 */ /* 0x000fe80000000a00 */
[----:B------:R-:W2:Y:S04]  /*f9a0*/  S2R R6, SR_CTAID.Y ;  /* 0x0000000000067919 */ /* 0x000ea80000002600 */
[----:B------:R-:W-:Y:S04]  /*f9b0*/  STS.64 [R18+0x8000], R80 ;  /* 0x0080005012007388 */ /* 0x000fe80000000a00 */
[----:B-1----:R-:W1:Y:S04]  /*f9c0*/  S2R R14, SR_CTAID.Z ;  /* 0x00000000000e7919 */ /* 0x002e680000002700 */
[----:B------:R-:W-:Y:S04]  /*f9d0*/  STS.64 [R18+0x8800], R82 ;  /* 0x0088005212007388 */ /* 0x000fe80000000a00 */
[----:B------:R-:W-:Y:S04]  /*f9e0*/  STS.64 [R19+0x8000], R84 ;  /* 0x0080005413007388 */ /* 0x000fe80000000a00 */
[----:B------:R-:W-:Y:S04]  /*f9f0*/  STS.64 [R19+0x8800], R86 ;  /* 0x0088005613007388 */ /* 0x000fe80000000a00 */
[----:B------:R-:W-:Y:S04]  /*fa00*/  STS.64 [R20+0x8000], R88 ;  /* 0x0080005814007388 */ /* 0x000fe80000000a00 */
[----:B------:R-:W-:Y:S04]  /*fa10*/  STS.64 [R20+0x8800], R90 ;  /* 0x0088005a14007388 */ /* 0x000fe80000000a00 */
[----:B------:R-:W3:Y:S04]  /*fa20*/  S2R R7, SR_CTAID.X ;  /* 0x0000000000077919 */ /* 0x000ee80000002500 */
[----:B------:R-:W-:Y:S04]  /*fa30*/  STS.64 [R21+0x8000], R92 ;  /* 0x0080005c15007388 */ /* 0x000fe80000000a00 */
[----:B------:R-:W-:Y:S04]  /*fa40*/  STS.64 [R21+0x8800], R94 ;  /* 0x0088005e15007388 */ /* 0x000fe80000000a00 */
[----:B------:R-:W-:Y:S04]  /*fa50*/  STS.64 [R15+0x8000], R96 ;  /* 0x008000600f007388 */ /* 0x000fe80000000a00 */
[----:B------:R4:W-:Y:S04]  /*fa60*/  STS.64 [R15+0x8800], R98 ;  /* 0x008800620f007388 */ /* 0x0009e80000000a00 */
[----:B------:R-:W-:Y:S01]  /*fa70*/  BAR.SYNC.DEFER_BLOCKING 0x0 ;  /* 0x0000000000007b1d */ /* 0x000fe20000010000 */
[----:B---3--:R-:W-:-:S02]  /*fa80*/  SHF.L.U32 R7, R7, 0x6, RZ ;  /* 0x0000000607077819 */ /* 0x008fc400000006ff */
[----:B----4-:R-:W-:Y:S01]  /*fa90*/  IADD3 R15, -R205, RZ, RZ ;  /* 0x000000ffcd0f7210 */ /* 0x010fe20007ffe1ff */
[----:B--2---:R-:W-:Y:S02]  /*faa0*/  IMAD R205, R6, c[0x0][0x210], R205 ;  /* 0x0000840006cd7a24 */ /* 0x004fe400078e02cd */
[----:B------:R-:W2:Y:S01]  /*fab0*/  LDS.128 R112, [R5.X4] ;  /* 0x0000000005707984 */ /* 0x000ea20000004c00 */
[----:B------:R-:W-:Y:S01]  /*fac0*/  MOV R6, 0xff800000 ;  /* 0xff80000000067802 */ /* 0x000fe20000000f00 */
[----:B------:R-:W-:Y:S02]  /*fad0*/  @P3 FFMA.FTZ R6, R3, c[0x0][0x238], R2 ;  /* 0x00008e0003063a23 */ /* 0x000fe40000010002 */
[----:B-1----:R-:W-:Y:S01]  /*fae0*/  IMAD R14, R15, c[0x0][0x1c0], R14 ;  /* 0x000070000f0e7a24 */ /* 0x002fe200078e020e */
[----:B------:R-:W-:Y:S01]  /*faf0*/  SHF.R.S32.HI R15, RZ, 0x1f, R12 ;  /* 0x0000001fff0f7819 */ /* 0x000fe2000001140c */
[----:B------:R-:W1:Y:S02]  /*fb00*/  LDS.128 R108, [R5.X4+0x800] ;  /* 0x00080000056c7984 */ /* 0x000e640000004c00 */
[----:B------:R-:W-:Y:S01]  /*fb10*/  IMAD R14, R205, c[0x0][0x1c0], R14 ;  /* 0x00007000cd0e7a24 */ /* 0x000fe200078e020e */
[----:B------:R-:W-:Y:S01]  /*fb20*/  LEA.HI R15, R15, R12, RZ, 0x2 ;  /* 0x0000000c0f0f7211 */ /* 0x000fe200078f10ff */
[----:B------:R-:W3:Y:S02]  /*fb30*/  LDS.128 R104, [R5.X4+0x1000] ;  /* 0x0010000005687984 */ /* 0x000ee40000004c00 */
[----:B------:R-:W-:Y:S01]  /*fb40*/  IMAD R7, R14, c[0x0][0x214], R7 ;  /* 0x000085000e077a24 */ /* 0x000fe200078e0207 */
[----:B------:R-:W-:Y:S01]  /*fb50*/  LOP3.LUT R15, R15, 0xffffffc, RZ, 0xc0, !PT ;  /* 0x0ffffffc0f0f7812 */ /* 0x000fe200078ec0ff */
[----:B------:R-:W4:Y:S03]  /*fb60*/  LDS.128 R100, [R5.X4+0x1800] ;  /* 0x0018000005647984 */ /* 0x000f260000004c00 */
[----:B------:R-:W-:Y:S01]  /*fb70*/  IADD3 R15, R12, -R15, RZ ;  /* 0x8000000f0c0f7210 */ /* 0x000fe20007ffe0ff */
[----:B------:R-:W1:Y:S01]  /*fb80*/  LDS.128 R88, [R5.X4+0x2000] ;  /* 0x0020000005587984 */ /* 0x000e620000004c00 */
[----:B------:R-:W-:-:S02]  /*fb90*/  SHF.L.U32 R12, R13, 0x2, RZ ;  /* 0x000000020d0c7819 */ /* 0x000fc400000006ff */
[----:B------:R-:W-:Y:S01]  /*fba0*/  LEA R10, R15, R0, 0x4 ;  /* 0x000000000f0a7211 */ /* 0x000fe200078e20ff */
[----:B------:R-:W1:Y:S01]  /*fbb0*/  LDS.128 R84, [R5.X4+0x2800] ;  /* 0x0028000005547984 */ /* 0x000e620000004c00 */
[----:B------:R-:W-:-:S03]  /*fbc0*/  SHF.R.S32.HI R13, RZ, 0x1f, R12 ;  /* 0x0000001fff0d7819 */ /* 0x000fc6000001140c */
        /* <DEDUP_REMOVED lines=31> */
.L_x_2677:
[----:B--234-:R-:W-:Y:S05]  /*fdc0*/  BSYNC B0 ;  /* 0x0000000000007941 */ /* 0x01cfea0003800000 */
.L_x_2676:
        /* <DEDUP_REMOVED lines=18> */
.L_x_2679:
[----:B------:R-:W-:Y:S05]  /*fef0*/  BSYNC B0 ;  /* 0x0000000000007941 */ /* 0x000fea0003800000 */
.L_x_2678:
        /* <DEDUP_REMOVED lines=11> */
.L_x_2681:
[----:B------:R-:W-:Y:S05]  /*ffb0*/  BSYNC B0 ;  /* 0x0000000000007941 */ /* 0x000fea0003800000 */
.L_x_2680:
        /* <DEDUP_REMOVED lines=11> */
.L_x_2683:
[----:B------:R-:W-:Y:S05]  /*10070*/  BSYNC B0 ;  /* 0x0000000000007941 */ /* 0x000fea0003800000 */
.L_x_2682:
        /* <DEDUP_REMOVED lines=11> */
.L_x_2685:
[----:B------:R-:W-:Y:S05]  /*10130*/  BSYNC B0 ;  /* 0x0000000000007941 */ /* 0x000fea0003800000 */
.L_x_2684:
        /* <DEDUP_REMOVED lines=11> */
.L_x_2687:
[----:B------:R-:W-:Y:S05]  /*101f0*/  BSYNC B0 ;  /* 0x0000000000007941 */ /* 0x000fea0003800000 */
.L_x_2686:
        /* <DEDUP_REMOVED lines=11> */
.L_x_2689:
[----:B------:R-:W-:Y:S05]  /*102b0*/  BSYNC B0 ;  /* 0x0000000000007941 */ /* 0x000fea0003800000 */
.L_x_2688:
        /* <DEDUP_REMOVED lines=11> */
.L_x_2691:
[----:B------:R-:W-:Y:S05]  /*10370*/  BSYNC B0 ;  /* 0x0000000000007941 */ /* 0x000fea0003800000 */
.L_x_2690:
        /* <DEDUP_REMOVED lines=12> */
.L_x_2692:
        /* <DEDUP_REMOVED lines=12> */
.L_x_7364:


//--------------------- .text._ZN5flash24flash_fwd_splitkv_kernelI23Flash_fwd_kernel_traitsILi192ELi64ELi64ELi4ELb0ELb0EN7cutlass6half_tE19Flash_kernel_traitsILi192ELi64ELi64ELi4ES3_EELb0ELb1ELb0ELb0ELb0ELb1ELb1ELb0EEEvNS_16Flash_fwd_paramsE --------------------------
	.section	.text._ZN5flash24flash_fwd_splitkv_kernelI23Flash_fwd_kernel_traitsILi192ELi64ELi64ELi4ELb0ELb0EN7cutlass6half_tE19Flash_kernel_traitsILi192ELi64ELi64ELi4ES3_EELb0ELb1ELb0ELb0ELb0ELb1ELb1ELb0EEEvNS_16Flash_fwd_paramsE,"ax",@progbits
	.sectioninfo	@"SHI_REGISTERS=255"
	.align	128
        .global         _ZN5flash24flash_fwd_splitkv_kernelI23Flash_fwd_kernel_traitsILi192ELi64ELi64ELi4ELb0ELb0EN7cutlass6half_tE19Flash_kernel_traitsILi192ELi64ELi64ELi4ES3_EELb0ELb1ELb0ELb0ELb0ELb1ELb1ELb0EEEvNS_16Flash_fwd_paramsE
        .type           _ZN5flash24flash_fwd_splitkv_kernelI23Flash_fwd_kernel_traitsILi192ELi64ELi64ELi4ELb0ELb0EN7cutlass6half_tE19Flash_kernel_traitsILi192ELi64ELi64ELi4ES3_EELb0ELb1ELb0ELb0ELb0ELb1ELb1ELb0EEEvNS_16Flash_fwd_paramsE,@function
        .size           _ZN5flash24flash_fwd_splitkv_kernelI23Flash_fwd_kernel_traitsILi192ELi64ELi64ELi4ELb0ELb0EN7cutlass6half_tE19Flash_kernel_traitsILi192ELi64ELi64ELi4ES3_EELb0ELb1ELb0ELb0ELb0ELb1ELb1ELb0EEEvNS_16Flash_fwd_paramsE,(.L_x_7365 - _ZN5flash24flash_fwd_splitkv_kernelI23Flash_fwd_kernel_traitsILi192ELi64ELi64ELi4ELb0ELb0EN7cutlass6half_tE19Flash_kernel_traitsILi192ELi64ELi64ELi4ES3_EELb0ELb1ELb0ELb0ELb0ELb1ELb1ELb0EEEvNS_16Flash_fwd_paramsE)
        .other          _ZN5flash24flash_fwd_splitkv_kernelI23Flash_fwd_kernel_traitsILi192ELi64ELi64ELi4ELb0ELb0EN7cutlass6half_tE19Flash_kernel_traitsILi192ELi64ELi64ELi4ES3_EELb0ELb1ELb0ELb0ELb0ELb1ELb1ELb0EEEvNS_16Flash_fwd_paramsE,@"STO_CUDA_ENTRY STV_DEFAULT"
_ZN5flash24flash_fwd_splitkv_kernelI23Flash_fwd_kernel_traitsILi192ELi64ELi64ELi4ELb0ELb0EN7cutlass6half_tE19Flash_kernel_traitsILi192ELi64ELi64ELi4ES3_EELb0ELb1ELb0ELb0ELb0ELb1ELb1ELb0EEEvNS_16Flash_fwd_paramsE:
.text._ZN5flash24flash_fwd_splitkv_kernelI23Flash_fwd_kernel_traitsILi192ELi64ELi64ELi4ELb0ELb0EN7cutlass6half_tE19Flash_kernel_traitsILi192ELi64ELi64ELi4ES3_EELb0ELb1ELb0ELb0ELb0ELb1ELb1ELb0EEEvNS_16Flash_fwd_paramsE:
        /* <DEDUP_REMOVED lines=53> */
.L_x_2693:
[----:B-1-34-:R-:W-:Y:S02]  /*0350*/  MOV R4, c[0x0][0x218] ;  /* 0x0000860000047a02 */ /* 0x01afe40000000f00 */
.L_x_2694:
        /* <DEDUP_REMOVED lines=92> */
.L_x_2697:
[----:B------:R-:W-:Y:S05]  /*0920*/  BSYNC B0 ;  /* 0x0000000000007941 */ /* 0x000fea0003800000 */
.L_x_2696:
        /* <DEDUP_REMOVED lines=10> */
.L_x_2699:
[----:B------:R-:W-:Y:S05]  /*09d0*/  BSYNC B0 ;  /* 0x0000000000007941 */ /* 0x000fea0003800000 */
.L_x_2698:
        /* <DEDUP_REMOVED lines=10> */
.L_x_2701:
[----:B------:R-:W-:Y:S05]  /*0a80*/  BSYNC B0 ;  /* 0x0000000000007941 */ /* 0x000fea0003800000 */
.L_x_2700:
        /* <DEDUP_REMOVED lines=10> */
.L_x_2703:
[----:B------:R-:W-:Y:S05]  /*0b30*/  BSYNC B0 ;  /* 0x0000000000007941 */ /* 0x000fea0003800000 */
.L_x_2702:
        /* <DEDUP_REMOVED lines=10> */
.L_x_2705:
[----:B------:R-:W-:Y:S05]  /*0be0*/  BSYNC B0 ;  /* 0x0000000000007941 */ /* 0x000fea0003800000 */
.L_x_2704:
        /* <DEDUP_REMOVED lines=10> */
.L_x_2707:
[----:B------:R-:W-:Y:S05]  /*0c90*/  BSYNC B0 ;  /* 0x0000000000007941 */ /* 0x000fea0003800000 */
.L_x_2706:
        /* <DEDUP_REMOVED lines=10> */
.L_x_2709:
[----:B------:R-:W-:Y:S05]  /*0d40*/  BSYNC B0 ;  /* 0x0000000000007941 */ /* 0x000fea0003800000 */
.L_x_2708:
        /* <DEDUP_REMOVED lines=10> */
.L_x_2711:
[----:B------:R-:W-:Y:S05]  /*0df0*/  BSYNC B0 ;  /* 0x0000000000007941 */ /* 0x000fea0003800000 */
.L_x_2710:
        /* <DEDUP_REMOVED lines=32> */
.L_x_2695:
        /* <DEDUP_REMOVED lines=92> */
.L_x_2712:
        /* <DEDUP_REMOVED lines=17> */
.L_x_2714:
        /* <DEDUP_REMOVED lines=51> */
.L_x_2713:
        /* <DEDUP_REMOVED lines=117> */
.L_x_2716:
[----:B------:R-:W-:Y:S05]  /*2150*/  BSYNC B0 ;  /* 0x0000000000007941 */ /* 0x000fea0003800000 */
.L_x_2715:
        /* <DEDUP_REMOVED lines=37> */
.L_x_2718:
[----:B------:R-:W-:Y:S05]  /*23b0*/  BSYNC B0 ;  /* 0x0000000000007941 */ /* 0x000fea0003800000 */
.L_x_2717:
        /* <DEDUP_REMOVED lines=37> */
.L_x_2720:
[----:B------:R-:W-:Y:S05]  /*2610*/  BSYNC B0 ;  /* 0x0000000000007941 */ /* 0x000fea0003800000 */
.L_x_2719:
        /* <DEDUP_REMOVED lines=36> */
.L_x_2722:
[----:B------:R-:W-:Y:S05]  /*2860*/  BSYNC B0 ;  /* 0x0000000000007941 */ /* 0x000fea0003800000 */
.L_x_2721:
        /* <DEDUP_REMOVED lines=31> */
.L_x_2724:
[----:B------:R-:W-:Y:S05]  /*2a60*/  BSYNC B0 ;  /* 0x0000000000007941 */ /* 0x000fea0003800000 */
.L_x_2723:
        /* <DEDUP_REMOVED lines=33> */
.L_x_2726:
[----:B------:R-:W-:Y:S05]  /*2c80*/  BSYNC B0 ;  /* 0x0000000000007941 */ /* 0x000fea0003800000 */
.L_x_2725:
        /* <DEDUP_REMOVED lines=31> */
.L_x_2728:
[----:B------:R-:W-:Y:S05]  /*2e80*/  BSYNC B0 ;  /* 0x0000000000007941 */ /* 0x000fea0003800000 */
.L_x_2727:
        /* <DEDUP_REMOVED lines=34> */
.L_x_2730:
[----:B------:R-:W-:Y:S05]  /*30b0*/  BSYNC B0 ;  /* 0x0000000000007941 */ /* 0x000fea0003800000 */
.L_x_2729:
        /* <DEDUP_REMOVED lines=37> */
.L_x_2732:
[----:B------:R-:W-:Y:S05]  /*3310*/  BSYNC B0 ;  /* 0x0000000000007941 */ /* 0x000fea0003800000 */
.L_x_2731:
        /* <DEDUP_REMOVED lines=34> */
.L_x_2734:
[----:B------:R-:W-:Y:S05]  /*3540*/  BSYNC B0 ;  /* 0x0000000000007941 */ /* 0x000fea0003800000 */
.L_x_2733:
        /* <DEDUP_REMOVED lines=34> */
.L_x_2736:
[----:B------:R-:W-:Y:S05]  /*3770*/  BSYNC B0 ;  /* 0x0000000000007941 */ /* 0x000fea0003800000 */
.L_x_2735:
        /* <DEDUP_REMOVED lines=39> */
.L_x_2738:
[----:B------:R-:W-:Y:S05]  /*39f0*/  BSYNC B0 ;  /* 0x0000000000007941 */ /* 0x000fea0003800000 */
.L_x_2737:
[----:B--2---:R-:W-:Y:S01]  /*3a00*/  SHF.L.U32 R8, R2, 0x6, RZ ;  /* 0x0000000602087819 */ /* 0x004fe200000006ff */
[----:B------:R-:W-:Y:S01]  /*3a10*/  IMAD.SHL.U32 R14, R14, 0x8, RZ ;  /* 0x000000080e0e7824 */ /* 0x000fe200078e00ff */
[C---:B------:R-:W-:Y:S01]  /*3a20*/  LEA R202, R97.reuse, R0, 0xa ;  /* 0x0000000061ca7211 */ /* 0x040fe200078e50ff */
[----:B------:R-:W0:Y:S01]  /*3a30*/  LDGDEPBAR ;  /* 0x00000000000079af */ /* 0x000e220000000000 */
[----:B------:R-:W-:Y:S01]  /*3a40*/  LOP3.LUT R9, R8, 0x1c0, RZ, 0xc0, !PT ;  /* 0x000001c008097812 */ /* 0x000fe200078ec0ff */
        /* <DEDUP_REMOVED lines=8> */
[----:B------:R-:W-:Y:S01]  /*3ad0*/  LEA R198, R5, R202, 0x1 ;  /* 0x000000ca05c67211 */ /* 0x000fe200078e08ff */
[----:B------:R-:W-:Y:S01]  /*3ae0*/  IMAD R201, R201, 0x200, R8 ;  /* 0x00000200c9c97824 */ /* 0x000fe200078e0208 */
[----:B------:R-:W-:Y:S01]  /*3af0*/  LEA R197, R5, R200, 0x1 ;  /* 0x000000c805c57211 */ /* 0x000fe200078e08ff */
[----:B------:R-:W-:Y:S01]  /*3b00*/  LDSM.16.M88.4 R36, [R200] ;  /* 0x00000000c824783b */ /* 0x000fe20000000200 */
[----:B------:R-:W-:Y:S01]  /*3b10*/  ISETP.GT.AND P6, PT, R211, R204, PT ;  /* 0x000000ccd300720c */ /* 0x000fe20003fc4270 */
[----:B------:R-:W-:Y:S01]  /*3b20*/  IMAD.SHL.U32 R201, R201, 0x2, RZ ;  /* 0x00000002c9c97824 */ /* 0x000fe200078e00ff */
[----:B------:R-:W-:Y:S01]  /*3b30*/  IADD3 R94, R94, R97, RZ ;  /* 0x000000615e5e7210 */ /* 0x000fe20007ffe0ff */
[----:B------:R-:W-:Y:S03]  /*3b40*/  LDSM.16.M88.4 R8, [R198] ;  /* 0x00000000c608783b */ /* 0x000fe60000000200 */
[C---:B------:R-:W-:Y:S01]  /*3b50*/  IADD3 R2, R201.reuse, 0x6000, RZ ;  /* 0x00006000c9027810 */ /* 0x040fe20007ffe0ff */
[----:B-1-3--:R-:W1:Y:S01]  /*3b60*/  LDSM.16.M88.4 R16, [R201+0x6000] ;  /* 0x00600000c910783b */ /* 0x00ae620000000200 */
[----:B------:R-:W-:-:S02]  /*3b70*/  IADD3 R199, R201, 0x6020, RZ ;  /* 0x00006020c9c77810 */ /* 0x000fc40007ffe0ff */
[----:B------:R-:W-:Y:S01]  /*3b80*/  @P1 IADD3 R199, R2, -0x20, RZ ;  /* 0xffffffe002c71810 */ /* 0x000fe20007ffe0ff */
[----:B------:R-:W2:Y:S01]  /*3b90*/  LDSM.16.M88.4 R44, [R201+0x6800] ;  /* 0x00680000c92c783b */ /* 0x000ea20000000200 */
[----:B------:R-:W-:Y:S01]  /*3ba0*/  IMAD.MOV.U32 R2, RZ, RZ, 0x40 ;  /* 0x00000040ff027424 */ /* 0x000fe200078e00ff */
[----:B------:R-:W-:Y:S02]  /*3bb0*/  IADD3 R216, R94, 0x8, RZ ;  /* 0x000000085ed87810 */ /* 0x000fe40007ffe0ff */
[----:B------:R-:W3:Y:S01]  /*3bc0*/  LDSM.16.M88.4 R64, [R201+0x7000] ;  /* 0x00700000c940783b */ /* 0x000ee20000000200 */
[C---:B------:R-:W-:Y:S02]  /*3bd0*/  IADD3 R191, R199.reuse, 0x800, RZ ;  /* 0x00000800c7bf7810 */ /* 0x040fe40007ffe0ff */
[----:B------:R-:W-:Y:S01]  /*3be0*/  SEL R2, R2, 0xffffffc0, !P2 ;  /* 0xffffffc002027807 */ /* 0x000fe20005000000 */
[----:B------:R-:W5:Y:S01]  /*3bf0*/  LDSM.16.M88.4 R52, [R199] ;  /* 0x00000000c734783b */ /* 0x000f620000000200 */
[----:B------:R-:W-:-:S02]  /*3c00*/  IADD3 R190, R199, 0x1000, RZ ;  /* 0x00001000c7be7810 */ /* 0x000fc40007ffe0ff */
[----:B------:R-:W-:Y:S01]  /*3c10*/  IADD3 R188, R2, R199, RZ ;  /* 0x000000c702bc7210 */ /* 0x000fe20007ffe0ff */
[----:B------:R-:W4:Y:S01]  /*3c20*/  LDSM.16.M88.4 R72, [R201+0x7800] ;  /* 0x00780000c948783b */ /* 0x000f220000000200 */
[----:B------:R-:W-:Y:S01]  /*3c30*/  IMAD.IADD R195, R201, 0x1, R2 ;  /* 0x00000001c9c37824 */ /* 0x000fe200078e0202 */
[C---:B------:R-:W-:Y:S02]  /*3c40*/  IADD3 R189, R199.reuse, 0x1800, RZ ;  /* 0x00001800c7bd7810 */ /* 0x040fe40007ffe0ff */
        /* <DEDUP_REMOVED lines=11> */
[----:B------:R-:W-:Y:S01]  /*3d00*/  IADD3 R180, R199, 0x5800, RZ ;  /* 0x00005800c7b47810 */ /* 0x000fe20007ffe0ff */
[----:B------:R-:W4:Y:S01]  /*3d10*/  LDSM.16.M88.4 R28, [R195+0x6800] ;  /* 0x00680000c31c783b */ /* 0x000f220000000200 */
[C---:B-1----:R-:W-:Y:S03]  /*3d20*/  HMMA.16816.F32 R20, R56.reuse, R16, RZ ;  /* 0x000000103814723c */ /* 0x042fe600000018ff */
[----:B------:R-:W-:Y:S04]  /*3d30*/  LDSM.16.M88.4 R76, [R199+0x2000] ;  /* 0x00200000c74c783b */ /* 0x000fe80000000200 */
[----:B------:R-:W-:Y:S01]  /*3d40*/  LDSM.16.M88.4 R80, [R197+0x2000] ;  /* 0x00200000c550783b */ /* 0x000fe20000000200 */
[C---:B------:R-:W-:Y:S03]  /*3d50*/  HMMA.16816.F32 R16, R56.reuse, R18, RZ ;  /* 0x000000123810723c */ /* 0x040fe600000018ff */
[----:B------:R-:W-:Y:S04]  /*3d60*/  LDSM.16.M88.4 R88, [R188+0x2800] ;  /* 0x00280000bc58783b */ /* 0x000fe80000000200 */
[----:B------:R-:W-:Y:S01]  /*3d70*/  LDSM.16.M88.4 R84, [R201+0xa800] ;  /* 0x00a80000c954783b */ /* 0x000fe20000000200 */
[C---:B--2---:R-:W-:Y:S08]  /*3d80*/  HMMA.16816.F32 R32, R56.reuse, R44, RZ ;  /* 0x0000002c3820723c */ /* 0x044ff000000018ff */
[C---:B------:R-:W-:Y:S08]  /*3d90*/  HMMA.16816.F32 R44, R56.reuse, R46, RZ ;  /* 0x0000002e382c723c */ /* 0x040ff000000018ff */
[C---:B---3--:R-:W-:Y:S08]  /*3da0*/  HMMA.16816.F32 R68, R56.reuse, R64, RZ ;  /* 0x000000403844723c */ /* 0x048ff000000018ff */
[----:B------:R-:W-:Y:S08]  /*3db0*/  HMMA.16816.F32 R64, R56, R66, RZ ;  /* 0x000000423840723c */ /* 0x000ff000000018ff */
[C---:B-----5:R-:W-:Y:S08]  /*3dc0*/  HMMA.16816.F32 R20, R36.reuse, R52, R20 ;  /* 0x000000342414723c */ /* 0x060ff00000001814 */
        /* <DEDUP_REMOVED lines=159> */
[--C-:B------:R-:W-:Y:S01]  /*47c0*/  IADD3 R9, R95, 0x1, -R99.reuse ;  /* 0x000000015f097810 */ /* 0x100fe20007ffe863 */
[----:B------:R-:W-:Y:S01]  /*47d0*/  FMUL.FTZ R89, R89, c[0x0][0x2ec] ;  /* 0x0000bb0059597a20 */ /* 0x000fe20000410000 */
[----:B------:R-:W2:Y:S01]  /*47e0*/  MUFU.TANH R32, R32 ;  /* 0x0000002000207308 */ /* 0x000ea20000002400 */
[----:B------:R-:W-:Y:S01]  /*47f0*/  FMUL.FTZ R90, R90, c[0x0][0x2ec] ;  /* 0x0000bb005a5a7a20 */ /* 0x000fe20000410000 */
[----:B------:R-:W-:Y:S01]  /*4800*/  IADD3 R9, R9, c[0x0][0x2e8], RZ ;  /* 0x0000ba0009097a10 */ /* 0x000fe20007ffe0ff */
[----:B------:R-:W-:Y:S01]  /*4810*/  FMUL.FTZ R91, R91, c[0x0][0x2ec] ;  /* 0x0000bb005b5b7a20 */ /* 0x000fe20000410000 */
[----:B------:R-:W-:Y:S01]  /*4820*/  IADD3 R99, R95, -c[0x0][0x2e4], -R99 ;  /* 0x8000b9005f637a10 */ /* 0x000fe20007ffe863 */
[----:B------:R-:W-:-:S02]  /*4830*/  FMUL.FTZ R64, R64, c[0x0][0x2ec] ;  /* 0x0000bb0040407a20 */ /* 0x000fc40000410000 */
[----:B------:R-:W-:Y:S01]  /*4840*/  FMUL.FTZ R65, R65, c[0x0][0x2ec] ;  /* 0x0000bb0041417a20 */ /* 0x000fe20000410000 */
[----:B------:R-:W1:Y:S01]  /*4850*/  MUFU.TANH R33, R33 ;  /* 0x0000002100217308 */ /* 0x000e620000002400 */
[----:B------:R-:W-:Y:S01]  /*4860*/  FMUL.FTZ R66, R66, c[0x0][0x2ec] ;  /* 0x0000bb0042427a20 */ /* 0x000fe20000410000 */
[-C--:B------:R-:W-:Y:S01]  /*4870*/  IADD3 R217, R99, R216.reuse, RZ ;  /* 0x000000d863d97210 */ /* 0x080fe20007ffe0ff */
[----:B------:R-:W-:Y:S01]  /*4880*/  FMUL.FTZ R67, R67, c[0x0][0x2ec] ;  /* 0x0000bb0043437a20 */ /* 0x000fe20000410000 */
[----:B------:R-:W-:Y:S01]  /*4890*/  IADD3 R219, R94, R99, RZ ;  /* 0x000000635edb7210 */ /* 0x000fe20007ffe0ff */
[----:B------:R-:W-:Y:S01]  /*48a0*/  FMUL.FTZ R60, R60, c[0x0][0x2ec] ;  /* 0x0000bb003c3c7a20 */ /* 0x000fe20000410000 */
[----:B------:R-:W-:Y:S01]  /*48b0*/  IADD3 R216, R9, R216, RZ ;  /* 0x000000d809d87210 */ /* 0x000fe20007ffe0ff */
[----:B------:R-:W-:Y:S01]  /*48c0*/  FMUL.FTZ R61, R61, c[0x0][0x2ec] ;  /* 0x0000bb003d3d7a20 */ /* 0x000fe20000410000 */
[----:B------:R-:W1:Y:S01]  /*48d0*/  MUFU.TANH R34, R34 ;  /* 0x0000002200227308 */ /* 0x000e620000002400 */
[----:B------:R-:W-:Y:S01]  /*48e0*/  FMUL.FTZ R62, R62, c[0x0][0x2ec] ;  /* 0x0000bb003e3e7a20 */ /* 0x000fe20000410000 */
[----:B------:R-:W-:Y:S01]  /*48f0*/  IMNMX R216, R216, R95, PT ;  /* 0x0000005fd8d87217 */ /* 0x000fe20003800200 */
[----:B------:R-:W-:Y:S01]  /*4900*/  FMUL.FTZ R63, R63, c[0x0][0x2ec] ;  /* 0x0000bb003f3f7a20 */ /* 0x000fe20000410000 */
[----:B------:R-:W-:Y:S01]  /*4910*/  IMNMX R219, RZ, R219, !PT ;  /* 0x000000dbffdb7217 */ /* 0x000fe20007800200 */
[----:B------:R-:W-:Y:S01]  /*4920*/  FMUL.FTZ R72, R72, c[0x0][0x2ec] ;  /* 0x0000bb0048487a20 */ /* 0x000fe20000410000 */
[----:B------:R-:W-:Y:S01]  /*4930*/  IMNMX R217, RZ, R217, !PT ;  /* 0x000000d9ffd97217 */ /* 0x000fe20007800200 */
        /* <DEDUP_REMOVED lines=28> */
[----:B------:R-:W2:Y:S01]  /*4b00*/  I2F.RP R3, R6 ;  /* 0x0000000600037306 */ /* 0x000ea20000209400 */
[----:B------:R-:W-:-:S02]  /*4b10*/  IADD3 R12, R4, -0x40, RZ ;  /* 0xffffffc0040c7810 */ /* 0x000fc40007ffe0ff */
[----:B------:R-:W-:Y:S02]  /*4b20*/  IABS R10, R4 ;  /* 0x00000004000a7213 */ /* 0x000fe40000000000 */
[----:B------:R-:W-:Y:S02]  /*4b30*/  IABS R8, R12 ;  /* 0x0000000c00087213 */ /* 0x000fe40000000000 */
[----:B------:R-:W-:Y:S01]  /*4b40*/  LOP3.LUT R12, R12, c[0x0][0x2d0], RZ, 0x3c, !PT ;  /* 0x0000b4000c0c7a12 */ /* 0x000fe200078e3cff */
        /* <DEDUP_REMOVED lines=21> */
[----:B------:R-:W-:Y:S02]  /*4ca0*/  LOP3.LUT R3, R4, c[0x0][0x2d0], RZ, 0x3c, !PT ;  /* 0x0000b40004037a12 */ /* 0x000fe400078e3cff */
[----:B------:R-:W-:-:S02]  /*4cb0*/  ISETP.GE.AND P0, PT, R12, RZ, PT ;  /* 0x000000ff0c00720c */ /* 0x000fc40003f06270 */
[----:B------:R-:W-:Y:S02]  /*4cc0*/  ISETP.GE.AND P2, PT, R3, RZ, PT ;  /* 0x000000ff0300720c */ /* 0x000fe40003f46270 */
[----:B------:R-:W-:Y:S02]  /*4cd0*/  @!P1 IADD3 R11, R11, 0x1, RZ ;  /* 0x000000010b0b9810 */ /* 0x000fe40007ffe0ff */
[----:B------:R-:W-:Y:S02]  /*4ce0*/  ISETP.NE.AND P1, PT, RZ, c[0x0][0x2d0], PT ;  /* 0x0000b400ff007a0c */ /* 0x000fe40003f25270 */
[----:B------:R-:W-:Y:S02]  /*4cf0*/  @P5 IADD3 R13, R13, 0x1, RZ ;  /* 0x000000010d0d5810 */ /* 0x000fe40007ffe0ff */
[----:B------:R-:W-:-:S05]  /*4d00*/  @P4 IADD3 R11, R11, 0x1, RZ ;  /* 0x000000010b0b4810 */ /* 0x000fca0007ffe0ff */
        /* <DEDUP_REMOVED lines=24> */
.L_x_2740:
[----:B------:R-:W-:-:S04]  /*4e90*/  LEA R6, -R3, RZ, 0x6 ;  /* 0x000000ff03067211 */ /* 0x000fc800078e31ff */
[----:B------:R-:W-:Y:S02]  /*4ea0*/  SHF.R.S32.HI R3, RZ, 0x1f, R6 ;  /* 0x0000001fff037819 */ /* 0x000fe40000011406 */
.L_x_2741:
        /* <DEDUP_REMOVED lines=119> */
.L_x_2743:
[----:B------:R-:W-:Y:S05]  /*5620*/  BSYNC B0 ;  /* 0x0000000000007941 */ /* 0x000fea0003800000 */
.L_x_2742:
[----:B------:R-:W0:Y:S01]  /*5630*/  LDGDEPBAR ;  /* 0x00000000000079af */ /* 0x000e220000000000 */
[----:B------:R-:W-:-:S04]  /*5640*/  IADD3 R133, P0, R6, R133, RZ ;  /* 0x0000008506857210 */ /* 0x000fc80007f1e0ff */
[----:B------:R-:W-:Y:S02]  /*5650*/  IADD3.X R134, R3, R134, RZ, P0, !PT ;  /* 0x0000008603867210 */ /* 0x000fe400007fe4ff */
.L_x_2739:
[----:B--234-:R-:W-:Y:S02]  /*5660*/  IMAD.IADD R4, R4, 0x1, R209 ;  /* 0x0000000104047824 */ /* 0x01cfe400078e02d1 */
[----:B------:R-:W-:-:S03]  /*5670*/  IMAD.SHL.U32 R196, R0, 0x2, RZ ;  /* 0x0000000200c47824 */ /* 0x000fc600078e00ff */
[CC--:B------:R-:W-:Y:S01]  /*5680*/  ISETP.GE.AND P0, PT, R4.reuse, R218.reuse, PT ;  /* 0x000000da0400720c */ /* 0x0c0fe20003f06270 */
[--C-:B------:R-:W-:Y:S01]  /*5690*/  IMAD R194, R7, 0x2, R196.reuse ;  /* 0x0000000207c27824 */ /* 0x100fe200078e02c4 */
[C---:B------:R-:W-:Y:S01]  /*56a0*/  IADD3 R6, R4.reuse, 0x1, RZ ;  /* 0x0000000104067810 */ /* 0x040fe20007ffe0ff */
[----:B------:R-:W-:Y:S01]  /*56b0*/  LDSM.16.MT88.4 R40, [R196+0xe000] ;  /* 0x00e00000c428783b */ /* 0x000fe20000004200 */
[----:B------:R-:W-:Y:S01]  /*56c0*/  ISETP.LT.OR P0, PT, R4, R219, P0 ;  /* 0x000000db0400720c */ /* 0x000fe20000701670 */
[C---:B------:R-:W-:Y:S01]  /*56d0*/  IMAD R193, R5.reuse, 0x2, R196 ;  /* 0x0000000205c17824 */ /* 0x040fe200078e02c4 */
[C---:B------:R-:W-:Y:S01]  /*56e0*/  ISETP.GE.AND P5, PT, R6.reuse, R218, PT ;  /* 0x000000da0600720c */ /* 0x040fe20003fa6270 */
[----:B------:R-:W-:Y:S01]  /*56f0*/  IMAD R192, R5, 0x2, R194 ;  /* 0x0000000205c07824 */ /* 0x000fe200078e02c2 */
[----:B------:R-:W-:Y:S01]  /*5700*/  ISETP.GE.AND P1, PT, R6, R216, PT ;  /* 0x000000d80600720c */ /* 0x000fe20003f26270 */
[----:B------:R-:W-:Y:S01]  /*5710*/  LDSM.16.MT88.4 R124, [R196+0xc000] ;  /* 0x00c00000c47c783b */ /* 0x000fe20000004200 */
[----:B------:R-:W-:-:S02]  /*5720*/  IADD3 R3, R4, 0x8, RZ ;  /* 0x0000000804037810 */ /* 0x000fc40007ffe0ff */
[----:B------:R-:W-:Y:S01]  /*5730*/  ISETP.GE.AND P2, PT, R4, R216, PT ;  /* 0x000000d80400720c */ /* 0x000fe20003f46270 */
[----:B------:R-:W-:Y:S01]  /*5740*/  LDSM.16.MT88.4 R116, [R194+0xc000] ;  /* 0x00c00000c274783b */ /* 0x000fe20000004200 */
[----:B------:R-:W-:Y:S02]  /*5750*/  FSEL R2, R2, -INF , !P0 ;  /* 0xff80000002027808 */ /* 0x000fe40004000000 */
[C---:B------:R-:W-:Y:S01]  /*5760*/  ISETP.LT.OR P5, PT, R6.reuse, R219, P5 ;  /* 0x000000db0600720c */ /* 0x040fe20002fa1670 */
[----:B------:R-:W-:Y:S01]  /*5770*/  LDSM.16.MT88.4 R108, [R193+0xc000] ;  /* 0x00c00000c16c783b */ /* 0x000fe20000004200 */
[----:B------:R-:W-:Y:S02]  /*5780*/  ISETP.LT.OR P1, PT, R6, R217, P1 ;  /* 0x000000d90600720c */ /* 0x000fe40000f21670 */
[C---:B------:R-:W-:Y:S01]  /*5790*/  ISETP.GE.AND P4, PT, R3.reuse, R218, PT ;  /* 0x000000da0300720c */ /* 0x040fe20003f86270 */
[----:B------:R-:W-:Y:S01]  /*57a0*/  LDSM.16.MT88.4 R100, [R192+0xc000] ;  /* 0x00c00000c064783b */ /* 0x000fe20000004200 */
[----:B------:R-:W-:-:S02]  /*57b0*/  ISETP.GE.AND P0, PT, R3, R216, PT ;  /* 0x000000d80300720c */ /* 0x000fc40003f06270 */
[C---:B------:R-:W-:Y:S01]  /*57c0*/  ISETP.LT.OR P2, PT, R4.reuse, R217, P2 ;  /* 0x000000d90400720c */ /* 0x040fe20001741670 */
[----:B------:R-:W-:Y:S01]  /*57d0*/  LDSM.16.MT88.4 R56, [R193+0xe000] ;  /* 0x00e00000c138783b */ /* 0x000fe20000004200 */
[----:B------:R-:W-:Y:S02]  /*57e0*/  IADD3 R6, R4, 0x9, RZ ;  /* 0x0000000904067810 */ /* 0x000fe40007ffe0ff */
[C---:B------:R-:W-:Y:S01]  /*57f0*/  ISETP.LT.OR P4, PT, R3.reuse, R219, P4 ;  /* 0x000000db0300720c */ /* 0x040fe20002781670 */
[----:B-1----:R-:W-:Y:S01]  /*5800*/  LDSM.16.MT88.4 R64, [R192+0xe000] ;  /* 0x00e00000c040783b */ /* 0x002fe20000004200 */
[----:B------:R-:W-:Y:S02]  /*5810*/  ISETP.LT.OR P0, PT, R3, R217, P0 ;  /* 0x000000d90300720c */ /* 0x000fe40000701670 */
[----:B------:R-:W-:Y:S01]  /*5820*/  FSEL R24, R24, -INF , !P2 ;  /* 0xff80000018187808 */ /* 0x000fe20005000000 */
[----:B------:R-:W-:Y:S01]  /*5830*/  LDSM.16.MT88.4 R72, [R196+0x10000] ;  /* 0x01000000c448783b */ /* 0x000fe20000004200 */
[----:B------:R-:W-:-:S02]  /*5840*/  FSEL R31, R48, -INF , !P5 ;  /* 0xff800000301f7808 */ /* 0x000fc40006800000 */
[----:B------:R-:W-:Y:S01]  /*5850*/  IADD3 R3, R4, 0x10, RZ ;  /* 0x0000001004037810 */ /* 0x000fe20007ffe0ff */
[----:B------:R-:W-:Y:S01]  /*5860*/  LDSM.16.MT88.4 R80, [R194+0x10000] ;  /* 0x01000000c250783b */ /* 0x000fe20000004200 */
[C---:B------:R-:W-:Y:S02]  /*5870*/  ISETP.GE.AND P2, PT, R6.reuse, R218, PT ;  /* 0x000000da0600720c */ /* 0x040fe40003f46270 */
[----:B------:R-:W-:Y:S01]  /*5880*/  ISETP.GE.AND P5, PT, R6, R216, PT ;  /* 0x000000d80600720c */ /* 0x000fe20003fa6270 */
[----:B------:R-:W-:Y:S01]  /*5890*/  LDSM.16.MT88.4 R88, [R193+0x10000] ;  /* 0x01000000c158783b */ /* 0x000fe20000004200 */
[----:B------:R-:W-:Y:S02]  /*58a0*/  FSEL R29, R25, -INF , !P1 ;  /* 0xff800000191d7808 */ /* 0x000fe40004800000 */
[----:B------:R-:W-:Y:S01]  /*58b0*/  FSEL R49, R49, -INF , !P4 ;  /* 0xff80000031317808 */ /* 0x000fe20006000000 */
[----:B------:R-:W-:Y:S01]  /*58c0*/  LDSM.16.MT88.4 R136, [R194+0xc800] ;  /* 0x00c80000c288783b */ /* 0x000fe20000004200 */
[----:B------:R-:W-:-:S02]  /*58d0*/  ISETP.GE.AND P1, PT, R3, R218, PT ;  /* 0x000000da0300720c */ /* 0x000fc40003f26270 */
[C---:B------:R-:W-:Y:S02]  /*58e0*/  ISETP.GE.AND P4, PT, R3.reuse, R216, PT ;  /* 0x000000d80300720c */ /* 0x040fe40003f86270 */
[C---:B------:R-:W-:Y:S02]  /*58f0*/  ISETP.LT.OR P2, PT, R6.reuse, R219, P2 ;  /* 0x000000db0600720c */ /* 0x040fe40001741670 */
[----:B------:R-:W-:Y:S02]  /*5900*/  ISETP.LT.OR P5, PT, R6, R217, P5 ;  /* 0x000000d90600720c */ /* 0x000fe40002fa1670 */
[----:B------:R-:W-:Y:S02]  /*5910*/  IADD3 R6, R4, 0x11, RZ ;  /* 0x0000001104067810 */ /* 0x000fe40007ffe0ff */
[----:B------:R-:W-:Y:S02]  /*5920*/  FMNMX.FTZ R8, R2, R31, !PT ;  /* 0x0000001f02087209 */ /* 0x000fe40007810000 */
[----:B------:R-:W-:-:S02]  /*5930*/  ISETP.LT.OR P1, PT, R3, R219, P1 ;  /* 0x000000db0300720c */ /* 0x000fc40000f21670 */
[----:B------:R-:W-:Y:S02]  /*5940*/  ISETP.LT.OR P4, PT, R3, R217, P4 ;  /* 0x000000d90300720c */ /* 0x000fe40002781670 */
[----:B------:R-:W-:Y:S02]  /*5950*/  FSEL R25, R26, -INF , !P0 ;  /* 0xff8000001a197808 */ /* 0x000fe40004000000 */
[----:B------:R-:W-:Y:S02]  /*5960*/  FSEL R37, R50, -INF , !P2 ;  /* 0xff80000032257808 */ /* 0x000fe40005000000 */
[----:B------:R-:W-:Y:S02]  /*5970*/  IADD3 R3, R4, 0x18, RZ ;  /* 0x0000001804037810 */ /* 0x000fe40007ffe0ff */
[C---:B------:R-:W-:Y:S02]  /*5980*/  ISETP.GE.AND P0, PT, R6.reuse, R218, PT ;  /* 0x000000da0600720c */ /* 0x040fe40003f06270 */
[----:B------:R-:W-:-:S02]  /*5990*/  ISETP.GE.AND P2, PT, R6, R216, PT ;  /* 0x000000d80600720c */ /* 0x000fc40003f46270 */
[----:B------:R-:W-:Y:S02]  /*59a0*/  FMNMX.FTZ R8, R49, R8, !PT ;  /* 0x0000000831087209 */ /* 0x000fe40007810000 */
[----:B------:R-:W-:Y:S02]  /*59b0*/  FSEL R27, R27, -INF , !P5 ;  /* 0xff8000001b1b7808 */ /* 0x000fe40006800000 */
[----:B------:R-:W-:Y:S02]  /*59c0*/  FSEL R23, R32, -INF , !P1 ;  /* 0xff80000020177808 */ /* 0x000fe40004800000 */
[C---:B------:R-:W-:Y:S02]  /*59d0*/  ISETP.GE.AND P5, PT, R3.reuse, R218, PT ;  /* 0x000000da0300720c */ /* 0x040fe40003fa6270 */
[----:B------:R-:W-:Y:S02]  /*59e0*/  ISETP.GE.AND P1, PT, R3, R216, PT ;  /* 0x000000d80300720c */ /* 0x000fe40003f26270 */
[----:B------:R-:W-:-:S02]  /*59f0*/  ISETP.LT.OR P0, PT, R6, R219, P0 ;  /* 0x000000db0600720c */ /* 0x000fc40000701670 */
[----:B------:R-:W-:Y:S02]  /*5a00*/  ISETP.LT.OR P2, PT, R6, R217, P2 ;  /* 0x000000d90600720c */ /* 0x000fe40001741670 */
[----:B------:R-:W-:Y:S02]  /*5a10*/  IADD3 R6, R4, 0x19, RZ ;  /* 0x0000001904067810 */ /* 0x000fe40007ffe0ff */
[----:B------:R-:W-:Y:S02]  /*5a20*/  FMNMX.FTZ R8, R37, R8, !PT ;  /* 0x0000000825087209 */ /* 0x000fe40007810000 */
[C---:B------:R-:W-:Y:S02]  /*5a30*/  ISETP.LT.OR P5, PT, R3.reuse, R219, P5 ;  /* 0x000000db0300720c */ /* 0x040fe40002fa1670 */
[----:B------:R-:W-:Y:S02]  /*5a40*/  ISETP.LT.OR P1, PT, R3, R217, P1 ;  /* 0x000000d90300720c */ /* 0x000fe40000f21670 */
[----:B------:R-:W-:-:S02]  /*5a50*/  FSEL R15, R20, -INF , !P4 ;  /* 0xff800000140f7808 */ /* 0x000fc40006000000 */
[----:B------:R-:W-:Y:S02]  /*5a60*/  FSEL R21, R33, -INF , !P0 ;  /* 0xff80000021157808 */ /* 0x000fe40004000000 */
[----:B------:R-:W-:Y:S02]  /*5a70*/  IADD3 R3, R4, 0x20, RZ ;  /* 0x0000002004037810 */ /* 0x000fe40007ffe0ff */
[C---:B------:R-:W-:Y:S02]  /*5a80*/  ISETP.GE.AND P4, PT, R6.reuse, R218, PT ;  /* 0x000000da0600720c */ /* 0x040fe40003f86270 */
[----:B------:R-:W-:Y:S02]  /*5a90*/  ISETP.GE.AND P0, PT, R6, R216, PT ;  /* 0x000000d80600720c */ /* 0x000fe40003f06270 */
[----:B------:R-:W-:Y:S02]  /*5aa0*/  FMNMX.FTZ R8, R23, R8, !PT ;  /* 0x0000000817087209 */ /* 0x000fe40007810000 */
[----:B------:R-:W-:-:S02]  /*5ab0*/  FSEL R13, R34, -INF , !P2 ;  /* 0xff800000220d7808 */ /* 0x000fc40005000000 */
[----:B------:R-:W-:Y:S02]  /*5ac0*/  FSEL R19, R36, -INF , !P5 ;  /* 0xff80000024137808 */ /* 0x000fe40006800000 */
[C---:B------:R-:W-:Y:S02]  /*5ad0*/  ISETP.GE.AND P2, PT, R3.reuse, R218, PT ;  /* 0x000000da0300720c */ /* 0x040fe40003f46270 */
[----:B------:R-:W-:Y:S02]  /*5ae0*/  ISETP.GE.AND P5, PT, R3, R216, PT ;  /* 0x000000d80300720c */ /* 0x000fe40003fa6270 */
[C---:B------:R-:W-:Y:S02]  /*5af0*/  ISETP.LT.OR P4, PT, R6.reuse, R219, P4 ;  /* 0x000000db0600720c */ /* 0x040fe40002781670 */
[----:B------:R-:W-:Y:S02]  /*5b00*/  ISETP.LT.OR P0, PT, R6, R217, P0 ;  /* 0x000000d90600720c */ /* 0x000fe40000701670 */
[----:B------:R-:W-:-:S02]  /*5b10*/  IADD3 R6, R4, 0x21, RZ ;  /* 0x0000002104067810 */ /* 0x000fc40007ffe0ff */
[----:B------:R-:W-:Y:S02]  /*5b20*/  FMNMX.FTZ R10, R21, R8, !PT ;  /* 0x00000008150a7209 */ /* 0x000fe40007810000 */
[----:B------:R-:W-:Y:S02]  /*5b30*/  FMNMX.FTZ R8, R24, R29, !PT ;  /* 0x0000001d18087209 */ /* 0x000fe40007810000 */
[C---:B------:R-:W-:Y:S02]  /*5b40*/  ISETP.LT.OR P2, PT, R3.reuse, R219, P2 ;  /* 0x000000db0300720c */ /* 0x040fe40001741670 */
[----:B------:R-:W-:Y:S02]  /*5b50*/  ISETP.LT.OR P5, PT, R3, R217, P5 ;  /* 0x000000d90300720c */ /* 0x000fe40002fa1670 */
[----:B------:R-:W-:Y:S02]  /*5b60*/  FSEL R11, R22, -INF , !P1 ;  /* 0xff800000160b7808 */ /* 0x000fe40004800000 */
[----:B------:R-:W-:-:S02]  /*5b70*/  IADD3 R3, R4, 0x28, RZ ;  /* 0x0000002804037810 */ /* 0x000fc40007ffe0ff */
[----:B------:R-:W-:Y:S02]  /*5b80*/  ISETP.GE.AND P1, PT, R6, R218, PT ;  /* 0x000000da0600720c */ /* 0x000fe40003f26270 */
[----:B------:R-:W-:Y:S02]  /*5b90*/  FSEL R17, R35, -INF , !P4 ;  /* 0xff80000023117808 */ /* 0x000fe40006000000 */
[----:B------:R-:W-:Y:S02]  /*5ba0*/  FMNMX.FTZ R10, R19, R10, !PT ;  /* 0x0000000a130a7209 */ /* 0x000fe40007810000 */
[----:B------:R-:W-:Y:S02]  /*5bb0*/  FMNMX.FTZ R8, R25, R8, !PT ;  /* 0x0000000819087209 */ /* 0x000fe40007810000 */
[----:B------:R-:W-:Y:S02]  /*5bc0*/  FSEL R9, R16, -INF , !P0 ;  /* 0xff80000010097808 */ /* 0x000fe40004000000 */
[----:B------:R-:W-:-:S02]  /*5bd0*/  ISETP.GE.AND P0, PT, R3, R218, PT ;  /* 0x000000da0300720c */ /* 0x000fc40003f06270 */
[----:B------:R-:W-:Y:S02]  /*5be0*/  FSEL R233, R233, -INF , !P2 ;  /* 0xff800000e9e97808 */ /* 0x000fe40005000000 */
[CC--:B------:R-:W-:Y:S02]  /*5bf0*/  ISETP.LT.OR P1, PT, R6.reuse, R219.reuse, P1 ;  /* 0x000000db0600720c */ /* 0x0c0fe40000f21670 */
[----:B------:R-:W-:Y:S02]  /*5c00*/  FMNMX.FTZ R10, R17, R10, !PT ;  /* 0x0000000a110a7209 */ /* 0x000fe40007810000 */
[----:B------:R-:W-:Y:S02]  /*5c10*/  ISETP.GE.AND P4, PT, R6, R216, PT ;  /* 0x000000d80600720c */ /* 0x000fe40003f86270 */
[----:B------:R-:W-:Y:S02]  /*5c20*/  FMNMX.FTZ R8, R27, R8, !PT ;  /* 0x000000081b087209 */ /* 0x000fe40007810000 */
[----:B------:R-:W-:-:S02]  /*5c30*/  ISETP.LT.OR P0, PT, R3, R219, P0 ;  /* 0x000000db0300720c */ /* 0x000fc40000701670 */
[----:B------:R-:W-:Y:S02]  /*5c40*/  FSEL R165, R165, -INF , !P1 ;  /* 0xff800000a5a57808 */ /* 0x000fe40004800000 */
[----:B------:R-:W-:Y:S02]  /*5c50*/  FMNMX.FTZ R10, R233, R10, !PT ;  /* 0x0000000ae90a7209 */ /* 0x000fe40007810000 */
[----:B------:R-:W-:Y:S02]  /*5c60*/  ISETP.GE.AND P2, PT, R3, R216, PT ;  /* 0x000000d80300720c */ /* 0x000fe40003f46270 */
[----:B------:R-:W-:Y:S02]  /*5c70*/  ISETP.LT.OR P4, PT, R6, R217, P4 ;  /* 0x000000d90600720c */ /* 0x000fe40002781670 */
[----:B------:R-:W-:Y:S02]  /*5c80*/  FMNMX.FTZ R8, R15, R8, !PT ;  /* 0x000000080f087209 */ /* 0x000fe40007810000 */
[----:B------:R-:W-:-:S02]  /*5c90*/  IADD3 R6, R4, 0x29, RZ ;  /* 0x0000002904067810 */ /* 0x000fc40007ffe0ff */
[----:B------:R-:W-:Y:S02]  /*5ca0*/  FSEL R231, R231, -INF , !P0 ;  /* 0xff800000e7e77808 */ /* 0x000fe40004000000 */
[----:B------:R-:W-:Y:S02]  /*5cb0*/  FMNMX.FTZ R10, R165, R10, !PT ;  /* 0x0000000aa50a7209 */ /* 0x000fe40007810000 */
[----:B------:R-:W-:Y:S02]  /*5cc0*/  ISETP.LT.OR P2, PT, R3, R217, P2 ;  /* 0x000000d90300720c */ /* 0x000fe40001741670 */
[----:B------:R-:W-:Y:S02]  /*5cd0*/  FSEL R227, R227, -INF , !P5 ;  /* 0xff800000e3e37808 */ /* 0x000fe40006800000 */
[----:B------:R-:W-:Y:S02]  /*5ce0*/  FMNMX.FTZ R8, R13, R8, !PT ;  /* 0x000000080d087209 */ /* 0x000fe40007810000 */
[----:B------:R-:W-:-:S02]  /*5cf0*/  IADD3 R3, R4, 0x30, RZ ;  /* 0x0000003004037810 */ /* 0x000fc40007ffe0ff */
[C---:B------:R-:W-:Y:S02]  /*5d00*/  ISETP.GE.AND P5, PT, R6.reuse, R218, PT ;  /* 0x000000da0600720c */ /* 0x040fe40003fa6270 */
[----:B------:R-:W-:Y:S02]  /*5d10*/  ISETP.GE.AND P1, PT, R6, R216, PT ;  /* 0x000000d80600720c */ /* 0x000fe40003f26270 */
[----:B------:R-:W-:Y:S02]  /*5d20*/  FMNMX.FTZ R12, R231, R10, !PT ;  /* 0x0000000ae70c7209 */ /* 0x000fe40007810000 */
[----:B------:R-:W-:Y:S02]  /*5d30*/  FSEL R171, R171, -INF , !P4 ;  /* 0xff800000abab7808 */ /* 0x000fe40006000000 */
[----:B------:R-:W-:Y:S02]  /*5d40*/  FMNMX.FTZ R10, R11, R8, !PT ;  /* 0x000000080b0a7209 */ /* 0x000fe40007810000 */
[----:B------:R-:W-:-:S02]  /*5d50*/  ISETP.GE.AND P4, PT, R3, R218, PT ;  /* 0x000000da0300720c */ /* 0x000fc40003f86270 */
[----:B------:R-:W-:Y:S02]  /*5d60*/  ISETP.GE.AND P0, PT, R3, R216, PT ;  /* 0x000000d80300720c */ /* 0x000fe40003f06270 */
[C---:B------:R-:W-:Y:S02]  /*5d70*/  ISETP.LT.OR P5, PT, R6.reuse, R219, P5 ;  /* 0x000000db0600720c */ /* 0x040fe40002fa1670 */
[----:B------:R-:W-:Y:S02]  /*5d80*/  ISETP.LT.OR P1, PT, R6, R217, P1 ;  /* 0x000000d90600720c */ /* 0x000fe40000f21670 */
[----:B------:R-:W-:Y:S02]  /*5d90*/  IADD3 R6, R4, 0x31, RZ ;  /* 0x0000003104067810 */ /* 0x000fe40007ffe0ff */
[----:B------:R-:W-:Y:S02]  /*5da0*/  FMNMX.FTZ R10, R9, R10, !PT ;  /* 0x0000000a090a7209 */ /* 0x000fe40007810000 */
[----:B------:R-:W-:-:S02]  /*5db0*/  ISETP.LT.OR P4, PT, R3, R219, P4 ;  /* 0x000000db0300720c */ /* 0x000fc40002781670 */
[----:B------:R-:W-:Y:S02]  /*5dc0*/  ISETP.LT.OR P0, PT, R3, R217, P0 ;  /* 0x000000d90300720c */ /* 0x000fe40000701670 */
[----:B------:R-:W-:Y:S02]  /*5dd0*/  FSEL R225, R225, -INF , !P2 ;  /* 0xff800000e1e17808 */ /* 0x000fe40005000000 */
[----:B------:R-:W-:Y:S02]  /*5de0*/  IADD3 R3, R4, 0x38, RZ ;  /* 0x0000003804037810 */ /* 0x000fe40007ffe0ff */
[----:B------:R-:W-:Y:S02]  /*5df0*/  ISETP.GE.AND P2, PT, R6, R218, PT ;  /* 0x000000da0600720c */ /* 0x000fe40003f46270 */
[----:B------:R-:W-:Y:S02]  /*5e00*/  IADD3 R4, R4, 0x39, RZ ;  /* 0x0000003904047810 */ /* 0x000fe40007ffe0ff */
[----:B------:R-:W-:-:S02]  /*5e10*/  FMNMX.FTZ R10, R227, R10, !PT ;  /* 0x0000000ae30a7209 */ /* 0x000fc40007810000 */
[----:B------:R-:W-:Y:S02]  /*5e20*/  FSEL R223, R223, -INF , !P4 ;  /* 0xff800000dfdf7808 */ /* 0x000fe40006000000 */
[----:B------:R-:W-:Y:S02]  /*5e30*/  ISETP.LT.OR P2, PT, R6, R219, P2 ;  /* 0x000000db0600720c */ /* 0x000fe40001741670 */
[----:B------:R-:W-:Y:S02]  /*5e40*/  FSEL R167, R167, -INF , !P5 ;  /* 0xff800000a7a77808 */ /* 0x000fe40006800000 */
[----:B------:R-:W-:Y:S02]  /*5e50*/  ISETP.GE.AND P4, PT, R4, R218, PT ;  /* 0x000000da0400720c */ /* 0x000fe40003f86270 */
[----:B------:R-:W-:Y:S02]  /*5e60*/  FMNMX.FTZ R10, R171, R10, !PT ;  /* 0x0000000aab0a7209 */ /* 0x000fe40007810000 */
[----:B------:R-:W-:-:S02]  /*5e70*/  FSEL R221, R221, -INF , !P2 ;  /* 0xff800000dddd7808 */ /* 0x000fc40005000000 */
[----:B------:R-:W-:Y:S02]  /*5e80*/  ISETP.GE.AND P5, PT, R3, R218, PT ;  /* 0x000000da0300720c */ /* 0x000fe40003fa6270 */
[----:B------:R-:W-:Y:S02]  /*5e90*/  FMNMX.FTZ R8, R167, R12, !PT ;  /* 0x0000000ca7087209 */ /* 0x000fe40007810000 */
[----:B------:R-:W-:Y:S02]  /*5ea0*/  ISETP.LT.OR P4, PT, R4, R219, P4 ;  /* 0x000000db0400720c */ /* 0x000fe40002781670 */
[----:B------:R-:W-:Y:S02]  /*5eb0*/  ISETP.GE.AND P2, PT, R6, R216, PT ;  /* 0x000000d80600720c */ /* 0x000fe40003f46270 */
[----:B------:R-:W-:Y:S02]  /*5ec0*/  FSEL R177, R177, -INF , !P1 ;  /* 0xff800000b1b17808 */ /* 0x000fe40004800000 */
[----:B------:R-:W-:-:S02]  /*5ed0*/  FMNMX.FTZ R10, R225, R10, !PT ;  /* 0x0000000ae10a7209 */ /* 0x000fc40007810000 */
[----:B------:R-:W-:Y:S02]  /*5ee0*/  ISETP.LT.OR P5, PT, R3, R219, P5 ;  /* 0x000000db0300720c */ /* 0x000fe40002fa1670 */
[----:B------:R-:W-:Y:S02]  /*5ef0*/  FMNMX.FTZ R8, R223, R8, !PT ;  /* 0x00000008df087209 */ /* 0x000fe40007810000 */
[----:B------:R-:W-:Y:S02]  /*5f00*/  FSEL R175, R175, -INF , !P4 ;  /* 0xff800000afaf7808 */ /* 0x000fe40006000000 */
[----:B------:R-:W-:Y:S02]  /*5f10*/  ISETP.LT.OR P2, PT, R6, R217, P2 ;  /* 0x000000d90600720c */ /* 0x000fe40001741670 */
[----:B------:R-:W-:Y:S02]  /*5f20*/  ISETP.GE.AND P4, PT, R3, R216, PT ;  /* 0x000000d80300720c */ /* 0x000fe40003f86270 */
[----:B------:R-:W-:-:S02]  /*5f30*/  FSEL R173, R173, -INF , !P0 ;  /* 0xff800000adad7808 */ /* 0x000fc40004000000 */
[----:B------:R-:W-:Y:S02]  /*5f40*/  FMNMX.FTZ R6, R177, R10, !PT ;  /* 0x0000000ab1067209 */ /* 0x000fe40007810000 */
[----:B------:R-:W-:Y:S02]  /*5f50*/  FSEL R179, R179, -INF , !P5 ;  /* 0xff800000b3b37808 */ /* 0x000fe40006800000 */
[----:B------:R-:W-:Y:S02]  /*5f60*/  FMNMX.FTZ R8, R221, R8, !PT ;  /* 0x00000008dd087209 */ /* 0x000fe40007810000 */
[----:B------:R-:W-:Y:S02]  /*5f70*/  ISETP.LT.OR P4, PT, R3, R217, P4 ;  /* 0x000000d90300720c */ /* 0x000fe40002781670 */
[----:B------:R-:W-:Y:S02]  /*5f80*/  ISETP.GE.AND P0, PT, R4, R216, PT ;  /* 0x000000d80400720c */ /* 0x000fe40003f06270 */
[----:B------:R-:W-:-:S02]  /*5f90*/  FSEL R143, R143, -INF , !P2 ;  /* 0xff8000008f8f7808 */ /* 0x000fc40005000000 */
[----:B------:R-:W-:Y:S02]  /*5fa0*/  FMNMX.FTZ R6, R173, R6, !PT ;  /* 0x00000006ad067209 */ /* 0x000fe40007810000 */
[----:B------:R-:W-:Y:S02]  /*5fb0*/  FMNMX.FTZ R8, R179, R8, !PT ;  /* 0x00000008b3087209 */ /* 0x000fe40007810000 */
        /* <DEDUP_REMOVED lines=18> */
[----:B------:R-:W-:Y:S01]  /*60e0*/  FSEL R140, R140, RZ, P0 ;  /* 0x000000ff8c8c7208 */ /* 0x000fe20000000000 */
[----:B------:R-:W-:Y:S01]  /*60f0*/  LDSM.16.MT88.4 R4, [R192+0x10000] ;  /* 0x01000000c004783b */ /* 0x000fe20000004200 */
        /* <DEDUP_REMOVED lines=8> */
[----:B------:R-:W1:Y:S01]  /*6180*/  LDSM.16.MT88.4 R48, [R194+0xe000] ;  /* 0x00e00000c230783b */ /* 0x000e620000004200 */
[--C-:B------:R-:W-:Y:S01]  /*6190*/  FFMA.FTZ R154, R24, c[0x0][0x23c], -R162.reuse ;  /* 0x00008f00189a7a23 */ /* 0x100fe200000108a2 */
[----:B------:R-:W-:Y:S01]  /*61a0*/  MUFU.EX2 R163, R163 ;  /* 0x000000a300a37308 */ /* 0x000fe20000000800 */
[----:B------:R-:W-:-:S02]  /*61b0*/  FFMA.FTZ R159, R29, c[0x0][0x23c], -R162 ;  /* 0x00008f001d9f7a23 */ /* 0x000fc400000108a2 */
[--C-:B------:R-:W-:Y:S01]  /*61c0*/  FFMA.FTZ R161, R25, c[0x0][0x23c], -R162.reuse ;  /* 0x00008f0019a17a23 */ /* 0x100fe200000108a2 */
[----:B------:R-:W-:Y:S01]  /*61d0*/  LDSM.16.MT88.4 R28, [R192+0xc800] ;  /* 0x00c80000c01c783b */ /* 0x000fe20000004200 */
[--C-:B------:R-:W-:Y:S02]  /*61e0*/  FFMA.FTZ R148, R27, c[0x0][0x23c], -R162.reuse ;  /* 0x00008f001b947a23 */ /* 0x100fe400000108a2 */
[--C-:B------:R-:W-:Y:S01]  /*61f0*/  FFMA.FTZ R151, R11, c[0x0][0x23c], -R162.reuse ;  /* 0x00008f000b977a23 */ /* 0x100fe200000108a2 */
[----:B------:R-:W2:Y:S01]  /*6200*/  MUFU.EX2 R156, R156 ;  /* 0x0000009c009c7308 */ /* 0x000ea20000000800 */
[----:B------:R-:W-:Y:S01]  /*6210*/  FFMA.FTZ R0, R9, c[0x0][0x23c], -R162 ;  /* 0x00008f0009007a23 */ /* 0x000fe200000108a2 */
[----:B------:R-:W-:Y:S01]  /*6220*/  LDSM.16.MT88.4 R24, [R194+0xe800] ;  /* 0x00e80000c218783b */ /* 0x000fe20000004200 */
[--C-:B------:R-:W-:Y:S02]  /*6230*/  FFMA.FTZ R155, R23, c[0x0][0x23c], -R140.reuse ;  /* 0x00008f00179b7a23 */ /* 0x100fe4000001088c */
[--C-:B------:R-:W-:Y:S01]  /*6240*/  FFMA.FTZ R150, R21, c[0x0][0x23c], -R140.reuse ;  /* 0x00008f0015967a23 */ /* 0x100fe2000001088c */
[----:B------:R-:W3:Y:S01]  /*6250*/  LDSM.16.MT88.4 R8, [R196+0xe800] ;  /* 0x00e80000c408783b */ /* 0x000ee20000004200 */
[--C-:B------:R-:W-:Y:S01]  /*6260*/  FFMA.FTZ R149, R19, c[0x0][0x23c], -R140.reuse ;  /* 0x00008f0013957a23 */ /* 0x100fe2000001088c */
[----:B------:R-:W-:Y:S01]  /*6270*/  MUFU.EX2 R157, R157 ;  /* 0x0000009d009d7308 */ /* 0x000fe20000000800 */
[----:B------:R-:W-:Y:S01]  /*6280*/  FFMA.FTZ R146, R17, c[0x0][0x23c], -R140 ;  /* 0x00008f0011927a23 */ /* 0x000fe2000001088c */
[----:B------:R-:W4:Y:S01]  /*6290*/  LDSM.16.MT88.4 R20, [R196+0xc800] ;  /* 0x00c80000c414783b */ /* 0x000f220000004200 */
[----:B------:R-:W-:-:S02]  /*62a0*/  FFMA.FTZ R153, R15, c[0x0][0x23c], -R162 ;  /* 0x00008f000f997a23 */ /* 0x000fc400000108a2 */
[----:B------:R-:W-:Y:S01]  /*62b0*/  FFMA.FTZ R2, R13, c[0x0][0x23c], -R162 ;  /* 0x00008f000d027a23 */ /* 0x000fe200000108a2 */
[----:B------:R-:W5:Y:S01]  /*62c0*/  LDSM.16.MT88.4 R16, [R193+0xe800] ;  /* 0x00e80000c110783b */ /* 0x000f620000004200 */
[--C-:B------:R-:W-:Y:S01]  /*62d0*/  FFMA.FTZ R158, R233, c[0x0][0x23c], -R140.reuse ;  /* 0x00008f00e99e7a23 */ /* 0x100fe2000001088c */
[----:B------:R-:W1:Y:S01]  /*62e0*/  MUFU.EX2 R152, R152 ;  /* 0x0000009800987308 */ /* 0x000e620000000800 */
        /* <DEDUP_REMOVED lines=9> */
[--C-:B------:R-:W-:Y:S01]  /*6380*/  FFMA.FTZ R177, R177, c[0x0][0x23c], -R162.reuse ;  /* 0x00008f00b1b17a23 */ /* 0x100fe200000108a2 */
[----:B------:R-:W3:Y:S01]  /*6390*/  MUFU.EX2 R159, R159 ;  /* 0x0000009f009f7308 */ /* 0x000ee20000000800 */
[----:B-1----:R-:W-:Y:S01]  /*63a0*/  F2FP.PACK_AB R98, R152, R157 ;  /* 0x0000009d9862723e */ /* 0x002fe200000000ff */
[----:B------:R-:W-:Y:S02]  /*63b0*/  FFMA.FTZ R172, R173, c[0x0][0x23c], -R162 ;  /* 0x00008f00adac7a23 */ /* 0x000fe400000108a2 */
[----:B------:R-:W-:Y:S01]  /*63c0*/  FFMA.FTZ R168, R223, c[0x0][0x23c], -R140 ;  /* 0x00008f00dfa87a23 */ /* 0x000fe2000001088c */
[----:B------:R-:W-:Y:S01]  /*63d0*/  LEA.HI.X R223, R133, c[0x0][0x16c], R134, 0x1, P0 ;  /* 0x00005b0085df7a11 */ /* 0x000fe200000f0c86 */
[----:B------:R-:W-:-:S02]  /*63e0*/  FFMA.FTZ R221, R221, c[0x0][0x23c], -R140 ;  /* 0x00008f00dddd7a23 */ /* 0x000fc4000001088c */
[----:B------:R-:W-:Y:S01]  /*63f0*/  MUFU.EX2 R161, R161 ;  /* 0x000000a100a17308 */ /* 0x000fe20000000800 */
[--C-:B------:R-:W-:Y:S02]  /*6400*/  FFMA.FTZ R170, R179, c[0x0][0x23c], -R140.reuse ;  /* 0x00008f00b3aa7a23 */ /* 0x100fe4000001088c */
[----:B------:R-:W-:Y:S02]  /*6410*/  FFMA.FTZ R227, R175, c[0x0][0x23c], -R140 ;  /* 0x00008f00afe37a23 */ /* 0x000fe4000001088c */
[--C-:B------:R-:W-:Y:S02]  /*6420*/  FFMA.FTZ R173, R143, c[0x0][0x23c], -R162.reuse ;  /* 0x00008f008fad7a23 */ /* 0x100fe400000108a2 */
[--C-:B------:R-:W-:Y:S01]  /*6430*/  FFMA.FTZ R174, R141, c[0x0][0x23c], -R162.reuse ;  /* 0x00008f008dae7a23 */ /* 0x100fe200000108a2 */
[----:B------:R-:W1:Y:S01]  /*6440*/  MUFU.EX2 R148, R148 ;  /* 0x0000009400947308 */ /* 0x000e620000000800 */
[----:B---3--:R-:W-:Y:S01]  /*6450*/  F2FP.PACK_AB R97, R159, R154 ;  /* 0x0000009a9f61723e */ /* 0x008fe200000000ff */
[----:B------:R-:W-:Y:S01]  /*6460*/  FFMA.FTZ R225, R169, c[0x0][0x23c], -R162 ;  /* 0x00008f00a9e17a23 */ /* 0x000fe200000108a2 */
[----:B------:R-:W-:Y:S01]  /*6470*/  LDSM.16.MT88.4 R140, [R194+0xd800] ;  /* 0x00d80000c28c783b */ /* 0x000fe20000004200 */
[----:B------:R-:W-:-:S02]  /*6480*/  FADD.FTZ R156, R163, R156 ;  /* 0x0000009ca39c7221 */ /* 0x000fc40000010000 */
[----:B------:R-:W-:Y:S02]  /*6490*/  FADD.FTZ R154, R154, R159 ;  /* 0x0000009f9a9a7221 */ /* 0x000fe40000010000 */
[----:B------:R-:W-:Y:S01]  /*64a0*/  MUFU.EX2 R155, R155 ;  /* 0x0000009b009b7308 */ /* 0x000fe20000000800 */
[----:B------:R-:W-:-:S04]  /*64b0*/  FADD.FTZ R157, R157, R156 ;  /* 0x0000009c9d9d7221 */ /* 0x000fc80000010000 */
[----:B------:R-:W-:Y:S01]  /*64c0*/  FADD.FTZ R152, R152, R157 ;  /* 0x0000009d98987221 */ /* 0x000fe20000010000 */
[----:B-1----:R-:W-:Y:S02]  /*64d0*/  F2FP.PACK_AB R99, R148, R161 ;  /* 0x000000a19463723e */ /* 0x002fe400000000ff */
        /* <DEDUP_REMOVED lines=250> */
.L_x_2745:
[----:B------:R-:W-:-:S05]  /*7480*/  IMAD.MOV.U32 R9, RZ, RZ, c[0x0][0x1a0] ;  /* 0x00006800ff097624 */ /* 0x000fca00078e00ff */
[----:B------:R-:W-:-:S04]  /*7490*/  LEA R9, -R9, RZ, 0x6 ;  /* 0x000000ff09097211 */ /* 0x000fc800078e31ff */
[----:B------:R-:W-:Y:S02]  /*74a0*/  SHF.R.S32.HI R4, RZ, 0x1f, R9 ;  /* 0x0000001fff047819 */ /* 0x000fe40000011409 */
.L_x_2746:
        /* <DEDUP_REMOVED lines=84> */
[----:B------:R-:W-:-:S02]  /*79f0*/  @!P4 LEA.HI.X R25, R2, c[0x0][0x174], R5, 0x1, P1 ;  /* 0x00005d000219ca11 */ /* 0x000fc400008f0c05 */
[----:B------:R-:W-:Y:S01]  /*7a00*/  @!P2 LEA.HI.X R5, R144, c[0x0][0x174], R135, 0x1, P0 ;  /* 0x00005d009005aa11 */ /* 0x000fe200000f0c87 */
        /* <DEDUP_REMOVED lines=26> */
[----:B---3--:R-:W2:Y:S04]  /*7bb0*/  LDSM.16.M88.4 R12, [R201+0x6000] ;  /* 0x00600000c90c783b */ /* 0x008ea80000000200 */
[----:B------:R-:W3:Y:S04]  /*7bc0*/  LDSM.16.M88.4 R140, [R201+0x6800] ;  /* 0x00680000c98c783b */ /* 0x000ee80000000200 */
[----:B------:R-:W3:Y:S04]  /*7bd0*/  LDSM.16.M88.4 R160, [R201+0x7000] ;  /* 0x00700000c9a0783b */ /* 0x000ee80000000200 */
[----:B------:R-:W-:Y:S04]  /*7be0*/  LDSM.16.M88.4 R32, [R200] ;  /* 0x00000000c820783b */ /* 0x000fe80000000200 */
[----:B----4-:R-:W4:Y:S04]  /*7bf0*/  LDSM.16.M88.4 R8, [R199] ;  /* 0x00000000c708783b */ /* 0x010f280000000200 */
[----:B------:R-:W4:Y:S04]  /*7c00*/  LDSM.16.M88.4 R168, [R201+0x7800] ;  /* 0x00780000c9a8783b */ /* 0x000f280000000200 */
[----:B------:R-:W4:Y:S04]  /*7c10*/  LDSM.16.M88.4 R144, [R191] ;  /* 0x00000000bf90783b */ /* 0x000f280000000200 */
[----:B------:R-:W4:Y:S04]  /*7c20*/  LDSM.16.M88.4 R148, [R190] ;  /* 0x00000000be94783b */ /* 0x000f280000000200 */
[----:B-----5:R-:W-:Y:S04]  /*7c30*/  LDSM.16.M88.4 R4, [R198] ;  /* 0x00000000c604783b */ /* 0x020fe80000000200 */
[----:B-1----:R-:W1:Y:S01]  /*7c40*/  LDSM.16.M88.4 R20, [R195+0x6000] ;  /* 0x00600000c314783b */ /* 0x002e620000000200 */
[C---:B--2---:R-:W-:Y:S03]  /*7c50*/  HMMA.16816.F32 R16, R152.reuse, R12, RZ ;  /* 0x0000000c9810723c */ /* 0x044fe600000018ff */
[----:B------:R-:W2:Y:S04]  /*7c60*/  LDSM.16.M88.4 R136, [R189] ;  /* 0x00000000bd88783b */ /* 0x000ea80000000200 */
[----:B------:R-:W5:Y:S01]  /*7c70*/  LDSM.16.M88.4 R24, [R195+0x6800] ;  /* 0x00680000c318783b */ /* 0x000f620000000200 */
[C---:B------:R-:W-:Y:S03]  /*7c80*/  HMMA.16816.F32 R12, R152.reuse, R14, RZ ;  /* 0x0000000e980c723c */ /* 0x040fe600000018ff */
[----:B------:R-:W-:Y:S04]  /*7c90*/  LDSM.16.M88.4 R172, [R187] ;  /* 0x00000000bbac783b */ /* 0x000fe80000000200 */
[----:B------:R-:W-:Y:S01]  /*7ca0*/  LDSM.16.M88.4 R176, [R197+0x2000] ;  /* 0x00200000c5b0783b */ /* 0x000fe20000000200 */
[C---:B---3--:R-:W-:Y:S03]  /*7cb0*/  HMMA.16816.F32 R28, R152.reuse, R140, RZ ;  /* 0x0000008c981c723c */ /* 0x048fe600000018ff */
[----:B------:R-:W-:Y:S04]  /*7cc0*/  LDSM.16.M88.4 R232, [R188+0x2800] ;  /* 0x00280000bce8783b */ /* 0x000fe80000000200 */
[----:B------:R-:W-:Y:S01]  /*7cd0*/  LDSM.16.M88.4 R228, [R201+0xa800] ;  /* 0x00a80000c9e4783b */ /* 0x000fe20000000200 */
[C---:B------:R-:W-:Y:S03]  /*7ce0*/  HMMA.16816.F32 R140, R152.reuse, R142, RZ ;  /* 0x0000008e988c723c */ /* 0x040fe600000018ff */
[----:B------:R-:W0:Y:S05]  /*7cf0*/  LDGDEPBAR ;  /* 0x00000000000079af */ /* 0x000e2a0000000000 */
[C---:B------:R-:W-:Y:S08]  /*7d00*/  HMMA.16816.F32 R164, R152.reuse, R160, RZ ;  /* 0x000000a098a4723c */ /* 0x040ff000000018ff */
[----:B------:R-:W-:Y:S08]  /*7d10*/  HMMA.16816.F32 R160, R152, R162, RZ ;  /* 0x000000a298a0723c */ /* 0x000ff000000018ff */
[C---:B----4-:R-:W-:Y:S08]  /*7d20*/  HMMA.16816.F32 R16, R32.reuse, R8, R16 ;  /* 0x000000082010723c */ /* 0x050ff00000001810 */
[----:B------:R-:W-:Y:S01]  /*7d30*/  HMMA.16816.F32 R12, R32, R10, R12 ;  /* 0x0000000a200c723c */ /* 0x000fe2000000180c */
[----:B------:R-:W3:Y:S07]  /*7d40*/  LDSM.16.M88.4 R8, [R195+0x7000] ;  /* 0x00700000c308783b */ /* 0x000eee0000000200 */
[C---:B------:R-:W-:Y:S08]  /*7d50*/  HMMA.16816.F32 R156, R152.reuse, R168, RZ ;  /* 0x000000a8989c723c */ /* 0x040ff000000018ff */
[----:B------:R-:W-:Y:S01]  /*7d60*/  HMMA.16816.F32 R152, R152, R170, RZ ;  /* 0x000000aa9898723c */ /* 0x000fe200000018ff */
[----:B------:R-:W-:Y:S07]  /*7d70*/  LDSM.16.M88.4 R168, [R188] ;  /* 0x00000000bca8783b */ /* 0x000fee0000000200 */
[C---:B------:R-:W-:Y:S08]  /*7d80*/  HMMA.16816.F32 R28, R32.reuse, R144, R28 ;  /* 0x00000090201c723c */ /* 0x040ff0000000181c */
[C---:B------:R-:W-:Y:S01]  /*7d90*/  HMMA.16816.F32 R140, R32.reuse, R146, R140 ;  /* 0x00000092208c723c */ /* 0x040fe2000000188c */
[----:B------:R-:W4:Y:S07]  /*7da0*/  LDSM.16.M88.4 R144, [R195+0x7800] ;  /* 0x00780000c390783b */ /* 0x000f2e0000000200 */
[C---:B------:R-:W-:Y:S08]  /*7db0*/  HMMA.16816.F32 R164, R32.reuse, R148, R164 ;  /* 0x0000009420a4723c */ /* 0x040ff000000018a4 */
[----:B------:R-:W-:Y:S01]  /*7dc0*/  HMMA.16816.F32 R160, R32, R150, R160 ;  /* 0x0000009620a0723c */ /* 0x000fe200000018a0 */
[----:B------:R-:W-:Y:S07]  /*7dd0*/  LDSM.16.M88.4 R148, [R188+0x800] ;  /* 0x00080000bc94783b */ /* 0x000fee0000000200 */
[C---:B-1----:R-:W-:Y:S08]  /*7de0*/  HMMA.16816.F32 R16, R4.reuse, R20, R16 ;  /* 0x000000140410723c */ /* 0x042ff00000001810 */
[----:B------:R-:W-:Y:S01]  /*7df0*/  HMMA.16816.F32 R12, R4, R22, R12 ;  /* 0x00000016040c723c */ /* 0x000fe2000000180c */
[----:B------:R-:W1:Y:S07]  /*7e00*/  LDSM.16.M88.4 R20, [R197] ;  /* 0x00000000c514783b */ /* 0x000e6e0000000200 */
[C---:B--2---:R-:W-:Y:S08]  /*7e10*/  HMMA.16816.F32 R156, R32.reuse, R136, R156 ;  /* 0x00000088209c723c */ /* 0x044ff0000000189c */
[----:B------:R-:W-:Y:S01]  /*7e20*/  HMMA.16816.F32 R152, R32, R138, R152 ;  /* 0x0000008a2098723c */ /* 0x000fe20000001898 */
[----:B------:R-:W2:Y:S04]  /*7e30*/  LDSM.16.M88.4 R136, [R188+0x1000] ;  /* 0x00100000bc88783b */ /* 0x000ea80000000200 */
[----:B------:R-:W-:Y:S03]  /*7e40*/  LDSM.16.M88.4 R32, [R202+0x2000] ;  /* 0x00200000ca20783b */ /* 0x000fe60000000200 */
[C---:B-----5:R-:W-:Y:S08]  /*7e50*/  HMMA.16816.F32 R28, R4.reuse, R24, R28 ;  /* 0x00000018041c723c */ /* 0x060ff0000000181c */
[C---:B------:R-:W-:Y:S01]  /*7e60*/  HMMA.16816.F32 R140, R4.reuse, R26, R140 ;  /* 0x0000001a048c723c */ /* 0x040fe2000000188c */
[----:B------:R-:W-:Y:S07]  /*7e70*/  LDSM.16.M88.4 R24, [R188+0x1800] ;  /* 0x00180000bc18783b */ /* 0x000fee0000000200 */
[C---:B---3--:R-:W-:Y:S08]  /*7e80*/  HMMA.16816.F32 R164, R4.reuse, R8, R164 ;  /* 0x0000000804a4723c */ /* 0x048ff000000018a4 */
[C---:B------:R-:W-:Y:S01]  /*7e90*/  HMMA.16816.F32 R160, R4.reuse, R10, R160 ;  /* 0x0000000a04a0723c */ /* 0x040fe200000018a0 */
[----:B------:R-:W3:Y:S07]  /*7ea0*/  LDSM.16.M88.4 R8, [R201+0x8000] ;  /* 0x00800000c908783b */ /* 0x000eee0000000200 */
[C---:B----4-:R-:W-:Y:S08]  /*7eb0*/  HMMA.16816.F32 R156, R4.reuse, R144, R156 ;  /* 0x00000090049c723c */ /* 0x050ff0000000189c */
[----:B------:R-:W-:Y:S01]  /*7ec0*/  HMMA.16816.F32 R152, R4, R146, R152 ;  /* 0x000000920498723c */ /* 0x000fe20000001898 */
[----:B------:R-:W4:Y:S04]  /*7ed0*/  LDSM.16.M88.4 R4, [R201+0x8800] ;  /* 0x00880000c904783b */ /* 0x000f280000000200 */
[----:B------:R-:W-:Y:S03]  /*7ee0*/  LDSM.16.M88.4 R144, [R201+0x9000] ;  /* 0x00900000c990783b */ /* 0x000fe60000000200 */
[C---:B-1----:R-:W-:Y:S08]  /*7ef0*/  HMMA.16816.F32 R16, R20.reuse, R168, R16 ;  /* 0x000000a81410723c */ /* 0x042ff00000001810 */
[C---:B------:R-:W-:Y:S01]  /*7f00*/  HMMA.16816.F32 R12, R20.reuse, R170, R12 ;  /* 0x000000aa140c723c */ /* 0x040fe2000000180c */
[----:B------:R-:W-:Y:S07]  /*7f10*/  LDSM.16.M88.4 R168, [R188+0x2000] ;  /* 0x00200000bca8783b */ /* 0x000fee0000000200 */
[C---:B------:R-:W-:Y:S08]  /*7f20*/  HMMA.16816.F32 R28, R20.reuse, R148, R28 ;  /* 0x00000094141c723c */ /* 0x040ff0000000181c */
[C---:B------:R-:W-:Y:S01]  /*7f30*/  HMMA.16816.F32 R140, R20.reuse, R150, R140 ;  /* 0x00000096148c723c */ /* 0x040fe2000000188c */
[----:B------:R-:W-:Y:S07]  /*7f40*/  LDSM.16.M88.4 R148, [R201+0x9800] ;  /* 0x00980000c994783b */ /* 0x000fee0000000200 */
[C---:B--2---:R-:W-:Y:S08]  /*7f50*/  HMMA.16816.F32 R164, R20.reuse, R136, R164 ;  /* 0x0000008814a4723c */ /* 0x044ff000000018a4 */
[----:B------:R-:W-:Y:S01]  /*7f60*/  HMMA.16816.F32 R160, R20, R138, R160 ;  /* 0x0000008a14a0723c */ /* 0x000fe200000018a0 */
[----:B------:R-:W1:Y:S07]  /*7f70*/  LDSM.16.M88.4 R136, [R200+0x2000] ;  /* 0x00200000c888783b */ /* 0x000e6e0000000200 */
[C---:B---3--:R-:W-:Y:S08]  /*7f80*/  HMMA.16816.F32 R16, R32.reuse, R8, R16 ;  /* 0x000000082010723c */ /* 0x048ff00000001810 */
[C---:B------:R-:W-:Y:S01]  /*7f90*/  HMMA.16816.F32 R12, R32.reuse, R10, R12 ;  /* 0x0000000a200c723c */ /* 0x040fe2000000180c */
[----:B------:R-:W-:Y:S07]  /*7fa0*/  LDSM.16.M88.4 R8, [R195+0x8000] ;  /* 0x00800000c308783b */ /* 0x000fee0000000200 */
[C---:B----4-:R-:W-:Y:S08]  /*7fb0*/  HMMA.16816.F32 R28, R32.reuse, R4, R28 ;  /* 0x00000004201c723c */ /* 0x050ff0000000181c */
[----:B------:R-:W-:Y:S01]  /*7fc0*/  HMMA.16816.F32 R140, R32, R6, R140 ;  /* 0x00000006208c723c */ /* 0x000fe2000000188c */
[----:B------:R-:W2:Y:S07]  /*7fd0*/  LDSM.16.M88.4 R4, [R198+0x2000] ;  /* 0x00200000c604783b */ /* 0x000eae0000000200 */
[C---:B------:R-:W-:Y:S08]  /*7fe0*/  HMMA.16816.F32 R156, R20.reuse, R24, R156 ;  /* 0x00000018149c723c */ /* 0x040ff0000000189c */
[----:B------:R-:W-:Y:S01]  /*7ff0*/  HMMA.16816.F32 R152, R20, R26, R152 ;  /* 0x0000001a1498723c */ /* 0x000fe20000001898 */
[----:B------:R-:W3:Y:S04]  /*8000*/  LDSM.16.M88.4 R24, [R186] ;  /* 0x00000000ba18783b */ /* 0x000ee80000000200 */
[----:B------:R-:W4:Y:S03]  /*8010*/  LDSM.16.M88.4 R20, [R185] ;  /* 0x00000000b914783b */ /* 0x000f260000000200 */
[----:B-1----:R-:W-:Y:S08]  /*8020*/  HMMA.16816.F32 R16, R136, R172, R16 ;  /* 0x000000ac8810723c */ /* 0x002ff00000001810 */
[C---:B------:R-:W-:Y:S08]  /*8030*/  HMMA.16816.F32 R164, R32.reuse, R144, R164 ;  /* 0x0000009020a4723c */ /* 0x040ff000000018a4 */
[----:B------:R-:W-:Y:S01]  /*8040*/  HMMA.16816.F32 R160, R32, R146, R160 ;  /* 0x0000009220a0723c */ /* 0x000fe200000018a0 */
[----:B------:R-:W1:Y:S07]  /*8050*/  LDSM.16.M88.4 R144, [R184] ;  /* 0x00000000b890783b */ /* 0x000e6e0000000200 */
[----:B------:R-:W-:Y:S01]  /*8060*/  HMMA.16816.F32 R12, R136, R174, R12 ;  /* 0x000000ae880c723c */ /* 0x000fe2000000180c */
[----:B------:R-:W-:Y:S07]  /*8070*/  LDSM.16.M88.4 R172, [R188+0x3000] ;  /* 0x00300000bcac783b */ /* 0x000fee0000000200 */
[----:B--2---:R-:W-:Y:S08]  /*8080*/  HMMA.16816.F32 R16, R4, R8, R16 ;  /* 0x000000080410723c */ /* 0x004ff00000001810 */
[C---:B------:R-:W-:Y:S08]  /*8090*/  HMMA.16816.F32 R156, R32.reuse, R148, R156 ;  /* 0x00000094209c723c */ /* 0x040ff0000000189c */
[----:B------:R-:W-:Y:S01]  /*80a0*/  HMMA.16816.F32 R152, R32, R150, R152 ;  /* 0x000000962098723c */ /* 0x000fe20000001898 */
[----:B------:R-:W-:Y:S04]  /*80b0*/  LDSM.16.M88.4 R148, [R202+0x4000] ;  /* 0x00400000ca94783b */ /* 0x000fe80000000200 */
[----:B------:R-:W2:Y:S03]  /*80c0*/  LDSM.16.M88.4 R32, [R201+0xa000] ;  /* 0x00a00000c920783b */ /* 0x000ea60000000200 */
[C---:B---3--:R-:W-:Y:S08]  /*80d0*/  HMMA.16816.F32 R28, R136.reuse, R24, R28 ;  /* 0x00000018881c723c */ /* 0x048ff0000000181c */
[C---:B------:R-:W-:Y:S01]  /*80e0*/  HMMA.16816.F32 R140, R136.reuse, R26, R140 ;  /* 0x0000001a888c723c */ /* 0x040fe2000000188c */
[----:B------:R-:W3:Y:S07]  /*80f0*/  LDSM.16.M88.4 R24, [R195+0x8800] ;  /* 0x00880000c318783b */ /* 0x000eee0000000200 */
[C---:B----4-:R-:W-:Y:S08]  /*8100*/  HMMA.16816.F32 R164, R136.reuse, R20, R164 ;  /* 0x0000001488a4723c */ /* 0x050ff000000018a4 */
[----:B------:R-:W-:Y:S01]  /*8110*/  HMMA.16816.F32 R160, R136, R22, R160 ;  /* 0x0000001688a0723c */ /* 0x000fe200000018a0 */
[----:B------:R-:W4:Y:S07]  /*8120*/  LDSM.16.M88.4 R20, [R195+0x9000] ;  /* 0x00900000c314783b */ /* 0x000f2e0000000200 */
[----:B------:R-:W-:Y:S01]  /*8130*/  HMMA.16816.F32 R12, R4, R10, R12 ;  /* 0x0000000a040c723c */ /* 0x000fe2000000180c */
[----:B------:R-:W-:Y:S07]  /*8140*/  LDSM.16.M88.4 R8, [R195+0x9800] ;  /* 0x00980000c308783b */ /* 0x000fee0000000200 */
[----:B------:R-:W-:Y:S08]  /*8150*/  HMMA.16816.F32 R16, R176, R168, R16 ;  /* 0x000000a8b010723c */ /* 0x000ff00000001810 */
[C---:B-1----:R-:W-:Y:S08]  /*8160*/  HMMA.16816.F32 R156, R136.reuse, R144, R156 ;  /* 0x00000090889c723c */ /* 0x042ff0000000189c */
[----:B------:R-:W-:Y:S01]  /*8170*/  HMMA.16816.F32 R152, R136, R146, R152 ;  /* 0x000000928898723c */ /* 0x000fe20000001898 */
[----:B------:R-:W-:Y:S04]  /*8180*/  LDSM.16.M88.4 R136, [R200+0x4000] ;  /* 0x00400000c888783b */ /* 0x000fe80000000200 */
[----:B------:R-:W1:Y:S03]  /*8190*/  LDSM.16.M88.4 R144, [R183] ;  /* 0x00000000b790783b */ /* 0x000e660000000200 */
[----:B------:R-:W-:Y:S01]  /*81a0*/  HMMA.16816.F32 R12, R176, R170, R12 ;  /* 0x000000aab00c723c */ /* 0x000fe2000000180c */
[----:B------:R-:W-:Y:S07]  /*81b0*/  LDSM.16.M88.4 R168, [R188+0x3800] ;  /* 0x00380000bca8783b */ /* 0x000fee0000000200 */
[----:B--2---:R-:W-:Y:S08]  /*81c0*/  HMMA.16816.F32 R16, R148, R32, R16 ;  /* 0x000000209410723c */ /* 0x004ff00000001810 */
[C---:B---3--:R-:W-:Y:S08]  /*81d0*/  HMMA.16816.F32 R28, R4.reuse, R24, R28 ;  /* 0x00000018041c723c */ /* 0x048ff0000000181c */
[C---:B------:R-:W-:Y:S01]  /*81e0*/  HMMA.16816.F32 R140, R4.reuse, R26, R140 ;  /* 0x0000001a048c723c */ /* 0x040fe2000000188c */
[----:B------:R-:W-:Y:S07]  /*81f0*/  LDSM.16.M88.4 R24, [R198+0x4000] ;  /* 0x00400000c618783b */ /* 0x000fee0000000200 */
[C---:B----4-:R-:W-:Y:S08]  /*8200*/  HMMA.16816.F32 R164, R4.reuse, R20, R164 ;  /* 0x0000001404a4723c */ /* 0x050ff000000018a4 */
[----:B------:R-:W-:Y:S01]  /*8210*/  HMMA.16816.F32 R160, R4, R22, R160 ;  /* 0x0000001604a0723c */ /* 0x000fe200000018a0 */
[----:B------:R-:W2:Y:S07]  /*8220*/  LDSM.16.M88.4 R20, [R195+0xa000] ;  /* 0x00a00000c314783b */ /* 0x000eae0000000200 */
[----:B------:R-:W-:Y:S01]  /*8230*/  HMMA.16816.F32 R12, R148, R34, R12 ;  /* 0x00000022940c723c */ /* 0x000fe2000000180c */
[----:B------:R-:W-:Y:S07]  /*8240*/  LDSM.16.M88.4 R32, [R182] ;  /* 0x00000000b620783b */ /* 0x000fee0000000200 */
[----:B-1----:R-:W-:Y:S08]  /*8250*/  HMMA.16816.F32 R16, R136, R144, R16 ;  /* 0x000000908810723c */ /* 0x002ff00000001810 */
[C---:B------:R-:W-:Y:S08]  /*8260*/  HMMA.16816.F32 R156, R4.reuse, R8, R156 ;  /* 0x00000008049c723c */ /* 0x040ff0000000189c */
[----:B------:R-:W-:Y:S01]  /*8270*/  HMMA.16816.F32 R152, R4, R10, R152 ;  /* 0x0000000a0498723c */ /* 0x000fe20000001898 */
[----:B------:R-:W-:Y:S04]  /*8280*/  LDSM.16.M88.4 R8, [R197+0x4000] ;  /* 0x00400000c508783b */ /* 0x000fe80000000200 */
[----:B------:R-:W1:Y:S03]  /*8290*/  LDSM.16.M88.4 R4, [R188+0x4000] ;  /* 0x00400000bc04783b */ /* 0x000e660000000200 */
[C---:B------:R-:W-:Y:S08]  /*82a0*/  HMMA.16816.F32 R28, R176.reuse, R232, R28 ;  /* 0x000000e8b01c723c */ /* 0x040ff0000000181c */
[----:B------:R-:W-:Y:S08]  /*82b0*/  HMMA.16816.F32 R140, R176, R234, R140 ;  /* 0x000000eab08c723c */ /* 0x000ff0000000188c */
[----:B------:R-:W-:Y:S01]  /*82c0*/  HMMA.16816.F32 R12, R136, R146, R12 ;  /* 0x00000092880c723c */ /* 0x000fe2000000180c */
[----:B------:R-:W3:Y:S07]  /*82d0*/  LDSM.16.M88.4 R144, [R201+0xb000] ;  /* 0x00b00000c990783b */ /* 0x000eee0000000200 */
[----:B--2---:R-:W-:Y:S08]  /*82e0*/  HMMA.16816.F32 R16, R24, R20, R16 ;  /* 0x000000141810723c */ /* 0x004ff00000001810 */
[----:B------:R-:W-:Y:S01]  /*82f0*/  HMMA.16816.F32 R232, R176, R172, R164 ;  /* 0x000000acb0e8723c */ /* 0x000fe200000018a4 */
[----:B------:R-:W-:Y:S07]  /*8300*/  LDSM.16.M88.4 R164, [R195+0xa800] ;  /* 0x00a80000c3a4783b */ /* 0x000fee0000000200 */
[C---:B------:R-:W-:Y:S07]  /*8310*/  HMMA.16816.F32 R28, R148.reuse, R228, R28 ;  /* 0x000000e4941c723c */ /* 0x040fee000000181c */
[----:B------:R-:W-:Y:S01]  /*8320*/  IMAD.MOV.U32 R228, RZ, RZ, R220 ;  /* 0x000000ffffe47224 */ /* 0x000fe200078e00dc */
[----:B------:R-:W-:Y:S01]  /*8330*/  HMMA.16816.F32 R140, R148, R230, R140 ;  /* 0x000000e6948c723c */ /* 0x000fe2000000188c */
[----:B------:R-:W-:-:S07]  /*8340*/  IMAD.MOV.U32 R229, RZ, RZ, R221 ;  /* 0x000000ffffe57224 */ /* 0x000fce00078e00dd */
[----:B------:R-:W-:Y:S01]  /*8350*/  HMMA.16816.F32 R12, R24, R22, R12 ;  /* 0x00000016180c723c */ /* 0x000fe2000000180c */
[----:B------:R-:W2:Y:S07]  /*8360*/  LDSM.16.M88.4 R20, [R201+0xb800] ;  /* 0x00b80000c914783b */ /* 0x000eae0000000200 */
[----:B-1----:R-:W-:Y:S08]  /*8370*/  HMMA.16816.F32 R16, R8, R4, R16 ;  /* 0x000000040810723c */ /* 0x002ff00000001810 */
[C---:B------:R-:W-:Y:S01]  /*8380*/  HMMA.16816.F32 R160, R176.reuse, R174, R160 ;  /* 0x000000aeb0a0723c */ /* 0x040fe200000018a0 */
[----:B------:R-:W1:Y:S07]  /*8390*/  LDSM.16.M88.4 R172, [R181] ;  /* 0x00000000b5ac783b */ /* 0x000e6e0000000200 */
[----:B------:R-:W-:Y:S08]  /*83a0*/  HMMA.16816.F32 R156, R176, R168, R156 ;  /* 0x000000a8b09c723c */ /* 0x000ff0000000189c */
[----:B---3--:R-:W-:Y:S01]  /*83b0*/  HMMA.16816.F32 R232, R148, R144, R232 ;  /* 0x0000009094e8723c */ /* 0x008fe200000018e8 */
[----:B------:R-:W-:-:S06]  /*83c0*/  FMUL.FTZ R2, R17, c[0x0][0x2ec] ;  /* 0x0000bb0011027a20 */ /* 0x000fcc0000410000 */
[----:B------:R-:W-:Y:S01]  /*83d0*/  MUFU.TANH R2, R2 ;  /* 0x0000000200027308 */ /* 0x000fe20000002400 */
[C---:B------:R-:W-:Y:S07]  /*83e0*/  HMMA.16816.F32 R28, R136.reuse, R32, R28 ;  /* 0x00000020881c723c */ /* 0x040fee000000181c */
[----:B------:R-:W-:Y:S01]  /*83f0*/  FMUL.FTZ R32, R16, c[0x0][0x2ec] ;  /* 0x0000bb0010207a20 */ /* 0x000fe20000410000 */
[----:B------:R-:W-:Y:S01]  /*8400*/  HMMA.16816.F32 R140, R136, R34, R140 ;  /* 0x00000022888c723c */ /* 0x000fe2000000188c */
[----:B------:R-:W-:-:S04]  /*8410*/  FMUL.FTZ R33, R18, c[0x0][0x2ec] ;  /* 0x0000bb0012217a20 */ /* 0x000fc80000410000 */
[----:B------:R-:W3:Y:S02]  /*8420*/  MUFU.TANH R32, R32 ;  /* 0x0000002000207308 */ /* 0x000ee40000002400 */
[----:B------:R-:W-:Y:S01]  /*8430*/  FMUL.FTZ R34, R19, c[0x0][0x2ec] ;  /* 0x0000bb0013227a20 */ /* 0x000fe20000410000 */
[----:B------:R-:W-:Y:S01]  /*8440*/  HMMA.16816.F32 R12, R8, R6, R12 ;  /* 0x00000006080c723c */ /* 0x000fe2000000180c */
[----:B------:R-:W4:Y:S04]  /*8450*/  LDSM.16.M88.4 R16, [R180] ;  /* 0x00000000b410783b */ /* 0x000f280000000200 */
[----:B------:R-:W5:Y:S01]  /*8460*/  LDSM.16.M88.4 R4, [R195+0xb000] ;  /* 0x00b00000c304783b */ /* 0x000f620000000200 */
[----:B------:R-:W1:Y:S02]  /*8470*/  MUFU.TANH R33, R33 ;  /* 0x0000002100217308 */ /* 0x000e640000002400 */
[----:B------:R-:W-:Y:S06]  /*8480*/  HMMA.16816.F32 R160, R148, R146, R160 ;  /* 0x0000009294a0723c */ /* 0x000fec00000018a0 */
[----:B------:R-:W1:Y:S02]  /*8490*/  MUFU.TANH R34, R34 ;  /* 0x0000002200227308 */ /* 0x000e640000002400 */
[----:B------:R-:W-:Y:S01]  /*84a0*/  HMMA.16816.F32 R168, R176, R170, R152 ;  /* 0x000000aab0a8723c */ /* 0x000fe20000001898 */
[----:B------:R-:W3:Y:S07]  /*84b0*/  LDSM.16.M88.4 R152, [R188+0x4800] ;  /* 0x00480000bc98783b */ /* 0x000eee0000000200 */
[----:B--2---:R-:W-:Y:S01]  /*84c0*/  HMMA.16816.F32 R156, R148, R20, R156 ;  /* 0x00000014949c723c */ /* 0x004fe2000000189c */
[----:B------:R-:W-:-:S02]  /*84d0*/  FMUL.FTZ R35, R12, c[0x0][0x2ec] ;  /* 0x0000bb000c237a20 */ /* 0x000fc40000410000 */
[----:B------:R-:W-:Y:S02]  /*84e0*/  FMUL.FTZ R135, R13, c[0x0][0x2ec] ;  /* 0x0000bb000d877a20 */ /* 0x000fe40000410000 */
[----:B------:R-:W-:Y:S02]  /*84f0*/  FMUL.FTZ R144, R14, c[0x0][0x2ec] ;  /* 0x0000bb000e907a20 */ /* 0x000fe40000410000 */
[----:B------:R-:W-:Y:S01]  /*8500*/  FMUL.FTZ R145, R15, c[0x0][0x2ec] ;  /* 0x0000bb000f917a20 */ /* 0x000fe20000410000 */
[----:B-1----:R-:W-:Y:S01]  /*8510*/  HMMA.16816.F32 R232, R136, R172, R232 ;  /* 0x000000ac88e8723c */ /* 0x002fe200000018e8 */
[----:B------:R-:W1:Y:S01]  /*8520*/  LDSM.16.M88.4 R12, [R195+0xb800] ;  /* 0x00b80000c30c783b */ /* 0x000e620000000200 */
[----:B------:R-:W2:Y:S06]  /*8530*/  MUFU.TANH R35, R35 ;  /* 0x0000002300237308 */ /* 0x000eac0000002400 */
[----:B------:R-:W-:Y:S02]  /*8540*/  HMMA.16816.F32 R28, R24, R164, R28 ;  /* 0x000000a4181c723c */ /* 0x000fe4000000181c */
[----:B------:R-:W-:Y:S06]  /*8550*/  MUFU.TANH R135, R135 ;  /* 0x0000008700877308 */ /* 0x000fec0000002400 */
[----:B------:R-:W-:Y:S02]  /*8560*/  HMMA.16816.F32 R160, R136, R174, R160 ;  /* 0x000000ae88a0723c */ /* 0x000fe400000018a0 */
[----:B------:R-:W1:Y:S06]  /*8570*/  MUFU.TANH R144, R144 ;  /* 0x0000009000907308 */ /* 0x000e6c0000002400 */
[----:B------:R-:W-:Y:S01]  /*8580*/  HMMA.16816.F32 R168, R148, R22, R168 ;  /* 0x0000001694a8723c */ /* 0x000fe200000018a8 */
[----:B------:R-:W1:Y:S01]  /*8590*/  LDSM.16.M88.4 R20, [R188+0x5000] ;  /* 0x00500000bc14783b */ /* 0x000e620000000200 */
[----:B------:R-:W1:Y:S06]  /*85a0*/  MUFU.TANH R145, R145 ;  /* 0x0000009100917308 */ /* 0x000e6c0000002400 */
[----:B------:R-:W-:Y:S08]  /*85b0*/  HMMA.16816.F32 R140, R24, R166, R140 ;  /* 0x000000a6188c723c */ /* 0x000ff0000000188c */
[----:B----4-:R-:W-:Y:S07]  /*85c0*/  HMMA.16816.F32 R156, R136, R16, R156 ;  /* 0x00000010889c723c */ /* 0x010fee000000189c */
[----:B------:R-:W-:Y:S01]  /*85d0*/  IMAD R17, R211, 0x40, R209 ;  /* 0x00000040d3117824 */ /* 0x000fe200078e02d1 */
[----:B-----5:R-:W-:Y:S04]  /*85e0*/  HMMA.16816.F32 R232, R24, R4, R232 ;  /* 0x0000000418e8723c */ /* 0x020fe800000018e8 */
[----:B------:R-:W-:-:S03]  /*85f0*/  ISETP.GE.AND P0, PT, R17, R218, PT ;  /* 0x000000da1100720c */ /* 0x000fc60003f06270 */
[C---:B------:R-:W-:Y:S01]  /*8600*/  IADD3 R4, R17.reuse, 0x1, RZ ;  /* 0x0000000111047810 */ /* 0x040fe20007ffe0ff */
[----:B---3--:R-:W-:Y:S01]  /*8610*/  HMMA.16816.F32 R28, R8, R152, R28 ;  /* 0x00000098081c723c */ /* 0x008fe2000000181c */
[-C--:B------:R-:W-:Y:S02]  /*8620*/  ISETP.LT.OR P0, PT, R17, R219.reuse, P0 ;  /* 0x000000db1100720c */ /* 0x080fe40000701670 */
[C---:B------:R-:W-:Y:S02]  /*8630*/  ISETP.GE.AND P6, PT, R4.reuse, R218, PT ;  /* 0x000000da0400720c */ /* 0x040fe40003fc6270 */
[C---:B------:R-:W-:Y:S02]  /*8640*/  ISETP.GE.AND P1, PT, R4.reuse, R216, PT ;  /* 0x000000d80400720c */ /* 0x040fe40003f26270 */
[C---:B------:R-:W-:Y:S01]  /*8650*/  ISETP.LT.OR P6, PT, R4.reuse, R219, P6 ;  /* 0x000000db0400720c */ /* 0x040fe200037c1670 */
[----:B------:R-:W-:Y:S01]  /*8660*/  HMMA.16816.F32 R160, R24, R6, R160 ;  /* 0x0000000618a0723c */ /* 0x000fe200000018a0 */
[----:B------:R-:W-:-:S02]  /*8670*/  ISETP.LT.OR P1, PT, R4, R217, P1 ;  /* 0x000000d90400720c */ /* 0x000fc40000f21670 */
[----:B------:R-:W3:Y:S01]  /*8680*/  LDSM.16.M88.4 R4, [R188+0x5800] ;  /* 0x00580000bc04783b */ /* 0x000ee20000000200 */
[----:B------:R-:W-:Y:S01]  /*8690*/  FSEL R32, R32, -INF , !P0 ;  /* 0xff80000020207808 */ /* 0x000fe20004000000 */
[----:B------:R-:W-:-:S04]  /*86a0*/  DEPBAR.LE SB0, 0x0 ;  /* 0x000080000000791a */ /* 0x000fc80000000000 */
[----:B------:R-:W-:Y:S01]  /*86b0*/  HMMA.16816.F32 R140, R8, R154, R140 ;  /* 0x0000009a088c723c */ /* 0x000fe2000000188c */
[C---:B------:R-:W-:Y:S02]  /*86c0*/  ISETP.GE.AND P0, PT, R17.reuse, R216, PT ;  /* 0x000000d81100720c */ /* 0x040fe40003f06270 */
[----:B------:R-:W-:Y:S02]  /*86d0*/  FSEL R2, R2, -INF , !P6 ;  /* 0xff80000002027808 */ /* 0x000fe40007000000 */
[----:B------:R-:W-:Y:S02]  /*86e0*/  ISETP.LT.OR P0, PT, R17, R217, P0 ;  /* 0x000000d91100720c */ /* 0x000fe40000701670 */
[----:B------:R-:W-:Y:S01]  /*86f0*/  FMUL.FTZ R28, R28, c[0x0][0x2ec] ;  /* 0x0000bb001c1c7a20 */ /* 0x000fe20000410000 */
[----:B------:R-:W-:Y:S01]  /*8700*/  HMMA.16816.F32 R168, R136, R18, R168 ;  /* 0x0000001288a8723c */ /* 0x000fe200000018a8 */
[----:B------:R-:W-:Y:S01]  /*8710*/  FMUL.FTZ R16, R30, c[0x0][0x2ec] ;  /* 0x0000bb001e107a20 */ /* 0x000fe20000410000 */
[----:B------:R-:W-:Y:S01]  /*8720*/  FSEL R33, R33, -INF , !P0 ;  /* 0xff80000021217808 */ /* 0x000fe20004000000 */
[----:B------:R-:W-:-:S02]  /*8730*/  FMUL.FTZ R29, R29, c[0x0][0x2ec] ;  /* 0x0000bb001d1d7a20 */ /* 0x000fc40000410000 */
[----:B------:R-:W4:Y:S02]  /*8740*/  MUFU.TANH R28, R28 ;  /* 0x0000001c001c7308 */ /* 0x000f240000002400 */
[----:B------:R-:W-:Y:S01]  /*8750*/  FMUL.FTZ R18, R31, c[0x0][0x2ec] ;  /* 0x0000bb001f127a20 */ /* 0x000fe20000410000 */
[----:B-1----:R-:W-:Y:S05]  /*8760*/  HMMA.16816.F32 R156, R24, R12, R156 ;  /* 0x0000000c189c723c */ /* 0x002fea000000189c */
[----:B------:R-:W1:Y:S02]  /*8770*/  MUFU.TANH R16, R16 ;  /* 0x0000001000107308 */ /* 0x000e640000002400 */
[----:B------:R-:W-:Y:S01]  /*8780*/  FSEL R13, R34, -INF , !P1 ;  /* 0xff800000220d7808 */ /* 0x000fe20004800000 */
[----:B------:R-:W-:Y:S01]  /*8790*/  HMMA.16816.F32 R160, R8, R22, R160 ;  /* 0x0000001608a0723c */ /* 0x000fe200000018a0 */
[----:B------:R-:W-:-:S02]  /*87a0*/  FMUL.FTZ R19, R140, c[0x0][0x2ec] ;  /* 0x0000bb008c137a20 */ /* 0x000fc40000410000 */
[----:B------:R-:W-:Y:S02]  /*87b0*/  FMUL.FTZ R30, R143, c[0x0][0x2ec] ;  /* 0x0000bb008f1e7a20 */ /* 0x000fe40000410000 */
[----:B------:R-:W5:Y:S02]  /*87c0*/  MUFU.TANH R29, R29 ;  /* 0x0000001d001d7308 */ /* 0x000f640000002400 */
[C---:B------:R-:W-:Y:S01]  /*87d0*/  IADD3 R22, R17.reuse, 0x8, RZ ;  /* 0x0000000811167810 */ /* 0x040fe20007ffe0ff */
[----:B------:R-:W-:Y:S01]  /*87e0*/  HMMA.16816.F32 R232, R8, R20, R232 ;  /* 0x0000001408e8723c */ /* 0x000fe200000018e8 */
[----:B------:R-:W-:Y:S02]  /*87f0*/  IADD3 R23, R17, 0x9, RZ ;  /* 0x0000000911177810 */ /* 0x000fe40007ffe0ff */
[C---:B------:R-:W-:Y:S02]  /*8800*/  ISETP.GE.AND P0, PT, R22.reuse, R218, PT ;  /* 0x000000da1600720c */ /* 0x040fe40003f06270 */
[C---:B------:R-:W-:Y:S01]  /*8810*/  ISETP.GE.AND P6, PT, R22.reuse, R216, PT ;  /* 0x000000d81600720c */ /* 0x040fe20003fc6270 */
[----:B------:R-:W1:Y:S01]  /*8820*/  MUFU.TANH R18, R18 ;  /* 0x0000001200127308 */ /* 0x000e620000002400 */
[----:B------:R-:W-:Y:S01]  /*8830*/  ISETP.GE.AND P1, PT, R23, R218, PT ;  /* 0x000000da1700720c */ /* 0x000fe20003f26270 */
[----:B------:R-:W-:Y:S01]  /*8840*/  HMMA.16816.F32 R168, R24, R14, R168 ;  /* 0x0000000e18a8723c */ /* 0x000fe200000018a8 */
[----:B------:R-:W-:Y:S01]  /*8850*/  ISETP.LT.OR P0, PT, R22, R219, P0 ;  /* 0x000000db1600720c */ /* 0x000fe20000701670 */
[----:B------:R-:W-:Y:S01]  /*8860*/  FMUL.FTZ R21, R142, c[0x0][0x2ec] ;  /* 0x0000bb008e157a20 */ /* 0x000fe20000410000 */
[----:B------:R-:W-:Y:S01]  /*8870*/  ISETP.LT.OR P6, PT, R22, R217, P6 ;  /* 0x000000d91600720c */ /* 0x000fe200037c1670 */
[----:B------:R-:W-:Y:S01]  /*8880*/  FMUL.FTZ R20, R141, c[0x0][0x2ec] ;  /* 0x0000bb008d147a20 */ /* 0x000fe20000410000 */
[----:B------:R-:W-:Y:S01]  /*8890*/  ISETP.LT.OR P1, PT, R23, R219, P1 ;  /* 0x000000db1700720c */ /* 0x000fe20000f21670 */
[----:B------:R-:W1:Y:S01]  /*88a0*/  MUFU.TANH R19, R19 ;  /* 0x0000001300137308 */ /* 0x000e620000002400 */
[----:B------:R-:W-:Y:S01]  /*88b0*/  IADD3 R22, R17, 0x10, RZ ;  /* 0x0000001011167810 */ /* 0x000fe20007ffe0ff */
[C---:B---3--:R-:W-:Y:S01]  /*88c0*/  HMMA.16816.F32 R156, R8.reuse, R4, R156 ;  /* 0x00000004089c723c */ /* 0x048fe2000000189c */
[----:B--2---:R-:W-:Y:S01]  /*88d0*/  FSEL R12, R35, -INF , !P0 ;  /* 0xff800000230c7808 */ /* 0x004fe20004000000 */
[----:B------:R-:W-:Y:S01]  /*88e0*/  FMUL.FTZ R160, R160, c[0x0][0x2ec] ;  /* 0x0000bb00a0a07a20 */ /* 0x000fe20000410000 */
[----:B------:R-:W-:Y:S01]  /*88f0*/  FSEL R31, R144, -INF , !P6 ;  /* 0xff800000901f7808 */ /* 0x000fe20007000000 */
[----:B------:R-:W-:Y:S01]  /*8900*/  FMUL.FTZ R162, R162, c[0x0][0x2ec] ;  /* 0x0000bb00a2a27a20 */ /* 0x000fe20000410000 */
[----:B------:R-:W-:Y:S01]  /*8910*/  FSEL R14, R135, -INF , !P1 ;  /* 0xff800000870e7808 */ /* 0x000fe20004800000 */
[----:B------:R-:W2:Y:S01]  /*8920*/  MUFU.TANH R21, R21 ;  /* 0x0000001500157308 */ /* 0x000ea20000002400 */
[----:B------:R-:W-:Y:S01]  /*8930*/  ISETP.GE.AND P0, PT, R23, R216, PT ;  /* 0x000000d81700720c */ /* 0x000fe20003f06270 */
[----:B------:R-:W-:Y:S01]  /*8940*/  FMUL.FTZ R164, R232, c[0x0][0x2ec] ;  /* 0x0000bb00e8a47a20 */ /* 0x000fe20000410000 */
[C---:B------:R-:W-:Y:S01]  /*8950*/  ISETP.GE.AND P6, PT, R22.reuse, R218, PT ;  /* 0x000000da1600720c */ /* 0x040fe20003fc6270 */
[----:B------:R-:W-:Y:S01]  /*8960*/  FMUL.FTZ R174, R233, c[0x0][0x2ec] ;  /* 0x0000bb00e9ae7a20 */ /* 0x000fe20000410000 */
[----:B------:R-:W-:Y:S01]  /*8970*/  ISETP.GE.AND P1, PT, R22, R216, PT ;  /* 0x000000d81600720c */ /* 0x000fe20003f26270 */
[----:B------:R-:W-:Y:S01]  /*8980*/  FMUL.FTZ R173, R234, c[0x0][0x2ec] ;  /* 0x0000bb00eaad7a20 */ /* 0x000fe20000410000 */
[----:B------:R-:W-:Y:S01]  /*8990*/  ISETP.LT.OR P0, PT, R23, R217, P0 ;  /* 0x000000d91700720c */ /* 0x000fe20000701670 */
[----:B------:R-:W3:Y:S01]  /*89a0*/  MUFU.TANH R20, R20 ;  /* 0x0000001400147308 */ /* 0x000ee20000002400 */
[C---:B------:R-:W-:Y:S01]  /*89b0*/  ISETP.LT.OR P6, PT, R22.reuse, R219, P6 ;  /* 0x000000db1600720c */ /* 0x040fe200037c1670 */
[----:B------:R-:W-:Y:S01]  /*89c0*/  FMUL.FTZ R167, R235, c[0x0][0x2ec] ;  /* 0x0000bb00eba77a20 */ /* 0x000fe20000410000 */
[----:B------:R-:W-:Y:S01]  /*89d0*/  ISETP.LT.OR P1, PT, R22, R217, P1 ;  /* 0x000000d91600720c */ /* 0x000fe20000f21670 */
[----:B------:R-:W-:Y:S01]  /*89e0*/  HMMA.16816.F32 R168, R8, R6, R168 ;  /* 0x0000000608a8723c */ /* 0x000fe200000018a8 */
[----:B------:R-:W-:Y:S01]  /*89f0*/  IADD3 R23, R17, 0x11, RZ ;  /* 0x0000001111177810 */ /* 0x000fe20007ffe0ff */
[----:B------:R-:W-:Y:S01]  /*8a00*/  FMUL.FTZ R163, R163, c[0x0][0x2ec] ;  /* 0x0000bb00a3a37a20 */ /* 0x000fe20000410000 */
[----:B------:R-:W-:Y:S01]  /*8a10*/  IADD3 R5, R17, 0x18, RZ ;  /* 0x0000001811057810 */ /* 0x000fe20007ffe0ff */
[----:B------:R-:W2:Y:S01]  /*8a20*/  MUFU.TANH R30, R30 ;  /* 0x0000001e001e7308 */ /* 0x000ea20000002400 */
[----:B------:R-:W-:Y:S01]  /*8a30*/  FSEL R15, R145, -INF , !P0 ;  /* 0xff800000910f7808 */ /* 0x000fe20004000000 */
[----:B------:R-:W-:Y:S01]  /*8a40*/  FMUL.FTZ R154, R156, c[0x0][0x2ec] ;  /* 0x0000bb009c9a7a20 */ /* 0x000fe20000410000 */
[----:B----4-:R-:W-:Y:S01]  /*8a50*/  FSEL R26, R28, -INF , !P6 ;  /* 0xff8000001c1a7808 */ /* 0x010fe20007000000 */
[----:B------:R-:W-:Y:S01]  /*8a60*/  FMUL.FTZ R161, R161, c[0x0][0x2ec] ;  /* 0x0000bb00a1a17a20 */ /* 0x000fe20000410000 */
[----:B-1----:R-:W-:Y:S01]  /*8a70*/  FSEL R27, R16, -INF , !P1 ;  /* 0xff800000101b7808 */ /* 0x002fe20004800000 */
[----:B------:R-:W-:Y:S01]  /*8a80*/  FMUL.FTZ R157, R157, c[0x0][0x2ec] ;  /* 0x0000bb009d9d7a20 */ /* 0x000fe20000410000 */
[C---:B------:R-:W-:Y:S01]  /*8a90*/  ISETP.GE.AND P0, PT, R23.reuse, R218, PT ;  /* 0x000000da1700720c */ /* 0x040fe20003f06270 */
[----:B------:R-:W1:Y:S01]  /*8aa0*/  MUFU.TANH R164, R164 ;  /* 0x000000a400a47308 */ /* 0x000e620000002400 */
[----:B------:R-:W-:Y:S01]  /*8ab0*/  ISETP.GE.AND P6, PT, R23, R216, PT ;  /* 0x000000d81700720c */ /* 0x000fe20003fc6270 */
[----:B------:R-:W-:Y:S01]  /*8ac0*/  FMUL.FTZ R151, R158, c[0x0][0x2ec] ;  /* 0x0000bb009e977a20 */ /* 0x000fe20000410000 */
[----:B------:R-:W-:Y:S01]  /*8ad0*/  ISETP.GE.AND P1, PT, R5, R218, PT ;  /* 0x000000da0500720c */ /* 0x000fe20003f26270 */
[----:B------:R-:W-:Y:S01]  /*8ae0*/  FMUL.FTZ R139, R159, c[0x0][0x2ec] ;  /* 0x0000bb009f8b7a20 */ /* 0x000fe20000410000 */
[----:B------:R-:W-:-:S02]  /*8af0*/  ISETP.LT.OR P0, PT, R23, R219, P0 ;  /* 0x000000db1700720c */ /* 0x000fc40000701670 */
[----:B------:R-:W-:Y:S01]  /*8b00*/  ISETP.LT.OR P6, PT, R23, R217, P6 ;  /* 0x000000d91700720c */ /* 0x000fe200037c1670 */
[----:B------:R-:W-:Y:S01]  /*8b10*/  MUFU.TANH R174, R174 ;  /* 0x000000ae00ae7308 */ /* 0x000fe20000002400 */
[----:B------:R-:W-:Y:S02]  /*8b20*/  ISETP.LT.OR P1, PT, R5, R219, P1 ;  /* 0x000000db0500720c */ /* 0x000fe40000f21670 */
[----:B------:R-:W-:Y:S01]  /*8b30*/  IADD3 R4, R17, 0x19, RZ ;  /* 0x0000001911047810 */ /* 0x000fe20007ffe0ff */
[----:B------:R-:W-:Y:S01]  /*8b40*/  FMUL.FTZ R137, R170, c[0x0][0x2ec] ;  /* 0x0000bb00aa897a20 */ /* 0x000fe20000410000 */
[----:B-----5:R-:W-:Y:S01]  /*8b50*/  FSEL R24, R29, -INF , !P0 ;  /* 0xff8000001d187808 */ /* 0x020fe20004000000 */
[----:B------:R-:W-:Y:S01]  /*8b60*/  FMUL.FTZ R138, R168, c[0x0][0x2ec] ;  /* 0x0000bb00a88a7a20 */ /* 0x000fe20000410000 */
[----:B------:R-:W-:Y:S01]  /*8b70*/  FSEL R25, R18, -INF , !P6 ;  /* 0xff80000012197808 */ /* 0x000fe20007000000 */
[----:B------:R-:W4:Y:S01]  /*8b80*/  MUFU.TANH R173, R173 ;  /* 0x000000ad00ad7308 */ /* 0x000f220000002400 */
[----:B------:R-:W-:Y:S01]  /*8b90*/  FSEL R22, R19, -INF , !P1 ;  /* 0xff80000013167808 */ /* 0x000fe20004800000 */
[----:B------:R-:W-:Y:S01]  /*8ba0*/  FMUL.FTZ R136, R169, c[0x0][0x2ec] ;  /* 0x0000bb00a9887a20 */ /* 0x000fe20000410000 */
[----:B------:R-:W-:Y:S01]  /*8bb0*/  ISETP.GE.AND P0, PT, R5, R216, PT ;  /* 0x000000d80500720c */ /* 0x000fe20003f06270 */
[----:B------:R-:W-:Y:S01]  /*8bc0*/  FMUL.FTZ R149, R171, c[0x0][0x2ec] ;  /* 0x0000bb00ab957a20 */ /* 0x000fe20000410000 */
[----:B------:R-:W-:-:S02]  /*8bd0*/  ISETP.GE.AND P6, PT, R4, R218, PT ;  /* 0x000000da0400720c */ /* 0x000fc40003fc6270 */
[C---:B------:R-:W-:Y:S01]  /*8be0*/  ISETP.GE.AND P1, PT, R4.reuse, R216, PT ;  /* 0x000000d80400720c */ /* 0x040fe20003f26270 */
[----:B------:R-:W5:Y:S01]  /*8bf0*/  MUFU.TANH R167, R167 ;  /* 0x000000a700a77308 */ /* 0x000f620000002400 */
[----:B------:R-:W-:Y:S02]  /*8c00*/  ISETP.LT.OR P0, PT, R5, R217, P0 ;  /* 0x000000d90500720c */ /* 0x000fe40000701670 */
[C---:B------:R-:W-:Y:S02]  /*8c10*/  ISETP.LT.OR P6, PT, R4.reuse, R219, P6 ;  /* 0x000000db0400720c */ /* 0x040fe400037c1670 */
[----:B------:R-:W-:Y:S02]  /*8c20*/  ISETP.LT.OR P1, PT, R4, R217, P1 ;  /* 0x000000d90400720c */ /* 0x000fe40000f21670 */
[----:B------:R-:W-:Y:S01]  /*8c30*/  IADD3 R4, R17, 0x20, RZ ;  /* 0x0000002011047810 */ /* 0x000fe20007ffe0ff */
[----:B------:R-:W4:Y:S01]  /*8c40*/  MUFU.TANH R172, R160 ;  /* 0x000000a000ac7308 */ /* 0x000f220000002400 */
[----:B--2---:R-:W-:-:S02]  /*8c50*/  FSEL R23, R21, -INF , !P0 ;  /* 0xff80000015177808 */ /* 0x004fc40004000000 */
[C---:B------:R-:W-:Y:S02]  /*8c60*/  ISETP.GE.AND P0, PT, R4.reuse, R218, PT ;  /* 0x000000da0400720c */ /* 0x040fe40003f06270 */
[----:B------:R-:W-:Y:S02]  /*8c70*/  IADD3 R5, R17, 0x21, RZ ;  /* 0x0000002111057810 */ /* 0x000fe40007ffe0ff */
[----:B------:R-:W-:Y:S01]  /*8c80*/  ISETP.LT.OR P0, PT, R4, R219, P0 ;  /* 0x000000db0400720c */ /* 0x000fe20000701670 */
[----:B------:R-:W2:Y:S01]  /*8c90*/  MUFU.TANH R165, R162 ;  /* 0x000000a200a57308 */ /* 0x000ea20000002400 */
[----:B---3--:R-:W-:Y:S02]  /*8ca0*/  FSEL R20, R20, -INF , !P6 ;  /* 0xff80000014147808 */ /* 0x008fe40007000000 */
[----:B------:R-:W-:Y:S02]  /*8cb0*/  FSEL R21, R30, -INF , !P1 ;  /* 0xff8000001e157808 */ /* 0x000fe40004800000 */
[----:B-1----:R-:W-:-:S02]  /*8cc0*/  FSEL R164, R164, -INF , !P0 ;  /* 0xff800000a4a47808 */ /* 0x002fc40004000000 */
[C---:B------:R-:W-:Y:S01]  /*8cd0*/  ISETP.GE.AND P6, PT, R4.reuse, R216, PT ;  /* 0x000000d80400720c */ /* 0x040fe20003fc6270 */
[----:B------:R-:W1:Y:S01]  /*8ce0*/  MUFU.TANH R163, R163 ;  /* 0x000000a300a37308 */ /* 0x000e620000002400 */
[C---:B------:R-:W-:Y:S02]  /*8cf0*/  ISETP.GE.AND P1, PT, R5.reuse, R218, PT ;  /* 0x000000da0500720c */ /* 0x040fe40003f26270 */
[C---:B------:R-:W-:Y:S02]  /*8d00*/  ISETP.GE.AND P0, PT, R5.reuse, R216, PT ;  /* 0x000000d80500720c */ /* 0x040fe40003f06270 */
[----:B------:R-:W-:Y:S02]  /*8d10*/  ISETP.LT.OR P6, PT, R4, R217, P6 ;  /* 0x000000d90400720c */ /* 0x000fe400037c1670 */
[C---:B------:R-:W-:Y:S01]  /*8d20*/  ISETP.LT.OR P1, PT, R5.reuse, R219, P1 ;  /* 0x000000db0500720c */ /* 0x040fe20000f21670 */
[----:B------:R-:W3:Y:S01]  /*8d30*/  MUFU.TANH R154, R154 ;  /* 0x0000009a009a7308 */ /* 0x000ee20000002400 */
[----:B------:R-:W-:-:S02]  /*8d40*/  ISETP.LT.OR P0, PT, R5, R217, P0 ;  /* 0x000000d90500720c */ /* 0x000fc40000701670 */
[----:B------:R-:W-:Y:S02]  /*8d50*/  IADD3 R5, R17, 0x28, RZ ;  /* 0x0000002811057810 */ /* 0x000fe40007ffe0ff */
[----:B----4-:R-:W-:Y:S02]  /*8d60*/  FSEL R173, R173, -INF , !P6 ;  /* 0xff800000adad7808 */ /* 0x010fe40007000000 */
[----:B------:R-:W-:Y:S01]  /*8d70*/  FSEL R174, R174, -INF , !P1 ;  /* 0xff800000aeae7808 */ /* 0x000fe20004800000 */
[----:B------:R-:W4:Y:S01]  /*8d80*/  MUFU.TANH R166, R161 ;  /* 0x000000a100a67308 */ /* 0x000f220000002400 */
[C---:B------:R-:W-:Y:S02]  /*8d90*/  ISETP.GE.AND P6, PT, R5.reuse, R218, PT ;  /* 0x000000da0500720c */ /* 0x040fe40003fc6270 */
[C---:B------:R-:W-:Y:S02]  /*8da0*/  ISETP.GE.AND P1, PT, R5.reuse, R216, PT ;  /* 0x000000d80500720c */ /* 0x040fe40003f26270 */
[----:B------:R-:W-:-:S02]  /*8db0*/  ISETP.LT.OR P6, PT, R5, R219, P6 ;  /* 0x000000db0500720c */ /* 0x000fc400037c1670 */
[----:B------:R-:W-:Y:S01]  /*8dc0*/  ISETP.LT.OR P1, PT, R5, R217, P1 ;  /* 0x000000d90500720c */ /* 0x000fe20000f21670 */
[----:B------:R-:W1:Y:S01]  /*8dd0*/  MUFU.TANH R152, R157 ;  /* 0x0000009d00987308 */ /* 0x000e620000002400 */
[C---:B------:R-:W-:Y:S02]  /*8de0*/  IADD3 R4, R17.reuse, 0x29, RZ ;  /* 0x0000002911047810 */ /* 0x040fe40007ffe0ff */
[----:B------:R-:W-:Y:S02]  /*8df0*/  IADD3 R5, R17, 0x30, RZ ;  /* 0x0000003011057810 */ /* 0x000fe40007ffe0ff */
[----:B-----5:R-:W-:Y:S02]  /*8e00*/  FSEL R167, R167, -INF , !P0 ;  /* 0xff800000a7a77808 */ /* 0x020fe40004000000 */
[----:B------:R-:W-:Y:S01]  /*8e10*/  FSEL R172, R172, -INF , !P6 ;  /* 0xff800000acac7808 */ /* 0x000fe20007000000 */
[----:B------:R-:W5:Y:S01]  /*8e20*/  MUFU.TANH R151, R151 ;  /* 0x0000009700977308 */ /* 0x000f620000002400 */
[----:B--2---:R-:W-:-:S02]  /*8e30*/  FSEL R165, R165, -INF , !P1 ;  /* 0xff800000a5a57808 */ /* 0x004fc40004800000 */
[C---:B------:R-:W-:Y:S02]  /*8e40*/  ISETP.GE.AND P0, PT, R4.reuse, R218, PT ;  /* 0x000000da0400720c */ /* 0x040fe40003f06270 */
[C---:B------:R-:W-:Y:S02]  /*8e50*/  ISETP.GE.AND P6, PT, R4.reuse, R216, PT ;  /* 0x000000d80400720c */ /* 0x040fe40003fc6270 */
[C---:B------:R-:W-:Y:S01]  /*8e60*/  ISETP.GE.AND P1, PT, R5.reuse, R218, PT ;  /* 0x000000da0500720c */ /* 0x040fe20003f26270 */
[----:B------:R-:W2:Y:S01]  /*8e70*/  MUFU.TANH R137, R137 ;  /* 0x0000008900897308 */ /* 0x000ea20000002400 */
[----:B------:R-:W-:Y:S01]  /*8e80*/  BAR.SYNC.DEFER_BLOCKING 0x0 ;  /* 0x0000000000007b1d */ /* 0x000fe20000010000 */
[C---:B------:R-:W-:Y:S02]  /*8e90*/  ISETP.LT.OR P0, PT, R4.reuse, R219, P0 ;  /* 0x000000db0400720c */ /* 0x040fe40000701670 */
[----:B------:R-:W-:Y:S02]  /*8ea0*/  ISETP.LT.OR P6, PT, R4, R217, P6 ;  /* 0x000000d90400720c */ /* 0x000fe400037c1670 */
[----:B------:R-:W-:-:S02]  /*8eb0*/  ISETP.LT.OR P1, PT, R5, R219, P1 ;  /* 0x000000db0500720c */ /* 0x000fc40000f21670 */
[----:B------:R-:W-:Y:S01]  /*8ec0*/  IADD3 R4, R17, 0x31, RZ ;  /* 0x0000003111047810 */ /* 0x000fe20007ffe0ff */
[----:B------:R-:W2:Y:S01]  /*8ed0*/  MUFU.TANH R139, R139 ;  /* 0x0000008b008b7308 */ /* 0x000ea20000002400 */
[----:B-1----:R-:W-:Y:S02]  /*8ee0*/  FSEL R163, R163, -INF , !P6 ;  /* 0xff800000a3a37808 */ /* 0x002fe40007000000 */
[----:B---3--:R-:W-:Y:S02]  /*8ef0*/  FSEL R154, R154, -INF , !P1 ;  /* 0xff8000009a9a7808 */ /* 0x008fe40004800000 */
[C---:B------:R-:W-:Y:S02]  /*8f00*/  ISETP.GE.AND P6, PT, R4.reuse, R218, PT ;  /* 0x000000da0400720c */ /* 0x040fe40003fc6270 */
[C---:B------:R-:W-:Y:S01]  /*8f10*/  ISETP.GE.AND P1, PT, R4.reuse, R216, PT ;  /* 0x000000d80400720c */ /* 0x040fe20003f26270 */
[----:B------:R-:W1:Y:S01]  /*8f20*/  MUFU.TANH R138, R138 ;  /* 0x0000008a008a7308 */ /* 0x000e620000002400 */
[----:B------:R-:W-:-:S02]  /*8f30*/  ISETP.LT.OR P6, PT, R4, R219, P6 ;  /* 0x000000db0400720c */ /* 0x000fc400037c1670 */
[----:B------:R-:W-:Y:S02]  /*8f40*/  ISETP.LT.OR P1, PT, R4, R217, P1 ;  /* 0x000000d90400720c */ /* 0x000fe40000f21670 */
[----:B------:R-:W-:Y:S02]  /*8f50*/  IADD3 R4, R17, 0x38, RZ ;  /* 0x0000003811047810 */ /* 0x000fe40007ffe0ff */
[----:B----4-:R-:W-:Y:S01]  /*8f60*/  FSEL R166, R166, -INF , !P0 ;  /* 0xff800000a6a67808 */ /* 0x010fe20004000000 */
[----:B------:R-:W3:Y:S01]  /*8f70*/  MUFU.TANH R136, R136 ;  /* 0x0000008800887308 */ /* 0x000ee20000002400 */
[-C--:B------:R-:W-:Y:S02]  /*8f80*/  ISETP.GE.AND P0, PT, R5, R216.reuse, PT ;  /* 0x000000d80500720c */ /* 0x080fe40003f06270 */
[----:B------:R-:W-:Y:S02]  /*8f90*/  FSEL R152, R152, -INF , !P6 ;  /* 0xff80000098987808 */ /* 0x000fe40007000000 */
[----:B------:R-:W-:-:S02]  /*8fa0*/  ISETP.GE.AND P6, PT, R4, R216, PT ;  /* 0x000000d80400720c */ /* 0x000fc40003fc6270 */
[-C--:B------:R-:W-:Y:S01]  /*8fb0*/  ISETP.LT.OR P0, PT, R5, R217.reuse, P0 ;  /* 0x000000d90500720c */ /* 0x080fe20000701670 */
[----:B------:R-:W4:Y:S01]  /*8fc0*/  MUFU.TANH R149, R149 ;  /* 0x0000009500957308 */ /* 0x000f220000002400 */
[C---:B------:R-:W-:Y:S02]  /*8fd0*/  ISETP.LT.OR P6, PT, R4.reuse, R217, P6 ;  /* 0x000000d90400720c */ /* 0x040fe400037c1670 */
[----:B-----5:R-:W-:Y:S02]  /*8fe0*/  FSEL R151, R151, -INF , !P0 ;  /* 0xff80000097977808 */ /* 0x020fe40004000000 */
[----:B------:R-:W-:Y:S02]  /*8ff0*/  ISETP.GE.AND P0, PT, R4, R218, PT ;  /* 0x000000da0400720c */ /* 0x000fe40003f06270 */
[----:B--2---:R-:W-:Y:S02]  /*9000*/  FSEL R137, R137, -INF , !P6 ;  /* 0xff80000089897808 */ /* 0x004fe40007000000 */
[----:B------:R-:W-:-:S02]  /*9010*/  ISETP.GT.AND P6, PT, R211, R204, PT ;  /* 0x000000ccd300720c */ /* 0x000fc40003fc4270 */
[----:B------:R-:W-:Y:S02]  /*9020*/  ISETP.LT.OR P0, PT, R4, R219, P0 ;  /* 0x000000db0400720c */ /* 0x000fe40000701670 */
[----:B------:R-:W-:Y:S02]  /*9030*/  IADD3 R17, R17, 0x39, RZ ;  /* 0x0000003911117810 */ /* 0x000fe40007ffe0ff */
[----:B------:R-:W-:Y:S02]  /*9040*/  FSEL R139, R139, -INF , !P1 ;  /* 0xff8000008b8b7808 */ /* 0x000fe40004800000 */
[----:B-1----:R-:W-:Y:S02]  /*9050*/  FSEL R138, R138, -INF , !P0 ;  /* 0xff8000008a8a7808 */ /* 0x002fe40004000000 */
[C---:B------:R-:W-:Y:S02]  /*9060*/  ISETP.GE.AND P1, PT, R17.reuse, R218, PT ;  /* 0x000000da1100720c */ /* 0x040fe40003f26270 */
[----:B------:R-:W-:-:S02]  /*9070*/  ISETP.GE.AND P0, PT, R17, R216, PT ;  /* 0x000000d81100720c */ /* 0x000fc40003f06270 */
[C---:B------:R-:W-:Y:S02]  /*9080*/  ISETP.LT.OR P1, PT, R17.reuse, R219, P1 ;  /* 0x000000db1100720c */ /* 0x040fe40000f21670 */
[----:B------:R-:W-:Y:S02]  /*9090*/  ISETP.LT.OR P0, PT, R17, R217, P0 ;  /* 0x000000d91100720c */ /* 0x000fe40000701670 */
[----:B---3--:R-:W-:Y:S02]  /*90a0*/  FSEL R136, R136, -INF , !P1 ;  /* 0xff80000088887808 */ /* 0x008fe40004800000 */
[----:B----4-:R-:W-:Y:S01]  /*90b0*/  FSEL R149, R149, -INF , !P0 ;  /* 0xff80000095957808 */ /* 0x010fe20004000000 */
[----:B------:R-:W-:Y:S05]  /*90c0*/  @!P6 BRA `(.L_x_2747) ;  /* 0x00000ae00000e947 */ /* 0x000fea0003800000 */
[----:B------:R-:W-:Y:S05]  /*90d0*/  @!P3 BRA `(.L_x_2748) ;  /* 0x000003a00000b947 */ /* 0x000fea0003800000 */
[----:B------:R-:W1:Y:S01]  /*90e0*/  I2F.RP R4, R0 ;  /* 0x0000000000047306 */ /* 0x000e620000209400 */
[----:B------:R-:W-:Y:S02]  /*90f0*/  IMAD.SHL.U32 R6, R211, 0x40, RZ ;  /* 0x00000040d3067824 */ /* 0x000fe400078e00ff */
[----:B------:R-:W-:-:S03]  /*9100*/  IMAD.MOV.U32 R10, RZ, RZ, RZ ;  /* 0x000000ffff0a7224 */ /* 0x000fc600078e00ff */
[----:B------:R-:W-:Y:S02]  /*9110*/  IABS R8, R6 ;  /* 0x0000000600087213 */ /* 0x000fe40000000000 */
[C---:B------:R-:W-:Y:S02]  /*9120*/  IADD3 R9, R6.reuse, -0x40, RZ ;  /* 0xffffffc006097810 */ /* 0x040fe40007ffe0ff */
[----:B------:R-:W-:Y:S01]  /*9130*/  LOP3.LUT R6, R6, c[0x0][0x2d0], RZ, 0x3c, !PT ;  /* 0x0000b40006067a12 */ /* 0x000fe200078e3cff */
[----:B-1----:R-:W1:Y:S02]  /*9140*/  MUFU.RCP R11, R4 ;  /* 0x00000004000b7308 */ /* 0x002e640000001000 */
[----:B-1----:R-:W-:Y:S02]  /*9150*/  IADD3 R11, R11, 0xffffffe, RZ ;  /* 0x0ffffffe0b0b7810 */ /* 0x002fe40007ffe0ff */
[----:B------:R-:W-:Y:S02]  /*9160*/  IABS R4, R9 ;  /* 0x0000000900047213 */ /* 0x000fe40000000000 */
[----:B------:R-:W-:-:S02]  /*9170*/  LOP3.LUT R9, R9, c[0x0][0x2d0], RZ, 0x3c, !PT ;  /* 0x0000b40009097a12 */ /* 0x000fc400078e3cff */
[----:B------:R-:W1:Y:S02]  /*9180*/  F2I.FTZ.U32.TRUNC.NTZ R11, R11 ;  /* 0x0000000b000b7305 */ /* 0x000e64000021f000 */
[----:B-1----:R-:W-:-:S04]  /*9190*/  IMAD.MOV R5, RZ, RZ, -R11 ;  /* 0x000000ffff057224 */ /* 0x002fc800078e0a0b */
[----:B------:R-:W-:-:S04]  /*91a0*/  IMAD R5, R5, R0, RZ ;  /* 0x0000000005057224 */ /* 0x000fc800078e02ff */
[----:B------:R-:W-:-:S06]  /*91b0*/  IMAD.HI.U32 R5, R11, R5, R10 ;  /* 0x000000050b057227 */ /* 0x000fcc00078e000a */
[----:B------:R-:W-:-:S05]  /*91c0*/  IMAD.HI.U32 R10, R5, R8, RZ ;  /* 0x00000008050a7227 */ /* 0x000fca00078e00ff */
[----:B------:R-:W-:-:S05]  /*91d0*/  IADD3 R7, -R10, RZ, RZ ;  /* 0x000000ff0a077210 */ /* 0x000fca0007ffe1ff */
[----:B------:R-:W-:Y:S02]  /*91e0*/  IMAD R7, R0, R7, R8 ;  /* 0x0000000700077224 */ /* 0x000fe400078e0208 */
[----:B------:R-:W-:-:S03]  /*91f0*/  IMAD.HI.U32 R8, R5, R4, RZ ;  /* 0x0000000405087227 */ /* 0x000fc600078e00ff */
[----:B------:R-:W-:Y:S01]  /*9200*/  ISETP.GT.U32.AND P1, PT, R0, R7, PT ;  /* 0x000000070000720c */ /* 0x000fe20003f24070 */
[----:B------:R-:W-:-:S04]  /*9210*/  IMAD.MOV R5, RZ, RZ, -R8 ;  /* 0x000000ffff057224 */ /* 0x000fc800078e0a08 */
[----:B------:R-:W-:-:S05]  /*9220*/  IMAD R5, R0, R5, R4 ;  /* 0x0000000500057224 */ /* 0x000fca00078e0204 */
[----:B------:R-:W-:-:S03]  /*9230*/  ISETP.GT.U32.AND P0, PT, R0, R5, PT ;  /* 0x000000050000720c */ /* 0x000fc60003f04070 */
[----:B------:R-:W-:Y:S01]  /*9240*/  @!P1 IMAD.IADD R7, R7, 0x1, -R0 ;  /* 0x0000000107079824 */ /* 0x000fe200078e0a00 */
[----:B------:R-:W-:-:S04]  /*9250*/  @!P1 IADD3 R10, R10, 0x1, RZ ;  /* 0x000000010a0a9810 */ /* 0x000fc80007ffe0ff */
[----:B------:R-:W-:-:S05]  /*9260*/  ISETP.GE.U32.AND P1, PT, R7, R0, PT ;  /* 0x000000000700720c */ /* 0x000fca0003f26070 */
[----:B------:R-:W-:Y:S02]  /*9270*/  @!P0 IADD3 R5, R5, -R0, RZ ;  /* 0x8000000005058210 */ /* 0x000fe40007ffe0ff */
[----:B------:R-:W-:Y:S02]  /*9280*/  @!P0 IADD3 R8, R8, 0x1, RZ ;  /* 0x0000000108088810 */ /* 0x000fe40007ffe0ff */
[----:B------:R-:W-:-:S04]  /*9290*/  ISETP.GE.AND P0, PT, R6, RZ, PT ;  /* 0x000000ff0600720c */ /* 0x000fc80003f06270 */
[----:B------:R-:W-:Y:S02]  /*92a0*/  @P1 IADD3 R10, R10, 0x1, RZ ;  /* 0x000000010a0a1810 */ /* 0x000fe40007ffe0ff */
[----:B------:R-:W-:Y:S02]  /*92b0*/  ISETP.GE.U32.AND P1, PT, R5, R0, PT ;  /* 0x000000000500720c */ /* 0x000fe40003f26070 */
[----:B------:R-:W-:-:S05]  /*92c0*/  LOP3.LUT R0, RZ, c[0x0][0x2d0], RZ, 0x33, !PT ;  /* 0x0000b400ff007a12 */ /* 0x000fca00078e33ff */
[----:B------:R-:W-:Y:S01]  /*92d0*/  @!P0 IMAD.MOV R10, RZ, RZ, -R10 ;  /* 0x000000ffff0a8224 */ /* 0x000fe200078e0a0a */
[----:B------:R-:W-:-:S04]  /*92e0*/  ISETP.NE.AND P0, PT, RZ, c[0x0][0x2d0], PT ;  /* 0x0000b400ff007a0c */ /* 0x000fc80003f05270 */
[----:B------:R-:W-:Y:S02]  /*92f0*/  SEL R5, R0, R10, !P0 ;  /* 0x0000000a00057207 */ /* 0x000fe40004000000 */
[----:B------:R-:W-:Y:S02]  /*9300*/  @P1 IADD3 R8, R8, 0x1, RZ ;  /* 0x0000000108081810 */ /* 0x000fe40007ffe0ff */
[----:B------:R-:W-:Y:S01]  /*9310*/  ISETP.GE.AND P1, PT, R9, RZ, PT ;  /* 0x000000ff0900720c */ /* 0x000fe20003f26270 */
[----:B------:R-:W-:-:S05]  /*9320*/  IMAD.WIDE R16, R5, 0x4, R214 ;  /* 0x0000000405107825 */ /* 0x000fca00078e02d6 */
[----:B------:R-:W2:Y:S07]  /*9330*/  LDG.E R7, [R16.64] ;  /* 0x0000000410077981 */ /* 0x000eae000c1e1900 */
[----:B------:R-:W-:-:S05]  /*9340*/  @!P1 IMAD.MOV R8, RZ, RZ, -R8 ;  /* 0x000000ffff089224 */ /* 0x000fca00078e0a08 */
[----:B------:R-:W-:-:S05]  /*9350*/  SEL R0, R0, R8, !P0 ;  /* 0x0000000800007207 */ /* 0x000fca0004000000 */
[----:B------:R-:W-:-:S05]  /*9360*/  IMAD.WIDE R10, R0, 0x4, R214 ;  /* 0x00000004000a7825 */ /* 0x000fca00078e02d6 */
[----:B------:R-:W2:Y:S01]  /*9370*/  LDG.E R6, [R10.64] ;  /* 0x000000040a067981 */ /* 0x000ea2000c1e1900 */
[----:B------:R-:W-:Y:S01]  /*9380*/  IADD3 R0, R5, -R0, RZ ;  /* 0x8000000005007210 */ /* 0x000fe20007ffe0ff */
[----:B------:R-:W-:-:S04]  /*9390*/  IMAD.MOV.U32 R5, RZ, RZ, 0x40 ;  /* 0x00000040ff057424 */ /* 0x000fc800078e00ff */
[----:B------:R-:W-:-:S05]  /*93a0*/  IMAD R5, R0, c[0x0][0x2d0], -R5 ;  /* 0x0000b40000057a24 */ /* 0x000fca00078e0a05 */
[----:B------:R-:W-:Y:S01]  /*93b0*/  SHF.R.S32.HI R0, RZ, 0x1f, R5 ;  /* 0x0000001fff007819 */ /* 0x000fe20000011405 */
[----:B------:R-:W-:-:S04]  /*93c0*/  IMAD.WIDE.U32 R8, R5, c[0x0][0x198], RZ ;  /* 0x0000660005087a25 */ /* 0x000fc800078e00ff */
[----:B------:R-:W-:-:S04]  /*93d0*/  IMAD R0, R0, c[0x0][0x198], RZ ;  /* 0x0000660000007a24 */ /* 0x000fc800078e02ff */
[----:B------:R-:W-:-:S05]  /*93e0*/  IMAD R0, R5, c[0x0][0x19c], R0 ;  /* 0x0000670005007a24 */ /* 0x000fca00078e0200 */
[----:B------:R-:W-:Y:S01]  /*93f0*/  IADD3 R9, R9, R0, RZ ;  /* 0x0000000009097210 */ /* 0x000fe20007ffe0ff */
[----:B--2---:R-:W-:-:S05]  /*9400*/  IMAD.IADD R6, R6, 0x1, -R7 ;  /* 0x0000000106067824 */ /* 0x004fca00078e0a07 */
[----:B------:R-:W-:Y:S01]  /*9410*/  SHF.R.S32.HI R4, RZ, 0x1f, R6 ;  /* 0x0000001fff047819 */ /* 0x000fe20000011406 */
[----:B------:R-:W-:-:S04]  /*9420*/  IMAD.WIDE.U32 R8, R6, c[0x0][0x180], R8 ;  /* 0x0000600006087a25 */ /* 0x000fc800078e0008 */
[----:B------:R-:W-:-:S04]  /*9430*/  IMAD R5, R4, c[0x0][0x180], RZ ;  /* 0x0000600004057a24 */ /* 0x000fc800078e02ff */
[----:B------:R-:W-:Y:S01]  /*9440*/  IMAD R5, R6, c[0x0][0x184], R5 ;  /* 0x0000610006057a24 */ /* 0x000fe200078e0205 */
[----:B------:R-:W-:-:S03]  /*9450*/  MOV R7, R8 ;  /* 0x0000000800077202 */ /* 0x000fc60000000f00 */
[----:B------:R-:W-:Y:S01]  /*9460*/  IMAD.IADD R6, R9, 0x1, R5 ;  /* 0x0000000109067824 */ /* 0x000fe200078e0205 */
[----:B------:R-:W-:Y:S05]  /*9470*/  BRA `(.L_x_2749) ;  /* 0x0000003000007947 */ /* 0x000fea0003800000 */
.L_x_2748:
[----:B------:R-:W-:-:S05]  /*9480*/  IMAD.MOV.U32 R7, RZ, RZ, c[0x0][0x198] ;  /* 0x00006600ff077624 */ /* 0x000fca00078e00ff */
[----:B------:R-:W-:-:S04]  /*9490*/  LEA R7, -R7, RZ, 0x6 ;  /* 0x000000ff07077211 */ /* 0x000fc800078e31ff */
[----:B------:R-:W-:Y:S02]  /*94a0*/  SHF.R.S32.HI R6, RZ, 0x1f, R7 ;  /* 0x0000001fff067819 */ /* 0x000fe40000011407 */
.L_x_2749:
        /* <DEDUP_REMOVED lines=34> */
[----:B------:R-:W-:Y:S01]  /*96d0*/  @!P5 LEA.HI.X R29, R5, R223, R4, 0x1, P1 ;  /* 0x000000df051dd211 */ /* 0x000fe200008f0c04 */
[----:B------:R-:W-:Y:S01]  /*96e0*/  @!PT LDS RZ, [RZ] ;  /* 0x00000000fffff984 */ /* 0x000fe20000000800 */
[----:B------:R-:W-:Y:S01]  /*96f0*/  @!PT LDS RZ, [RZ] ;  /* 0x00000000fffff984 */ /* 0x000fe20000000800 */
[----:B------:R-:W-:Y:S01]  /*9700*/  @!PT LDS RZ, [RZ] ;  /* 0x00000000fffff984 */ /* 0x000fe20000000800 */
[----:B------:R1:W-:Y:S01]  /*9710*/  @!P4 LDGSTS.E.BYPASS.LTC128B.128 [R210+0x8000], [R142.64+0x80] ;  /* 0x080000808ed2cfae */ /* 0x0003e2000b901d44 */
[----:B------:R-:W-:Y:S02]  /*9720*/  @!P4 LEA R18, P1, R9, c[0x0][0x168], 0x1 ;  /* 0x00005a000912ca11 */ /* 0x000fe400078208ff */
        /* <DEDUP_REMOVED lines=9> */
[----:B------:R1:W-:Y:S02]  /*97c0*/  @!P2 LDGSTS.E.BYPASS.LTC128B.128 [R210+0xa000], [R16.64+0x100] ;  /* 0x0a00010010d2afae */ /* 0x0003e4000b901d44 */
[----:B------:R-:W-:Y:S01]  /*97d0*/  IMAD.X R5, R205, 0x1, R4, P1 ;  /* 0x00000001cd057824 */ /* 0x000fe200008e0604 */
[----:B------:R-:W-:Y:S01]  /*97e0*/  @!P2 LEA.HI.X R147, R0, c[0x0][0x16c], R9, 0x1, P0 ;  /* 0x00005b000093aa11 */ /* 0x000fe200000f0c09 */
[----:B------:R1:W-:Y:S01]  /*97f0*/  @P5 STS.128 [R210+0x6800], RZ ;  /* 0x006800ffd2005388 */ /* 0x0003e20000000c00 */
[----:B------:R-:W-:-:S03]  /*9800*/  @!P4 IADD3 R9, P0, R133, R8, RZ ;  /* 0x000000088509c210 */ /* 0x000fc60007f1e0ff */
[----:B------:R-:W-:Y:S01]  /*9810*/  @!PT LDS RZ, [RZ] ;  /* 0x00000000fffff984 */ /* 0x000fe20000000800 */
[----:B------:R-:W-:Y:S01]  /*9820*/  @!PT LDS RZ, [RZ] ;  /* 0x00000000fffff984 */ /* 0x000fe20000000800 */
[----:B------:R-:W-:Y:S01]  /*9830*/  @!PT LDS RZ, [RZ] ;  /* 0x00000000fffff984 */ /* 0x000fe20000000800 */
[----:B------:R1:W-:Y:S02]  /*9840*/  @!P5 LDGSTS.E.BYPASS.LTC128B.128 [R210+0x6800], [R140.64] ;  /* 0x068000008cd2dfae */ /* 0x0003e4000b901d44 */
[----:B------:R-:W-:Y:S01]  /*9850*/  @!P4 IMAD.X R0, R134, 0x1, R5, P0 ;  /* 0x000000018600c824 */ /* 0x000fe200000e0605 */
[C---:B------:R-:W-:Y:S01]  /*9860*/  @!P4 LEA R156, P0, R9.reuse, c[0x0][0x168], 0x1 ;  /* 0x00005a00099cca11 */ /* 0x040fe200078008ff */
[----:B------:R1:W-:Y:S03]  /*9870*/  @P4 STS.128 [R210+0x8800], RZ ;  /* 0x008800ffd2004388 */ /* 0x0003e60000000c00 */
[----:B------:R-:W-:Y:S01]  /*9880*/  @!P4 LEA.HI.X R157, R9, c[0x0][0x16c], R0, 0x1, P0 ;  /* 0x00005b00099dca11 */ /* 0x000fe200000f0c00 */
[----:B------:R-:W-:Y:S01]  /*9890*/  @!PT LDS RZ, [RZ] ;  /* 0x00000000fffff984 */ /* 0x000fe20000000800 */
[----:B------:R-:W-:Y:S01]  /*98a0*/  @!PT LDS RZ, [RZ] ;  /* 0x00000000fffff984 */ /* 0x000fe20000000800 */
[----:B------:R-:W-:Y:S01]  /*98b0*/  @!PT LDS RZ, [RZ] ;  /* 0x00000000fffff984 */ /* 0x000fe20000000800 */
[----:B------:R1:W-:Y:S01]  /*98c0*/  @!P4 LDGSTS.E.BYPASS.LTC128B.128 [R210+0x8800], [R34.64+0x80] ;  /* 0x0880008022d2cfae */ /* 0x0003e2000b901d44 */
[----:B--2---:R-:W-:-:S03]  /*98d0*/  @!P5 LEA R144, P0, R8, R222, 0x1 ;  /* 0x000000de0890d211 */ /* 0x004fc600078008ff */
[----:B------:R1:W-:Y:S01]  /*98e0*/  @P2 STS.128 [R210+0xa800], RZ ;  /* 0x00a800ffd2002388 */ /* 0x0003e20000000c00 */
[----:B------:R-:W-:-:S03]  /*98f0*/  @!P5 LEA.HI.X R145, R8, R223, R5, 0x1, P0 ;  /* 0x000000df0891d211 */ /* 0x000fc600000f0c05 */
        /* <DEDUP_REMOVED lines=39> */
.L_x_2751:
[----:B------:R-:W-:Y:S05]  /*9b70*/  BSYNC B0 ;  /* 0x0000000000007941 */ /* 0x000fea0003800000 */
.L_x_2750:
[----:B------:R-:W0:Y:S01]  /*9b80*/  LDGDEPBAR ;  /* 0x00000000000079af */ /* 0x000e220000000000 */
[----:B------:R-:W-:-:S04]  /*9b90*/  LEA R222, P0, R7, R222, 0x1 ;  /* 0x000000de07de7211 */ /* 0x000fc800078008ff */
[----:B------:R-:W-:Y:S02]  /*9ba0*/  LEA.HI.X R223, R7, R223, R6, 0x1, P0 ;  /* 0x000000df07df7211 */ /* 0x000fe400000f0c06 */
.L_x_2747:
[----:B--2---:R-:W-:Y:S01]  /*9bb0*/  FMNMX.FTZ R5, R132, R32, !PT ;  /* 0x0000002084057209 */ /* 0x004fe20007810000 */
        /* <DEDUP_REMOVED lines=57> */
[----:B------:R-:W-:Y:S01]  /*9f50*/  FADD.FTZ R6, R3, -R6 ;  /* 0x8000000603067221 */ /* 0x000fe20000010000 */
[----:B------:R-:W-:Y:S01]  /*9f60*/  LDSM.16.MT88.4 R132, [R194+0xc800] ;  /* 0x00c80000c284783b */ /* 0x000fe20000004200 */
        /* <DEDUP_REMOVED lines=8> */
[--C-:B------:R-:W-:Y:S01]  /*9ff0*/  FFMA.FTZ R155, R26, c[0x0][0x23c], -R153.reuse ;  /* 0x00008f001a9b7a23 */ /* 0x100fe20000010899 */
[----:B------:R-:W-:Y:S01]  /*a000*/  LDSM.16.MT88.4 R28, [R192+0xc800] ;  /* 0x00c80000c01c783b */ /* 0x000fe20000004200 */
[--C-:B------:R-:W-:Y:S02]  /*a010*/  FFMA.FTZ R156, R24, c[0x0][0x23c], -R153.reuse ;  /* 0x00008f00189c7a23 */ /* 0x100fe40000010899 */
[----:B------:R-:W-:-:S02]  /*a020*/  FFMA.FTZ R157, R22, c[0x0][0x23c], -R153 ;  /* 0x00008f00169d7a23 */ /* 0x000fc40000010899 */
[--C-:B------:R-:W-:Y:S01]  /*a030*/  FFMA.FTZ R158, R20, c[0x0][0x23c], -R153.reuse ;  /* 0x00008f00149e7a23 */ /* 0x100fe20000010899 */
[----:B------:R-:W3:Y:S01]  /*a040*/  MUFU.EX2 R141, R141 ;  /* 0x0000008d008d7308 */ /* 0x000ee20000000800 */
[--C-:B------:R-:W-:Y:S02]  /*a050*/  FFMA.FTZ R159, R27, c[0x0][0x23c], -R150.reuse ;  /* 0x00008f001b9f7a23 */ /* 0x100fe40000010896 */
[--C-:B------:R-:W-:Y:S02]  /*a060*/  FFMA.FTZ R162, R25, c[0x0][0x23c], -R150.reuse ;  /* 0x00008f0019a27a23 */ /* 0x100fe40000010896 */
[--C-:B------:R-:W-:Y:S01]  /*a070*/  FFMA.FTZ R160, R23, c[0x0][0x23c], -R150.reuse ;  /* 0x00008f0017a07a23 */ /* 0x100fe20000010896 */
[----:B------:R-:W-:Y:S01]  /*a080*/  LDSM.16.MT88.4 R24, [R196+0xe800] ;  /* 0x00e80000c418783b */ /* 0x000fe20000004200 */
[----:B------:R-:W-:Y:S01]  /*a090*/  FFMA.FTZ R161, R21, c[0x0][0x23c], -R150 ;  /* 0x00008f0015a17a23 */ /* 0x000fe20000010896 */
[----:B------:R-:W-:Y:S01]  /*a0a0*/  MUFU.EX2 R140, R140 ;  /* 0x0000008c008c7308 */ /* 0x000fe20000000800 */
[----:B--2---:R-:W-:Y:S01]  /*a0b0*/  F2FP.PACK_AB R4, R143, R144 ;  /* 0x000000908f04723e */ /* 0x004fe200000000ff */
[----:B------:R-:W-:Y:S01]  /*a0c0*/  LDSM.16.MT88.4 R20, [R194+0xe800] ;  /* 0x00e80000c214783b */ /* 0x000fe20000004200 */
[----:B------:R-:W-:-:S02]  /*a0d0*/  FFMA.FTZ R171, R166, c[0x0][0x23c], -R153 ;  /* 0x00008f00a6ab7a23 */ /* 0x000fc40000010899 */
[--C-:B------:R-:W-:Y:S02]  /*a0e0*/  FFMA.FTZ R164, R164, c[0x0][0x23c], -R153.reuse ;  /* 0x00008f00a4a47a23 */ /* 0x100fe40000010899 */
[--C-:B------:R-:W-:Y:S01]  /*a0f0*/  FFMA.FTZ R169, R174, c[0x0][0x23c], -R153.reuse ;  /* 0x00008f00aea97a23 */ /* 0x100fe20000010899 */
[----:B------:R-:W2:Y:S01]  /*a100*/  MUFU.EX2 R2, R2 ;  /* 0x0000000200027308 */ /* 0x000ea20000000800 */
[----:B---3--:R-:W-:Y:S01]  /*a110*/  F2FP.PACK_AB R6, R141, R142 ;  /* 0x0000008e8d06723e */ /* 0x008fe200000000ff */
[----:B------:R-:W-:Y:S02]  /*a120*/  FFMA.FTZ R168, R172, c[0x0][0x23c], -R153 ;  /* 0x00008f00aca87a23 */ /* 0x000fe40000010899 */
[--C-:B------:R-:W-:Y:S02]  /*a130*/  FFMA.FTZ R166, R173, c[0x0][0x23c], -R150.reuse ;  /* 0x00008f00ada67a23 */ /* 0x100fe40000010896 */
[--C-:B------:R-:W-:Y:S02]  /*a140*/  FFMA.FTZ R167, R167, c[0x0][0x23c], -R150.reuse ;  /* 0x00008f00a7a77a23 */ /* 0x100fe40000010896 */
[----:B------:R-:W-:Y:S01]  /*a150*/  MUFU.EX2 R0, R0 ;  /* 0x0000000000007308 */ /* 0x000fe20000000800 */
[----:B------:R-:W-:-:S02]  /*a160*/  FFMA.FTZ R165, R165, c[0x0][0x23c], -R150 ;  /* 0x00008f00a5a57a23 */ /* 0x000fc40000010896 */
[--C-:B------:R-:W-:Y:S02]  /*a170*/  FFMA.FTZ R170, R163, c[0x0][0x23c], -R150.reuse ;  /* 0x00008f00a3aa7a23 */ /* 0x100fe40000010896 */
[--C-:B------:R-:W-:Y:S02]  /*a180*/  FFMA.FTZ R163, R152, c[0x0][0x23c], -R153.reuse ;  /* 0x00008f0098a37a23 */ /* 0x100fe40000010899 */
[--C-:B------:R-:W-:Y:S01]  /*a190*/  FFMA.FTZ R154, R154, c[0x0][0x23c], -R153.reuse ;  /* 0x00008f009a9a7a23 */ /* 0x100fe20000010899 */
[----:B------:R-:W3:Y:S01]  /*a1a0*/  MUFU.EX2 R147, R147 ;  /* 0x0000009300937308 */ /* 0x000ee20000000800 */
[----:B--2---:R-:W-:Y:S01]  /*a1b0*/  F2FP.PACK_AB R5, R2, R140 ;  /* 0x0000008c0205723e */ /* 0x004fe200000000ff */
[----:B------:R-:W-:Y:S02]  /*a1c0*/  FFMA.FTZ R152, R138, c[0x0][0x23c], -R153 ;  /* 0x00008f008a987a23 */ /* 0x000fe40000010899 */
[--C-:B------:R-:W-:Y:S02]  /*a1d0*/  FFMA.FTZ R151, R151, c[0x0][0x23c], -R150.reuse ;  /* 0x00008f0097977a23 */ /* 0x100fe40000010896 */
[----:B------:R-:W-:-:S02]  /*a1e0*/  FFMA.FTZ R172, R139, c[0x0][0x23c], -R150 ;  /* 0x00008f008bac7a23 */ /* 0x000fc40000010896 */
[----:B------:R-:W2:Y:S01]  /*a1f0*/  MUFU.EX2 R148, R148 ;  /* 0x0000009400947308 */ /* 0x000ea20000000800 */
[--C-:B------:R-:W-:Y:S02]  /*a200*/  FFMA.FTZ R173, R137, c[0x0][0x23c], -R150.reuse ;  /* 0x00008f0089ad7a23 */ /* 0x100fe40000010896 */
[----:B------:R-:W-:Y:S02]  /*a210*/  FFMA.FTZ R153, R136, c[0x0][0x23c], -R153 ;  /* 0x00008f0088997a23 */ /* 0x000fe40000010899 */
[----:B------:R-:W-:Y:S01]  /*a220*/  FFMA.FTZ R150, R149, c[0x0][0x23c], -R150 ;  /* 0x00008f0095967a23 */ /* 0x000fe20000010896 */
[----:B------:R-:W-:Y:S02]  /*a230*/  LDSM.16.MT88.4 R136, [R194+0xd800] ;  /* 0x00d80000c288783b */ /* 0x000fe40000004200 */
[----:B------:R-:W4:Y:S01]  /*a240*/  MUFU.EX2 R3, R3 ;  /* 0x0000000300037308 */ /* 0x000f220000000800 */
[----:B---3--:R-:W-:Y:S01]  /*a250*/  F2FP.PACK_AB R7, R147, R0 ;  /* 0x000000009307723e */ /* 0x008fe200000000ff */
[----:B--2---:R-:W-:-:S06]  /*a260*/  FMUL.FTZ R120, R120, R148 ;  /* 0x0000009478787220 */ /* 0x004fcc0000410000 */
        /* <DEDUP_REMOVED lines=301> */
.L_x_2744:
        /* <DEDUP_REMOVED lines=12> */
.L_x_2756:
        /* <DEDUP_REMOVED lines=66> */
.L_x_2753:
[C---:B------:R-:W-:Y:S02]  /*ba20*/  ISETP.GE.AND P5, PT, R212.reuse, c[0x0][0x220], PT ;  /* 0x00008800d4007a0c */ /* 0x040fe40003fa6270 */
[C---:B------:R-:W-:Y:S02]  /*ba30*/  IADD3 R224, R212.reuse, 0x40, RZ ;  /* 0x00000040d4e07810 */ /* 0x040fe40007ffe0ff */
[-C--:B------:R-:W-:Y:S02]  /*ba40*/  LEA R230, P0, R231, R228.reuse, 0x1 ;  /* 0x000000e4e7e67211 */ /* 0x080fe400078008ff */
[----:B------:R-:W-:Y:S02]  /*ba50*/  IADD3 R3, R212, 0x80, RZ ;  /* 0x00000080d4037810 */ /* 0x000fe40007ffe0ff */
[----:B------:R-:W-:Y:S02]  /*ba60*/  ISETP.GE.AND P4, PT, R224, c[0x0][0x220], PT ;  /* 0x00008800e0007a0c */ /* 0x000fe40003f86270 */
[----:B------:R-:W-:Y:S02]  /*ba70*/  ISETP.GE.AND P2, PT, R3, c[0x0][0x220], PT ;  /* 0x0000880003007a0c */ /* 0x000fe40003f46270 */
[C---:B------:R-:W-:Y:S01]  /*ba80*/  IADD3 R3, P1, R208.reuse, R231, RZ ;  /* 0x000000e7d0037210 */ /* 0x040fe20007f3e0ff */
[----:B------:R-:W-:Y:S01]  /*ba90*/  @P5 STS.128 [R210+0xc000], RZ ;  /* 0x00c000ffd2005388 */ /* 0x000fe20000000c00 */
[-C--:B------:R-:W-:Y:S02]  /*baa0*/  LEA.HI.X R231, R231, R229.reuse, R226, 0x1, P0 ;  /* 0x000000e5e7e77211 */ /* 0x080fe400000f0ce2 */
[----:B------:R-:W-:Y:S02]  /*bab0*/  @!P5 LEA R238, P6, R3, R228, 0x1 ;  /* 0x000000e403eed211 */ /* 0x000fe400078c08ff */
[----:B------:R-:W-:Y:S01]  /*bac0*/  IADD3.X R224, R207, R226, RZ, P1, !PT ;  /* 0x000000e2cfe07210 */ /* 0x000fe20000ffe4ff */
[----:B------:R-:W-:Y:S01]  /*bad0*/  @!PT LDS RZ, [RZ] ;  /* 0x00000000fffff984 */ /* 0x000fe20000000800 */
[----:B------:R-:W-:Y:S01]  /*bae0*/  @!PT LDS RZ, [RZ] ;  /* 0x00000000fffff984 */ /* 0x000fe20000000800 */
[----:B------:R-:W-:Y:S01]  /*baf0*/  @!PT LDS RZ, [RZ] ;  /* 0x00000000fffff984 */ /* 0x000fe20000000800 */
[----:B------:R1:W-:Y:S02]  /*bb00*/  @!P5 LDGSTS.E.BYPASS.LTC128B.128 [R210+0xc000], [R230.64] ;  /* 0x0c000000e6d2dfae */ /* 0x0003e4000b901d48 */
[CC--:B------:R-:W-:Y:S02]  /*bb10*/  @!P4 LEA R236, P1, R3.reuse, R228.reuse, 0x1 ;  /* 0x000000e403ecc211 */ /* 0x0c0fe400078208ff */
[CCC-:B------:R-:W-:Y:S02]  /*bb20*/  @!P5 LEA.HI.X R239, R3.reuse, R229.reuse, R224.reuse, 0x1, P6 ;  /* 0x000000e503efd211 */ /* 0x1c0fe400030f0ce0 */
        /* <DEDUP_REMOVED lines=14> */
[C-C-:B------:R-:W-:Y:S01]  /*bc10*/  @!P4 LEA.HI.X R241, R233.reuse, R229, R224.reuse, 0x1, P1 ;  /* 0x000000e5e9f1c211 */ /* 0x140fe200008f0ce0 */
[----:B------:R-:W-:Y:S01]  /*bc20*/  @!PT LDS RZ, [RZ] ;  /* 0x00000000fffff984 */ /* 0x000fe20000000800 */
[----:B------:R-:W-:Y:S01]  /*bc30*/  @!PT LDS RZ, [RZ] ;  /* 0x00000000fffff984 */ /* 0x000fe20000000800 */
[----:B------:R-:W-:Y:S01]  /*bc40*/  @!PT LDS RZ, [RZ] ;  /* 0x00000000fffff984 */ /* 0x000fe20000000800 */
[----:B------:R1:W-:Y:S01]  /*bc50*/  @!P2 LDGSTS.E.BYPASS.LTC128B.128 [R210+0x10000], [R230.64+0x100] ;  /* 0x10000100e6d2afae */ /* 0x0003e2000b901d48 */
[C---:B------:R-:W-:Y:S02]  /*bc60*/  @!P2 LEA R232, P0, R233.reuse, R228, 0x1 ;  /* 0x000000e4e9e8a211 */ /* 0x040fe400078008ff */
[----:B------:R-:W-:Y:S02]  /*bc70*/  IADD3 R3, P6, R208, R233, RZ ;  /* 0x000000e9d0037210 */ /* 0x000fe40007fde0ff */
[-C--:B------:R-:W-:Y:S01]  /*bc80*/  @!P2 LEA.HI.X R233, R233, R229.reuse, R224, 0x1, P0 ;  /* 0x000000e5e9e9a211 */ /* 0x080fe200000f0ce0 */
[----:B------:R-:W-:Y:S01]  /*bc90*/  @P5 STS.128 [R210+0xc800], RZ ;  /* 0x00c800ffd2005388 */ /* 0x000fe20000000c00 */
        /* <DEDUP_REMOVED lines=9> */
[C---:B------:R-:W-:Y:S01]  /*bd30*/  @!P2 LEA R228, P0, R3.reuse, R228, 0x1 ;  /* 0x000000e403e4a211 */ /* 0x040fe200078008ff */
[----:B------:R-:W-:Y:S03]  /*bd40*/  @P4 STS.128 [R210+0xe800], RZ ;  /* 0x00e800ffd2004388 */ /* 0x000fe60000000c00 */
[----:B------:R-:W-:Y:S02]  /*bd50*/  @!P2 LEA.HI.X R229, R3, R229, R224, 0x1, P0 ;  /* 0x000000e503e5a211 */ /* 0x000fe400000f0ce0 */
[----:B------:R-:W-:Y:S01]  /*bd60*/  ISETP.GT.AND P0, PT, R211, R204, PT ;  /* 0x000000ccd300720c */ /* 0x000fe20003f04270 */
        /* <DEDUP_REMOVED lines=40> */
[----:B------:R-:W1:Y:S06]  /*bff0*/  LDSM.16.M88.4 R136, [R201+0x6000] ;  /* 0x00600000c988783b */ /* 0x000e6c0000000200 */
[----:B------:R-:W2:Y:S06]  /*c000*/  LDSM.16.M88.4 R140, [R201+0x6800] ;  /* 0x00680000c98c783b */ /* 0x000eac0000000200 */
[----:B------:R-:W2:Y:S06]  /*c010*/  LDSM.16.M88.4 R144, [R201+0x7000] ;  /* 0x00700000c990783b */ /* 0x000eac0000000200 */
[----:B------:R-:W0:Y:S06]  /*c020*/  LDGDEPBAR ;  /* 0x00000000000079af */ /* 0x000e2c0000000000 */
[----:B------:R-:W3:Y:S06]  /*c030*/  LDSM.16.M88.4 R148, [R201+0x7800] ;  /* 0x00780000c994783b */ /* 0x000eec0000000200 */
[----:B------:R-:W-:Y:S06]  /*c040*/  LDSM.16.M88.4 R152, [R200] ;  /* 0x00000000c898783b */ /* 0x000fec0000000200 */
[----:B------:R-:W3:Y:S01]  /*c050*/  LDSM.16.M88.4 R156, [R199] ;  /* 0x00000000c79c783b */ /* 0x000ee20000000200 */
[C---:B-1----:R-:W-:Y:S05]  /*c060*/  HMMA.16816.F32 R4, R132.reuse, R136, RZ ;  /* 0x000000888404723c */ /* 0x042fea00000018ff */
[----:B------:R-:W1:Y:S03]  /*c070*/  LDSM.16.M88.4 R160, [R191] ;  /* 0x00000000bfa0783b */ /* 0x000e660000000200 */
[C---:B------:R-:W-:Y:S03]  /*c080*/  HMMA.16816.F32 R8, R132.reuse, R138, RZ ;  /* 0x0000008a8408723c */ /* 0x040fe600000018ff */
[----:B------:R-:W1:Y:S06]  /*c090*/  LDSM.16.M88.4 R164, [R190] ;  /* 0x00000000bea4783b */ /* 0x000e6c0000000200 */
[----:B------:R-:W1:Y:S01]  /*c0a0*/  LDSM.16.M88.4 R168, [R189] ;  /* 0x00000000bda8783b */ /* 0x000e620000000200 */
[C---:B--2---:R-:W-:Y:S05]  /*c0b0*/  HMMA.16816.F32 R12, R132.reuse, R140, RZ ;  /* 0x0000008c840c723c */ /* 0x044fea00000018ff */
[----:B------:R-:W-:Y:S03]  /*c0c0*/  LDSM.16.M88.4 R172, [R198] ;  /* 0x00000000c6ac783b */ /* 0x000fe60000000200 */
[C---:B------:R-:W-:Y:S03]  /*c0d0*/  HMMA.16816.F32 R16, R132.reuse, R142, RZ ;  /* 0x0000008e8410723c */ /* 0x040fe600000018ff */
[----:B------:R-:W2:Y:S05]  /*c0e0*/  LDSM.16.M88.4 R176, [R195+0x6000] ;  /* 0x00600000c3b0783b */ /* 0x000eaa0000000200 */
[C---:B------:R-:W-:Y:S01]  /*c0f0*/  HMMA.16816.F32 R20, R132.reuse, R144, RZ ;  /* 0x000000908414723c */ /* 0x040fe200000018ff */
[----:B------:R-:W-:Y:S06]  /*c100*/  LDSM.16.M88.4 R136, [R195+0x7000] ;  /* 0x00700000c388783b */ /* 0x000fec0000000200 */
[----:B------:R-:W-:Y:S01]  /*c110*/  LDSM.16.M88.4 R140, [R195+0x7800] ;  /* 0x00780000c38c783b */ /* 0x000fe20000000200 */
[C---:B------:R-:W-:Y:S05]  /*c120*/  HMMA.16816.F32 R24, R132.reuse, R146, RZ ;  /* 0x000000928418723c */ /* 0x040fea00000018ff */
[----:B------:R-:W-:Y:S03]  /*c130*/  LDSM.16.M88.4 R144, [R197] ;  /* 0x00000000c590783b */ /* 0x000fe60000000200 */
[C---:B---3--:R-:W-:Y:S08]  /*c140*/  HMMA.16816.F32 R28, R132.reuse, R148, RZ ;  /* 0x00000094841c723c */ /* 0x048ff000000018ff */
[----:B------:R-:W-:Y:S01]  /*c150*/  HMMA.16816.F32 R32, R132, R150, RZ ;  /* 0x000000968420723c */ /* 0x000fe200000018ff */
[----:B------:R-:W3:Y:S06]  /*c160*/  LDSM.16.M88.4 R132, [R195+0x6800] ;  /* 0x00680000c384783b */ /* 0x000eec0000000200 */
[----:B------:R-:W2:Y:S01]  /*c170*/  LDSM.16.M88.4 R148, [R188] ;  /* 0x00000000bc94783b */ /* 0x000ea20000000200 */
[C---:B------:R-:W-:Y:S08]  /*c180*/  HMMA.16816.F32 R4, R152.reuse, R156, R4 ;  /* 0x0000009c9804723c */ /* 0x040ff00000001804 */
[C---:B------:R-:W-:Y:S01]  /*c190*/  HMMA.16816.F32 R8, R152.reuse, R158, R8 ;  /* 0x0000009e9808723c */ /* 0x040fe20000001808 */
[----:B------:R-:W-:Y:S07]  /*c1a0*/  LDSM.16.M88.4 R156, [R188+0x1000] ;  /* 0x00100000bc9c783b */ /* 0x000fee0000000200 */
        /* <DEDUP_REMOVED lines=8> */
[----:B------:R-:W1:Y:S06]  /*c230*/  LDSM.16.M88.4 R152, [R188+0x800] ;  /* 0x00080000bc98783b */ /* 0x000e6c0000000200 */
[----:B------:R-:W1:Y:S01]  /*c240*/  LDSM.16.M88.4 R168, [R201+0x8000] ;  /* 0x00800000c9a8783b */ /* 0x000e620000000200 */
[C---:B--2---:R-:W-:Y:S08]  /*c250*/  HMMA.16816.F32 R4, R172.reuse, R176, R4 ;  /* 0x000000b0ac04723c */ /* 0x044ff00000001804 */
[C---:B------:R-:W-:Y:S01]  /*c260*/  HMMA.16816.F32 R8, R172.reuse, R178, R8 ;  /* 0x000000b2ac08723c */ /* 0x040fe20000001808 */
[----:B------:R-:W-:Y:S07]  /*c270*/  LDSM.16.M88.4 R176, [R187] ;  /* 0x00000000bbb0783b */ /* 0x000fee0000000200 */
[C---:B---3--:R-:W-:Y:S08]  /*c280*/  HMMA.16816.F32 R12, R172.reuse, R132, R12 ;  /* 0x00000084ac0c723c */ /* 0x048ff0000000180c */
[C---:B------:R-:W-:Y:S01]  /*c290*/  HMMA.16816.F32 R16, R172.reuse, R134, R16 ;  /* 0x00000086ac10723c */ /* 0x040fe20000001810 */
[----:B------:R-:W2:Y:S07]  /*c2a0*/  LDSM.16.M88.4 R132, [R201+0x8800] ;  /* 0x00880000c984783b */ /* 0x000eae0000000200 */
[C---:B------:R-:W-:Y:S08]  /*c2b0*/  HMMA.16816.F32 R20, R172.reuse, R136, R20 ;  /* 0x00000088ac14723c */ /* 0x040ff00000001814 */
[C---:B------:R-:W-:Y:S01]  /*c2c0*/  HMMA.16816.F32 R24, R172.reuse, R138, R24 ;  /* 0x0000008aac18723c */ /* 0x040fe20000001818 */
[----:B------:R-:W3:Y:S07]  /*c2d0*/  LDSM.16.M88.4 R136, [R201+0x9000] ;  /* 0x00900000c988783b */ /* 0x000eee0000000200 */
        /* <DEDUP_REMOVED lines=9> */
[----:B------:R-:W-:Y:S07]  /*c370*/  LDSM.16.M88.4 R152, [R184] ;  /* 0x00000000b898783b */ /* 0x000fee0000000200 */
[C---:B------:R-:W-:Y:S08]  /*c380*/  HMMA.16816.F32 R20, R144.reuse, R156, R20 ;  /* 0x0000009c9014723c */ /* 0x040ff00000001814 */
[C---:B------:R-:W-:Y:S01]  /*c390*/  HMMA.16816.F32 R24, R144.reuse, R158, R24 ;  /* 0x0000009e9018723c */ /* 0x040fe20000001818 */
[----:B------:R-:W-:Y:S07]  /*c3a0*/  LDSM.16.M88.4 R156, [R198+0x2000] ;  /* 0x00200000c69c783b */ /* 0x000fee0000000200 */
        /* <DEDUP_REMOVED lines=70> */
[C---:B------:R-:W-:Y:S08]  /*c810*/  HMMA.16816.F32 R8, R156.reuse, R162, R8 ;  /* 0x000000a29c08723c */ /* 0x040ff00000001808 */
[C---:B-1----:R-:W-:Y:S08]  /*c820*/  HMMA.16816.F32 R12, R156.reuse, R144, R12 ;  /* 0x000000909c0c723c */ /* 0x042ff0000000180c */
[C---:B------:R-:W-:Y:S08]  /*c830*/  HMMA.16816.F32 R16, R156.reuse, R146, R16 ;  /* 0x000000929c10723c */ /* 0x040ff00000001810 */
[C---:B------:R-:W-:Y:S08]  /*c840*/  HMMA.16816.F32 R20, R156.reuse, R148, R20 ;  /* 0x000000949c14723c */ /* 0x040ff00000001814 */
        /* <DEDUP_REMOVED lines=32> */
[----:B----4-:R-:W-:Y:S02]  /*ca50*/  FMUL.FTZ R235, R10, c[0x0][0x2ec] ;  /* 0x0000bb000aeb7a20 */ /* 0x010fe40000410000 */
[----:B------:R-:W-:Y:S02]  /*ca60*/  FMUL.FTZ R234, R11, c[0x0][0x2ec] ;  /* 0x0000bb000bea7a20 */ /* 0x000fe40000410000 */
        /* <DEDUP_REMOVED lines=8> */
[----:B------:R4:W1:Y:S01]  /*caf0*/  MUFU.TANH R13, R228 ;  /* 0x000000e4000d7308 */ /* 0x0008620000002400 */
        /* <DEDUP_REMOVED lines=13> */
[----:B----4-:R-:W-:Y:S02]  /*cbd0*/  FMUL.FTZ R228, R31, c[0x0][0x2ec] ;  /* 0x0000bb001fe47a20 */ /* 0x010fe40000410000 */
[----:B------:R-:W-:Y:S02]  /*cbe0*/  FMUL.FTZ R252, R28, c[0x0][0x2ec] ;  /* 0x0000bb001cfc7a20 */ /* 0x000fe40000410000 */
[----:B------:R-:W-:Y:S01]  /*cbf0*/  FMUL.FTZ R21, R29, c[0x0][0x2ec] ;  /* 0x0000bb001d157a20 */ /* 0x000fe20000410000 */
[----:B------:R4:W1:Y:S01]  /*cc00*/  MUFU.TANH R14, R228 ;  /* 0x000000e4000e7308 */ /* 0x0008620000002400 */
[----:B------:R-:W-:Y:S02]  /*cc10*/  FMUL.FTZ R15, R30, c[0x0][0x2ec] ;  /* 0x0000bb001e0f7a20 */ /* 0x000fe40000410000 */
[----:B------:R-:W-:Y:S02]  /*cc20*/  FMUL.FTZ R19, R33, c[0x0][0x2ec] ;  /* 0x0000bb0021137a20 */ /* 0x000fe40000410000 */
[----:B------:R-:W-:Y:S02]  /*cc30*/  FMUL.FTZ R18, R34, c[0x0][0x2ec] ;  /* 0x0000bb0022127a20 */ /* 0x000fe40000410000 */
[----:B------:R-:W-:Y:S03]  /*cc40*/  FMUL.FTZ R17, R35, c[0x0][0x2ec] ;  /* 0x0000bb0023117a20 */ /* 0x000fe60000410000 */
[----:B------:R5:W1:Y:S10]  /*cc50*/  MUFU.TANH R22, R229 ;  /* 0x000000e500167308 */ /* 0x000a740000002400 */
[----:B------:R-:W1:Y:S01]  /*cc60*/  MUFU.TANH R235, R235 ;  /* 0x000000eb00eb7308 */ /* 0x000e620000002400 */
[----:B----4-:R-:W-:Y:S09]  /*cc70*/  MOV R228, R230 ;  /* 0x000000e600e47202 */ /* 0x010ff20000000f00 */
[----:B------:R-:W4:Y:S01]  /*cc80*/  MUFU.TANH R234, R234 ;  /* 0x000000ea00ea7308 */ /* 0x000f220000002400 */
        /* <DEDUP_REMOVED lines=23> */
[----:B--234-:R-:W-:Y:S02]  /*ce00*/  MOV R5, UR6 ;  /* 0x0000000600057c02 */ /* 0x01cfe40008000f00 */
        /* <DEDUP_REMOVED lines=62> */
.L_x_2755:
        /* <DEDUP_REMOVED lines=89> */
.L_x_2754:
[----:B--234-:R-:W-:Y:S01]  /*d780*/  IMAD R4, R211, 0x40, R209 ;  /* 0x00000040d3047824 */ /* 0x01cfe200078e02d1 */
[----:B------:R-:W-:Y:S04]  /*d790*/  LDSM.16.MT88.4 R28, [R193+0xc000] ;  /* 0x00c00000c11c783b */ /* 0x000fe80000004200 */
[CC--:B------:R-:W-:Y:S02]  /*d7a0*/  ISETP.GE.AND P6, PT, R4.reuse, R219.reuse, PT ;  /* 0x000000db0400720c */ /* 0x0c0fe40003fc6270 */
[C---:B------:R-:W-:Y:S02]  /*d7b0*/  IADD3 R7, R4.reuse, 0x9, RZ ;  /* 0x0000000904077810 */ /* 0x040fe40007ffe0ff */
[CC--:B------:R-:W-:Y:S02]  /*d7c0*/  ISETP.GE.OR P6, PT, R4.reuse, R218.reuse, !P6 ;  /* 0x000000da0400720c */ /* 0x0c0fe400077c6670 */
[----:B------:R-:W-:Y:S02]  /*d7d0*/  IADD3 R11, R4, 0x11, RZ ;  /* 0x00000011040b7810 */ /* 0x000fe40007ffe0ff */
[----:B------:R-:W-:Y:S02]  /*d7e0*/  FSEL R224, R224, -INF , !P6 ;  /* 0xff800000e0e07808 */ /* 0x000fe40007000000 */
[CC--:B------:R-:W-:Y:S02]  /*d7f0*/  ISETP.GE.AND P6, PT, R7.reuse, R219.reuse, PT ;  /* 0x000000db0700720c */ /* 0x0c0fe40003fc6270 */
[C---:B------:R-:W-:Y:S02]  /*d800*/  IADD3 R6, R4.reuse, 0x1, RZ ;  /* 0x0000000104067810 */ /* 0x040fe40007ffe0ff */
[-C--:B------:R-:W-:Y:S02]  /*d810*/  ISETP.GE.OR P6, PT, R7, R218.reuse, !P6 ;  /* 0x000000da0700720c */ /* 0x080fe400077c6670 */
[----:B------:R-:W-:Y:S02]  /*d820*/  IADD3 R5, R4, 0x8, RZ ;  /* 0x0000000804057810 */ /* 0x000fe40007ffe0ff */
[----:B-1----:R-:W-:Y:S02]  /*d830*/  FSEL R236, R236, -INF , !P6 ;  /* 0xff800000ecec7808 */ /* 0x002fe40007000000 */
[CC--:B------:R-:W-:Y:S02]  /*d840*/  ISETP.GE.AND P6, PT, R11.reuse, R219.reuse, PT ;  /* 0x000000db0b00720c */ /* 0x0c0fe40003fc6270 */
[C---:B------:R-:W-:Y:S02]  /*d850*/  ISETP.GE.AND P1, PT, R6.reuse, R219, PT ;  /* 0x000000db0600720c */ /* 0x040fe40003f26270 */
[C---:B------:R-:W-:Y:S02]  /*d860*/  ISETP.GE.AND P4, PT, R6.reuse, R217, PT ;  /* 0x000000d90600720c */ /* 0x040fe40003f86270 */
[-C--:B------:R-:W-:Y:S02]  /*d870*/  ISETP.GE.OR P6, PT, R11, R218.reuse, !P6 ;  /* 0x000000da0b00720c */ /* 0x080fe400077c6670 */
[----:B------:R-:W-:Y:S02]  /*d880*/  ISETP.GE.AND P2, PT, R5, R219, PT ;  /* 0x000000db0500720c */ /* 0x000fe40003f46270 */
[C---:B------:R-:W-:Y:S02]  /*d890*/  ISETP.GE.OR P1, PT, R6.reuse, R218, !P1 ;  /* 0x000000da0600720c */ /* 0x040fe40004f26670 */
[----:B------:R-:W-:Y:S02]  /*d8a0*/  ISETP.GE.OR P4, PT, R6, R216, !P4 ;  /* 0x000000d80600720c */ /* 0x000fe40006786670 */
[C---:B------:R-:W-:Y:S02]  /*d8b0*/  IADD3 R6, R4.reuse, 0x10, RZ ;  /* 0x0000001004067810 */ /* 0x040fe40007ffe0ff */
[C---:B------:R-:W-:Y:S02]  /*d8c0*/  IADD3 R9, R4.reuse, 0x19, RZ ;  /* 0x0000001904097810 */ /* 0x040fe40007ffe0ff */
[----:B------:R-:W-:Y:S02]  /*d8d0*/  ISETP.GE.AND P0, PT, R4, R217, PT ;  /* 0x000000d90400720c */ /* 0x000fe40003f06270 */
[----:B------:R-:W-:Y:S02]  /*d8e0*/  FSEL R162, R239, -INF , !P6 ;  /* 0xff800000efa27808 */ /* 0x000fe40007000000 */
[----:B------:R-:W-:Y:S02]  /*d8f0*/  FSEL R226, R226, -INF , !P1 ;  /* 0xff800000e2e27808 */ /* 0x000fe40004800000 */
[----:B------:R-:W-:Y:S02]  /*d900*/  ISETP.GE.OR P2, PT, R5, R218, !P2 ;  /* 0x000000da0500720c */ /* 0x000fe40005746670 */
[-C--:B------:R-:W-:Y:S02]  /*d910*/  ISETP.GE.AND P6, PT, R9, R219.reuse, PT ;  /* 0x000000db0900720c */ /* 0x080fe40003fc6270 */
[----:B------:R-:W-:Y:S02]  /*d920*/  ISETP.GE.AND P1, PT, R6, R219, PT ;  /* 0x000000db0600720c */ /* 0x000fe40003f26270 */
[-C--:B------:R-:W-:Y:S02]  /*d930*/  ISETP.GE.AND P5, PT, R5, R217.reuse, PT ;  /* 0x000000d90500720c */ /* 0x080fe40003fa6270 */
[C---:B------:R-:W-:Y:S02]  /*d940*/  ISETP.GE.OR P0, PT, R4.reuse, R216, !P0 ;  /* 0x000000d80400720c */ /* 0x040fe40004706670 */
[----:B------:R-:W-:Y:S02]  /*d950*/  FSEL R10, R233, -INF , !P2 ;  /* 0xff800000e90a7808 */ /* 0x000fe40005000000 */
[-C--:B------:R-:W-:Y:S02]  /*d960*/  ISETP.GE.OR P6, PT, R9, R218.reuse, !P6 ;  /* 0x000000da0900720c */ /* 0x080fe400077c6670 */
[----:B------:R-:W-:Y:S02]  /*d970*/  IADD3 R8, R4, 0x18, RZ ;  /* 0x0000001804087810 */ /* 0x000fe40007ffe0ff */
[CC--:B------:R-:W-:Y:S02]  /*d980*/  ISETP.GE.AND P2, PT, R6.reuse, R217.reuse, PT ;  /* 0x000000d90600720c */ /* 0x0c0fe40003f46270 */
[----:B------:R-:W-:Y:S02]  /*d990*/  ISETP.GE.OR P1, PT, R6, R218, !P1 ;  /* 0x000000da0600720c */ /* 0x000fe40004f26670 */
[-C--:B------:R-:W-:Y:S02]  /*d9a0*/  ISETP.GE.OR P5, PT, R5, R216.reuse, !P5 ;  /* 0x000000d80500720c */ /* 0x080fe40006fa6670 */
[----:B------:R-:W-:Y:S02]  /*d9b0*/  FSEL R5, R232, -INF , !P0 ;  /* 0xff800000e8057808 */ /* 0x000fe40004000000 */
[C---:B------:R-:W-:Y:S02]  /*d9c0*/  ISETP.GE.AND P0, PT, R7.reuse, R217, PT ;  /* 0x000000d90700720c */ /* 0x040fe40003f06270 */
[----:B------:R-:W-:Y:S02]  /*d9d0*/  FSEL R140, R246, -INF , !P6 ;  /* 0xff800000f68c7808 */ /* 0x000fe40007000000 */
[-C--:B------:R-:W-:Y:S02]  /*d9e0*/  ISETP.GE.OR P2, PT, R6, R216.reuse, !P2 ;  /* 0x000000d80600720c */ /* 0x080fe40005746670 */
[----:B------:R-:W-:Y:S02]  /*d9f0*/  FSEL R170, R240, -INF , !P1 ;  /* 0xff800000f0aa7808 */ /* 0x000fe40004800000 */
[----:B------:R-:W-:Y:S02]  /*da00*/  ISETP.GE.AND P1, PT, R8, R219, PT ;  /* 0x000000db0800720c */ /* 0x000fe40003f26270 */
[----:B------:R-:W-:Y:S02]  /*da10*/  IADD3 R6, R4, 0x20, RZ ;  /* 0x0000002004067810 */ /* 0x000fe40007ffe0ff */
[C---:B------:R-:W-:Y:S02]  /*da20*/  ISETP.GE.AND P6, PT, R8.reuse, R217, PT ;  /* 0x000000d90800720c */ /* 0x040fe40003fc6270 */
[----:B------:R-:W-:Y:S02]  /*da30*/  ISETP.GE.OR P0, PT, R7, R216, !P0 ;  /* 0x000000d80700720c */ /* 0x000fe40004706670 */
[----:B------:R-:W-:Y:S02]  /*da40*/  FSEL R7, R3, -INF , !P4 ;  /* 0xff80000003077808 */ /* 0x000fe40006000000 */
[----:B------:R-:W-:Y:S02]  /*da50*/  FMNMX.FTZ R12, R5, R0, !PT ;  /* 0x00000000050c7209 */ /* 0x000fe40007810000 */
[C---:B------:R-:W-:Y:S02]  /*da60*/  ISETP.GE.OR P1, PT, R8.reuse, R218, !P1 ;  /* 0x000000da0800720c */ /* 0x040fe40004f26670 */
[----:B------:R-:W-:Y:S02]  /*da70*/  FSEL R235, R235, -INF , !P5 ;  /* 0xff800000ebeb7808 */ /* 0x000fe40006800000 */
[----:B------:R-:W-:Y:S02]  /*da80*/  ISETP.GE.OR P6, PT, R8, R216, !P6 ;  /* 0x000000d80800720c */ /* 0x000fe400077c6670 */
[----:B------:R-:W-:Y:S02]  /*da90*/  ISETP.GE.AND P4, PT, R6, R219, PT ;  /* 0x000000db0600720c */ /* 0x000fe40003f86270 */
[-C--:B------:R-:W-:Y:S02]  /*daa0*/  ISETP.GE.AND P5, PT, R9, R217.reuse, PT ;  /* 0x000000d90900720c */ /* 0x080fe40003fa6270 */
[C---:B------:R-:W-:Y:S02]  /*dab0*/  IADD3 R8, R4.reuse, 0x28, RZ ;  /* 0x0000002804087810 */ /* 0x040fe40007ffe0ff */
[----:B------:R-:W-:Y:S02]  /*dac0*/  FMNMX.FTZ R12, R7, R12, !PT ;  /* 0x0000000c070c7209 */ /* 0x000fe40007810000 */
[----:B------:R-:W-:Y:S02]  /*dad0*/  FSEL R142, R243, -INF , !P1 ;  /* 0xff800000f38e7808 */ /* 0x000fe40004800000 */
[----:B------:R-:W-:Y:S02]  /*dae0*/  IADD3 R3, R4, 0x21, RZ ;  /* 0x0000002104037810 */ /* 0x000fe40007ffe0ff */
[----:B------:R-:W-:Y:S02]  /*daf0*/  ISETP.GE.OR P4, PT, R6, R218, !P4 ;  /* 0x000000da0600720c */ /* 0x000fe40006786670 */
[----:B------:R-:W-:Y:S02]  /*db00*/  ISETP.GE.OR P5, PT, R9, R216, !P5 ;  /* 0x000000d80900720c */ /* 0x000fe40006fa6670 */
[----:B------:R-:W-:Y:S02]  /*db10*/  FSEL R9, R234, -INF , !P0 ;  /* 0xff800000ea097808 */ /* 0x000fe40004000000 */
[----:B------:R-:W-:Y:S02]  /*db20*/  FMNMX.FTZ R23, R224, R2, !PT ;  /* 0x00000002e0177209 */ /* 0x000fe40007810000 */
[----:B------:R-:W-:Y:S02]  /*db30*/  ISETP.GE.AND P1, PT, R11, R217, PT ;  /* 0x000000d90b00720c */ /* 0x000fe40003f26270 */
[----:B------:R-:W-:Y:S02]  /*db40*/  ISETP.GE.AND P0, PT, R8, R219, PT ;  /* 0x000000db0800720c */ /* 0x000fe40003f06270 */
[----:B------:R-:W-:Y:S02]  /*db50*/  FMNMX.FTZ R12, R235, R12, !PT ;  /* 0x0000000ceb0c7209 */ /* 0x000fe40007810000 */
[----:B------:R-:W-:Y:S02]  /*db60*/  FSEL R160, R247, -INF , !P4 ;  /* 0xff800000f7a07808 */ /* 0x000fe40006000000 */
[----:B------:R-:W-:Y:S02]  /*db70*/  FSEL R163, R238, -INF , !P2 ;  /* 0xff800000eea37808 */ /* 0x000fe40005000000 */
[----:B------:R-:W-:Y:S02]  /*db80*/  FMNMX.FTZ R23, R226, R23, !PT ;  /* 0x00000017e2177209 */ /* 0x000fe40007810000 */
[----:B------:R-:W-:Y:S02]  /*db90*/  ISETP.GE.OR P1, PT, R11, R216, !P1 ;  /* 0x000000d80b00720c */ /* 0x000fe40004f26670 */
[C---:B------:R-:W-:Y:S02]  /*dba0*/  ISETP.GE.AND P4, PT, R3.reuse, R219, PT ;  /* 0x000000db0300720c */ /* 0x040fe40003f86270 */
[----:B------:R-:W-:Y:S02]  /*dbb0*/  IADD3 R11, R4, 0x29, RZ ;  /* 0x00000029040b7810 */ /* 0x000fe40007ffe0ff */
[----:B------:R-:W-:Y:S02]  /*dbc0*/  ISETP.GE.OR P0, PT, R8, R218, !P0 ;  /* 0x000000da0800720c */ /* 0x000fe40004706670 */
[----:B------:R-:W-:Y:S02]  /*dbd0*/  ISETP.GE.AND P2, PT, R3, R217, PT ;  /* 0x000000d90300720c */ /* 0x000fe40003f46270 */
[----:B------:R-:W-:Y:S02]  /*dbe0*/  FMNMX.FTZ R12, R9, R12, !PT ;  /* 0x0000000c090c7209 */ /* 0x000fe40007810000 */
[----:B------:R-:W-:Y:S02]  /*dbf0*/  FSEL R156, R13, -INF , !P0 ;  /* 0xff8000000d9c7808 */ /* 0x000fe40004000000 */
[----:B------:R-:W-:Y:S02]  /*dc00*/  ISETP.GE.OR P4, PT, R3, R218, !P4 ;  /* 0x000000da0300720c */ /* 0x000fe40006786670 */
[----:B------:R-:W-:Y:S02]  /*dc10*/  ISETP.GE.AND P0, PT, R11, R219, PT ;  /* 0x000000db0b00720c */ /* 0x000fe40003f06270 */
[----:B------:R-:W-:Y:S02]  /*dc20*/  ISETP.GE.OR P2, PT, R3, R216, !P2 ;  /* 0x000000d80300720c */ /* 0x000fe40005746670 */
[----:B------:R-:W-:Y:S02]  /*dc30*/  FMNMX.FTZ R3, R10, R23, !PT ;  /* 0x000000170a037209 */ /* 0x000fe40007810000 */
[----:B------:R-:W-:Y:S02]  /*dc40*/  FSEL R161, R237, -INF , !P1 ;  /* 0xff800000eda17808 */ /* 0x000fe40004800000 */
[----:B------:R-:W-:Y:S02]  /*dc50*/  FMNMX.FTZ R12, R163, R12, !PT ;  /* 0x0000000ca30c7209 */ /* 0x000fe40007810000 */
[----:B------:R-:W-:Y:S02]  /*dc60*/  ISETP.GE.OR P0, PT, R11, R218, !P0 ;  /* 0x000000da0b00720c */ /* 0x000fe40004706670 */
[----:B------:R-:W-:Y:S02]  /*dc70*/  FMNMX.FTZ R3, R236, R3, !PT ;  /* 0x00000003ec037209 */ /* 0x000fe40007810000 */
[----:B------:R-:W-:Y:S02]  /*dc80*/  FSEL R158, R250, -INF , !P4 ;  /* 0xff800000fa9e7808 */ /* 0x000fe40006000000 */
[----:B------:R-:W-:Y:S02]  /*dc90*/  FSEL R143, R242, -INF , !P6 ;  /* 0xff800000f28f7808 */ /* 0x000fe40007000000 */
[----:B------:R-:W-:Y:S02]  /*dca0*/  FMNMX.FTZ R12, R161, R12, !PT ;  /* 0x0000000ca10c7209 */ /* 0x000fe40007810000 */
[-C--:B------:R-:W-:Y:S02]  /*dcb0*/  ISETP.GE.AND P4, PT, R6, R217.reuse, PT ;  /* 0x000000d90600720c */ /* 0x080fe40003f86270 */
[----:B------:R-:W-:Y:S02]  /*dcc0*/  FSEL R154, R251, -INF , !P0 ;  /* 0xff800000fb9a7808 */ /* 0x000fe40004000000 */
[----:B------:R-:W-:Y:S02]  /*dcd0*/  ISETP.GE.AND P0, PT, R11, R217, PT ;  /* 0x000000d90b00720c */ /* 0x000fe40003f06270 */
[----:B------:R-:W-:Y:S02]  /*dce0*/  FMNMX.FTZ R3, R170, R3, !PT ;  /* 0x00000003aa037209 */ /* 0x000fe40007810000 */
[----:B------:R-:W-:Y:S02]  /*dcf0*/  FSEL R141, R241, -INF , !P5 ;  /* 0xff800000f18d7808 */ /* 0x000fe40006800000 */
[----:B------:R-:W-:Y:S02]  /*dd00*/  FMNMX.FTZ R12, R143, R12, !PT ;  /* 0x0000000c8f0c7209 */ /* 0x000fe40007810000 */
[-C--:B------:R-:W-:Y:S02]  /*dd10*/  ISETP.GE.OR P4, PT, R6, R216.reuse, !P4 ;  /* 0x000000d80600720c */ /* 0x080fe40006786670 */
[----:B------:R-:W-:Y:S02]  /*dd20*/  ISETP.GE.OR P0, PT, R11, R216, !P0 ;  /* 0x000000d80b00720c */ /* 0x000fe40004706670 */
[----:B------:R-:W-:Y:S02]  /*dd30*/  FMNMX.FTZ R11, R162, R3, !PT ;  /* 0x00000003a20b7209 */ /* 0x000fe40007810000 */
[----:B------:R-:W-:Y:S02]  /*dd40*/  FSEL R159, R245, -INF , !P4 ;  /* 0xff800000f59f7808 */ /* 0x000fe40006000000 */
[----:B------:R-:W-:Y:S02]  /*dd50*/  FMNMX.FTZ R12, R141, R12, !PT ;  /* 0x0000000c8d0c7209 */ /* 0x000fe40007810000 */
[----:B------:R-:W-:Y:S02]  /*dd60*/  ISETP.GE.AND P1, PT, R8, R217, PT ;  /* 0x000000d90800720c */ /* 0x000fe40003f26270 */
[----:B------:R-:W-:Y:S02]  /*dd70*/  FMNMX.FTZ R11, R142, R11, !PT ;  /* 0x0000000b8e0b7209 */ /* 0x000fe40007810000 */
[----:B------:R-:W-:Y:S02]  /*dd80*/  FSEL R157, R244, -INF , !P2 ;  /* 0xff800000f49d7808 */ /* 0x000fe40005000000 */
[----:B------:R-:W-:Y:S02]  /*dd90*/  FMNMX.FTZ R12, R159, R12, !PT ;  /* 0x0000000c9f0c7209 */ /* 0x000fe40007810000 */
[----:B------:R-:W-:Y:S02]  /*dda0*/  ISETP.GE.OR P1, PT, R8, R216, !P1 ;  /* 0x000000d80800720c */ /* 0x000fe40004f26670 */
[----:B------:R-:W-:Y:S02]  /*ddb0*/  IADD3 R8, R4, 0x30, RZ ;  /* 0x0000003004087810 */ /* 0x000fe40007ffe0ff */
[----:B------:R-:W-:Y:S02]  /*ddc0*/  FMNMX.FTZ R11, R140, R11, !PT ;  /* 0x0000000b8c0b7209 */ /* 0x000fe40007810000 */
[----:B------:R-:W-:Y:S02]  /*ddd0*/  FSEL R155, R249, -INF , !P1 ;  /* 0xff800000f99b7808 */ /* 0x000fe40004800000 */
[----:B------:R-:W-:Y:S02]  /*dde0*/  FMNMX.FTZ R12, R157, R12, !PT ;  /* 0x0000000c9d0c7209 */ /* 0x000fe40007810000 */
[C---:B------:R-:W-:Y:S02]  /*ddf0*/  ISETP.GE.AND P6, PT, R8.reuse, R219, PT ;  /* 0x000000db0800720c */ /* 0x040fe40003fc6270 */
[----:B------:R-:W-:Y:S02]  /*de00*/  ISETP.GE.AND P2, PT, R8, R217, PT ;  /* 0x000000d90800720c */ /* 0x000fe40003f46270 */
[----:B------:R-:W-:Y:S02]  /*de10*/  IADD3 R6, R4, 0x31, RZ ;  /* 0x0000003104067810 */ /* 0x000fe40007ffe0ff */
[----:B------:R-:W-:Y:S02]  /*de20*/  FMNMX.FTZ R11, R160, R11, !PT ;  /* 0x0000000ba00b7209 */ /* 0x000fe40007810000 */
[----:B------:R-:W-:Y:S02]  /*de30*/  FSEL R153, R248, -INF , !P0 ;  /* 0xff800000f8997808 */ /* 0x000fe40004000000 */
[C---:B------:R-:W-:Y:S02]  /*de40*/  ISETP.GE.OR P6, PT, R8.reuse, R218, !P6 ;  /* 0x000000da0800720c */ /* 0x040fe400077c6670 */
[----:B------:R-:W-:Y:S02]  /*de50*/  ISETP.GE.OR P2, PT, R8, R216, !P2 ;  /* 0x000000d80800720c */ /* 0x000fe40005746670 */
[----:B------:R-:W-:Y:S02]  /*de60*/  FMNMX.FTZ R8, R155, R12, !PT ;  /* 0x0000000c9b087209 */ /* 0x000fe40007810000 */
[----:B------:R-:W-:Y:S02]  /*de70*/  IADD3 R3, R4, 0x38, RZ ;  /* 0x0000003804037810 */ /* 0x000fe40007ffe0ff */
[----:B------:R-:W-:Y:S02]  /*de80*/  ISETP.GE.AND P1, PT, R6, R217, PT ;  /* 0x000000d90600720c */ /* 0x000fe40003f26270 */
[----:B------:R-:W-:Y:S02]  /*de90*/  FMNMX.FTZ R11, R158, R11, !PT ;  /* 0x0000000b9e0b7209 */ /* 0x000fe40007810000 */
[----:B------:R-:W-:Y:S02]  /*dea0*/  FSEL R149, R15, -INF , !P2 ;  /* 0xff8000000f957808 */ /* 0x000fe40005000000 */
[----:B------:R-:W-:Y:S02]  /*deb0*/  FMNMX.FTZ R8, R153, R8, !PT ;  /* 0x0000000899087209 */ /* 0x000fe40007810000 */
[----:B------:R-:W-:Y:S02]  /*dec0*/  ISETP.GE.OR P1, PT, R6, R216, !P1 ;  /* 0x000000d80600720c */ /* 0x000fe40004f26670 */
[----:B------:R-:W-:Y:S02]  /*ded0*/  IADD3 R4, R4, 0x39, RZ ;  /* 0x0000003904047810 */ /* 0x000fe40007ffe0ff */
[----:B------:R-:W-:Y:S02]  /*dee0*/  ISETP.GE.AND P0, PT, R3, R217, PT ;  /* 0x000000d90300720c */ /* 0x000fe40003f06270 */
[----:B------:R-:W-:Y:S02]  /*def0*/  FSEL R152, R252, -INF , !P6 ;  /* 0xff800000fc987808 */ /* 0x000fe40007000000 */
[----:B------:R-:W-:Y:S02]  /*df00*/  FMNMX.FTZ R11, R156, R11, !PT ;  /* 0x0000000b9c0b7209 */ /* 0x000fe40007810000 */
[----:B------:R-:W-:Y:S02]  /*df10*/  ISETP.GE.AND P6, PT, R6, R219, PT ;  /* 0x000000db0600720c */ /* 0x000fe40003fc6270 */
[----:B------:R-:W-:Y:S02]  /*df20*/  FSEL R147, R14, -INF , !P1 ;  /* 0xff8000000e937808 */ /* 0x000fe40004800000 */
[----:B------:R-:W-:Y:S02]  /*df30*/  FMNMX.FTZ R8, R149, R8, !PT ;  /* 0x0000000895087209 */ /* 0x000fe40007810000 */
[C---:B------:R-:W-:Y:S02]  /*df40*/  ISETP.GE.OR P2, PT, R3.reuse, R216, !P0 ;  /* 0x000000d80300720c */ /* 0x040fe40004746670 */
[----:B------:R-:W-:Y:S02]  /*df50*/  ISETP.GE.AND P0, PT, R4, R217, PT ;  /* 0x000000d90400720c */ /* 0x000fe40003f06270 */
        /* <DEDUP_REMOVED lines=8> */
[----:B------:R-:W-:Y:S02]  /*dfe0*/  ISETP.GE.OR P5, PT, R3, R218, !P5 ;  /* 0x000000da0300720c */ /* 0x000fe40006fa6670 */
[----:B------:R-:W-:Y:S02]  /*dff0*/  ISETP.GE.AND P6, PT, R4, R219, PT ;  /* 0x000000db0400720c */ /* 0x000fe40003fc6270 */
[----:B------:R-:W-:Y:S02]  /*e000*/  FMNMX.FTZ R8, R145, R8, !PT ;  /* 0x0000000891087209 */ /* 0x000fe40007810000 */
[----:B------:R-:W-:Y:S02]  /*e010*/  FSEL R133, R17, -INF , !P0 ;  /* 0xff80000011857808 */ /* 0x000fe40004000000 */
[----:B------:R-:W-:Y:S02]  /*e020*/  FSEL R148, R22, -INF , !P5 ;  /* 0xff80000016947808 */ /* 0x000fe40006800000 */
[----:B------:R-:W-:Y:S01]  /*e030*/  FMNMX.FTZ R11, R150, R11, !PT ;  /* 0x0000000b960b7209 */ /* 0x000fe20007810000 */
[----:B------:R-:W-:Y:S01]  /*e040*/  LDSM.16.MT88.4 R20, [R194+0xc000] ;  /* 0x00c00000c214783b */ /* 0x000fe20000004200 */
        /* <DEDUP_REMOVED lines=29> */
[----:B------:R-:W-:Y:S01]  /*e220*/  ISETP.GT.AND P0, PT, R211, R204, PT ;  /* 0x000000ccd300720c */ /* 0x000fe20003f04270 */
        /* <DEDUP_REMOVED lines=10> */
[----:B------:R-:W1:Y:S01]  /*e2d0*/  MUFU.EX2 R2, R2 ;  /* 0x0000000200027308 */ /* 0x000e620000000800 */
[--C-:B------:R-:W-:Y:S02]  /*e2e0*/  FFMA.FTZ R174, R163, c[0x0][0x23c], -R144.reuse ;  /* 0x00008f00a3ae7a23 */ /* 0x100fe40000010890 */
[--C-:B------:R-:W-:Y:S02]  /*e2f0*/  FFMA.FTZ R175, R161, c[0x0][0x23c], -R144.reuse ;  /* 0x00008f00a1af7a23 */ /* 0x100fe40000010890 */
[--C-:B------:R-:W-:Y:S02]  /*e300*/  FFMA.FTZ R176, R143, c[0x0][0x23c], -R144.reuse ;  /* 0x00008f008fb07a23 */ /* 0x100fe40000010890 */
[--C-:B------:R-:W-:Y:S02]  /*e310*/  FFMA.FTZ R177, R141, c[0x0][0x23c], -R144.reuse ;  /* 0x00008f008db17a23 */ /* 0x100fe40000010890 */
[----:B------:R-:W-:Y:S01]  /*e320*/  LDSM.16.MT88.4 R140, [R193+0xe800] ;  /* 0x00e80000c18c783b */ /* 0x000fe20000004200 */
[----:B------:R-:W2:Y:S01]  /*e330*/  MUFU.EX2 R0, R0 ;  /* 0x0000000000007308 */ /* 0x000ea20000000800 */
[--C-:B------:R-:W-:Y:S02]  /*e340*/  FFMA.FTZ R178, R160, c[0x0][0x23c], -R151.reuse ;  /* 0x00008f00a0b27a23 */ /* 0x100fe40000010897 */
[--C-:B------:R-:W-:Y:S02]  /*e350*/  FFMA.FTZ R179, R158, c[0x0][0x23c], -R151.reuse ;  /* 0x00008f009eb37a23 */ /* 0x100fe40000010897 */
[--C-:B------:R-:W-:Y:S02]  /*e360*/  FFMA.FTZ R224, R156, c[0x0][0x23c], -R151.reuse ;  /* 0x00008f009ce07a23 */ /* 0x100fe40000010897 */
[----:B------:R-:W-:Y:S01]  /*e370*/  LDSM.16.MT88.4 R160, [R196+0x11800] ;  /* 0x01180000c4a0783b */ /* 0x000fe20000004200 */
[--C-:B------:R-:W-:Y:S02]  /*e380*/  FFMA.FTZ R231, R154, c[0x0][0x23c], -R151.reuse ;  /* 0x00008f009ae77a23 */ /* 0x100fe40000010897 */
[----:B------:R-:W3:Y:S01]  /*e390*/  MUFU.EX2 R134, R134 ;  /* 0x0000008600867308 */ /* 0x000ee20000000800 */
[--C-:B------:R-:W-:Y:S02]  /*e3a0*/  FFMA.FTZ R226, R159, c[0x0][0x23c], -R144.reuse ;  /* 0x00008f009fe27a23 */ /* 0x100fe40000010890 */
[--C-:B------:R-:W-:Y:S02]  /*e3b0*/  FFMA.FTZ R233, R157, c[0x0][0x23c], -R144.reuse ;  /* 0x00008f009de97a23 */ /* 0x100fe40000010890 */
[C---:B-1----:R-:W-:Y:S01]  /*e3c0*/  FMUL.FTZ R4, R2.reuse, R128 ;  /* 0x0000008002047220 */ /* 0x042fe20000410000 */
[----:B------:R-:W-:Y:S01]  /*e3d0*/  LDSM.16.MT88.4 R156, [R192+0xf800] ;  /* 0x00f80000c09c783b */ /* 0x000fe20000004200 */
[C---:B------:R-:W-:Y:S02]  /*e3e0*/  FMUL.FTZ R5, R2.reuse, R129 ;  /* 0x0000008102057220 */ /* 0x040fe40000410000 */
[C---:B------:R-:W-:Y:S01]  /*e3f0*/  FMUL.FTZ R8, R2.reuse, R124 ;  /* 0x0000007c02087220 */ /* 0x040fe20000410000 */
[----:B------:R-:W-:Y:S01]  /*e400*/  MUFU.EX2 R169, R169 ;  /* 0x000000a900a97308 */ /* 0x000fe20000000800 */
[C---:B------:R-:W-:Y:S02]  /*e410*/  FMUL.FTZ R9, R2.reuse, R125 ;  /* 0x0000007d02097220 */ /* 0x040fe40000410000 */
[----:B------:R-:W-:Y:S02]  /*e420*/  FMUL.FTZ R16, R2, R116 ;  /* 0x0000007402107220 */ /* 0x000fe40000410000 */
[C---:B--2---:R-:W-:Y:S02]  /*e430*/  FMUL.FTZ R6, R0.reuse, R130 ;  /* 0x0000008200067220 */ /* 0x044fe40000410000 */
        /* <DEDUP_REMOVED lines=10> */
[----:B------:R-:W2:Y:S01]  /*e4e0*/  MUFU.EX2 R166, R166 ;  /* 0x000000a600a67308 */ /* 0x000ea20000000800 */
[----:B------:R-:W-:Y:S01]  /*e4f0*/  LDSM.16.MT88.4 R116, [R193+0xc800] ;  /* 0x00c80000c174783b */ /* 0x000fe20000004200 */
[----:B------:R-:W-:Y:S02]  /*e500*/  FMUL.FTZ R25, R2, R109 ;  /* 0x0000006d02197220 */ /* 0x000fe40000410000 */
[C---:B------:R-:W-:Y:S02]  /*e510*/  FMUL.FTZ R26, R0.reuse, R110 ;  /* 0x0000006e001a7220 */ /* 0x040fe40000410000 */
[----:B------:R-:W-:Y:S02]  /*e520*/  FMUL.FTZ R27, R0, R111 ;  /* 0x0000006f001b7220 */ /* 0x000fe40000410000 */
[C---:B------:R-:W-:Y:S01]  /*e530*/  FMUL.FTZ R32, R2.reuse, R100 ;  /* 0x0000006402207220 */ /* 0x040fe20000410000 */
[----:B------:R-:W-:Y:S01]  /*e540*/  LDSM.16.MT88.4 R108, [R192+0xe000] ;  /* 0x00e00000c06c783b */ /* 0x000fe20000004200 */
[----:B------:R-:W-:Y:S01]  /*e550*/  MUFU.EX2 R165, R165 ;  /* 0x000000a500a57308 */ /* 0x000fe20000000800 */
[----:B------:R-:W-:Y:S02]  /*e560*/  FMUL.FTZ R33, R2, R101 ;  /* 0x0000006502217220 */ /* 0x000fe40000410000 */
[----:B------:R-:W-:Y:S01]  /*e570*/  FMUL.FTZ R34, R0, R102 ;  /* 0x0000006600227220 */ /* 0x000fe20000410000 */
[----:B-1----:R-:W-:Y:S01]  /*e580*/  F2FP.PACK_AB R138, R168, R169 ;  /* 0x000000a9a88a723e */ /* 0x002fe200000000ff */
[----:B------:R-:W-:Y:S02]  /*e590*/  FMUL.FTZ R35, R0, R103 ;  /* 0x0000006700237220 */ /* 0x000fe40000410000 */
[----:B------:R-:W-:Y:S01]  /*e5a0*/  LDSM.16.MT88.4 R100, [R193+0xe000] ;  /* 0x00e00000c164783b */ /* 0x000fe20000004200 */
[--C-:B------:R-:W-:Y:S02]  /*e5b0*/  FFMA.FTZ R230, R155, c[0x0][0x23c], -R144.reuse ;  /* 0x00008f009be67a23 */ /* 0x100fe40000010890 */
[----:B------:R-:W1:Y:S01]  /*e5c0*/  MUFU.EX2 R164, R164 ;  /* 0x000000a400a47308 */ /* 0x000e620000000800 */
[--C-:B------:R-:W-:Y:S02]  /*e5d0*/  FFMA.FTZ R235, R153, c[0x0][0x23c], -R144.reuse ;  /* 0x00008f0099eb7a23 */ /* 0x100fe40000010890 */
[--C-:B------:R-:W-:Y:S01]  /*e5e0*/  FFMA.FTZ R232, R152, c[0x0][0x23c], -R151.reuse ;  /* 0x00008f0098e87a23 */ /* 0x100fe20000010897 */
[----:B--2---:R-:W-:Y:S01]  /*e5f0*/  F2FP.PACK_AB R137, R166, R167 ;  /* 0x000000a7a689723e */ /* 0x004fe200000000ff */
        /* <DEDUP_REMOVED lines=8> */
[----:B------:R-:W-:Y:S02]  /*e680*/  FFMA.FTZ R144, R133, c[0x0][0x23c], -R144 ;  /* 0x00008f0085907a23 */ /* 0x000fe40000010890 */
[C---:B------:R-:W-:Y:S02]  /*e690*/  FMUL.FTZ R36, R2.reuse, R36 ;  /* 0x0000002402247220 */ /* 0x040fe40000410000 */
[----:B------:R-:W-:Y:S01]  /*e6a0*/  FMUL.FTZ R37, R2, R37 ;  /* 0x0000002502257220 */ /* 0x000fe20000410000 */
[----:B------:R2:W-:Y:S01]  /*e6b0*/  MUFU.EX2 R133, R144 ;  /* 0x0000009000857308 */ /* 0x0005e20000000800 */
[----:B------:R-:W-:Y:S01]  /*e6c0*/  FMUL.FTZ R38, R0, R38 ;  /* 0x0000002600267220 */ /* 0x000fe20000410000 */
[----:B-1----:R-:W-:Y:S01]  /*e6d0*/  F2FP.PACK_AB R139, R164, R165 ;  /* 0x000000a5a48b723e */ /* 0x002fe200000000ff */
[----:B------:R-:W-:Y:S02]  /*e6e0*/  FMUL.FTZ R39, R0, R39 ;  /* 0x0000002700277220 */ /* 0x000fe40000410000 */
[C---:B------:R-:W-:Y:S02]  /*e6f0*/  FMUL.FTZ R40, R2.reuse, R40 ;  /* 0x0000002802287220 */ /* 0x040fe40000410000 */
[----:B------:R-:W-:Y:S02]  /*e700*/  FMUL.FTZ R41, R2, R41 ;  /* 0x0000002902297220 */ /* 0x000fe40000410000 */
[C---:B------:R-:W-:Y:S01]  /*e710*/  HMMA.16816.F32 R4, R136.reuse, R12, R4 ;  /* 0x0000000c8804723c */ /* 0x040fe20000001804 */
[----:B------:R-:W-:Y:S04]  /*e720*/  MUFU.EX2 R172, R172 ;  /* 0x000000ac00ac7308 */ /* 0x000fe80000000800 */
[----:B------:R-:W-:Y:S02]  /*e730*/  FMUL.FTZ R42, R0, R42 ;  /* 0x0000002a002a7220 */ /* 0x000fe40000410000 */
[C---:B------:R-:W-:Y:S01]  /*e740*/  FMUL.FTZ R12, R2.reuse, R120 ;  /* 0x00000078020c7220 */ /* 0x040fe20000410000 */
[C---:B------:R-:W-:Y:S03]  /*e750*/  HMMA.16816.F32 R8, R136.reuse, R14, R8 ;  /* 0x0000000e8808723c */ /* 0x040fe60000001808 */
[----:B------:R-:W-:Y:S01]  /*e760*/  MUFU.EX2 R173, R173 ;  /* 0x000000ad00ad7308 */ /* 0x000fe20000000800 */
[----:B------:R-:W-:Y:S02]  /*e770*/  FMUL.FTZ R13, R2, R121 ;  /* 0x00000079020d7220 */ /* 0x000fe40000410000 */
[C---:B------:R-:W-:Y:S02]  /*e780*/  FMUL.FTZ R43, R0.reuse, R43 ;  /* 0x0000002b002b7220 */ /* 0x040fe40000410000 */
[C---:B------:R-:W-:Y:S04]  /*e790*/  FMUL.FTZ R14, R0.reuse, R122 ;  /* 0x0000007a000e7220 */ /* 0x040fe80000410000 */
[----:B------:R-:W-:Y:S01]  /*e7a0*/  FMUL.FTZ R15, R0, R123 ;  /* 0x0000007b000f7220 */ /* 0x000fe20000410000 */
[----:B------:R-:W-:Y:S01]  /*e7b0*/  MUFU.EX2 R174, R174 ;  /* 0x000000ae00ae7308 */ /* 0x000fe20000000800 */
[----:B------:R-:W1:Y:S01]  /*e7c0*/  LDSM.16.MT88.4 R120, [R192+0xc000] ;  /* 0x00c00000c078783b */ /* 0x000e620000004200 */
[C---:B------:R-:W-:Y:S02]  /*e7d0*/  FMUL.FTZ R44, R2.reuse, R44 ;  /* 0x0000002c022c7220 */ /* 0x040fe40000410000 */
[----:B------:R-:W-:Y:S02]  /*e7e0*/  FMUL.FTZ R45, R2, R45 ;  /* 0x0000002d022d7220 */ /* 0x000fe40000410000 */
[C---:B------:R-:W-:Y:S03]  /*e7f0*/  HMMA.16816.F32 R12, R136.reuse, R20, R12 ;  /* 0x00000014880c723c */ /* 0x040fe6000000180c */
[C---:B------:R-:W-:Y:S01]  /*e800*/  FMUL.FTZ R46, R0.reuse, R46 ;  /* 0x0000002e002e7220 */ /* 0x040fe20000410000 */
[----:B------:R-:W3:Y:S01]  /*e810*/  MUFU.EX2 R175, R175 ;  /* 0x000000af00af7308 */ /* 0x000ee20000000800 */
[----:B------:R-:W-:Y:S02]  /*e820*/  FMUL.FTZ R47, R0, R47 ;  /* 0x0000002f002f7220 */ /* 0x000fe40000410000 */
[C---:B------:R-:W-:Y:S01]  /*e830*/  FMUL.FTZ R20, R2.reuse, R112 ;  /* 0x0000007002147220 */ /* 0x040fe20000410000 */
[C---:B------:R-:W-:Y:S04]  /*e840*/  HMMA.16816.F32 R16, R136.reuse, R22, R16 ;  /* 0x000000168810723c */ /* 0x040fe80000001810 */
[C---:B------:R-:W-:Y:S02]  /*e850*/  FMUL.FTZ R21, R2.reuse, R113 ;  /* 0x0000007102157220 */ /* 0x040fe40000410000 */
[----:B------:R-:W-:Y:S01]  /*e860*/  FMUL.FTZ R48, R2, R48 ;  /* 0x0000003002307220 */ /* 0x000fe20000410000 */
[----:B------:R-:W-:Y:S01]  /*e870*/  MUFU.EX2 R176, R176 ;  /* 0x000000b000b07308 */ /* 0x000fe20000000800 */
[C---:B------:R-:W-:Y:S04]  /*e880*/  FMUL.FTZ R22, R0.reuse, R114 ;  /* 0x0000007200167220 */ /* 0x040fe80000410000 */
[----:B------:R-:W-:Y:S02]  /*e890*/  FMUL.FTZ R23, R0, R115 ;  /* 0x0000007300177220 */ /* 0x000fe40000410000 */
[----:B------:R-:W4:Y:S01]  /*e8a0*/  LDSM.16.MT88.4 R112, [R196+0xe000] ;  /* 0x00e00000c470783b */ /* 0x000f220000004200 */
[----:B------:R-:W-:Y:S02]  /*e8b0*/  FMUL.FTZ R49, R2, R49 ;  /* 0x0000003102317220 */ /* 0x000fe40000410000 */
[C---:B------:R-:W-:Y:S01]  /*e8c0*/  FMUL.FTZ R50, R0.reuse, R50 ;  /* 0x0000003200327220 */ /* 0x040fe20000410000 */
[----:B------:R-:W-:Y:S01]  /*e8d0*/  MUFU.EX2 R177, R177 ;  /* 0x000000b100b17308 */ /* 0x000fe20000000800 */
        /* <DEDUP_REMOVED lines=8> */
[C---:B------:R-:W-:Y:S03]  /*e960*/  FMUL.FTZ R30, R0.reuse, R106 ;  /* 0x0000006a001e7220 */ /* 0x040fe60000410000 */
[----:B------:R-:W-:Y:S01]  /*e970*/  MUFU.EX2 R179, R179 ;  /* 0x000000b300b37308 */ /* 0x000fe20000000800 */
[C---:B------:R-:W-:Y:S02]  /*e980*/  FMUL.FTZ R31, R0.reuse, R107 ;  /* 0x0000006b001f7220 */ /* 0x040fe40000410000 */
[----:B------:R-:W5:Y:S01]  /*e990*/  LDSM.16.MT88.4 R104, [R194+0xe000] ;  /* 0x00e00000c268783b */ /* 0x000f620000004200 */
[C---:B------:R-:W-:Y:S02]  /*e9a0*/  FMUL.FTZ R54, R0.reuse, R54 ;  /* 0x0000003600367220 */ /* 0x040fe40000410000 */
[----:B------:R-:W-:Y:S02]  /*e9b0*/  FMUL.FTZ R55, R0, R55 ;  /* 0x0000003700377220 */ /* 0x000fe40000410000 */
[C---:B-1----:R-:W-:Y:S02]  /*e9c0*/  HMMA.16816.F32 R28, R136.reuse, R120, R28 ;  /* 0x00000078881c723c */ /* 0x042fe4000000181c */
[----:B------:R-:W-:Y:S01]  /*e9d0*/  MUFU.EX2 R224, R224 ;  /* 0x000000e000e07308 */ /* 0x000fe20000000800 */
[C---:B------:R-:W-:Y:S02]  /*e9e0*/  FMUL.FTZ R56, R2.reuse, R56 ;  /* 0x0000003802387220 */ /* 0x040fe40000410000 */
[----:B------:R-:W-:Y:S02]  /*e9f0*/  FMUL.FTZ R57, R2, R57 ;  /* 0x0000003902397220 */ /* 0x000fe40000410000 */
[C---:B------:R-:W-:Y:S01]  /*ea00*/  FMUL.FTZ R58, R0.reuse, R58 ;  /* 0x0000003a003a7220 */ /* 0x040fe20000410000 */
[C---:B------:R-:W-:Y:S01]  /*ea10*/  HMMA.16816.F32 R32, R136.reuse, R122, R32 ;  /* 0x0000007a8820723c */ /* 0x040fe20000001820 */
[----:B------:R-:W-:Y:S03]  /*ea20*/  LDSM.16.MT88.4 R120, [R192+0xc800] ;  /* 0x00c80000c078783b */ /* 0x000fe60000004200 */
[----:B------:R-:W-:Y:S01]  /*ea30*/  FMUL.FTZ R59, R0, R59 ;  /* 0x0000003b003b7220 */ /* 0x000fe20000410000 */
[----:B------:R-:W-:Y:S01]  /*ea40*/  MUFU.EX2 R231, R231 ;  /* 0x000000e700e77308 */ /* 0x000fe20000000800 */
[C---:B------:R-:W-:Y:S02]  /*ea50*/  FMUL.FTZ R60, R2.reuse, R60 ;  /* 0x0000003c023c7220 */ /* 0x040fe40000410000 */
[C---:B----4-:R-:W-:Y:S04]  /*ea60*/  HMMA.16816.F32 R36, R136.reuse, R112, R36 ;  /* 0x000000708824723c */ /* 0x050fe80000001824 */
[----:B------:R-:W-:Y:S02]  /*ea70*/  FMUL.FTZ R61, R2, R61 ;  /* 0x0000003d023d7220 */ /* 0x000fe40000410000 */
[C---:B------:R-:W-:Y:S01]  /*ea80*/  FMUL.FTZ R62, R0.reuse, R62 ;  /* 0x0000003e003e7220 */ /* 0x040fe20000410000 */
[----:B------:R-:W-:Y:S01]  /*ea90*/  MUFU.EX2 R226, R226 ;  /* 0x000000e200e27308 */ /* 0x000fe20000000800 */
[C---:B------:R-:W-:Y:S01]  /*eaa0*/  HMMA.16816.F32 R40, R136.reuse, R114, R40 ;  /* 0x000000728828723c */ /* 0x040fe20000001828 */
[----:B------:R-:W-:Y:S03]  /*eab0*/  LDSM.16.MT88.4 R112, [R196+0xc800] ;  /* 0x00c80000c470783b */ /* 0x000fe60000004200 */
[----:B------:R-:W-:Y:S02]  /*eac0*/  FMUL.FTZ R63, R0, R63 ;  /* 0x0000003f003f7220 */ /* 0x000fe40000410000 */
[C---:B------:R-:W-:Y:S02]  /*ead0*/  FMUL.FTZ R64, R2.reuse, R64 ;  /* 0x0000004002407220 */ /* 0x040fe40000410000 */
[----:B------:R-:W-:Y:S01]  /*eae0*/  FMUL.FTZ R65, R2, R65 ;  /* 0x0000004102417220 */ /* 0x000fe20000410000 */
[----:B------:R-:W-:Y:S01]  /*eaf0*/  MUFU.EX2 R233, R233 ;  /* 0x000000e900e97308 */ /* 0x000fe20000000800 */
[C---:B-----5:R-:W-:Y:S03]  /*eb00*/  HMMA.16816.F32 R44, R136.reuse, R104, R44 ;  /* 0x00000068882c723c */ /* 0x060fe6000000182c */
[C---:B------:R-:W-:Y:S02]  /*eb10*/  FMUL.FTZ R66, R0.reuse, R66 ;  /* 0x0000004200427220 */ /* 0x040fe40000410000 */
[----:B------:R-:W-:Y:S02]  /*eb20*/  FMUL.FTZ R67, R0, R67 ;  /* 0x0000004300437220 */ /* 0x000fe40000410000 */
[C---:B------:R-:W-:Y:S01]  /*eb30*/  FMUL.FTZ R68, R2.reuse, R68 ;  /* 0x0000004402447220 */ /* 0x040fe20000410000 */
[C---:B------:R-:W-:Y:S01]  /*eb40*/  HMMA.16816.F32 R48, R136.reuse, R106, R48 ;  /* 0x0000006a8830723c */ /* 0x040fe20000001830 */
[----:B------:R-:W1:Y:S01]  /*eb50*/  LDSM.16.MT88.4 R104, [R196+0x10000] ;  /* 0x01000000c468783b */ /* 0x000e620000004200 */
[----:B------:R-:W-:Y:S02]  /*eb60*/  MUFU.EX2 R230, R230 ;  /* 0x000000e600e67308 */ /* 0x000fe40000000800 */
[----:B------:R-:W-:Y:S02]  /*eb70*/  FMUL.FTZ R69, R2, R69 ;  /* 0x0000004502457220 */ /* 0x000fe40000410000 */
[C---:B------:R-:W-:Y:S02]  /*eb80*/  FMUL.FTZ R70, R0.reuse, R70 ;  /* 0x0000004600467220 */ /* 0x040fe40000410000 */
[C---:B------:R-:W-:Y:S04]  /*eb90*/  HMMA.16816.F32 R52, R136.reuse, R100, R52 ;  /* 0x000000648834723c */ /* 0x040fe80000001834 */
[----:B------:R-:W-:Y:S01]  /*eba0*/  FMUL.FTZ R71, R0, R71 ;  /* 0x0000004700477220 */ /* 0x000fe20000410000 */
[----:B------:R-:W-:Y:S01]  /*ebb0*/  MUFU.EX2 R235, R235 ;  /* 0x000000eb00eb7308 */ /* 0x000fe20000000800 */
[C---:B------:R-:W-:Y:S02]  /*ebc0*/  FMUL.FTZ R72, R2.reuse, R72 ;  /* 0x0000004802487220 */ /* 0x040fe40000410000 */
[C---:B------:R-:W-:Y:S01]  /*ebd0*/  HMMA.16816.F32 R56, R136.reuse, R102, R56 ;  /* 0x000000668838723c */ /* 0x040fe20000001838 */
[----:B------:R-:W4:Y:S03]  /*ebe0*/  LDSM.16.MT88.4 R100, [R194+0x10000] ;  /* 0x01000000c264783b */ /* 0x000f260000004200 */
[----:B------:R-:W-:Y:S02]  /*ebf0*/  FMUL.FTZ R73, R2, R73 ;  /* 0x0000004902497220 */ /* 0x000fe40000410000 */
[C---:B------:R-:W-:Y:S01]  /*ec00*/  FMUL.FTZ R74, R0.reuse, R74 ;  /* 0x0000004a004a7220 */ /* 0x040fe20000410000 */
[----:B------:R-:W-:Y:S01]  /*ec10*/  MUFU.EX2 R232, R232 ;  /* 0x000000e800e87308 */ /* 0x000fe20000000800 */
        /* <DEDUP_REMOVED lines=9> */
[C---:B-1----:R-:W-:Y:S03]  /*ecb0*/  HMMA.16816.F32 R68, R136.reuse, R104, R68 ;  /* 0x000000688844723c */ /* 0x042fe60000001844 */
[--C-:B------:R-:W-:Y:S01]  /*ecc0*/  FFMA.FTZ R170, R170, c[0x0][0x23c], -R151.reuse ;  /* 0x00008f00aaaa7a23 */ /* 0x100fe20000010897 */
[----:B------:R-:W-:Y:S01]  /*ecd0*/  MUFU.EX2 R234, R234 ;  /* 0x000000ea00ea7308 */ /* 0x000fe20000000800 */
[----:B------:R-:W-:Y:S02]  /*ece0*/  FFMA.FTZ R151, R146, c[0x0][0x23c], -R151 ;  /* 0x00008f0092977a23 */ /* 0x000fe40000010897 */
[----:B--2---:R-:W-:Y:S01]  /*ecf0*/  LDSM.16.MT88.4 R144, [R196+0xf800] ;  /* 0x00f80000c490783b */ /* 0x004fe20000004200 */
[C---:B------:R-:W-:Y:S04]  /*ed00*/  HMMA.16816.F32 R72, R136.reuse, R106, R72 ;  /* 0x0000006a8848723c */ /* 0x040fe80000001848 */
[C---:B------:R-:W-:Y:S02]  /*ed10*/  FMUL.FTZ R76, R2.reuse, R76 ;  /* 0x0000004c024c7220 */ /* 0x040fe40000410000 */
[----:B------:R-:W-:Y:S01]  /*ed20*/  FMUL.FTZ R77, R2, R77 ;  /* 0x0000004d024d7220 */ /* 0x000fe20000410000 */
[----:B------:R-:W1:Y:S01]  /*ed30*/  LDSM.16.MT88.4 R104, [R192+0x10000] ;  /* 0x01000000c068783b */ /* 0x000e620000004200 */
[C---:B------:R-:W-:Y:S01]  /*ed40*/  FMUL.FTZ R78, R0.reuse, R78 ;  /* 0x0000004e004e7220 */ /* 0x040fe20000410000 */
[----:B------:R-:W2:Y:S03]  /*ed50*/  MUFU.EX2 R170, R170 ;  /* 0x000000aa00aa7308 */ /* 0x000ea60000000800 */
[----:B------:R-:W-:Y:S02]  /*ed60*/  FMUL.FTZ R79, R0, R79 ;  /* 0x0000004f004f7220 */ /* 0x000fe40000410000 */
[C---:B------:R-:W-:Y:S02]  /*ed70*/  FMUL.FTZ R88, R2.reuse, R88 ;  /* 0x0000005802587220 */ /* 0x040fe40000410000 */
[----:B------:R-:W-:Y:S02]  /*ed80*/  FMUL.FTZ R89, R2, R89 ;  /* 0x0000005902597220 */ /* 0x000fe40000410000 */
[----:B------:R-:W-:Y:S01]  /*ed90*/  FMUL.FTZ R90, R0, R90 ;  /* 0x0000005a005a7220 */ /* 0x000fe20000410000 */
[C---:B----4-:R-:W-:Y:S01]  /*eda0*/  HMMA.16816.F32 R76, R136.reuse, R100, R76 ;  /* 0x00000064884c723c */ /* 0x050fe2000000184c */
[----:B------:R4:W1:Y:S02]  /*edb0*/  MUFU.EX2 R239, R151 ;  /* 0x0000009700ef7308 */ /* 0x0008640000000800 */
[C---:B------:R-:W-:Y:S02]  /*edc0*/  FMUL.FTZ R80, R2.reuse, R80 ;  /* 0x0000005002507220 */ /* 0x040fe40000410000 */
[----:B------:R-:W-:Y:S02]  /*edd0*/  FMUL.FTZ R81, R2, R81 ;  /* 0x0000005102517220 */ /* 0x000fe40000410000 */
[C---:B------:R-:W-:Y:S01]  /*ede0*/  FMUL.FTZ R82, R0.reuse, R82 ;  /* 0x0000005200527220 */ /* 0x040fe20000410000 */
[----:B---3--:R-:W-:Y:S01]  /*edf0*/  F2FP.PACK_AB R101, R175, R174 ;  /* 0x000000aeaf65723e */ /* 0x008fe200000000ff */
[C---:B------:R-:W-:Y:S02]  /*ee00*/  FMUL.FTZ R83, R0.reuse, R83 ;  /* 0x0000005300537220 */ /* 0x040fe40000410000 */
[----:B------:R-:W-:Y:S01]  /*ee10*/  MUFU.EX2 R236, R236 ;  /* 0x000000ec00ec7308 */ /* 0x000fe20000000800 */
[----:B------:R-:W-:Y:S02]  /*ee20*/  FMUL.FTZ R91, R0, R91 ;  /* 0x0000005b005b7220 */ /* 0x000fe40000410000 */
[C---:B------:R-:W-:Y:S01]  /*ee30*/  FMUL.FTZ R92, R2.reuse, R92 ;  /* 0x0000005c025c7220 */ /* 0x040fe20000410000 */
[----:B--2---:R-:W-:Y:S01]  /*ee40*/  F2FP.PACK_AB R100, R171, R170 ;  /* 0x000000aaab64723e */ /* 0x004fe200000000ff */
[C---:B------:R-:W-:Y:S03]  /*ee50*/  HMMA.16816.F32 R80, R136.reuse, R102, R80 ;  /* 0x000000668850723c */ /* 0x040fe60000001850 */
[----:B------:R-:W-:Y:S02]  /*ee60*/  FMUL.FTZ R93, R2, R93 ;  /* 0x0000005d025d7220 */ /* 0x000fe40000410000 */
[C---:B------:R-:W-:Y:S01]  /*ee70*/  FMUL.FTZ R94, R0.reuse, R94 ;  /* 0x0000005e005e7220 */ /* 0x040fe20000410000 */
[----:B------:R-:W2:Y:S01]  /*ee80*/  MUFU.EX2 R241, R241 ;  /* 0x000000f100f17308 */ /* 0x000ea20000000800 */
[----:B------:R-:W-:Y:S01]  /*ee90*/  FMUL.FTZ R95, R0, R95 ;  /* 0x0000005f005f7220 */ /* 0x000fe20000410000 */
[C---:B-----5:R-:W-:Y:S01]  /*eea0*/  HMMA.16816.F32 R84, R136.reuse, R108, R84 ;  /* 0x0000006c8854723c */ /* 0x060fe20000001854 */
[----:B----4-:R-:W-:Y:S03]  /*eeb0*/  LDSM.16.MT88.4 R148, [R194+0xf800] ;  /* 0x00f80000c294783b */ /* 0x010fe60000004200 */
[C---:B------:R-:W-:Y:S01]  /*eec0*/  FMUL.FTZ R96, R2.reuse, R96 ;  /* 0x0000006002607220 */ /* 0x040fe20000410000 */
[----:B------:R-:W-:Y:S01]  /*eed0*/  F2FP.PACK_AB R102, R173, R172 ;  /* 0x000000acad66723e */ /* 0x000fe200000000ff */
[----:B------:R-:W-:Y:S01]  /*eee0*/  FMUL.FTZ R97, R2, R97 ;  /* 0x0000006102617220 */ /* 0x000fe20000410000 */
[----:B------:R-:W-:Y:S01]  /*eef0*/  F2FP.PACK_AB R103, R177, R176 ;  /* 0x000000b0b167723e */ /* 0x000fe200000000ff */
[C---:B------:R-:W-:Y:S01]  /*ef00*/  HMMA.16816.F32 R88, R136.reuse, R110, R88 ;  /* 0x0000006e8858723c */ /* 0x040fe20000001858 */
[----:B------:R-:W3:Y:S01]  /*ef10*/  LDSM.16.MT88.4 R108, [R194+0xc800] ;  /* 0x00c80000c26c783b */ /* 0x000ee20000004200 */
[----:B------:R-:W4:Y:S02]  /*ef20*/  MUFU.EX2 R238, R238 ;  /* 0x000000ee00ee7308 */ /* 0x000f240000000800 */
[C---:B------:R-:W-:Y:S02]  /*ef30*/  FMUL.FTZ R98, R0.reuse, R98 ;  /* 0x0000006200627220 */ /* 0x040fe40000410000 */
[----:B------:R-:W-:Y:S02]  /*ef40*/  FMUL.FTZ R99, R0, R99 ;  /* 0x0000006300637220 */ /* 0x000fe40000410000 */
[C---:B-1----:R-:W-:Y:S04]  /*ef50*/  HMMA.16816.F32 R92, R136.reuse, R104, R92 ;  /* 0x00000068885c723c */ /* 0x042fe8000000185c */
[----:B------:R-:W-:Y:S02]  /*ef60*/  FFMA.FTZ R135, R2, R227, R135 ;  /* 0x000000e302877223 */ /* 0x000fe40000010087 */
[----:B------:R-:W-:Y:S02]  /*ef70*/  FFMA.FTZ R167, R0, R225, R167 ;  /* 0x000000e100a77223 */ /* 0x000fe400000100a7 */
[----:B------:R-:W-:Y:S01]  /*ef80*/  HMMA.16816.F32 R96, R136, R106, R96 ;  /* 0x0000006a8860723c */ /* 0x000fe20000001860 */
[----:B------:R-:W1:Y:S03]  /*ef90*/  LDSM.16.MT88.4 R104, [R192+0xe800] ;  /* 0x00e80000c068783b */ /* 0x000e660000004200 */
[----:B------:R-:W-:Y:S02]  /*efa0*/  FADD.FTZ R134, R134, R135 ;  /* 0x0000008786867221 */ /* 0x000fe40000010000 */
[----:B------:R-:W-:Y:S01]  /*efb0*/  FADD.FTZ R166, R166, R167 ;  /* 0x000000a7a6a67221 */ /* 0x000fe20000010000 */
[----:B------:R-:W-:Y:S01]  /*efc0*/  F2FP.PACK_AB R136, R237, R232 ;  /* 0x000000e8ed88723e */ /* 0x000fe200000000ff */
[C---:B------:R-:W-:Y:S05]  /*efd0*/  HMMA.16816.F32 R4, R100.reuse, R112, R4 ;  /* 0x000000706404723c */ /* 0x040fea0000001804 */
[----:B------:R-:W-:Y:S01]  /*efe0*/  F2FP.PACK_AB R138, R239, R234 ;  /* 0x000000eaef8a723e */ /* 0x000fe200000000ff */
[----:B------:R-:W-:Y:S01]  /*eff0*/  IMAD.MOV.U32 R0, RZ, RZ, R3 ;  /* 0x000000ffff007224 */ /* 0x000fe200078e0003 */
[----:B--2---:R-:W-:Y:S01]  /*f000*/  F2FP.PACK_AB R137, R241, R236 ;  /* 0x000000ecf189723e */ /* 0x004fe200000000ff */
[C---:B------:R-:W-:Y:S01]  /*f010*/  HMMA.16816.F32 R8, R100.reuse, R114, R8 ;  /* 0x000000726408723c */ /* 0x040fe20000001808 */
[----:B------:R-:W-:Y:S03]  /*f020*/  LDSM.16.MT88.4 R112, [R194+0x10800] ;  /* 0x01080000c270783b */ /* 0x000fe60000004200 */
[----:B----4-:R-:W-:Y:S01]  /*f030*/  F2FP.PACK_AB R139, R133, R238 ;  /* 0x000000ee858b723e */ /* 0x010fe200000000ff */
[----:B------:R-:W-:Y:S03]  /*f040*/  IMAD.MOV.U32 R2, RZ, RZ, R132 ;  /* 0x000000ffff027224 */ /* 0x000fe600078e0084 */
[C---:B---3--:R-:W-:Y:S08]  /*f050*/  HMMA.16816.F32 R12, R100.reuse, R108, R12 ;  /* 0x0000006c640c723c */ /* 0x048ff0000000180c */
        /* <DEDUP_REMOVED lines=24> */
[----:B------:R-:W3:Y:S07]  /*f1e0*/  LDSM.16.MT88.4 R112, [R193+0xd000] ;  /* 0x00d00000c170783b */ /* 0x000eee0000004200 */
[C---:B-1----:R-:W-:Y:S08]  /*f1f0*/  HMMA.16816.F32 R84, R100.reuse, R104, R84 ;  /* 0x000000686454723c */ /* 0x042ff00000001854 */
[C---:B------:R-:W-:Y:S01]  /*f200*/  HMMA.16816.F32 R88, R100.reuse, R106, R88 ;  /* 0x0000006a6458723c */ /* 0x040fe20000001858 */
[----:B------:R-:W1:Y:S07]  /*f210*/  LDSM.16.MT88.4 R104, [R196+0xf000] ;  /* 0x00f00000c468783b */ /* 0x000e6e0000004200 */
[C---:B------:R-:W-:Y:S08]  /*f220*/  HMMA.16816.F32 R92, R100.reuse, R116, R92 ;  /* 0x00000074645c723c */ /* 0x040ff0000000185c */
[----:B------:R-:W-:Y:S01]  /*f230*/  HMMA.16816.F32 R96, R100, R118, R96 ;  /* 0x000000766460723c */ /* 0x000fe20000001860 */
[----:B------:R-:W4:Y:S06]  /*f240*/  LDSM.16.MT88.4 R116, [R194+0xf000] ;  /* 0x00f00000c274783b */ /* 0x000f2c0000004200 */
[----:B------:R-:W-:Y:S02]  /*f250*/  F2FP.PACK_AB R100, R179, R178 ;  /* 0x000000b2b364723e */ /* 0x000fe400000000ff */
[----:B------:R-:W-:Y:S03]  /*f260*/  F2FP.PACK_AB R102, R231, R224 ;  /* 0x000000e0e766723e */ /* 0x000fe600000000ff */
[----:B------:R-:W-:Y:S02]  /*f270*/  F2FP.PACK_AB R101, R233, R226 ;  /* 0x000000e2e965723e */ /* 0x000fe400000000ff */
[----:B------:R-:W-:Y:S07]  /*f280*/  F2FP.PACK_AB R103, R235, R230 ;  /* 0x000000e6eb67723e */ /* 0x000fee00000000ff */
[C---:B--2---:R-:W-:Y:S08]  /*f290*/  HMMA.16816.F32 R4, R100.reuse, R108, R4 ;  /* 0x0000006c6404723c */ /* 0x044ff00000001804 */
[C---:B------:R-:W-:Y:S01]  /*f2a0*/  HMMA.16816.F32 R8, R100.reuse, R110, R8 ;  /* 0x0000006e6408723c */ /* 0x040fe20000001808 */
[----:B------:R-:W2:Y:S07]  /*f2b0*/  LDSM.16.MT88.4 R108, [R193+0xf000] ;  /* 0x00f00000c16c783b */ /* 0x000eae0000004200 */
        /* <DEDUP_REMOVED lines=8> */
[C---:B-1----:R-:W-:Y:S08]  /*f340*/  HMMA.16816.F32 R36, R100.reuse, R104, R36 ;  /* 0x000000686424723c */ /* 0x042ff00000001824 */
[C---:B------:R-:W-:Y:S01]  /*f350*/  HMMA.16816.F32 R40, R100.reuse, R106, R40 ;  /* 0x0000006a6428723c */ /* 0x040fe20000001828 */
[----:B------:R-:W1:Y:S07]  /*f360*/  LDSM.16.MT88.4 R104, [R196+0x11000] ;  /* 0x01100000c468783b */ /* 0x000e6e0000004200 */
[C---:B----4-:R-:W-:Y:S08]  /*f370*/  HMMA.16816.F32 R44, R100.reuse, R116, R44 ;  /* 0x00000074642c723c */ /* 0x050ff0000000182c */
[C---:B------:R-:W-:Y:S01]  /*f380*/  HMMA.16816.F32 R48, R100.reuse, R118, R48 ;  /* 0x000000766430723c */ /* 0x040fe20000001830 */
[----:B------:R-:W4:Y:S07]  /*f390*/  LDSM.16.MT88.4 R116, [R194+0x11000] ;  /* 0x01100000c274783b */ /* 0x000f2e0000004200 */
        /* <DEDUP_REMOVED lines=8> */
[----:B------:R-:W-:Y:S07]  /*f420*/  LDSM.16.MT88.4 R104, [R193+0xd800] ;  /* 0x00d80000c168783b */ /* 0x000fee0000004200 */
[C---:B----4-:R-:W-:Y:S08]  /*f430*/  HMMA.16816.F32 R76, R100.reuse, R116, R76 ;  /* 0x00000074644c723c */ /* 0x050ff0000000184c */
[C---:B------:R-:W-:Y:S01]  /*f440*/  HMMA.16816.F32 R80, R100.reuse, R118, R80 ;  /* 0x000000766450723c */ /* 0x040fe20000001850 */
[----:B------:R-:W1:Y:S07]  /*f450*/  LDSM.16.MT88.4 R116, [R194+0xd800] ;  /* 0x00d80000c274783b */ /* 0x000e6e0000004200 */
[C---:B--2---:R-:W-:Y:S08]  /*f460*/  HMMA.16816.F32 R84, R100.reuse, R108, R84 ;  /* 0x0000006c6454723c */ /* 0x044ff00000001854 */
        /* <DEDUP_REMOVED lines=59> */
.L_x_2752:
        /* <DEDUP_REMOVED lines=280> */
.L_x_2758:
[----:B--234-:R-:W-:Y:S05]  /*109a0*/  BSYNC B0 ;  /* 0x0000000000007941 */ /* 0x01cfea0003800000 */
.L_x_2757:
        /* <DEDUP_REMOVED lines=18> */
.L_x_2760:
[----:B------:R-:W-:Y:S05]  /*10ad0*/  BSYNC B0 ;  /* 0x0000000000007941 */ /* 0x000fea0003800000 */
.L_x_2759:
        /* <DEDUP_REMOVED lines=11> */
.L_x_2762:
[----:B------:R-:W-:Y:S05]  /*10b90*/  BSYNC B0 ;  /* 0x0000000000007941 */ /* 0x000fea0003800000 */
.L_x_2761:
        /* <DEDUP_REMOVED lines=11> */
.L_x_2764:
[----:B------:R-:W-:Y:S05]  /*10c50*/  BSYNC B0 ;  /* 0x0000000000007941 */ /* 0x000fea0003800000 */
.L_x_2763:
        /* <DEDUP_REMOVED lines=11> */
.L_x_2766:
[----:B------:R-:W-:Y:S05]  /*10d10*/  BSYNC B0 ;  /* 0x0000000000007941 */ /* 0x000fea0003800000 */
.L_x_2765:
        /* <DEDUP_REMOVED lines=11> */
.L_x_2768:
[----:B------:R-:W-:Y:S05]  /*10dd0*/  BSYNC B0 ;  /* 0x0000000000007941 */ /* 0x000fea0003800000 */
.L_x_2767:
        /* <DEDUP_REMOVED lines=11> */
.L_x_2770:
[----:B------:R-:W-:Y:S05]  /*10e90*/  BSYNC B0 ;  /* 0x0000000000007941 */ /* 0x000fea0003800000 */
.L_x_2769:
        /* <DEDUP_REMOVED lines=11> */
.L_x_2772:
[----:B------:R-:W-:Y:S05]  /*10f50*/  BSYNC B0 ;  /* 0x0000000000007941 */ /* 0x000fea0003800000 */
.L_x_2771:
        /* <DEDUP_REMOVED lines=12> */
.L_x_2773:
        /* <DEDUP_REMOVED lines=14> */
.L_x_7365:


//--------------------- .text._ZN5flash24flash_fwd_splitkv_kernelI23Flash_fwd_kernel_traitsILi192ELi64ELi64ELi4ELb0ELb0EN7cutlass6half_tE19Flash_kernel_traitsILi192ELi64ELi64ELi4ES3_EELb0ELb1ELb0ELb0ELb0ELb0ELb1ELb1EEEvNS_16Flash_fwd_paramsE --------------------------
	.section	.text._ZN5flash24flash_fwd_splitkv_kernelI23Flash_fwd_kernel_traitsILi192ELi64ELi64ELi4ELb0ELb0EN7cutlass6half_tE19Flash_kernel_traitsILi192ELi64ELi64ELi4ES3_EELb0ELb1ELb0ELb0ELb0ELb0ELb1ELb1EEEvNS_16Flash_fwd_paramsE,"ax",@progbits
	.sectioninfo	@"SHI_REGISTERS=239"
	.align	128
        .global         _ZN5flash24flash_fwd_splitkv_kernelI23Flash_fwd_kernel_traitsILi192ELi64ELi64ELi4ELb0ELb0EN7cutlass6half_tE19Flash_kernel_traitsILi192ELi64ELi64ELi4ES3_EELb0ELb1ELb0ELb0ELb0ELb0ELb1ELb1EEEvNS_16Flash_fwd_paramsE
        .type           _ZN5flash24flash_fwd_splitkv_kernelI23Flash_fwd_kernel_traitsILi192ELi64ELi64ELi4ELb0ELb0EN7cutlass6half_tE19Flash_kernel_traitsILi192ELi64ELi64ELi4ES3_EELb0ELb1ELb0ELb0ELb0ELb0ELb1ELb1EEEvNS_16Flash_fwd_paramsE,@function
        .size           _ZN5flash24flash_fwd_splitkv_kernelI23Flash_fwd_kernel_traitsILi192ELi64ELi64ELi4ELb0ELb0EN7cutlass6half_tE19Flash_kernel_traitsILi192ELi64ELi64ELi4ES3_EELb0ELb1ELb0ELb0ELb0ELb0ELb1ELb1EEEvNS_16Flash_fwd_paramsE,(.L_x_7366 - _ZN5flash24flash_fwd_splitkv_kernelI23Flash_fwd_kernel_traitsILi192ELi64ELi64ELi4ELb0ELb0EN7cutlass6half_tE19Flash_kernel_traitsILi192ELi64ELi64ELi4ES3_EELb0ELb1ELb0ELb0ELb0ELb0ELb1ELb1EEEvNS_16Flash_fwd_paramsE)
        .other          _ZN5flash24flash_fwd_splitkv_kernelI23Flash_fwd_kernel_traitsILi192ELi64ELi64ELi4ELb0ELb0EN7cutlass6half_tE19Flash_kernel_traitsILi192ELi64ELi64ELi4ES3_EELb0ELb1ELb0ELb0ELb0ELb0ELb1ELb1EEEvNS_16Flash_fwd_paramsE,@"STO_CUDA_ENTRY STV_DEFAULT"
_ZN5flash24flash_fwd_splitkv_kernelI23Flash_fwd_kernel_traitsILi192ELi64ELi64ELi4ELb0ELb0EN7cutlass6half_tE19Flash_kernel_traitsILi192ELi64ELi64ELi4ES3_EELb0ELb1ELb0ELb0ELb0ELb0ELb1ELb1EEEvNS_16Flash_fwd_paramsE:
.text._ZN5flash24flash_fwd_splitkv_kernelI23Flash_fwd_kernel_traitsILi192ELi64ELi64ELi4ELb0ELb0EN7cutlass6half_tE19Flash_kernel_traitsILi192ELi64ELi64ELi4ES3_EELb0ELb1ELb0ELb0ELb0ELb0ELb1ELb1EEEvNS_16Flash_fwd_paramsE:
        /* <DEDUP_REMOVED lines=45> */
[----:B------:R-:W4:Y:S01]  /*02d0*/  S2R R0, SR_CTAID.Y ;  /* 0x0000000000007919 */ /* 0x000f220000002600 */
[----:B--2---:R-:W-:Y:S01]  /*02e0*/  @P1 IADD3 R196, R196, -R13, RZ ;  /* 0x8000000dc4c41210 */ /* 0x004fe20007ffe0ff */
[----:B------:R-:W-:-:S08]  /*02f0*/  @!P1 IMAD.MOV.U32 R196, RZ, RZ, c[0x0][0x214] ;  /* 0x00008500ffc49624 */ /* 0x000fd000078e00ff */
[----:B------:R-:W-:Y:S05]  /*0300*/  @!P0 BRA `(.L_x_2774) ;  /* 0x0000004000008947 */ /* 0x000fea0003800000 */
[----:B-1-34-:R-:W2:Y:S02]  /*0310*/  @P2 LDG.E R2, [R4.64+0x4] ;  /* 0x0000040604022981 */ /* 0x01aea4000c1e1900 */
[----:B--2--5:R-:W-:-:S06]  /*0320*/  @P2 IADD3 R3, R2, -R21, RZ ;  /* 0x8000001502032210 */ /* 0x024fcc0007ffe0ff */
[----:B------:R1:W5:Y:S01]  /*0330*/  @!P2 LDG.E R3, [R4.64] ;  /* 0x000000060403a981 */ /* 0x000362000c1e1900 */
[----:B------:R-:W-:Y:S05]  /*0340*/  BRA `(.L_x_2775) ;  /* 0x0000001000007947 */ /* 0x000fea0003800000 */
.L_x_2774:
[----:B-1-34-:R-:W-:Y:S02]  /*0350*/  MOV R3, c[0x0][0x218] ;  /* 0x0000860000037a02 */ /* 0x01afe40000000f00 */
.L_x_2775:
        /* <DEDUP_REMOVED lines=14> */
[----:B------:R-:W-:Y:S01]  /*0440*/  IMAD.MOV.U32 R2, RZ, RZ, c[0x0][0x218] ;  /* 0x00008600ff027624 */ /* 0x000fe200078e00ff */
[----:B------:R-:W-:Y:S01]  /*0450*/  IADD3 R10, R67, 0x3f, RZ ;  /* 0x0000003f430a7810 */ /* 0x000fe20007ffe0ff */
[----:B------:R-:W1:Y:S01]  /*0460*/  S2R R131, SR_TID.X ;  /* 0x0000000000837919 */ /* 0x000e620000002100 */
        /* <DEDUP_REMOVED lines=10> */
[----:B--2---:R-:W-:-:S04]  /*0510*/  IADD3 R8, R8, 0xffffffe, RZ ;  /* 0x0ffffffe08087810 */ /* 0x004fc80007ffe0ff */
[----:B------:R-:W2:Y:S02]  /*0520*/  F2I.FTZ.U32.TRUNC.NTZ R9, R8 ;  /* 0x0000000800097305 */ /* 0x000ea4000021f000 */
[----:B--2---:R-:W-:Y:S02]  /*0530*/  IMAD.MOV R3, RZ, RZ, -R9 ;  /* 0x000000ffff037224 */ /* 0x004fe400078e0a09 */
        /* <DEDUP_REMOVED lines=13> */
[----:B------:R-:W-:Y:S02]  /*0610*/  IADD3 R4, -R196, 0x7f, R65 ;  /* 0x0000007fc4047810 */ /* 0x000fe40007ffe141 */
[----:B------:R-:W-:Y:S02]  /*0620*/  SHF.R.S32.HI R3, RZ, 0x1f, R10 ;  /* 0x0000001fff037819 */ /* 0x000fe4000001140a */
[----:B------:R-:W-:-:S02]  /*0630*/  IADD3 R5, R4, c[0x0][0x2e8], R67 ;  /* 0x0000ba0004057a10 */ /* 0x000fc40007ffe043 */
[----:B------:R-:W-:Y:S02]  /*0640*/  LEA.HI R3, R3, R10, RZ, 0x6 ;  /* 0x0000000a03037211 */ /* 0x000fe400078f30ff */
[----:B------:R-:W-:Y:S02]  /*0650*/  SHF.R.S32.HI R4, RZ, 0x1f, R5 ;  /* 0x0000001fff047819 */ /* 0x000fe40000011405 */
[----:B------:R-:W-:Y:S02]  /*0660*/  SHF.R.S32.HI R3, RZ, 0x6, R3 ;  /* 0x00000006ff037819 */ /* 0x000fe40000011403 */
[----:B------:R-:W-:Y:S02]  /*0670*/  @P2 IADD3 R7, R7, 0x1, RZ ;  /* 0x0000000107072810 */ /* 0x000fe40007ffe0ff */
[----:B------:R-:W-:-:S03]  /*0680*/  LEA.HI R4, R4, R5, RZ, 0x6 ;  /* 0x0000000504047211 */ /* 0x000fc600078f30ff */
        /* <DEDUP_REMOVED lines=16> */
[----:B------:R-:W-:Y:S02]  /*0790*/  BSSY B0, `(.L_x_2777) ;  /* 0x000001a000007945 */ /* 0x000fe40003800000 */
[----:B------:R-:W-:Y:S01]  /*07a0*/  LEA.HI R2, R2, R131, RZ, 0x4 ;  /* 0x0000008302027211 */ /* 0x000fe200078f20ff */
[----:B------:R-:W-:-:S03]  /*07b0*/  IMAD R164, R197, c[0x0][0x1c0], R164 ;  /* 0x00007000c5a47a24 */ /* 0x000fc600078e02a4 */
[----:B------:R-:W-:Y:S01]  /*07c0*/  LOP3.LUT R4, R2, 0xfffffff0, RZ, 0xc0, !PT ;  /* 0xfffffff002047812 */ /* 0x000fe200078ec0ff */
[--C-:B------:R-:W-:Y:S01]  /*07d0*/  IMAD R3, R164, c[0x0][0x214], R65.reuse ;  /* 0x00008500a4037a24 */ /* 0x100fe200078e0241 */
[----:B------:R-:W-:Y:S01]  /*07e0*/  SHF.R.S32.HI R0, RZ, 0x4, R2 ;  /* 0x00000004ff007819 */ /* 0x000fe20000011402 */
[----:B------:R-:W-:Y:S02]  /*07f0*/  IMAD.IADD R65, R196, 0x1, -R65 ;  /* 0x00000001c4417824 */ /* 0x000fe400078e0a41 */
[----:B------:R-:W-:Y:S02]  /*0800*/  IMAD.IADD R131, R131, 0x1, -R4 ;  /* 0x0000000183837824 */ /* 0x000fe400078e0a04 */
[----:B------:R-:W-:Y:S01]  /*0810*/  IMAD R7, R3, c[0x0][0x22c], RZ ;  /* 0x00008b0003077a24 */ /* 0x000fe200078e02ff */
[----:B------:R-:W-:Y:S01]  /*0820*/  ISETP.GE.AND P1, PT, R0, R65, PT ;  /* 0x000000410000720c */ /* 0x000fe20003f26270 */
        /* <DEDUP_REMOVED lines=16> */
.L_x_2778:
[----:B------:R-:W-:Y:S05]  /*0930*/  BSYNC B0 ;  /* 0x0000000000007941 */ /* 0x000fea0003800000 */
.L_x_2777:
        /* <DEDUP_REMOVED lines=10> */
.L_x_2780:
[----:B------:R-:W-:Y:S05]  /*09e0*/  BSYNC B0 ;  /* 0x0000000000007941 */ /* 0x000fea0003800000 */
.L_x_2779:
        /* <DEDUP_REMOVED lines=10> */
.L_x_2782:
[----:B------:R-:W-:Y:S05]  /*0a90*/  BSYNC B0 ;  /* 0x0000000000007941 */ /* 0x000fea0003800000 */
.L_x_2781:
        /* <DEDUP_REMOVED lines=10> */
.L_x_2784:
[----:B------:R-:W-:Y:S05]  /*0b40*/  BSYNC B0 ;  /* 0x0000000000007941 */ /* 0x000fea0003800000 */
.L_x_2783:
        /* <DEDUP_REMOVED lines=10> */
.L_x_2786:
[----:B------:R-:W-:Y:S05]  /*0bf0*/  BSYNC B0 ;  /* 0x0000000000007941 */ /* 0x000fea0003800000 */
.L_x_2785:
        /* <DEDUP_REMOVED lines=10> */
.L_x_2788:
[----:B------:R-:W-:Y:S05]  /*0ca0*/  BSYNC B0 ;  /* 0x0000000000007941 */ /* 0x000fea0003800000 */
.L_x_2787:
        /* <DEDUP_REMOVED lines=10> */
.L_x_2790:
[----:B------:R-:W-:Y:S05]  /*0d50*/  BSYNC B0 ;  /* 0x0000000000007941 */ /* 0x000fea0003800000 */
.L_x_2789:
        /* <DEDUP_REMOVED lines=10> */
.L_x_2792:
[----:B------:R-:W-:Y:S05]  /*0e00*/  BSYNC B0 ;  /* 0x0000000000007941 */ /* 0x000fea0003800000 */
.L_x_2791:
        /* <DEDUP_REMOVED lines=32> */
.L_x_2776:
[----:B-1----:R-:W-:Y:S01]  /*1010*/  ISETP.NE.U32.AND P1, PT, RZ, c[0x0][0x2c0], PT ;  /* 0x0000b000ff007a0c */ /* 0x002fe20003f25070 */
        /* <DEDUP_REMOVED lines=41> */
[----:B------:R-:W-:Y:S02]  /*12b0*/  @!P0 IADD3 R5, -R5, RZ, RZ ;  /* 0x000000ff05058210 */ /* 0x000fe40007ffe1ff */
        /* <DEDUP_REMOVED lines=27> */
[----:B------:R-:W-:-:S03]  /*1470*/  ISETP.NE.AND P1, PT, RZ, c[0x0][0x1c8], PT ;  /* 0x00007200ff007a0c */ /* 0x000fc60003f25270 */
[----:B------:R-:W-:-:S10]  /*1480*/  @!P0 IMAD.MOV R2, RZ, RZ, -R2 ;  /* 0x000000ffff028224 */ /* 0x000fd400078e0a02 */
[----:B------:R-:W-:Y:S02]  /*1490*/  @!P1 LOP3.LUT R2, RZ, c[0x0][0x1c8], RZ, 0x33, !PT ;  /* 0x00007200ff029a12 */ /* 0x000fe400078e33ff */
[----:B--2---:R-:W-:Y:S01]  /*14a0*/  SHF.R.S32.HI R6, RZ, 0x1f, R3 ;  /* 0x0000001fff067819 */ /* 0x004fe20000011403 */
[----:B------:R-:W-:-:S04]  /*14b0*/  IMAD.WIDE.U32 R10, R3, c[0x0][0x180], RZ ;  /* 0x00006000030a7a25 */ /* 0x000fc800078e00ff */
[C---:B------:R-:W-:Y:S02]  /*14c0*/  IMAD R0, R6.reuse, c[0x0][0x180], RZ ;  /* 0x0000600006007a24 */ /* 0x040fe400078e02ff */
[----:B------:R-:W-:Y:S02]  /*14d0*/  IMAD R6, R6, c[0x0][0x188], RZ ;  /* 0x0000620006067a24 */ /* 0x000fe400078e02ff */
[----:B------:R-:W-:Y:S02]  /*14e0*/  IMAD R5, R3, c[0x0][0x184], R0 ;  /* 0x0000610003057a24 */ /* 0x000fe400078e0200 */
[----:B------:R-:W-:Y:S02]  /*14f0*/  IMAD R0, R133, c[0x0][0x198], RZ ;  /* 0x0000660085007a24 */ /* 0x000fe400078e02ff */
[----:B------:R-:W-:Y:S01]  /*1500*/  IMAD.WIDE.U32 R14, R3, c[0x0][0x188], RZ ;  /* 0x00006200030e7a25 */ /* 0x000fe200078e00ff */
[----:B------:R-:W-:-:S03]  /*1510*/  IADD3 R11, R11, R5, RZ ;  /* 0x000000050b0b7210 */ /* 0x000fc60007ffe0ff */
[C---:B------:R-:W-:Y:S01]  /*1520*/  IMAD R5, R9.reuse, c[0x0][0x19c], R0 ;  /* 0x0000670009057a24 */ /* 0x040fe200078e0200 */
[----:B------:R-:W-:Y:S01]  /*1530*/  SHF.R.S32.HI R0, RZ, 0x1f, R2 ;  /* 0x0000001fff007819 */ /* 0x000fe20000011402 */
[----:B------:R-:W-:Y:S01]  /*1540*/  IMAD.WIDE.U32 R10, R9, c[0x0][0x198], R10 ;  /* 0x00006600090a7a25 */ /* 0x000fe200078e000a */
[----:B------:R-:W-:-:S03]  /*1550*/  MOV R20, R14 ;  /* 0x0000000e00147202 */ /* 0x000fc60000000f00 */
[----:B------:R-:W-:Y:S02]  /*1560*/  IMAD.IADD R11, R11, 0x1, R5 ;  /* 0x000000010b0b7824 */ /* 0x000fe400078e0205 */
[----:B------:R-:W-:Y:S02]  /*1570*/  IMAD R5, R0, c[0x0][0x1b0], RZ ;  /* 0x00006c0000057a24 */ /* 0x000fe400078e02ff */
[----:B------:R-:W-:-:S04]  /*1580*/  IMAD.WIDE.U32 R158, R2, c[0x0][0x1b0], R10 ;  /* 0x00006c00029e7a25 */ /* 0x000fc800078e000a */
[----:B------:R-:W-:Y:S02]  /*1590*/  IMAD R5, R2, c[0x0][0x1b4], R5 ;  /* 0x00006d0002057a24 */ /* 0x000fe400078e0205 */
[----:B------:R-:W-:-:S03]  /*15a0*/  IMAD R21, R3, c[0x0][0x18c], R6 ;  /* 0x0000630003157a24 */ /* 0x000fc600078e0206 */
[----:B------:R-:W-:Y:S01]  /*15b0*/  IADD3 R5, R159, R5, RZ ;  /* 0x000000059f057210 */ /* 0x000fe20007ffe0ff */
[----:B------:R-:W-:Y:S01]  /*15c0*/  IMAD.IADD R21, R15, 0x1, R21 ;  /* 0x000000010f157824 */ /* 0x000fe200078e0215 */
[----:B------:R-:W-:Y:S05]  /*15d0*/  BRA `(.L_x_2794) ;  /* 0x0000043000007947 */ /* 0x000fea0003800000 */
.L_x_2793:
        /* <DEDUP_REMOVED lines=15> */
.L_x_2795:
[----:B------:R-:W-:Y:S01]  /*16d0*/  IABS R7, c[0x0][0x1c8] ;  /* 0x0000720000077a13 */ /* 0x000fe20000000000 */
[----:B------:R-:W-:-:S03]  /*16e0*/  @P4 IMAD.IADD R21, R6, 0x1, R21 ;  /* 0x0000000106154824 */ /* 0x000fc600078e0215 */
[----:B------:R-:W1:Y:S08]  /*16f0*/  I2F.RP R12, R7 ;  /* 0x00000007000c7306 */ /* 0x000e700000209400 */
[----:B-1----:R-:W1:Y:S02]  /*1700*/  MUFU.RCP R10, R12 ;  /* 0x0000000c000a7308 */ /* 0x002e640000001000 */
[----:B-1----:R-:W-:-:S06]  /*1710*/  IADD3 R10, R10, 0xffffffe, RZ ;  /* 0x0ffffffe0a0a7810 */ /* 0x002fcc0007ffe0ff */
[----:B------:R-:W1:Y:S02]  /*1720*/  F2I.FTZ.U32.TRUNC.NTZ R11, R10 ;  /* 0x0000000a000b7305 */ /* 0x000e64000021f000 */
[----:B-1----:R-:W-:Y:S02]  /*1730*/  IMAD.MOV R0, RZ, RZ, -R11 ;  /* 0x000000ffff007224 */ /* 0x002fe400078e0a0b */
[----:B------:R-:W-:Y:S02]  /*1740*/  IMAD.MOV.U32 R10, RZ, RZ, RZ ;  /* 0x000000ffff0a7224 */ /* 0x000fe400078e00ff */
[----:B------:R-:W-:Y:S01]  /*1750*/  IMAD R2, R0, R7, RZ ;  /* 0x0000000700027224 */ /* 0x000fe200078e02ff */
[----:B------:R-:W-:-:S03]  /*1760*/  IABS R0, R164 ;  /* 0x000000a400007213 */ /* 0x000fc60000000000 */
[----:B------:R-:W-:Y:S01]  /*1770*/  IMAD.HI.U32 R2, R11, R2, R10 ;  /* 0x000000020b027227 */ /* 0x000fe200078e000a */
[----:B------:R-:W-:-:S05]  /*1780*/  MOV R9, R0 ;  /* 0x0000000000097202 */ /* 0x000fca0000000f00 */
[----:B------:R-:W-:-:S04]  /*1790*/  IMAD.HI.U32 R2, R2, R9, RZ ;  /* 0x0000000902027227 */ /* 0x000fc800078e00ff */
[----:B------:R-:W-:-:S04]  /*17a0*/  IMAD.MOV R0, RZ, RZ, -R2 ;  /* 0x000000ffff007224 */ /* 0x000fc800078e0a02 */
[----:B------:R-:W-:Y:S01]  /*17b0*/  IMAD R0, R7, R0, R9 ;  /* 0x0000000007007224 */ /* 0x000fe200078e0209 */
[----:B------:R-:W-:-:S04]  /*17c0*/  MOV R9, R5 ;  /* 0x0000000500097202 */ /* 0x000fc80000000f00 */
[----:B------:R-:W-:-:S13]  /*17d0*/  ISETP.GT.U32.AND P0, PT, R7, R0, PT ;  /* 0x000000000700720c */ /* 0x000fda0003f04070 */
[-C--:B------:R-:W-:Y:S02]  /*17e0*/  @!P0 IADD3 R0, R0, -R7.reuse, RZ ;  /* 0x8000000700008210 */ /* 0x080fe40007ffe0ff */
[----:B------:R-:W-:Y:S02]  /*17f0*/  @!P0 IADD3 R2, R2, 0x1, RZ ;  /* 0x0000000102028810 */ /* 0x000fe40007ffe0ff */
[----:B------:R-:W-:Y:S02]  /*1800*/  ISETP.GE.U32.AND P2, PT, R0, R7, PT ;  /* 0x000000070000720c */ /* 0x000fe40003f46070 */
[----:B------:R-:W-:Y:S02]  /*1810*/  LOP3.LUT R0, R164, c[0x0][0x1c8], RZ, 0x3c, !PT ;  /* 0x00007200a4007a12 */ /* 0x000fe400078e3cff */
[----:B------:R-:W-:Y:S02]  /*1820*/  ISETP.NE.AND P0, PT, RZ, c[0x0][0x1c8], PT ;  /* 0x00007200ff007a0c */ /* 0x000fe40003f05270 */
[----:B------:R-:W-:-:S02]  /*1830*/  ISETP.GE.AND P1, PT, R0, RZ, PT ;  /* 0x000000ff0000720c */ /* 0x000fc40003f26270 */
[----:B------:R-:W-:-:S04]  /*1840*/  LEA R7, R134, 0xffffffc0, 0x6 ;  /* 0xffffffc086077811 */ /* 0x000fc800078e30ff */
[----:B------:R-:W-:Y:S01]  /*1850*/  SHF.R.S32.HI R133, RZ, 0x1f, R7 ;  /* 0x0000001fff857819 */ /* 0x000fe20000011407 */
[----:B------:R-:W-:Y:S01]  /*1860*/  IMAD.WIDE.U32 R10, R7, c[0x0][0x198], R8 ;  /* 0x00006600070a7a25 */ /* 0x000fe200078e0008 */
[----:B------:R-:W-:-:S03]  /*1870*/  @P2 IADD3 R2, R2, 0x1, RZ ;  /* 0x0000000102022810 */ /* 0x000fc60007ffe0ff */
[----:B------:R-:W-:Y:S02]  /*1880*/  IMAD R0, R133, c[0x0][0x198], RZ ;  /* 0x0000660085007a24 */ /* 0x000fe400078e02ff */
[----:B------:R-:W-:Y:S01]  /*1890*/  @!P1 IMAD.MOV R2, RZ, RZ, -R2 ;  /* 0x000000ffff029224 */ /* 0x000fe200078e0a02 */
[----:B------:R-:W-:Y:S01]  /*18a0*/  @!P0 LOP3.LUT R2, RZ, c[0x0][0x1c8], RZ, 0x33, !PT ;  /* 0x00007200ff028a12 */ /* 0x000fe200078e33ff */
[----:B------:R-:W-:Y:S02]  /*18b0*/  IMAD R5, R7, c[0x0][0x19c], R0 ;  /* 0x0000670007057a24 */ /* 0x000fe400078e0200 */
[----:B------:R-:W-:Y:S01]  /*18c0*/  @P4 IMAD.WIDE.U32 R8, R21, c[0x0][0x1a0], RZ ;  /* 0x0000680015084a25 */ /* 0x000fe200078e00ff */
[----:B------:R-:W-:Y:S02]  /*18d0*/  SHF.R.S32.HI R0, RZ, 0x1f, R2 ;  /* 0x0000001fff007819 */ /* 0x000fe40000011402 */
[----:B------:R-:W-:Y:S01]  /*18e0*/  IADD3 R11, R11, R5, RZ ;  /* 0x000000050b0b7210 */ /* 0x000fe20007ffe0ff */
[----:B------:R-:W-:-:S02]  /*18f0*/  @P4 IMAD R21, R21, c[0x0][0x1a4], R9 ;  /* 0x0000690015154a24 */ /* 0x000fc400078e0209 */
[----:B------:R-:W-:Y:S02]  /*1900*/  IMAD R5, R0, c[0x0][0x1b0], RZ ;  /* 0x00006c0000057a24 */ /* 0x000fe400078e02ff */
[----:B------:R-:W-:-:S04]  /*1910*/  IMAD.WIDE.U32 R158, R2, c[0x0][0x1b0], R10 ;  /* 0x00006c00029e7a25 */ /* 0x000fc800078e000a */
[----:B------:R-:W-:Y:S02]  /*1920*/  IMAD R5, R2, c[0x0][0x1b4], R5 ;  /* 0x00006d0002057a24 */ /* 0x000fe400078e0205 */
[----:B------:R-:W-:Y:S02]  /*1930*/  @P4 IMAD.MOV.U32 R20, RZ, RZ, R8 ;  /* 0x000000ffff144224 */ /* 0x000fe400078e0008 */
[----:B------:R-:W-:Y:S01]  /*1940*/  IMAD.MOV.U32 R9, RZ, RZ, R7 ;  /* 0x000000ffff097224 */ /* 0x000fe200078e0007 */
        /* <DEDUP_REMOVED lines=12> */
.L_x_2794:
        /* <DEDUP_REMOVED lines=9> */
[-C--:B------:R-:W-:Y:S01]  /*1aa0*/  LEA.HI R8, R156, R131.reuse, RZ, 0x6 ;  /* 0x000000839c087211 */ /* 0x080fe200078f30ff */
[----:B------:R-:W-:Y:S01]  /*1ab0*/  IMAD R167, R167, c[0x0][0x1a8], RZ ;  /* 0x00006a00a7a77a24 */ /* 0x000fe200078e02ff */
[----:B------:R-:W-:Y:S01]  /*1ac0*/  LOP3.LUT R62, R162, 0xfffffff8, RZ, 0xc0, !PT ;  /* 0xfffffff8a23e7812 */ /* 0x000fe200078ec0ff */
[----:B------:R-:W-:Y:S01]  /*1ad0*/  IMAD.HI.U32 R152, R11, R152, R22 ;  /* 0x000000980b987227 */ /* 0x000fe200078e0016 */
[----:B------:R-:W-:-:S02]  /*1ae0*/  LEA.HI R11, R156, R131, RZ, 0x4 ;  /* 0x000000839c0b7211 */ /* 0x000fc400078f20ff */
[----:B------:R-:W-:Y:S01]  /*1af0*/  SHF.R.S32.HI R162, RZ, 0x3, R162 ;  /* 0x00000003ffa27819 */ /* 0x000fe200000114a2 */
[----:B------:R-:W-:Y:S01]  /*1b00*/  @!P0 IMAD R6, R4, c[0x0][0x178], RZ ;  /* 0x00005e0004068a24 */ /* 0x000fe200078e02ff */
[----:B------:R-:W-:Y:S01]  /*1b10*/  LOP3.LUT R46, R11, 0xfffffff0, RZ, 0xc0, !PT ;  /* 0xfffffff00b2e7812 */ /* 0x000fe200078ec0ff */
[----:B------:R-:W-:Y:S01]  /*1b20*/  @P0 IMAD.WIDE.U32 R18, R13, c[0x0][0x190], RZ ;  /* 0x000064000d120a25 */ /* 0x000fe200078e00ff */
[----:B------:R-:W-:Y:S02]  /*1b30*/  SHF.R.S32.HI R64, RZ, 0x4, R11 ;  /* 0x00000004ff407819 */ /* 0x000fe4000001140b */
[----:B------:R-:W-:Y:S01]  /*1b40*/  SHF.R.S32.HI R163, RZ, 0x1f, R162 ;  /* 0x0000001fffa37819 */ /* 0x000fe200000114a2 */
[----:B------:R-:W-:Y:S01]  /*1b50*/  @!P0 IMAD.WIDE.U32 R14, R197, c[0x0][0x178], RZ ;  /* 0x00005e00c50e8a25 */ /* 0x000fe200078e00ff */
[----:B------:R-:W-:Y:S02]  /*1b60*/  LEA.HI R11, R11, R64, RZ, 0x1 ;  /* 0x000000400b0b7211 */ /* 0x000fe400078f08ff */
[----:B------:R-:W-:Y:S01]  /*1b70*/  SHF.R.S32.HI R155, RZ, 0x1, R152 ;  /* 0x00000001ff9b7819 */ /* 0x000fe20000011498 */
[----:B-----5:R-:W-:Y:S01]  /*1b80*/  @!P0 IMAD R3, R197, c[0x0][0x17c], R6 ;  /* 0x00005f00c5038a24 */ /* 0x020fe200078e0206 */
[----:B------:R-:W-:Y:S01]  /*1b90*/  LOP3.LUT R11, R11, 0xfffffffe, RZ, 0xc0, !PT ;  /* 0xfffffffe0b0b7812 */ /* 0x000fe200078ec0ff */
[----:B------:R-:W-:Y:S01]  /*1ba0*/  IMAD.IADD R46, R131, 0x1, -R46 ;  /* 0x00000001832e7824 */ /* 0x000fe200078e0a2e */
[----:B------:R-:W-:Y:S01]  /*1bb0*/  LEA.HI R156, R156, R131, RZ, 0x5 ;  /* 0x000000839c9c7211 */ /* 0x000fe200078f28ff */
[----:B------:R-:W-:Y:S01]  /*1bc0*/  @P0 IMAD R13, R13, c[0x0][0x194], R19 ;  /* 0x000065000d0d0a24 */ /* 0x000fe200078e0213 */
[----:B------:R-:W-:Y:S01]  /*1bd0*/  MOV R73, 0x20 ;  /* 0x0000002000497802 */ /* 0x000fe20000000f00 */
[----:B------:R-:W-:Y:S01]  /*1be0*/  @!P0 IMAD.IADD R13, R15, 0x1, R3 ;  /* 0x000000010f0d8824 */ /* 0x000fe200078e0203 */
[----:B------:R-:W-:Y:S01]  /*1bf0*/  SHF.R.S32.HI R3, RZ, 0x1f, R46 ;  /* 0x0000001fff037819 */ /* 0x000fe2000001142e */
[----:B------:R-:W-:Y:S01]  /*1c00*/  IMAD.IADD R62, R131, 0x1, -R62 ;  /* 0x00000001833e7824 */ /* 0x000fe200078e0a3e */
[----:B------:R-:W-:Y:S01]  /*1c10*/  SHF.R.S32.HI R63, RZ, 0x5, R156 ;  /* 0x00000005ff3f7819 */ /* 0x000fe2000001149c */
[----:B------:R-:W-:Y:S01]  /*1c20*/  @P0 IMAD.MOV.U32 R12, RZ, RZ, R18 ;  /* 0x000000ffff0c0224 */ /* 0x000fe200078e0012 */
[----:B------:R-:W-:Y:S01]  /*1c30*/  LEA.HI R3, R3, R46, RZ, 0x3 ;  /* 0x0000002e03037211 */ /* 0x000fe200078f18ff */
[----:B------:R-:W-:Y:S01]  /*1c40*/  @!P0 IMAD.MOV.U32 R12, RZ, RZ, R14 ;  /* 0x000000ffff0c8224 */ /* 0x000fe200078e000e */
[----:B------:R-:W-:Y:S01]  /*1c50*/  SHF.L.U32 R14, R62, 0x3, RZ ;  /* 0x000000033e0e7819 */ /* 0x000fe200000006ff */
[----:B------:R-:W-:Y:S01]  /*1c60*/  IMAD.IADD R64, R64, 0x1, -R11 ;  /* 0x0000000140407824 */ /* 0x000fe200078e0a0b */
[----:B------:R-:W-:Y:S01]  /*1c70*/  LOP3.LUT R11, R3, 0xfffffff8, RZ, 0xc0, !PT ;  /* 0xfffffff8030b7812 */ /* 0x000fe200078ec0ff */
[----:B------:R-:W-:Y:S01]  /*1c80*/  IMAD.SHL.U32 R157, R162, 0x40, RZ ;  /* 0x00000040a29d7824 */ /* 0x000fe200078e00ff */
[----:B------:R-:W-:Y:S01]  /*1c90*/  IADD3 R12, P0, R14, R12, RZ ;  /* 0x0000000c0e0c7210 */ /* 0x000fe20007f1e0ff */
[----:B------:R-:W-:Y:S01]  /*1ca0*/  IMAD.WIDE R16, R17, 0x40, R162 ;  /* 0x0000004011107825 */ /* 0x000fe200078e02a2 */
[----:B------:R-:W-:-:S02]  /*1cb0*/  SHF.R.S32.HI R15, RZ, 0x1f, R14 ;  /* 0x0000001fff0f7819 */ /* 0x000fc4000001140e */
[----:B------:R-:W-:Y:S01]  /*1cc0*/  LOP3.LUT R157, R157, 0x1c0, RZ, 0xc0, !PT ;  /* 0x000001c09d9d7812 */ /* 0x000fe200078ec0ff */
[----:B------:R-:W-:Y:S01]  /*1cd0*/  IMAD.IADD R46, R46, 0x1, -R11 ;  /* 0x000000012e2e7824 */ /* 0x000fe200078e0a0b */
[----:B------:R-:W-:Y:S01]  /*1ce0*/  IADD3 R11, R14, 0x40, RZ ;  /* 0x000000400e0b7810 */ /* 0x000fe20007ffe0ff */
[----:B------:R-:W-:Y:S01]  /*1cf0*/  IMAD.X R13, R15, 0x1, R13, P0 ;  /* 0x000000010f0d7824 */ /* 0x000fe200000e060d */
[----:B------:R-:W-:Y:S01]  /*1d00*/  LOP3.LUT R6, R157, 0x38, R14, 0xf8, !PT ;  /* 0x000000389d067812 */ /* 0x000fe200078ef80e */
[----:B------:R-:W-:Y:S01]  /*1d10*/  IMAD R18, R17, c[0x0][0x190], RZ ;  /* 0x0000640011127a24 */ /* 0x000fe200078e02ff */
[----:B------:R-:W-:Y:S01]  /*1d20*/  ISETP.GE.AND P0, PT, R11, c[0x0][0x220], PT ;  /* 0x000088000b007a0c */ /* 0x000fe20003f06270 */
[C---:B------:R-:W-:Y:S01]  /*1d30*/  IMAD.WIDE.U32 R12, R16.reuse, c[0x0][0x190], R12 ;  /* 0x00006400100c7a25 */ /* 0x040fe200078e000c */
[----:B------:R-:W-:Y:S02]  /*1d40*/  SHF.R.U32.HI R157, RZ, 0x3, R157 ;  /* 0x00000003ff9d7819 */ /* 0x000fe4000001169d */
[----:B------:R-:W-:Y:S01]  /*1d50*/  SEL R17, RZ, 0xffffffff, P0 ;  /* 0xffffffffff117807 */ /* 0x000fe20000000000 */
[----:B------:R-:W-:Y:S01]  /*1d60*/  IMAD R18, R16, c[0x0][0x194], R18 ;  /* 0x0000650010127a24 */ /* 0x000fe200078e0212 */
[----:B------:R-:W-:Y:S01]  /*1d70*/  IADD3 R20, P0, R14, R20, RZ ;  /* 0x000000140e147210 */ /* 0x000fe20007f1e0ff */
[----:B------:R-:W-:Y:S01]  /*1d80*/  IMAD.SHL.U32 R8, R8, 0x8, RZ ;  /* 0x0000000808087824 */ /* 0x000fe200078e00ff */
[----:B------:R-:W-:Y:S01]  /*1d90*/  LOP3.LUT R157, R6, R157, RZ, 0x3c, !PT ;  /* 0x0000009d069d7212 */ /* 0x000fe200078e3cff */
[----:B------:R-:W-:Y:S01]  /*1da0*/  IMAD.IADD R19, R13, 0x1, R18 ;  /* 0x000000010d137824 */ /* 0x000fe200078e0212 */
[----:B------:R-:W-:Y:S01]  /*1db0*/  LOP3.LUT P4, RZ, R46, 0x4, RZ, 0xc0, !PT ;  /* 0x000000042eff7812 */ /* 0x000fe2000788c0ff */
[----:B------:R-:W-:Y:S01]  /*1dc0*/  IMAD.X R21, R15, 0x1, R21, P0 ;  /* 0x000000010f157824 */ /* 0x000fe200000e0615 */
[----:B------:R-:W-:Y:S01]  /*1dd0*/  IADD3 R136, P0, R162, R9, RZ ;  /* 0x00000009a2887210 */ /* 0x000fe20007f1e0ff */
[----:B------:R-:W-:Y:S01]  /*1de0*/  IMAD R13, R0, c[0x0][0x1b8], RZ ;  /* 0x00006e00000d7a24 */ /* 0x000fe200078e02ff */
[----:B------:R-:W-:Y:S01]  /*1df0*/  LOP3.LUT R157, R157, 0xfffffe00, R8, 0xf8, !PT ;  /* 0xfffffe009d9d7812 */ /* 0x000fe200078ef808 */
[----:B------:R-:W-:Y:S01]  /*1e00*/  IMAD.WIDE.U32 R20, R2, c[0x0][0x1b8], R20 ;  /* 0x00006e0002147a25 */ /* 0x000fe200078e0014 */
[----:B------:R-:W-:-:S02]  /*1e10*/  LOP3.LUT P2, RZ, R46, 0x2, RZ, 0xc0, !PT ;  /* 0x000000022eff7812 */ /* 0x000fc4000784c0ff */
[----:B------:R-:W-:Y:S01]  /*1e20*/  ISETP.GE.AND P1, PT, R14, c[0x0][0x220], PT ;  /* 0x000088000e007a0c */ /* 0x000fe20003f26270 */
[----:B------:R-:W-:Y:S01]  /*1e30*/  IMAD R8, R2, c[0x0][0x1bc], R13 ;  /* 0x00006f0002087a24 */ /* 0x000fe200078e020d */
[C---:B------:R-:W-:Y:S01]  /*1e40*/  IADD3 R10, R14.reuse, 0x80, RZ ;  /* 0x000000800e0a7810 */ /* 0x040fe20007ffe0ff */
[----:B------:R-:W-:Y:S01]  /*1e50*/  IMAD.X R133, R163, 0x1, R133, P0 ;  /* 0x00000001a3857824 */ /* 0x000fe200000e0685 */
[----:B------:R-:W-:Y:S01]  /*1e60*/  IADD3 R158, P0, R14, R158, RZ ;  /* 0x0000009e0e9e7210 */ /* 0x000fe20007f1e0ff */
[----:B------:R-:W-:Y:S01]  /*1e70*/  IMAD.IADD R9, R21, 0x1, R8 ;  /* 0x0000000115097824 */ /* 0x000fe200078e0208 */
[----:B------:R-:W-:Y:S01]  /*1e80*/  SEL R6, RZ, 0x1, P1 ;  /* 0x00000001ff067807 */ /* 0x000fe20000800000 */
[----:B------:R-:W-:Y:S01]  /*1e90*/  IMAD R133, R133, c[0x0][0x1a0], RZ ;  /* 0x0000680085857a24 */ /* 0x000fe200078e02ff */
[----:B------:R-:W-:Y:S01]  /*1ea0*/  IADD3.X R159, R15, R5, RZ, P0, !PT ;  /* 0x000000050f9f7210 */ /* 0x000fe200007fe4ff */
[----:B------:R-:W-:Y:S01]  /*1eb0*/  IMAD.MOV.U32 R8, RZ, RZ, R20 ;  /* 0x000000ffff087224 */ /* 0x000fe200078e0014 */
[----:B------:R-:W-:Y:S01]  /*1ec0*/  MOV R18, R12 ;  /* 0x0000000c00127202 */ /* 0x000fe20000000f00 */
[----:B------:R-:W-:Y:S01]  /*1ed0*/  IMAD R133, R136, c[0x0][0x1a4], R133 ;  /* 0x0000690088857a24 */ /* 0x000fe200078e0285 */
[----:B------:R-:W-:Y:S01]  /*1ee0*/  ISETP.GE.AND P1, PT, R10, c[0x0][0x220], PT ;  /* 0x000088000a007a0c */ /* 0x000fe20003f26270 */
[----:B------:R-:W-:Y:S01]  /*1ef0*/  IMAD.WIDE.U32 R136, R136, c[0x0][0x1a0], R8 ;  /* 0x0000680088887a25 */ /* 0x000fe200078e0008 */
[----:B------:R-:W-:-:S02]  /*1f00*/  SHF.R.S32.HI R9, RZ, 0x1f, R68 ;  /* 0x0000001fff097819 */ /* 0x000fc40000011444 */
[----:B------:R-:W-:Y:S01]  /*1f10*/  LOP3.LUT R156, R156, 0xffffffe0, RZ, 0xc0, !PT ;  /* 0xffffffe09c9c7812 */ /* 0x000fe200078ec0ff */
[----:B------:R-:W-:Y:S01]  /*1f20*/  IMAD.SHL.U32 R46, R46, 0x40, RZ ;  /* 0x000000402e2e7824 */ /* 0x000fe200078e00ff */
[----:B------:R-:W-:Y:S01]  /*1f30*/  LEA.HI R66, R9, R68, RZ, 0x6 ;  /* 0x0000004409427211 */ /* 0x000fe200078f30ff */
[----:B------:R-:W-:Y:S01]  /*1f40*/  IMAD.SHL.U32 R13, R64, 0x8, RZ ;  /* 0x00000008400d7824 */ /* 0x000fe200078e00ff */
[----:B------:R-:W-:Y:S01]  /*1f50*/  SEL R154, RZ, 0x4, P1 ;  /* 0x00000004ff9a7807 */ /* 0x000fe20000800000 */
[----:B------:R-:W-:Y:S01]  /*1f60*/  IMAD.SHL.U32 R150, R62, 0x4, RZ ;  /* 0x000000043e967824 */ /* 0x000fe200078e00ff */
[----:B------:R-:W-:Y:S01]  /*1f70*/  SHF.R.S32.HI R66, RZ, 0x6, R66 ;  /* 0x00000006ff427819 */ /* 0x000fe20000011442 */
[----:B------:R-:W-:Y:S01]  /*1f80*/  IMAD.SHL.U32 R3, R3, 0x40, RZ ;  /* 0x0000004003037824 */ /* 0x000fe200078e00ff */
[----:B------:R-:W-:Y:S01]  /*1f90*/  LOP3.LUT R46, R46, 0x1c0, RZ, 0xc0, !PT ;  /* 0x000001c02e2e7812 */ /* 0x000fe200078ec0ff */
[----:B------:R-:W-:Y:S01]  /*1fa0*/  IMAD.SHL.U32 R17, R17, 0x2, RZ ;  /* 0x0000000211117824 */ /* 0x000fe200078e00ff */
[----:B------:R-:W-:Y:S01]  /*1fb0*/  IMNMX R66, R195, R66, !PT ;  /* 0x00000042c3427217 */ /* 0x000fe20007800200 */
[----:B------:R-:W-:Y:S01]  /*1fc0*/  IMAD R151, R162, R155, R150 ;  /* 0x0000009ba2977224 */ /* 0x000fe200078e0296 */
[----:B------:R-:W-:Y:S01]  /*1fd0*/  LOP3.LUT R13, R46, 0x8, R13, 0xf8, !PT ;  /* 0x000000082e0d7812 */ /* 0x000fe200078ef80d */
[----:B------:R-:W-:Y:S01]  /*1fe0*/  IMAD R161, R163, c[0x0][0x198], RZ ;  /* 0x00006600a3a17a24 */ /* 0x000fe200078e02ff */
[----:B------:R-:W-:Y:S01]  /*1ff0*/  ISETP.GT.AND P0, PT, R134, R66, PT ;  /* 0x000000428600720c */ /* 0x000fe20003f04270 */
[----:B------:R-:W-:Y:S01]  /*2000*/  IMAD R167, R164, c[0x0][0x1ac], R167 ;  /* 0x00006b00a4a77a24 */ /* 0x000fe200078e02a7 */
[----:B------:R-:W-:Y:S01]  /*2010*/  SHF.R.U32.HI R46, RZ, 0x3, R46 ;  /* 0x00000003ff2e7819 */ /* 0x000fe2000001162e */
[----:B------:R-:W-:Y:S01]  /*2020*/  IMAD.MOV.U32 R47, RZ, RZ, 0x10 ;  /* 0x00000010ff2f7424 */ /* 0x000fe200078e00ff */
[----:B------:R-:W-:Y:S01]  /*2030*/  LOP3.LUT R17, R17, 0x2, R6, 0xe2, !PT ;  /* 0x0000000211117812 */ /* 0x000fe200078ee206 */
[----:B------:R-:W-:Y:S01]  /*2040*/  IMAD.MOV.U32 R173, RZ, RZ, c[0x0][0x198] ;  /* 0x00006600ffad7624 */ /* 0x000fe200078e00ff */
[----:B------:R-:W-:Y:S01]  /*2050*/  LOP3.LUT R46, R13, R46, RZ, 0x3c, !PT ;  /* 0x0000002e0d2e7212 */ /* 0x000fe200078e3cff */
[----:B------:R-:W-:Y:S01]  /*2060*/  IMAD.IADD R150, R150, 0x1, R151 ;  /* 0x0000000196967824 */ /* 0x000fe200078e0297 */
[----:B------:R-:W-:Y:S01]  /*2070*/  LOP3.LUT R154, R17, R154, RZ, 0xfc, !PT ;  /* 0x0000009a119a7212 */ /* 0x000fe200078efcff */
[----:B------:R-:W-:Y:S01]  /*2080*/  IMAD.WIDE.U32 R164, R164, c[0x0][0x1a8], R18 ;  /* 0x00006a00a4a47a25 */ /* 0x000fe200078e0012 */
[----:B------:R-:W-:-:S02]  /*2090*/  LOP3.LUT R46, R46, 0xfffffe00, R3, 0xf8, !PT ;  /* 0xfffffe002e2e7812 */ /* 0x000fc400078ef803 */
[-C--:B------:R-:W-:Y:S01]  /*20a0*/  SHF.L.U64.HI R60, R173, R98.reuse, c[0x0][0x19c] ;  /* 0x00006700ad3c7619 */ /* 0x080fe20000010262 */
[----:B------:R-:W-:Y:S01]  /*20b0*/  IMAD.MOV.U32 R3, RZ, RZ, c[0x0][0x1a0] ;  /* 0x00006800ff037624 */ /* 0x000fe200078e00ff */
[----:B------:R-:W-:Y:S01]  /*20c0*/  SHF.R.S32.HI R130, RZ, 0x1f, R151 ;  /* 0x0000001fff827819 */ /* 0x000fe20000011497 */
[C---:B------:R-:W-:Y:S01]  /*20d0*/  IMAD R161, R162.reuse, c[0x0][0x19c], R161 ;  /* 0x00006700a2a17a24 */ /* 0x040fe200078e02a1 */
[----:B------:R-:W-:Y:S01]  /*20e0*/  SHF.R.S32.HI R129, RZ, 0x1f, R150 ;  /* 0x0000001fff817819 */ /* 0x000fe20000011496 */
[----:B------:R-:W-:Y:S01]  /*20f0*/  IMAD.WIDE.U32 R158, R162, c[0x0][0x198], R158 ;  /* 0x00006600a29e7a25 */ /* 0x000fe200078e009e */
[----:B------:R-:W-:Y:S02]  /*2100*/  SHF.L.U64.HI R118, R3, R98, c[0x0][0x1a4] ;  /* 0x0000690003767619 */ /* 0x000fe40000010262 */
[----:B------:R-:W-:Y:S01]  /*2110*/  SEL R47, R47, 0xfffffff0, !P2 ;  /* 0xfffffff02f2f7807 */ /* 0x000fe20005000000 */
[----:B------:R-:W-:Y:S01]  /*2120*/  IMAD.SHL.U32 R119, R3, 0x10, RZ ;  /* 0x0000001003777824 */ /* 0x000fe200078e00ff */
[----:B------:R-:W-:Y:S01]  /*2130*/  SEL R45, R73, 0xffffffe0, !P4 ;  /* 0xffffffe0492d7807 */ /* 0x000fe20006000000 */
[----:B------:R-:W-:-:S02]  /*2140*/  IMAD.SHL.U32 R61, R173, 0x10, RZ ;  /* 0x00000010ad3d7824 */ /* 0x000fc400078e00ff */
[----:B------:R-:W-:Y:S02]  /*2150*/  IMAD.IADD R156, R131, 0x1, -R156 ;  /* 0x00000001839c7824 */ /* 0x000fe400078e0a9c */
[----:B------:R-:W-:Y:S02]  /*2160*/  IMAD.SHL.U32 R153, R155, 0x10, RZ ;  /* 0x000000109b997824 */ /* 0x000fe400078e00ff */
[----:B------:R-:W-:Y:S02]  /*2170*/  IMAD.IADD R161, R159, 0x1, R161 ;  /* 0x000000019fa17824 */ /* 0x000fe400078e02a1 */
[----:B------:R-:W-:Y:S02]  /*2180*/  IMAD.IADD R133, R137, 0x1, R133 ;  /* 0x0000000189857824 */ /* 0x000fe400078e0285 */
[----:B------:R-:W-:Y:S02]  /*2190*/  IMAD.IADD R167, R165, 0x1, R167 ;  /* 0x00000001a5a77824 */ /* 0x000fe400078e02a7 */
[----:B------:R-:W-:Y:S01]  /*21a0*/  @!P5 IMAD.MOV.U32 R116, RZ, RZ, RZ ;  /* 0x000000ffff74d224 */ /* 0x000fe200078e00ff */
[----:B------:R-:W-:Y:S05]  /*21b0*/  @!P0 BRA `(.L_x_2796) ;  /* 0x000092c000008947 */ /* 0x000fea0003800000 */
[----:B-1----:R-:W-:Y:S01]  /*21c0*/  SHF.R.S32.HI R5, RZ, 0x1f, R7 ;  /* 0x0000001fff057819 */ /* 0x002fe20000011407 */
[C---:B------:R-:W-:Y:S01]  /*21d0*/  IMAD R6, R4.reuse, c[0x0][0x280], RZ ;  /* 0x0000a00004067a24 */ /* 0x040fe200078e02ff */
[--C-:B------:R-:W-:Y:S01]  /*21e0*/  SHF.R.S32.HI R9, RZ, 0x1f, R68.reuse ;  /* 0x0000001fff097819 */ /* 0x100fe20000011444 */
[----:B------:R-:W-:Y:S01]  /*21f0*/  IMAD R4, R4, c[0x0][0x278], RZ ;  /* 0x00009e0004047a24 */ /* 0x000fe200078e02ff */
[----:B------:R-:W-:Y:S01]  /*2200*/  IADD3 R8, P1, P0, R7, R162, -R68 ;  /* 0x000000a207087210 */ /* 0x000fe2000783e844 */
[----:B------:R-:W-:Y:S01]  /*2210*/  IMAD.WIDE.U32 R12, R197, c[0x0][0x278], R14 ;  /* 0x00009e00c50c7a25 */ /* 0x000fe200078e000e */
[----:B------:R-:W-:Y:S01]  /*2220*/  IADD3 R78, P4, R61, 0x40, RZ ;  /* 0x000000403d4e7810 */ /* 0x000fe20007f9e0ff */
[----:B------:R-:W-:Y:S01]  /*2230*/  UMOV UR8, 0x60 ;  /* 0x0000006000087882 */ /* 0x000fe20000000000 */
[----:B------:R-:W-:Y:S01]  /*2240*/  IADD3.X R5, R5, R163, ~R9, P1, P0 ;  /* 0x000000a305057210 */ /* 0x000fe20000fe0c09 */
[----:B------:R-:W-:Y:S01]  /*2250*/  IMAD R4, R197, c[0x0][0x27c], R4 ;  /* 0x00009f00c5047a24 */ /* 0x000fe200078e0204 */
[----:B------:R-:W-:Y:S01]  /*2260*/  IADD3 R86, P2, R61, 0x80, RZ ;  /* 0x000000803d567810 */ /* 0x000fe20007f5e0ff */
[----:B------:R-:W-:Y:S01]  /*2270*/  IMAD R6, R197, c[0x0][0x284], R6 ;  /* 0x0000a100c5067a24 */ /* 0x000fe200078e0206 */
[----:B------:R-:W-:Y:S01]  /*2280*/  IADD3 R141, R153, 0x40, RZ ;  /* 0x00000040998d7810 */ /* 0x000fe20007ffe0ff */
[----:B------:R-:W-:Y:S01]  /*2290*/  IMAD.WIDE.U32 R16, R197, c[0x0][0x280], R14 ;  /* 0x0000a000c5107a25 */ /* 0x000fe200078e000e */
[----:B------:R-:W-:Y:S01]  /*22a0*/  IADD3 R140, R153, 0x80, RZ ;  /* 0x00000080998c7810 */ /* 0x000fe20007ffe0ff */
[----:B------:R-:W-:Y:S01]  /*22b0*/  ULDC.64 UR4, c[0x0][0x1a0] ;  /* 0x0000680000047ab9 */ /* 0x000fe20000000a00 */
[----:B------:R-:W-:Y:S01]  /*22c0*/  LOP3.LUT R145, R154, 0xffff, RZ, 0xc0, !PT ;  /* 0x0000ffff9a917812 */ /* 0x000fe200078ec0ff */
[----:B------:R-:W-:Y:S01]  /*22d0*/  IMAD R9, R5, c[0x0][0x290], RZ ;  /* 0x0000a40005097a24 */ /* 0x000fe200078e02ff */
[----:B------:R-:W-:Y:S01]  /*22e0*/  UIMAD UR9, UR8, UR5, URZ ;  /* 0x00000005080972a4 */ /* 0x000fe2000f8e023f */
[----:B------:R-:W-:Y:S01]  /*22f0*/  IMAD.IADD R13, R13, 0x1, R4 ;  /* 0x000000010d0d7824 */ /* 0x000fe200078e0204 */
[----:B------:R-:W-:Y:S01]  /*2300*/  UIMAD.WIDE.U32 UR10, UR8, UR4, URZ ;  /* 0x00000004080a72a5 */ /* 0x000fe2000f8e003f */
[----:B------:R-:W-:Y:S01]  /*2310*/  IMAD R5, R5, c[0x0][0x288], RZ ;  /* 0x0000a20005057a24 */ /* 0x000fe200078e02ff */
[----:B------:R-:W-:Y:S01]  /*2320*/  ULDC UR5, c[0x0][0x294] ;  /* 0x0000a50000057ab9 */ /* 0x000fe20000000800 */
[----:B------:R-:W-:Y:S01]  /*2330*/  IMAD.IADD R17, R17, 0x1, R6 ;  /* 0x0000000111117824 */ /* 0x000fe200078e0206 */
[----:B------:R-:W-:Y:S01]  /*2340*/  UIMAD UR5, UR8, UR5, URZ ;  /* 0x00000005080572a4 */ /* 0x000fe2000f8e023f */
[C---:B------:R-:W-:Y:S01]  /*2350*/  IMAD R4, R8.reuse, c[0x0][0x28c], R5 ;  /* 0x0000a30008047a24 */ /* 0x040fe200078e0205 */
[C---:B------:R-:W-:Y:S01]  /*2360*/  LOP3.LUT R149, R145.reuse, 0x1, RZ, 0xc0, !PT ;  /* 0x0000000191957812 */ /* 0x040fe200078ec0ff */
[----:B------:R-:W-:Y:S01]  /*2370*/  IMAD.WIDE.U32 R12, R8, c[0x0][0x288], R12 ;  /* 0x0000a200080c7a25 */ /* 0x000fe200078e000c */
[C---:B------:R-:W-:Y:S01]  /*2380*/  LOP3.LUT R147, R145.reuse, 0x2, RZ, 0xc0, !PT ;  /* 0x0000000291937812 */ /* 0x040fe200078ec0ff */
[----:B------:R-:W-:Y:S01]  /*2390*/  ULDC UR4, c[0x0][0x230] ;  /* 0x00008c0000047ab9 */ /* 0x000fe20000000800 */
[----:B------:R-:W-:Y:S01]  /*23a0*/  IADD3 R148, R162, 0x10, RZ ;  /* 0x00000010a2947810 */ /* 0x000fe20007ffe0ff */
[----:B------:R-:W-:Y:S01]  /*23b0*/  IMAD R9, R8, c[0x0][0x294], R9 ;  /* 0x0000a50008097a24 */ /* 0x000fe200078e0209 */
[----:B------:R-:W-:Y:S01]  /*23c0*/  IADD3 R146, R162, 0x20, RZ ;  /* 0x00000020a2927810 */ /* 0x000fe20007ffe0ff */
[----:B------:R-:W-:Y:S01]  /*23d0*/  IMAD.WIDE.U32 R16, R8, c[0x0][0x290], R16 ;  /* 0x0000a40008107a25 */ /* 0x000fe200078e0010 */
[----:B------:R-:W-:Y:S01]  /*23e0*/  IADD3 R143, R162, 0x30, RZ ;  /* 0x00000030a28f7810 */ /* 0x000fe20007ffe0ff */
[----:B------:R-:W-:Y:S01]  /*23f0*/  UIADD3 UR9, UR11, UR9, URZ ;  /* 0x000000090b097290 */ /* 0x000fe2000fffe03f */
[----:B------:R-:W-:Y:S01]  /*2400*/  SHF.R.S32.HI R128, RZ, 0x1f, R153 ;  /* 0x0000001fff807819 */ /* 0x000fe20000011499 */
[----:B------:R-:W-:Y:S01]  /*2410*/  IMAD.IADD R116, R116, 0x1, R7 ;  /* 0x0000000174747824 */ /* 0x000fe200078e0207 */
[----:B------:R-:W-:Y:S01]  /*2420*/  LOP3.LUT R145, R145, 0x4, RZ, 0xc0, !PT ;  /* 0x0000000491917812 */ /* 0x000fe200078ec0ff */
[----:B------:R-:W-:Y:S01]  /*2430*/  IMAD.IADD R7, R13, 0x1, R4 ;  /* 0x000000010d077824 */ /* 0x000fe200078e0204 */
[----:B------:R-:W-:Y:S01]  /*2440*/  SHF.R.S32.HI R126, RZ, 0x1f, R141 ;  /* 0x0000001fff7e7819 */ /* 0x000fe2000001148d */
[----:B------:R-:W-:Y:S01]  /*2450*/  IMAD.IADD R5, R17, 0x1, R9 ;  /* 0x0000000111057824 */ /* 0x000fe200078e0209 */
[----:B------:R-:W-:Y:S01]  /*2460*/  SHF.R.S32.HI R124, RZ, 0x1f, R140 ;  /* 0x0000001fff7c7819 */ /* 0x000fe2000001148c */
[----:B------:R-:W-:Y:S01]  /*2470*/  IMAD.MOV.U32 R4, RZ, RZ, R16 ;  /* 0x000000ffff047224 */ /* 0x000fe200078e0010 */
[----:B------:R-:W-:Y:S01]  /*2480*/  ULDC.U8 UR8, c[0x0][0x313] ;  /* 0x0000c4c000087ab9 */ /* 0x000fe20000000000 */
[----:B------:R-:W-:-:S02]  /*2490*/  IMAD R111, R0, c[0x0][0x2a0], RZ ;  /* 0x0000a800006f7a24 */ /* 0x000fc400078e02ff */
[----:B------:R-:W-:-:S04]  /*24a0*/  IMAD.WIDE.U32 R4, R2, c[0x0][0x2a0], R4 ;  /* 0x0000a80002047a25 */ /* 0x000fc800078e0004 */
[----:B------:R-:W-:Y:S01]  /*24b0*/  IMAD R111, R2, c[0x0][0x2a4], R111 ;  /* 0x0000a900026f7a24 */ /* 0x000fe200078e026f */
[----:B------:R-:W-:Y:S01]  /*24c0*/  LEA R110, P1, R4, c[0x0][0x270], 0x1 ;  /* 0x00009c00046e7a11 */ /* 0x000fe200078208ff */
[----:B------:R-:W-:Y:S02]  /*24d0*/  IMAD R113, R0, c[0x0][0x298], RZ ;  /* 0x0000a60000717a24 */ /* 0x000fe400078e02ff */
[----:B------:R-:W-:Y:S02]  /*24e0*/  IMAD.IADD R111, R5, 0x1, R111 ;  /* 0x00000001056f7824 */ /* 0x000fe400078e026f */
[----:B------:R-:W-:Y:S02]  /*24f0*/  IMAD.MOV.U32 R6, RZ, RZ, R12 ;  /* 0x000000ffff067224 */ /* 0x000fe400078e000c */
[----:B------:R-:W-:Y:S01]  /*2500*/  IMAD.WIDE.U32 R102, R3, 0x20, RZ ;  /* 0x0000002003667825 */ /* 0x000fe200078e00ff */
[----:B------:R-:W-:Y:S02]  /*2510*/  LEA.HI.X R111, R4, c[0x0][0x274], R111, 0x1, P1 ;  /* 0x00009d00046f7a11 */ /* 0x000fe400008f0c6f */
[----:B------:R-:W-:Y:S01]  /*2520*/  LEA R106, P1, R158, c[0x0][0x168], 0x1 ;  /* 0x00005a009e6a7a11 */ /* 0x000fe200078208ff */
[----:B------:R-:W-:-:S02]  /*2530*/  IMAD R113, R2, c[0x0][0x29c], R113 ;  /* 0x0000a70002717a24 */ /* 0x000fc400078e0271 */
[----:B------:R-:W-:Y:S01]  /*2540*/  IMAD R116, R155, R116, RZ ;  /* 0x000000749b747224 */ /* 0x000fe200078e02ff */
[----:B------:R-:W-:Y:S01]  /*2550*/  LEA.HI.X R105, R158, c[0x0][0x16c], R161, 0x1, P1 ;  /* 0x00005b009e697a11 */ /* 0x000fe200008f0ca1 */
[----:B------:R-:W-:-:S03]  /*2560*/  IMAD.WIDE.U32 R2, R2, c[0x0][0x298], R6 ;  /* 0x0000a60002027a25 */ /* 0x000fc600078e0006 */
[----:B------:R-:W-:Y:S01]  /*2570*/  SHF.R.S32.HI R117, RZ, 0x1f, R116 ;  /* 0x0000001fff757819 */ /* 0x000fe20000011474 */
[----:B------:R-:W-:Y:S01]  /*2580*/  IMAD.MOV.U32 R72, RZ, RZ, c[0x0][0x288] ;  /* 0x0000a200ff487624 */ /* 0x000fe200078e00ff */
[-C--:B------:R-:W-:Y:S01]  /*2590*/  IADD3 R48, P1, R151, R116.reuse, RZ ;  /* 0x0000007497307210 */ /* 0x080fe20007f3e0ff */
[----:B------:R-:W-:Y:S01]  /*25a0*/  IMAD.X R79, RZ, RZ, R60, P4 ;  /* 0x000000ffff4f7224 */ /* 0x000fe200020e063c */
[----:B------:R-:W-:Y:S01]  /*25b0*/  IADD3 R113, R3, R113, RZ ;  /* 0x0000007103717210 */ /* 0x000fe20007ffe0ff */
[----:B------:R-:W-:Y:S01]  /*25c0*/  IMAD R0, R73, c[0x0][0x1a4], RZ ;  /* 0x0000690049007a24 */ /* 0x000fe200078e02ff */
[----:B------:R-:W-:Y:S01]  /*25d0*/  LEA R112, P0, R2, c[0x0][0x268], 0x1 ;  /* 0x00009a0002707a11 */ /* 0x000fe200078008ff */
[----:B------:R-:W-:Y:S01]  /*25e0*/  IMAD.X R3, R130, 0x1, R117, P1 ;  /* 0x0000000182037824 */ /* 0x000fe200008e0675 */
[----:B------:R-:W-:Y:S01]  /*25f0*/  IADD3 R116, P5, R150, R116, RZ ;  /* 0x0000007496747210 */ /* 0x000fe20007fbe0ff */
[----:B------:R-:W-:Y:S01]  /*2600*/  IMAD.SHL.U32 R70, R72, 0x10, RZ ;  /* 0x0000001048467824 */ /* 0x000fe200078e00ff */
[----:B------:R-:W-:Y:S01]  /*2610*/  LEA.HI.X R113, R2, c[0x0][0x26c], R113, 0x1, P0 ;  /* 0x00009b0002717a11 */ /* 0x000fe200000f0c71 */
[----:B------:R-:W-:Y:S01]  /*2620*/  IMAD.IADD R0, R103, 0x1, R0 ;  /* 0x0000000167007824 */ /* 0x000fe200078e0200 */
[C---:B------:R-:W-:Y:S01]  /*2630*/  LEA R108, P0, R136.reuse, c[0x0][0x170], 0x1 ;  /* 0x00005c00886c7a11 */ /* 0x040fe200078008ff */
[----:B------:R-:W-:Y:S01]  /*2640*/  IMAD.X R117, R129, 0x1, R117, P5 ;  /* 0x0000000181757824 */ /* 0x000fe200028e0675 */
[C---:B------:R-:W-:Y:S01]  /*2650*/  IADD3 R80, P4, R61.reuse, R78, RZ ;  /* 0x0000004e3d507210 */ /* 0x040fe20007f9e0ff */
[----:B------:R-:W-:Y:S01]  /*2660*/  IMAD.X R87, RZ, RZ, R60, P2 ;  /* 0x000000ffff577224 */ /* 0x000fe200010e063c */
[----:B------:R-:W-:Y:S01]  /*2670*/  LEA.HI.X R109, R136, c[0x0][0x174], R133, 0x1, P0 ;  /* 0x00005d00886d7a11 */ /* 0x000fe200000f0c85 */
[----:B------:R-:W-:Y:S01]  /*2680*/  IMAD.SHL.U32 R103, R102, 0x2, RZ ;  /* 0x0000000266677824 */ /* 0x000fe200078e00ff */
[----:B------:R-:W-:Y:S01]  /*2690*/  SHF.L.U64.HI R69, R72, R98, c[0x0][0x28c] ;  /* 0x0000a30048457619 */ /* 0x000fe20000010262 */
[----:B------:R-:W-:Y:S01]  /*26a0*/  IMAD.X R81, R60, 0x1, R79, P4 ;  /* 0x000000013c517824 */ /* 0x000fe200020e064f */
[----:B------:R-:W-:Y:S01]  /*26b0*/  IADD3 R75, P0, R70, 0x40, RZ ;  /* 0x00000040464b7810 */ /* 0x000fe20007f1e0ff */
[----:B------:R-:W-:Y:S01]  /*26c0*/  IMAD.MOV.U32 R170, RZ, RZ, c[0x0][0x290] ;  /* 0x0000a400ffaa7624 */ /* 0x000fe200078e00ff */
[C---:B------:R-:W-:Y:S01]  /*26d0*/  SHF.L.U64.HI R117, R116.reuse, 0x1, R117 ;  /* 0x0000000174757819 */ /* 0x040fe20000010275 */
[----:B------:R-:W-:Y:S01]  /*26e0*/  IMAD.SHL.U32 R116, R116, 0x2, RZ ;  /* 0x0000000274747824 */ /* 0x000fe200078e00ff */
[----:B------:R-:W-:Y:S01]  /*26f0*/  IADD3 R88, P2, R61, R86, RZ ;  /* 0x000000563d587210 */ /* 0x000fe20007f5e0ff */
[----:B------:R-:W-:Y:S01]  /*2700*/  IMAD.MOV.U32 R71, RZ, RZ, 0x5 ;  /* 0x00000005ff477424 */ /* 0x000fe200078e00ff */
[----:B------:R-:W-:Y:S01]  /*2710*/  IADD3 R83, P4, R70, 0x80, RZ ;  /* 0x0000008046537810 */ /* 0x000fe20007f9e0ff */
[----:B------:R-:W-:Y:S01]  /*2720*/  IMAD.X R74, RZ, RZ, R69, P0 ;  /* 0x000000ffff4a7224 */ /* 0x000fe200000e0645 */
[----:B------:R-:W-:Y:S01]  /*2730*/  SHF.L.U64.HI R102, R102, 0x1, R0 ;  /* 0x0000000166667819 */ /* 0x000fe20000010200 */
[C---:B------:R-:W-:Y:S01]  /*2740*/  IMAD.IADD R139, R153.reuse, 0x1, R141 ;  /* 0x00000001998b7824 */ /* 0x040fe200078e028d */
[----:B------:R-:W-:Y:S01]  /*2750*/  IADD3.X R89, R60, R87, RZ, P2, !PT ;  /* 0x000000573c597210 */ /* 0x000fe200017fe4ff */
[----:B------:R-:W-:Y:S01]  /*2760*/  IMAD.IADD R138, R153, 0x1, R140 ;  /* 0x00000001998a7824 */ /* 0x000fe200078e028c */
[----:B------:R-:W-:Y:S01]  /*2770*/  IADD3 R97, P1, R61, R88, RZ ;  /* 0x000000583d617210 */ /* 0x000fe20007f3e0ff */
[----:B------:R-:W-:Y:S01]  /*2780*/  IMAD.SHL.U32 R99, R170, 0x10, RZ ;  /* 0x00000010aa637824 */ /* 0x000fe200078e00ff */
[C---:B------:R-:W-:Y:S01]  /*2790*/  SHF.L.U64.HI R0, R48.reuse, 0x1, R3 ;  /* 0x0000000130007819 */ /* 0x040fe20000010203 */
[----:B------:R-:W-:Y:S01]  /*27a0*/  IMAD.SHL.U32 R48, R48, 0x2, RZ ;  /* 0x0000000230307824 */ /* 0x000fe200078e00ff */
[----:B------:R-:W-:Y:S01]  /*27b0*/  IADD3.X R82, RZ, R69, RZ, P4, !PT ;  /* 0x00000045ff527210 */ /* 0x000fe200027fe4ff */
[----:B------:R-:W-:Y:S01]  /*27c0*/  IMAD.X R96, R60, 0x1, R89, P1 ;  /* 0x000000013c607824 */ /* 0x000fe200008e0659 */
[----:B------:R-:W-:Y:S01]  /*27d0*/  IADD3 R85, P5, R83, R70, RZ ;  /* 0x0000004653557210 */ /* 0x000fe20007fbe0ff */
[----:B------:R-:W-:Y:S01]  /*27e0*/  IMAD.SHL.U32 R144, R155, 0x20, RZ ;  /* 0x000000209b907824 */ /* 0x000fe200078e00ff */
[----:B------:R-:W-:Y:S01]  /*27f0*/  IADD3 R93, P2, R61, R80, RZ ;  /* 0x000000503d5d7210 */ /* 0x000fe20007f5e0ff */
[----:B------:R-:W-:Y:S01]  /*2800*/  IMAD R142, R155, 0x30, RZ ;  /* 0x000000309b8e7824 */ /* 0x000fe200078e02ff */
[----:B------:R-:W-:Y:S01]  /*2810*/  IADD3 R77, P0, R75, R70, RZ ;  /* 0x000000464b4d7210 */ /* 0x000fe20007f1e0ff */
[----:B------:R-:W-:Y:S01]  /*2820*/  IMAD.X R84, R82, 0x1, R69, P5 ;  /* 0x0000000152547824 */ /* 0x000fe200028e0645 */
[----:B------:R-:W-:Y:S01]  /*2830*/  IADD3 R114, P4, R116, c[0x0][0x2b0], RZ ;  /* 0x0000ac0074727a10 */ /* 0x000fe20007f9e0ff */
[C---:B------:R-:W-:Y:S01]  /*2840*/  IMAD.IADD R135, R153.reuse, 0x1, R139 ;  /* 0x0000000199877824 */ /* 0x040fe200078e028b */
[C---:B------:R-:W-:Y:S01]  /*2850*/  SHF.L.U64.HI R98, R170.reuse, R98, c[0x0][0x294] ;  /* 0x0000a500aa627619 */ /* 0x040fe20000010262 */
[----:B------:R-:W-:Y:S01]  /*2860*/  IMAD.IADD R132, R153, 0x1, R138 ;  /* 0x0000000199847824 */ /* 0x000fe200078e028a */
[----:B------:R-:W-:Y:S01]  /*2870*/  SHF.L.U64.HI R100, R170, R71, c[0x0][0x294] ;  /* 0x0000a500aa647619 */ /* 0x000fe20000010247 */
[----:B------:R-:W-:Y:S01]  /*2880*/  IMAD.X R92, R60, 0x1, R81, P2 ;  /* 0x000000013c5c7824 */ /* 0x000fe200010e0651 */
[C---:B------:R-:W-:Y:S01]  /*2890*/  SHF.L.U32 R101, R170.reuse, 0x5, RZ ;  /* 0x00000005aa657819 */ /* 0x040fe200000006ff */
[----:B------:R-:W-:Y:S01]  /*28a0*/  IMAD.WIDE.U32 R170, R170, 0x60, RZ ;  /* 0x00000060aaaa7825 */ /* 0x000fe200078e00ff */
[----:B------:R-:W-:-:S02]  /*28b0*/  IADD3.X R115, R117, c[0x0][0x2b4], RZ, P4, !PT ;  /* 0x0000ad0075737a10 */ /* 0x000fc400027fe4ff */
[----:B------:R-:W-:Y:S01]  /*28c0*/  IADD3 R16, P1, R48, c[0x0][0x2b0], RZ ;  /* 0x0000ac0030107a10 */ /* 0x000fe20007f3e0ff */
[----:B------:R-:W-:Y:S01]  /*28d0*/  IMAD.X R76, R74, 0x1, R69, P0 ;  /* 0x000000014a4c7824 */ /* 0x000fe200000e0645 */
[-C--:B------:R-:W-:Y:S01]  /*28e0*/  IADD3 R91, P5, R77, R70.reuse, RZ ;  /* 0x000000464d5b7210 */ /* 0x080fe20007fbe0ff */
[----:B------:R-:W-:Y:S01]  /*28f0*/  IMAD R73, R73, c[0x0][0x19c], RZ ;  /* 0x0000670049497a24 */ /* 0x000fe200078e02ff */
[----:B------:R-:W-:Y:S01]  /*2900*/  IADD3 R95, P4, R85, R70, RZ ;  /* 0x00000046555f7210 */ /* 0x000fe20007f9e0ff */
[----:B------:R-:W-:Y:S01]  /*2910*/  IMAD.WIDE.U32 R172, R173, 0x20, RZ ;  /* 0x00000020adac7825 */ /* 0x000fe200078e00ff */
[----:B------:R-:W-:Y:S02]  /*2920*/  IADD3 R116, P2, R116, c[0x0][0x2a8], RZ ;  /* 0x0000aa0074747a10 */ /* 0x000fe40007f5e0ff */
[----:B------:R-:W-:Y:S01]  /*2930*/  IADD3 R48, P0, R48, c[0x0][0x2a8], RZ ;  /* 0x0000aa0030307a10 */ /* 0x000fe20007f1e0ff */
[----:B------:R-:W-:Y:S01]  /*2940*/  IMAD.MOV.U32 R9, RZ, RZ, R134 ;  /* 0x000000ffff097224 */ /* 0x000fe200078e0086 */
[C---:B------:R-:W-:Y:S01]  /*2950*/  SHF.L.U64.HI R71, R72.reuse, R71, c[0x0][0x28c] ;  /* 0x0000a30048477619 */ /* 0x040fe20000010247 */
[----:B------:R-:W-:Y:S01]  /*2960*/  IMAD.SHL.U32 R72, R72, 0x20, RZ ;  /* 0x0000002048487824 */ /* 0x000fe200078e00ff */
[----:B------:R-:W-:Y:S01]  /*2970*/  SHF.L.U64.HI R100, R101, 0x1, R100 ;  /* 0x0000000165647819 */ /* 0x000fe20000010264 */
[----:B------:R-:W-:Y:S01]  /*2980*/  IMAD.IADD R73, R173, 0x1, R73 ;  /* 0x00000001ad497824 */ /* 0x000fe200078e0249 */
[----:B------:R-:W-:Y:S01]  /*2990*/  SHF.L.U64.HI R98, R99, 0x1, R98 ;  /* 0x0000000163627819 */ /* 0x000fe20000010262 */
[----:B------:R-:W-:Y:S01]  /*29a0*/  IMAD.SHL.U32 R101, R101, 0x2, RZ ;  /* 0x0000000265657824 */ /* 0x000fe200078e00ff */
[----:B------:R-:W-:Y:S01]  /*29b0*/  SHF.R.S32.HI R127, RZ, 0x1f, R144 ;  /* 0x0000001fff7f7819 */ /* 0x000fe20000011490 */
[----:B------:R-:W-:Y:S01]  /*29c0*/  IMAD.SHL.U32 R99, R99, 0x2, RZ ;  /* 0x0000000263637824 */ /* 0x000fe200078e00ff */
[----:B------:R-:W-:Y:S01]  /*29d0*/  SHF.R.S32.HI R125, RZ, 0x1f, R142 ;  /* 0x0000001fff7d7819 */ /* 0x000fe2000001148e */
[----:B------:R-:W-:Y:S01]  /*29e0*/  IMAD.X R90, R76, 0x1, R69, P5 ;  /* 0x000000014c5a7824 */ /* 0x000fe200028e0645 */
[----:B------:R-:W-:Y:S01]  /*29f0*/  SHF.R.S32.HI R123, RZ, 0x1f, R139 ;  /* 0x0000001fff7b7819 */ /* 0x000fe2000001148b */
[----:B------:R-:W-:Y:S01]  /*2a00*/  IMAD.X R94, R84, 0x1, R69, P4 ;  /* 0x00000001545e7824 */ /* 0x000fe200020e0645 */
[----:B------:R-:W-:-:S02]  /*2a10*/  SHF.R.S32.HI R122, RZ, 0x1f, R138 ;  /* 0x0000001fff7a7819 */ /* 0x000fc4000001148a */
[----:B------:R-:W-:Y:S02]  /*2a20*/  IADD3 R104, R171, UR5, RZ ;  /* 0x00000005ab687c10 */ /* 0x000fe4000fffe0ff */
[----:B------:R-:W-:Y:S02]  /*2a30*/  SHF.R.S32.HI R121, RZ, 0x1f, R135 ;  /* 0x0000001fff797819 */ /* 0x000fe40000011487 */
[----:B------:R-:W-:Y:S02]  /*2a40*/  SHF.R.S32.HI R120, RZ, 0x1f, R132 ;  /* 0x0000001fff787819 */ /* 0x000fe40000011484 */
[----:B------:R-:W-:Y:S02]  /*2a50*/  IADD3.X R117, R117, c[0x0][0x2ac], RZ, P2, !PT ;  /* 0x0000ab0075757a10 */ /* 0x000fe400017fe4ff */
[C---:B------:R-:W-:Y:S02]  /*2a60*/  IADD3.X R17, R0.reuse, c[0x0][0x2b4], RZ, P1, !PT ;  /* 0x0000ad0000117a10 */ /* 0x040fe40000ffe4ff */
[----:B------:R-:W-:-:S02]  /*2a70*/  IADD3.X R49, R0, c[0x0][0x2ac], RZ, P0, !PT ;  /* 0x0000ab0000317a10 */ /* 0x000fc400007fe4ff */
.L_x_2889:
        /* <DEDUP_REMOVED lines=8> */
[----:B--23--:R-:W-:-:S05]  /*2b00*/  @!P6 BRA `(.L_x_2798) ;  /* 0x000000900000e947 */ /* 0x00cfca0003800000 */
        /* <DEDUP_REMOVED lines=9> */
.L_x_2798:
[----:B------:R-:W-:Y:S05]  /*2ba0*/  BSYNC B0 ;  /* 0x0000000000007941 */ /* 0x000fea0003800000 */
.L_x_2797:
        /* <DEDUP_REMOVED lines=18> */
.L_x_2800:
[----:B------:R-:W-:Y:S05]  /*2cd0*/  BSYNC B0 ;  /* 0x0000000000007941 */ /* 0x000fea0003800000 */
.L_x_2799:
        /* <DEDUP_REMOVED lines=18> */
.L_x_2802:
[----:B------:R-:W-:Y:S05]  /*2e00*/  BSYNC B0 ;  /* 0x0000000000007941 */ /* 0x000fea0003800000 */
.L_x_2801:
        /* <DEDUP_REMOVED lines=18> */
.L_x_2804:
[----:B------:R-:W-:Y:S05]  /*2f30*/  BSYNC B0 ;  /* 0x0000000000007941 */ /* 0x000fea0003800000 */
.L_x_2803:
        /* <DEDUP_REMOVED lines=65> */
.L_x_2810:
[----:B------:R-:W-:Y:S05]  /*3350*/  BSYNC B0 ;  /* 0x0000000000007941 */ /* 0x000fea0003800000 */
.L_x_2809:
        /* <DEDUP_REMOVED lines=54> */
.L_x_2812:
[----:B------:R-:W-:Y:S05]  /*36c0*/  BSYNC B0 ;  /* 0x0000000000007941 */ /* 0x000fea0003800000 */
.L_x_2811:
        /* <DEDUP_REMOVED lines=53> */
.L_x_2808:
[----:B------:R-:W-:Y:S05]  /*3a20*/  BSYNC B1 ;  /* 0x0000000000017941 */ /* 0x000fea0003800000 */
.L_x_2807:
        /* <DEDUP_REMOVED lines=64> */
.L_x_2816:
[----:B------:R-:W-:Y:S05]  /*3e30*/  BSYNC B0 ;  /* 0x0000000000007941 */ /* 0x000fea0003800000 */
.L_x_2815:
        /* <DEDUP_REMOVED lines=57> */
.L_x_2818:
[----:B------:R-:W-:Y:S05]  /*41d0*/  BSYNC B0 ;  /* 0x0000000000007941 */ /* 0x000fea0003800000 */
.L_x_2817:
        /* <DEDUP_REMOVED lines=56> */
.L_x_2814:
[----:B------:R-:W-:Y:S05]  /*4560*/  BSYNC B1 ;  /* 0x0000000000017941 */ /* 0x000fea0003800000 */
.L_x_2813:
        /* <DEDUP_REMOVED lines=64> */
.L_x_2822:
[----:B------:R-:W-:Y:S05]  /*4970*/  BSYNC B0 ;  /* 0x0000000000007941 */ /* 0x000fea0003800000 */
.L_x_2821:
        /* <DEDUP_REMOVED lines=57> */
.L_x_2824:
[----:B------:R-:W-:Y:S05]  /*4d10*/  BSYNC B0 ;  /* 0x0000000000007941 */ /* 0x000fea0003800000 */
.L_x_2823:
        /* <DEDUP_REMOVED lines=56> */
.L_x_2820:
[----:B------:R-:W-:Y:S05]  /*50a0*/  BSYNC B1 ;  /* 0x0000000000017941 */ /* 0x000fea0003800000 */
.L_x_2819:
        /* <DEDUP_REMOVED lines=68> */
.L_x_2828:
[----:B------:R-:W-:Y:S05]  /*54f0*/  BSYNC B0 ;  /* 0x0000000000007941 */ /* 0x000fea0003800000 */
.L_x_2827:
        /* <DEDUP_REMOVED lines=57> */
.L_x_2830:
[----:B------:R-:W-:Y:S05]  /*5890*/  BSYNC B0 ;  /* 0x0000000000007941 */ /* 0x000fea0003800000 */
.L_x_2829:
        /* <DEDUP_REMOVED lines=56> */
.L_x_2826:
[----:B------:R-:W-:Y:S05]  /*5c20*/  BSYNC B1 ;  /* 0x0000000000017941 */ /* 0x000fea0003800000 */
.L_x_2825:
        /* <DEDUP_REMOVED lines=8> */
.L_x_2806:
        /* <DEDUP_REMOVED lines=95> */
.L_x_2837:
[----:B------:R-:W-:Y:S05]  /*62a0*/  BSYNC B0 ;  /* 0x0000000000007941 */ /* 0x000fea0003800000 */
.L_x_2836:
[----:B------:R-:W-:Y:S05]  /*62b0*/  MOV R107, R105 ;  /* 0x00000069006b7202 */ /* 0x000fea0000000f00 */
[----:B-----5:R2:W-:Y:S02]  /*62c0*/  STG.E.128 [R106.64], R52 ;  /* 0x000000346a007986 */ /* 0x0205e4000c101d06 */
.L_x_2835:
[----:B------:R-:W-:Y:S05]  /*62d0*/  BSYNC B1 ;  /* 0x0000000000017941 */ /* 0x000fea0003800000 */
.L_x_2834:
        /* <DEDUP_REMOVED lines=94> */
.L_x_2841:
[----:B------:R-:W-:Y:S05]  /*68c0*/  BSYNC B0 ;  /* 0x0000000000007941 */ /* 0x000fea0003800000 */
.L_x_2840:
[----:B------:R-:W-:Y:S05]  /*68d0*/  MOV R107, R105 ;  /* 0x00000069006b7202 */ /* 0x000fea0000000f00 */
[----:B-----5:R3:W-:Y:S02]  /*68e0*/  STG.E.128 [R106.64+0x80], R52 ;  /* 0x000080346a007986 */ /* 0x0207e4000c101d06 */
.L_x_2839:
[----:B------:R-:W-:Y:S05]  /*68f0*/  BSYNC B1 ;  /* 0x0000000000017941 */ /* 0x000fea0003800000 */
.L_x_2838:
        /* <DEDUP_REMOVED lines=93> */
.L_x_2843:
[----:B------:R-:W-:Y:S05]  /*6ed0*/  BSYNC B0 ;  /* 0x0000000000007941 */ /* 0x000fea0003800000 */
.L_x_2842:
[----:B------:R-:W-:Y:S05]  /*6ee0*/  MOV R107, R105 ;  /* 0x00000069006b7202 */ /* 0x000fea0000000f00 */
[----:B-----5:R3:W-:Y:S02]  /*6ef0*/  STG.E.128 [R106.64+0x100], R52 ;  /* 0x000100346a007986 */ /* 0x0207e4000c101d06 */
.L_x_2833:
[----:B------:R-:W-:Y:S05]  /*6f00*/  BSYNC B2 ;  /* 0x0000000000027941 */ /* 0x000fea0003800000 */
.L_x_2832:
        /* <DEDUP_REMOVED lines=98> */
.L_x_2849:
[----:B------:R-:W-:Y:S05]  /*7530*/  BSYNC B0 ;  /* 0x0000000000007941 */ /* 0x000fea0003800000 */
.L_x_2848:
[C---:B------:R-:W-:Y:S04]  /*7540*/  LEA R2, P0, R61.reuse, R106, 0x1 ;  /* 0x0000006a3d027211 */ /* 0x040fe800078008ff */
[----:B------:R-:W-:Y:S05]  /*7550*/  LEA.HI.X R3, R61, R105, R60, 0x1, P0 ;  /* 0x000000693d037211 */ /* 0x000fea00000f0c3c */
[----:B-----5:R1:W-:Y:S04]  /*7560*/  STG.E.128 [R2.64], R56 ;  /* 0x0000003802007986 */ /* 0x0203e8000c101d06 */
.L_x_2847:
[----:B------:R-:W-:Y:S05]  /*7570*/  BSYNC B1 ;  /* 0x0000000000017941 */ /* 0x000fea0003800000 */
.L_x_2846:
        /* <DEDUP_REMOVED lines=96> */
.L_x_2853:
[----:B------:R-:W-:Y:S05]  /*7b80*/  BSYNC B0 ;  /* 0x0000000000007941 */ /* 0x000fea0003800000 */
.L_x_2852:
[C---:B------:R-:W-:Y:S04]  /*7b90*/  LEA R2, P0, R78.reuse, R106, 0x1 ;  /* 0x0000006a4e027211 */ /* 0x040fe800078008ff */
[----:B------:R-:W-:Y:S05]  /*7ba0*/  LEA.HI.X R3, R78, R105, R79, 0x1, P0 ;  /* 0x000000694e037211 */ /* 0x000fea00000f0c4f */
[----:B-----5:R4:W-:Y:S04]  /*7bb0*/  STG.E.128 [R2.64], R56 ;  /* 0x0000003802007986 */ /* 0x0209e8000c101d06 */
.L_x_2851:
[----:B------:R-:W-:Y:S05]  /*7bc0*/  BSYNC B1 ;  /* 0x0000000000017941 */ /* 0x000fea0003800000 */
.L_x_2850:
        /* <DEDUP_REMOVED lines=23> */
[----:B-1----:R-:W-:Y:S02]  /*7d40*/  LEA R176, P0, R107, R114, 0x1 ;  /* 0x000000726bb07211 */ /* 0x002fe400078008ff */
[-C--:B------:R-:W-:Y:S01]  /*7d50*/  LEA.HI.X.SX32 R174, R175, R124.reuse, 0x1, P5 ;  /* 0x0000007cafae7211 */ /* 0x080fe200028f0eff */
[----:B------:R-:W2:Y:S01]  /*7d60*/  LDG.E.128 R28, [R18.64] ;  /* 0x00000006121c7981 */ /* 0x000ea2000c1e1d00 */
[----:B------:R-:W-:Y:S02]  /*7d70*/  MOV R175, RZ ;  /* 0x000000ff00af7202 */ /* 0x000fe40000000f00 */
[----:B------:R-:W-:Y:S02]  /*7d80*/  @P4 IADD3 R175, RZ, -UR5, RZ ;  /* 0x80000005ffaf4c10 */ /* 0x000fe4000fffe0ff */
[----:B------:R-:W-:Y:S02]  /*7d90*/  LEA.HI.X R177, R107, R115, R174, 0x1, P0 ;  /* 0x000000736bb17211 */ /* 0x000fe400000f0cae */
[----:B------:R-:W-:Y:S04]  /*7da0*/  IADD3 R107, P0, R140, R175, RZ ;  /* 0x000000af8c6b7210 */ /* 0x000fe80007f1e0ff */
[----:B------:R-:W-:Y:S01]  /*7db0*/  LEA.HI.X.SX32 R174, R175, R124, 0x1, P0 ;  /* 0x0000007cafae7211 */ /* 0x000fe200000f0eff */
[----:B------:R-:W3:Y:S01]  /*7dc0*/  LDG.E.128 R176, [R176.64] ;  /* 0x00000006b0b07981 */ /* 0x000ee2000c1e1d00 */
        /* <DEDUP_REMOVED lines=16> */
[----:B------:R-:W-:Y:S01]  /*7ed0*/  HADD2.F32 R24, -RZ, R178.H0_H0 ;  /* 0x200000b2ff187230 */ /* 0x000fe20000004100 */
[----:B------:R-:W-:Y:S01]  /*7ee0*/  @!P4 FADD.FTZ R23, -R23, -RZ ;  /* 0x800000ff1717c221 */ /* 0x000fe20000010100 */
[----:B----4-:R-:W-:Y:S01]  /*7ef0*/  HADD2.F32 R35, -RZ, R52.H0_H0 ;  /* 0x20000034ff237230 */ /* 0x010fe20000004100 */
        /* <DEDUP_REMOVED lines=44> */
.L_x_2855:
[----:B------:R-:W-:Y:S05]  /*81c0*/  BSYNC B0 ;  /* 0x0000000000007941 */ /* 0x000fea0003800000 */
.L_x_2854:
[C---:B------:R-:W-:Y:S04]  /*81d0*/  LEA R2, P0, R86.reuse, R106, 0x1 ;  /* 0x0000006a56027211 */ /* 0x040fe800078008ff */
[----:B------:R-:W-:Y:S05]  /*81e0*/  LEA.HI.X R3, R86, R105, R87, 0x1, P0 ;  /* 0x0000006956037211 */ /* 0x000fea00000f0c57 */
[----:B-----5:R4:W-:Y:S04]  /*81f0*/  STG.E.128 [R2.64], R56 ;  /* 0x0000003802007986 */ /* 0x0209e8000c101d06 */
.L_x_2845:
[----:B------:R-:W-:Y:S05]  /*8200*/  BSYNC B2 ;  /* 0x0000000000027941 */ /* 0x000fea0003800000 */
.L_x_2844:
        /* <DEDUP_REMOVED lines=98> */
.L_x_2861:
[----:B------:R-:W-:Y:S05]  /*8830*/  BSYNC B0 ;  /* 0x0000000000007941 */ /* 0x000fea0003800000 */
.L_x_2860:
[C---:B------:R-:W-:Y:S04]  /*8840*/  LEA R2, P0, R172.reuse, R106, 0x1 ;  /* 0x0000006aac027211 */ /* 0x040fe800078008ff */
[----:B------:R-:W-:Y:S05]  /*8850*/  LEA.HI.X R3, R172, R105, R73, 0x1, P0 ;  /* 0x00000069ac037211 */ /* 0x000fea00000f0c49 */
[----:B-----5:R4:W-:Y:S04]  /*8860*/  STG.E.128 [R2.64], R56 ;  /* 0x0000003802007986 */ /* 0x0209e8000c101d06 */
.L_x_2859:
[----:B------:R-:W-:Y:S05]  /*8870*/  BSYNC B1 ;  /* 0x0000000000017941 */ /* 0x000fea0003800000 */
.L_x_2858:
        /* <DEDUP_REMOVED lines=96> */
.L_x_2865:
[----:B------:R-:W-:Y:S05]  /*8e80*/  BSYNC B0 ;  /* 0x0000000000007941 */ /* 0x000fea0003800000 */
.L_x_2864:
[C---:B------:R-:W-:Y:S04]  /*8e90*/  LEA R2, P0, R80.reuse, R106, 0x1 ;  /* 0x0000006a50027211 */ /* 0x040fe800078008ff */
[----:B------:R-:W-:Y:S05]  /*8ea0*/  LEA.HI.X R3, R80, R105, R81, 0x1, P0 ;  /* 0x0000006950037211 */ /* 0x000fea00000f0c51 */
[----:B-----5:R4:W-:Y:S04]  /*8eb0*/  STG.E.128 [R2.64], R56 ;  /* 0x0000003802007986 */ /* 0x0209e8000c101d06 */
.L_x_2863:
[----:B------:R-:W-:Y:S05]  /*8ec0*/  BSYNC B1 ;  /* 0x0000000000017941 */ /* 0x000fea0003800000 */
.L_x_2862:
        /* <DEDUP_REMOVED lines=95> */
.L_x_2867:
[----:B------:R-:W-:Y:S05]  /*94c0*/  BSYNC B0 ;  /* 0x0000000000007941 */ /* 0x000fea0003800000 */
.L_x_2866:
[C---:B------:R-:W-:Y:S04]  /*94d0*/  LEA R2, P0, R88.reuse, R106, 0x1 ;  /* 0x0000006a58027211 */ /* 0x040fe800078008ff */
[----:B------:R-:W-:Y:S05]  /*94e0*/  LEA.HI.X R3, R88, R105, R89, 0x1, P0 ;  /* 0x0000006958037211 */ /* 0x000fea00000f0c59 */
[----:B-----5:R4:W-:Y:S04]  /*94f0*/  STG.E.128 [R2.64], R56 ;  /* 0x0000003802007986 */ /* 0x0209e8000c101d06 */
.L_x_2857:
[----:B------:R-:W-:Y:S05]  /*9500*/  BSYNC B2 ;  /* 0x0000000000027941 */ /* 0x000fea0003800000 */
.L_x_2856:
        /* <DEDUP_REMOVED lines=100> */
.L_x_2873:
[----:B------:R-:W-:Y:S05]  /*9b50*/  BSYNC B0 ;  /* 0x0000000000007941 */ /* 0x000fea0003800000 */
.L_x_2872:
[C---:B------:R-:W-:Y:S01]  /*9b60*/  IMAD R0, R175.reuse, c[0x0][0x19c], RZ ;  /* 0x00006700af007a24 */ /* 0x040fe200078e02ff */
[----:B--23--:R-:W-:Y:S05]  /*9b70*/  MOV R107, R105 ;  /* 0x00000069006b7202 */ /* 0x00cfea0000000f00 */
[----:B------:R-:W-:Y:S05]  /*9b80*/  IMAD.WIDE.U32 R2, R175, c[0x0][0x198], R106 ;  /* 0x00006600af027a25 */ /* 0x000fea00078e006a */
[----:B------:R-:W-:Y:S05]  /*9b90*/  IADD3 R3, R3, R0, RZ ;  /* 0x0000000003037210 */ /* 0x000fea0007ffe0ff */
[----:B-----5:R2:W-:Y:S02]  /*9ba0*/  STG.E.128 [R2.64], R56 ;  /* 0x0000003802007986 */ /* 0x0205e4000c101d06 */
.L_x_2871:
[----:B------:R-:W-:Y:S05]  /*9bb0*/  BSYNC B1 ;  /* 0x0000000000017941 */ /* 0x000fea0003800000 */
.L_x_2870:
        /* <DEDUP_REMOVED lines=96> */
.L_x_2877:
[----:B------:R-:W-:Y:S05]  /*a1c0*/  BSYNC B0 ;  /* 0x0000000000007941 */ /* 0x000fea0003800000 */
.L_x_2876:
[C---:B------:R-:W-:Y:S04]  /*a1d0*/  LEA R2, P0, R93.reuse, R106, 0x1 ;  /* 0x0000006a5d027211 */ /* 0x040fe800078008ff */
[----:B------:R-:W-:Y:S05]  /*a1e0*/  LEA.HI.X R3, R93, R105, R92, 0x1, P0 ;  /* 0x000000695d037211 */ /* 0x000fea00000f0c5c */
[----:B-----5:R2:W-:Y:S04]  /*a1f0*/  STG.E.128 [R2.64], R56 ;  /* 0x0000003802007986 */ /* 0x0205e8000c101d06 */
.L_x_2875:
[----:B------:R-:W-:Y:S05]  /*a200*/  BSYNC B1 ;  /* 0x0000000000017941 */ /* 0x000fea0003800000 */
.L_x_2874:
        /* <DEDUP_REMOVED lines=95> */
.L_x_2879:
[----:B------:R-:W-:Y:S05]  /*a800*/  BSYNC B0 ;  /* 0x0000000000007941 */ /* 0x000fea0003800000 */
.L_x_2878:
[C---:B------:R-:W-:Y:S04]  /*a810*/  LEA R2, P0, R97.reuse, R106, 0x1 ;  /* 0x0000006a61027211 */ /* 0x040fe800078008ff */
[----:B------:R-:W-:Y:S05]  /*a820*/  LEA.HI.X R3, R97, R105, R96, 0x1, P0 ;  /* 0x0000006961037211 */ /* 0x000fea00000f0c60 */
[----:B-----5:R2:W-:Y:S04]  /*a830*/  STG.E.128 [R2.64], R56 ;  /* 0x0000003802007986 */ /* 0x0205e8000c101d06 */
.L_x_2869:
[----:B------:R-:W-:Y:S05]  /*a840*/  BSYNC B2 ;  /* 0x0000000000027941 */ /* 0x000fea0003800000 */
.L_x_2868:
        /* <DEDUP_REMOVED lines=8> */
.L_x_2805:
        /* <DEDUP_REMOVED lines=14> */
.L_x_2881:
[----:B------:R-:W-:Y:S05]  /*a9b0*/  BSYNC B0 ;  /* 0x0000000000007941 */ /* 0x000fea0003800000 */
.L_x_2880:
        /* <DEDUP_REMOVED lines=24> */
.L_x_2883:
[----:B------:R-:W-:Y:S05]  /*ab40*/  BSYNC B0 ;  /* 0x0000000000007941 */ /* 0x000fea0003800000 */
.L_x_2882:
        /* <DEDUP_REMOVED lines=24> */
.L_x_2885:
[----:B------:R-:W-:Y:S05]  /*acd0*/  BSYNC B0 ;  /* 0x0000000000007941 */ /* 0x000fea0003800000 */
.L_x_2884:
        /* <DEDUP_REMOVED lines=28> */
.L_x_2886:
[----:B------:R-:W-:Y:S05]  /*aea0*/  BSYNC B0 ;  /* 0x0000000000007941 */ /* 0x000fea0003800000 */
.L_x_2831:
        /* <DEDUP_REMOVED lines=80> */
.L_x_2887:
        /* <DEDUP_REMOVED lines=9> */
.L_x_2888:
[----:B------:R-:W-:Y:S04]  /*b440*/  IADD3 R9, R9, -0x1, RZ ;  /* 0xffffffff09097810 */ /* 0x000fe80007ffe0ff */
[----:B------:R-:W-:Y:S11]  /*b450*/  ISETP.GT.AND P0, PT, R9, R66, PT ;  /* 0x000000420900720c */ /* 0x000ff60003f04270 */
[----:B------:R-:W-:Y:S02]  /*b460*/  @!UPT UIADD3 URZ, URZ, URZ, URZ ;  /* 0x0000003f3f3ff290 */ /* 0x000fe4000fffe03f */
[----:B------:R-:W-:-:S05]  /*b470*/  @P0 BRA `(.L_x_2889) ;  /* 0xffff760000000947 */ /* 0x000fca000383ffff */
.L_x_2796:
        /* <DEDUP_REMOVED lines=8> */
[C---:B--2---:R-:W-:Y:S01]  /*b500*/  SHF.L.U64.HI R7, R3.reuse, R0, c[0x0][0x194] ;  /* 0x0000650003077619 */ /* 0x044fe20000010200 */
        /* <DEDUP_REMOVED lines=91> */
.L_x_2898:
[----:B------:R-:W-:Y:S05]  /*bac0*/  BSYNC B0 ;  /* 0x0000000000007941 */ /* 0x000fea0003800000 */
.L_x_2897:
[----:B-----5:R4:W-:Y:S02]  /*bad0*/  STS.128 [R200], R20 ;  /* 0x00000014c8007388 */ /* 0x0209e40000000c00 */
.L_x_2896:
[----:B------:R-:W-:Y:S05]  /*bae0*/  BSYNC B1 ;  /* 0x0000000000017941 */ /* 0x000fea0003800000 */
.L_x_2895:
        /* <DEDUP_REMOVED lines=46> */
.L_x_2902:
[----:B------:R-:W-:Y:S05]  /*bdd0*/  BSYNC B0 ;  /* 0x0000000000007941 */ /* 0x000fea0003800000 */
.L_x_2901:
[----:B-----5:R1:W-:Y:S02]  /*bde0*/  STS.128 [R200+0x2000], R20 ;  /* 0x00200014c8007388 */ /* 0x0203e40000000c00 */
.L_x_2900:
[----:B------:R-:W-:Y:S05]  /*bdf0*/  BSYNC B1 ;  /* 0x0000000000017941 */ /* 0x000fea0003800000 */
.L_x_2899:
        /* <DEDUP_REMOVED lines=8> */
[--C-:B-----5:R-:W-:Y:S02]  /*be80*/  HADD2.F32 R24, -RZ, R29.reuse.H0_H0 ;  /* 0x2000001dff187230 */ /* 0x120fe40000004100 */
[----:B------:R-:W-:Y:S02]  /*be90*/  HADD2.F32 R25, -RZ, R29.H1_H1 ;  /* 0x3000001dff197230 */ /* 0x000fe40000004100 */
[--C-:B-1----:R-:W-:Y:S02]  /*bea0*/  HADD2.F32 R22, -RZ, R31.reuse.H1_H1 ;  /* 0x3000001fff167230 */ /* 0x102fe40000004100 */
[----:B------:R-:W-:-:S02]  /*beb0*/  HADD2.F32 R23, -RZ, R31.H0_H0 ;  /* 0x2000001fff177230 */ /* 0x000fc40000004100 */
[----:B--2---:R-:W-:Y:S02]  /*bec0*/  HADD2.F32 R2, -RZ, R4.H1_H1 ;  /* 0x30000004ff027230 */ /* 0x004fe40000004100 */
[----:B------:R-:W-:Y:S02]  /*bed0*/  HADD2.F32 R0, -RZ, R5.H1_H1 ;  /* 0x30000005ff007230 */ /* 0x000fe40000004100 */
[----:B----4-:R-:W-:Y:S01]  /*bee0*/  HADD2.F32 R21, -RZ, R7.H1_H1 ;  /* 0x30000007ff157230 */ /* 0x010fe20000004100 */
[-C--:B------:R-:W-:Y:S01]  /*bef0*/  FMUL.FTZ R19, R25, R2.reuse ;  /* 0x0000000219137220 */ /* 0x080fe20000410000 */
[----:B------:R-:W-:Y:S01]  /*bf00*/  HADD2.F32 R20, -RZ, R6.H1_H1 ;  /* 0x30000006ff147230 */ /* 0x000fe20000004100 */
[----:B------:R-:W-:Y:S01]  /*bf10*/  FMUL.FTZ R18, R24, R2 ;  /* 0x0000000218127220 */ /* 0x000fe20000410000 */
[----:B------:R-:W-:Y:S01]  /*bf20*/  HADD2.F32 R4, -RZ, R4.H0_H0 ;  /* 0x20000004ff047230 */ /* 0x000fe20000004100 */
[CC--:B------:R-:W-:Y:S01]  /*bf30*/  FMUL.FTZ R2, R22.reuse, R0.reuse ;  /* 0x0000000016027220 */ /* 0x0c0fe20000410000 */
[----:B------:R-:W-:Y:S01]  /*bf40*/  HADD2.F32 R5, -RZ, R5.H0_H0 ;  /* 0x20000005ff057230 */ /* 0x000fe20000004100 */
[C---:B------:R-:W-:Y:S01]  /*bf50*/  FMUL.FTZ R0, R23.reuse, R0 ;  /* 0x0000000017007220 */ /* 0x040fe20000410000 */
[----:B------:R-:W-:Y:S01]  /*bf60*/  HADD2.F32 R27, -RZ, R7.H0_H0 ;  /* 0x20000007ff1b7230 */ /* 0x000fe20000004100 */
[-C--:B------:R-:W-:Y:S01]  /*bf70*/  FFMA.FTZ R2, R23, R21.reuse, -R2 ;  /* 0x0000001517027223 */ /* 0x080fe20000010802 */
[--C-:B------:R-:W-:Y:S01]  /*bf80*/  HADD2.F32 R23, -RZ, R28.reuse.H0_H0 ;  /* 0x2000001cff177230 */ /* 0x100fe20000004100 */
[-C--:B------:R-:W-:Y:S01]  /*bf90*/  FFMA.FTZ R18, R25, R20.reuse, R18 ;  /* 0x0000001419127223 */ /* 0x080fe20000010012 */
[----:B------:R-:W-:Y:S01]  /*bfa0*/  HADD2.F32 R25, -RZ, R28.H1_H1 ;  /* 0x3000001cff197230 */ /* 0x000fe20000004100 */
[----:B------:R-:W-:Y:S01]  /*bfb0*/  FFMA.FTZ R21, R22, R21, R0 ;  /* 0x0000001516157223 */ /* 0x000fe20000010000 */
        /* <DEDUP_REMOVED lines=16> */
.L_x_2904:
[----:B------:R-:W-:Y:S05]  /*c0c0*/  BSYNC B0 ;  /* 0x0000000000007941 */ /* 0x000fea0003800000 */
.L_x_2903:
[----:B-----5:R2:W-:Y:S02]  /*c0d0*/  STS.128 [R200+0x4000], R28 ;  /* 0x0040001cc8007388 */ /* 0x0205e40000000c00 */
.L_x_2894:
[----:B------:R-:W-:Y:S05]  /*c0e0*/  BSYNC B2 ;  /* 0x0000000000027941 */ /* 0x000fea0003800000 */
.L_x_2893:
[----:B-1--4-:R-:W-:Y:S01]  /*c0f0*/  IADD3 R20, R162, 0x10, RZ ;  /* 0x00000010a2147810 */ /* 0x012fe20007ffe0ff */
        /* <DEDUP_REMOVED lines=20> */
[----:B--2---:R-:W2:Y:S04]  /*c240*/  LDG.E.64 R4, [R36.64] ;  /* 0x0000000624047981 */ /* 0x004ea8000c1e1b00 */
[----:B---3--:R-:W3:Y:S01]  /*c250*/  LDG.E.64 R6, [R18.64] ;  /* 0x0000000612067981 */ /* 0x008ee2000c1e1b00 */
[----:B-----5:R-:W-:Y:S01]  /*c260*/  MOV R0, R27 ;  /* 0x0000001b00007202 */ /* 0x020fe20000000f00 */
[--C-:B------:R-:W-:Y:S01]  /*c270*/  HADD2.F32 R30, -RZ, R25.reuse.H1_H1 ;  /* 0x30000019ff1e7230 */ /* 0x100fe20000004100 */
[----:B------:R-:W-:Y:S01]  /*c280*/  MOV R28, R26 ;  /* 0x0000001a001c7202 */ /* 0x000fe20000000f00 */
[----:B------:R-:W-:Y:S02]  /*c290*/  HADD2.F32 R29, -RZ, R25.H0_H0 ;  /* 0x20000019ff1d7230 */ /* 0x000fe40000004100 */
[----:B------:R-:W-:-:S02]  /*c2a0*/  HADD2.F32 R27, -RZ, R0.H0_H0 ;  /* 0x20000000ff1b7230 */ /* 0x000fc40000004100 */
[----:B------:R-:W-:Y:S02]  /*c2b0*/  HADD2.F32 R26, -RZ, R0.H1_H1 ;  /* 0x30000000ff1a7230 */ /* 0x000fe40000004100 */
        /* <DEDUP_REMOVED lines=21> */
[----:B------:R-:W-:-:S02]  /*c410*/  FMUL.FTZ R24, R25, R4 ;  /* 0x0000000419187220 */ /* 0x000fc40000410000 */
[----:B------:R-:W-:Y:S01]  /*c420*/  FFMA.FTZ R7, R25, R6, -R7 ;  /* 0x0000000619077223 */ /* 0x000fe20000010807 */
[----:B------:R-:W-:Y:S01]  /*c430*/  F2FP.PACK_AB R25, R21, R22 ;  /* 0x000000161519723e */ /* 0x000fe200000000ff */
[-C--:B------:R-:W-:Y:S02]  /*c440*/  FMUL.FTZ R4, R28, R5.reuse ;  /* 0x000000051c047220 */ /* 0x080fe40000410000 */
[C---:B------:R-:W-:Y:S02]  /*c450*/  FMUL.FTZ R5, R0.reuse, R5 ;  /* 0x0000000500057220 */ /* 0x040fe40000410000 */
[----:B------:R-:W-:Y:S01]  /*c460*/  FFMA.FTZ R24, R27, R6, R24 ;  /* 0x000000061b187223 */ /* 0x000fe20000010018 */
[----:B------:R-:W-:Y:S01]  /*c470*/  F2FP.PACK_AB R27, R23, R2 ;  /* 0x00000002171b723e */ /* 0x000fe200000000ff */
[-C--:B------:R-:W-:Y:S02]  /*c480*/  FFMA.FTZ R4, R0, R29.reuse, -R4 ;  /* 0x0000001d00047223 */ /* 0x080fe40000010804 */
[----:B------:R-:W-:Y:S01]  /*c490*/  FFMA.FTZ R5, R28, R29, R5 ;  /* 0x0000001d1c057223 */ /* 0x000fe20000010005 */
[----:B------:R-:W-:-:S04]  /*c4a0*/  F2FP.PACK_AB R24, R24, R7 ;  /* 0x000000071818723e */ /* 0x000fc800000000ff */
[----:B------:R-:W-:Y:S02]  /*c4b0*/  F2FP.PACK_AB R26, R5, R4 ;  /* 0x00000004051a723e */ /* 0x000fe400000000ff */
.L_x_2910:
[----:B------:R-:W-:Y:S05]  /*c4c0*/  BSYNC B0 ;  /* 0x0000000000007941 */ /* 0x000fea0003800000 */
.L_x_2909:
[----:B-----5:R1:W-:Y:S02]  /*c4d0*/  STS.128 [R200+0x800], R24 ;  /* 0x00080018c8007388 */ /* 0x0203e40000000c00 */
.L_x_2908:
[----:B------:R-:W-:Y:S05]  /*c4e0*/  BSYNC B1 ;  /* 0x0000000000017941 */ /* 0x000fea0003800000 */
.L_x_2907:
        /* <DEDUP_REMOVED lines=47> */
.L_x_2914:
[----:B------:R-:W-:Y:S05]  /*c7e0*/  BSYNC B0 ;  /* 0x0000000000007941 */ /* 0x000fea0003800000 */
.L_x_2913:
[----:B-----5:R1:W-:Y:S02]  /*c7f0*/  STS.128 [R200+0x2800], R24 ;  /* 0x00280018c8007388 */ /* 0x0203e40000000c00 */
.L_x_2912:
[----:B------:R-:W-:Y:S05]  /*c800*/  BSYNC B1 ;  /* 0x0000000000017941 */ /* 0x000fea0003800000 */
.L_x_2911:
[----:B------:R1:W-:Y:S01]  /*c810*/  @P0 STS.128 [R200+0x4800], RZ ;  /* 0x004800ffc8000388 */ /* 0x0003e20000000c00 */
[----:B------:R-:W-:Y:S05]  /*c820*/  @P0 BRA `(.L_x_2906) ;  /* 0x000002c000000947 */ /* 0x000fea0003800000 */
[----:B-1--4-:R-:W5:Y:S01]  /*c830*/  LDG.E.128 R32, [R32.64+0x100] ;  /* 0x0001000620207981 */ /* 0x012f62000c1e1d00 */
[----:B------:R-:W-:Y:S01]  /*c840*/  ISETP.GE.AND P2, PT, R10, c[0x0][0x230], PT ;  /* 0x00008c000a007a0c */ /* 0x000fe20003f46270 */
[----:B------:R-:W-:-:S12]  /*c850*/  BSSY B0, `(.L_x_2915) ;  /* 0x0000028000007945 */ /* 0x000fd80003800000 */
[----:B------:R-:W-:Y:S05]  /*c860*/  @P2 BRA `(.L_x_2916) ;  /* 0x0000026000002947 */ /* 0x000fea0003800000 */
[----:B------:R-:W4:Y:S04]  /*c870*/  LDG.E.64 R4, [R36.64+0x80] ;  /* 0x0000800624047981 */ /* 0x000f28000c1e1b00 */
[----:B--2---:R-:W2:Y:S01]  /*c880*/  LDG.E.64 R6, [R18.64+0x80] ;  /* 0x0000800612067981 */ /* 0x004ea2000c1e1b00 */
[--C-:B-----5:R-:W-:Y:S02]  /*c890*/  HADD2.F32 R26, -RZ, R33.reuse.H0_H0 ;  /* 0x20000021ff1a7230 */ /* 0x120fe40000004100 */
        /* <DEDUP_REMOVED lines=15> */
[----:B------:R-:W-:Y:S01]  /*c990*/  HADD2.F32 R6, -RZ, R6.H0_H0 ;  /* 0x20000006ff067230 */ /* 0x000fe20000004100 */
[-C--:B------:R-:W-:Y:S01]  /*c9a0*/  FFMA.FTZ R18, R25, R22.reuse, R18 ;  /* 0x0000001619127223 */ /* 0x080fe20000010012 */
[--C-:B------:R-:W-:Y:S01]  /*c9b0*/  HADD2.F32 R25, -RZ, R32.reuse.H1_H1 ;  /* 0x30000020ff197230 */ /* 0x100fe20000004100 */
[----:B------:R-:W-:Y:S01]  /*c9c0*/  FFMA.FTZ R21, R23, R21, R0 ;  /* 0x0000001517157223 */ /* 0x000fe20000010000 */
[----:B------:R-:W-:Y:S01]  /*c9d0*/  HADD2.F32 R23, -RZ, R32.H0_H0 ;  /* 0x20000020ff177230 */ /* 0x000fe20000004100 */
[----:B------:R-:W-:Y:S01]  /*c9e0*/  FFMA.FTZ R19, R26, R22, -R19 ;  /* 0x000000161a137223 */ /* 0x000fe20000010813 */
        /* <DEDUP_REMOVED lines=14> */
.L_x_2916:
[----:B------:R-:W-:Y:S05]  /*cad0*/  BSYNC B0 ;  /* 0x0000000000007941 */ /* 0x000fea0003800000 */
.L_x_2915:
[----:B-----5:R1:W-:Y:S02]  /*cae0*/  STS.128 [R200+0x4800], R32 ;  /* 0x00480020c8007388 */ /* 0x0203e40000000c00 */
.L_x_2906:
[----:B------:R-:W-:Y:S05]  /*caf0*/  BSYNC B2 ;  /* 0x0000000000027941 */ /* 0x000fea0003800000 */
.L_x_2905:
        /* <DEDUP_REMOVED lines=10> */
[C---:B--2---:R-:W-:Y:S02]  /*cba0*/  IMAD.SHL.U32 R28, R5.reuse, 0x2, RZ ;  /* 0x00000002051c7824 */ /* 0x044fe400078e00ff */
[----:B------:R2:W-:Y:S01]  /*cbb0*/  @P2 STS.128 [R200+0x1000], RZ ;  /* 0x001000ffc8002388 */ /* 0x0005e20000000c00 */
[----:B------:R-:W-:Y:S02]  /*cbc0*/  SHF.L.U64.HI R0, R5, 0x1, R0 ;  /* 0x0000000105007819 */ /* 0x000fe40000010200 */
[C---:B------:R-:W-:Y:S02]  /*cbd0*/  IADD3 R18, P5, R28.reuse, c[0x0][0x2a8], RZ ;  /* 0x0000aa001c127a10 */ /* 0x040fe40007fbe0ff */
[----:B------:R-:W-:Y:S02]  /*cbe0*/  IADD3 R28, P4, R28, c[0x0][0x2b0], RZ ;  /* 0x0000ac001c1c7a10 */ /* 0x000fe40007f9e0ff */
[----:B------:R-:W-:-:S02]  /*cbf0*/  IADD3.X R19, R0, c[0x0][0x2ac], RZ, P5, !PT ;  /* 0x0000ab0000137a10 */ /* 0x000fc40002ffe4ff */
[----:B------:R-:W-:Y:S01]  /*cc00*/  IADD3.X R29, R0, c[0x0][0x2b4], RZ, P4, !PT ;  /* 0x0000ad00001d7a10 */ /* 0x000fe200027fe4ff */
[----:B------:R-:W-:Y:S05]  /*cc10*/  @P2 BRA `(.L_x_2920) ;  /* 0x000002e000002947 */ /* 0x000fea0003800000 */
[----:B-1----:R1:W5:Y:S01]  /*cc20*/  LDG.E.128 R24, [R12.64] ;  /* 0x000000060c187981 */ /* 0x002362000c1e1d00 */
[----:B------:R-:W-:Y:S01]  /*cc30*/  ISETP.GE.AND P2, PT, R14, c[0x0][0x230], PT ;  /* 0x00008c000e007a0c */ /* 0x000fe20003f46270 */
[----:B------:R-:W-:-:S12]  /*cc40*/  BSSY B0, `(.L_x_2921) ;  /* 0x000002a000007945 */ /* 0x000fd80003800000 */
[----:B------:R-:W-:Y:S05]  /*cc50*/  @P2 BRA `(.L_x_2922) ;  /* 0x0000028000002947 */ /* 0x000fea0003800000 */
[----:B--2---:R-:W2:Y:S04]  /*cc60*/  LDG.E.64 R4, [R28.64] ;  /* 0x000000061c047981 */ /* 0x004ea8000c1e1b00 */
[----:B---3--:R-:W3:Y:S01]  /*cc70*/  LDG.E.64 R6, [R18.64] ;  /* 0x0000000612067981 */ /* 0x008ee2000c1e1b00 */
[----:B-----5:R-:W-:Y:S01]  /*cc80*/  HADD2.F32 R30, -RZ, R27.H0_H0 ;  /* 0x2000001bff1e7230 */ /* 0x020fe20000004100 */
[----:B------:R-:W-:Y:S01]  /*cc90*/  MOV R31, R26 ;  /* 0x0000001a001f7202 */ /* 0x000fe20000000f00 */
[----:B----4-:R-:W-:Y:S02]  /*cca0*/  HADD2.F32 R32, -RZ, R25.H1_H1 ;  /* 0x30000019ff207230 */ /* 0x010fe40000004100 */
        /* <DEDUP_REMOVED lines=35> */
.L_x_2922:
[----:B------:R-:W-:Y:S05]  /*cee0*/  BSYNC B0 ;  /* 0x0000000000007941 */ /* 0x000fea0003800000 */
.L_x_2921:
[----:B-----5:R1:W-:Y:S02]  /*cef0*/  STS.128 [R200+0x1000], R24 ;  /* 0x00100018c8007388 */ /* 0x0203e40000000c00 */
.L_x_2920:
[----:B------:R-:W-:Y:S05]  /*cf00*/  BSYNC B1 ;  /* 0x0000000000017941 */ /* 0x000fea0003800000 */
.L_x_2919:
        /* <DEDUP_REMOVED lines=47> */
.L_x_2926:
[----:B------:R-:W-:Y:S05]  /*d200*/  BSYNC B0 ;  /* 0x0000000000007941 */ /* 0x000fea0003800000 */
.L_x_2925:
[----:B-----5:R1:W-:Y:S02]  /*d210*/  STS.128 [R200+0x3000], R24 ;  /* 0x00300018c8007388 */ /* 0x0203e40000000c00 */
.L_x_2924:
[----:B------:R-:W-:Y:S05]  /*d220*/  BSYNC B1 ;  /* 0x0000000000017941 */ /* 0x000fea0003800000 */
.L_x_2923:
        /* <DEDUP_REMOVED lines=9> */
[--C-:B------:R-:W-:Y:S02]  /*d2c0*/  HADD2.F32 R27, -RZ, R25.reuse.H0_H0 ;  /* 0x20000019ff1b7230 */ /* 0x100fe40000004100 */
[----:B------:R-:W-:Y:S02]  /*d2d0*/  HADD2.F32 R25, -RZ, R25.H1_H1 ;  /* 0x30000019ff197230 */ /* 0x000fe40000004100 */
[----:B------:R-:W-:-:S02]  /*d2e0*/  HADD2.F32 R23, -RZ, R21.H0_H0 ;  /* 0x20000015ff177230 */ /* 0x000fc40000004100 */
[----:B------:R-:W-:Y:S02]  /*d2f0*/  HADD2.F32 R21, -RZ, R21.H1_H1 ;  /* 0x30000015ff157230 */ /* 0x000fe40000004100 */
[----:B--2---:R-:W-:Y:S02]  /*d300*/  HADD2.F32 R0, -RZ, R5.H1_H1 ;  /* 0x30000005ff007230 */ /* 0x004fe40000004100 */
[----:B-1----:R-:W-:Y:S02]  /*d310*/  HADD2.F32 R12, -RZ, R4.H1_H1 ;  /* 0x30000004ff0c7230 */ /* 0x002fe40000004100 */
[----:B---3--:R-:W-:Y:S01]  /*d320*/  HADD2.F32 R19, -RZ, R7.H1_H1 ;  /* 0x30000007ff137230 */ /* 0x008fe20000004100 */
[-C--:B------:R-:W-:Y:S01]  /*d330*/  FMUL.FTZ R2, R21, R0.reuse ;  /* 0x0000000015027220 */ /* 0x080fe20000410000 */
[----:B------:R-:W-:Y:S01]  /*d340*/  HADD2.F32 R18, -RZ, R6.H1_H1 ;  /* 0x30000006ff127230 */ /* 0x000fe20000004100 */
[----:B------:R-:W-:Y:S01]  /*d350*/  FMUL.FTZ R0, R23, R0 ;  /* 0x0000000017007220 */ /* 0x000fe20000410000 */
[----:B------:R-:W-:Y:S01]  /*d360*/  HADD2.F32 R4, -RZ, R4.H0_H0 ;  /* 0x20000004ff047230 */ /* 0x000fe20000004100 */
[-C--:B------:R-:W-:Y:S01]  /*d370*/  FMUL.FTZ R13, R25, R12.reuse ;  /* 0x0000000c190d7220 */ /* 0x080fe20000410000 */
[----:B------:R-:W-:Y:S01]  /*d380*/  HADD2.F32 R5, -RZ, R5.H0_H0 ;  /* 0x20000005ff057230 */ /* 0x000fe20000004100 */
[-C--:B------:R-:W-:Y:S01]  /*d390*/  FFMA.FTZ R2, R23, R19.reuse, -R2 ;  /* 0x0000001317027223 */ /* 0x080fe20000010802 */
[----:B------:R-:W-:Y:S01]  /*d3a0*/  HADD2.F32 R23, -RZ, R24.H1_H1 ;  /* 0x30000018ff177230 */ /* 0x000fe20000004100 */
[----:B------:R-:W-:Y:S01]  /*d3b0*/  FMUL.FTZ R12, R27, R12 ;  /* 0x0000000c1b0c7220 */ /* 0x000fe20000410000 */
[----:B------:R-:W-:Y:S01]  /*d3c0*/  HADD2.F32 R6, -RZ, R6.H0_H0 ;  /* 0x20000006ff067230 */ /* 0x000fe20000004100 */
        /* <DEDUP_REMOVED lines=16> */
[----:B------:R-:W-:Y:S02]  /*d4d0*/  F2FP.PACK_AB R25, R12, R13 ;  /* 0x0000000d0c19723e */ /* 0x000fe400000000ff */
[----:B------:R-:W-:-:S02]  /*d4e0*/  F2FP.PACK_AB R24, R18, R7 ;  /* 0x000000071218723e */ /* 0x000fc400000000ff */
[----:B------:R-:W-:Y:S02]  /*d4f0*/  F2FP.PACK_AB R26, R5, R4 ;  /* 0x00000004051a723e */ /* 0x000fe400000000ff */
.L_x_2928:
[----:B------:R-:W-:Y:S05]  /*d500*/  BSYNC B0 ;  /* 0x0000000000007941 */ /* 0x000fea0003800000 */
.L_x_2927:
[----:B-----5:R1:W-:Y:S02]  /*d510*/  STS.128 [R200+0x5000], R24 ;  /* 0x00500018c8007388 */ /* 0x0203e40000000c00 */
.L_x_2918:
[----:B------:R-:W-:Y:S05]  /*d520*/  BSYNC B2 ;  /* 0x0000000000027941 */ /* 0x000fea0003800000 */
.L_x_2917:
[----:B--2---:R-:W-:-:S04]  /*d530*/  IADD3 R28, R162, 0x30, RZ ;  /* 0x00000030a21c7810 */ /* 0x004fc80007ffe0ff */
        /* <DEDUP_REMOVED lines=8> */
[C---:B-1----:R-:W-:Y:S02]  /*d5c0*/  IMAD.SHL.U32 R24, R0.reuse, 0x2, RZ ;  /* 0x0000000200187824 */ /* 0x042fe400078e00ff */
[----:B------:R1:W-:Y:S01]  /*d5d0*/  @P2 STS.128 [R200+0x1800], RZ ;  /* 0x001800ffc8002388 */ /* 0x0003e20000000c00 */
[----:B------:R-:W-:Y:S02]  /*d5e0*/  SHF.L.U64.HI R0, R0, 0x1, R17 ;  /* 0x0000000100007819 */ /* 0x000fe40000010211 */
[C---:B------:R-:W-:Y:S02]  /*d5f0*/  IADD3 R6, P5, R24.reuse, c[0x0][0x2a8], RZ ;  /* 0x0000aa0018067a10 */ /* 0x040fe40007fbe0ff */
[----:B------:R-:W-:Y:S02]  /*d600*/  IADD3 R24, P4, R24, c[0x0][0x2b0], RZ ;  /* 0x0000ac0018187a10 */ /* 0x000fe40007f9e0ff */
[----:B------:R-:W-:-:S02]  /*d610*/  IADD3.X R7, R0, c[0x0][0x2ac], RZ, P5, !PT ;  /* 0x0000ab0000077a10 */ /* 0x000fc40002ffe4ff */
        /* <DEDUP_REMOVED lines=19> */
[----:B------:R-:W-:Y:S01]  /*d750*/  FMUL.FTZ R13, R23, R13 ;  /* 0x0000000d170d7220 */ /* 0x000fe20000410000 */
[----:B------:R-:W-:Y:S01]  /*d760*/  HADD2.F32 R2, -RZ, R2.H0_H0 ;  /* 0x20000002ff027230 */ /* 0x000fe20000004100 */
[-C--:B------:R-:W-:Y:S01]  /*d770*/  FMUL.FTZ R12, R18, R0.reuse ;  /* 0x00000000120c7220 */ /* 0x080fe20000410000 */
[----:B------:R-:W-:Y:S01]  /*d780*/  HADD2.F32 R3, -RZ, R3.H0_H0 ;  /* 0x20000003ff037230 */ /* 0x000fe20000004100 */
[----:B------:R-:W-:Y:S01]  /*d790*/  FMUL.FTZ R0, R19, R0 ;  /* 0x0000000013007220 */ /* 0x000fe20000410000 */
[----:B------:R-:W-:Y:S01]  /*d7a0*/  HADD2.F32 R4, -RZ, R4.H0_H0 ;  /* 0x20000004ff047230 */ /* 0x000fe20000004100 */
[----:B------:R-:W-:-:S02]  /*d7b0*/  FFMA.FTZ R14, R23, R17, -R14 ;  /* 0x00000011170e7223 */ /* 0x000fc4000001080e */
[----:B------:R-:W-:Y:S01]  /*d7c0*/  FFMA.FTZ R13, R26, R17, R13 ;  /* 0x000000111a0d7223 */ /* 0x000fe2000001000d */
[--C-:B------:R-:W-:Y:S01]  /*d7d0*/  HADD2.F32 R17, -RZ, R16.reuse.H0_H0 ;  /* 0x20000010ff117230 */ /* 0x100fe20000004100 */
[-C--:B------:R-:W-:Y:S01]  /*d7e0*/  FFMA.FTZ R12, R19, R15.reuse, -R12 ;  /* 0x0000000f130c7223 */ /* 0x080fe2000001080c */
[----:B------:R-:W-:Y:S01]  /*d7f0*/  HADD2.F32 R19, -RZ, R16.H1_H1 ;  /* 0x30000010ff137230 */ /* 0x000fe20000004100 */
[----:B------:R-:W-:Y:S01]  /*d800*/  FFMA.FTZ R15, R18, R15, R0 ;  /* 0x0000000f120f7223 */ /* 0x000fe20000010000 */
[--C-:B------:R-:W-:Y:S01]  /*d810*/  HADD2.F32 R16, -RZ, R21.reuse.H1_H1 ;  /* 0x30000015ff107230 */ /* 0x100fe20000004100 */
[-C--:B------:R-:W-:Y:S01]  /*d820*/  FMUL.FTZ R18, R17, R2.reuse ;  /* 0x0000000211127220 */ /* 0x080fe20000410000 */
[----:B------:R-:W-:Y:S02]  /*d830*/  HADD2.F32 R0, -RZ, R21.H0_H0 ;  /* 0x20000015ff007230 */ /* 0x000fe40000004100 */
[----:B------:R-:W-:Y:S01]  /*d840*/  HADD2.F32 R21, -RZ, R5.H0_H0 ;  /* 0x20000005ff157230 */ /* 0x000fe20000004100 */
[----:B------:R-:W-:-:S02]  /*d850*/  FMUL.FTZ R5, R19, R2 ;  /* 0x0000000213057220 */ /* 0x000fc40000410000 */
[-C--:B------:R-:W-:Y:S02]  /*d860*/  FMUL.FTZ R2, R16, R3.reuse ;  /* 0x0000000310027220 */ /* 0x080fe40000410000 */
[C---:B------:R-:W-:Y:S02]  /*d870*/  FMUL.FTZ R3, R0.reuse, R3 ;  /* 0x0000000300037220 */ /* 0x040fe40000410000 */
[----:B------:R-:W-:Y:S01]  /*d880*/  FFMA.FTZ R5, R17, R4, -R5 ;  /* 0x0000000411057223 */ /* 0x000fe20000010805 */
[----:B------:R-:W-:Y:S01]  /*d890*/  F2FP.PACK_AB R17, R13, R14 ;  /* 0x0000000e0d11723e */ /* 0x000fe200000000ff */
[----:B------:R-:W-:Y:S01]  /*d8a0*/  FFMA.FTZ R18, R19, R4, R18 ;  /* 0x0000000413127223 */ /* 0x000fe20000010012 */
[----:B------:R-:W-:Y:S01]  /*d8b0*/  F2FP.PACK_AB R19, R15, R12 ;  /* 0x0000000c0f13723e */ /* 0x000fe200000000ff */
[-C--:B------:R-:W-:Y:S02]  /*d8c0*/  FFMA.FTZ R2, R0, R21.reuse, -R2 ;  /* 0x0000001500027223 */ /* 0x080fe40000010802 */
[----:B------:R-:W-:Y:S01]  /*d8d0*/  FFMA.FTZ R3, R16, R21, R3 ;  /* 0x0000001510037223 */ /* 0x000fe20000010003 */
[----:B------:R-:W-:-:S04]  /*d8e0*/  F2FP.PACK_AB R16, R18, R5 ;  /* 0x000000051210723e */ /* 0x000fc800000000ff */
[----:B------:R-:W-:Y:S02]  /*d8f0*/  F2FP.PACK_AB R18, R3, R2 ;  /* 0x000000020312723e */ /* 0x000fe400000000ff */
.L_x_2933:
[----:B------:R-:W-:Y:S05]  /*d900*/  BSYNC B0 ;  /* 0x0000000000007941 */ /* 0x000fea0003800000 */
.L_x_2932:
[----:B-----5:R1:W-:Y:S02]  /*d910*/  STS.128 [R200+0x1800], R16 ;  /* 0x00180010c8007388 */ /* 0x0203e40000000c00 */
.L_x_2931:
[----:B------:R-:W-:Y:S05]  /*d920*/  BSYNC B1 ;  /* 0x0000000000017941 */ /* 0x000fea0003800000 */
.L_x_2930:
        /* <DEDUP_REMOVED lines=9> */
[--C-:B-1---5:R-:W-:Y:S01]  /*d9c0*/  HADD2.F32 R17, -RZ, R15.reuse.H1_H1 ;  /* 0x3000000fff117230 */ /* 0x122fe20000004100 */
[----:B------:R-:W-:Y:S01]  /*d9d0*/  MOV R19, R14 ;  /* 0x0000000e00137202 */ /* 0x000fe20000000f00 */
[----:B------:R-:W-:Y:S02]  /*d9e0*/  HADD2.F32 R18, -RZ, R15.H0_H0 ;  /* 0x2000000fff127230 */ /* 0x000fe40000004100 */
[--C-:B------:R-:W-:Y:S02]  /*d9f0*/  HADD2.F32 R23, -RZ, R13.reuse.H0_H0 ;  /* 0x2000000dff177230 */ /* 0x100fe40000004100 */
[----:B------:R-:W-:-:S02]  /*da00*/  HADD2.F32 R21, -RZ, R13.H1_H1 ;  /* 0x3000000dff157230 */ /* 0x000fc40000004100 */
[----:B--2---:R-:W-:Y:S02]  /*da10*/  HADD2.F32 R0, -RZ, R3.H1_H1 ;  /* 0x30000003ff007230 */ /* 0x004fe40000004100 */
[----:B------:R-:W-:Y:S02]  /*da20*/  HADD2.F32 R26, -RZ, R2.H1_H1 ;  /* 0x30000002ff1a7230 */ /* 0x000fe40000004100 */
[----:B---3--:R-:W-:Y:S01]  /*da30*/  HADD2.F32 R15, -RZ, R5.H1_H1 ;  /* 0x30000005ff0f7230 */ /* 0x008fe20000004100 */
[-C--:B------:R-:W-:Y:S01]  /*da40*/  FMUL.FTZ R11, R17, R0.reuse ;  /* 0x00000000110b7220 */ /* 0x080fe20000410000 */
[----:B------:R-:W-:Y:S01]  /*da50*/  HADD2.F32 R16, -RZ, R4.H1_H1 ;  /* 0x30000004ff107230 */ /* 0x000fe20000004100 */
[C---:B------:R-:W-:Y:S01]  /*da60*/  FMUL.FTZ R0, R18.reuse, R0 ;  /* 0x0000000012007220 */ /* 0x040fe20000410000 */
        /* <DEDUP_REMOVED lines=15> */
[----:B------:R-:W-:Y:S01]  /*db60*/  FMUL.FTZ R5, R17, R2 ;  /* 0x0000000211057220 */ /* 0x000fe20000410000 */
[----:B------:R-:W-:Y:S01]  /*db70*/  F2FP.PACK_AB R13, R13, R14 ;  /* 0x0000000e0d0d723e */ /* 0x000fe200000000ff */
[----:B------:R-:W-:-:S02]  /*db80*/  FMUL.FTZ R2, R16, R3 ;  /* 0x0000000310027220 */ /* 0x000fc40000410000 */
[----:B------:R-:W-:Y:S02]  /*db90*/  FMUL.FTZ R3, R12, R3 ;  /* 0x000000030c037220 */ /* 0x000fe40000410000 */
[-C--:B------:R-:W-:Y:S01]  /*dba0*/  FFMA.FTZ R5, R15, R4.reuse, -R5 ;  /* 0x000000040f057223 */ /* 0x080fe20000010805 */
[----:B------:R-:W-:Y:S01]  /*dbb0*/  F2FP.PACK_AB R15, R0, R11 ;  /* 0x0000000b000f723e */ /* 0x000fe200000000ff */
[----:B------:R-:W-:Y:S02]  /*dbc0*/  FFMA.FTZ R18, R17, R4, R18 ;  /* 0x0000000411127223 */ /* 0x000fe40000010012 */
[-C--:B------:R-:W-:Y:S02]  /*dbd0*/  FFMA.FTZ R2, R12, R19.reuse, -R2 ;  /* 0x000000130c027223 */ /* 0x080fe40000010802 */
[----:B------:R-:W-:Y:S01]  /*dbe0*/  FFMA.FTZ R3, R16, R19, R3 ;  /* 0x0000001310037223 */ /* 0x000fe20000010003 */
[----:B------:R-:W-:-:S04]  /*dbf0*/  F2FP.PACK_AB R12, R18, R5 ;  /* 0x00000005120c723e */ /* 0x000fc800000000ff */
[----:B------:R-:W-:Y:S02]  /*dc00*/  F2FP.PACK_AB R14, R3, R2 ;  /* 0x00000002030e723e */ /* 0x000fe400000000ff */
.L_x_2937:
[----:B------:R-:W-:Y:S05]  /*dc10*/  BSYNC B0 ;  /* 0x0000000000007941 */ /* 0x000fea0003800000 */
.L_x_2936:
[----:B-----5:R1:W-:Y:S02]  /*dc20*/  STS.128 [R200+0x3800], R12 ;  /* 0x0038000cc8007388 */ /* 0x0203e40000000c00 */
.L_x_2935:
[----:B------:R-:W-:Y:S05]  /*dc30*/  BSYNC B1 ;  /* 0x0000000000017941 */ /* 0x000fea0003800000 */
.L_x_2934:
        /* <DEDUP_REMOVED lines=14> */
[----:B------:R-:W-:Y:S02]  /*dd20*/  HADD2.F32 R16, -RZ, R2.H1_H1 ;  /* 0x30000002ff107230 */ /* 0x000fe40000004100 */
[----:B-1-3--:R-:W-:Y:S01]  /*dd30*/  HADD2.F32 R9, -RZ, R5.H1_H1 ;  /* 0x30000005ff097230 */ /* 0x00afe20000004100 */
        /* <DEDUP_REMOVED lines=29> */
.L_x_2939:
[----:B------:R-:W-:Y:S05]  /*df10*/  BSYNC B0 ;  /* 0x0000000000007941 */ /* 0x000fea0003800000 */
.L_x_2938:
[----:B-----5:R1:W-:Y:S01]  /*df20*/  STS.128 [R200+0x5800], R12 ;  /* 0x0058000cc8007388 */ /* 0x0203e20000000c00 */
[----:B------:R-:W-:Y:S05]  /*df30*/  BRA `(.L_x_2929) ;  /* 0x00004e4000007947 */ /* 0x000fea0003800000 */
.L_x_2892:
        /* <DEDUP_REMOVED lines=30> */
[----:B----4-:R-:W-:Y:S01]  /*e120*/  MOV R30, R23 ;  /* 0x00000017001e7202 */ /* 0x010fe20000000f00 */
[----:B------:R-:W-:Y:S02]  /*e130*/  HADD2.F32 R36, -RZ, R20.H0_H0 ;  /* 0x20000014ff247230 */ /* 0x000fe40000004100 */
[--C-:B--2---:R-:W-:Y:S02]  /*e140*/  HADD2.F32 R23, -RZ, R4.reuse.H0_H0 ;  /* 0x20000004ff177230 */ /* 0x104fe40000004100 */
[----:B------:R-:W-:Y:S02]  /*e150*/  HADD2.F32 R31, -RZ, R4.H1_H1 ;  /* 0x30000004ff1f7230 */ /* 0x000fe40000004100 */
[--C-:B------:R-:W-:Y:S01]  /*e160*/  HADD2.F32 R4, -RZ, R5.reuse.H0_H0 ;  /* 0x20000005ff047230 */ /* 0x100fe20000004100 */
[----:B------:R-:W-:Y:S01]  /*e170*/  @!P4 FADD.FTZ R23, -R23, -RZ ;  /* 0x800000ff1717c221 */ /* 0x000fe20000010100 */
[----:B------:R-:W-:-:S02]  /*e180*/  HADD2.F32 R34, -RZ, R5.H1_H1 ;  /* 0x30000005ff227230 */ /* 0x000fc40000004100 */
[--C-:B------:R-:W-:Y:S02]  /*e190*/  HADD2.F32 R5, -RZ, R6.reuse.H0_H0 ;  /* 0x20000006ff057230 */ /* 0x100fe40000004100 */
[----:B------:R-:W-:Y:S02]  /*e1a0*/  HADD2.F32 R35, -RZ, R6.H1_H1 ;  /* 0x30000006ff237230 */ /* 0x000fe40000004100 */
[----:B------:R-:W-:Y:S01]  /*e1b0*/  HADD2.F32 R6, -RZ, R7.H0_H0 ;  /* 0x20000007ff067230 */ /* 0x000fe20000004100 */
[----:B------:R-:W-:Y:S01]  /*e1c0*/  @!P4 FADD.FTZ R4, -R4, -RZ ;  /* 0x800000ff0404c221 */ /* 0x000fe20000010100 */
[----:B------:R-:W-:Y:S01]  /*e1d0*/  HADD2.F32 R37, -RZ, R21.H0_H0 ;  /* 0x20000015ff257230 */ /* 0x000fe20000004100 */
[----:B------:R-:W-:Y:S01]  /*e1e0*/  FMUL.FTZ R36, R36, R23 ;  /* 0x0000001724247220 */ /* 0x000fe20000410000 */
[----:B------:R-:W-:Y:S01]  /*e1f0*/  HADD2.F32 R20, -RZ, R20.H1_H1 ;  /* 0x30000014ff147230 */ /* 0x000fe20000004100 */
[----:B------:R-:W-:Y:S01]  /*e200*/  @!P4 FADD.FTZ R31, -R31, -RZ ;  /* 0x800000ff1f1fc221 */ /* 0x000fe20000010100 */
[----:B------:R-:W-:Y:S01]  /*e210*/  HADD2.F32 R23, -RZ, R30.H0_H0 ;  /* 0x2000001eff177230 */ /* 0x000fe20000004100 */
[----:B------:R-:W-:Y:S01]  /*e220*/  @!P4 FADD.FTZ R6, -R6, -RZ ;  /* 0x800000ff0606c221 */ /* 0x000fe20000010100 */
[----:B------:R-:W-:Y:S01]  /*e230*/  HADD2.F32 R7, -RZ, R7.H1_H1 ;  /* 0x30000007ff077230 */ /* 0x000fe20000004100 */
[----:B------:R-:W-:Y:S01]  /*e240*/  FMUL.FTZ R37, R37, R4 ;  /* 0x0000000425257220 */ /* 0x000fe20000410000 */
[----:B------:R-:W-:Y:S01]  /*e250*/  HADD2.F32 R4, -RZ, R22.H0_H0 ;  /* 0x20000016ff047230 */ /* 0x000fe20000004100 */
[----:B------:R-:W-:Y:S01]  /*e260*/  FMUL.FTZ R20, R20, R31 ;  /* 0x0000001f14147220 */ /* 0x000fe20000410000 */
[----:B------:R-:W-:Y:S01]  /*e270*/  HADD2.F32 R21, -RZ, R21.H1_H1 ;  /* 0x30000015ff157230 */ /* 0x000fe20000004100 */
[----:B------:R-:W-:Y:S01]  /*e280*/  @!P4 FADD.FTZ R5, -R5, -RZ ;  /* 0x800000ff0505c221 */ /* 0x000fe20000010100 */
[--C-:B-----5:R-:W-:Y:S01]  /*e290*/  HADD2.F32 R31, -RZ, R24.reuse.H1_H1 ;  /* 0x30000018ff1f7230 */ /* 0x120fe20000004100 */
[----:B------:R-:W-:Y:S01]  /*e2a0*/  FMUL.FTZ R6, R23, R6 ;  /* 0x0000000617067220 */ /* 0x000fe20000410000 */
[----:B------:R-:W-:Y:S01]  /*e2b0*/  HADD2.F32 R23, -RZ, R24.H0_H0 ;  /* 0x20000018ff177230 */ /* 0x000fe20000004100 */
[----:B------:R-:W-:Y:S01]  /*e2c0*/  @!P4 FADD.FTZ R34, -R34, -RZ ;  /* 0x800000ff2222c221 */ /* 0x000fe20000010100 */
[----:B------:R-:W-:Y:S01]  /*e2d0*/  HADD2.F32 R22, -RZ, R22.H1_H1 ;  /* 0x30000016ff167230 */ /* 0x000fe20000004100 */
[----:B------:R-:W-:Y:S01]  /*e2e0*/  @!P4 FADD.FTZ R35, -R35, -RZ ;  /* 0x800000ff2323c221 */ /* 0x000fe20000010100 */
[----:B------:R-:W-:Y:S01]  /*e2f0*/  HADD2.F32 R30, -RZ, R30.H1_H1 ;  /* 0x3000001eff1e7230 */ /* 0x000fe20000004100 */
[----:B------:R-:W-:Y:S01]  /*e300*/  @!P4 FADD.FTZ R7, -R7, -RZ ;  /* 0x800000ff0707c221 */ /* 0x000fe20000010100 */
[--C-:B---3--:R-:W-:Y:S01]  /*e310*/  HADD2.F32 R24, -RZ, R16.reuse.H1_H1 ;  /* 0x30000010ff187230 */ /* 0x108fe20000004100 */
[----:B------:R-:W-:Y:S01]  /*e320*/  FMUL.FTZ R5, R4, R5 ;  /* 0x0000000504057220 */ /* 0x000fe20000410000 */
[----:B------:R-:W-:Y:S01]  /*e330*/  HADD2.F32 R4, -RZ, R16.H0_H0 ;  /* 0x20000010ff047230 */ /* 0x000fe20000004100 */
[----:B------:R-:W-:Y:S01]  /*e340*/  FMUL.FTZ R21, R21, R34 ;  /* 0x0000002215157220 */ /* 0x000fe20000410000 */
        /* <DEDUP_REMOVED lines=26> */
.L_x_2945:
[----:B------:R-:W-:Y:S05]  /*e4f0*/  BSYNC B0 ;  /* 0x0000000000007941 */ /* 0x000fea0003800000 */
.L_x_2944:
[----:B-----5:R4:W-:Y:S02]  /*e500*/  STS.128 [R200], R24 ;  /* 0x00000018c8007388 */ /* 0x0209e40000000c00 */
.L_x_2943:
[----:B------:R-:W-:Y:S05]  /*e510*/  BSYNC B1 ;  /* 0x0000000000017941 */ /* 0x000fea0003800000 */
.L_x_2942:
        /* <DEDUP_REMOVED lines=27> */
[----:B--2---:R-:W-:Y:S01]  /*e6d0*/  MOV R30, R23 ;  /* 0x00000017001e7202 */ /* 0x004fe20000000f00 */
[----:B------:R-:W-:Y:S02]  /*e6e0*/  HADD2.F32 R36, -RZ, R20.H0_H0 ;  /* 0x20000014ff247230 */ /* 0x000fe40000004100 */
[--C-:B---3--:R-:W-:Y:S02]  /*e6f0*/  HADD2.F32 R23, -RZ, R4.reuse.H0_H0 ;  /* 0x20000004ff177230 */ /* 0x108fe40000004100 */
        /* <DEDUP_REMOVED lines=28> */
[--C-:B----4-:R-:W-:Y:S01]  /*e8c0*/  HADD2.F32 R24, -RZ, R16.reuse.H1_H1 ;  /* 0x30000010ff187230 */ /* 0x110fe20000004100 */
        /* <DEDUP_REMOVED lines=29> */
.L_x_2949:
[----:B------:R-:W-:Y:S05]  /*eaa0*/  BSYNC B0 ;  /* 0x0000000000007941 */ /* 0x000fea0003800000 */
.L_x_2948:
[----:B-----5:R1:W-:Y:S02]  /*eab0*/  STS.128 [R200+0x2000], R24 ;  /* 0x00200018c8007388 */ /* 0x0203e40000000c00 */
.L_x_2947:
[----:B------:R-:W-:Y:S05]  /*eac0*/  BSYNC B1 ;  /* 0x0000000000017941 */ /* 0x000fea0003800000 */
.L_x_2946:
        /* <DEDUP_REMOVED lines=26> */
[----:B-1--4-:R-:W-:Y:S01]  /*ec70*/  MOV R28, R23 ;  /* 0x00000017001c7202 */ /* 0x012fe20000000f00 */
        /* <DEDUP_REMOVED lines=60> */
.L_x_2951:
[----:B------:R-:W-:Y:S05]  /*f040*/  BSYNC B0 ;  /* 0x0000000000007941 */ /* 0x000fea0003800000 */
.L_x_2950:
[----:B-----5:R4:W-:Y:S02]  /*f050*/  STS.128 [R200+0x4000], R24 ;  /* 0x00400018c8007388 */ /* 0x0209e40000000c00 */
.L_x_2941:
[----:B------:R-:W-:Y:S05]  /*f060*/  BSYNC B2 ;  /* 0x0000000000027941 */ /* 0x000fea0003800000 */
.L_x_2940:
        /* <DEDUP_REMOVED lines=9> */
[----:B-12-4-:R1:W5:Y:S01]  /*f100*/  LDG.E.128 R28, [R32.64] ;  /* 0x00000006201c7981 */ /* 0x016362000c1e1d00 */
        /* <DEDUP_REMOVED lines=17> */
[----:B------:R-:W2:Y:S01]  /*f220*/  LDG.E.128 R24, [R24.64] ;  /* 0x0000000618187981 */ /* 0x000ea2000c1e1d00 */
[----:B------:R-:W-:Y:S02]  /*f230*/  LEA.HI.X R7, R5, c[0x0][0x2b4], R4, 0x1, P4 ;  /* 0x0000ad0005077a11 */ /* 0x000fe400020f0c04 */
[----:B------:R-:W-:-:S04]  /*f240*/  IADD3 R17, P4, R18, R17, RZ ;  /* 0x0000001112117210 */ /* 0x000fc80007f9e0ff */
[----:B------:R-:W4:Y:S01]  /*f250*/  LDG.E.128 R4, [R6.64] ;  /* 0x0000000606047981 */ /* 0x000f22000c1e1d00 */
[----:B------:R-:W-:Y:S02]  /*f260*/  LEA.HI.X.SX32 R16, R18, R16, 0x1, P4 ;  /* 0x0000001012107211 */ /* 0x000fe400020f0eff */
[----:B------:R-:W-:-:S04]  /*f270*/  LEA R18, P4, R17, c[0x0][0x2a8], 0x1 ;  /* 0x0000aa0011127a11 */ /* 0x000fc800078808ff */
[----:B------:R-:W-:-:S06]  /*f280*/  LEA.HI.X R19, R17, c[0x0][0x2ac], R16, 0x1, P4 ;  /* 0x0000ab0011137a11 */ /* 0x000fcc00020f0c10 */
[----:B---3--:R-:W3:Y:S01]  /*f290*/  LDG.E.128 R16, [R18.64] ;  /* 0x0000000612107981 */ /* 0x008ee2000c1e1d00 */
[----:B--2---:R-:W-:Y:S02]  /*f2a0*/  HADD2.F32 R36, -RZ, R24.H0_H0 ;  /* 0x20000018ff247230 */ /* 0x004fe40000004100 */
[----:B------:R-:W-:Y:S02]  /*f2b0*/  HADD2.F32 R35, -RZ, R25.H0_H0 ;  /* 0x20000019ff237230 */ /* 0x000fe40000004100 */
[--C-:B----4-:R-:W-:Y:S02]  /*f2c0*/  HADD2.F32 R21, -RZ, R4.reuse.H0_H0 ;  /* 0x20000004ff157230 */ /* 0x110fe40000004100 */
        /* <DEDUP_REMOVED lines=57> */
.L_x_2957:
[----:B------:R-:W-:Y:S05]  /*f660*/  BSYNC B0 ;  /* 0x0000000000007941 */ /* 0x000fea0003800000 */
.L_x_2956:
[----:B-----5:R2:W-:Y:S02]  /*f670*/  STS.128 [R200+0x800], R28 ;  /* 0x0008001cc8007388 */ /* 0x0205e40000000c00 */
.L_x_2955:
[----:B------:R-:W-:Y:S05]  /*f680*/  BSYNC B1 ;  /* 0x0000000000017941 */ /* 0x000fea0003800000 */
.L_x_2954:
[----:B------:R1:W-:Y:S01]  /*f690*/  @P1 STS.128 [R200+0x2800], RZ ;  /* 0x002800ffc8001388 */ /* 0x0003e20000000c00 */
[----:B------:R-:W-:Y:S01]  /*f6a0*/  BSSY B1, `(.L_x_2958) ;  /* 0x000005b000017945 */ /* 0x000fe20003800000 */
[----:B------:R-:W-:Y:S05]  /*f6b0*/  @P1 BRA `(.L_x_2959) ;  /* 0x0000059000001947 */ /* 0x000fea0003800000 */
[----:B-12-4-:R1:W5:Y:S01]  /*f6c0*/  LDG.E.128 R28, [R32.64+0x80] ;  /* 0x00008006201c7981 */ /* 0x016362000c1e1d00 */
        /* <DEDUP_REMOVED lines=18> */
[----:B------:R-:W2:Y:S01]  /*f7f0*/  LDG.E.128 R24, [R24.64+0x80] ;  /* 0x0000800618187981 */ /* 0x000ea2000c1e1d00 */
        /* <DEDUP_REMOVED lines=67> */
.L_x_2961:
[----:B------:R-:W-:Y:S05]  /*fc30*/  BSYNC B0 ;  /* 0x0000000000007941 */ /* 0x000fea0003800000 */
.L_x_2960:
[----:B-----5:R2:W-:Y:S02]  /*fc40*/  STS.128 [R200+0x2800], R28 ;  /* 0x0028001cc8007388 */ /* 0x0205e40000000c00 */
.L_x_2959:
[----:B------:R-:W-:Y:S05]  /*fc50*/  BSYNC B1 ;  /* 0x0000000000017941 */ /* 0x000fea0003800000 */
.L_x_2958:
        /* <DEDUP_REMOVED lines=18> */
[----:B--2---:R-:W-:Y:S01]  /*fd80*/  IMAD.WIDE R28, R5, 0x2, R32 ;  /* 0x00000002051c7825 */ /* 0x004fe200078e0220 */
        /* <DEDUP_REMOVED lines=11> */
[----:B-1----:R-:W-:Y:S02]  /*fe40*/  HADD2.F32 R33, -RZ, R29.H0_H0 ;  /* 0x2000001dff217230 */ /* 0x002fe40000004100 */
        /* <DEDUP_REMOVED lines=58> */
.L_x_2963:
[----:B------:R-:W-:Y:S05]  /*101f0*/  BSYNC B0 ;  /* 0x0000000000007941 */ /* 0x000fea0003800000 */
.L_x_2962:
[----:B-----5:R4:W-:Y:S02]  /*10200*/  STS.128 [R200+0x4800], R24 ;  /* 0x00480018c8007388 */ /* 0x0209e40000000c00 */
.L_x_2953:
[----:B------:R-:W-:Y:S05]  /*10210*/  BSYNC B2 ;  /* 0x0000000000027941 */ /* 0x000fea0003800000 */
.L_x_2952:
        /* <DEDUP_REMOVED lines=28> */
[----:B------:R-:W2:Y:S03]  /*103e0*/  LDG.E.128 R24, [R24.64] ;  /* 0x0000000618187981 */ /* 0x000ea6000c1e1d00 */
        /* <DEDUP_REMOVED lines=26> */
[----:B------:R-:W-:-:S02]  /*10590*/  @!P2 FADD.FTZ R7, -R7, -RZ ;  /* 0x800000ff0707a221 */ /* 0x000fc40000010100 */
[----:B------:R-:W-:Y:S01]  /*105a0*/  FMUL.FTZ R25, R25, R32 ;  /* 0x0000002019197220 */ /* 0x000fe20000410000 */
[----:B------:R-:W-:Y:S01]  /*105b0*/  HADD2.F32 R32, -RZ, R26.H0_H0 ;  /* 0x2000001aff207230 */ /* 0x000fe20000004100 */
[----:B------:R-:W-:Y:S01]  /*105c0*/  @!P2 FADD.FTZ R5, -R5, -RZ ;  /* 0x800000ff0505a221 */ /* 0x000fe20000010100 */
[----:B------:R-:W-:Y:S01]  /*105d0*/  HADD2.F32 R24, -RZ, R24.H1_H1 ;  /* 0x30000018ff187230 */ /* 0x000fe20000004100 */
[----:B------:R-:W-:Y:S01]  /*105e0*/  FMUL.FTZ R6, R21, R6 ;  /* 0x0000000615067220 */ /* 0x000fe20000410000 */
[----:B------:R-:W-:Y:S01]  /*105f0*/  HADD2.F32 R26, -RZ, R26.H1_H1 ;  /* 0x3000001aff1a7230 */ /* 0x000fe20000004100 */
[----:B------:R-:W-:Y:S01]  /*10600*/  FMUL.FTZ R7, R4, R7 ;  /* 0x0000000704077220 */ /* 0x000fe20000410000 */
[----:B-----5:R-:W-:Y:S01]  /*10610*/  HADD2.F32 R21, -RZ, R28.H0_H0 ;  /* 0x2000001cff157230 */ /* 0x020fe20000004100 */
[----:B------:R-:W-:Y:S01]  /*10620*/  @!P2 FADD.FTZ R23, -R23, -RZ ;  /* 0x800000ff1717a221 */ /* 0x000fe20000010100 */
[--C-:B---3--:R-:W-:Y:S01]  /*10630*/  HADD2.F32 R4, -RZ, R16.reuse.H0_H0 ;  /* 0x20000010ff047230 */ /* 0x108fe20000004100 */
        /* <DEDUP_REMOVED lines=30> */
.L_x_2969:
[----:B------:R-:W-:Y:S05]  /*10820*/  BSYNC B0 ;  /* 0x0000000000007941 */ /* 0x000fea0003800000 */
.L_x_2968:
[----:B-----5:R2:W-:Y:S02]  /*10830*/  STS.128 [R200+0x1000], R28 ;  /* 0x0010001cc8007388 */ /* 0x0205e40000000c00 */
.L_x_2967:
[----:B------:R-:W-:Y:S05]  /*10840*/  BSYNC B1 ;  /* 0x0000000000017941 */ /* 0x000fea0003800000 */
.L_x_2966:
        /* <DEDUP_REMOVED lines=22> */
[----:B------:R-:W2:Y:S03]  /*109b0*/  LDG.E.128 R24, [R24.64+0x80] ;  /* 0x0000800618187981 */ /* 0x000ea6000c1e1d00 */
        /* <DEDUP_REMOVED lines=67> */
.L_x_2973:
[----:B------:R-:W-:Y:S05]  /*10df0*/  BSYNC B0 ;  /* 0x0000000000007941 */ /* 0x000fea0003800000 */
.L_x_2972:
[----:B-----5:R2:W-:Y:S02]  /*10e00*/  STS.128 [R200+0x3000], R28 ;  /* 0x0030001cc8007388 */ /* 0x0205e40000000c00 */
.L_x_2971:
[----:B------:R-:W-:Y:S05]  /*10e10*/  BSYNC B1 ;  /* 0x0000000000017941 */ /* 0x000fea0003800000 */
.L_x_2970:
        /* <DEDUP_REMOVED lines=31> */
[--C-:B-1--4-:R-:W-:Y:S02]  /*11010*/  HADD2.F32 R12, -RZ, R4.reuse.H0_H0 ;  /* 0x20000004ff0c7230 */ /* 0x112fe40000004100 */
        /* <DEDUP_REMOVED lines=57> */
.L_x_2975:
[----:B------:R-:W-:Y:S05]  /*113b0*/  BSYNC B0 ;  /* 0x0000000000007941 */ /* 0x000fea0003800000 */
.L_x_2974:
[----:B-----5:R4:W-:Y:S02]  /*113c0*/  STS.128 [R200+0x5000], R24 ;  /* 0x00500018c8007388 */ /* 0x0209e40000000c00 */
.L_x_2965:
[----:B------:R-:W-:Y:S05]  /*113d0*/  BSYNC B2 ;  /* 0x0000000000027941 */ /* 0x000fea0003800000 */
.L_x_2964:
        /* <DEDUP_REMOVED lines=22> */
[----:B------:R-:W-:-:S03]  /*11540*/  IMAD.WIDE R24, R7, 0x2, R8 ;  /* 0x0000000207187825 */ /* 0x000fc600078e0208 */
        /* <DEDUP_REMOVED lines=38> */
[----:B-----5:R-:W-:Y:S01]  /*117b0*/  HADD2.F32 R3, -RZ, R16.H0_H0 ;  /* 0x20000010ff037230 */ /* 0x020fe20000004100 */
[----:B------:R-:W-:Y:S01]  /*117c0*/  @!P2 FADD.FTZ R5, -R5, -RZ ;  /* 0x800000ff0505a221 */ /* 0x000fe20000010100 */
[----:B---3--:R-:W-:Y:S01]  /*117d0*/  HADD2.F32 R4, -RZ, R12.H0_H0 ;  /* 0x2000000cff047230 */ /* 0x008fe20000004100 */
        /* <DEDUP_REMOVED lines=31> */
.L_x_2979:
[----:B------:R-:W-:Y:S05]  /*119d0*/  BSYNC B0 ;  /* 0x0000000000007941 */ /* 0x000fea0003800000 */
.L_x_2978:
[----:B-----5:R4:W-:Y:S02]  /*119e0*/  STS.128 [R200+0x1800], R16 ;  /* 0x00180010c8007388 */ /* 0x0209e40000000c00 */
.L_x_2977:
[----:B------:R-:W-:Y:S05]  /*119f0*/  BSYNC B1 ;  /* 0x0000000000017941 */ /* 0x000fea0003800000 */
.L_x_2976:
        /* <DEDUP_REMOVED lines=16> */
[----:B------:R-:W-:Y:S01]  /*11b00*/  IMAD.WIDE R24, R7, 0x2, R8 ;  /* 0x0000000207187825 */ /* 0x000fe200078e0208 */
[----:B------:R-:W-:Y:S02]  /*11b10*/  IADD3 R11, P2, R3, R0, RZ ;  /* 0x00000000030b7210 */ /* 0x000fe40007f5e0ff */
[----:B------:R-:W-:Y:S02]  /*11b20*/  @P1 IADD3 R12, -R155, RZ, RZ ;  /* 0x000000ff9b0c1210 */ /* 0x000fe40007ffe1ff */
[----:B------:R-:W-:Y:S01]  /*11b30*/  LEA.HI.X.SX32 R3, R3, R2, 0x1, P2 ;  /* 0x0000000203037211 */ /* 0x000fe200010f0eff */
[----:B--2---:R-:W2:Y:S01]  /*11b40*/  LDG.E.128 R24, [R24.64+0x80] ;  /* 0x0000800618187981 */ /* 0x004ea2000c1e1d00 */
[----:B------:R-:W-:-:S04]  /*11b50*/  IADD3 R5, P2, R4, R11, RZ ;  /* 0x0000000b04057210 */ /* 0x000fc80007f5e0ff */
[----:B------:R-:W-:Y:S02]  /*11b60*/  LEA.HI.X.SX32 R4, R4, R3, 0x1, P2 ;  /* 0x0000000304047211 */ /* 0x000fe400010f0eff */
[----:B------:R-:W-:-:S04]  /*11b70*/  LEA R6, P2, R5, c[0x0][0x2b0], 0x1 ;  /* 0x0000ac0005067a11 */ /* 0x000fc800078408ff */
[----:B------:R-:W-:Y:S02]  /*11b80*/  LEA.HI.X R7, R5, c[0x0][0x2b4], R4, 0x1, P2 ;  /* 0x0000ad0005077a11 */ /* 0x000fe400010f0c04 */
[----:B------:R-:W-:-:S04]  /*11b90*/  IADD3 R11, P2, R12, R11, RZ ;  /* 0x0000000b0c0b7210 */ /* 0x000fc80007f5e0ff */
[----:B---3--:R-:W3:Y:S01]  /*11ba0*/  LDG.E.128 R4, [R6.64] ;  /* 0x0000000606047981 */ /* 0x008ee2000c1e1d00 */
[----:B------:R-:W-:Y:S02]  /*11bb0*/  LEA.HI.X.SX32 R12, R12, R3, 0x1, P2 ;  /* 0x000000030c0c7211 */ /* 0x000fe400010f0eff */
[----:B------:R-:W-:-:S04]  /*11bc0*/  LEA R14, P2, R11, c[0x0][0x2a8], 0x1 ;  /* 0x0000aa000b0e7a11 */ /* 0x000fc800078408ff */
[----:B------:R-:W-:-:S06]  /*11bd0*/  LEA.HI.X R15, R11, c[0x0][0x2ac], R12, 0x1, P2 ;  /* 0x0000ab000b0f7a11 */ /* 0x000fcc00010f0c0c */
[----:B----4-:R-:W4:Y:S01]  /*11be0*/  LDG.E.128 R12, [R14.64] ;  /* 0x000000060e0c7981 */ /* 0x010f22000c1e1d00 */
[--C-:B--2---:R-:W-:Y:S02]  /*11bf0*/  HADD2.F32 R30, -RZ, R24.reuse.H0_H0 ;  /* 0x20000018ff1e7230 */ /* 0x104fe40000004100 */
[--C-:B------:R-:W-:Y:S02]  /*11c00*/  HADD2.F32 R29, -RZ, R25.reuse.H0_H0 ;  /* 0x20000019ff1d7230 */ /* 0x100fe40000004100 */
[----:B------:R-:W-:Y:S02]  /*11c10*/  HADD2.F32 R24, -RZ, R24.H1_H1 ;  /* 0x30000018ff187230 */ /* 0x000fe40000004100 */
[----:B------:R-:W-:Y:S02]  /*11c20*/  HADD2.F32 R32, -RZ, R25.H1_H1 ;  /* 0x30000019ff207230 */ /* 0x000fe40000004100 */
[--C-:B---3--:R-:W-:Y:S02]  /*11c30*/  HADD2.F32 R3, -RZ, R4.reuse.H0_H0 ;  /* 0x20000004ff037230 */ /* 0x108fe40000004100 */
[----:B------:R-:W-:-:S02]  /*11c40*/  HADD2.F32 R11, -RZ, R4.H1_H1 ;  /* 0x30000004ff0b7230 */ /* 0x000fc40000004100 */
[--C-:B------:R-:W-:Y:S02]  /*11c50*/  HADD2.F32 R4, -RZ, R5.reuse.H0_H0 ;  /* 0x20000005ff047230 */ /* 0x100fe40000004100 */
[----:B------:R-:W-:Y:S01]  /*11c60*/  HADD2.F32 R21, -RZ, R5.H1_H1 ;  /* 0x30000005ff157230 */ /* 0x000fe20000004100 */
[----:B------:R-:W-:Y:S01]  /*11c70*/  @!P1 FADD.FTZ R3, -R3, -RZ ;  /* 0x800000ff03039221 */ /* 0x000fe20000010100 */
[--C-:B------:R-:W-:Y:S01]  /*11c80*/  HADD2.F32 R5, -RZ, R6.reuse.H0_H0 ;  /* 0x20000006ff057230 */ /* 0x100fe20000004100 */
[----:B------:R-:W-:Y:S01]  /*11c90*/  @!P1 FADD.FTZ R4, -R4, -RZ ;  /* 0x800000ff04049221 */ /* 0x000fe20000010100 */
[----:B------:R-:W-:Y:S02]  /*11ca0*/  HADD2.F32 R23, -RZ, R6.H1_H1 ;  /* 0x30000006ff177230 */ /* 0x000fe40000004100 */
[--C-:B------:R-:W-:Y:S02]  /*11cb0*/  HADD2.F32 R6, -RZ, R7.reuse.H0_H0 ;  /* 0x20000007ff067230 */ /* 0x100fe40000004100 */
[----:B------:R-:W-:Y:S01]  /*11cc0*/  HADD2.F32 R7, -RZ, R7.H1_H1 ;  /* 0x30000007ff077230 */ /* 0x000fe20000004100 */
[----:B------:R-:W-:Y:S01]  /*11cd0*/  FMUL.FTZ R30, R30, R3 ;  /* 0x000000031e1e7220 */ /* 0x000fe20000410000 */
[--C-:B------:R-:W-:Y:S01]  /*11ce0*/  HADD2.F32 R3, -RZ, R27.reuse.H0_H0 ;  /* 0x2000001bff037230 */ /* 0x100fe20000004100 */
[----:B------:R-:W-:Y:S01]  /*11cf0*/  FMUL.FTZ R29, R29, R4 ;  /* 0x000000041d1d7220 */ /* 0x000fe20000410000 */
[----:B------:R-:W-:Y:S01]  /*11d00*/  HADD2.F32 R4, -RZ, R27.H1_H1 ;  /* 0x3000001bff047230 */ /* 0x000fe20000004100 */
[----:B------:R-:W-:-:S02]  /*11d10*/  @!P1 FADD.FTZ R11, -R11, -RZ ;  /* 0x800000ff0b0b9221 */ /* 0x000fc40000010100 */
[----:B------:R-:W-:Y:S02]  /*11d20*/  @!P1 FADD.FTZ R21, -R21, -RZ ;  /* 0x800000ff15159221 */ /* 0x000fe40000010100 */
[----:B------:R-:W-:Y:S02]  /*11d30*/  @!P1 FADD.FTZ R6, -R6, -RZ ;  /* 0x800000ff06069221 */ /* 0x000fe40000010100 */
[----:B------:R-:W-:Y:S01]  /*11d40*/  @!P1 FADD.FTZ R7, -R7, -RZ ;  /* 0x800000ff07079221 */ /* 0x000fe20000010100 */
[--C-:B------:R-:W-:Y:S01]  /*11d50*/  HADD2.F32 R34, -RZ, R26.reuse.H0_H0 ;  /* 0x2000001aff227230 */ /* 0x100fe20000004100 */
[----:B------:R-:W-:Y:S01]  /*11d60*/  FMUL.FTZ R24, R24, R11 ;  /* 0x0000000b18187220 */ /* 0x000fe20000410000 */
[----:B------:R-:W-:Y:S01]  /*11d70*/  HADD2.F32 R26, -RZ, R26.H1_H1 ;  /* 0x3000001aff1a7230 */ /* 0x000fe20000004100 */
[----:B------:R-:W-:Y:S01]  /*11d80*/  FMUL.FTZ R32, R32, R21 ;  /* 0x0000001520207220 */ /* 0x000fe20000410000 */
[--C-:B-----5:R-:W-:Y:S01]  /*11d90*/  HADD2.F32 R11, -RZ, R16.reuse.H1_H1 ;  /* 0x30000010ff0b7230 */ /* 0x120fe20000004100 */
[----:B------:R-:W-:Y:S01]  /*11da0*/  FMUL.FTZ R6, R3, R6 ;  /* 0x0000000603067220 */ /* 0x000fe20000410000 */
[----:B------:R-:W-:Y:S01]  /*11db0*/  HADD2.F32 R3, -RZ, R16.H0_H0 ;  /* 0x20000010ff037230 */ /* 0x000fe20000004100 */
[----:B------:R-:W-:Y:S01]  /*11dc0*/  FMUL.FTZ R7, R4, R7 ;  /* 0x0000000704077220 */ /* 0x000fe20000410000 */
[--C-:B----4-:R-:W-:Y:S01]  /*11dd0*/  HADD2.F32 R4, -RZ, R12.reuse.H0_H0 ;  /* 0x2000000cff047230 */ /* 0x110fe20000004100 */
[----:B------:R-:W-:Y:S01]  /*11de0*/  @!P1 FADD.FTZ R23, -R23, -RZ ;  /* 0x800000ff17179221 */ /* 0x000fe20000010100 */
[----:B------:R-:W-:Y:S01]  /*11df0*/  HADD2.F32 R21, -RZ, R12.H1_H1 ;  /* 0x3000000cff157230 */ /* 0x000fe20000004100 */
[----:B------:R-:W-:Y:S01]  /*11e00*/  @!P1 FADD.FTZ R5, -R5, -RZ ;  /* 0x800000ff05059221 */ /* 0x000fe20000010100 */
[----:B------:R-:W-:Y:S01]  /*11e10*/  HADD2.F32 R16, -RZ, R17.H0_H0 ;  /* 0x20000011ff107230 */ /* 0x000fe20000004100 */
[----:B------:R-:W-:Y:S01]  /*11e20*/  FMUL.FTZ R23, R26, R23 ;  /* 0x000000171a177220 */ /* 0x000fe20000410000 */
[----:B------:R-:W-:Y:S01]  /*11e30*/  HADD2.F32 R12, -RZ, R13.H0_H0 ;  /* 0x2000000dff0c7230 */ /* 0x000fe20000004100 */
        /* <DEDUP_REMOVED lines=23> */
.L_x_2983:
[----:B------:R-:W-:Y:S05]  /*11fb0*/  BSYNC B0 ;  /* 0x0000000000007941 */ /* 0x000fea0003800000 */
.L_x_2982:
[----:B-----5:R1:W-:Y:S02]  /*11fc0*/  STS.128 [R200+0x3800], R16 ;  /* 0x00380010c8007388 */ /* 0x0203e40000000c00 */
.L_x_2981:
[----:B------:R-:W-:Y:S05]  /*11fd0*/  BSYNC B1 ;  /* 0x0000000000017941 */ /* 0x000fea0003800000 */
.L_x_2980:
[----:B------:R1:W-:Y:S01]  /*11fe0*/  @P0 STS.128 [R200+0x5800], RZ ;  /* 0x005800ffc8000388 */ /* 0x0003e20000000c00 */
[----:B------:R-:W-:Y:S05]  /*11ff0*/  @P0 BRA `(.L_x_2929) ;  /* 0x00000d8000000947 */ /* 0x000fea0003800000 */
[----:B------:R1:W5:Y:S01]  /*12000*/  LDG.E.128 R12, [R8.64+0x100] ;  /* 0x00010006080c7981 */ /* 0x000362000c1e1d00 */
[----:B------:R-:W-:Y:S01]  /*12010*/  ISETP.GE.AND P0, PT, R10, c[0x0][0x230], PT ;  /* 0x00008c000a007a0c */ /* 0x000fe20003f06270 */
[----:B------:R-:W-:Y:S01]  /*12020*/  BSSY B0, `(.L_x_2984) ;  /* 0x000005a000007945 */ /* 0x000fe20003800000 */
[----:B-1--4-:R-:W-:-:S05]  /*12030*/  IADD3 R16, P1, R8, 0x100, RZ ;  /* 0x0000010008107810 */ /* 0x012fca0007f3e0ff */
        /* <DEDUP_REMOVED lines=12> */
[----:B------:R-:W-:Y:S01]  /*12100*/  IMAD.WIDE R16, R4, 0x2, R16 ;  /* 0x0000000204107825 */ /* 0x000fe200078e0210 */
[----:B------:R-:W-:-:S04]  /*12110*/  IADD3 R0, P1, R7, R0, RZ ;  /* 0x0000000007007210 */ /* 0x000fc80007f3e0ff */
[----:B------:R-:W-:Y:S01]  /*12120*/  LEA.HI.X.SX32 R2, R7, R2, 0x1, P1 ;  /* 0x0000000207027211 */ /* 0x000fe200008f0eff */
[----:B------:R-:W4:Y:S01]  /*12130*/  LDG.E.128 R16, [R16.64] ;  /* 0x0000000610107981 */ /* 0x000f22000c1e1d00 */
[----:B------:R-:W-:-:S04]  /*12140*/  IADD3 R5, P1, R3, R0, RZ ;  /* 0x0000000003057210 */ /* 0x000fc80007f3e0ff */
[----:B------:R-:W-:Y:S02]  /*12150*/  LEA.HI.X.SX32 R6, R3, R2, 0x1, P1 ;  /* 0x0000000203067211 */ /* 0x000fe400008f0eff */
[C---:B------:R-:W-:Y:S02]  /*12160*/  LEA R24, P1, R5.reuse, c[0x0][0x2b0], 0x1 ;  /* 0x0000ac0005187a11 */ /* 0x040fe400078208ff */
[----:B------:R-:W-:Y:S02]  /*12170*/  MOV R3, RZ ;  /* 0x000000ff00037202 */ /* 0x000fe40000000f00 */
[----:B------:R-:W-:Y:S02]  /*12180*/  LEA.HI.X R25, R5, c[0x0][0x2b4], R6, 0x1, P1 ;  /* 0x0000ad0005197a11 */ /* 0x000fe400008f0c06 */
[----:B------:R-:W-:-:S03]  /*12190*/  @P0 IADD3 R3, -R152, RZ, RZ ;  /* 0x000000ff98030210 */ /* 0x000fc60007ffe1ff */
[----:B--2---:R1:W2:Y:S01]  /*121a0*/  LDG.E.128 R4, [R24.64] ;  /* 0x0000000618047981 */ /* 0x0042a2000c1e1d00 */
[----:B------:R-:W-:-:S04]  /*121b0*/  IADD3 R0, P1, R3, R0, RZ ;  /* 0x0000000003007210 */ /* 0x000fc80007f3e0ff */
[----:B------:R-:W-:Y:S02]  /*121c0*/  LEA.HI.X.SX32 R3, R3, R2, 0x1, P1 ;  /* 0x0000000203037211 */ /* 0x000fe400008f0eff */
[----:B------:R-:W-:-:S04]  /*121d0*/  LEA R8, P1, R0, c[0x0][0x2a8], 0x1 ;  /* 0x0000aa0000087a11 */ /* 0x000fc800078208ff */
[----:B------:R-:W-:-:S06]  /*121e0*/  LEA.HI.X R9, R0, c[0x0][0x2ac], R3, 0x1, P1 ;  /* 0x0000ab0000097a11 */ /* 0x000fcc00008f0c03 */
[----:B---3--:R-:W3:Y:S01]  /*121f0*/  LDG.E.128 R8, [R8.64] ;  /* 0x0000000608087981 */ /* 0x008ee2000c1e1d00 */
[--C-:B----4-:R-:W-:Y:S02]  /*12200*/  HADD2.F32 R23, -RZ, R17.reuse.H0_H0 ;  /* 0x20000011ff177230 */ /* 0x110fe40000004100 */
[----:B-1----:R-:W-:Y:S02]  /*12210*/  HADD2.F32 R24, -RZ, R17.H1_H1 ;  /* 0x30000011ff187230 */ /* 0x002fe40000004100 */
        /* <DEDUP_REMOVED lines=58> */
.L_x_2985:
[----:B------:R-:W-:Y:S05]  /*125c0*/  BSYNC B0 ;  /* 0x0000000000007941 */ /* 0x000fea0003800000 */
.L_x_2984:
[----:B-----5:R1:W-:Y:S01]  /*125d0*/  STS.128 [R200+0x5800], R12 ;  /* 0x0058000cc8007388 */ /* 0x0203e20000000c00 */
[----:B------:R-:W-:Y:S05]  /*125e0*/  BRA `(.L_x_2929) ;  /* 0x0000079000007947 */ /* 0x000fea0003800000 */
.L_x_2891:
        /* <DEDUP_REMOVED lines=27> */
.L_x_2987:
[----:B------:R-:W-:Y:S05]  /*127a0*/  BSYNC B0 ;  /* 0x0000000000007941 */ /* 0x000fea0003800000 */
.L_x_2986:
        /* <DEDUP_REMOVED lines=29> */
.L_x_2989:
[----:B------:R-:W-:Y:S05]  /*12980*/  BSYNC B0 ;  /* 0x0000000000007941 */ /* 0x000fea0003800000 */
.L_x_2988:
[----:B------:R-:W-:Y:S01]  /*12990*/  IADD3 R22, R162, 0x20, RZ ;  /* 0x00000020a2167810 */ /* 0x000fe20007ffe0ff */
[----:B------:R-:W-:Y:S03]  /*129a0*/  BSSY B0, `(.L_x_2990) ;  /* 0x000001d000007945 */ /* 0x000fe60003800000 */
[----:B------:R-:W-:-:S13]  /*129b0*/  ISETP.GE.AND P2, PT, R22, R5, PT ;  /* 0x000000051600720c */ /* 0x000fda0003f46270 */
[----:B------:R-:W-:Y:S05]  /*129c0*/  @P2 BRA `(.L_x_2991) ;  /* 0x000001a000002947 */ /* 0x000fea0003800000 */
[----:B------:R-:W-:Y:S01]  /*129d0*/  ISETP.GE.AND P4, PT, R14, c[0x0][0x220], PT ;  /* 0x000088000e007a0c */ /* 0x000fe20003f86270 */
[----:B------:R-:W-:Y:S01]  /*129e0*/  IMAD.MOV.U32 R0, RZ, RZ, c[0x0][0x194] ;  /* 0x00006500ff007624 */ /* 0x000fe200078e00ff */
[----:B-12---:R-:W-:-:S04]  /*129f0*/  LEA R7, P2, R3, R164, 0x5 ;  /* 0x000000a403077211 */ /* 0x006fc800078428ff */
        /* <DEDUP_REMOVED lines=23> */
.L_x_2991:
[----:B------:R-:W-:Y:S05]  /*12b70*/  BSYNC B0 ;  /* 0x0000000000007941 */ /* 0x000fea0003800000 */
.L_x_2990:
[----:B------:R-:W-:-:S04]  /*12b80*/  IADD3 R28, R162, 0x30, RZ ;  /* 0x00000030a21c7810 */ /* 0x000fc80007ffe0ff */
[----:B------:R-:W-:-:S13]  /*12b90*/  ISETP.GE.AND P2, PT, R28, R5, PT ;  /* 0x000000051c00720c */ /* 0x000fda0003f46270 */
[----:B------:R-:W-:Y:S05]  /*12ba0*/  @P2 BRA `(.L_x_2929) ;  /* 0x000001d000002947 */ /* 0x000fea0003800000 */
[----:B------:R-:W-:Y:S01]  /*12bb0*/  ISETP.GE.AND P4, PT, R14, c[0x0][0x220], PT ;  /* 0x000088000e007a0c */ /* 0x000fe20003f86270 */
[----:B------:R-:W-:Y:S01]  /*12bc0*/  IMAD.MOV.U32 R4, RZ, RZ, R164 ;  /* 0x000000ffff047224 */ /* 0x000fe200078e00a4 */
[----:B------:R-:W-:Y:S01]  /*12bd0*/  ULDC UR4, c[0x0][0x194] ;  /* 0x0000650000047ab9 */ /* 0x000fe20000000800 */
[----:B------:R-:W-:Y:S01]  /*12be0*/  IMAD.MOV.U32 R5, RZ, RZ, R167 ;  /* 0x000000ffff057224 */ /* 0x000fe200078e00a7 */
[----:B------:R-:W-:-:S03]  /*12bf0*/  UIMAD UR4, UR4, 0x30, URZ ;  /* 0x00000030040478a4 */ /* 0x000fc6000f8e023f */
[----:B------:R-:W-:-:S05]  /*12c00*/  IMAD.WIDE.U32 R4, R3, 0x30, R4 ;  /* 0x0000003003047825 */ /* 0x000fca00078e0004 */
[----:B------:R-:W-:Y:S01]  /*12c10*/  IADD3 R0, R5, UR4, RZ ;  /* 0x0000000405007c10 */ /* 0x000fe2000fffe0ff */
[----:B------:R4:W-:Y:S01]  /*12c20*/  @P4 STS.128 [R200+0x1800], RZ ;  /* 0x001800ffc8004388 */ /* 0x0009e20000000c00 */
[C---:B-12---:R-:W-:Y:S02]  /*12c30*/  @!P4 LEA R6, P5, R4.reuse, c[0x0][0x160], 0x1 ;  /* 0x000058000406ca11 */ /* 0x046fe400078a08ff */
        /* <DEDUP_REMOVED lines=14> */
[----:B----4-:R-:W-:-:S04]  /*12d20*/  LEA R2, P0, R4, c[0x0][0x160], 0x1 ;  /* 0x0000580004027a11 */ /* 0x010fc800078008ff */
[----:B------:R-:W-:-:S05]  /*12d30*/  LEA.HI.X R3, R4, c[0x0][0x164], R0, 0x1, P0 ;  /* 0x0000590004037a11 */ /* 0x000fca00000f0c00 */
[----:B------:R-:W-:Y:S01]  /*12d40*/  @!PT LDS RZ, [RZ] ;  /* 0x00000000fffff984 */ /* 0x000fe20000000800 */
[----:B------:R-:W-:Y:S01]  /*12d50*/  @!PT LDS RZ, [RZ] ;  /* 0x00000000fffff984 */ /* 0x000fe20000000800 */
[----:B------:R-:W-:Y:S01]  /*12d60*/  @!PT LDS RZ, [RZ] ;  /* 0x00000000fffff984 */ /* 0x000fe20000000800 */
[----:B------:R1:W-:Y:S04]  /*12d70*/  LDGSTS.E.BYPASS.LTC128B.128 [R200+0x5800], [R2.64+0x100] ;  /* 0x0580010002c87fae */ /* 0x0003e8000b901d46 */
.L_x_2929:
[----:B------:R-:W-:Y:S05]  /*12d80*/  BSYNC B3 ;  /* 0x0000000000037941 */ /* 0x000fea0003800000 */
.L_x_2890:
[----:B------:R-:W-:Y:S01]  /*12d90*/  IADD3 R204, R134, -0x1, RZ ;  /* 0xffffffff86cc7810 */ /* 0x000fe20007ffe0ff */
[----:B------:R-:W-:Y:S01]  /*12da0*/  BSSY B0, `(.L_x_2992) ;  /* 0x000001e000007945 */ /* 0x000fe20003800000 */
[----:B------:R-:W-:Y:S02]  /*12db0*/  LEA R202, P0, R158, c[0x0][0x168], 0x1 ;  /* 0x00005a009eca7a11 */ /* 0x000fe400078008ff */
[----:B------:R-:W-:Y:S01]  /*12dc0*/  LOP3.LUT R201, R154, 0xff, RZ, 0xc0, !PT ;  /* 0x000000ff9ac97812 */ /* 0x000fe200078ec0ff */
[----:B-1--4-:R-:W-:Y:S01]  /*12dd0*/  IMAD.SHL.U32 R2, R204, 0x40, RZ ;  /* 0x00000040cc027824 */ /* 0x012fe200078e00ff */
[----:B------:R-:W-:-:S03]  /*12de0*/  LEA.HI.X R203, R158, c[0x0][0x16c], R161, 0x1, P0 ;  /* 0x00005b009ecb7a11 */ /* 0x000fc600000f0ca1 */
[----:B------:R-:W-:-:S05]  /*12df0*/  IMAD.IADD R5, R67, 0x1, -R2 ;  /* 0x0000000143057824 */ /* 0x000fca00078e0a02 */
[----:B------:R-:W-:-:S13]  /*12e00*/  ISETP.GE.AND P1, PT, R162, R5, PT ;  /* 0x00000005a200720c */ /* 0x000fda0003f26270 */
[----:B------:R-:W-:Y:S05]  /*12e10*/  @P1 BRA `(.L_x_2993) ;  /* 0x0000016000001947 */ /* 0x000fea0003800000 */
[C---:B------:R-:W-:Y:S02]  /*12e20*/  LOP3.LUT R0, R201.reuse, 0x1, RZ, 0xc0, !PT ;  /* 0x00000001c9007812 */ /* 0x040fe400078ec0ff */
[----:B------:R-:W-:Y:S02]  /*12e30*/  R2P PR, R201, 0x6 ;  /* 0x00000006c9007804 */ /* 0x000fe40000000000 */
[----:B------:R-:W-:-:S13]  /*12e40*/  ISETP.NE.U32.AND P0, PT, R0, 0x1, PT ;  /* 0x000000010000780c */ /* 0x000fda0003f05070 */
[----:B--2---:R-:W-:Y:S02]  /*12e50*/  @!P0 IMAD.MOV.U32 R6, RZ, RZ, R202 ;  /* 0x000000ffff068224 */ /* 0x004fe400078e00ca */
        /* <DEDUP_REMOVED lines=17> */
.L_x_2994:
[----:B------:R2:W-:Y:S02]  /*12f70*/  STS.128 [R200+0xa000], RZ ;  /* 0x00a000ffc8007388 */ /* 0x0005e40000000c00 */
.L_x_2993:
[----:B------:R-:W-:Y:S05]  /*12f80*/  BSYNC B0 ;  /* 0x0000000000007941 */ /* 0x000fea0003800000 */
.L_x_2992:
[----:B------:R-:W-:Y:S01]  /*12f90*/  ISETP.GE.AND P0, PT, R20, R5, PT ;  /* 0x000000051400720c */ /* 0x000fe20003f06270 */
[----:B------:R-:W-:-:S12]  /*12fa0*/  BSSY B0, `(.L_x_2995) ;  /* 0x000001f000007945 */ /* 0x000fd80003800000 */
[----:B------:R-:W-:Y:S05]  /*12fb0*/  @P0 BRA `(.L_x_2996) ;  /* 0x000001d000000947 */ /* 0x000fea0003800000 */
[C---:B------:R-:W-:Y:S02]  /*12fc0*/  LOP3.LUT R0, R201.reuse, 0x1, RZ, 0xc0, !PT ;  /* 0x00000001c9007812 */ /* 0x040fe400078ec0ff */
[----:B------:R-:W-:Y:S02]  /*12fd0*/  LOP3.LUT P0, RZ, R201, 0x2, RZ, 0xc0, !PT ;  /* 0x00000002c9ff7812 */ /* 0x000fe4000780c0ff */
[----:B------:R-:W-:Y:S02]  /*12fe0*/  ISETP.NE.U32.AND P1, PT, R0, 0x1, PT ;  /* 0x000000010000780c */ /* 0x000fe40003f25070 */
[----:B------:R-:W-:-:S05]  /*12ff0*/  IADD3 R3, P2, R61, R158, RZ ;  /* 0x0000009e3d037210 */ /* 0x000fca0007f5e0ff */
[----:B------:R-:W-:-:S04]  /*13000*/  IMAD.X R0, R60, 0x1, R161, P2 ;  /* 0x000000013c007824 */ /* 0x000fc800010e06a1 */
[----:B-12---:R-:W-:Y:S02]  /*13010*/  @P0 LEA R6, P2, R3, c[0x0][0x168], 0x1 ;  /* 0x00005a0003060a11 */ /* 0x006fe400078408ff */
        /* <DEDUP_REMOVED lines=22> */
.L_x_2997:
[----:B------:R2:W-:Y:S02]  /*13180*/  STS.128 [R200+0xa800], RZ ;  /* 0x00a800ffc8007388 */ /* 0x0005e40000000c00 */
.L_x_2996:
[----:B------:R-:W-:Y:S05]  /*13190*/  BSYNC B0 ;  /* 0x0000000000007941 */ /* 0x000fea0003800000 */
.L_x_2995:
[----:B------:R-:W-:Y:S01]  /*131a0*/  ISETP.GE.AND P0, PT, R22, R5, PT ;  /* 0x000000051600720c */ /* 0x000fe20003f06270 */
[----:B------:R-:W-:-:S12]  /*131b0*/  BSSY B0, `(.L_x_2998) ;  /* 0x0000023000007945 */ /* 0x000fd80003800000 */
[----:B------:R-:W-:Y:S05]  /*131c0*/  @P0 BRA `(.L_x_2999) ;  /* 0x0000021000000947 */ /* 0x000fea0003800000 */
[C---:B------:R-:W-:Y:S01]  /*131d0*/  LOP3.LUT R0, R201.reuse, 0x1, RZ, 0xc0, !PT ;  /* 0x00000001c9007812 */ /* 0x040fe200078ec0ff */
[----:B------:R-:W-:Y:S01]  /*131e0*/  IMAD.MOV.U32 R3, RZ, RZ, c[0x0][0x198] ;  /* 0x00006600ff037624 */ /* 0x000fe200078e00ff */
[----:B------:R-:W-:Y:S01]  /*131f0*/  LOP3.LUT P0, RZ, R201, 0x2, RZ, 0xc0, !PT ;  /* 0x00000002c9ff7812 */ /* 0x000fe2000780c0ff */
[----:B------:R-:W-:Y:S01]  /*13200*/  IMAD.MOV.U32 R4, RZ, RZ, 0x5 ;  /* 0x00000005ff047424 */ /* 0x000fe200078e00ff */
[----:B------:R-:W-:Y:S01]  /*13210*/  ISETP.NE.U32.AND P1, PT, R0, 0x1, PT ;  /* 0x000000010000780c */ /* 0x000fe20003f25070 */
[----:B-12---:R-:W-:-:S03]  /*13220*/  IMAD.SHL.U32 R7, R3, 0x20, RZ ;  /* 0x0000002003077824 */ /* 0x006fc600078e00ff */
        /* <DEDUP_REMOVED lines=26> */
.L_x_3000:
[----:B------:R2:W-:Y:S02]  /*133d0*/  STS.128 [R200+0xb000], RZ ;  /* 0x00b000ffc8007388 */ /* 0x0005e40000000c00 */
.L_x_2999:
[----:B------:R-:W-:Y:S05]  /*133e0*/  BSYNC B0 ;  /* 0x0000000000007941 */ /* 0x000fea0003800000 */
.L_x_2998:
[----:B------:R-:W-:Y:S01]  /*133f0*/  ISETP.GE.AND P0, PT, R28, R5, PT ;  /* 0x000000051c00720c */ /* 0x000fe20003f06270 */
[----:B------:R-:W-:-:S12]  /*13400*/  BSSY B0, `(.L_x_3001) ;  /* 0x0000022000007945 */ /* 0x000fd80003800000 */
[----:B------:R-:W-:Y:S05]  /*13410*/  @P0 BRA `(.L_x_3002) ;  /* 0x0000020000000947 */ /* 0x000fea0003800000 */
[C---:B------:R-:W-:Y:S01]  /*13420*/  LOP3.LUT R0, R201.reuse, 0x1, RZ, 0xc0, !PT ;  /* 0x00000001c9007812 */ /* 0x040fe200078ec0ff */
[----:B------:R-:W-:Y:S01]  /*13430*/  IMAD.MOV.U32 R3, RZ, RZ, c[0x0][0x198] ;  /* 0x00006600ff037624 */ /* 0x000fe200078e00ff */
[C---:B------:R-:W-:Y:S02]  /*13440*/  LOP3.LUT P2, RZ, R201.reuse, 0x2, RZ, 0xc0, !PT ;  /* 0x00000002c9ff7812 */ /* 0x040fe4000784c0ff */
[----:B------:R-:W-:Y:S01]  /*13450*/  ISETP.NE.U32.AND P4, PT, R0, 0x1, PT ;  /* 0x000000010000780c */ /* 0x000fe20003f85070 */
[----:B------:R-:W-:Y:S01]  /*13460*/  IMAD.MOV.U32 R0, RZ, RZ, c[0x0][0x19c] ;  /* 0x00006700ff007624 */ /* 0x000fe200078e00ff */
[----:B------:R-:W-:Y:S02]  /*13470*/  LOP3.LUT P1, RZ, R201, 0x4, RZ, 0xc0, !PT ;  /* 0x00000004c9ff7812 */ /* 0x000fe4000782c0ff */
[----:B------:R-:W-:Y:S01]  /*13480*/  MOV R160, R158 ;  /* 0x0000009e00a07202 */ /* 0x000fe20000000f00 */
[----:B------:R-:W-:-:S04]  /*13490*/  IMAD R4, R0, 0x30, RZ ;  /* 0x0000003000047824 */ /* 0x000fc800078e02ff */
[----:B-12---:R-:W-:-:S04]  /*134a0*/  IMAD.WIDE.U32 R6, R3, 0x30, R160 ;  /* 0x0000003003067825 */ /* 0x006fc800078e00a0 */
        /* <DEDUP_REMOVED lines=23> */
.L_x_3002:
[----:B------:R-:W-:Y:S05]  /*13620*/  BSYNC B0 ;  /* 0x0000000000007941 */ /* 0x000fea0003800000 */
.L_x_3001:
        /* <DEDUP_REMOVED lines=19> */
[----:B-12---:R-:W-:Y:S02]  /*13760*/  @!P0 IMAD.MOV.U32 R6, RZ, RZ, R164 ;  /* 0x000000ffff068224 */ /* 0x006fe400078e00a4 */
        /* <DEDUP_REMOVED lines=17> */
.L_x_3005:
[----:B------:R2:W-:Y:S02]  /*13880*/  STS.128 [R200+0x10000], RZ ;  /* 0x010000ffc8007388 */ /* 0x0005e40000000c00 */
.L_x_3004:
[----:B------:R-:W-:Y:S05]  /*13890*/  BSYNC B0 ;  /* 0x0000000000007941 */ /* 0x000fea0003800000 */
.L_x_3003:
        /* <DEDUP_REMOVED lines=9> */
[CC--:B-12---:R-:W-:Y:S02]  /*13930*/  @P1 LEA R6, P0, R119.reuse, R164.reuse, 0x1 ;  /* 0x000000a477061211 */ /* 0x0c6fe400078008ff */
        /* <DEDUP_REMOVED lines=22> */
.L_x_3008:
[----:B------:R2:W-:Y:S02]  /*13aa0*/  STS.128 [R200+0x10800], RZ ;  /* 0x010800ffc8007388 */ /* 0x0005e40000000c00 */
.L_x_3007:
[----:B------:R-:W-:Y:S05]  /*13ab0*/  BSYNC B0 ;  /* 0x0000000000007941 */ /* 0x000fea0003800000 */
.L_x_3006:
[----:B------:R-:W-:Y:S01]  /*13ac0*/  ISETP.GE.AND P0, PT, R22, R5, PT ;  /* 0x000000051600720c */ /* 0x000fe20003f06270 */
[----:B------:R-:W-:-:S12]  /*13ad0*/  BSSY B0, `(.L_x_3009) ;  /* 0x0000024000007945 */ /* 0x000fd80003800000 */
[----:B------:R1:W-:Y:S04]  /*13ae0*/  @P0 STS.128 [R200+0xd000], RZ ;  /* 0x00d000ffc8000388 */ /* 0x0003e80000000c00 */
[----:B------:R1:W-:Y:S04]  /*13af0*/  @P0 STS.128 [R200+0xf000], RZ ;  /* 0x00f000ffc8000388 */ /* 0x0003e80000000c00 */
[----:B------:R1:W-:Y:S01]  /*13b00*/  @P0 STS.128 [R200+0x11000], RZ ;  /* 0x011000ffc8000388 */ /* 0x0003e20000000c00 */
[----:B------:R-:W-:Y:S05]  /*13b10*/  @P0 BRA `(.L_x_3010) ;  /* 0x000001f000000947 */ /* 0x000fea0003800000 */
[C---:B------:R-:W-:Y:S01]  /*13b20*/  LOP3.LUT R0, R201.reuse, 0x1, RZ, 0xc0, !PT ;  /* 0x00000001c9007812 */ /* 0x040fe200078ec0ff */
[----:B-12---:R-:W-:Y:S01]  /*13b30*/  IMAD.MOV.U32 R7, RZ, RZ, c[0x0][0x1a0] ;  /* 0x00006800ff077624 */ /* 0x006fe200078e00ff */
        /* <DEDUP_REMOVED lines=28> */
.L_x_3011:
[----:B------:R2:W-:Y:S02]  /*13d00*/  STS.128 [R200+0x11000], RZ ;  /* 0x011000ffc8007388 */ /* 0x0005e40000000c00 */
.L_x_3010:
[----:B------:R-:W-:Y:S05]  /*13d10*/  BSYNC B0 ;  /* 0x0000000000007941 */ /* 0x000fea0003800000 */
.L_x_3009:
        /* <DEDUP_REMOVED lines=10> */
[----:B-12---:R-:W-:Y:S01]  /*13dc0*/  @!P0 MOV R6, c[0x0][0x1a4] ;  /* 0x0000690000068a02 */ /* 0x006fe20000000f00 */
        /* <DEDUP_REMOVED lines=30> */
.L_x_3014:
[----:B------:R2:W-:Y:S02]  /*13fb0*/  STS.128 [R200+0x11800], RZ ;  /* 0x011800ffc8007388 */ /* 0x0005e40000000c00 */
.L_x_3013:
[----:B------:R-:W-:Y:S05]  /*13fc0*/  BSYNC B0 ;  /* 0x0000000000007941 */ /* 0x000fea0003800000 */
.L_x_3012:
[C---:B------:R-:W-:Y:S01]  /*13fd0*/  IMAD.SHL.U32 R0, R62.reuse, 0x40, RZ ;  /* 0x000000403e007824 */ /* 0x040fe200078e00ff */
[----:B------:R-:W-:Y:S01]  /*13fe0*/  R2P PR, R62, 0x6 ;  /* 0x000000063e007804 */ /* 0x000fe20000000000 */
[----:B------:R-:W-:Y:S01]  /*13ff0*/  IMAD.SHL.U32 R162, R162, 0x8, RZ ;  /* 0x00000008a2a27824 */ /* 0x000fe200078e00ff */
[----:B------:R-:W0:Y:S01]  /*14000*/  LDGDEPBAR ;  /* 0x00000000000079af */ /* 0x000e220000000000 */
[----:B------:R-:W-:Y:S01]  /*14010*/  IMAD R194, R63, 0x400, R46 ;  /* 0x000004003fc27824 */ /* 0x000fe200078e022e */
[----:B-1----:R-:W-:Y:S02]  /*14020*/  LOP3.LUT R5, R0, 0x1c0, RZ, 0xc0, !PT ;  /* 0x000001c000057812 */ /* 0x002fe400078ec0ff */
        /* <DEDUP_REMOVED lines=13> */
[----:B------:R-:W1:Y:S01]  /*14100*/  LDSM.16.M88.4 R28, [R193+0x6000] ;  /* 0x00600000c11c783b */ /* 0x000e620000000200 */
[C---:B------:R-:W-:Y:S02]  /*14110*/  IADD3 R0, R193.reuse, 0x6000, RZ ;  /* 0x00006000c1007810 */ /* 0x040fe40007ffe0ff */
[----:B------:R-:W-:Y:S01]  /*14120*/  IADD3 R191, R193, 0x6020, RZ ;  /* 0x00006020c1bf7810 */ /* 0x000fe20007ffe0ff */
[----:B------:R-:W5:Y:S01]  /*14130*/  LDSM.16.M88.4 R20, [R193+0x6800] ;  /* 0x00680000c114783b */ /* 0x000f620000000200 */
[----:B------:R-:W-:Y:S01]  /*14140*/  @P1 IADD3 R191, R0, -0x20, RZ ;  /* 0xffffffe000bf1810 */ /* 0x000fe20007ffe0ff */
[----:B------:R-:W-:Y:S02]  /*14150*/  IMAD.MOV.U32 R0, RZ, RZ, 0x40 ;  /* 0x00000040ff007424 */ /* 0x000fe400078e00ff */
[----:B------:R-:W2:Y:S01]  /*14160*/  LDSM.16.M88.4 R12, [R193+0x7000] ;  /* 0x00700000c10c783b */ /* 0x000ea20000000200 */
[C---:B------:R-:W-:Y:S02]  /*14170*/  IADD3 R183, R191.reuse, 0x800, RZ ;  /* 0x00000800bfb77810 */ /* 0x040fe40007ffe0ff */
[----:B------:R-:W-:Y:S01]  /*14180*/  SEL R0, R0, 0xffffffc0, !P2 ;  /* 0xffffffc000007807 */ /* 0x000fe20005000000 */
[----:B--2---:R-:W2:Y:S01]  /*14190*/  LDSM.16.M88.4 R4, [R193+0x7800] ;  /* 0x00780000c104783b */ /* 0x004ea20000000200 */
[----:B------:R-:W-:-:S02]  /*141a0*/  IADD3 R182, R191, 0x1000, RZ ;  /* 0x00001000bfb67810 */ /* 0x000fc40007ffe0ff */
[----:B------:R-:W-:Y:S01]  /*141b0*/  IADD3 R181, R191, 0x1800, RZ ;  /* 0x00001800bfb57810 */ /* 0x000fe20007ffe0ff */
[----:B------:R-:W3:Y:S01]  /*141c0*/  LDSM.16.M88.4 R56, [R191] ;  /* 0x00000000bf38783b */ /* 0x000ee20000000200 */
[----:B------:R-:W-:Y:S01]  /*141d0*/  IMAD.IADD R187, R193, 0x1, R0 ;  /* 0x00000001c1bb7824 */ /* 0x000fe200078e0200 */
[----:B------:R-:W-:Y:S01]  /*141e0*/  IADD3 R179, R191, 0x2000, RZ ;  /* 0x00002000bfb37810 */ /* 0x000fe20007ffe0ff */
[----:B------:R-:W-:Y:S01]  /*141f0*/  IMAD.IADD R180, R0, 0x1, R191 ;  /* 0x0000000100b47824 */ /* 0x000fe200078e02bf */
[----:B------:R-:W4:Y:S01]  /*14200*/  LDSM.16.M88.4 R40, [R191+0x800] ;  /* 0x00080000bf28783b */ /* 0x000f220000000200 */
[----:B------:R-:W-:Y:S01]  /*14210*/  IMAD R0, R63, 0x10, R65 ;  /* 0x000000103f007824 */ /* 0x000fe200078e0241 */
[C---:B------:R-:W-:Y:S02]  /*14220*/  IADD3 R178, R191.reuse, 0x2800, RZ ;  /* 0x00002800bfb27810 */ /* 0x040fe40007ffe0ff */
        /* <DEDUP_REMOVED lines=13> */
[C---:B-----5:R-:W-:Y:S08]  /*14300*/  HMMA.16816.F32 R24, R68.reuse, R20, RZ ;  /* 0x000000144418723c */ /* 0x060ff000000018ff */
[C---:B------:R-:W-:Y:S08]  /*14310*/  HMMA.16816.F32 R16, R68.reuse, R12, RZ ;  /* 0x0000000c4410723c */ /* 0x040ff000000018ff */
        /* <DEDUP_REMOVED lines=8> */
[C---:B----4-:R-:W-:Y:S08]  /*143a0*/  HMMA.16816.F32 R24, R48.reuse, R40, R24 ;  /* 0x000000283018723c */ /* 0x050ff00000001818 */
        /* <DEDUP_REMOVED lines=123> */
[----:B------:R-:W-:Y:S01]  /*14b60*/  IMAD.IADD R4, R3, 0x1, R0 ;  /* 0x0000000103047824 */ /* 0x000fe200078e0200 */
[----:B-----5:R-:W-:Y:S01]  /*14b70*/  HMMA.16816.F32 R24, R68, R8, R24 ;  /* 0x000000084418723c */ /* 0x020fe20000001818 */
[----:B------:R-:W-:-:S03]  /*14b80*/  IADD3 R5, R67, -c[0x0][0x2e4], -R196 ;  /* 0x8000b90043057a10 */ /* 0x000fc60007ffe8c4 */
[C---:B------:R-:W-:Y:S02]  /*14b90*/  IADD3 R0, R4.reuse, 0x8, RZ ;  /* 0x0000000804007810 */ /* 0x040fe40007ffe0ff */
[----:B------:R-:W-:Y:S01]  /*14ba0*/  IMAD.IADD R208, R4, 0x1, R5 ;  /* 0x0000000104d07824 */ /* 0x000fe200078e0205 */
[----:B------:R-:W-:Y:S01]  /*14bb0*/  IADD3 R8, R67, 0x1, -R196 ;  /* 0x0000000143087810 */ /* 0x000fe20007ffe8c4 */
[C---:B------:R-:W-:Y:S01]  /*14bc0*/  HMMA.16816.F32 R32, R68.reuse, R52, R32 ;  /* 0x000000344420723c */ /* 0x040fe20000001820 */
[--C-:B------:R-:W-:Y:S02]  /*14bd0*/  IMAD.IADD R207, R5, 0x1, R0.reuse ;  /* 0x0000000105cf7824 */ /* 0x100fe400078e0200 */
[----:B------:R-:W-:Y:S02]  /*14be0*/  IADD3 R3, R8, c[0x0][0x2e8], RZ ;  /* 0x0000ba0008037a10 */ /* 0x000fe40007ffe0ff */
[----:B------:R-:W-:Y:S02]  /*14bf0*/  IMNMX R208, RZ, R208, !PT ;  /* 0x000000d0ffd07217 */ /* 0x000fe40007800200 */
[----:B------:R-:W-:Y:S01]  /*14c00*/  IMNMX R207, RZ, R207, !PT ;  /* 0x000000cfffcf7217 */ /* 0x000fe20007800200 */
[----:B------:R-:W-:Y:S01]  /*14c10*/  IMAD.IADD R4, R4, 0x1, R3 ;  /* 0x0000000104047824 */ /* 0x000fe200078e0203 */
[----:B------:R-:W-:Y:S01]  /*14c20*/  HMMA.16816.F32 R28, R68, R54, R28 ;  /* 0x00000036441c723c */ /* 0x000fe2000000181c */
[----:B------:R-:W-:-:S03]  /*14c30*/  IMAD.IADD R206, R3, 0x1, R0 ;  /* 0x0000000103ce7824 */ /* 0x000fc600078e0200 */
[-C--:B------:R-:W-:Y:S02]  /*14c40*/  IMNMX R205, R4, R67.reuse, PT ;  /* 0x0000004304cd7217 */ /* 0x080fe40003800200 */
[----:B------:R-:W-:Y:S02]  /*14c50*/  IMNMX R206, R206, R67, PT ;  /* 0x00000043cece7217 */ /* 0x000fe40003800200 */
        /* <DEDUP_REMOVED lines=62> */
[----:B------:R-:W-:-:S05]  /*15040*/  IMAD.WIDE.U32 R4, R4, c[0x0][0x180], R6 ;  /* 0x0000600004047a25 */ /* 0x000fca00078e0006 */
[----:B------:R-:W-:Y:S01]  /*15050*/  IADD3 R5, R5, R3, RZ ;  /* 0x0000000305057210 */ /* 0x000fe20007ffe0ff */
[----:B------:R-:W-:Y:S05]  /*15060*/  BRA `(.L_x_3017) ;  /* 0x0000003000007947 */ /* 0x000fea0003800000 */
.L_x_3016:
[----:B------:R-:W-:-:S05]  /*15070*/  IMAD.MOV.U32 R4, RZ, RZ, c[0x0][0x198] ;  /* 0x00006600ff047624 */ /* 0x000fca00078e00ff */
[----:B------:R-:W-:-:S04]  /*15080*/  LEA R4, -R4, RZ, 0x6 ;  /* 0x000000ff04047211 */ /* 0x000fc800078e31ff */
[----:B------:R-:W-:Y:S02]  /*15090*/  SHF.R.S32.HI R5, RZ, 0x1f, R4 ;  /* 0x0000001fff057819 */ /* 0x000fe40000011404 */
.L_x_3017:
        /* <DEDUP_REMOVED lines=112> */
.L_x_3015:
        /* <DEDUP_REMOVED lines=480> */
.L_x_3019:
[----:B------:R-:W-:-:S05]  /*175a0*/  IMAD.MOV.U32 R5, RZ, RZ, c[0x0][0x1a0] ;  /* 0x00006800ff057624 */ /* 0x000fca00078e00ff */
[----:B------:R-:W-:-:S04]  /*175b0*/  LEA R5, -R5, RZ, 0x6 ;  /* 0x000000ff05057211 */ /* 0x000fc800078e31ff */
[----:B------:R-:W-:Y:S02]  /*175c0*/  SHF.R.S32.HI R12, RZ, 0x1f, R5 ;  /* 0x0000001fff0c7819 */ /* 0x000fe40000011405 */
.L_x_3020:
[C---:B------:R-:W-:Y:S01]  /*175d0*/  LOP3.LUT P5, RZ, R201.reuse, 0x2, RZ, 0xc0, !PT ;  /* 0x00000002c9ff7812 */ /* 0x040fe200078ac0ff */
[----:B------:R-:W-:Y:S01]  /*175e0*/  IMAD.MOV.U32 R7, RZ, RZ, c[0x0][0x1a0] ;  /* 0x00006800ff077624 */ /* 0x000fe200078e00ff */
[C---:B------:R-:W-:Y:S01]  /*175f0*/  LOP3.LUT P4, RZ, R201.reuse, 0x4, RZ, 0xc0, !PT ;  /* 0x00000004c9ff7812 */ /* 0x040fe2000788c0ff */
[----:B------:R-:W-:Y:S01]  /*17600*/  IMAD.MOV.U32 R0, RZ, RZ, 0x4 ;  /* 0x00000004ff007424 */ /* 0x000fe200078e00ff */
[----:B------:R-:W-:Y:S01]  /*17610*/  LOP3.LUT P2, RZ, R201, 0x1, RZ, 0xc0, !PT ;  /* 0x00000001c9ff7812 */ /* 0x000fe2000784c0ff */
[----:B------:R-:W-:Y:S01]  /*17620*/  IMAD.SHL.U32 R4, R7, 0x10, RZ ;  /* 0x0000001007047824 */ /* 0x000fe200078e00ff */
[----:B------:R-:W-:Y:S01]  /*17630*/  LEA R220, P6, R5, R164, 0x1 ;  /* 0x000000a405dc7211 */ /* 0x000fe200078c08ff */
[----:B------:R-:W-:Y:S01]  /*17640*/  IMAD R135, R204, 0x40, R135 ;  /* 0x00000040cc877824 */ /* 0x000fe200078e0287 */
[----:B------:R-:W-:Y:S02]  /*17650*/  SHF.L.U64.HI R2, R7, R0, c[0x0][0x1a4] ;  /* 0x0000690007027619 */ /* 0x000fe40000010200 */
[----:B------:R-:W-:-:S03]  /*17660*/  LEA.HI.X R221, R5, R165, R12, 0x1, P6 ;  /* 0x000000a505dd7211 */ /* 0x000fc600030f0c0c */
[----:B------:R-:W-:-:S04]  /*17670*/  @P5 IADD3 R9, P0, R5, R136, RZ ;  /* 0x0000008805095210 */ /* 0x000fc80007f1e0ff */
[C---:B------:R-:W-:Y:S01]  /*17680*/  @P5 LEA R20, P1, R9.reuse, c[0x0][0x170], 0x1 ;  /* 0x00005c0009145a11 */ /* 0x040fe200078208ff */
[----:B------:R-:W-:Y:S01]  /*17690*/  @P5 IMAD.X R6, R12, 0x1, R133, P0 ;  /* 0x000000010c065824 */ /* 0x000fe200000e0685 */
[----:B------:R-:W-:Y:S01]  /*176a0*/  IADD3 R7, P0, R4, R5, RZ ;  /* 0x0000000504077210 */ /* 0x000fe20007f1e0ff */
[----:B------:R-:W-:Y:S01]  /*176b0*/  @!PT LDS RZ, [RZ] ;  /* 0x00000000fffff984 */ /* 0x000fe20000000800 */
[----:B------:R-:W-:Y:S01]  /*176c0*/  @!PT LDS RZ, [RZ] ;  /* 0x00000000fffff984 */ /* 0x000fe20000000800 */
[----:B------:R-:W-:Y:S01]  /*176d0*/  @!PT LDS RZ, [RZ] ;  /* 0x00000000fffff984 */ /* 0x000fe20000000800 */
[----:B------:R1:W-:Y:S03]  /*176e0*/  @P2 LDGSTS.E.BYPASS.LTC128B.128 [R200+0xc000], [R220.64] ;  /* 0x0c000000dcc82fae */ /* 0x0003e6000b901d44 */
[----:B------:R-:W-:Y:S01]  /*176f0*/  @P5 LEA.HI.X R21, R9, c[0x0][0x174], R6, 0x1, P1 ;  /* 0x00005d0009155a11 */ /* 0x000fe200008f0c06 */
[----:B------:R-:W-:Y:S01]  /*17700*/  IMAD.X R6, R2, 0x1, R12, P0 ;  /* 0x0000000102067824 */ /* 0x000fe200000e060c */
[-C--:B------:R-:W-:Y:S01]  /*17710*/  @P4 IADD3 R10, P1, R5, R136.reuse, RZ ;  /* 0x00000088050a4210 */ /* 0x080fe20007f3e0ff */
[----:B------:R-:W-:Y:S01]  /*17720*/  @!P2 STS.128 [R200+0xc000], RZ ;  /* 0x00c000ffc800a388 */ /* 0x000fe20000000c00 */
[----:B------:R-:W-:-:S03]  /*17730*/  @P5 IADD3 R8, P0, R7, R136, RZ ;  /* 0x0000008807085210 */ /* 0x000fc60007f1e0ff */
[--C-:B------:R-:W-:Y:S01]  /*17740*/  @P4 IMAD.X R9, R12, 0x1, R133.reuse, P1 ;  /* 0x000000010c094824 */ /* 0x100fe200008e0685 */
[----:B------:R-:W-:Y:S01]  /*17750*/  @P4 LEA R12, P1, R10, c[0x0][0x170], 0x1 ;  /* 0x00005c000a0c4a11 */ /* 0x000fe200078208ff */
[----:B------:R-:W-:Y:S01]  /*17760*/  @P5 IMAD.X R5, R6, 0x1, R133, P0 ;  /* 0x0000000106055824 */ /* 0x000fe200000e0685 */
[----:B------:R-:W-:Y:S01]  /*17770*/  @P5 LEA R16, P0, R8, c[0x0][0x170], 0x1 ;  /* 0x00005c0008105a11 */ /* 0x000fe200078008ff */
[----:B------:R-:W-:Y:S01]  /*17780*/  @!PT LDS RZ, [RZ] ;  /* 0x00000000fffff984 */ /* 0x000fe20000000800 */
[----:B------:R-:W-:Y:S01]  /*17790*/  @!PT LDS RZ, [RZ] ;  /* 0x00000000fffff984 */ /* 0x000fe20000000800 */
[----:B------:R-:W-:Y:S01]  /*177a0*/  @!PT LDS RZ, [RZ] ;  /* 0x00000000fffff984 */ /* 0x000fe20000000800 */
[----:B------:R2:W-:Y:S01]  /*177b0*/  @P5 LDGSTS.E.BYPASS.LTC128B.128 [R200+0xe000], [R20.64+0x80] ;  /* 0x0e00008014c85fae */ /* 0x0005e2000b901d44 */
[----:B------:R-:W-:Y:S02]  /*177c0*/  @P4 LEA.HI.X R13, R10, c[0x0][0x174], R9, 0x1, P1 ;  /* 0x00005d000a0d4a11 */ /* 0x000fe400008f0c09 */
[C---:B------:R-:W-:Y:S01]  /*177d0*/  @P2 LEA R18, P1, R7.reuse, R164, 0x1 ;  /* 0x000000a407122211 */ /* 0x040fe200078208ff */
[----:B------:R-:W-:Y:S01]  /*177e0*/  @!P5 STS.128 [R200+0xe000], RZ ;  /* 0x00e000ffc800d388 */ /* 0x000fe20000000c00 */
[----:B------:R-:W-:Y:S02]  /*177f0*/  @P5 LEA.HI.X R17, R8, c[0x0][0x174], R5, 0x1, P0 ;  /* 0x00005d0008115a11 */ /* 0x000fe400000f0c05 */
[C---:B------:R-:W-:Y:S01]  /*17800*/  @P4 IADD3 R8, P0, R7.reuse, R136, RZ ;  /* 0x0000008807084210 */ /* 0x040fe20007f1e0ff */
[----:B------:R-:W-:Y:S01]  /*17810*/  @!PT LDS RZ, [RZ] ;  /* 0x00000000fffff984 */ /* 0x000fe20000000800 */
[----:B------:R-:W-:Y:S01]  /*17820*/  @!PT LDS RZ, [RZ] ;  /* 0x00000000fffff984 */ /* 0x000fe20000000800 */
[----:B------:R-:W-:Y:S01]  /*17830*/  @!PT LDS RZ, [RZ] ;  /* 0x00000000fffff984 */ /* 0x000fe20000000800 */
[----:B------:R3:W-:Y:S01]  /*17840*/  @P4 LDGSTS.E.BYPASS.LTC128B.128 [R200+0x10000], [R12.64+0x100] ;  /* 0x100001000cc84fae */ /* 0x0007e2000b901d44 */
[----:B------:R-:W-:-:S02]  /*17850*/  @P2 LEA.HI.X R19, R7, R165, R6, 0x1, P1 ;  /* 0x000000a507132211 */ /* 0x000fc400008f0c06 */
[----:B------:R-:W-:Y:S01]  /*17860*/  IADD3 R7, P1, R4, R7, RZ ;  /* 0x0000000704077210 */ /* 0x000fe20007f3e0ff */
[----:B------:R-:W-:Y:S01]  /*17870*/  @P4 IMAD.X R5, R6, 0x1, R133, P0 ;  /* 0x0000000106054824 */ /* 0x000fe200000e0685 */
[----:B------:R-:W-:Y:S01]  /*17880*/  @P4 LEA R10, P0, R8, c[0x0][0x170], 0x1 ;  /* 0x00005c00080a4a11 */ /* 0x000fe200078008ff */
[----:B------:R-:W-:Y:S02]  /*17890*/  @!P4 STS.128 [R200+0x10000], RZ ;  /* 0x010000ffc800c388 */ /* 0x000fe40000000c00 */
[----:B------:R-:W-:Y:S01]  /*178a0*/  IMAD.X R6, R2, 0x1, R6, P1 ;  /* 0x0000000102067824 */ /* 0x000fe200008e0606 */
[C---:B------:R-:W-:Y:S01]  /*178b0*/  @P2 LEA R14, P1, R7.reuse, R164, 0x1 ;  /* 0x000000a4070e2211 */ /* 0x040fe200078208ff */
[----:B------:R-:W-:Y:S01]  /*178c0*/  @!PT LDS RZ, [RZ] ;  /* 0x00000000fffff984 */ /* 0x000fe20000000800 */
[----:B------:R-:W-:Y:S01]  /*178d0*/  @!PT LDS RZ, [RZ] ;  /* 0x00000000fffff984 */ /* 0x000fe20000000800 */
[----:B------:R-:W-:Y:S01]  /*178e0*/  @!PT LDS RZ, [RZ] ;  /* 0x00000000fffff984 */ /* 0x000fe20000000800 */
[----:B------:R4:W-:Y:S01]  /*178f0*/  @P2 LDGSTS.E.BYPASS.LTC128B.128 [R200+0xc800], [R18.64] ;  /* 0x0c80000012c82fae */ /* 0x0009e2000b901d44 */
[----:B------:R-:W-:Y:S02]  /*17900*/  @P4 LEA.HI.X R11, R8, c[0x0][0x174], R5, 0x1, P0 ;  /* 0x00005d00080b4a11 */ /* 0x000fe400000f0c05 */
[----:B------:R-:W-:Y:S01]  /*17910*/  IADD3 R5, P6, R4, R7, RZ ;  /* 0x0000000704057210 */ /* 0x000fe20007fde0ff */
[----:B------:R-:W-:Y:S01]  /*17920*/  @!P2 STS.128 [R200+0xc800], RZ ;  /* 0x00c800ffc800a388 */ /* 0x000fe20000000c00 */
[----:B------:R-:W-:-:S02]  /*17930*/  @P2 LEA.HI.X R15, R7, R165, R6, 0x1, P1 ;  /* 0x000000a5070f2211 */ /* 0x000fc400008f0c06 */
[CC--:B------:R-:W-:Y:S01]  /*17940*/  @P5 IADD3 R8, P0, R7.reuse, R136.reuse, RZ ;  /* 0x0000008807085210 */ /* 0x0c0fe20007f1e0ff */
[----:B------:R-:W-:Y:S01]  /*17950*/  IMAD.X R2, R2, 0x1, R6, P6 ;  /* 0x0000000102027824 */ /* 0x000fe200030e0606 */
[----:B------:R-:W-:Y:S01]  /*17960*/  @P4 IADD3 R4, P1, R7, R136, RZ ;  /* 0x0000008807044210 */ /* 0x000fe20007f3e0ff */
[----:B------:R-:W-:Y:S01]  /*17970*/  @!PT LDS RZ, [RZ] ;  /* 0x00000000fffff984 */ /* 0x000fe20000000800 */
[----:B------:R-:W-:Y:S01]  /*17980*/  @!PT LDS RZ, [RZ] ;  /* 0x00000000fffff984 */ /* 0x000fe20000000800 */
[----:B------:R-:W-:Y:S01]  /*17990*/  @!PT LDS RZ, [RZ] ;  /* 0x00000000fffff984 */ /* 0x000fe20000000800 */
[----:B------:R4:W-:Y:S02]  /*179a0*/  @P5 LDGSTS.E.BYPASS.LTC128B.128 [R200+0xe800], [R16.64+0x80] ;  /* 0x0e80008010c85fae */ /* 0x0009e4000b901d44 */
[--C-:B------:R-:W-:Y:S01]  /*179b0*/  @P5 IMAD.X R7, R6, 0x1, R133.reuse, P0 ;  /* 0x0000000106075824 */ /* 0x100fe200000e0685 */
[----:B------:R-:W-:Y:S01]  /*179c0*/  @P5 LEA R22, P0, R8, c[0x0][0x170], 0x1 ;  /* 0x00005c0008165a11 */ /* 0x000fe200078008ff */
[----:B------:R-:W-:Y:S01]  /*179d0*/  @P4 IMAD.X R9, R6, 0x1, R133, P1 ;  /* 0x0000000106094824 */ /* 0x000fe200008e0685 */
[----:B------:R-:W-:Y:S01]  /*179e0*/  @P4 LEA R24, P1, R4, c[0x0][0x170], 0x1 ;  /* 0x00005c0004184a11 */ /* 0x000fe200078208ff */
[----:B------:R-:W-:Y:S01]  /*179f0*/  @!P5 STS.128 [R200+0xe800], RZ ;  /* 0x00e800ffc800d388 */ /* 0x000fe20000000c00 */
[----:B------:R-:W-:-:S02]  /*17a00*/  @P5 LEA.HI.X R23, R8, c[0x0][0x174], R7, 0x1, P0 ;  /* 0x00005d0008175a11 */ /* 0x000fc400000f0c07 */
[----:B------:R-:W-:Y:S01]  /*17a10*/  @P4 LEA.HI.X R25, R4, c[0x0][0x174], R9, 0x1, P1 ;  /* 0x00005d0004194a11 */ /* 0x000fe200008f0c09 */
[----:B------:R-:W-:Y:S01]  /*17a20*/  @!PT LDS RZ, [RZ] ;  /* 0x00000000fffff984 */ /* 0x000fe20000000800 */
[----:B------:R-:W-:Y:S01]  /*17a30*/  @!PT LDS RZ, [RZ] ;  /* 0x00000000fffff984 */ /* 0x000fe20000000800 */
[----:B------:R-:W-:Y:S01]  /*17a40*/  @!PT LDS RZ, [RZ] ;  /* 0x00000000fffff984 */ /* 0x000fe20000000800 */
[----:B------:R5:W-:Y:S01]  /*17a50*/  @P4 LDGSTS.E.BYPASS.LTC128B.128 [R200+0x10800], [R10.64+0x100] ;  /* 0x108001000ac84fae */ /* 0x000be2000b901d44 */
[C---:B------:R-:W-:Y:S02]  /*17a60*/  @P5 IADD3 R6, P6, R5.reuse, R136, RZ ;  /* 0x0000008805065210 */ /* 0x040fe40007fde0ff */
[C---:B------:R-:W-:Y:S01]  /*17a70*/  @P2 LEA R8, P1, R5.reuse, R164, 0x1 ;  /* 0x000000a405082211 */ /* 0x040fe200078208ff */
[----:B------:R-:W-:Y:S01]  /*17a80*/  @!P4 STS.128 [R200+0x10800], RZ ;  /* 0x010800ffc800c388 */ /* 0x000fe20000000c00 */
[C---:B------:R-:W-:Y:S02]  /*17a90*/  @P4 IADD3 R136, P0, R5.reuse, R136, RZ ;  /* 0x0000008805884210 */ /* 0x040fe40007f1e0ff */
[----:B------:R-:W-:Y:S01]  /*17aa0*/  @P2 LEA.HI.X R9, R5, R165, R2, 0x1, P1 ;  /* 0x000000a505092211 */ /* 0x000fe200008f0c02 */
[--C-:B------:R-:W-:Y:S01]  /*17ab0*/  @P5 IMAD.X R5, R2, 0x1, R133.reuse, P6 ;  /* 0x0000000102055824 */ /* 0x100fe200030e0685 */
[----:B------:R-:W-:Y:S01]  /*17ac0*/  @P5 LEA R4, P1, R6, c[0x0][0x170], 0x1 ;  /* 0x00005c0006045a11 */ /* 0x000fe200078208ff */
[----:B------:R-:W-:Y:S01]  /*17ad0*/  @P4 IMAD.X R133, R2, 0x1, R133, P0 ;  /* 0x0000000102854824 */ /* 0x000fe200000e0685 */
[----:B------:R-:W-:Y:S01]  /*17ae0*/  @!PT LDS RZ, [RZ] ;  /* 0x00000000fffff984 */ /* 0x000fe20000000800 */
[----:B------:R-:W-:Y:S01]  /*17af0*/  @!PT LDS RZ, [RZ] ;  /* 0x00000000fffff984 */ /* 0x000fe20000000800 */
[----:B------:R-:W-:Y:S01]  /*17b00*/  @!PT LDS RZ, [RZ] ;  /* 0x00000000fffff984 */ /* 0x000fe20000000800 */
[----:B------:R3:W-:Y:S01]  /*17b10*/  @P2 LDGSTS.E.BYPASS.LTC128B.128 [R200+0xd000], [R14.64] ;  /* 0x0d0000000ec82fae */ /* 0x0007e2000b901d44 */
[----:B------:R-:W-:-:S02]  /*17b20*/  @P4 LEA R28, P0, R136, c[0x0][0x170], 0x1 ;  /* 0x00005c00881c4a11 */ /* 0x000fc400078008ff */
[----:B------:R-:W-:Y:S01]  /*17b30*/  @P5 LEA.HI.X R5, R6, c[0x0][0x174], R5, 0x1, P1 ;  /* 0x00005d0006055a11 */ /* 0x000fe200008f0c05 */
[----:B------:R-:W-:Y:S01]  /*17b40*/  @!P2 STS.128 [R200+0xd000], RZ ;  /* 0x00d000ffc800a388 */ /* 0x000fe20000000c00 */
[----:B------:R-:W-:Y:S02]  /*17b50*/  @P4 LEA.HI.X R29, R136, c[0x0][0x174], R133, 0x1, P0 ;  /* 0x00005d00881d4a11 */ /* 0x000fe400000f0c85 */
[C---:B------:R-:W-:Y:S01]  /*17b60*/  ISETP.GE.AND P0, PT, R135.reuse, R206, PT ;  /* 0x000000ce8700720c */ /* 0x040fe20003f06270 */
[----:B------:R-:W-:Y:S01]  /*17b70*/  @!PT LDS RZ, [RZ] ;  /* 0x00000000fffff984 */ /* 0x000fe20000000800 */
[----:B------:R-:W-:Y:S01]  /*17b80*/  @!PT LDS RZ, [RZ] ;  /* 0x00000000fffff984 */ /* 0x000fe20000000800 */
[----:B------:R-:W-:Y:S01]  /*17b90*/  @!PT LDS RZ, [RZ] ;  /* 0x00000000fffff984 */ /* 0x000fe20000000800 */
[----:B------:R2:W-:Y:S03]  /*17ba0*/  @P5 LDGSTS.E.BYPASS.LTC128B.128 [R200+0xf000], [R22.64+0x80] ;  /* 0x0f00008016c85fae */ /* 0x0005e6000b901d44 */
[C---:B------:R-:W-:Y:S01]  /*17bb0*/  ISETP.LT.OR P0, PT, R135.reuse, R207, P0 ;  /* 0x000000cf8700720c */ /* 0x040fe20000701670 */
        /* <DEDUP_REMOVED lines=25> */
[----:B------:R-:W3:Y:S04]  /*17d50*/  LDSM.16.M88.4 R156, [R193+0x6800] ;  /* 0x00680000c19c783b */ /* 0x000ee80000000200 */
[----:B------:R-:W-:Y:S04]  /*17d60*/  LDSM.16.M88.4 R136, [R192] ;  /* 0x00000000c088783b */ /* 0x000fe80000000200 */
[----:B-1----:R-:W1:Y:S04]  /*17d70*/  LDSM.16.M88.4 R24, [R191] ;  /* 0x00000000bf18783b */ /* 0x002e680000000200 */
[----:B------:R-:W1:Y:S04]  /*17d80*/  LDSM.16.M88.4 R148, [R193+0x7000] ;  /* 0x00700000c194783b */ /* 0x000e680000000200 */
[----:B------:R-:W1:Y:S04]  /*17d90*/  LDSM.16.M88.4 R32, [R193+0x7800] ;  /* 0x00780000c120783b */ /* 0x000e680000000200 */
[----:B------:R-:W1:Y:S04]  /*17da0*/  LDSM.16.M88.4 R4, [R183] ;  /* 0x00000000b704783b */ /* 0x000e680000000200 */
[----:B------:R-:W-:Y:S04]  /*17db0*/  LDSM.16.M88.4 R164, [R190] ;  /* 0x00000000bea4783b */ /* 0x000fe80000000200 */
[----:B--2---:R-:W2:Y:S04]  /*17dc0*/  LDSM.16.M88.4 R20, [R187+0x6000] ;  /* 0x00600000bb14783b */ /* 0x004ea80000000200 */
[----:B------:R-:W2:Y:S01]  /*17dd0*/  LDSM.16.M88.4 R216, [R182] ;  /* 0x00000000b6d8783b */ /* 0x000ea20000000200 */
[C---:B----4-:R-:W-:Y:S03]  /*17de0*/  HMMA.16816.F32 R16, R140.reuse, R12, RZ ;  /* 0x0000000c8c10723c */ /* 0x050fe600000018ff */
[----:B------:R-:W4:Y:S04]  /*17df0*/  LDSM.16.M88.4 R168, [R181] ;  /* 0x00000000b5a8783b */ /* 0x000f280000000200 */
[----:B-----5:R-:W5:Y:S01]  /*17e00*/  LDSM.16.M88.4 R8, [R187+0x6800] ;  /* 0x00680000bb08783b */ /* 0x020f620000000200 */
[C---:B------:R-:W-:Y:S03]  /*17e10*/  HMMA.16816.F32 R12, R140.reuse, R14, RZ ;  /* 0x0000000e8c0c723c */ /* 0x040fe600000018ff */
[----:B------:R-:W-:Y:S04]  /*17e20*/  LDSM.16.M88.4 R28, [R187+0x7000] ;  /* 0x00700000bb1c783b */ /* 0x000fe80000000200 */
[----:B------:R-:W-:Y:S01]  /*17e30*/  LDSM.16.M88.4 R212, [R187+0x7800] ;  /* 0x00780000bbd4783b */ /* 0x000fe20000000200 */
[C---:B---3--:R-:W-:Y:S03]  /*17e40*/  HMMA.16816.F32 R160, R140.reuse, R156, RZ ;  /* 0x0000009c8ca0723c */ /* 0x048fe600000018ff */
[----:B------:R-:W0:Y:S05]  /*17e50*/  LDGDEPBAR ;  /* 0x00000000000079af */ /* 0x000e2a0000000000 */
        /* <DEDUP_REMOVED lines=9> */
[C---:B------:R-:W-:Y:S08]  /*17ef0*/  HMMA.16816.F32 R160, R136.reuse, R4, R160 ;  /* 0x0000000488a0723c */ /* 0x040ff000000018a0 */
[----:B------:R-:W-:Y:S01]  /*17f00*/  HMMA.16816.F32 R156, R136, R6, R156 ;  /* 0x00000006889c723c */ /* 0x000fe2000000189c */
[----:B------:R-:W3:Y:S07]  /*17f10*/  LDSM.16.M88.4 R4, [R180+0x800] ;  /* 0x00080000b404783b */ /* 0x000eee0000000200 */
[C---:B--2---:R-:W-:Y:S08]  /*17f20*/  HMMA.16816.F32 R16, R164.reuse, R20, R16 ;  /* 0x00000014a410723c */ /* 0x044ff00000001810 */
[----:B------:R-:W-:Y:S01]  /*17f30*/  HMMA.16816.F32 R12, R164, R22, R12 ;  /* 0x00000016a40c723c */ /* 0x000fe2000000180c */
[----:B------:R-:W-:Y:S07]  /*17f40*/  LDSM.16.M88.4 R20, [R193+0x8000] ;  /* 0x00800000c114783b */ /* 0x000fee0000000200 */
[C---:B------:R-:W-:Y:S08]  /*17f50*/  HMMA.16816.F32 R152, R136.reuse, R216, R152 ;  /* 0x000000d88898723c */ /* 0x040ff00000001898 */
[C---:B------:R-:W-:Y:S01]  /*17f60*/  HMMA.16816.F32 R148, R136.reuse, R218, R148 ;  /* 0x000000da8894723c */ /* 0x040fe20000001894 */
[----:B------:R-:W-:Y:S07]  /*17f70*/  LDSM.16.M88.4 R216, [R180+0x1000] ;  /* 0x00100000b4d8783b */ /* 0x000fee0000000200 */
[C---:B----4-:R-:W-:Y:S08]  /*17f80*/  HMMA.16816.F32 R144, R136.reuse, R168, R144 ;  /* 0x000000a88890723c */ /* 0x050ff00000001890 */
[----:B------:R-:W-:Y:S01]  /*17f90*/  HMMA.16816.F32 R140, R136, R170, R140 ;  /* 0x000000aa888c723c */ /* 0x000fe2000000188c */
[----:B------:R-:W2:Y:S04]  /*17fa0*/  LDSM.16.M88.4 R136, [R194+0x2000] ;  /* 0x00200000c288783b */ /* 0x000ea80000000200 */
[----:B------:R-:W4:Y:S03]  /*17fb0*/  LDSM.16.M88.4 R168, [R180+0x1800] ;  /* 0x00180000b4a8783b */ /* 0x000f260000000200 */
[C---:B-----5:R-:W-:Y:S08]  /*17fc0*/  HMMA.16816.F32 R160, R164.reuse, R8, R160 ;  /* 0x00000008a4a0723c */ /* 0x060ff000000018a0 */
[----:B------:R-:W-:Y:S01]  /*17fd0*/  HMMA.16816.F32 R156, R164, R10, R156 ;  /* 0x0000000aa49c723c */ /* 0x000fe2000000189c */
[----:B------:R-:W5:Y:S07]  /*17fe0*/  LDSM.16.M88.4 R8, [R193+0x8800] ;  /* 0x00880000c108783b */ /* 0x000f6e0000000200 */
        /* <DEDUP_REMOVED lines=8> */
[----:B------:R-:W1:Y:S04]  /*18070*/  LDSM.16.M88.4 R164, [R192+0x2000] ;  /* 0x00200000c0a4783b */ /* 0x000e680000000200 */
[----:B------:R-:W1:Y:S03]  /*18080*/  LDSM.16.M88.4 R212, [R193+0x9800] ;  /* 0x00980000c1d4783b */ /* 0x000e660000000200 */
[C---:B---3--:R-:W-:Y:S08]  /*18090*/  HMMA.16816.F32 R160, R32.reuse, R4, R160 ;  /* 0x0000000420a0723c */ /* 0x048ff000000018a0 */
[----:B------:R-:W-:Y:S01]  /*180a0*/  HMMA.16816.F32 R156, R32, R6, R156 ;  /* 0x00000006209c723c */ /* 0x000fe2000000189c */
[----:B------:R-:W3:Y:S07]  /*180b0*/  LDSM.16.M88.4 R4, [R178] ;  /* 0x00000000b204783b */ /* 0x000eee0000000200 */
[C---:B--2---:R-:W-:Y:S08]  /*180c0*/  HMMA.16816.F32 R16, R136.reuse, R20, R16 ;  /* 0x000000148810723c */ /* 0x044ff00000001810 */
[----:B------:R-:W-:Y:S01]  /*180d0*/  HMMA.16816.F32 R12, R136, R22, R12 ;  /* 0x00000016880c723c */ /* 0x000fe2000000180c */
[----:B------:R-:W-:Y:S07]  /*180e0*/  LDSM.16.M88.4 R20, [R190+0x2000] ;  /* 0x00200000be14783b */ /* 0x000fee0000000200 */
[C---:B------:R-:W-:Y:S08]  /*180f0*/  HMMA.16816.F32 R152, R32.reuse, R216, R152 ;  /* 0x000000d82098723c */ /* 0x040ff00000001898 */
[C---:B------:R-:W-:Y:S01]  /*18100*/  HMMA.16816.F32 R148, R32.reuse, R218, R148 ;  /* 0x000000da2094723c */ /* 0x040fe20000001894 */
[----:B------:R-:W-:Y:S07]  /*18110*/  LDSM.16.M88.4 R216, [R177] ;  /* 0x00000000b1d8783b */ /* 0x000fee0000000200 */
[C---:B----4-:R-:W-:Y:S08]  /*18120*/  HMMA.16816.F32 R144, R32.reuse, R168, R144 ;  /* 0x000000a82090723c */ /* 0x050ff00000001890 */
[----:B------:R-:W-:Y:S01]  /*18130*/  HMMA.16816.F32 R140, R32, R170, R140 ;  /* 0x000000aa208c723c */ /* 0x000fe2000000188c */
[----:B------:R-:W2:Y:S04]  /*18140*/  LDSM.16.M88.4 R32, [R187+0x8000] ;  /* 0x00800000bb20783b */ /* 0x000ea80000000200 */
[----:B------:R-:W4:Y:S03]  /*18150*/  LDSM.16.M88.4 R168, [R176] ;  /* 0x00000000b0a8783b */ /* 0x000f260000000200 */
[C---:B-----5:R-:W-:Y:S08]  /*18160*/  HMMA.16816.F32 R160, R136.reuse, R8, R160 ;  /* 0x0000000888a0723c */ /* 0x060ff000000018a0 */
[----:B------:R-:W-:Y:S01]  /*18170*/  HMMA.16816.F32 R156, R136, R10, R156 ;  /* 0x0000000a889c723c */ /* 0x000fe2000000189c */
[----:B------:R-:W5:Y:S07]  /*18180*/  LDSM.16.M88.4 R8, [R187+0x8800] ;  /* 0x00880000bb08783b */ /* 0x000f6e0000000200 */
        /* <DEDUP_REMOVED lines=10> */
[C---:B---3--:R-:W-:Y:S08]  /*18230*/  HMMA.16816.F32 R160, R164.reuse, R4, R160 ;  /* 0x00000004a4a0723c */ /* 0x048ff000000018a0 */
[----:B------:R-:W-:Y:S01]  /*18240*/  HMMA.16816.F32 R156, R164, R6, R156 ;  /* 0x00000006a49c723c */ /* 0x000fe2000000189c */
[----:B------:R-:W1:Y:S07]  /*18250*/  LDSM.16.M88.4 R4, [R180+0x2000] ;  /* 0x00200000b404783b */ /* 0x000e6e0000000200 */
        /* <DEDUP_REMOVED lines=15> */
[----:B------:R-:W1:Y:S07]  /*18350*/  LDSM.16.M88.4 R4, [R175] ;  /* 0x00000000af04783b */ /* 0x000e6e0000000200 */
[C---:B------:R-:W-:Y:S08]  /*18360*/  HMMA.16816.F32 R152, R20.reuse, R28, R152 ;  /* 0x0000001c1498723c */ /* 0x040ff00000001898 */
[C---:B------:R-:W-:Y:S01]  /*18370*/  HMMA.16816.F32 R148, R20.reuse, R30, R148 ;  /* 0x0000001e1494723c */ /* 0x040fe20000001894 */
[----:B------:R-:W3:Y:S07]  /*18380*/  LDSM.16.M88.4 R28, [R193+0xa800] ;  /* 0x00a80000c11c783b */ /* 0x000eee0000000200 */
[C---:B------:R-:W-:Y:S08]  /*18390*/  HMMA.16816.F32 R144, R20.reuse, R24, R144 ;  /* 0x000000181490723c */ /* 0x040ff00000001890 */
[----:B------:R-:W-:Y:S01]  /*183a0*/  HMMA.16816.F32 R140, R20, R26, R140 ;  /* 0x0000001a148c723c */ /* 0x000fe2000000188c */
[----:B------:R-:W4:Y:S04]  /*183b0*/  LDSM.16.M88.4 R24, [R193+0xb000] ;  /* 0x00b00000c118783b */ /* 0x000f280000000200 */
[----:B------:R-:W5:Y:S03]  /*183c0*/  LDSM.16.M88.4 R20, [R193+0xb800] ;  /* 0x00b80000c114783b */ /* 0x000f660000000200 */
[C---:B--2---:R-:W-:Y:S08]  /*183d0*/  HMMA.16816.F32 R16, R8.reuse, R32, R16 ;  /* 0x000000200810723c */ /* 0x044ff00000001810 */
[----:B------:R-:W-:Y:S01]  /*183e0*/  HMMA.16816.F32 R12, R8, R34, R12 ;  /* 0x00000022080c723c */ /* 0x000fe2000000180c */
[----:B------:R-:W-:Y:S07]  /*183f0*/  LDSM.16.M88.4 R32, [R187+0xa000] ;  /* 0x00a00000bb20783b */ /* 0x000fee0000000200 */
[C---:B------:R-:W-:Y:S08]  /*18400*/  HMMA.16816.F32 R160, R136.reuse, R212, R160 ;  /* 0x000000d488a0723c */ /* 0x040ff000000018a0 */
[C---:B------:R-:W-:Y:S08]  /*18410*/  HMMA.16816.F32 R152, R136.reuse, R168, R152 ;  /* 0x000000a88898723c */ /* 0x040ff00000001898 */
[C---:B------:R-:W-:Y:S01]  /*18420*/  HMMA.16816.F32 R148, R136.reuse, R170, R148 ;  /* 0x000000aa8894723c */ /* 0x040fe20000001894 */
[----:B------:R-:W-:Y:S07]  /*18430*/  LDSM.16.M88.4 R168, [R173] ;  /* 0x00000000ada8783b */ /* 0x000fee0000000200 */
[C---:B------:R-:W-:Y:S01]  /*18440*/  HMMA.16816.F32 R156, R136.reuse, R214, R156 ;  /* 0x000000d6889c723c */ /* 0x040fe2000000189c */
[----:B------:R-:W-:Y:S07]  /*18450*/  LDSM.16.M88.4 R212, [R174] ;  /* 0x00000000aed4783b */ /* 0x000fee0000000200 */
[C---:B------:R-:W-:Y:S08]  /*18460*/  HMMA.16816.F32 R144, R136.reuse, R164, R144 ;  /* 0x000000a48890723c */ /* 0x040ff00000001890 */
[----:B------:R-:W-:Y:S01]  /*18470*/  HMMA.16816.F32 R140, R136, R166, R140 ;  /* 0x000000a6888c723c */ /* 0x000fe2000000188c */
[----:B------:R-:W2:Y:S04]  /*18480*/  LDSM.16.M88.4 R136, [R190+0x4000] ;  /* 0x00400000be88783b */ /* 0x000ea80000000200 */
[----:B------:R-:W2:Y:S03]  /*18490*/  LDSM.16.M88.4 R164, [R172] ;  /* 0x00000000aca4783b */ /* 0x000ea60000000200 */
[C---:B-1----:R-:W-:Y:S08]  /*184a0*/  HMMA.16816.F32 R16, R216.reuse, R4, R16 ;  /* 0x00000004d810723c */ /* 0x042ff00000001810 */
[----:B------:R-:W-:Y:S01]  /*184b0*/  HMMA.16816.F32 R12, R216, R6, R12 ;  /* 0x00000006d80c723c */ /* 0x000fe2000000180c */
[----:B------:R-:W-:Y:S07]  /*184c0*/  LDSM.16.M88.4 R4, [R180+0x4000] ;  /* 0x00400000b404783b */ /* 0x000fee0000000200 */
[C---:B---3--:R-:W-:Y:S08]  /*184d0*/  HMMA.16816.F32 R160, R8.reuse, R28, R160 ;  /* 0x0000001c08a0723c */ /* 0x048ff000000018a0 */
[C---:B----4-:R-:W-:Y:S08]  /*184e0*/  HMMA.16816.F32 R152, R8.reuse, R24, R152 ;  /* 0x000000180898723c */ /* 0x050ff00000001898 */
[C---:B------:R-:W-:Y:S01]  /*184f0*/  HMMA.16816.F32 R148, R8.reuse, R26, R148 ;  /* 0x0000001a0894723c */ /* 0x040fe20000001894 */
[----:B------:R-:W-:Y:S07]  /*18500*/  LDSM.16.M88.4 R24, [R187+0xb000] ;  /* 0x00b00000bb18783b */ /* 0x000fee0000000200 */
[C---:B------:R-:W-:Y:S01]  /*18510*/  HMMA.16816.F32 R156, R8.reuse, R30, R156 ;  /* 0x0000001e089c723c */ /* 0x040fe2000000189c */
[----:B------:R-:W-:Y:S07]  /*18520*/  LDSM.16.M88.4 R28, [R187+0xa800] ;  /* 0x00a80000bb1c783b */ /* 0x000fee0000000200 */
[C---:B-----5:R-:W-:Y:S08]  /*18530*/  HMMA.16816.F32 R144, R8.reuse, R20, R144 ;  /* 0x000000140890723c */ /* 0x060ff00000001890 */
[----:B------:R-:W-:Y:S01]  /*18540*/  HMMA.16816.F32 R140, R8, R22, R140 ;  /* 0x00000016088c723c */ /* 0x000fe2000000188c */
[----:B------:R-:W1:Y:S04]  /*18550*/  LDSM.16.M88.4 R8, [R189+0x4000] ;  /* 0x00400000bd08783b */ /* 0x000e680000000200 */
[----:B------:R-:W-:Y:S03]  /*18560*/  LDSM.16.M88.4 R20, [R187+0xb800] ;  /* 0x00b80000bb14783b */ /* 0x000fe60000000200 */
[C---:B--2---:R-:W-:Y:S08]  /*18570*/  HMMA.16816.F32 R16, R136.reuse, R32, R16 ;  /* 0x000000208810723c */ /* 0x044ff00000001810 */
[----:B------:R-:W-:Y:S08]  /*18580*/  HMMA.16816.F32 R12, R136, R34, R12 ;  /* 0x00000022880c723c */ /* 0x000ff0000000180c */
[C---:B------:R-:W-:Y:S08]  /*18590*/  HMMA.16816.F32 R160, R216.reuse, R212, R160 ;  /* 0x000000d4d8a0723c */ /* 0x040ff000000018a0 */
[C---:B------:R-:W-:Y:S08]  /*185a0*/  HMMA.16816.F32 R152, R216.reuse, R168, R152 ;  /* 0x000000a8d898723c */ /* 0x040ff00000001898 */
[C---:B------:R-:W-:Y:S08]  /*185b0*/  HMMA.16816.F32 R148, R216.reuse, R170, R148 ;  /* 0x000000aad894723c */ /* 0x040ff00000001894 */
[C---:B------:R-:W-:Y:S01]  /*185c0*/  HMMA.16816.F32 R168, R216.reuse, R164, R144 ;  /* 0x000000a4d8a8723c */ /* 0x040fe20000001890 */
[----:B------:R-:W2:Y:S06]  /*185d0*/  LDSM.16.M88.4 R144, [R180+0x4800] ;  /* 0x00480000b490783b */ /* 0x000eac0000000200 */
[----:B------:R-:W-:Y:S01]  /*185e0*/  IMAD.MOV.U32 R164, RZ, RZ, R220 ;  /* 0x000000ffffa47224 */ /* 0x000fe200078e00dc */
[----:B------:R-:W-:Y:S01]  /*185f0*/  HMMA.16816.F32 R156, R216, R214, R156 ;  /* 0x000000d6d89c723c */ /* 0x000fe2000000189c */
[----:B------:R-:W-:-:S07]  /*18600*/  IMAD.MOV.U32 R165, RZ, RZ, R221 ;  /* 0x000000ffffa57224 */ /* 0x000fce00078e00dd */
[C---:B-1----:R-:W-:Y:S07]  /*18610*/  HMMA.16816.F32 R16, R8.reuse, R4, R16 ;  /* 0x000000040810723c */ /* 0x042fee0000001810 */
[C---:B------:R-:W-:Y:S01]  /*18620*/  IADD3 R5, R135.reuse, 0x8, RZ ;  /* 0x0000000887057810 */ /* 0x040fe20007ffe0ff */
[----:B------:R-:W-:Y:S01]  /*18630*/  HMMA.16816.F32 R12, R8, R6, R12 ;  /* 0x00000006080c723c */ /* 0x000fe2000000180c */
[----:B------:R-:W-:Y:S02]  /*18640*/  IADD3 R4, R135, 0x9, RZ ;  /* 0x0000000987047810 */ /* 0x000fe40007ffe0ff */
[----:B------:R-:W-:-:S04]  /*18650*/  ISETP.GE.AND P6, PT, R5, R205, PT ;  /* 0x000000cd0500720c */ /* 0x000fc80003fc6270 */
[----:B------:R-:W-:Y:S01]  /*18660*/  IADD3 R6, R135, 0x1, RZ ;  /* 0x0000000187067810 */ /* 0x000fe20007ffe0ff */
[----:B------:R-:W-:Y:S01]  /*18670*/  HMMA.16816.F32 R160, R136, R28, R160 ;  /* 0x0000001c88a0723c */ /* 0x000fe200000018a0 */
[----:B------:R-:W-:Y:S02]  /*18680*/  ISETP.LT.OR P6, PT, R5, R208, P6 ;  /* 0x000000d00500720c */ /* 0x000fe400037c1670 */
[----:B------:R-:W-:-:S04]  /*18690*/  ISETP.GE.AND P1, PT, R6, R205, PT ;  /* 0x000000cd0600720c */ /* 0x000fc80003f26270 */
[----:B------:R-:W-:Y:S01]  /*186a0*/  ISETP.LT.OR P1, PT, R6, R208, P1 ;  /* 0x000000d00600720c */ /* 0x000fe20000f21670 */
[C---:B------:R-:W-:Y:S01]  /*186b0*/  HMMA.16816.F32 R152, R136.reuse, R24, R152 ;  /* 0x000000188898723c */ /* 0x040fe20000001898 */
[----:B------:R-:W-:Y:S02]  /*186c0*/  FSEL R16, R16, -INF , !P2 ;  /* 0xff80000010107808 */ /* 0x000fe40005000000 */
[----:B------:R-:W-:Y:S02]  /*186d0*/  FSEL R2, R17, -INF , !P1 ;  /* 0xff80000011027808 */ /* 0x000fe40004800000 */
[----:B------:R-:W-:Y:S02]  /*186e0*/  FSEL R18, R18, -INF , !P0 ;  /* 0xff80000012127808 */ /* 0x000fe40004000000 */
[----:B------:R-:W-:Y:S01]  /*186f0*/  ISETP.GE.AND P2, PT, R6, R206, PT ;  /* 0x000000ce0600720c */ /* 0x000fe20003f46270 */
[----:B------:R-:W-:Y:S01]  /*18700*/  HMMA.16816.F32 R148, R136, R26, R148 ;  /* 0x0000001a8894723c */ /* 0x000fe20000001894 */
[----:B------:R-:W1:Y:S01]  /*18710*/  LDSM.16.M88.4 R24, [R180+0x5000] ;  /* 0x00500000b418783b */ /* 0x000e620000000200 */
[----:B------:R-:W-:-:S02]  /*18720*/  FSEL R12, R12, -INF , !P6 ;  /* 0xff8000000c0c7808 */ /* 0x000fc40007000000 */
[CC--:B------:R-:W-:Y:S02]  /*18730*/  ISETP.GE.AND P1, PT, R5.reuse, R206.reuse, PT ;  /* 0x000000ce0500720c */ /* 0x0c0fe40003f26270 */
[C---:B------:R-:W-:Y:S02]  /*18740*/  ISETP.GE.AND P6, PT, R4.reuse, R205, PT ;  /* 0x000000cd0400720c */ /* 0x040fe40003fc6270 */
[----:B------:R-:W-:Y:S01]  /*18750*/  HMMA.16816.F32 R156, R136, R30, R156 ;  /* 0x0000001e889c723c */ /* 0x000fe2000000189c */
[----:B------:R-:W-:Y:S02]  /*18760*/  ISETP.GE.AND P0, PT, R4, R206, PT ;  /* 0x000000ce0400720c */ /* 0x000fe40003f06270 */
[-C--:B------:R-:W-:Y:S02]  /*18770*/  ISETP.LT.OR P2, PT, R6, R207.reuse, P2 ;  /* 0x000000cf0600720c */ /* 0x080fe40001741670 */
[-C--:B------:R-:W-:Y:S02]  /*18780*/  ISETP.LT.OR P1, PT, R5, R207.reuse, P1 ;  /* 0x000000cf0500720c */ /* 0x080fe40000f21670 */
[C---:B------:R-:W-:Y:S01]  /*18790*/  ISETP.LT.OR P6, PT, R4.reuse, R208, P6 ;  /* 0x000000d00400720c */ /* 0x040fe200037c1670 */
[----:B--2---:R-:W-:Y:S01]  /*187a0*/  HMMA.16816.F32 R160, R8, R144, R160 ;  /* 0x0000009008a0723c */ /* 0x004fe200000018a0 */
[----:B------:R-:W-:-:S02]  /*187b0*/  ISETP.LT.OR P0, PT, R4, R207, P0 ;  /* 0x000000cf0400720c */ /* 0x000fc40000701670 */
[----:B------:R-:W2:Y:S01]  /*187c0*/  LDSM.16.M88.4 R4, [R180+0x5800] ;  /* 0x00580000b404783b */ /* 0x000ea20000000200 */
[----:B------:R-:W-:Y:S01]  /*187d0*/  FSEL R28, R13, -INF , !P6 ;  /* 0xff8000000d1c7808 */ /* 0x000fe20007000000 */
[----:B------:R-:W-:-:S04]  /*187e0*/  DEPBAR.LE SB0, 0x0 ;  /* 0x000080000000791a */ /* 0x000fc80000000000 */
[----:B------:R-:W-:Y:S01]  /*187f0*/  HMMA.16816.F32 R140, R216, R166, R140 ;  /* 0x000000a6d88c723c */ /* 0x000fe2000000188c */
[----:B------:R-:W-:Y:S02]  /*18800*/  FSEL R13, R14, -INF , !P1 ;  /* 0xff8000000e0d7808 */ /* 0x000fe40004800000 */
[C---:B------:R-:W-:Y:S02]  /*18810*/  IADD3 R17, R135.reuse, 0x10, RZ ;  /* 0x0000001087117810 */ /* 0x040fe40007ffe0ff */
[----:B------:R-:W-:Y:S02]  /*18820*/  IADD3 R14, R135, 0x11, RZ ;  /* 0x00000011870e7810 */ /* 0x000fe40007ffe0ff */
[----:B------:R-:W-:Y:S01]  /*18830*/  FSEL R19, R19, -INF , !P2 ;  /* 0xff80000013137808 */ /* 0x000fe20005000000 */
[----:B------:R-:W-:Y:S01]  /*18840*/  HMMA.16816.F32 R156, R8, R146, R156 ;  /* 0x00000092089c723c */ /* 0x000fe2000000189c */
[----:B------:R-:W-:Y:S02]  /*18850*/  FSEL R15, R15, -INF , !P0 ;  /* 0xff8000000f0f7808 */ /* 0x000fe40004000000 */
[----:B------:R-:W-:-:S02]  /*18860*/  ISETP.GE.AND P6, PT, R17, R205, PT ;  /* 0x000000cd1100720c */ /* 0x000fc40003fc6270 */
[C---:B------:R-:W-:Y:S02]  /*18870*/  ISETP.GE.AND P2, PT, R14.reuse, R205, PT ;  /* 0x000000cd0e00720c */ /* 0x040fe40003f46270 */
[CC--:B------:R-:W-:Y:S01]  /*18880*/  ISETP.GE.AND P0, PT, R14.reuse, R206.reuse, PT ;  /* 0x000000ce0e00720c */ /* 0x0c0fe20003f06270 */
[----:B-1----:R-:W-:Y:S01]  /*18890*/  HMMA.16816.F32 R152, R8, R24, R152 ;  /* 0x000000180898723c */ /* 0x002fe20000001898 */
[----:B------:R-:W-:Y:S01]  /*188a0*/  BAR.SYNC.DEFER_BLOCKING 0x0 ;  /* 0x0000000000007b1d */ /* 0x000fe20000010000 */
[C---:B------:R-:W-:Y:S02]  /*188b0*/  ISETP.GE.AND P1, PT, R17.reuse, R206, PT ;  /* 0x000000ce1100720c */ /* 0x040fe40003f26270 */
[-C--:B------:R-:W-:Y:S02]  /*188c0*/  ISETP.LT.OR P6, PT, R17, R208.reuse, P6 ;  /* 0x000000d01100720c */ /* 0x080fe400037c1670 */
[C---:B------:R-:W-:Y:S02]  /*188d0*/  ISETP.LT.OR P2, PT, R14.reuse, R208, P2 ;  /* 0x000000d00e00720c */ /* 0x040fe40001741670 */
[----:B------:R-:W-:Y:S01]  /*188e0*/  ISETP.LT.OR P0, PT, R14, R207, P0 ;  /* 0x000000cf0e00720c */ /* 0x000fe20000701670 */
[----:B------:R-:W-:Y:S01]  /*188f0*/  HMMA.16816.F32 R168, R136, R20, R168 ;  /* 0x0000001488a8723c */ /* 0x000fe200000018a8 */
[----:B------:R-:W-:-:S02]  /*18900*/  IADD3 R14, R135, 0x18, RZ ;  /* 0x00000018870e7810 */ /* 0x000fc40007ffe0ff */
[----:B------:R-:W-:Y:S02]  /*18910*/  ISETP.LT.OR P1, PT, R17, R207, P1 ;  /* 0x000000cf1100720c */ /* 0x000fe40000f21670 */
[----:B------:R-:W-:Y:S02]  /*18920*/  FSEL R160, R160, -INF , !P6 ;  /* 0xff800000a0a07808 */ /* 0x000fe40007000000 */
[C---:B------:R-:W-:Y:S01]  /*18930*/  IADD3 R17, R135.reuse, 0x19, RZ ;  /* 0x0000001987117810 */ /* 0x040fe20007ffe0ff */
[----:B------:R-:W-:Y:S01]  /*18940*/  HMMA.16816.F32 R148, R8, R26, R148 ;  /* 0x0000001a0894723c */ /* 0x000fe20000001894 */
[C---:B------:R-:W-:Y:S02]  /*18950*/  ISETP.GE.AND P6, PT, R14.reuse, R205, PT ;  /* 0x000000cd0e00720c */ /* 0x040fe40003fc6270 */
[----:B------:R-:W-:Y:S02]  /*18960*/  IADD3 R21, R135, 0x20, RZ ;  /* 0x0000002087157810 */ /* 0x000fe40007ffe0ff */
[----:B------:R-:W-:-:S02]  /*18970*/  ISETP.LT.OR P6, PT, R14, R208, P6 ;  /* 0x000000d00e00720c */ /* 0x000fc400037c1670 */
[----:B------:R-:W-:Y:S01]  /*18980*/  FSEL R26, R161, -INF , !P2 ;  /* 0xff800000a11a7808 */ /* 0x000fe20005000000 */
[----:B------:R-:W-:Y:S01]  /*18990*/  HMMA.16816.F32 R140, R136, R22, R140 ;  /* 0x00000016888c723c */ /* 0x000fe2000000188c */
[----:B------:R-:W-:Y:S02]  /*189a0*/  ISETP.GE.AND P2, PT, R17, R205, PT ;  /* 0x000000cd1100720c */ /* 0x000fe40003f46270 */
[----:B------:R-:W-:Y:S02]  /*189b0*/  FSEL R25, R163, -INF , !P0 ;  /* 0xff800000a3197808 */ /* 0x000fe40004000000 */
[----:B------:R-:W-:Y:S02]  /*189c0*/  ISETP.LT.OR P0, PT, R17, R208, P2 ;  /* 0x000000d01100720c */ /* 0x000fe40001701670 */
[----:B------:R-:W-:Y:S01]  /*189d0*/  FSEL R24, R156, -INF , !P6 ;  /* 0xff8000009c187808 */ /* 0x000fe20007000000 */
[----:B--2---:R-:W-:Y:S01]  /*189e0*/  HMMA.16816.F32 R168, R8, R4, R168 ;  /* 0x0000000408a8723c */ /* 0x004fe200000018a8 */
[----:B------:R-:W-:-:S02]  /*189f0*/  ISETP.GE.AND P2, PT, R14, R206, PT ;  /* 0x000000ce0e00720c */ /* 0x000fc40003f46270 */
[C---:B------:R-:W-:Y:S02]  /*18a00*/  ISETP.GE.AND P6, PT, R21.reuse, R205, PT ;  /* 0x000000cd1500720c */ /* 0x040fe40003fc6270 */
[----:B------:R-:W-:Y:S02]  /*18a10*/  ISETP.LT.OR P2, PT, R14, R207, P2 ;  /* 0x000000cf0e00720c */ /* 0x000fe40001741670 */
[----:B------:R-:W-:Y:S02]  /*18a20*/  ISETP.LT.OR P6, PT, R21, R208, P6 ;  /* 0x000000d01500720c */ /* 0x000fe400037c1670 */
[----:B------:R-:W-:Y:S02]  /*18a30*/  IADD3 R14, R135, 0x28, RZ ;  /* 0x00000028870e7810 */ /* 0x000fe40007ffe0ff */
[----:B------:R-:W-:Y:S02]  /*18a40*/  FSEL R27, R162, -INF , !P1 ;  /* 0xff800000a21b7808 */ /* 0x000fe40004800000 */
[----:B------:R-:W-:-:S02]  /*18a50*/  FSEL R20, R157, -INF , !P0 ;  /* 0xff8000009d147808 */ /* 0x000fc40004000000 */
[----:B------:R-:W-:Y:S01]  /*18a60*/  FSEL R210, R152, -INF , !P6 ;  /* 0xff80000098d27808 */ /* 0x000fe20007000000 */
[----:B------:R-:W-:Y:S01]  /*18a70*/  HMMA.16816.F32 R140, R8, R6, R140 ;  /* 0x00000006088c723c */ /* 0x000fe2000000188c */
[-C--:B------:R-:W-:Y:S02]  /*18a80*/  ISETP.GE.AND P1, PT, R17, R206.reuse, PT ;  /* 0x000000ce1100720c */ /* 0x080fe40003f26270 */
[----:B------:R-:W-:Y:S02]  /*18a90*/  ISETP.GE.AND P0, PT, R21, R206, PT ;  /* 0x000000ce1500720c */ /* 0x000fe40003f06270 */
[----:B------:R-:W-:Y:S02]  /*18aa0*/  ISETP.GE.AND P6, PT, R14, R205, PT ;  /* 0x000000cd0e00720c */ /* 0x000fe40003fc6270 */
[-C--:B------:R-:W-:Y:S02]  /*18ab0*/  ISETP.LT.OR P1, PT, R17, R207.reuse, P1 ;  /* 0x000000cf1100720c */ /* 0x080fe40000f21670 */
[----:B------:R-:W-:-:S02]  /*18ac0*/  ISETP.LT.OR P0, PT, R21, R207, P0 ;  /* 0x000000cf1500720c */ /* 0x000fc40000701670 */
[----:B------:R-:W-:Y:S02]  /*18ad0*/  ISETP.LT.OR P6, PT, R14, R208, P6 ;  /* 0x000000d00e00720c */ /* 0x000fe400037c1670 */
[C---:B------:R-:W-:Y:S02]  /*18ae0*/  IADD3 R17, R135.reuse, 0x21, RZ ;  /* 0x0000002187117810 */ /* 0x040fe40007ffe0ff */
[----:B------:R-:W-:Y:S02]  /*18af0*/  IADD3 R4, R135, 0x29, RZ ;  /* 0x0000002987047810 */ /* 0x000fe40007ffe0ff */
[----:B------:R-:W-:Y:S02]  /*18b00*/  FSEL R23, R158, -INF , !P2 ;  /* 0xff8000009e177808 */ /* 0x000fe40005000000 */
[----:B------:R-:W-:Y:S02]  /*18b10*/  FSEL R166, R148, -INF , !P6 ;  /* 0xff80000094a67808 */ /* 0x000fe40007000000 */
[----:B------:R-:W-:-:S02]  /*18b20*/  FSEL R167, R154, -INF , !P0 ;  /* 0xff8000009aa77808 */ /* 0x000fc40004000000 */
[CC--:B------:R-:W-:Y:S02]  /*18b30*/  ISETP.GE.AND P2, PT, R17.reuse, R206.reuse, PT ;  /* 0x000000ce1100720c */ /* 0x0c0fe40003f46270 */
[C---:B------:R-:W-:Y:S02]  /*18b40*/  ISETP.GE.AND P6, PT, R4.reuse, R205, PT ;  /* 0x000000cd0400720c */ /* 0x040fe40003fc6270 */
[C---:B------:R-:W-:Y:S02]  /*18b50*/  ISETP.GE.AND P0, PT, R4.reuse, R206, PT ;  /* 0x000000ce0400720c */ /* 0x040fe40003f06270 */
[-C--:B------:R-:W-:Y:S02]  /*18b60*/  ISETP.LT.OR P2, PT, R17, R207.reuse, P2 ;  /* 0x000000cf1100720c */ /* 0x080fe40001741670 */
[C---:B------:R-:W-:Y:S02]  /*18b70*/  ISETP.LT.OR P6, PT, R4.reuse, R208, P6 ;  /* 0x000000d00400720c */ /* 0x040fe400037c1670 */
[----:B------:R-:W-:-:S02]  /*18b80*/  ISETP.LT.OR P0, PT, R4, R207, P0 ;  /* 0x000000cf0400720c */ /* 0x000fc40000701670 */
[C---:B------:R-:W-:Y:S02]  /*18b90*/  IADD3 R5, R135.reuse, 0x30, RZ ;  /* 0x0000003087057810 */ /* 0x040fe40007ffe0ff */
[----:B------:R-:W-:Y:S02]  /*18ba0*/  IADD3 R4, R135, 0x31, RZ ;  /* 0x0000003187047810 */ /* 0x000fe40007ffe0ff */
[----:B------:R-:W-:Y:S02]  /*18bb0*/  FSEL R21, R159, -INF , !P1 ;  /* 0xff8000009f157808 */ /* 0x000fe40004800000 */
[----:B------:R-:W-:Y:S02]  /*18bc0*/  ISETP.GE.AND P1, PT, R17, R205, PT ;  /* 0x000000cd1100720c */ /* 0x000fe40003f26270 */
[----:B------:R-:W-:Y:S02]  /*18bd0*/  FSEL R215, R155, -INF , !P2 ;  /* 0xff8000009bd77808 */ /* 0x000fe40005000000 */
[----:B------:R-:W-:-:S02]  /*18be0*/  FSEL R214, R149, -INF , !P6 ;  /* 0xff80000095d67808 */ /* 0x000fc40007000000 */
[----:B------:R-:W-:Y:S02]  /*18bf0*/  FSEL R163, R151, -INF , !P0 ;  /* 0xff80000097a37808 */ /* 0x000fe40004000000 */
[-C--:B------:R-:W-:Y:S02]  /*18c00*/  ISETP.GE.AND P6, PT, R5, R205.reuse, PT ;  /* 0x000000cd0500720c */ /* 0x080fe40003fc6270 */
[C---:B------:R-:W-:Y:S02]  /*18c10*/  ISETP.GE.AND P2, PT, R4.reuse, R205, PT ;  /* 0x000000cd0400720c */ /* 0x040fe40003f46270 */
[----:B------:R-:W-:Y:S02]  /*18c20*/  ISETP.GE.AND P0, PT, R4, R206, PT ;  /* 0x000000ce0400720c */ /* 0x000fe40003f06270 */
[-C--:B------:R-:W-:Y:S02]  /*18c30*/  ISETP.LT.OR P1, PT, R17, R208.reuse, P1 ;  /* 0x000000d01100720c */ /* 0x080fe40000f21670 */
[----:B------:R-:W-:-:S02]  /*18c40*/  ISETP.LT.OR P6, PT, R5, R208, P6 ;  /* 0x000000d00500720c */ /* 0x000fc400037c1670 */
[C---:B------:R-:W-:Y:S02]  /*18c50*/  ISETP.LT.OR P2, PT, R4.reuse, R208, P2 ;  /* 0x000000d00400720c */ /* 0x040fe40001741670 */
[----:B------:R-:W-:Y:S02]  /*18c60*/  ISETP.LT.OR P0, PT, R4, R207, P0 ;  /* 0x000000cf0400720c */ /* 0x000fe40000701670 */
[----:B------:R-:W-:Y:S02]  /*18c70*/  IADD3 R4, R135, 0x38, RZ ;  /* 0x0000003887047810 */ /* 0x000fe40007ffe0ff */
[----:B------:R-:W-:Y:S02]  /*18c80*/  FSEL R212, R153, -INF , !P1 ;  /* 0xff80000099d47808 */ /* 0x000fe40004800000 */
[----:B------:R-:W-:Y:S02]  /*18c90*/  ISETP.GE.AND P1, PT, R14, R206, PT ;  /* 0x000000ce0e00720c */ /* 0x000fe40003f26270 */
[----:B------:R-:W-:-:S02]  /*18ca0*/  FSEL R154, R168, -INF , !P6 ;  /* 0xff800000a89a7808 */ /* 0x000fc40007000000 */
[----:B------:R-:W-:Y:S02]  /*18cb0*/  ISETP.GE.AND P6, PT, R4, R205, PT ;  /* 0x000000cd0400720c */ /* 0x000fe40003fc6270 */
[----:B------:R-:W-:Y:S02]  /*18cc0*/  ISETP.LT.OR P1, PT, R14, R207, P1 ;  /* 0x000000cf0e00720c */ /* 0x000fe40000f21670 */
[----:B------:R-:W-:Y:S02]  /*18cd0*/  ISETP.LT.OR P6, PT, R4, R208, P6 ;  /* 0x000000d00400720c */ /* 0x000fe400037c1670 */
[----:B------:R-:W-:Y:S02]  /*18ce0*/  FSEL R213, R150, -INF , !P1 ;  /* 0xff80000096d57808 */ /* 0x000fe40004800000 */
[----:B------:R-:W-:Y:S02]  /*18cf0*/  ISETP.GE.AND P1, PT, R5, R206, PT ;  /* 0x000000ce0500720c */ /* 0x000fe40003f26270 */
[----:B------:R-:W-:-:S02]  /*18d00*/  FSEL R138, R140, -INF , !P6 ;  /* 0xff8000008c8a7808 */ /* 0x000fc40007000000 */
[----:B------:R-:W-:Y:S02]  /*18d10*/  ISETP.GT.AND P6, PT, R204, R195, PT ;  /* 0x000000c3cc00720c */ /* 0x000fe40003fc4270 */
[----:B------:R-:W-:Y:S02]  /*18d20*/  ISETP.LT.OR P1, PT, R5, R207, P1 ;  /* 0x000000cf0500720c */ /* 0x000fe40000f21670 */
        /* <DEDUP_REMOVED lines=18> */
[----:B------:R-:W-:Y:S02]  /*18e50*/  IABS R9, R6 ;  /* 0x0000000600097213 */ /* 0x000fe40000000000 */
[C---:B------:R-:W-:Y:S02]  /*18e60*/  IADD3 R10, R6.reuse, -0x40, RZ ;  /* 0xffffffc0060a7810 */ /* 0x040fe40007ffe0ff */
[----:B------:R-:W-:Y:S02]  /*18e70*/  LOP3.LUT R6, R6, c[0x0][0x2d0], RZ, 0x3c, !PT ;  /* 0x0000b40006067a12 */ /* 0x000fe400078e3cff */
[----:B-1----:R-:W1:Y:S02]  /*18e80*/  MUFU.RCP R30, R7 ;  /* 0x00000007001e7308 */ /* 0x002e640000001000 */
[----:B-1----:R-:W-:-:S02]  /*18e90*/  IADD3 R30, R30, 0xffffffe, RZ ;  /* 0x0ffffffe1e1e7810 */ /* 0x002fc40007ffe0ff */
        /* <DEDUP_REMOVED lines=18> */
[-C--:B------:R-:W-:Y:S02]  /*18fc0*/  @!P1 IADD3 R8, R8, -R5.reuse, RZ ;  /* 0x8000000508089210 */ /* 0x080fe40007ffe0ff */
[----:B------:R-:W-:Y:S02]  /*18fd0*/  @!P1 IADD3 R4, R4, 0x1, RZ ;  /* 0x0000000104049810 */ /* 0x000fe40007ffe0ff */
[----:B------:R-:W-:Y:S02]  /*18fe0*/  ISETP.GE.U32.AND P0, PT, R8, R5, PT ;  /* 0x000000050800720c */ /* 0x000fe40003f06070 */
[----:B------:R-:W-:-:S05]  /*18ff0*/  ISETP.GE.AND P1, PT, R10, RZ, PT ;  /* 0x000000ff0a00720c */ /* 0x000fca0003f26270 */
[----:B------:R-:W-:Y:S02]  /*19000*/  @P2 IADD3 R11, R11, 0x1, RZ ;  /* 0x000000010b0b2810 */ /* 0x000fe40007ffe0ff */
[----:B------:R-:W-:-:S04]  /*19010*/  ISETP.GE.AND P2, PT, R6, RZ, PT ;  /* 0x000000ff0600720c */ /* 0x000fc80003f46270 */
[----:B------:R-:W-:Y:S02]  /*19020*/  @P0 IADD3 R4, R4, 0x1, RZ ;  /* 0x0000000104040810 */ /* 0x000fe40007ffe0ff */
[----:B------:R-:W-:-:S03]  /*19030*/  ISETP.NE.AND P0, PT, RZ, c[0x0][0x2d0], PT ;  /* 0x0000b400ff007a0c */ /* 0x000fc60003f05270 */
[----:B------:R-:W-:Y:S01]  /*19040*/  IMAD.MOV.U32 R5, RZ, RZ, R4 ;  /* 0x000000ffff057224 */ /* 0x000fe200078e0004 */
[----:B------:R-:W-:-:S03]  /*19050*/  LOP3.LUT R4, RZ, c[0x0][0x2d0], RZ, 0x33, !PT ;  /* 0x0000b400ff047a12 */ /* 0x000fc600078e33ff */
        /* <DEDUP_REMOVED lines=8> */
[----:B------:R-:W-:Y:S02]  /*190e0*/  IMAD.IADD R4, R7, 0x1, -R4 ;  /* 0x0000000107047824 */ /* 0x000fe400078e0a04 */
[----:B------:R-:W-:-:S04]  /*190f0*/  IMAD.MOV.U32 R7, RZ, RZ, 0x40 ;  /* 0x00000040ff077424 */ /* 0x000fc800078e00ff */
[----:B------:R-:W-:-:S04]  /*19100*/  IMAD R7, R4, c[0x0][0x2d0], -R7 ;  /* 0x0000b40004077a24 */ /* 0x000fc800078e0a07 */
[----:B------:R-:W-:Y:S01]  /*19110*/  IMAD.WIDE.U32 R8, R7, c[0x0][0x198], RZ ;  /* 0x0000660007087a25 */ /* 0x000fe200078e00ff */
[----:B------:R-:W-:-:S05]  /*19120*/  SHF.R.S32.HI R4, RZ, 0x1f, R7 ;  /* 0x0000001fff047819 */ /* 0x000fca0000011407 */
[----:B------:R-:W-:-:S04]  /*19130*/  IMAD R4, R4, c[0x0][0x198], RZ ;  /* 0x0000660004047a24 */ /* 0x000fc800078e02ff */
[----:B------:R-:W-:-:S04]  /*19140*/  IMAD R4, R7, c[0x0][0x19c], R4 ;  /* 0x0000670007047a24 */ /* 0x000fc800078e0204 */
[----:B------:R-:W-:Y:S01]  /*19150*/  IMAD.IADD R9, R9, 0x1, R4 ;  /* 0x0000000109097824 */ /* 0x000fe200078e0204 */
[----:B--2---:R-:W-:-:S04]  /*19160*/  IADD3 R6, -R5, R6, RZ ;  /* 0x0000000605067210 */ /* 0x004fc80007ffe1ff */
[----:B------:R-:W-:Y:S01]  /*19170*/  SHF.R.S32.HI R5, RZ, 0x1f, R6 ;  /* 0x0000001fff057819 */ /* 0x000fe20000011406 */
[----:B------:R-:W-:-:S04]  /*19180*/  IMAD.WIDE.U32 R8, R6, c[0x0][0x180], R8 ;  /* 0x0000600006087a25 */ /* 0x000fc800078e0008 */
[----:B------:R-:W-:-:S04]  /*19190*/  IMAD R5, R5, c[0x0][0x180], RZ ;  /* 0x0000600005057a24 */ /* 0x000fc800078e02ff */
[----:B------:R-:W-:-:S04]  /*191a0*/  IMAD R5, R6, c[0x0][0x184], R5 ;  /* 0x0000610006057a24 */ /* 0x000fc800078e0205 */
[----:B------:R-:W-:Y:S01]  /*191b0*/  IMAD.IADD R6, R9, 0x1, R5 ;  /* 0x0000000109067824 */ /* 0x000fe200078e0205 */
[----:B------:R-:W-:Y:S01]  /*191c0*/  MOV R5, R8 ;  /* 0x0000000800057202 */ /* 0x000fe20000000f00 */
[----:B------:R-:W-:Y:S05]  /*191d0*/  BRA `(.L_x_3023) ;  /* 0x0000003000007947 */ /* 0x000fea0003800000 */
.L_x_3022:
[----:B------:R-:W-:-:S05]  /*191e0*/  IMAD.MOV.U32 R5, RZ, RZ, c[0x0][0x198] ;  /* 0x00006600ff057624 */ /* 0x000fca00078e00ff */
[----:B------:R-:W-:-:S04]  /*191f0*/  LEA R5, -R5, RZ, 0x6 ;  /* 0x000000ff05057211 */ /* 0x000fc800078e31ff */
[----:B------:R-:W-:Y:S02]  /*19200*/  SHF.R.S32.HI R6, RZ, 0x1f, R5 ;  /* 0x0000001fff067819 */ /* 0x000fe40000011405 */
.L_x_3023:
[----:B------:R-:W-:Y:S01]  /*19210*/  LOP3.LUT R4, R201, 0x1, RZ, 0xc0, !PT ;  /* 0x00000001c9047812 */ /* 0x000fe200078ec0ff */
[----:B------:R-:W-:Y:S01]  /*19220*/  IMAD.MOV.U32 R7, RZ, RZ, c[0x0][0x198] ;  /* 0x00006600ff077624 */ /* 0x000fe200078e00ff */
[----:B------:R-:W-:Y:S02]  /*19230*/  LEA R10, P0, R5, R202, 0x1 ;  /* 0x000000ca050a7211 */ /* 0x000fe400078008ff */
[----:B------:R-:W-:Y:S01]  /*19240*/  ISETP.NE.U32.AND P2, PT, R4, 0x1, PT ;  /* 0x000000010400780c */ /* 0x000fe20003f45070 */
[C---:B------:R-:W-:Y:S01]  /*19250*/  IMAD.SHL.U32 R4, R7.reuse, 0x10, RZ ;  /* 0x0000001007047824 */ /* 0x040fe200078e00ff */
[----:B------:R-:W-:Y:S02]  /*19260*/  SHF.L.U64.HI R7, R7, R0, c[0x0][0x19c] ;  /* 0x0000670007077619 */ /* 0x000fe40000010200 */
[----:B------:R-:W-:Y:S02]  /*19270*/  LEA.HI.X R11, R5, R203, R6, 0x1, P0 ;  /* 0x000000cb050b7211 */ /* 0x000fe400000f0c06 */
[----:B------:R-:W-:-:S05]  /*19280*/  @P5 IADD3 R9, P0, R4, R5, RZ ;  /* 0x0000000504095210 */ /* 0x000fca0007f1e0ff */
[C-C-:B------:R-:W-:Y:S02]  /*19290*/  @P5 IMAD.X R8, R7.reuse, 0x1, R6.reuse, P0 ;  /* 0x0000000107085824 */ /* 0x140fe400000e0606 */
[----:B------:R-:W-:Y:S01]  /*192a0*/  @!P2 IADD3 R17, P1, R4, R5, RZ ;  /* 0x000000050411a210 */ /* 0x000fe20007f3e0ff */
[----:B------:R-:W-:Y:S01]  /*192b0*/  @!PT LDS RZ, [RZ] ;  /* 0x00000000fffff984 */ /* 0x000fe20000000800 */
[----:B------:R-:W-:Y:S01]  /*192c0*/  @!PT LDS RZ, [RZ] ;  /* 0x00000000fffff984 */ /* 0x000fe20000000800 */
[----:B------:R-:W-:Y:S01]  /*192d0*/  @!PT LDS RZ, [RZ] ;  /* 0x00000000fffff984 */ /* 0x000fe20000000800 */
[----:B------:R1:W-:Y:S04]  /*192e0*/  @!P2 LDGSTS.E.BYPASS.LTC128B.128 [R200+0x6000], [R10.64] ;  /* 0x060000000ac8afae */ /* 0x0003e8000b901d44 */
[----:B------:R-:W-:Y:S01]  /*192f0*/  @!P2 IMAD.X R0, R7, 0x1, R6, P1 ;  /* 0x000000010700a824 */ /* 0x000fe200008e0606 */
[CC--:B------:R-:W-:Y:S01]  /*19300*/  @!P2 LEA R32, P1, R17.reuse, R202.reuse, 0x1 ;  /* 0x000000ca1120a211 */ /* 0x0c0fe200078208ff */
[----:B------:R1:W-:Y:S03]  /*19310*/  @P2 STS.128 [R200+0x6000], RZ ;  /* 0x006000ffc8002388 */ /* 0x0003e60000000c00 */
[----:B------:R-:W-:Y:S01]  /*19320*/  @!P2 LEA.HI.X R33, R17, R203, R0, 0x1, P1 ;  /* 0x000000cb1121a211 */ /* 0x000fe200008f0c00 */
[----:B------:R-:W-:Y:S01]  /*19330*/  @!PT LDS RZ, [RZ] ;  /* 0x00000000fffff984 */ /* 0x000fe20000000800 */
[----:B------:R-:W-:Y:S01]  /*19340*/  @!PT LDS RZ, [RZ] ;  /* 0x00000000fffff984 */ /* 0x000fe20000000800 */
[----:B------:R-:W-:Y:S01]  /*19350*/  @!PT LDS RZ, [RZ] ;  /* 0x00000000fffff984 */ /* 0x000fe20000000800 */
[----:B------:R1:W-:Y:S01]  /*19360*/  @P5 LDGSTS.E.BYPASS.LTC128B.128 [R200+0x8000], [R10.64+0x80] ;  /* 0x080000800ac85fae */ /* 0x0003e2000b901d44 */
[----:B------:R-:W-:-:S02]  /*19370*/  @P5 LEA R30, P1, R9, R202, 0x1 ;  /* 0x000000ca091e5211 */ /* 0x000fc400078208ff */
[----:B------:R-:W-:Y:S01]  /*19380*/  @P4 IADD3 R0, P0, R4, R5, RZ ;  /* 0x0000000504004210 */ /* 0x000fe20007f1e0ff */
[----:B------:R1:W-:Y:S01]  /*19390*/  @!P5 STS.128 [R200+0x8000], RZ ;  /* 0x008000ffc800d388 */ /* 0x0003e20000000c00 */
[----:B------:R-:W-:-:S03]  /*193a0*/  @P5 LEA.HI.X R31, R9, R203, R8, 0x1, P1 ;  /* 0x000000cb091f5211 */ /* 0x000fc600008f0c08 */
[----:B------:R-:W-:Y:S01]  /*193b0*/  @P4 IMAD.X R8, R7, 0x1, R6, P0 ;  /* 0x0000000107084824 */ /* 0x000fe200000e0606 */
[----:B------:R-:W-:-:S04]  /*193c0*/  IADD3 R5, P1, P0, R4, R5, R4 ;  /* 0x0000000504057210 */ /* 0x000fc8000783e004 */
[----:B------:R-:W-:Y:S02]  /*193d0*/  IADD3.X R6, R7, R6, R7, P1, P0 ;  /* 0x0000000607067210 */ /* 0x000fe40000fe0407 */
[CC--:B------:R-:W-:Y:S02]  /*193e0*/  @P4 LEA R34, P1, R0.reuse, R202.reuse, 0x1 ;  /* 0x000000ca00224211 */ /* 0x0c0fe400078208ff */
[CC--:B------:R-:W-:Y:S02]  /*193f0*/  @!P2 LEA R134, P0, R5.reuse, R202.reuse, 0x1 ;  /* 0x000000ca0586a211 */ /* 0x0c0fe400078008ff */
[-C--:B------:R-:W-:Y:S02]  /*19400*/  @P4 LEA.HI.X R35, R0, R203.reuse, R8, 0x1, P1 ;  /* 0x000000cb00234211 */ /* 0x080fe400008f0c08 */
[C---:B------:R-:W-:Y:S02]  /*19410*/  @P5 LEA R140, P1, R5.reuse, R202, 0x1 ;  /* 0x000000ca058c5211 */ /* 0x040fe400078208ff */
[----:B------:R-:W-:-:S02]  /*19420*/  @!P2 LEA.HI.X R135, R5, R203, R6, 0x1, P0 ;  /* 0x000000cb0587a211 */ /* 0x000fc400000f0c06 */
[C-C-:B------:R-:W-:Y:S02]  /*19430*/  @P5 LEA.HI.X R141, R5.reuse, R203, R6.reuse, 0x1, P1 ;  /* 0x000000cb058d5211 */ /* 0x140fe400008f0c06 */
[CC--:B------:R-:W-:Y:S02]  /*19440*/  @P4 LEA R8, P0, R5.reuse, R202.reuse, 0x1 ;  /* 0x000000ca05084211 */ /* 0x0c0fe400078008ff */
[----:B------:R-:W-:Y:S02]  /*19450*/  IADD3 R4, P1, R4, R5, RZ ;  /* 0x0000000504047210 */ /* 0x000fe40007f3e0ff */
[--C-:B------:R-:W-:Y:S01]  /*19460*/  @P4 LEA.HI.X R9, R5, R203, R6.reuse, 0x1, P0 ;  /* 0x000000cb05094211 */ /* 0x100fe200000f0c06 */
[----:B------:R-:W-:Y:S01]  /*19470*/  @P4 IMAD.MOV.U32 R5, RZ, RZ, R11 ;  /* 0x000000ffff054224 */ /* 0x000fe200078e000b */
[CC--:B------:R-:W-:Y:S01]  /*19480*/  @!P2 LEA R144, P0, R4.reuse, R202.reuse, 0x1 ;  /* 0x000000ca0490a211 */ /* 0x0c0fe200078008ff */
[----:B------:R-:W-:Y:S01]  /*19490*/  IMAD.X R6, R7, 0x1, R6, P1 ;  /* 0x0000000107067824 */ /* 0x000fe200008e0606 */
[----:B------:R-:W-:-:S04]  /*194a0*/  @P5 LEA R142, P1, R4, R202, 0x1 ;  /* 0x000000ca048e5211 */ /* 0x000fc800078208ff */
[CC--:B------:R-:W-:Y:S02]  /*194b0*/  @!P2 LEA.HI.X R145, R4.reuse, R203.reuse, R6, 0x1, P0 ;  /* 0x000000cb0491a211 */ /* 0x0c0fe400000f0c06 */
[C---:B------:R-:W-:Y:S01]  /*194c0*/  @P4 LEA R146, P0, R4.reuse, R202, 0x1 ;  /* 0x000000ca04924211 */ /* 0x040fe200078008ff */
[----:B------:R-:W-:Y:S01]  /*194d0*/  IMAD.MOV.U32 R202, RZ, RZ, R10 ;  /* 0x000000ffffca7224 */ /* 0x000fe200078e000a */
[CCC-:B------:R-:W-:Y:S02]  /*194e0*/  @P5 LEA.HI.X R143, R4.reuse, R203.reuse, R6.reuse, 0x1, P1 ;  /* 0x000000cb048f5211 */ /* 0x1c0fe400008f0c06 */
[----:B------:R-:W-:Y:S01]  /*194f0*/  @P4 LEA.HI.X R147, R4, R203, R6, 0x1, P0 ;  /* 0x000000cb04934211 */ /* 0x000fe200000f0c06 */
[----:B------:R-:W-:Y:S02]  /*19500*/  @P4 IMAD.MOV.U32 R4, RZ, RZ, R10 ;  /* 0x000000ffff044224 */ /* 0x000fe400078e000a */
[----:B------:R-:W-:-:S03]  /*19510*/  IMAD.MOV.U32 R203, RZ, RZ, R11 ;  /* 0x000000ffffcb7224 */ /* 0x000fc600078e000b */
        /* <DEDUP_REMOVED lines=51> */
.L_x_3021:
        /* <DEDUP_REMOVED lines=62> */
[--C-:B------:R-:W-:Y:S01]  /*19c30*/  FFMA.FTZ R140, R18, c[0x0][0x23c], -R150.reuse ;  /* 0x00008f00128c7a23 */ /* 0x100fe20000010896 */
[----:B------:R-:W-:Y:S01]  /*19c40*/  LDSM.16.MT88.4 R28, [R184+0xc800] ;  /* 0x00c80000b81c783b */ /* 0x000fe20000004200 */
[----:B------:R-:W-:-:S02]  /*19c50*/  FFMA.FTZ R2, R19, c[0x0][0x23c], -R150 ;  /* 0x00008f0013027a23 */ /* 0x000fc40000010896 */
[----:B------:R-:W-:Y:S01]  /*19c60*/  FMUL.FTZ R148, R4, c[0x0][0x23c] ;  /* 0x00008f0004947a20 */ /* 0x000fe20000410000 */
[----:B------:R-:W2:Y:S01]  /*19c70*/  LDSM.16.MT88.4 R16, [R188+0xc000] ;  /* 0x00c00000bc10783b */ /* 0x000ea20000004200 */
[----:B------:R-:W-:Y:S01]  /*19c80*/  FMUL.FTZ R3, R6, c[0x0][0x23c] ;  /* 0x00008f0006037a20 */ /* 0x000fe20000410000 */
[----:B------:R-:W-:Y:S01]  /*19c90*/  MUFU.EX2 R144, R144 ;  /* 0x0000009000907308 */ /* 0x000fe20000000800 */
[--C-:B------:R-:W-:Y:S02]  /*19ca0*/  FFMA.FTZ R155, R160, c[0x0][0x23c], -R153.reuse ;  /* 0x00008f00a09b7a23 */ /* 0x100fe40000010899 */
[--C-:B------:R-:W-:Y:S02]  /*19cb0*/  FFMA.FTZ R156, R26, c[0x0][0x23c], -R153.reuse ;  /* 0x00008f001a9c7a23 */ /* 0x100fe40000010899 */
[--C-:B------:R-:W-:Y:S02]  /*19cc0*/  FFMA.FTZ R157, R24, c[0x0][0x23c], -R153.reuse ;  /* 0x00008f00189d7a23 */ /* 0x100fe40000010899 */
        /* <DEDUP_REMOVED lines=12> */
[----:B------:R-:W-:Y:S01]  /*19d90*/  FFMA.FTZ R171, R214, c[0x0][0x23c], -R153 ;  /* 0x00008f00d6ab7a23 */ /* 0x000fe20000010899 */
[----:B------:R-:W-:Y:S01]  /*19da0*/  MUFU.EX2 R140, R140 ;  /* 0x0000008c008c7308 */ /* 0x000fe20000000800 */
[----:B---3--:R-:W-:Y:S01]  /*19db0*/  F2FP.PACK_AB R4, R143, R144 ;  /* 0x000000908f04723e */ /* 0x008fe200000000ff */
[--C-:B------:R-:W-:Y:S02]  /*19dc0*/  FFMA.FTZ R167, R167, c[0x0][0x23c], -R150.reuse ;  /* 0x00008f00a7a77a23 */ /* 0x100fe40000010896 */
        /* <DEDUP_REMOVED lines=183> */
[----:B---3--:R-:W-:Y:S01]  /*1a940*/  F2FP.PACK_AB R4, R156, R155 ;  /* 0x0000009b9c04723e */ /* 0x008fe200000000ff */
        /* <DEDUP_REMOVED lines=49> */
[C---:B------:R-:W-:Y:S01]  /*1ac60*/  F2FP.PACK_AB R5, R170.reuse, R167 ;  /* 0x000000a7aa05723e */ /* 0x040fe200000000ff */
[----:B------:R-:W-:Y:S01]  /*1ac70*/  FADD.FTZ R3, R167, R0 ;  /* 0x00000000a7037221 */ /* 0x000fe20000010000 */
[----:B------:R-:W-:Y:S01]  /*1ac80*/  F2FP.PACK_AB R6, R171, R166 ;  /* 0x000000a6ab06723e */ /* 0x000fe200000000ff */
[----:B------:R-:W-:Y:S01]  /*1ac90*/  FADD.FTZ R169, R169, R168 ;  /* 0x000000a8a9a97221 */ /* 0x000fe20000010000 */
[----:B------:R-:W-:Y:S01]  /*1aca0*/  F2FP.PACK_AB R7, R163, R210 ;  /* 0x000000d2a307723e */ /* 0x000fe200000000ff */
[----:B------:R-:W-:-:S02]  /*1acb0*/  FADD.FTZ R3, R170, R3 ;  /* 0x00000003aa037221 */ /* 0x000fc40000010000 */
[----:B------:R-:W-:Y:S02]  /*1acc0*/  FADD.FTZ R166, R166, R169 ;  /* 0x000000a9a6a67221 */ /* 0x000fe40000010000 */
[----:B------:R-:W-:Y:S01]  /*1acd0*/  FADD.FTZ R0, R210, R3 ;  /* 0x00000003d2007221 */ /* 0x000fe20000010000 */
[----:B------:R-:W-:Y:S01]  /*1ace0*/  MOV R3, R145 ;  /* 0x0000009100037202 */ /* 0x000fe20000000f00 */
[----:B-1----:R-:W-:Y:S01]  /*1acf0*/  HMMA.16816.F32 R128, R4, R12, R128 ;  /* 0x0000000c0480723c */ /* 0x002fe20000001880 */
[----:B------:R-:W-:Y:S02]  /*1ad00*/  FADD.FTZ R171, R171, R166 ;  /* 0x000000a6abab7221 */ /* 0x000fe40000010000 */
[----:B------:R-:W-:-:S05]  /*1ad10*/  FADD.FTZ R0, R163, R0 ;  /* 0x00000000a3007221 */ /* 0x000fca0000010000 */
        /* <DEDUP_REMOVED lines=76> */
.L_x_3018:
        /* <DEDUP_REMOVED lines=13> */
.L_x_3028:
        /* <DEDUP_REMOVED lines=66> */
.L_x_3025:
        /* <DEDUP_REMOVED lines=321> */
.L_x_3027:
        /* <DEDUP_REMOVED lines=92> */
.L_x_3026:
        /* <DEDUP_REMOVED lines=522> */
.L_x_3024:
        /* <DEDUP_REMOVED lines=46> */
[----:B------:R-:W1:Y:S01]  /*1f420*/  @P4 MUFU.LG2 R4, R4 ;  /* 0x0000000400044308 */ /* 0x000e620000000c00 */
        /* <DEDUP_REMOVED lines=41> */
[----:B------:R-:W2:Y:S01]  /*1f6c0*/  @P3 MUFU.LG2 R2, R2 ;  /* 0x0000000200023308 */ /* 0x000ea20000000c00 */
        /* <DEDUP_REMOVED lines=78> */
[----:B------:R-:W-:Y:S01]  /*1fbb0*/  SEL R7, R7, 0xffffffc0, !P1 ;  /* 0xffffffc007077807 */ /* 0x000fe20004800000 */
[----:B--2---:R-:W-:Y:S01]  /*1fbc0*/  @P3 FMUL.FTZ R2, R2, 0.69314718246459960938 ;  /* 0x3f31721802023820 */ /* 0x004fe20000410000 */
        /* <DEDUP_REMOVED lines=11> */
[----:B------:R-:W-:Y:S02]  /*1fc80*/  LOP3.LUT P0, RZ, R9, 0x3, RZ, 0xc0, !PT ;  /* 0x0000000309ff7812 */ /* 0x000fe4000780c0ff */
[----:B------:R-:W-:Y:S01]  /*1fc90*/  MOV R9, 0xff800000 ;  /* 0xff80000000097802 */ /* 0x000fe20000000f00 */
[----:B------:R-:W-:Y:S01]  /*1fca0*/  STS.64 [R17+0x800], R122 ;  /* 0x0008007a11007388 */ /* 0x000fe20000000a00 */
[----:B------:R-:W-:-:S03]  /*1fcb0*/  @P3 FFMA.FTZ R9, R3, c[0x0][0x238], R2 ;  /* 0x00008e0003093a23 */ /* 0x000fc60000010002 */
        /* <DEDUP_REMOVED lines=32> */
[----:B------:R-:W-:Y:S04]  /*1fec0*/  STS.64 [R18+0x8000], R80 ;  /* 0x0080005012007388 */ /* 0x000fe80000000a00 */
[----:B------:R-:W-:Y:S04]  /*1fed0*/  STS.64 [R18+0x8800], R82 ;  /* 0x0088005212007388 */ /* 0x000fe80000000a00 */
[----:B-1----:R-:W1:Y:S04]  /*1fee0*/  S2R R14, SR_CTAID.Z ;  /* 0x00000000000e7919 */ /* 0x002e680000002700 */
[----:B------:R-:W-:Y:S04]  /*1fef0*/  STS.64 [R19+0x8000], R84 ;  /* 0x0080005413007388 */ /* 0x000fe80000000a00 */
[----:B------:R-:W-:Y:S04]  /*1ff00*/  STS.64 [R19+0x8800], R86 ;  /* 0x0088005613007388 */ /* 0x000fe80000000a00 */
[----:B------:R-:W-:Y:S04]  /*1ff10*/  STS.64 [R20+0x8000], R88 ;  /* 0x0080005814007388 */ /* 0x000fe80000000a00 */
[----:B------:R-:W-:Y:S04]  /*1ff20*/  STS.64 [R20+0x8800], R90 ;  /* 0x0088005a14007388 */ /* 0x000fe80000000a00 */
[----:B------:R-:W-:Y:S04]  /*1ff30*/  STS.64 [R21+0x8000], R92 ;  /* 0x0080005c15007388 */ /* 0x000fe80000000a00 */
[----:B------:R-:W-:Y:S04]  /*1ff40*/  STS.64 [R21+0x8800], R94 ;  /* 0x0088005e15007388 */ /* 0x000fe80000000a00 */
[----:B------:R-:W2:Y:S04]  /*1ff50*/  S2R R6, SR_CTAID.Y ;  /* 0x0000000000067919 */ /* 0x000ea80000002600 */
[----:B------:R-:W-:Y:S04]  /*1ff60*/  STS.64 [R15+0x8000], R96 ;  /* 0x008000600f007388 */ /* 0x000fe80000000a00 */
[----:B------:R3:W-:Y:S04]  /*1ff70*/  STS.64 [R15+0x8800], R98 ;  /* 0x008800620f007388 */ /* 0x0007e80000000a00 */
[----:B------:R-:W-:Y:S06]  /*1ff80*/  BAR.SYNC.DEFER_BLOCKING 0x0 ;  /* 0x0000000000007b1d */ /* 0x000fec0000010000 */
[----:B------:R-:W4:Y:S01]  /*1ff90*/  S2R R7, SR_CTAID.X ;  /* 0x0000000000077919 */ /* 0x000f220000002500 */
[----:B---3--:R-:W-:Y:S01]  /*1ffa0*/  IADD3 R15, -R197, RZ, RZ ;  /* 0x000000ffc50f7210 */ /* 0x008fe20007ffe1ff */
[----:B--2---:R-:W-:-:S02]  /*1ffb0*/  IMAD R197, R6, c[0x0][0x210], R197 ;  /* 0x0000840006c57a24 */ /* 0x004fc400078e02c5 */
        /* <DEDUP_REMOVED lines=8> */
[----:B------:R-:W3:Y:S03]  /*20040*/  LDS.128 R104, [R5.X4+0x1000] ;  /* 0x0010000005687984 */ /* 0x000ee60000004c00 */
[----:B------:R-:W-:Y:S01]  /*20050*/  LOP3.LUT R15, R15, 0xffffffc, RZ, 0xc0, !PT ;  /* 0x0ffffffc0f0f7812 */ /* 0x000fe200078ec0ff */
[----:B------:R-:W1:Y:S03]  /*20060*/  LDS.128 R100, [R5.X4+0x1800] ;  /* 0x0018000005647984 */ /* 0x000e660000004c00 */
        /* <DEDUP_REMOVED lines=24> */
[----:B----4-:R-:W-:-:S05]  /*201f0*/  SHF.L.U32 R5, R7, 0x6, RZ ;  /* 0x0000000607057819 */ /* 0x010fca00000006ff */
[----:B------:R-:W-:Y:S01]  /*20200*/  IMAD R5, R14, c[0x0][0x214], R5 ;  /* 0x000085000e057a24 */ /* 0x000fe200078e0205 */
[----:B------:R-:W-:Y:S05]  /*20210*/  @P0 BRA `(.L_x_3030) ;  /* 0x000000b000000947 */ /* 0x000fea0003800000 */
[----:B--23--:R-:W-:Y:S01]  /*20220*/  IMAD R0, R7, -0x40, R196 ;  /* 0xffffffc007007824 */ /* 0x00cfe200078e02c4 */
[----:B------:R-:W-:Y:S02]  /*20230*/  IADD3 R3, R15, 0x8, RZ ;  /* 0x000000080f037810 */ /* 0x000fe40007ffe0ff */
[----:B------:R-:W-:Y:S02]  /*20240*/  SHF.R.S32.HI R4, RZ, 0x1f, R15 ;  /* 0x0000001fff047819 */ /* 0x000fe4000001140f */
[----:B------:R-:W-:Y:S02]  /*20250*/  IADD3 R2, P0, R5, R15, RZ ;  /* 0x0000000f05027210 */ /* 0x000fe40007f1e0ff */
[-C--:B------:R-:W-:Y:S02]  /*20260*/  ISETP.GE.AND P2, PT, R15, R0.reuse, PT ;  /* 0x000000000f00720c */ /* 0x080fe40003f46270 */
[----:B------:R-:W-:-:S02]  /*20270*/  ISETP.GE.AND P1, PT, R3, R0, PT ;  /* 0x000000000300720c */ /* 0x000fc40003f26270 */
[----:B------:R-:W-:Y:S02]  /*20280*/  LEA.HI.X.SX32 R3, R5, R4, 0x1, P0 ;  /* 0x0000000405037211 */ /* 0x000fe400000f0eff */
[----:B------:R-:W-:-:S04]  /*20290*/  LEA R10, P0, R2, c[0x0][0x208], 0x2 ;  /* 0x00008200020a7a11 */ /* 0x000fc800078010ff */
[----:B------:R-:W-:-:S05]  /*202a0*/  LEA.HI.X R11, R2, c[0x0][0x20c], R3, 0x2, P0 ;  /* 0x00008300020b7a11 */ /* 0x000fca00000f1403 */
[----:B------:R2:W-:Y:S04]  /*202b0*/  @!P2 STG.E [R10.64], R6 ;  /* 0x000000060a00a986 */ /* 0x0005e8000c101904 */
[----:B------:R2:W-:Y:S02]  /*202c0*/  @!P1 STG.E [R10.64+0x20], R9 ;  /* 0x000020090a009986 */ /* 0x0005e4000c101904 */
.L_x_3030:
[----:B--23--:R-:W-:Y:S05]  /*202d0*/  BSYNC B0 ;  /* 0x0000000000007941 */ /* 0x00cfea0003800000 */
.L_x_3029:
        /* <DEDUP_REMOVED lines=19> */
.L_x_3032:
[----:B------:R-:W-:Y:S05]  /*20410*/  BSYNC B0 ;  /* 0x0000000000007941 */ /* 0x000fea0003800000 */
.L_x_3031:
        /* <DEDUP_REMOVED lines=11> */
.L_x_3034:
[----:B------:R-:W-:Y:S05]  /*204d0*/  BSYNC B0 ;  /* 0x0000000000007941 */ /* 0x000fea0003800000 */
.L_x_3033:
        /* <DEDUP_REMOVED lines=11> */
.L_x_3036:
[----:B------:R-:W-:Y:S05]  /*20590*/  BSYNC B0 ;  /* 0x0000000000007941 */ /* 0x000fea0003800000 */
.L_x_3035:
        /* <DEDUP_REMOVED lines=11> */
.L_x_3038:
[----:B------:R-:W-:Y:S05]  /*20650*/  BSYNC B0 ;  /* 0x0000000000007941 */ /* 0x000fea0003800000 */
.L_x_3037:
        /* <DEDUP_REMOVED lines=11> */
.L_x_3040:
[----:B------:R-:W-:Y:S05]  /*20710*/  BSYNC B0 ;  /* 0x0000000000007941 */ /* 0x000fea0003800000 */
.L_x_3039:
        /* <DEDUP_REMOVED lines=11> */
.L_x_3042:
[----:B------:R-:W-:Y:S05]  /*207d0*/  BSYNC B0 ;  /* 0x0000000000007941 */ /* 0x000fea0003800000 */
.L_x_3041:
        /* <DEDUP_REMOVED lines=11> */
.L_x_3044:
[----:B------:R-:W-:Y:S05]  /*20890*/  BSYNC B0 ;  /* 0x0000000000007941 */ /* 0x000fea0003800000 */
.L_x_3043:
        /* <DEDUP_REMOVED lines=12> */
.L_x_3045:
        /* <DEDUP_REMOVED lines=10> */
.L_x_7366:


//--------------------- .text._ZN5flash24flash_fwd_splitkv_kernelI23Flash_fwd_kernel_traitsILi192ELi64ELi64ELi4ELb0ELb0EN7cutlass6half_tE19Flash_kernel_traitsILi192ELi64ELi64ELi4ES3_EELb0ELb1ELb0ELb0ELb0ELb1ELb1ELb1EEEvNS_16Flash_fwd_paramsE --------------------------
	.section	.text._ZN5flash24flash_fwd_splitkv_kernelI23Flash_fwd_kernel_traitsILi192ELi64ELi64ELi4ELb0ELb0EN7cutlass6half_tE19Flash_kernel_traitsILi192ELi64ELi64ELi4ES3_EELb0ELb1ELb0ELb0ELb0ELb1ELb1ELb1EEEvNS_16Flash_fwd_paramsE,"ax",@progbits
	.sectioninfo	@"SHI_REGISTERS=239"
	.align	128
        .global         _ZN5flash24flash_fwd_splitkv_kernelI23Flash_fwd_kernel_traitsILi192ELi64ELi64ELi4ELb0ELb0EN7cutlass6half_tE19Flash_kernel_traitsILi192ELi64ELi64ELi4ES3_EELb0ELb1ELb0ELb0ELb0ELb1ELb1ELb1EEEvNS_16Flash_fwd_paramsE
        .type           _ZN5flash24flash_fwd_splitkv_kernelI23Flash_fwd_kernel_traitsILi192ELi64ELi64ELi4ELb0ELb0EN7cutlass6half_tE19Flash_kernel_traitsILi192ELi64ELi64ELi4ES3_EELb0ELb1ELb0ELb0ELb0ELb1ELb1ELb1EEEvNS_16Flash_fwd_paramsE,@function
        .size           _ZN5flash24flash_fwd_splitkv_kernelI23Flash_fwd_kernel_traitsILi192ELi64ELi64ELi4ELb0ELb0EN7cutlass6half_tE19Flash_kernel_traitsILi192ELi64ELi64ELi4ES3_EELb0ELb1ELb0ELb0ELb0ELb1ELb1ELb1EEEvNS_16Flash_fwd_paramsE,(.L_x_7367 - _ZN5flash24flash_fwd_splitkv_kernelI23Flash_fwd_kernel_traitsILi192ELi64ELi64ELi4ELb0ELb0EN7cutlass6half_tE19Flash_kernel_traitsILi192ELi64ELi64ELi4ES3_EELb0ELb1ELb0ELb0ELb0ELb1ELb1ELb1EEEvNS_16Flash_fwd_paramsE)
        .other          _ZN5flash24flash_fwd_splitkv_kernelI23Flash_fwd_kernel_traitsILi192ELi64ELi64ELi4ELb0ELb0EN7cutlass6half_tE19Flash_kernel_traitsILi192ELi64ELi64ELi4ES3_EELb0ELb1ELb0ELb0ELb0ELb1ELb1ELb1EEEvNS_16Flash_fwd_paramsE,@"STO_CUDA_ENTRY STV_DEFAULT"
_ZN5flash24flash_fwd_splitkv_kernelI23Flash_fwd_kernel_traitsILi192ELi64ELi64ELi4ELb0ELb0EN7cutlass6half_tE19Flash_kernel_traitsILi192ELi64ELi64ELi4ES3_EELb0ELb1ELb0ELb0ELb0ELb1ELb1ELb1EEEvNS_16Flash_fwd_paramsE:
.text._ZN5flash24flash_fwd_splitkv_kernelI23Flash_fwd_kernel_traitsILi192ELi64ELi64ELi4ELb0ELb0EN7cutlass6half_tE19Flash_kernel_traitsILi192ELi64ELi64ELi4ES3_EELb0ELb1ELb0ELb0ELb0ELb1ELb1ELb1EEEvNS_16Flash_fwd_paramsE:
        /* <DEDUP_REMOVED lines=53> */
.L_x_3046:
[----:B-1-34-:R-:W-:Y:S02]  /*0350*/  MOV R3, c[0x0][0x218] ;  /* 0x0000860000037a02 */ /* 0x01afe40000000f00 */
.L_x_3047:
        /* <DEDUP_REMOVED lines=93> */
.L_x_3050:
[----:B------:R-:W-:Y:S05]  /*0930*/  BSYNC B0 ;  /* 0x0000000000007941 */ /* 0x000fea0003800000 */
.L_x_3049:
        /* <DEDUP_REMOVED lines=10> */
.L_x_3052:
[----:B------:R-:W-:Y:S05]  /*09e0*/  BSYNC B0 ;  /* 0x0000000000007941 */ /* 0x000fea0003800000 */
.L_x_3051:
        /* <DEDUP_REMOVED lines=10> */
.L_x_3054:
[----:B------:R-:W-:Y:S05]  /*0a90*/  BSYNC B0 ;  /* 0x0000000000007941 */ /* 0x000fea0003800000 */
.L_x_3053:
        /* <DEDUP_REMOVED lines=10> */
.L_x_3056:
[----:B------:R-:W-:Y:S05]  /*0b40*/  BSYNC B0 ;  /* 0x0000000000007941 */ /* 0x000fea0003800000 */
.L_x_3055:
        /* <DEDUP_REMOVED lines=10> */
.L_x_3058:
[----:B------:R-:W-:Y:S05]  /*0bf0*/  BSYNC B0 ;  /* 0x0000000000007941 */ /* 0x000fea0003800000 */
.L_x_3057:
        /* <DEDUP_REMOVED lines=10> */
.L_x_3060:
[----:B------:R-:W-:Y:S05]  /*0ca0*/  BSYNC B0 ;  /* 0x0000000000007941 */ /* 0x000fea0003800000 */
.L_x_3059:
        /* <DEDUP_REMOVED lines=10> */
.L_x_3062:
[----:B------:R-:W-:Y:S05]  /*0d50*/  BSYNC B0 ;  /* 0x0000000000007941 */ /* 0x000fea0003800000 */
.L_x_3061:
        /* <DEDUP_REMOVED lines=10> */
.L_x_3064:
[----:B------:R-:W-:Y:S05]  /*0e00*/  BSYNC B0 ;  /* 0x0000000000007941 */ /* 0x000fea0003800000 */
.L_x_3063:
        /* <DEDUP_REMOVED lines=32> */
.L_x_3048:
        /* <DEDUP_REMOVED lines=93> */
.L_x_3065:
        /* <DEDUP_REMOVED lines=15> */
.L_x_3067:
        /* <DEDUP_REMOVED lines=52> */
.L_x_3066:
        /* <DEDUP_REMOVED lines=263> */
.L_x_3161:
        /* <DEDUP_REMOVED lines=18> */
.L_x_3070:
[----:B------:R-:W-:Y:S05]  /*2ba0*/  BSYNC B0 ;  /* 0x0000000000007941 */ /* 0x000fea0003800000 */
.L_x_3069:
        /* <DEDUP_REMOVED lines=18> */
.L_x_3072:
[----:B------:R-:W-:Y:S05]  /*2cd0*/  BSYNC B0 ;  /* 0x0000000000007941 */ /* 0x000fea0003800000 */
.L_x_3071:
        /* <DEDUP_REMOVED lines=18> */
.L_x_3074:
[----:B------:R-:W-:Y:S05]  /*2e00*/  BSYNC B0 ;  /* 0x0000000000007941 */ /* 0x000fea0003800000 */
.L_x_3073:
        /* <DEDUP_REMOVED lines=18> */
.L_x_3076:
[----:B------:R-:W-:Y:S05]  /*2f30*/  BSYNC B0 ;  /* 0x0000000000007941 */ /* 0x000fea0003800000 */
.L_x_3075:
        /* <DEDUP_REMOVED lines=65> */
.L_x_3082:
[----:B------:R-:W-:Y:S05]  /*3350*/  BSYNC B0 ;  /* 0x0000000000007941 */ /* 0x000fea0003800000 */
.L_x_3081:
        /* <DEDUP_REMOVED lines=54> */
.L_x_3084:
[----:B------:R-:W-:Y:S05]  /*36c0*/  BSYNC B0 ;  /* 0x0000000000007941 */ /* 0x000fea0003800000 */
.L_x_3083:
        /* <DEDUP_REMOVED lines=53> */
.L_x_3080:
[----:B------:R-:W-:Y:S05]  /*3a20*/  BSYNC B1 ;  /* 0x0000000000017941 */ /* 0x000fea0003800000 */
.L_x_3079:
        /* <DEDUP_REMOVED lines=64> */
.L_x_3088:
[----:B------:R-:W-:Y:S05]  /*3e30*/  BSYNC B0 ;  /* 0x0000000000007941 */ /* 0x000fea0003800000 */
.L_x_3087:
        /* <DEDUP_REMOVED lines=57> */
.L_x_3090:
[----:B------:R-:W-:Y:S05]  /*41d0*/  BSYNC B0 ;  /* 0x0000000000007941 */ /* 0x000fea0003800000 */
.L_x_3089:
        /* <DEDUP_REMOVED lines=56> */
.L_x_3086:
[----:B------:R-:W-:Y:S05]  /*4560*/  BSYNC B1 ;  /* 0x0000000000017941 */ /* 0x000fea0003800000 */
.L_x_3085:
        /* <DEDUP_REMOVED lines=64> */
.L_x_3094:
[----:B------:R-:W-:Y:S05]  /*4970*/  BSYNC B0 ;  /* 0x0000000000007941 */ /* 0x000fea0003800000 */
.L_x_3093:
        /* <DEDUP_REMOVED lines=57> */
.L_x_3096:
[----:B------:R-:W-:Y:S05]  /*4d10*/  BSYNC B0 ;  /* 0x0000000000007941 */ /* 0x000fea0003800000 */
.L_x_3095:
        /* <DEDUP_REMOVED lines=56> */
.L_x_3092:
[----:B------:R-:W-:Y:S05]  /*50a0*/  BSYNC B1 ;  /* 0x0000000000017941 */ /* 0x000fea0003800000 */
.L_x_3091:
        /* <DEDUP_REMOVED lines=68> */
.L_x_3100:
[----:B------:R-:W-:Y:S05]  /*54f0*/  BSYNC B0 ;  /* 0x0000000000007941 */ /* 0x000fea0003800000 */
.L_x_3099:
        /* <DEDUP_REMOVED lines=57> */
.L_x_3102:
[----:B------:R-:W-:Y:S05]  /*5890*/  BSYNC B0 ;  /* 0x0000000000007941 */ /* 0x000fea0003800000 */
.L_x_3101:
        /* <DEDUP_REMOVED lines=56> */
.L_x_3098:
[----:B------:R-:W-:Y:S05]  /*5c20*/  BSYNC B1 ;  /* 0x0000000000017941 */ /* 0x000fea0003800000 */
.L_x_3097:
        /* <DEDUP_REMOVED lines=8> */
.L_x_3078:
        /* <DEDUP_REMOVED lines=95> */
.L_x_3109:
[----:B------:R-:W-:Y:S05]  /*62a0*/  BSYNC B0 ;  /* 0x0000000000007941 */ /* 0x000fea0003800000 */
.L_x_3108:
[----:B------:R-:W-:Y:S05]  /*62b0*/  MOV R107, R105 ;  /* 0x00000069006b7202 */ /* 0x000fea0000000f00 */
[----:B-----5:R2:W-:Y:S02]  /*62c0*/  STG.E.128 [R106.64], R52 ;  /* 0x000000346a007986 */ /* 0x0205e4000c101d06 */
.L_x_3107:
[----:B------:R-:W-:Y:S05]  /*62d0*/  BSYNC B1 ;  /* 0x0000000000017941 */ /* 0x000fea0003800000 */
.L_x_3106:
        /* <DEDUP_REMOVED lines=94> */
.L_x_3113:
[----:B------:R-:W-:Y:S05]  /*68c0*/  BSYNC B0 ;  /* 0x0000000000007941 */ /* 0x000fea0003800000 */
.L_x_3112:
[----:B------:R-:W-:Y:S05]  /*68d0*/  MOV R107, R105 ;  /* 0x00000069006b7202 */ /* 0x000fea0000000f00 */
[----:B-----5:R3:W-:Y:S02]  /*68e0*/  STG.E.128 [R106.64+0x80], R52 ;  /* 0x000080346a007986 */ /* 0x0207e4000c101d06 */
.L_x_3111:
[----:B------:R-:W-:Y:S05]  /*68f0*/  BSYNC B1 ;  /* 0x0000000000017941 */ /* 0x000fea0003800000 */
.L_x_3110:
        /* <DEDUP_REMOVED lines=93> */
.L_x_3115:
[----:B------:R-:W-:Y:S05]  /*6ed0*/  BSYNC B0 ;  /* 0x0000000000007941 */ /* 0x000fea0003800000 */
.L_x_3114:
[----:B------:R-:W-:Y:S05]  /*6ee0*/  MOV R107, R105 ;  /* 0x00000069006b7202 */ /* 0x000fea0000000f00 */
[----:B-----5:R3:W-:Y:S02]  /*6ef0*/  STG.E.128 [R106.64+0x100], R52 ;  /* 0x000100346a007986 */ /* 0x0207e4000c101d06 */
.L_x_3105:
[----:B------:R-:W-:Y:S05]  /*6f00*/  BSYNC B2 ;  /* 0x0000000000027941 */ /* 0x000fea0003800000 */
.L_x_3104:
        /* <DEDUP_REMOVED lines=98> */
.L_x_3121:
[----:B------:R-:W-:Y:S05]  /*7530*/  BSYNC B0 ;  /* 0x0000000000007941 */ /* 0x000fea0003800000 */
.L_x_3120:
[C---:B------:R-:W-:Y:S04]  /*7540*/  LEA R2, P0, R61.reuse, R106, 0x1 ;  /* 0x0000006a3d027211 */ /* 0x040fe800078008ff */
[----:B------:R-:W-:Y:S05]  /*7550*/  LEA.HI.X R3, R61, R105, R60, 0x1, P0 ;  /* 0x000000693d037211 */ /* 0x000fea00000f0c3c */
[----:B-----5:R1:W-:Y:S04]  /*7560*/  STG.E.128 [R2.64], R56 ;  /* 0x0000003802007986 */ /* 0x0203e8000c101d06 */
.L_x_3119:
[----:B------:R-:W-:Y:S05]  /*7570*/  BSYNC B1 ;  /* 0x0000000000017941 */ /* 0x000fea0003800000 */
.L_x_3118:
        /* <DEDUP_REMOVED lines=96> */
.L_x_3125:
[----:B------:R-:W-:Y:S05]  /*7b80*/  BSYNC B0 ;  /* 0x0000000000007941 */ /* 0x000fea0003800000 */
.L_x_3124:
[C---:B------:R-:W-:Y:S04]  /*7b90*/  LEA R2, P0, R78.reuse, R106, 0x1 ;  /* 0x0000006a4e027211 */ /* 0x040fe800078008ff */
[----:B------:R-:W-:Y:S05]  /*7ba0*/  LEA.HI.X R3, R78, R105, R79, 0x1, P0 ;  /* 0x000000694e037211 */ /* 0x000fea00000f0c4f */
[----:B-----5:R4:W-:Y:S04]  /*7bb0*/  STG.E.128 [R2.64], R56 ;  /* 0x0000003802007986 */ /* 0x0209e8000c101d06 */
.L_x_3123:
[----:B------:R-:W-:Y:S05]  /*7bc0*/  BSYNC B1 ;  /* 0x0000000000017941 */ /* 0x000fea0003800000 */
.L_x_3122:
        /* <DEDUP_REMOVED lines=95> */
.L_x_3127:
[----:B------:R-:W-:Y:S05]  /*81c0*/  BSYNC B0 ;  /* 0x0000000000007941 */ /* 0x000fea0003800000 */
.L_x_3126:
[C---:B------:R-:W-:Y:S04]  /*81d0*/  LEA R2, P0, R86.reuse, R106, 0x1 ;  /* 0x0000006a56027211 */ /* 0x040fe800078008ff */
[----:B------:R-:W-:Y:S05]  /*81e0*/  LEA.HI.X R3, R86, R105, R87, 0x1, P0 ;  /* 0x0000006956037211 */ /* 0x000fea00000f0c57 */
[----:B-----5:R4:W-:Y:S04]  /*81f0*/  STG.E.128 [R2.64], R56 ;  /* 0x0000003802007986 */ /* 0x0209e8000c101d06 */
.L_x_3117:
[----:B------:R-:W-:Y:S05]  /*8200*/  BSYNC B2 ;  /* 0x0000000000027941 */ /* 0x000fea0003800000 */
.L_x_3116:
        /* <DEDUP_REMOVED lines=98> */
.L_x_3133:
[----:B------:R-:W-:Y:S05]  /*8830*/  BSYNC B0 ;  /* 0x0000000000007941 */ /* 0x000fea0003800000 */
.L_x_3132:
[C---:B------:R-:W-:Y:S04]  /*8840*/  LEA R2, P0, R172.reuse, R106, 0x1 ;  /* 0x0000006aac027211 */ /* 0x040fe800078008ff */
[----:B------:R-:W-:Y:S05]  /*8850*/  LEA.HI.X R3, R172, R105, R73, 0x1, P0 ;  /* 0x00000069ac037211 */ /* 0x000fea00000f0c49 */
[----:B-----5:R4:W-:Y:S04]  /*8860*/  STG.E.128 [R2.64], R56 ;  /* 0x0000003802007986 */ /* 0x0209e8000c101d06 */
.L_x_3131:
[----:B------:R-:W-:Y:S05]  /*8870*/  BSYNC B1 ;  /* 0x0000000000017941 */ /* 0x000fea0003800000 */
.L_x_3130:
        /* <DEDUP_REMOVED lines=96> */
.L_x_3137:
[----:B------:R-:W-:Y:S05]  /*8e80*/  BSYNC B0 ;  /* 0x0000000000007941 */ /* 0x000fea0003800000 */
.L_x_3136:
[C---:B------:R-:W-:Y:S04]  /*8e90*/  LEA R2, P0, R80.reuse, R106, 0x1 ;  /* 0x0000006a50027211 */ /* 0x040fe800078008ff */
[----:B------:R-:W-:Y:S05]  /*8ea0*/  LEA.HI.X R3, R80, R105, R81, 0x1, P0 ;  /* 0x0000006950037211 */ /* 0x000fea00000f0c51 */
[----:B-----5:R4:W-:Y:S04]  /*8eb0*/  STG.E.128 [R2.64], R56 ;  /* 0x0000003802007986 */ /* 0x0209e8000c101d06 */
.L_x_3135:
[----:B------:R-:W-:Y:S05]  /*8ec0*/  BSYNC B1 ;  /* 0x0000000000017941 */ /* 0x000fea0003800000 */
.L_x_3134:
        /* <DEDUP_REMOVED lines=95> */
.L_x_3139:
[----:B------:R-:W-:Y:S05]  /*94c0*/  BSYNC B0 ;  /* 0x0000000000007941 */ /* 0x000fea0003800000 */
.L_x_3138:
[C---:B------:R-:W-:Y:S04]  /*94d0*/  LEA R2, P0, R88.reuse, R106, 0x1 ;  /* 0x0000006a58027211 */ /* 0x040fe800078008ff */
[----:B------:R-:W-:Y:S05]  /*94e0*/  LEA.HI.X R3, R88, R105, R89, 0x1, P0 ;  /* 0x0000006958037211 */ /* 0x000fea00000f0c59 */
[----:B-----5:R4:W-:Y:S04]  /*94f0*/  STG.E.128 [R2.64], R56 ;  /* 0x0000003802007986 */ /* 0x0209e8000c101d06 */
.L_x_3129:
[----:B------:R-:W-:Y:S05]  /*9500*/  BSYNC B2 ;  /* 0x0000000000027941 */ /* 0x000fea0003800000 */
.L_x_3128:
        /* <DEDUP_REMOVED lines=100> */
.L_x_3145:
[----:B------:R-:W-:Y:S05]  /*9b50*/  BSYNC B0 ;  /* 0x0000000000007941 */ /* 0x000fea0003800000 */
.L_x_3144:
[C---:B------:R-:W-:Y:S01]  /*9b60*/  IMAD R0, R175.reuse, c[0x0][0x19c], RZ ;  /* 0x00006700af007a24 */ /* 0x040fe200078e02ff */
[----:B--23--:R-:W-:Y:S05]  /*9b70*/  MOV R107, R105 ;  /* 0x00000069006b7202 */ /* 0x00cfea0000000f00 */
[----:B------:R-:W-:Y:S05]  /*9b80*/  IMAD.WIDE.U32 R2, R175, c[0x0][0x198], R106 ;  /* 0x00006600af027a25 */ /* 0x000fea00078e006a */
[----:B------:R-:W-:Y:S05]  /*9b90*/  IADD3 R3, R3, R0, RZ ;  /* 0x0000000003037210 */ /* 0x000fea0007ffe0ff */
[----:B-----5:R2:W-:Y:S02]  /*9ba0*/  STG.E.128 [R2.64], R56 ;  /* 0x0000003802007986 */ /* 0x0205e4000c101d06 */
.L_x_3143:
[----:B------:R-:W-:Y:S05]  /*9bb0*/  BSYNC B1 ;  /* 0x0000000000017941 */ /* 0x000fea0003800000 */
.L_x_3142:
        /* <DEDUP_REMOVED lines=96> */
.L_x_3149:
[----:B------:R-:W-:Y:S05]  /*a1c0*/  BSYNC B0 ;  /* 0x0000000000007941 */ /* 0x000fea0003800000 */
.L_x_3148:
[C---:B------:R-:W-:Y:S04]  /*a1d0*/  LEA R2, P0, R93.reuse, R106, 0x1 ;  /* 0x0000006a5d027211 */ /* 0x040fe800078008ff */
[----:B------:R-:W-:Y:S05]  /*a1e0*/  LEA.HI.X R3, R93, R105, R92, 0x1, P0 ;  /* 0x000000695d037211 */ /* 0x000fea00000f0c5c */
[----:B-----5:R2:W-:Y:S04]  /*a1f0*/  STG.E.128 [R2.64], R56 ;  /* 0x0000003802007986 */ /* 0x0205e8000c101d06 */
.L_x_3147:
[----:B------:R-:W-:Y:S05]  /*a200*/  BSYNC B1 ;  /* 0x0000000000017941 */ /* 0x000fea0003800000 */
.L_x_3146:
        /* <DEDUP_REMOVED lines=95> */
.L_x_3151:
[----:B------:R-:W-:Y:S05]  /*a800*/  BSYNC B0 ;  /* 0x0000000000007941 */ /* 0x000fea0003800000 */
.L_x_3150:
[C---:B------:R-:W-:Y:S04]  /*a810*/  LEA R2, P0, R97.reuse, R106, 0x1 ;  /* 0x0000006a61027211 */ /* 0x040fe800078008ff */
[----:B------:R-:W-:Y:S05]  /*a820*/  LEA.HI.X R3, R97, R105, R96, 0x1, P0 ;  /* 0x0000006961037211 */ /* 0x000fea00000f0c60 */
[----:B-----5:R2:W-:Y:S04]  /*a830*/  STG.E.128 [R2.64], R56 ;  /* 0x0000003802007986 */ /* 0x0205e8000c101d06 */
.L_x_3141:
[----:B------:R-:W-:Y:S05]  /*a840*/  BSYNC B2 ;  /* 0x0000000000027941 */ /* 0x000fea0003800000 */
.L_x_3140:
        /* <DEDUP_REMOVED lines=8> */
.L_x_3077:
        /* <DEDUP_REMOVED lines=14> */
.L_x_3153:
[----:B------:R-:W-:Y:S05]  /*a9b0*/  BSYNC B0 ;  /* 0x0000000000007941 */ /* 0x000fea0003800000 */
.L_x_3152:
        /* <DEDUP_REMOVED lines=24> */
.L_x_3155:
[----:B------:R-:W-:Y:S05]  /*ab40*/  BSYNC B0 ;  /* 0x0000000000007941 */ /* 0x000fea0003800000 */
.L_x_3154:
        /* <DEDUP_REMOVED lines=24> */
.L_x_3157:
[----:B------:R-:W-:Y:S05]  /*acd0*/  BSYNC B0 ;  /* 0x0000000000007941 */ /* 0x000fea0003800000 */
.L_x_3156:
        /* <DEDUP_REMOVED lines=28> */
.L_x_3158:
[----:B------:R-:W-:Y:S05]  /*aea0*/  BSYNC B0 ;  /* 0x0000000000007941 */ /* 0x000fea0003800000 */
.L_x_3103:
        /* <DEDUP_REMOVED lines=80> */
.L_x_3159:
        /* <DEDUP_REMOVED lines=9> */
.L_x_3160:
[----:B------:R-:W-:Y:S04]  /*b440*/  IADD3 R9, R9, -0x1, RZ ;  /* 0xffffffff09097810 */ /* 0x000fe80007ffe0ff */
[----:B------:R-:W-:Y:S11]  /*b450*/  ISETP.GT.AND P0, PT, R9, R66, PT ;  /* 0x000000420900720c */ /* 0x000ff60003f04270 */
[----:B------:R-:W-:Y:S02]  /*b460*/  @!UPT UIADD3 URZ, URZ, URZ, URZ ;  /* 0x0000003f3f3ff290 */ /* 0x000fe4000fffe03f */
[----:B------:R-:W-:-:S05]  /*b470*/  @P0 BRA `(.L_x_3161) ;  /* 0xffff760000000947 */ /* 0x000fca000383ffff */
.L_x_3068:
        /* <DEDUP_REMOVED lines=100> */
.L_x_3170:
[----:B------:R-:W-:Y:S05]  /*bac0*/  BSYNC B0 ;  /* 0x0000000000007941 */ /* 0x000fea0003800000 */
.L_x_3169:
[----:B-----5:R4:W-:Y:S02]  /*bad0*/  STS.128 [R208], R20 ;  /* 0x00000014d0007388 */ /* 0x0209e40000000c00 */
.L_x_3168:
[----:B------:R-:W-:Y:S05]  /*bae0*/  BSYNC B1 ;  /* 0x0000000000017941 */ /* 0x000fea0003800000 */
.L_x_3167:
        /* <DEDUP_REMOVED lines=46> */
.L_x_3174:
[----:B------:R-:W-:Y:S05]  /*bdd0*/  BSYNC B0 ;  /* 0x0000000000007941 */ /* 0x000fea0003800000 */
.L_x_3173:
[----:B-----5:R1:W-:Y:S02]  /*bde0*/  STS.128 [R208+0x2000], R20 ;  /* 0x00200014d0007388 */ /* 0x0203e40000000c00 */
.L_x_3172:
[----:B------:R-:W-:Y:S05]  /*bdf0*/  BSYNC B1 ;  /* 0x0000000000017941 */ /* 0x000fea0003800000 */
.L_x_3171:
        /* <DEDUP_REMOVED lines=44> */
.L_x_3176:
[----:B------:R-:W-:Y:S05]  /*c0c0*/  BSYNC B0 ;  /* 0x0000000000007941 */ /* 0x000fea0003800000 */
.L_x_3175:
[----:B-----5:R2:W-:Y:S02]  /*c0d0*/  STS.128 [R208+0x4000], R28 ;  /* 0x0040001cd0007388 */ /* 0x0205e40000000c00 */
.L_x_3166:
[----:B------:R-:W-:Y:S05]  /*c0e0*/  BSYNC B2 ;  /* 0x0000000000027941 */ /* 0x000fea0003800000 */
.L_x_3165:
        /* <DEDUP_REMOVED lines=61> */
.L_x_3182:
[----:B------:R-:W-:Y:S05]  /*c4c0*/  BSYNC B0 ;  /* 0x0000000000007941 */ /* 0x000fea0003800000 */
.L_x_3181:
[----:B-----5:R1:W-:Y:S02]  /*c4d0*/  STS.128 [R208+0x800], R24 ;  /* 0x00080018d0007388 */ /* 0x0203e40000000c00 */
.L_x_3180:
[----:B------:R-:W-:Y:S05]  /*c4e0*/  BSYNC B1 ;  /* 0x0000000000017941 */ /* 0x000fea0003800000 */
.L_x_3179:
        /* <DEDUP_REMOVED lines=47> */
.L_x_3186:
[----:B------:R-:W-:Y:S05]  /*c7e0*/  BSYNC B0 ;  /* 0x0000000000007941 */ /* 0x000fea0003800000 */
.L_x_3185:
[----:B-----5:R1:W-:Y:S02]  /*c7f0*/  STS.128 [R208+0x2800], R24 ;  /* 0x00280018d0007388 */ /* 0x0203e40000000c00 */
.L_x_3184:
[----:B------:R-:W-:Y:S05]  /*c800*/  BSYNC B1 ;  /* 0x0000000000017941 */ /* 0x000fea0003800000 */
.L_x_3183:
        /* <DEDUP_REMOVED lines=44> */
.L_x_3188:
[----:B------:R-:W-:Y:S05]  /*cad0*/  BSYNC B0 ;  /* 0x0000000000007941 */ /* 0x000fea0003800000 */
.L_x_3187:
[----:B-----5:R1:W-:Y:S02]  /*cae0*/  STS.128 [R208+0x4800], R32 ;  /* 0x00480020d0007388 */ /* 0x0203e40000000c00 */
.L_x_3178:
[----:B------:R-:W-:Y:S05]  /*caf0*/  BSYNC B2 ;  /* 0x0000000000027941 */ /* 0x000fea0003800000 */
.L_x_3177:
        /* <DEDUP_REMOVED lines=62> */
.L_x_3194:
[----:B------:R-:W-:Y:S05]  /*cee0*/  BSYNC B0 ;  /* 0x0000000000007941 */ /* 0x000fea0003800000 */
.L_x_3193:
[----:B-----5:R1:W-:Y:S02]  /*cef0*/  STS.128 [R208+0x1000], R24 ;  /* 0x00100018d0007388 */ /* 0x0203e40000000c00 */
.L_x_3192:
[----:B------:R-:W-:Y:S05]  /*cf00*/  BSYNC B1 ;  /* 0x0000000000017941 */ /* 0x000fea0003800000 */
.L_x_3191:
        /* <DEDUP_REMOVED lines=47> */
.L_x_3198:
[----:B------:R-:W-:Y:S05]  /*d200*/  BSYNC B0 ;  /* 0x0000000000007941 */ /* 0x000fea0003800000 */
.L_x_3197:
[----:B-----5:R1:W-:Y:S02]  /*d210*/  STS.128 [R208+0x3000], R24 ;  /* 0x00300018d0007388 */ /* 0x0203e40000000c00 */
.L_x_3196:
[----:B------:R-:W-:Y:S05]  /*d220*/  BSYNC B1 ;  /* 0x0000000000017941 */ /* 0x000fea0003800000 */
.L_x_3195:
        /* <DEDUP_REMOVED lines=45> */
.L_x_3200:
[----:B------:R-:W-:Y:S05]  /*d500*/  BSYNC B0 ;  /* 0x0000000000007941 */ /* 0x000fea0003800000 */
.L_x_3199:
[----:B-----5:R1:W-:Y:S02]  /*d510*/  STS.128 [R208+0x5000], R24 ;  /* 0x00500018d0007388 */ /* 0x0203e40000000c00 */
.L_x_3190:
[----:B------:R-:W-:Y:S05]  /*d520*/  BSYNC B2 ;  /* 0x0000000000027941 */ /* 0x000fea0003800000 */
.L_x_3189:
        /* <DEDUP_REMOVED lines=61> */
.L_x_3205:
[----:B------:R-:W-:Y:S05]  /*d900*/  BSYNC B0 ;  /* 0x0000000000007941 */ /* 0x000fea0003800000 */
.L_x_3204:
[----:B-----5:R1:W-:Y:S02]  /*d910*/  STS.128 [R208+0x1800], R16 ;  /* 0x00180010d0007388 */ /* 0x0203e40000000c00 */
.L_x_3203:
[----:B------:R-:W-:Y:S05]  /*d920*/  BSYNC B1 ;  /* 0x0000000000017941 */ /* 0x000fea0003800000 */
.L_x_3202:
        /* <DEDUP_REMOVED lines=46> */
.L_x_3209:
[----:B------:R-:W-:Y:S05]  /*dc10*/  BSYNC B0 ;  /* 0x0000000000007941 */ /* 0x000fea0003800000 */
.L_x_3208:
[----:B-----5:R1:W-:Y:S02]  /*dc20*/  STS.128 [R208+0x3800], R12 ;  /* 0x0038000cd0007388 */ /* 0x0203e40000000c00 */
.L_x_3207:
[----:B------:R-:W-:Y:S05]  /*dc30*/  BSYNC B1 ;  /* 0x0000000000017941 */ /* 0x000fea0003800000 */
.L_x_3206:
        /* <DEDUP_REMOVED lines=45> */
.L_x_3211:
[----:B------:R-:W-:Y:S05]  /*df10*/  BSYNC B0 ;  /* 0x0000000000007941 */ /* 0x000fea0003800000 */
.L_x_3210:
[----:B-----5:R1:W-:Y:S01]  /*df20*/  STS.128 [R208+0x5800], R12 ;  /* 0x0058000cd0007388 */ /* 0x0203e20000000c00 */
[----:B------:R-:W-:Y:S05]  /*df30*/  BRA `(.L_x_3201) ;  /* 0x00004e4000007947 */ /* 0x000fea0003800000 */
.L_x_3164:
        /* <DEDUP_REMOVED lines=91> */
.L_x_3217:
[----:B------:R-:W-:Y:S05]  /*e4f0*/  BSYNC B0 ;  /* 0x0000000000007941 */ /* 0x000fea0003800000 */
.L_x_3216:
[----:B-----5:R4:W-:Y:S02]  /*e500*/  STS.128 [R208], R24 ;  /* 0x00000018d0007388 */ /* 0x0209e40000000c00 */
.L_x_3215:
[----:B------:R-:W-:Y:S05]  /*e510*/  BSYNC B1 ;  /* 0x0000000000017941 */ /* 0x000fea0003800000 */
.L_x_3214:
        /* <DEDUP_REMOVED lines=88> */
.L_x_3221:
[----:B------:R-:W-:Y:S05]  /*eaa0*/  BSYNC B0 ;  /* 0x0000000000007941 */ /* 0x000fea0003800000 */
.L_x_3220:
[----:B-----5:R1:W-:Y:S02]  /*eab0*/  STS.128 [R208+0x2000], R24 ;  /* 0x00200018d0007388 */ /* 0x0203e40000000c00 */
.L_x_3219:
[----:B------:R-:W-:Y:S05]  /*eac0*/  BSYNC B1 ;  /* 0x0000000000017941 */ /* 0x000fea0003800000 */
.L_x_3218:
        /* <DEDUP_REMOVED lines=87> */
.L_x_3223:
[----:B------:R-:W-:Y:S05]  /*f040*/  BSYNC B0 ;  /* 0x0000000000007941 */ /* 0x000fea0003800000 */
.L_x_3222:
[----:B-----5:R4:W-:Y:S02]  /*f050*/  STS.128 [R208+0x4000], R24 ;  /* 0x00400018d0007388 */ /* 0x0209e40000000c00 */
.L_x_3213:
[----:B------:R-:W-:Y:S05]  /*f060*/  BSYNC B2 ;  /* 0x0000000000027941 */ /* 0x000fea0003800000 */
.L_x_3212:
        /* <DEDUP_REMOVED lines=95> */
.L_x_3229:
[----:B------:R-:W-:Y:S05]  /*f660*/  BSYNC B0 ;  /* 0x0000000000007941 */ /* 0x000fea0003800000 */
.L_x_3228:
[----:B-----5:R2:W-:Y:S02]  /*f670*/  STS.128 [R208+0x800], R28 ;  /* 0x0008001cd0007388 */ /* 0x0205e40000000c00 */
.L_x_3227:
[----:B------:R-:W-:Y:S05]  /*f680*/  BSYNC B1 ;  /* 0x0000000000017941 */ /* 0x000fea0003800000 */
.L_x_3226:
        /* <DEDUP_REMOVED lines=90> */
.L_x_3233:
[----:B------:R-:W-:Y:S05]  /*fc30*/  BSYNC B0 ;  /* 0x0000000000007941 */ /* 0x000fea0003800000 */
.L_x_3232:
[----:B-----5:R2:W-:Y:S02]  /*fc40*/  STS.128 [R208+0x2800], R28 ;  /* 0x0028001cd0007388 */ /* 0x0205e40000000c00 */
.L_x_3231:
[----:B------:R-:W-:Y:S05]  /*fc50*/  BSYNC B1 ;  /* 0x0000000000017941 */ /* 0x000fea0003800000 */
.L_x_3230:
        /* <DEDUP_REMOVED lines=89> */
.L_x_3235:
[----:B------:R-:W-:Y:S05]  /*101f0*/  BSYNC B0 ;  /* 0x0000000000007941 */ /* 0x000fea0003800000 */
.L_x_3234:
[----:B-----5:R4:W-:Y:S02]  /*10200*/  STS.128 [R208+0x4800], R24 ;  /* 0x00480018d0007388 */ /* 0x0209e40000000c00 */
.L_x_3225:
[----:B------:R-:W-:Y:S05]  /*10210*/  BSYNC B2 ;  /* 0x0000000000027941 */ /* 0x000fea0003800000 */
.L_x_3224:
        /* <DEDUP_REMOVED lines=96> */
.L_x_3241:
[----:B------:R-:W-:Y:S05]  /*10820*/  BSYNC B0 ;  /* 0x0000000000007941 */ /* 0x000fea0003800000 */
.L_x_3240:
[----:B-----5:R2:W-:Y:S02]  /*10830*/  STS.128 [R208+0x1000], R28 ;  /* 0x0010001cd0007388 */ /* 0x0205e40000000c00 */
.L_x_3239:
[----:B------:R-:W-:Y:S05]  /*10840*/  BSYNC B1 ;  /* 0x0000000000017941 */ /* 0x000fea0003800000 */
.L_x_3238:
        /* <DEDUP_REMOVED lines=90> */
.L_x_3245:
[----:B------:R-:W-:Y:S05]  /*10df0*/  BSYNC B0 ;  /* 0x0000000000007941 */ /* 0x000fea0003800000 */
.L_x_3244:
[----:B-----5:R2:W-:Y:S02]  /*10e00*/  STS.128 [R208+0x3000], R28 ;  /* 0x0030001cd0007388 */ /* 0x0205e40000000c00 */
.L_x_3243:
[----:B------:R-:W-:Y:S05]  /*10e10*/  BSYNC B1 ;  /* 0x0000000000017941 */ /* 0x000fea0003800000 */
.L_x_3242:
        /* <DEDUP_REMOVED lines=89> */
.L_x_3247:
[----:B------:R-:W-:Y:S05]  /*113b0*/  BSYNC B0 ;  /* 0x0000000000007941 */ /* 0x000fea0003800000 */
.L_x_3246:
[----:B-----5:R4:W-:Y:S02]  /*113c0*/  STS.128 [R208+0x5000], R24 ;  /* 0x00500018d0007388 */ /* 0x0209e40000000c00 */
.L_x_3237:
[----:B------:R-:W-:Y:S05]  /*113d0*/  BSYNC B2 ;  /* 0x0000000000027941 */ /* 0x000fea0003800000 */
.L_x_3236:
        /* <DEDUP_REMOVED lines=95> */
.L_x_3251:
[----:B------:R-:W-:Y:S05]  /*119d0*/  BSYNC B0 ;  /* 0x0000000000007941 */ /* 0x000fea0003800000 */
.L_x_3250:
[----:B-----5:R4:W-:Y:S02]  /*119e0*/  STS.128 [R208+0x1800], R16 ;  /* 0x00180010d0007388 */ /* 0x0209e40000000c00 */
.L_x_3249:
[----:B------:R-:W-:Y:S05]  /*119f0*/  BSYNC B1 ;  /* 0x0000000000017941 */ /* 0x000fea0003800000 */
.L_x_3248:
        /* <DEDUP_REMOVED lines=91> */
.L_x_3255:
[----:B------:R-:W-:Y:S05]  /*11fb0*/  BSYNC B0 ;  /* 0x0000000000007941 */ /* 0x000fea0003800000 */
.L_x_3254:
[----:B-----5:R1:W-:Y:S02]  /*11fc0*/  STS.128 [R208+0x3800], R16 ;  /* 0x00380010d0007388 */ /* 0x0203e40000000c00 */
.L_x_3253:
[----:B------:R-:W-:Y:S05]  /*11fd0*/  BSYNC B1 ;  /* 0x0000000000017941 */ /* 0x000fea0003800000 */
.L_x_3252:
        /* <DEDUP_REMOVED lines=94> */
.L_x_3257:
[----:B------:R-:W-:Y:S05]  /*125c0*/  BSYNC B0 ;  /* 0x0000000000007941 */ /* 0x000fea0003800000 */
.L_x_3256:
[----:B-----5:R1:W-:Y:S01]  /*125d0*/  STS.128 [R208+0x5800], R12 ;  /* 0x0058000cd0007388 */ /* 0x0203e20000000c00 */
[----:B------:R-:W-:Y:S05]  /*125e0*/  BRA `(.L_x_3201) ;  /* 0x0000079000007947 */ /* 0x000fea0003800000 */
.L_x_3163:
        /* <DEDUP_REMOVED lines=27> */
.L_x_3259:
[----:B------:R-:W-:Y:S05]  /*127a0*/  BSYNC B0 ;  /* 0x0000000000007941 */ /* 0x000fea0003800000 */
.L_x_3258:
        /* <DEDUP_REMOVED lines=29> */
.L_x_3261:
[----:B------:R-:W-:Y:S05]  /*12980*/  BSYNC B0 ;  /* 0x0000000000007941 */ /* 0x000fea0003800000 */
.L_x_3260:
        /* <DEDUP_REMOVED lines=30> */
.L_x_3263:
[----:B------:R-:W-:Y:S05]  /*12b70*/  BSYNC B0 ;  /* 0x0000000000007941 */ /* 0x000fea0003800000 */
.L_x_3262:
        /* <DEDUP_REMOVED lines=32> */
.L_x_3201:
[----:B------:R-:W-:Y:S05]  /*12d80*/  BSYNC B3 ;  /* 0x0000000000037941 */ /* 0x000fea0003800000 */
.L_x_3162:
        /* <DEDUP_REMOVED lines=30> */
.L_x_3266:
[----:B------:R2:W-:Y:S02]  /*12f70*/  STS.128 [R208+0xa000], RZ ;  /* 0x00a000ffd0007388 */ /* 0x0005e40000000c00 */
.L_x_3265:
[----:B------:R-:W-:Y:S05]  /*12f80*/  BSYNC B0 ;  /* 0x0000000000007941 */ /* 0x000fea0003800000 */
.L_x_3264:
        /* <DEDUP_REMOVED lines=31> */
.L_x_3269:
[----:B------:R2:W-:Y:S02]  /*13180*/  STS.128 [R208+0xa800], RZ ;  /* 0x00a800ffd0007388 */ /* 0x0005e40000000c00 */
.L_x_3268:
[----:B------:R-:W-:Y:S05]  /*13190*/  BSYNC B0 ;  /* 0x0000000000007941 */ /* 0x000fea0003800000 */
.L_x_3267:
        /* <DEDUP_REMOVED lines=35> */
.L_x_3272:
[----:B------:R2:W-:Y:S02]  /*133d0*/  STS.128 [R208+0xb000], RZ ;  /* 0x00b000ffd0007388 */ /* 0x0005e40000000c00 */
.L_x_3271:
[----:B------:R-:W-:Y:S05]  /*133e0*/  BSYNC B0 ;  /* 0x0000000000007941 */ /* 0x000fea0003800000 */
.L_x_3270:
        /* <DEDUP_REMOVED lines=35> */
.L_x_3274:
[----:B------:R-:W-:Y:S05]  /*13620*/  BSYNC B0 ;  /* 0x0000000000007941 */ /* 0x000fea0003800000 */
.L_x_3273:
        /* <DEDUP_REMOVED lines=37> */
.L_x_3277:
[----:B------:R2:W-:Y:S02]  /*13880*/  STS.128 [R208+0x10000], RZ ;  /* 0x010000ffd0007388 */ /* 0x0005e40000000c00 */
.L_x_3276:
[----:B------:R-:W-:Y:S05]  /*13890*/  BSYNC B0 ;  /* 0x0000000000007941 */ /* 0x000fea0003800000 */
.L_x_3275:
        /* <DEDUP_REMOVED lines=32> */
.L_x_3280:
[----:B------:R2:W-:Y:S02]  /*13aa0*/  STS.128 [R208+0x10800], RZ ;  /* 0x010800ffd0007388 */ /* 0x0005e40000000c00 */
.L_x_3279:
[----:B------:R-:W-:Y:S05]  /*13ab0*/  BSYNC B0 ;  /* 0x0000000000007941 */ /* 0x000fea0003800000 */
.L_x_3278:
        /* <DEDUP_REMOVED lines=36> */
.L_x_3283:
[----:B------:R2:W-:Y:S02]  /*13d00*/  STS.128 [R208+0x11000], RZ ;  /* 0x011000ffd0007388 */ /* 0x0005e40000000c00 */
.L_x_3282:
[----:B------:R-:W-:Y:S05]  /*13d10*/  BSYNC B0 ;  /* 0x0000000000007941 */ /* 0x000fea0003800000 */
.L_x_3281:
        /* <DEDUP_REMOVED lines=41> */
.L_x_3286:
[----:B------:R2:W-:Y:S02]  /*13fb0*/  STS.128 [R208+0x11800], RZ ;  /* 0x011800ffd0007388 */ /* 0x0005e40000000c00 */
.L_x_3285:
[----:B------:R-:W-:Y:S05]  /*13fc0*/  BSYNC B0 ;  /* 0x0000000000007941 */ /* 0x000fea0003800000 */
.L_x_3284:
[----:B------:R-:W-:Y:S01]  /*13fd0*/  SHF.L.U32 R0, R62, 0x6, RZ ;  /* 0x000000063e007819 */ /* 0x000fe200000006ff */
[----:B------:R-:W-:Y:S01]  /*13fe0*/  IMAD.SHL.U32 R162, R162, 0x8, RZ ;  /* 0x00000008a2a27824 */ /* 0x000fe200078e00ff */
[----:B------:R-:W-:Y:S01]  /*13ff0*/  LEA R202, R63, R46, 0xa ;  /* 0x0000002e3fca7211 */ /* 0x000fe200078e50ff */
[----:B------:R-:W0:Y:S01]  /*14000*/  LDGDEPBAR ;  /* 0x00000000000079af */ /* 0x000e220000000000 */
[----:B-1----:R-:W-:Y:S02]  /*14010*/  LOP3.LUT R5, R0, 0x1c0, RZ, 0xc0, !PT ;  /* 0x000001c000057812 */ /* 0x002fe400078ec0ff */
        /* <DEDUP_REMOVED lines=10> */
[----:B------:R-:W-:Y:S01]  /*140c0*/  LDSM.16.M88.4 R32, [R200] ;  /* 0x00000000c820783b */ /* 0x000fe20000000200 */
[----:B------:R-:W-:Y:S01]  /*140d0*/  ISETP.GT.AND P6, PT, R212, R203, PT ;  /* 0x000000cbd400720c */ /* 0x000fe20003fc4270 */
[----:B------:R-:W-:Y:S01]  /*140e0*/  IMAD.SHL.U32 R201, R201, 0x2, RZ ;  /* 0x00000002c9c97824 */ /* 0x000fe200078e00ff */
[----:B------:R-:W-:Y:S01]  /*140f0*/  IADD3 R215, R67, -c[0x0][0x2e4], -R204 ;  /* 0x8000b90043d77a10 */ /* 0x000fe20007ffe8cc */
[----:B--2---:R-:W-:Y:S03]  /*14100*/  LDSM.16.M88.4 R4, [R198] ;  /* 0x00000000c604783b */ /* 0x004fe60000000200 */
[C---:B------:R-:W-:Y:S01]  /*14110*/  IADD3 R0, R201.reuse, 0x6000, RZ ;  /* 0x00006000c9007810 */ /* 0x040fe20007ffe0ff */
[----:B------:R-:W1:Y:S01]  /*14120*/  LDSM.16.M88.4 R12, [R201+0x6000] ;  /* 0x00600000c90c783b */ /* 0x000e620000000200 */
[----:B------:R-:W-:-:S02]  /*14130*/  IADD3 R199, R201, 0x6020, RZ ;  /* 0x00006020c9c77810 */ /* 0x000fc40007ffe0ff */
[----:B------:R-:W-:Y:S01]  /*14140*/  @P1 IADD3 R199, R0, -0x20, RZ ;  /* 0xffffffe000c71810 */ /* 0x000fe20007ffe0ff */
[----:B------:R-:W2:Y:S01]  /*14150*/  LDSM.16.M88.4 R40, [R201+0x6800] ;  /* 0x00680000c928783b */ /* 0x000ea20000000200 */
[----:B------:R-:W-:Y:S02]  /*14160*/  IMAD.MOV.U32 R0, RZ, RZ, 0x40 ;  /* 0x00000040ff007424 */ /* 0x000fe400078e00ff */
[C---:B------:R-:W-:Y:S01]  /*14170*/  IADD3 R191, R199.reuse, 0x800, RZ ;  /* 0x00000800c7bf7810 */ /* 0x040fe20007ffe0ff */
[----:B------:R-:W5:Y:S01]  /*14180*/  LDSM.16.M88.4 R72, [R201+0x7000] ;  /* 0x00700000c948783b */ /* 0x000f620000000200 */
[C---:B------:R-:W-:Y:S02]  /*14190*/  IADD3 R190, R199.reuse, 0x1000, RZ ;  /* 0x00001000c7be7810 */ /* 0x040fe40007ffe0ff */
[----:B------:R-:W-:Y:S01]  /*141a0*/  SEL R0, R0, 0xffffffc0, !P2 ;  /* 0xffffffc000007807 */ /* 0x000fe20005000000 */
[----:B---3--:R-:W3:Y:S01]  /*141b0*/  LDSM.16.M88.4 R52, [R199] ;  /* 0x00000000c734783b */ /* 0x008ee20000000200 */
        /* <DEDUP_REMOVED lines=186> */
[----:B------:R-:W-:Y:S01]  /*14d60*/  IMAD R4, R63, 0x10, R65 ;  /* 0x000000103f047824 */ /* 0x000fe200078e0241 */
[----:B------:R-:W-:Y:S01]  /*14d70*/  IADD3 R5, R67, 0x1, -R204 ;  /* 0x0000000143057810 */ /* 0x000fe20007ffe8cc */
[----:B------:R-:W-:Y:S01]  /*14d80*/  FMUL.FTZ R96, R96, c[0x0][0x2ec] ;  /* 0x0000bb0060607a20 */ /* 0x000fe20000410000 */
[----:B------:R-:W2:Y:S01]  /*14d90*/  MUFU.TANH R28, R28 ;  /* 0x0000001c001c7308 */ /* 0x000ea20000002400 */
[----:B------:R-:W-:Y:S01]  /*14da0*/  FMUL.FTZ R97, R97, c[0x0][0x2ec] ;  /* 0x0000bb0061617a20 */ /* 0x000fe20000410000 */
[----:B------:R-:W-:Y:S01]  /*14db0*/  IADD3 R4, R3, R4, RZ ;  /* 0x0000000403047210 */ /* 0x000fe20007ffe0ff */
[----:B------:R-:W-:Y:S01]  /*14dc0*/  FMUL.FTZ R98, R98, c[0x0][0x2ec] ;  /* 0x0000bb0062627a20 */ /* 0x000fe20000410000 */
[----:B------:R-:W-:Y:S01]  /*14dd0*/  IADD3 R3, R5, c[0x0][0x2e8], RZ ;  /* 0x0000ba0005037a10 */ /* 0x000fe20007ffe0ff */
[----:B------:R-:W-:Y:S01]  /*14de0*/  FMUL.FTZ R99, R99, c[0x0][0x2ec] ;  /* 0x0000bb0063637a20 */ /* 0x000fe20000410000 */
[----:B------:R-:W-:Y:S01]  /*14df0*/  IADD3 R214, R4, 0x8, RZ ;  /* 0x0000000804d67810 */ /* 0x000fe20007ffe0ff */
[----:B------:R-:W-:Y:S01]  /*14e00*/  FMUL.FTZ R72, R72, c[0x0][0x2ec] ;  /* 0x0000bb0048487a20 */ /* 0x000fe20000410000 */
[----:B------:R-:W1:Y:S01]  /*14e10*/  MUFU.TANH R29, R29 ;  /* 0x0000001d001d7308 */ /* 0x000e620000002400 */
[----:B------:R-:W-:Y:S01]  /*14e20*/  FMUL.FTZ R73, R73, c[0x0][0x2ec] ;  /* 0x0000bb0049497a20 */ /* 0x000fe20000410000 */
[----:B------:R-:W-:Y:S01]  /*14e30*/  IADD3 R216, R4, R215, RZ ;  /* 0x000000d704d87210 */ /* 0x000fe20007ffe0ff */
[----:B------:R-:W-:Y:S01]  /*14e40*/  FMUL.FTZ R74, R74, c[0x0][0x2ec] ;  /* 0x0000bb004a4a7a20 */ /* 0x000fe20000410000 */
[-C--:B------:R-:W-:Y:S01]  /*14e50*/  IADD3 R215, R215, R214.reuse, RZ ;  /* 0x000000d6d7d77210 */ /* 0x080fe20007ffe0ff */
        /* <DEDUP_REMOVED lines=14> */
[----:B------:R-:W-:Y:S02]  /*14f40*/  FMUL.FTZ R83, R83, c[0x0][0x2ec] ;  /* 0x0000bb0053537a20 */ /* 0x000fe40000410000 */
[----:B------:R-:W-:Y:S01]  /*14f50*/  IMAD.IADD R4, R4, 0x1, R3 ;  /* 0x0000000104047824 */ /* 0x000fe200078e0203 */
[----:B------:R-:W1:Y:S04]  /*14f60*/  MUFU.TANH R31, R31 ;  /* 0x0000001f001f7308 */ /* 0x000e680000002400 */
[----:B------:R-:W-:-:S04]  /*14f70*/  IMNMX R213, R4, R67, PT ;  /* 0x0000004304d57217 */ /* 0x000fc80003800200 */
        /* <DEDUP_REMOVED lines=75> */
[----:B------:R-:W-:-:S05]  /*15430*/  IMAD R4, R5, c[0x0][0x184], R4 ;  /* 0x0000610005047a24 */ /* 0x000fca00078e0204 */
[----:B------:R-:W-:Y:S01]  /*15440*/  IADD3 R5, R9, R4, RZ ;  /* 0x0000000409057210 */ /* 0x000fe20007ffe0ff */
[----:B------:R-:W-:Y:S01]  /*15450*/  IMAD.MOV.U32 R4, RZ, RZ, R8 ;  /* 0x000000ffff047224 */ /* 0x000fe200078e0008 */
[----:B------:R-:W-:Y:S05]  /*15460*/  BRA `(.L_x_3289) ;  /* 0x0000003000007947 */ /* 0x000fea0003800000 */
.L_x_3288:
[----:B------:R-:W-:-:S05]  /*15470*/  IMAD.MOV.U32 R4, RZ, RZ, c[0x0][0x198] ;  /* 0x00006600ff047624 */ /* 0x000fca00078e00ff */
[----:B------:R-:W-:-:S04]  /*15480*/  LEA R4, -R4, RZ, 0x6 ;  /* 0x000000ff04047211 */ /* 0x000fc800078e31ff */
[----:B------:R-:W-:Y:S02]  /*15490*/  SHF.R.S32.HI R5, RZ, 0x1f, R4 ;  /* 0x0000001fff057819 */ /* 0x000fe40000011404 */
.L_x_3289:
        /* <DEDUP_REMOVED lines=112> */
.L_x_3287:
        /* <DEDUP_REMOVED lines=176> */
[----:B------:R-:W-:Y:S01]  /*166a0*/  MUFU.EX2 R157, R157 ;  /* 0x0000009d009d7308 */ /* 0x000fe20000000800 */
[--C-:B------:R-:W-:Y:S01]  /*166b0*/  FFMA.FTZ R156, R20, c[0x0][0x23c], -R162.reuse ;  /* 0x00008f00149c7a23 */ /* 0x100fe200000108a2 */
[----:B------:R-:W1:Y:S01]  /*166c0*/  LDSM.16.MT88.4 R48, [R194+0xe000] ;  /* 0x00e00000c230783b */ /* 0x000e620000004200 */
[----:B------:R-:W-:-:S02]  /*166d0*/  FFMA.FTZ R159, R25, c[0x0][0x23c], -R162 ;  /* 0x00008f00199f7a23 */ /* 0x000fc400000108a2 */
[--C-:B------:R-:W-:Y:S01]  /*166e0*/  FFMA.FTZ R161, R21, c[0x0][0x23c], -R162.reuse ;  /* 0x00008f0015a17a23 */ /* 0x100fe200000108a2 */
[----:B------:R-:W-:Y:S01]  /*166f0*/  LDSM.16.MT88.4 R32, [R193+0xc800] ;  /* 0x00c80000c120783b */ /* 0x000fe20000004200 */
[----:B------:R-:W-:Y:S01]  /*16700*/  FFMA.FTZ R150, R23, c[0x0][0x23c], -R162 ;  /* 0x00008f0017967a23 */ /* 0x000fe200000108a2 */
[----:B------:R-:W2:Y:S01]  /*16710*/  MUFU.EX2 R154, R154 ;  /* 0x0000009a009a7308 */ /* 0x000ea20000000800 */
[--C-:B------:R-:W-:Y:S01]  /*16720*/  FFMA.FTZ R139, R7, c[0x0][0x23c], -R144.reuse ;  /* 0x00008f00078b7a23 */ /* 0x100fe20000010890 */
[----:B------:R-:W-:Y:S01]  /*16730*/  LDSM.16.MT88.4 R20, [R196+0xc800] ;  /* 0x00c80000c414783b */ /* 0x000fe20000004200 */
[--C-:B------:R-:W-:Y:S02]  /*16740*/  FFMA.FTZ R2, R5, c[0x0][0x23c], -R144.reuse ;  /* 0x00008f0005027a23 */ /* 0x100fe40000010890 */
[--C-:B------:R-:W-:Y:S01]  /*16750*/  FFMA.FTZ R155, R19, c[0x0][0x23c], -R144.reuse ;  /* 0x00008f00139b7a23 */ /* 0x100fe20000010890 */
[----:B------:R-:W3:Y:S01]  /*16760*/  LDSM.16.MT88.4 R4, [R192+0x10000] ;  /* 0x01000000c004783b */ /* 0x000ee20000004200 */
[----:B------:R-:W-:Y:S01]  /*16770*/  FFMA.FTZ R148, R17, c[0x0][0x23c], -R144 ;  /* 0x00008f0011947a23 */ /* 0x000fe20000010890 */
[----:B------:R-:W-:Y:S01]  /*16780*/  MUFU.EX2 R152, R152 ;  /* 0x0000009800987308 */ /* 0x000fe20000000800 */
[--C-:B------:R-:W-:Y:S01]  /*16790*/  FFMA.FTZ R151, R11, c[0x0][0x23c], -R162.reuse ;  /* 0x00008f000b977a23 */ /* 0x100fe200000108a2 */
[----:B------:R-:W-:Y:S01]  /*167a0*/  LDSM.16.MT88.4 R16, [R193+0xe800] ;  /* 0x00e80000c110783b */ /* 0x000fe20000004200 */
[----:B------:R-:W-:-:S02]  /*167b0*/  FFMA.FTZ R0, R9, c[0x0][0x23c], -R162 ;  /* 0x00008f0009007a23 */ /* 0x000fc400000108a2 */
[--C-:B------:R-:W-:Y:S01]  /*167c0*/  FFMA.FTZ R153, R15, c[0x0][0x23c], -R162.reuse ;  /* 0x00008f000f997a23 */ /* 0x100fe200000108a2 */
[----:B------:R-:W4:Y:S01]  /*167d0*/  LDSM.16.MT88.4 R8, [R196+0xe800] ;  /* 0x00e80000c408783b */ /* 0x000f220000004200 */
[----:B------:R-:W-:Y:S01]  /*167e0*/  FFMA.FTZ R138, R13, c[0x0][0x23c], -R162 ;  /* 0x00008f000d8a7a23 */ /* 0x000fe200000108a2 */
[----:B------:R-:W5:Y:S01]  /*167f0*/  MUFU.EX2 R149, R149 ;  /* 0x0000009500957308 */ /* 0x000f620000000800 */
        /* <DEDUP_REMOVED lines=11> */
[----:B------:R-:W1:Y:S01]  /*168b0*/  MUFU.EX2 R159, R159 ;  /* 0x0000009f009f7308 */ /* 0x000e620000000800 */
[----:B-----5:R-:W-:Y:S01]  /*168c0*/  F2FP.PACK_AB R98, R149, R152 ;  /* 0x000000989562723e */ /* 0x020fe200000000ff */
        /* <DEDUP_REMOVED lines=269> */
.L_x_3291:
[----:B------:R-:W-:-:S05]  /*179a0*/  IMAD.MOV.U32 R5, RZ, RZ, c[0x0][0x1a0] ;  /* 0x00006800ff057624 */ /* 0x000fca00078e00ff */
[----:B------:R-:W-:-:S04]  /*179b0*/  LEA R5, -R5, RZ, 0x6 ;  /* 0x000000ff05057211 */ /* 0x000fc800078e31ff */
[----:B------:R-:W-:Y:S02]  /*179c0*/  SHF.R.S32.HI R12, RZ, 0x1f, R5 ;  /* 0x0000001fff0c7819 */ /* 0x000fe40000011405 */
.L_x_3292:
        /* <DEDUP_REMOVED lines=88> */
[----:B------:R-:W-:-:S03]  /*17f50*/  @P4 LEA.HI.X R27, R136, c[0x0][0x174], R133, 0x1, P0 ;  /* 0x00005d00881b4a11 */ /* 0x000fc600000f0c85 */
        /* <DEDUP_REMOVED lines=29> */
[----:B------:R-:W-:Y:S04]  /*18130*/  LDSM.16.M88.4 R4, [R200] ;  /* 0x00000000c804783b */ /* 0x000fe80000000200 */
[----:B------:R-:W-:Y:S04]  /*18140*/  LDSM.16.M88.4 R152, [R199] ;  /* 0x00000000c798783b */ /* 0x000fe80000000200 */
[----:B------:R-:W3:Y:S04]  /*18150*/  LDSM.16.M88.4 R136, [R201+0x6800] ;  /* 0x00680000c988783b */ /* 0x000ee80000000200 */
[----:B------:R-:W3:Y:S04]  /*18160*/  LDSM.16.M88.4 R156, [R201+0x7000] ;  /* 0x00700000c99c783b */ /* 0x000ee80000000200 */
[----:B-1----:R-:W1:Y:S04]  /*18170*/  LDSM.16.M88.4 R28, [R201+0x7800] ;  /* 0x00780000c91c783b */ /* 0x002e680000000200 */
[----:B--2---:R-:W-:Y:S04]  /*18180*/  LDSM.16.M88.4 R20, [R198] ;  /* 0x00000000c614783b */ /* 0x004fe80000000200 */
[----:B------:R-:W2:Y:S04]  /*18190*/  LDSM.16.M88.4 R148, [R195+0x6000] ;  /* 0x00600000c394783b */ /* 0x000ea80000000200 */
[----:B-----5:R-:W5:Y:S04]  /*181a0*/  LDSM.16.M88.4 R8, [R191] ;  /* 0x00000000bf08783b */ /* 0x020f680000000200 */
[----:B------:R-:W1:Y:S01]  /*181b0*/  LDSM.16.M88.4 R32, [R190] ;  /* 0x00000000be20783b */ /* 0x000e620000000200 */
[C---:B----4-:R-:W-:Y:S03]  /*181c0*/  HMMA.16816.F32 R16, R176.reuse, R12, RZ ;  /* 0x0000000cb010723c */ /* 0x050fe600000018ff */
[----:B------:R-:W4:Y:S04]  /*181d0*/  LDSM.16.M88.4 R24, [R189] ;  /* 0x00000000bd18783b */ /* 0x000f280000000200 */
[----:B------:R-:W-:Y:S01]  /*181e0*/  LDSM.16.M88.4 R144, [R197] ;  /* 0x00000000c590783b */ /* 0x000fe20000000200 */
[C---:B------:R-:W-:Y:S03]  /*181f0*/  HMMA.16816.F32 R12, R176.reuse, R14, RZ ;  /* 0x0000000eb00c723c */ /* 0x040fe600000018ff */
[----:B------:R-:W1:Y:S04]  /*18200*/  LDSM.16.M88.4 R220, [R188] ;  /* 0x00000000bcdc783b */ /* 0x000e680000000200 */
[----:B------:R-:W1:Y:S01]  /*18210*/  LDSM.16.M88.4 R172, [R195+0x6800] ;  /* 0x00680000c3ac783b */ /* 0x000e620000000200 */
[----:B---3--:R-:W-:Y:S03]  /*18220*/  HMMA.16816.F32 R140, R176, R136, RZ ;  /* 0x00000088b08c723c */ /* 0x008fe600000018ff */
[----:B------:R-:W3:Y:S04]  /*18230*/  LDSM.16.M88.4 R168, [R195+0x7000] ;  /* 0x00700000c3a8783b */ /* 0x000ee80000000200 */
[----:B------:R-:W-:Y:S01]  /*18240*/  LDSM.16.M88.4 R164, [R201+0x8000] ;  /* 0x00800000c9a4783b */ /* 0x000fe20000000200 */
[----:B------:R-:W-:Y:S03]  /*18250*/  HMMA.16816.F32 R16, R4, R152, R16 ;  /* 0x000000980410723c */ /* 0x000fe60000001810 */
[----:B------:R-:W-:Y:S04]  /*18260*/  LDSM.16.M88.4 R228, [R187] ;  /* 0x00000000bbe4783b */ /* 0x000fe80000000200 */
[----:B------:R-:W-:Y:S01]  /*18270*/  LDSM.16.M88.4 R224, [R195+0x8000] ;  /* 0x00800000c3e0783b */ /* 0x000fe20000000200 */
[----:B------:R-:W-:Y:S03]  /*18280*/  HMMA.16816.F32 R136, R176, R138, RZ ;  /* 0x0000008ab088723c */ /* 0x000fe600000018ff */
[----:B------:R-:W0:Y:S05]  /*18290*/  LDGDEPBAR ;  /* 0x00000000000079af */ /* 0x000e2a0000000000 */
[----:B------:R-:W-:Y:S08]  /*182a0*/  HMMA.16816.F32 R12, R4, R154, R12 ;  /* 0x0000009a040c723c */ /* 0x000ff0000000180c */
[C---:B------:R-:W-:Y:S08]  /*182b0*/  HMMA.16816.F32 R160, R176.reuse, R156, RZ ;  /* 0x0000009cb0a0723c */ /* 0x040ff000000018ff */
[C---:B------:R-:W-:Y:S08]  /*182c0*/  HMMA.16816.F32 R156, R176.reuse, R158, RZ ;  /* 0x0000009eb09c723c */ /* 0x040ff000000018ff */
[C---:B-1----:R-:W-:Y:S08]  /*182d0*/  HMMA.16816.F32 R152, R176.reuse, R28, RZ ;  /* 0x0000001cb098723c */ /* 0x042ff000000018ff */
[----:B------:R-:W-:Y:S01]  /*182e0*/  HMMA.16816.F32 R176, R176, R30, RZ ;  /* 0x0000001eb0b0723c */ /* 0x000fe200000018ff */
[----:B------:R-:W1:Y:S07]  /*182f0*/  LDSM.16.M88.4 R28, [R195+0x7800] ;  /* 0x00780000c31c783b */ /* 0x000e6e0000000200 */
[----:B--2---:R-:W-:Y:S08]  /*18300*/  HMMA.16816.F32 R16, R20, R148, R16 ;  /* 0x000000941410723c */ /* 0x004ff00000001810 */
[C---:B-----5:R-:W-:Y:S08]  /*18310*/  HMMA.16816.F32 R140, R4.reuse, R8, R140 ;  /* 0x00000008048c723c */ /* 0x060ff0000000188c */
[----:B------:R-:W-:Y:S01]  /*18320*/  HMMA.16816.F32 R136, R4, R10, R136 ;  /* 0x0000000a0488723c */ /* 0x000fe20000001888 */
[----:B------:R-:W2:Y:S07]  /*18330*/  LDSM.16.M88.4 R8, [R202+0x2000] ;  /* 0x00200000ca08783b */ /* 0x000eae0000000200 */
[----:B------:R-:W-:Y:S01]  /*18340*/  HMMA.16816.F32 R12, R20, R150, R12 ;  /* 0x00000096140c723c */ /* 0x000fe2000000180c */
[----:B------:R-:W-:Y:S07]  /*18350*/  LDSM.16.M88.4 R148, [R188+0x1800] ;  /* 0x00180000bc94783b */ /* 0x000fee0000000200 */
[C---:B------:R-:W-:Y:S08]  /*18360*/  HMMA.16816.F32 R160, R4.reuse, R32, R160 ;  /* 0x0000002004a0723c */ /* 0x040ff000000018a0 */
[C---:B------:R-:W-:Y:S01]  /*18370*/  HMMA.16816.F32 R156, R4.reuse, R34, R156 ;  /* 0x00000022049c723c */ /* 0x040fe2000000189c */
[----:B------:R-:W5:Y:S07]  /*18380*/  LDSM.16.M88.4 R32, [R188+0x800] ;  /* 0x00080000bc20783b */ /* 0x000f6e0000000200 */
[C---:B----4-:R-:W-:Y:S08]  /*18390*/  HMMA.16816.F32 R152, R4.reuse, R24, R152 ;  /* 0x000000180498723c */ /* 0x050ff00000001898 */
[----:B------:R-:W-:Y:S01]  /*183a0*/  HMMA.16816.F32 R176, R4, R26, R176 ;  /* 0x0000001a04b0723c */ /* 0x000fe200000018b0 */
[----:B------:R-:W4:Y:S04]  /*183b0*/  LDSM.16.M88.4 R4, [R188+0x1000] ;  /* 0x00100000bc04783b */ /* 0x000f280000000200 */
[----:B------:R-:W1:Y:S03]  /*183c0*/  LDSM.16.M88.4 R24, [R200+0x2000] ;  /* 0x00200000c818783b */ /* 0x000e660000000200 */
[----:B------:R-:W-:Y:S08]  /*183d0*/  HMMA.16816.F32 R16, R144, R220, R16 ;  /* 0x000000dc9010723c */ /* 0x000ff00000001810 */
[----:B------:R-:W-:Y:S08]  /*183e0*/  HMMA.16816.F32 R140, R20, R172, R140 ;  /* 0x000000ac148c723c */ /* 0x000ff0000000188c */
[----:B------:R-:W-:Y:S01]  /*183f0*/  HMMA.16816.F32 R12, R144, R222, R12 ;  /* 0x000000de900c723c */ /* 0x000fe2000000180c */
[----:B------:R-:W-:Y:S07]  /*18400*/  LDSM.16.M88.4 R220, [R198+0x2000] ;  /* 0x00200000c6dc783b */ /* 0x000fee0000000200 */
[C---:B------:R-:W-:Y:S01]  /*18410*/  HMMA.16816.F32 R136, R20.reuse, R174, R136 ;  /* 0x000000ae1488723c */ /* 0x040fe20000001888 */
[----:B------:R-:W-:Y:S07]  /*18420*/  LDSM.16.M88.4 R172, [R197+0x2000] ;  /* 0x00200000c5ac783b */ /* 0x000fee0000000200 */
[C---:B---3--:R-:W-:Y:S08]  /*18430*/  HMMA.16816.F32 R160, R20.reuse, R168, R160 ;  /* 0x000000a814a0723c */ /* 0x048ff000000018a0 */
[C---:B------:R-:W-:Y:S01]  /*18440*/  HMMA.16816.F32 R156, R20.reuse, R170, R156 ;  /* 0x000000aa149c723c */ /* 0x040fe2000000189c */
[----:B------:R-:W-:Y:S07]  /*18450*/  LDSM.16.M88.4 R168, [R188+0x2000] ;  /* 0x00200000bca8783b */ /* 0x000fee0000000200 */
[C---:B-1----:R-:W-:Y:S08]  /*18460*/  HMMA.16816.F32 R152, R20.reuse, R28, R152 ;  /* 0x0000001c1498723c */ /* 0x042ff00000001898 */
[----:B------:R-:W-:Y:S01]  /*18470*/  HMMA.16816.F32 R176, R20, R30, R176 ;  /* 0x0000001e14b0723c */ /* 0x000fe200000018b0 */
[----:B------:R-:W1:Y:S04]  /*18480*/  LDSM.16.M88.4 R28, [R201+0x8800] ;  /* 0x00880000c91c783b */ /* 0x000e680000000200 */
[----:B------:R-:W3:Y:S03]  /*18490*/  LDSM.16.M88.4 R20, [R201+0x9000] ;  /* 0x00900000c914783b */ /* 0x000ee60000000200 */
[----:B--2---:R-:W-:Y:S08]  /*184a0*/  HMMA.16816.F32 R16, R8, R164, R16 ;  /* 0x000000a40810723c */ /* 0x004ff00000001810 */
[----:B-----5:R-:W-:Y:S08]  /*184b0*/  HMMA.16816.F32 R140, R144, R32, R140 ;  /* 0x00000020908c723c */ /* 0x020ff0000000188c */
[----:B------:R-:W-:Y:S01]  /*184c0*/  HMMA.16816.F32 R12, R8, R166, R12 ;  /* 0x000000a6080c723c */ /* 0x000fe2000000180c */
[----:B------:R-:W-:Y:S07]  /*184d0*/  LDSM.16.M88.4 R164, [R185] ;  /* 0x00000000b9a4783b */ /* 0x000fee0000000200 */
[C---:B------:R-:W-:Y:S01]  /*184e0*/  HMMA.16816.F32 R136, R144.reuse, R34, R136 ;  /* 0x000000229088723c */ /* 0x040fe20000001888 */
[----:B------:R-:W-:Y:S07]  /*184f0*/  LDSM.16.M88.4 R32, [R201+0x9800] ;  /* 0x00980000c920783b */ /* 0x000fee0000000200 */
[C---:B----4-:R-:W-:Y:S08]  /*18500*/  HMMA.16816.F32 R160, R144.reuse, R4, R160 ;  /* 0x0000000490a0723c */ /* 0x050ff000000018a0 */
[----:B------:R-:W-:Y:S01]  /*18510*/  HMMA.16816.F32 R156, R144, R6, R156 ;  /* 0x00000006909c723c */ /* 0x000fe2000000189c */
[----:B------:R-:W2:Y:S07]  /*18520*/  LDSM.16.M88.4 R4, [R186] ;  /* 0x00000000ba04783b */ /* 0x000eae0000000200 */
[----:B------:R-:W-:Y:S08]  /*18530*/  HMMA.16816.F32 R16, R24, R228, R16 ;  /* 0x000000e41810723c */ /* 0x000ff00000001810 */
[----:B-1----:R-:W-:Y:S08]  /*18540*/  HMMA.16816.F32 R140, R8, R28, R140 ;  /* 0x0000001c088c723c */ /* 0x002ff0000000188c */
[----:B------:R-:W-:Y:S01]  /*18550*/  HMMA.16816.F32 R12, R24, R230, R12 ;  /* 0x000000e6180c723c */ /* 0x000fe2000000180c */
[----:B------:R-:W-:Y:S07]  /*18560*/  LDSM.16.M88.4 R228, [R195+0x9800] ;  /* 0x00980000c3e4783b */ /* 0x000fee0000000200 */
[----:B------:R-:W-:Y:S01]  /*18570*/  HMMA.16816.F32 R136, R8, R30, R136 ;  /* 0x0000001e0888723c */ /* 0x000fe20000001888 */
[----:B------:R-:W-:Y:S07]  /*18580*/  LDSM.16.M88.4 R28, [R201+0xa000] ;  /* 0x00a00000c91c783b */ /* 0x000fee0000000200 */
[C---:B------:R-:W-:Y:S08]  /*18590*/  HMMA.16816.F32 R152, R144.reuse, R148, R152 ;  /* 0x000000949098723c */ /* 0x040ff00000001898 */
[----:B------:R-:W-:Y:S01]  /*185a0*/  HMMA.16816.F32 R176, R144, R150, R176 ;  /* 0x0000009690b0723c */ /* 0x000fe200000018b0 */
[----:B------:R-:W-:Y:S04]  /*185b0*/  LDSM.16.M88.4 R144, [R184] ;  /* 0x00000000b890783b */ /* 0x000fe80000000200 */
[----:B------:R-:W-:Y:S03]  /*185c0*/  LDSM.16.M88.4 R148, [R202+0x4000] ;  /* 0x00400000ca94783b */ /* 0x000fe60000000200 */
[C---:B---3--:R-:W-:Y:S08]  /*185d0*/  HMMA.16816.F32 R160, R8.reuse, R20, R160 ;  /* 0x0000001408a0723c */ /* 0x048ff000000018a0 */
[----:B------:R-:W-:Y:S01]  /*185e0*/  HMMA.16816.F32 R156, R8, R22, R156 ;  /* 0x00000016089c723c */ /* 0x000fe2000000189c */
[----:B------:R-:W1:Y:S07]  /*185f0*/  LDSM.16.M88.4 R20, [R195+0x8800] ;  /* 0x00880000c314783b */ /* 0x000e6e0000000200 */
[----:B------:R-:W-:Y:S08]  /*18600*/  HMMA.16816.F32 R16, R220, R224, R16 ;  /* 0x000000e0dc10723c */ /* 0x000ff00000001810 */
[----:B--2---:R-:W-:Y:S08]  /*18610*/  HMMA.16816.F32 R140, R24, R4, R140 ;  /* 0x00000004188c723c */ /* 0x004ff0000000188c */
[----:B------:R-:W-:Y:S01]  /*18620*/  HMMA.16816.F32 R12, R220, R226, R12 ;  /* 0x000000e2dc0c723c */ /* 0x000fe2000000180c */
[----:B------:R-:W-:Y:S07]  /*18630*/  LDSM.16.M88.4 R224, [R183] ;  /* 0x00000000b7e0783b */ /* 0x000fee0000000200 */
[----:B------:R-:W-:Y:S01]  /*18640*/  HMMA.16816.F32 R136, R24, R6, R136 ;  /* 0x000000061888723c */ /* 0x000fe20000001888 */
[----:B------:R-:W2:Y:S07]  /*18650*/  LDSM.16.M88.4 R4, [R188+0x2800] ;  /* 0x00280000bc04783b */ /* 0x000eae0000000200 */
[C---:B------:R-:W-:Y:S08]  /*18660*/  HMMA.16816.F32 R152, R8.reuse, R32, R152 ;  /* 0x000000200898723c */ /* 0x040ff00000001898 */
[----:B------:R-:W-:Y:S01]  /*18670*/  HMMA.16816.F32 R176, R8, R34, R176 ;  /* 0x0000002208b0723c */ /* 0x000fe200000018b0 */
[----:B------:R-:W3:Y:S04]  /*18680*/  LDSM.16.M88.4 R8, [R195+0x9000] ;  /* 0x00900000c308783b */ /* 0x000ee80000000200 */
[----:B------:R-:W4:Y:S03]  /*18690*/  LDSM.16.M88.4 R32, [R200+0x4000] ;  /* 0x00400000c820783b */ /* 0x000f260000000200 */
[----:B------:R-:W-:Y:S08]  /*186a0*/  HMMA.16816.F32 R16, R172, R168, R16 ;  /* 0x000000a8ac10723c */ /* 0x000ff00000001810 */
[----:B-1----:R-:W-:Y:S08]  /*186b0*/  HMMA.16816.F32 R140, R220, R20, R140 ;  /* 0x00000014dc8c723c */ /* 0x002ff0000000188c */
[----:B------:R-:W-:Y:S08]  /*186c0*/  HMMA.16816.F32 R160, R24, R164, R160 ;  /* 0x000000a418a0723c */ /* 0x000ff000000018a0 */
[----:B------:R-:W-:Y:S01]  /*186d0*/  HMMA.16816.F32 R12, R172, R170, R12 ;  /* 0x000000aaac0c723c */ /* 0x000fe2000000180c */
[----:B------:R-:W-:Y:S07]  /*186e0*/  LDSM.16.M88.4 R168, [R188+0x3000] ;  /* 0x00300000bca8783b */ /* 0x000fee0000000200 */
[----:B------:R-:W-:Y:S01]  /*186f0*/  HMMA.16816.F32 R156, R24, R166, R156 ;  /* 0x000000a6189c723c */ /* 0x000fe2000000189c */
[----:B------:R-:W-:Y:S07]  /*18700*/  LDSM.16.M88.4 R164, [R188+0x3800] ;  /* 0x00380000bca4783b */ /* 0x000fee0000000200 */
[----:B------:R-:W-:Y:S01]  /*18710*/  HMMA.16816.F32 R136, R220, R22, R136 ;  /* 0x00000016dc88723c */ /* 0x000fe20000001888 */
[----:B------:R-:W-:Y:S07]  /*18720*/  LDSM.16.M88.4 R20, [R195+0xa000] ;  /* 0x00a00000c314783b */ /* 0x000fee0000000200 */
[C---:B------:R-:W-:Y:S08]  /*18730*/  HMMA.16816.F32 R152, R24.reuse, R144, R152 ;  /* 0x000000901898723c */ /* 0x040ff00000001898 */
[----:B------:R-:W-:Y:S01]  /*18740*/  HMMA.16816.F32 R176, R24, R146, R176 ;  /* 0x0000009218b0723c */ /* 0x000fe200000018b0 */
[----:B------:R-:W1:Y:S04]  /*18750*/  LDSM.16.M88.4 R144, [R201+0xa800] ;  /* 0x00a80000c990783b */ /* 0x000e680000000200 */
[----:B------:R-:W5:Y:S03]  /*18760*/  LDSM.16.M88.4 R24, [R198+0x4000] ;  /* 0x00400000c618783b */ /* 0x000f660000000200 */
[----:B------:R-:W-:Y:S08]  /*18770*/  HMMA.16816.F32 R16, R148, R28, R16 ;  /* 0x0000001c9410723c */ /* 0x000ff00000001810 */
[----:B--2---:R-:W-:Y:S08]  /*18780*/  HMMA.16816.F32 R140, R172, R4, R140 ;  /* 0x00000004ac8c723c */ /* 0x004ff0000000188c */
[----:B------:R-:W-:Y:S01]  /*18790*/  HMMA.16816.F32 R12, R148, R30, R12 ;  /* 0x0000001e940c723c */ /* 0x000fe2000000180c */
[----:B------:R-:W2:Y:S07]  /*187a0*/  LDSM.16.M88.4 R28, [R182] ;  /* 0x00000000b61c783b */ /* 0x000eae0000000200 */
[C---:B---3--:R-:W-:Y:S08]  /*187b0*/  HMMA.16816.F32 R160, R220.reuse, R8, R160 ;  /* 0x00000008dca0723c */ /* 0x048ff000000018a0 */
[----:B------:R-:W-:Y:S01]  /*187c0*/  HMMA.16816.F32 R156, R220, R10, R156 ;  /* 0x0000000adc9c723c */ /* 0x000fe2000000189c */
[----:B------:R-:W-:Y:S07]  /*187d0*/  LDSM.16.M88.4 R8, [R197+0x4000] ;  /* 0x00400000c508783b */ /* 0x000fee0000000200 */
[----:B------:R-:W-:Y:S01]  /*187e0*/  HMMA.16816.F32 R136, R172, R6, R136 ;  /* 0x00000006ac88723c */ /* 0x000fe20000001888 */
[----:B------:R-:W-:Y:S07]  /*187f0*/  LDSM.16.M88.4 R4, [R188+0x4000] ;  /* 0x00400000bc04783b */ /* 0x000fee0000000200 */
[----:B----4-:R-:W-:Y:S08]  /*18800*/  HMMA.16816.F32 R16, R32, R224, R16 ;  /* 0x000000e02010723c */ /* 0x010ff00000001810 */
[----:B-1----:R-:W-:Y:S08]  /*18810*/  HMMA.16816.F32 R140, R148, R144, R140 ;  /* 0x00000090948c723c */ /* 0x002ff0000000188c */
[----:B------:R-:W-:Y:S08]  /*18820*/  HMMA.16816.F32 R152, R220, R228, R152 ;  /* 0x000000e4dc98723c */ /* 0x000ff00000001898 */
[----:B------:R-:W-:Y:S08]  /*18830*/  HMMA.16816.F32 R12, R32, R226, R12 ;  /* 0x000000e2200c723c */ /* 0x000ff0000000180c */
[----:B------:R-:W-:Y:S08]  /*18840*/  HMMA.16816.F32 R176, R220, R230, R176 ;  /* 0x000000e6dcb0723c */ /* 0x000ff000000018b0 */
[C---:B------:R-:W-:Y:S08]  /*18850*/  HMMA.16816.F32 R160, R172.reuse, R168, R160 ;  /* 0x000000a8aca0723c */ /* 0x040ff000000018a0 */
[----:B------:R-:W-:Y:S01]  /*18860*/  HMMA.16816.F32 R156, R172, R170, R156 ;  /* 0x000000aaac9c723c */ /* 0x000fe2000000189c */
[----:B------:R-:W1:Y:S07]  /*18870*/  LDSM.16.M88.4 R168, [R201+0xb000] ;  /* 0x00b00000c9a8783b */ /* 0x000e6e0000000200 */
[----:B------:R-:W-:Y:S01]  /*18880*/  HMMA.16816.F32 R144, R148, R146, R136 ;  /* 0x000000929490723c */ /* 0x000fe20000001888 */
[----:B------:R-:W3:Y:S07]  /*18890*/  LDSM.16.M88.4 R136, [R195+0xa800] ;  /* 0x00a80000c388783b */ /* 0x000eee0000000200 */
[C---:B-----5:R-:W-:Y:S08]  /*188a0*/  HMMA.16816.F32 R16, R24.reuse, R20, R16 ;  /* 0x000000141810723c */ /* 0x060ff00000001810 */
[----:B------:R-:W-:Y:S01]  /*188b0*/  HMMA.16816.F32 R12, R24, R22, R12 ;  /* 0x00000016180c723c */ /* 0x000fe2000000180c */
[----:B------:R-:W4:Y:S07]  /*188c0*/  LDSM.16.M88.4 R20, [R201+0xb800] ;  /* 0x00b80000c914783b */ /* 0x000f2e0000000200 */
[C---:B------:R-:W-:Y:S08]  /*188d0*/  HMMA.16816.F32 R152, R172.reuse, R164, R152 ;  /* 0x000000a4ac98723c */ /* 0x040ff00000001898 */
[----:B------:R-:W-:Y:S01]  /*188e0*/  HMMA.16816.F32 R176, R172, R166, R176 ;  /* 0x000000a6acb0723c */ /* 0x000fe200000018b0 */
[----:B------:R-:W5:Y:S07]  /*188f0*/  LDSM.16.M88.4 R164, [R181] ;  /* 0x00000000b5a4783b */ /* 0x000f6e0000000200 */
[C---:B--2---:R-:W-:Y:S08]  /*18900*/  HMMA.16816.F32 R140, R32.reuse, R28, R140 ;  /* 0x0000001c208c723c */ /* 0x044ff0000000188c */
[----:B------:R-:W-:Y:S01]  /*18910*/  HMMA.16816.F32 R144, R32, R30, R144 ;  /* 0x0000001e2090723c */ /* 0x000fe20000001890 */
[----:B------:R-:W2:Y:S07]  /*18920*/  LDSM.16.M88.4 R28, [R188+0x4800] ;  /* 0x00480000bc1c783b */ /* 0x000eae0000000200 */
[----:B-1----:R-:W-:Y:S08]  /*18930*/  HMMA.16816.F32 R160, R148, R168, R160 ;  /* 0x000000a894a0723c */ /* 0x002ff000000018a0 */
[C---:B------:R-:W-:Y:S08]  /*18940*/  HMMA.16816.F32 R16, R8.reuse, R4, R16 ;  /* 0x000000040810723c */ /* 0x040ff00000001810 */
[----:B------:R-:W-:Y:S01]  /*18950*/  HMMA.16816.F32 R12, R8, R6, R12 ;  /* 0x00000006080c723c */ /* 0x000fe2000000180c */
[----:B------:R-:W1:Y:S07]  /*18960*/  LDSM.16.M88.4 R4, [R180] ;  /* 0x00000000b404783b */ /* 0x000e6e0000000200 */
[C---:B---3--:R-:W-:Y:S08]  /*18970*/  HMMA.16816.F32 R140, R24.reuse, R136, R140 ;  /* 0x00000088188c723c */ /* 0x048ff0000000188c */
[----:B------:R-:W-:Y:S01]  /*18980*/  HMMA.16816.F32 R144, R24, R138, R144 ;  /* 0x0000008a1890723c */ /* 0x000fe20000001890 */
[----:B------:R-:W3:Y:S01]  /*18990*/  LDSM.16.M88.4 R136, [R195+0xb000] ;  /* 0x00b00000c388783b */ /* 0x000ee20000000200 */
[----:B------:R-:W-:-:S02]  /*189a0*/  FMUL.FTZ R17, R17, c[0x0][0x2ec] ;  /* 0x0000bb0011117a20 */ /* 0x000fc40000410000 */
[----:B------:R-:W-:Y:S02]  /*189b0*/  FMUL.FTZ R2, R16, c[0x0][0x2ec] ;  /* 0x0000bb0010027a20 */ /* 0x000fe40000410000 */
[----:B------:R-:W-:Y:S02]  /*189c0*/  FMUL.FTZ R133, R19, c[0x0][0x2ec] ;  /* 0x0000bb0013857a20 */ /* 0x000fe40000410000 */
[C---:B------:R-:W-:Y:S01]  /*189d0*/  HMMA.16816.F32 R156, R148.reuse, R170, R156 ;  /* 0x000000aa949c723c */ /* 0x040fe2000000189c */
[----:B------:R-:W-:Y:S01]  /*189e0*/  FMUL.FTZ R12, R12, c[0x0][0x2ec] ;  /* 0x0000bb000c0c7a20 */ /* 0x000fe20000410000 */
[----:B------:R-:W1:Y:S01]  /*189f0*/  MUFU.TANH R2, R2 ;  /* 0x0000000200027308 */ /* 0x000e620000002400 */
[----:B------:R-:W-:Y:S02]  /*18a00*/  FMUL.FTZ R13, R13, c[0x0][0x2ec] ;  /* 0x0000bb000d0d7a20 */ /* 0x000fe40000410000 */
[----:B------:R-:W-:Y:S02]  /*18a10*/  FMUL.FTZ R14, R14, c[0x0][0x2ec] ;  /* 0x0000bb000e0e7a20 */ /* 0x000fe40000410000 */
[----:B------:R-:W-:Y:S01]  /*18a20*/  FMUL.FTZ R15, R15, c[0x0][0x2ec] ;  /* 0x0000bb000f0f7a20 */ /* 0x000fe20000410000 */
[----:B----4-:R-:W-:Y:S02]  /*18a30*/  HMMA.16816.F32 R152, R148, R20, R152 ;  /* 0x000000149498723c */ /* 0x010fe40000001898 */
[----:B------:R4:W3:Y:S05]  /*18a40*/  MUFU.TANH R20, R17 ;  /* 0x0000001100147308 */ /* 0x0008ea0000002400 */
[----:B------:R-:W-:Y:S01]  /*18a50*/  FMUL.FTZ R21, R18, c[0x0][0x2ec] ;  /* 0x0000bb0012157a20 */ /* 0x000fe20000410000 */
[----:B-----5:R-:W-:Y:S02]  /*18a60*/  HMMA.16816.F32 R160, R32, R164, R160 ;  /* 0x000000a420a0723c */ /* 0x020fe400000018a0 */
[----:B------:R-:W5:Y:S01]  /*18a70*/  MUFU.TANH R12, R12 ;  /* 0x0000000c000c7308 */ /* 0x000f620000002400 */
[----:B-1----:R-:W-:-:S04]  /*18a80*/  FSEL R2, R2, -INF , !P2 ;  /* 0xff80000002027808 */ /* 0x002fc80005000000 */
[----:B------:R-:W-:Y:S01]  /*18a90*/  IMAD.MOV.U32 R164, RZ, RZ, R232 ;  /* 0x000000ffffa47224 */ /* 0x000fe200078e00e8 */
[C---:B--2---:R-:W-:Y:S01]  /*18aa0*/  HMMA.16816.F32 R140, R8.reuse, R28, R140 ;  /* 0x0000001c088c723c */ /* 0x044fe2000000188c */
[----:B------:R-:W-:Y:S01]  /*18ab0*/  IMAD.MOV.U32 R165, RZ, RZ, R233 ;  /* 0x000000ffffa57224 */ /* 0x000fe200078e00e9 */
[----:B----4-:R-:W1:Y:S01]  /*18ac0*/  LDSM.16.M88.4 R16, [R195+0xb800] ;  /* 0x00b80000c310783b */ /* 0x010e620000000200 */
[----:B------:R-:W2:Y:S05]  /*18ad0*/  MUFU.TANH R13, R13 ;  /* 0x0000000d000d7308 */ /* 0x000eaa0000002400 */
[----:B------:R-:W-:Y:S01]  /*18ae0*/  HMMA.16816.F32 R144, R8, R30, R144 ;  /* 0x0000001e0890723c */ /* 0x000fe20000001890 */
[----:B------:R-:W4:Y:S02]  /*18af0*/  LDSM.16.M88.4 R28, [R188+0x5000] ;  /* 0x00500000bc1c783b */ /* 0x000f240000000200 */
[----:B------:R-:W1:Y:S05]  /*18b00*/  MUFU.TANH R21, R21 ;  /* 0x0000001500157308 */ /* 0x000e6a0000002400 */
[----:B------:R-:W-:Y:S03]  /*18b10*/  HMMA.16816.F32 R176, R148, R22, R176 ;  /* 0x0000001694b0723c */ /* 0x000fe600000018b0 */
[----:B------:R-:W1:Y:S05]  /*18b20*/  MUFU.TANH R133, R133 ;  /* 0x0000008500857308 */ /* 0x000e6a0000002400 */
[----:B------:R-:W-:Y:S01]  /*18b30*/  HMMA.16816.F32 R156, R32, R166, R156 ;  /* 0x000000a6209c723c */ /* 0x000fe2000000189c */
[----:B------:R-:W-:-:S02]  /*18b40*/  FMUL.FTZ R22, R140, c[0x0][0x2ec] ;  /* 0x0000bb008c167a20 */ /* 0x000fc40000410000 */
[----:B------:R-:W1:Y:S01]  /*18b50*/  MUFU.TANH R14, R14 ;  /* 0x0000000e000e7308 */ /* 0x000e620000002400 */
[----:B------:R-:W-:-:S04]  /*18b60*/  FMUL.FTZ R23, R141, c[0x0][0x2ec] ;  /* 0x0000bb008d177a20 */ /* 0x000fc80000410000 */
[----:B------:R-:W-:Y:S01]  /*18b70*/  HMMA.16816.F32 R152, R32, R4, R152 ;  /* 0x000000042098723c */ /* 0x000fe20000001898 */
[----:B------:R-:W-:Y:S02]  /*18b80*/  FMUL.FTZ R134, R144, c[0x0][0x2ec] ;  /* 0x0000bb0090867a20 */ /* 0x000fe40000410000 */
[----:B------:R-:W1:Y:S01]  /*18b90*/  MUFU.TANH R15, R15 ;  /* 0x0000000f000f7308 */ /* 0x000e620000002400 */
[----:B------:R-:W-:-:S04]  /*18ba0*/  FMUL.FTZ R146, R146, c[0x0][0x2ec] ;  /* 0x0000bb0092927a20 */ /* 0x000fc80000410000 */
[----:B---3--:R-:W-:Y:S03]  /*18bb0*/  HMMA.16816.F32 R160, R24, R136, R160 ;  /* 0x0000008818a0723c */ /* 0x008fe600000018a0 */
[----:B------:R-:W3:Y:S05]  /*18bc0*/  MUFU.TANH R22, R22 ;  /* 0x0000001600167308 */ /* 0x000eea0000002400 */
[----:B------:R-:W-:Y:S01]  /*18bd0*/  HMMA.16816.F32 R176, R32, R6, R176 ;  /* 0x0000000620b0723c */ /* 0x000fe200000018b0 */
[----:B------:R-:W2:Y:S01]  /*18be0*/  LDSM.16.M88.4 R4, [R188+0x5800] ;  /* 0x00580000bc04783b */ /* 0x000ea20000000200 */
[----:B------:R-:W-:-:S04]  /*18bf0*/  DEPBAR.LE SB0, 0x0 ;  /* 0x000080000000791a */ /* 0x000fc80000000000 */
[----:B------:R-:W2:Y:S01]  /*18c00*/  MUFU.TANH R23, R23 ;  /* 0x0000001700177308 */ /* 0x000ea20000002400 */
[----:B------:R-:W-:Y:S01]  /*18c10*/  IADD3 R33, R135, 0x9, RZ ;  /* 0x0000000987217810 */ /* 0x000fe20007ffe0ff */
[----:B------:R-:W-:Y:S01]  /*18c20*/  HMMA.16816.F32 R156, R24, R138, R156 ;  /* 0x0000008a189c723c */ /* 0x000fe2000000189c */
[----:B------:R-:W-:-:S05]  /*18c30*/  FMUL.FTZ R32, R145, c[0x0][0x2ec] ;  /* 0x0000bb0091207a20 */ /* 0x000fca0000410000 */
[----:B------:R-:W2:Y:S02]  /*18c40*/  MUFU.TANH R134, R134 ;  /* 0x0000008600867308 */ /* 0x000ea40000002400 */
[----:B-1----:R-:W-:Y:S06]  /*18c50*/  HMMA.16816.F32 R152, R24, R16, R152 ;  /* 0x000000101898723c */ /* 0x002fec0000001898 */
[----:B------:R-:W1:Y:S01]  /*18c60*/  MUFU.TANH R32, R32 ;  /* 0x0000002000207308 */ /* 0x000e620000002400 */
[----:B------:R-:W-:Y:S01]  /*18c70*/  IADD3 R16, R135, 0x1, RZ ;  /* 0x0000000187107810 */ /* 0x000fe20007ffe0ff */
[----:B----4-:R-:W-:Y:S01]  /*18c80*/  HMMA.16816.F32 R160, R8, R28, R160 ;  /* 0x0000001c08a0723c */ /* 0x010fe200000018a0 */
[----:B------:R-:W-:-:S02]  /*18c90*/  FMUL.FTZ R17, R142, c[0x0][0x2ec] ;  /* 0x0000bb008e117a20 */ /* 0x000fc40000410000 */
[CC--:B------:R-:W-:Y:S02]  /*18ca0*/  ISETP.GE.AND P1, PT, R16.reuse, R213.reuse, PT ;  /* 0x000000d51000720c */ /* 0x0c0fe40003f26270 */
[C---:B------:R-:W-:Y:S02]  /*18cb0*/  ISETP.GE.AND P0, PT, R16.reuse, R214, PT ;  /* 0x000000d61000720c */ /* 0x040fe40003f06270 */
[----:B------:R-:W-:Y:S01]  /*18cc0*/  IADD3 R28, R135, 0x8, RZ ;  /* 0x00000008871c7810 */ /* 0x000fe20007ffe0ff */
[----:B------:R-:W-:Y:S01]  /*18cd0*/  HMMA.16816.F32 R176, R24, R18, R176 ;  /* 0x0000001218b0723c */ /* 0x000fe200000018b0 */
[----:B------:R-:W-:Y:S01]  /*18ce0*/  ISETP.LT.OR P1, PT, R16, R216, P1 ;  /* 0x000000d81000720c */ /* 0x000fe20000f21670 */
[----:B------:R-:W4:Y:S01]  /*18cf0*/  MUFU.TANH R17, R17 ;  /* 0x0000001100117308 */ /* 0x000f220000002400 */
[C---:B------:R-:W-:Y:S01]  /*18d00*/  ISETP.GE.AND P6, PT, R28.reuse, R213, PT ;  /* 0x000000d51c00720c */ /* 0x040fe20003fc6270 */
[----:B------:R-:W-:Y:S01]  /*18d10*/  FMUL.FTZ R29, R143, c[0x0][0x2ec] ;  /* 0x0000bb008f1d7a20 */ /* 0x000fe20000410000 */
[----:B------:R-:W-:-:S02]  /*18d20*/  ISETP.GE.AND P2, PT, R28, R214, PT ;  /* 0x000000d61c00720c */ /* 0x000fc40003f46270 */
[----:B------:R-:W-:Y:S01]  /*18d30*/  ISETP.LT.OR P6, PT, R28, R216, P6 ;  /* 0x000000d81c00720c */ /* 0x000fe200037c1670 */
[C---:B------:R-:W-:Y:S01]  /*18d40*/  HMMA.16816.F32 R156, R8.reuse, R30, R156 ;  /* 0x0000001e089c723c */ /* 0x040fe2000000189c */
[-C--:B------:R-:W-:Y:S01]  /*18d50*/  ISETP.LT.OR P0, PT, R16, R215.reuse, P0 ;  /* 0x000000d71000720c */ /* 0x080fe20000701670 */
[----:B------:R-:W-:Y:S01]  /*18d60*/  MUFU.TANH R29, R29 ;  /* 0x0000001d001d7308 */ /* 0x000fe20000002400 */
[----:B------:R-:W-:Y:S02]  /*18d70*/  ISETP.LT.OR P2, PT, R28, R215, P2 ;  /* 0x000000d71c00720c */ /* 0x000fe40001741670 */
[----:B------:R-:W-:Y:S02]  /*18d80*/  FSEL R16, R20, -INF , !P1 ;  /* 0xff80000014107808 */ /* 0x000fe40004800000 */
[----:B-----5:R-:W-:Y:S01]  /*18d90*/  FSEL R28, R12, -INF , !P6 ;  /* 0xff8000000c1c7808 */ /* 0x020fe20007000000 */
[C---:B--2---:R-:W-:Y:S01]  /*18da0*/  HMMA.16816.F32 R152, R8.reuse, R4, R152 ;  /* 0x000000040898723c */ /* 0x044fe20000001898 */
[----:B------:R-:W-:Y:S01]  /*18db0*/  ISETP.GE.AND P1, PT, R33, R213, PT ;  /* 0x000000d52100720c */ /* 0x000fe20003f26270 */
[----:B------:R-:W-:Y:S01]  /*18dc0*/  FMUL.FTZ R30, R147, c[0x0][0x2ec] ;  /* 0x0000bb00931e7a20 */ /* 0x000fe20000410000 */
[----:B------:R-:W-:Y:S01]  /*18dd0*/  ISETP.GE.AND P6, PT, R135, R214, PT ;  /* 0x000000d68700720c */ /* 0x000fe20003fc6270 */
[----:B------:R-:W-:Y:S01]  /*18de0*/  FMUL.FTZ R160, R160, c[0x0][0x2ec] ;  /* 0x0000bb00a0a07a20 */ /* 0x000fe20000410000 */
[----:B------:R-:W-:Y:S01]  /*18df0*/  ISETP.LT.OR P1, PT, R33, R216, P1 ;  /* 0x000000d82100720c */ /* 0x000fe20000f21670 */
[----:B------:R-:W-:Y:S01]  /*18e00*/  FMUL.FTZ R163, R163, c[0x0][0x2ec] ;  /* 0x0000bb00a3a37a20 */ /* 0x000fe20000410000 */
[C---:B------:R-:W-:Y:S01]  /*18e10*/  ISETP.LT.OR P6, PT, R135.reuse, R215, P6 ;  /* 0x000000d78700720c */ /* 0x040fe200037c1670 */
[----:B------:R-:W2:Y:S01]  /*18e20*/  MUFU.TANH R30, R30 ;  /* 0x0000001e001e7308 */ /* 0x000ea20000002400 */
[----:B------:R-:W-:Y:S01]  /*18e30*/  IADD3 R19, R135, 0x10, RZ ;  /* 0x0000001087137810 */ /* 0x000fe20007ffe0ff */
[----:B------:R-:W-:Y:S01]  /*18e40*/  HMMA.16816.F32 R176, R8, R6, R176 ;  /* 0x0000000608b0723c */ /* 0x000fe200000018b0 */
[----:B------:R-:W-:Y:S01]  /*18e50*/  FSEL R18, R13, -INF , !P1 ;  /* 0xff8000000d127808 */ /* 0x000fe20004800000 */
[----:B------:R-:W-:Y:S01]  /*18e60*/  FMUL.FTZ R162, R162, c[0x0][0x2ec] ;  /* 0x0000bb00a2a27a20 */ /* 0x000fe20000410000 */
[----:B------:R-:W-:Y:S01]  /*18e70*/  FSEL R12, R21, -INF , !P6 ;  /* 0xff800000150c7808 */ /* 0x000fe20007000000 */
[----:B------:R-:W-:Y:S01]  /*18e80*/  FMUL.FTZ R161, R161, c[0x0][0x2ec] ;  /* 0x0000bb00a1a17a20 */ /* 0x000fe20000410000 */
[----:B------:R-:W-:Y:S01]  /*18e90*/  FSEL R133, R133, -INF , !P0 ;  /* 0xff80000085857808 */ /* 0x000fe20004000000 */
[----:B------:R-:W5:Y:S01]  /*18ea0*/  MUFU.TANH R172, R160 ;  /* 0x000000a000ac7308 */ /* 0x000f620000002400 */
[-C--:B------:R-:W-:Y:S01]  /*18eb0*/  ISETP.GE.AND P1, PT, R33, R214.reuse, PT ;  /* 0x000000d62100720c */ /* 0x080fe20003f26270 */
[----:B------:R-:W-:Y:S01]  /*18ec0*/  FMUL.FTZ R156, R156, c[0x0][0x2ec] ;  /* 0x0000bb009c9c7a20 */ /* 0x000fe20000410000 */
[----:B------:R-:W-:Y:S01]  /*18ed0*/  ISETP.GE.AND P6, PT, R19, R213, PT ;  /* 0x000000d51300720c */ /* 0x000fe20003fc6270 */
[----:B------:R-:W-:Y:S01]  /*18ee0*/  FMUL.FTZ R157, R157, c[0x0][0x2ec] ;  /* 0x0000bb009d9d7a20 */ /* 0x000fe20000410000 */
[----:B------:R-:W-:Y:S01]  /*18ef0*/  ISETP.GE.AND P0, PT, R19, R214, PT ;  /* 0x000000d61300720c */ /* 0x000fe20003f06270 */
[----:B------:R-:W-:Y:S01]  /*18f00*/  FMUL.FTZ R158, R158, c[0x0][0x2ec] ;  /* 0x0000bb009e9e7a20 */ /* 0x000fe20000410000 */
[-C--:B------:R-:W-:Y:S01]  /*18f10*/  ISETP.LT.OR P1, PT, R33, R215.reuse, P1 ;  /* 0x000000d72100720c */ /* 0x080fe20000f21670 */
[----:B------:R-:W1:Y:S01]  /*18f20*/  MUFU.TANH R168, R156 ;  /* 0x0000009c00a87308 */ /* 0x000e620000002400 */
[-C--:B------:R-:W-:Y:S01]  /*18f30*/  ISETP.LT.OR P6, PT, R19, R216.reuse, P6 ;  /* 0x000000d81300720c */ /* 0x080fe200037c1670 */
[----:B------:R-:W-:Y:S01]  /*18f40*/  FMUL.FTZ R159, R159, c[0x0][0x2ec] ;  /* 0x0000bb009f9f7a20 */ /* 0x000fe20000410000 */
[----:B------:R-:W-:Y:S01]  /*18f50*/  ISETP.LT.OR P0, PT, R19, R215, P0 ;  /* 0x000000d71300720c */ /* 0x000fe20000701670 */
[----:B------:R-:W-:Y:S01]  /*18f60*/  FMUL.FTZ R151, R154, c[0x0][0x2ec] ;  /* 0x0000bb009a977a20 */ /* 0x000fe20000410000 */
[----:B------:R-:W-:Y:S01]  /*18f70*/  IADD3 R19, R135, 0x11, RZ ;  /* 0x0000001187137810 */ /* 0x000fe20007ffe0ff */
[----:B------:R-:W-:Y:S01]  /*18f80*/  FMUL.FTZ R137, R155, c[0x0][0x2ec] ;  /* 0x0000bb009b897a20 */ /* 0x000fe20000410000 */
[----:B------:R-:W-:Y:S01]  /*18f90*/  IADD3 R13, R135, 0x18, RZ ;  /* 0x00000018870d7810 */ /* 0x000fe20007ffe0ff */
[----:B------:R-:W1:Y:S01]  /*18fa0*/  MUFU.TANH R166, R157 ;  /* 0x0000009d00a67308 */ /* 0x000e620000002400 */
[----:B------:R-:W-:Y:S01]  /*18fb0*/  FSEL R5, R14, -INF , !P2 ;  /* 0xff8000000e057808 */ /* 0x000fe20005000000 */
[----:B------:R-:W-:Y:S01]  /*18fc0*/  FMUL.FTZ R138, R176, c[0x0][0x2ec] ;  /* 0x0000bb00b08a7a20 */ /* 0x000fe20000410000 */
[----:B------:R-:W-:Y:S01]  /*18fd0*/  FSEL R15, R15, -INF , !P1 ;  /* 0xff8000000f0f7808 */ /* 0x000fe20004800000 */
[----:B------:R-:W-:Y:S01]  /*18fe0*/  FMUL.FTZ R136, R177, c[0x0][0x2ec] ;  /* 0x0000bb00b1887a20 */ /* 0x000fe20000410000 */
[-C--:B------:R-:W-:Y:S01]  /*18ff0*/  ISETP.GE.AND P2, PT, R19, R213.reuse, PT ;  /* 0x000000d51300720c */ /* 0x080fe20003f46270 */
[----:B------:R-:W-:Y:S01]  /*19000*/  FMUL.FTZ R139, R178, c[0x0][0x2ec] ;  /* 0x0000bb00b28b7a20 */ /* 0x000fe20000410000 */
[----:B------:R-:W-:Y:S01]  /*19010*/  ISETP.GE.AND P1, PT, R13, R213, PT ;  /* 0x000000d50d00720c */ /* 0x000fe20003f26270 */
[----:B------:R-:W1:Y:S01]  /*19020*/  MUFU.TANH R31, R146 ;  /* 0x00000092001f7308 */ /* 0x000e620000002400 */
[-C--:B------:R-:W-:Y:S01]  /*19030*/  ISETP.LT.OR P2, PT, R19, R216.reuse, P2 ;  /* 0x000000d81300720c */ /* 0x080fe20001741670 */
[----:B------:R-:W-:Y:S01]  /*19040*/  FMUL.FTZ R149, R179, c[0x0][0x2ec] ;  /* 0x0000bb00b3957a20 */ /* 0x000fe20000410000 */
[----:B------:R-:W-:-:S02]  /*19050*/  ISETP.LT.OR P1, PT, R13, R216, P1 ;  /* 0x000000d80d00720c */ /* 0x000fc40000f21670 */
[----:B------:R-:W-:Y:S02]  /*19060*/  IADD3 R4, R135, 0x19, RZ ;  /* 0x0000001987047810 */ /* 0x000fe40007ffe0ff */
[----:B---3--:R-:W-:Y:S01]  /*19070*/  FSEL R26, R22, -INF , !P6 ;  /* 0xff800000161a7808 */ /* 0x008fe20007000000 */
[----:B------:R-:W-:Y:S01]  /*19080*/  MUFU.TANH R169, R163 ;  /* 0x000000a300a97308 */ /* 0x000fe20000002400 */
[----:B------:R-:W-:Y:S02]  /*19090*/  FSEL R24, R23, -INF , !P2 ;  /* 0xff80000017187808 */ /* 0x000fe40005000000 */
[----:B------:R-:W-:Y:S02]  /*190a0*/  FSEL R22, R134, -INF , !P1 ;  /* 0xff80000086167808 */ /* 0x000fe40004800000 */
[C---:B------:R-:W-:Y:S02]  /*190b0*/  ISETP.GE.AND P2, PT, R13.reuse, R214, PT ;  /* 0x000000d60d00720c */ /* 0x040fe40003f46270 */
[----:B------:R-:W-:Y:S01]  /*190c0*/  ISETP.GE.AND P1, PT, R4, R213, PT ;  /* 0x000000d50400720c */ /* 0x000fe20003f26270 */
[----:B------:R-:W3:Y:S01]  /*190d0*/  MUFU.TANH R171, R162 ;  /* 0x000000a200ab7308 */ /* 0x000ee20000002400 */
[----:B------:R-:W-:-:S02]  /*190e0*/  ISETP.LT.OR P2, PT, R13, R215, P2 ;  /* 0x000000d70d00720c */ /* 0x000fc40001741670 */
[----:B------:R-:W-:Y:S02]  /*190f0*/  ISETP.LT.OR P1, PT, R4, R216, P1 ;  /* 0x000000d80400720c */ /* 0x000fe40000f21670 */
[----:B------:R-:W-:Y:S02]  /*19100*/  IADD3 R13, R135, 0x20, RZ ;  /* 0x00000020870d7810 */ /* 0x000fe40007ffe0ff */
[----:B-1----:R-:W-:Y:S01]  /*19110*/  FSEL R20, R32, -INF , !P1 ;  /* 0xff80000020147808 */ /* 0x002fe20004800000 */
[----:B------:R-:W1:Y:S01]  /*19120*/  MUFU.TANH R167, R158 ;  /* 0x0000009e00a77308 */ /* 0x000e620000002400 */
[----:B----4-:R-:W-:Y:S02]  /*19130*/  FSEL R27, R17, -INF , !P0 ;  /* 0xff800000111b7808 */ /* 0x010fe40004000000 */
[----:B------:R-:W-:Y:S02]  /*19140*/  ISETP.GE.AND P1, PT, R4, R214, PT ;  /* 0x000000d60400720c */ /* 0x000fe40003f26270 */
[----:B------:R-:W-:-:S02]  /*19150*/  ISETP.GE.AND P0, PT, R13, R213, PT ;  /* 0x000000d50d00720c */ /* 0x000fc40003f06270 */
[----:B------:R-:W-:Y:S01]  /*19160*/  ISETP.LT.OR P1, PT, R4, R215, P1 ;  /* 0x000000d70400720c */ /* 0x000fe20000f21670 */
[----:B------:R-:W4:Y:S01]  /*19170*/  MUFU.TANH R163, R159 ;  /* 0x0000009f00a37308 */ /* 0x000f220000002400 */
[----:B------:R-:W-:Y:S01]  /*19180*/  ISETP.LT.OR P0, PT, R13, R216, P0 ;  /* 0x000000d80d00720c */ /* 0x000fe20000701670 */
[----:B------:R-:W-:Y:S01]  /*19190*/  FMUL.FTZ R4, R152, c[0x0][0x2ec] ;  /* 0x0000bb0098047a20 */ /* 0x000fe20000410000 */
[----:B------:R-:W-:Y:S01]  /*191a0*/  IADD3 R7, R135, 0x28, RZ ;  /* 0x0000002887077810 */ /* 0x000fe20007ffe0ff */
[----:B------:R-:W-:Y:S01]  /*191b0*/  FMUL.FTZ R152, R153, c[0x0][0x2ec] ;  /* 0x0000bb0099987a20 */ /* 0x000fe20000410000 */
[----:B------:R-:W-:Y:S02]  /*191c0*/  IADD3 R6, R135, 0x29, RZ ;  /* 0x0000002987067810 */ /* 0x000fe40007ffe0ff */
[----:B--2---:R-:W-:Y:S01]  /*191d0*/  FSEL R21, R30, -INF , !P1 ;  /* 0xff8000001e157808 */ /* 0x004fe20004800000 */
[----:B------:R-:W2:Y:S01]  /*191e0*/  MUFU.TANH R170, R161 ;  /* 0x000000a100aa7308 */ /* 0x000ea20000002400 */
[----:B-----5:R-:W-:-:S02]  /*191f0*/  FSEL R172, R172, -INF , !P0 ;  /* 0xff800000acac7808 */ /* 0x020fc40004000000 */
[----:B------:R-:W-:Y:S02]  /*19200*/  ISETP.GE.AND P6, PT, R19, R214, PT ;  /* 0x000000d61300720c */ /* 0x000fe40003fc6270 */
[-C--:B------:R-:W-:Y:S02]  /*19210*/  ISETP.GE.AND P1, PT, R7, R213.reuse, PT ;  /* 0x000000d50700720c */ /* 0x080fe40003f26270 */
[C---:B------:R-:W-:Y:S01]  /*19220*/  ISETP.GE.AND P0, PT, R6.reuse, R213, PT ;  /* 0x000000d50600720c */ /* 0x040fe20003f06270 */
[----:B------:R-:W5:Y:S01]  /*19230*/  MUFU.TANH R4, R4 ;  /* 0x0000000400047308 */ /* 0x000f620000002400 */
[----:B------:R-:W-:Y:S02]  /*19240*/  ISETP.LT.OR P6, PT, R19, R215, P6 ;  /* 0x000000d71300720c */ /* 0x000fe400037c1670 */
[-C--:B------:R-:W-:Y:S02]  /*19250*/  ISETP.LT.OR P1, PT, R7, R216.reuse, P1 ;  /* 0x000000d80700720c */ /* 0x080fe40000f21670 */
[----:B------:R-:W-:-:S02]  /*19260*/  ISETP.LT.OR P0, PT, R6, R216, P0 ;  /* 0x000000d80600720c */ /* 0x000fc40000701670 */
[----:B------:R-:W-:Y:S01]  /*19270*/  FSEL R25, R29, -INF , !P6 ;  /* 0xff8000001d197808 */ /* 0x000fe20007000000 */
[----:B------:R-:W1:Y:S01]  /*19280*/  MUFU.TANH R138, R138 ;  /* 0x0000008a008a7308 */ /* 0x000e620000002400 */
[----:B------:R-:W-:Y:S02]  /*19290*/  FSEL R168, R168, -INF , !P1 ;  /* 0xff800000a8a87808 */ /* 0x000fe40004800000 */
[----:B------:R-:W-:Y:S02]  /*192a0*/  FSEL R166, R166, -INF , !P0 ;  /* 0xff800000a6a67808 */ /* 0x000fe40004000000 */
[-C--:B------:R-:W-:Y:S02]  /*192b0*/  ISETP.GE.AND P6, PT, R13, R214.reuse, PT ;  /* 0x000000d60d00720c */ /* 0x080fe40003fc6270 */
[-C--:B------:R-:W-:Y:S01]  /*192c0*/  ISETP.GE.AND P1, PT, R7, R214.reuse, PT ;  /* 0x000000d60700720c */ /* 0x080fe20003f26270 */
[----:B------:R-:W1:Y:S01]  /*192d0*/  MUFU.TANH R152, R152 ;  /* 0x0000009800987308 */ /* 0x000e620000002400 */
[----:B------:R-:W-:-:S02]  /*192e0*/  ISETP.GE.AND P0, PT, R6, R214, PT ;  /* 0x000000d60600720c */ /* 0x000fc40003f06270 */
[----:B------:R-:W-:Y:S02]  /*192f0*/  IADD3 R8, R135, 0x21, RZ ;  /* 0x0000002187087810 */ /* 0x000fe40007ffe0ff */
[-C--:B------:R-:W-:Y:S02]  /*19300*/  ISETP.LT.OR P6, PT, R13, R215.reuse, P6 ;  /* 0x000000d70d00720c */ /* 0x080fe400037c1670 */
[-C--:B------:R-:W-:Y:S01]  /*19310*/  ISETP.LT.OR P1, PT, R7, R215.reuse, P1 ;  /* 0x000000d70700720c */ /* 0x080fe20000f21670 */
[----:B------:R-:W2:Y:S01]  /*19320*/  MUFU.TANH R151, R151 ;  /* 0x0000009700977308 */ /* 0x000ea20000002400 */
[----:B------:R-:W-:Y:S02]  /*19330*/  ISETP.LT.OR P0, PT, R6, R215, P0 ;  /* 0x000000d70600720c */ /* 0x000fe40000701670 */
[C---:B------:R-:W-:Y:S02]  /*19340*/  IADD3 R7, R135.reuse, 0x30, RZ ;  /* 0x0000003087077810 */ /* 0x040fe40007ffe0ff */
[----:B------:R-:W-:-:S02]  /*19350*/  IADD3 R6, R135, 0x31, RZ ;  /* 0x0000003187067810 */ /* 0x000fc40007ffe0ff */
[----:B------:R-:W-:Y:S01]  /*19360*/  FSEL R23, R31, -INF , !P2 ;  /* 0xff8000001f177808 */ /* 0x000fe20005000000 */
[----:B------:R-:W2:Y:S01]  /*19370*/  MUFU.TANH R137, R137 ;  /* 0x0000008900897308 */ /* 0x000ea20000002400 */
[----:B------:R-:W-:Y:S01]  /*19380*/  BAR.SYNC.DEFER_BLOCKING 0x0 ;  /* 0x0000000000007b1d */ /* 0x000fe20000010000 */
[-C--:B------:R-:W-:Y:S02]  /*19390*/  ISETP.GE.AND P2, PT, R8, R213.reuse, PT ;  /* 0x000000d50800720c */ /* 0x080fe40003f46270 */
[----:B---3--:R-:W-:Y:S02]  /*193a0*/  FSEL R171, R171, -INF , !P6 ;  /* 0xff800000abab7808 */ /* 0x008fe40007000000 */
[----:B-1----:R-:W-:Y:S02]  /*193b0*/  FSEL R167, R167, -INF , !P1 ;  /* 0xff800000a7a77808 */ /* 0x002fe40004800000 */
[----:B----4-:R-:W-:Y:S01]  /*193c0*/  FSEL R163, R163, -INF , !P0 ;  /* 0xff800000a3a37808 */ /* 0x010fe20004000000 */
[----:B------:R-:W-:Y:S01]  /*193d0*/  MUFU.TANH R136, R136 ;  /* 0x0000008800887308 */ /* 0x000fe20000002400 */
[----:B------:R-:W-:-:S02]  /*193e0*/  ISETP.GE.AND P6, PT, R7, R213, PT ;  /* 0x000000d50700720c */ /* 0x000fc40003fc6270 */
[C---:B------:R-:W-:Y:S02]  /*193f0*/  ISETP.GE.AND P1, PT, R6.reuse, R213, PT ;  /* 0x000000d50600720c */ /* 0x040fe40003f26270 */
[----:B------:R-:W-:Y:S02]  /*19400*/  ISETP.GE.AND P0, PT, R6, R214, PT ;  /* 0x000000d60600720c */ /* 0x000fe40003f06270 */
[-C--:B------:R-:W-:Y:S01]  /*19410*/  ISETP.LT.OR P2, PT, R8, R216.reuse, P2 ;  /* 0x000000d80800720c */ /* 0x080fe20001741670 */
[----:B------:R-:W1:Y:S01]  /*19420*/  MUFU.TANH R139, R139 ;  /* 0x0000008b008b7308 */ /* 0x000e620000002400 */
[-C--:B------:R-:W-:Y:S02]  /*19430*/  ISETP.LT.OR P6, PT, R7, R216.reuse, P6 ;  /* 0x000000d80700720c */ /* 0x080fe400037c1670 */
[C---:B------:R-:W-:Y:S02]  /*19440*/  ISETP.LT.OR P1, PT, R6.reuse, R216, P1 ;  /* 0x000000d80600720c */ /* 0x040fe40000f21670 */
[----:B------:R-:W-:-:S02]  /*19450*/  ISETP.LT.OR P0, PT, R6, R215, P0 ;  /* 0x000000d70600720c */ /* 0x000fc40000701670 */
[----:B------:R-:W-:Y:S01]  /*19460*/  IADD3 R6, R135, 0x38, RZ ;  /* 0x0000003887067810 */ /* 0x000fe20007ffe0ff */
[----:B------:R-:W3:Y:S01]  /*19470*/  MUFU.TANH R149, R149 ;  /* 0x0000009500957308 */ /* 0x000ee20000002400 */
[----:B--2---:R-:W-:Y:S02]  /*19480*/  FSEL R170, R170, -INF , !P2 ;  /* 0xff800000aaaa7808 */ /* 0x004fe40005000000 */
[----:B------:R-:W-:Y:S02]  /*19490*/  ISETP.GE.AND P2, PT, R8, R214, PT ;  /* 0x000000d60800720c */ /* 0x000fe40003f46270 */
[----:B-----5:R-:W-:Y:S02]  /*194a0*/  FSEL R154, R4, -INF , !P6 ;  /* 0xff800000049a7808 */ /* 0x020fe40007000000 */
[----:B------:R-:W-:Y:S02]  /*194b0*/  ISETP.GE.AND P6, PT, R6, R213, PT ;  /* 0x000000d50600720c */ /* 0x000fe40003fc6270 */
[----:B------:R-:W-:-:S02]  /*194c0*/  ISETP.LT.OR P2, PT, R8, R215, P2 ;  /* 0x000000d70800720c */ /* 0x000fc40001741670 */
[----:B------:R-:W-:Y:S02]  /*194d0*/  ISETP.LT.OR P6, PT, R6, R216, P6 ;  /* 0x000000d80600720c */ /* 0x000fe400037c1670 */
[----:B------:R-:W-:Y:S02]  /*194e0*/  FSEL R169, R169, -INF , !P2 ;  /* 0xff800000a9a97808 */ /* 0x000fe40005000000 */
[C---:B------:R-:W-:Y:S02]  /*194f0*/  ISETP.GE.AND P2, PT, R7.reuse, R214, PT ;  /* 0x000000d60700720c */ /* 0x040fe40003f46270 */
[----:B------:R-:W-:Y:S02]  /*19500*/  FSEL R138, R138, -INF , !P6 ;  /* 0xff8000008a8a7808 */ /* 0x000fe40007000000 */
[----:B------:R-:W-:Y:S02]  /*19510*/  ISETP.GT.AND P6, PT, R212, R203, PT ;  /* 0x000000cbd400720c */ /* 0x000fe40003fc4270 */
[----:B------:R-:W-:-:S02]  /*19520*/  ISETP.LT.OR P2, PT, R7, R215, P2 ;  /* 0x000000d70700720c */ /* 0x000fc40001741670 */
[----:B------:R-:W-:Y:S02]  /*19530*/  IADD3 R135, R135, 0x39, RZ ;  /* 0x0000003987877810 */ /* 0x000fe40007ffe0ff */
[----:B------:R-:W-:Y:S02]  /*19540*/  FSEL R152, R152, -INF , !P1 ;  /* 0xff80000098987808 */ /* 0x000fe40004800000 */
[----:B------:R-:W-:Y:S02]  /*19550*/  FSEL R151, R151, -INF , !P2 ;  /* 0xff80000097977808 */ /* 0x000fe40005000000 */
[----:B------:R-:W-:Y:S02]  /*19560*/  FSEL R137, R137, -INF , !P0 ;  /* 0xff80000089897808 */ /* 0x000fe40004000000 */
[----:B------:R-:W-:Y:S02]  /*19570*/  ISETP.GE.AND P1, PT, R6, R214, PT ;  /* 0x000000d60600720c */ /* 0x000fe40003f26270 */
[----:B------:R-:W-:-:S02]  /*19580*/  ISETP.GE.AND P2, PT, R135, R213, PT ;  /* 0x000000d58700720c */ /* 0x000fc40003f46270 */
[C---:B------:R-:W-:Y:S02]  /*19590*/  ISETP.GE.AND P0, PT, R135.reuse, R214, PT ;  /* 0x000000d68700720c */ /* 0x040fe40003f06270 */
[-C--:B------:R-:W-:Y:S02]  /*195a0*/  ISETP.LT.OR P1, PT, R6, R215.reuse, P1 ;  /* 0x000000d70600720c */ /* 0x080fe40000f21670 */
[C---:B------:R-:W-:Y:S02]  /*195b0*/  ISETP.LT.OR P2, PT, R135.reuse, R216, P2 ;  /* 0x000000d88700720c */ /* 0x040fe40001741670 */
[----:B------:R-:W-:Y:S02]  /*195c0*/  ISETP.LT.OR P0, PT, R135, R215, P0 ;  /* 0x000000d78700720c */ /* 0x000fe40000701670 */
[----:B-1----:R-:W-:Y:S02]  /*195d0*/  FSEL R139, R139, -INF , !P1 ;  /* 0xff8000008b8b7808 */ /* 0x002fe40004800000 */
[----:B------:R-:W-:-:S02]  /*195e0*/  FSEL R136, R136, -INF , !P2 ;  /* 0xff80000088887808 */ /* 0x000fc40005000000 */
[----:B---3--:R-:W-:Y:S01]  /*195f0*/  FSEL R149, R149, -INF , !P0 ;  /* 0xff80000095957808 */ /* 0x008fe20004000000 */
        /* <DEDUP_REMOVED lines=9> */
[----:B-1----:R-:W-:-:S06]  /*19690*/  IADD3 R10, R10, 0xffffffe, RZ ;  /* 0x0ffffffe0a0a7810 */ /* 0x002fcc0007ffe0ff */
[----:B------:R-:W1:Y:S02]  /*196a0*/  F2I.FTZ.U32.TRUNC.NTZ R11, R10 ;  /* 0x0000000a000b7305 */ /* 0x000e64000021f000 */
[--C-:B-1----:R-:W-:Y:S02]  /*196b0*/  IMAD.MOV R9, RZ, RZ, -R11.reuse ;  /* 0x000000ffff097224 */ /* 0x102fe400078e0a0b */
[----:B------:R-:W-:Y:S02]  /*196c0*/  IMAD.MOV.U32 R10, RZ, RZ, RZ ;  /* 0x000000ffff0a7224 */ /* 0x000fe400078e00ff */
[----:B------:R-:W-:Y:S01]  /*196d0*/  IMAD R4, R9, R6, RZ ;  /* 0x0000000609047224 */ /* 0x000fe200078e02ff */
[----:B------:R-:W-:Y:S02]  /*196e0*/  IABS R9, R8 ;  /* 0x0000000800097213 */ /* 0x000fe40000000000 */
[----:B------:R-:W-:Y:S01]  /*196f0*/  LOP3.LUT R8, R8, c[0x0][0x2d0], RZ, 0x3c, !PT ;  /* 0x0000b40008087a12 */ /* 0x000fe200078e3cff */
        /* <DEDUP_REMOVED lines=39> */
[----:B------:R-:W-:-:S05]  /*19970*/  SHF.R.S32.HI R6, RZ, 0x1f, R8 ;  /* 0x0000001fff067819 */ /* 0x000fca0000011408 */
[----:B------:R-:W-:-:S04]  /*19980*/  IMAD R7, R6, c[0x0][0x180], RZ ;  /* 0x0000600006077a24 */ /* 0x000fc800078e02ff */
[C---:B------:R-:W-:Y:S02]  /*19990*/  IMAD R7, R8.reuse, c[0x0][0x184], R7 ;  /* 0x0000610008077a24 */ /* 0x040fe400078e0207 */
[----:B------:R-:W-:-:S04]  /*199a0*/  IMAD.WIDE.U32 R8, R8, c[0x0][0x180], R10 ;  /* 0x0000600008087a25 */ /* 0x000fc800078e000a */
[----:B------:R-:W-:Y:S01]  /*199b0*/  IMAD.IADD R6, R9, 0x1, R7 ;  /* 0x0000000109067824 */ /* 0x000fe200078e0207 */
[----:B------:R-:W-:Y:S01]  /*199c0*/  MOV R7, R8 ;  /* 0x0000000800077202 */ /* 0x000fe20000000f00 */
[----:B------:R-:W-:Y:S05]  /*199d0*/  BRA `(.L_x_3295) ;  /* 0x0000003000007947 */ /* 0x000fea0003800000 */
.L_x_3294:
[----:B------:R-:W-:-:S05]  /*199e0*/  IMAD.MOV.U32 R7, RZ, RZ, c[0x0][0x198] ;  /* 0x00006600ff077624 */ /* 0x000fca00078e00ff */
[----:B------:R-:W-:-:S04]  /*199f0*/  LEA R7, -R7, RZ, 0x6 ;  /* 0x000000ff07077211 */ /* 0x000fc800078e31ff */
[----:B------:R-:W-:Y:S02]  /*19a00*/  SHF.R.S32.HI R6, RZ, 0x1f, R7 ;  /* 0x0000001fff067819 */ /* 0x000fe40000011407 */
.L_x_3295:
        /* <DEDUP_REMOVED lines=100> */
.L_x_3293:
[----:B------:R-:W-:Y:S01]  /*1a050*/  FMNMX.FTZ R0, R3, R12, !PT ;  /* 0x0000000c03007209 */ /* 0x000fe20007810000 */
[----:B-1----:R-:W-:Y:S01]  /*1a060*/  LDSM.16.MT88.4 R32, [R193+0xc800] ;  /* 0x00c80000c120783b */ /* 0x002fe20000004200 */
        /* <DEDUP_REMOVED lines=33> */
[----:B-1----:R-:W-:-:S03]  /*1a280*/  FMNMX.FTZ R0, R9, R0, !PT ;  /* 0x0000000009007209 */ /* 0x002fc60007810000 */
[----:B------:R-:W-:Y:S01]  /*1a290*/  LDSM.16.MT88.4 R8, [R193+0xc000] ;  /* 0x00c00000c108783b */ /* 0x000fe20000004200 */
[----:B--2---:R-:W-:-:S03]  /*1a2a0*/  FMNMX.FTZ R7, R4, R7, !PT ;  /* 0x0000000704077209 */ /* 0x004fc60007810000 */
[----:B------:R-:W1:Y:S04]  /*1a2b0*/  SHFL.BFLY PT, R145, R0, 0x1, 0x1f ;  /* 0x0c201f0000917f89 */ /* 0x000e6800000e0000 */
[----:B------:R-:W2:Y:S01]  /*1a2c0*/  SHFL.BFLY PT, R146, R7, 0x1, 0x1f ;  /* 0x0c201f0007927f89 */ /* 0x000ea200000e0000 */
[----:B-1----:R-:W-:-:S04]  /*1a2d0*/  FMNMX.FTZ R145, R0, R145, !PT ;  /* 0x0000009100917209 */ /* 0x002fc80007810000 */
[C---:B------:R-:W-:Y:S01]  /*1a2e0*/  FSETP.NEU.FTZ.AND P0, PT, R145.reuse, -INF , PT ;  /* 0xff8000009100780b */ /* 0x040fe20003f1d000 */
[----:B------:R-:W-:Y:S01]  /*1a2f0*/  FMUL.FTZ R150, R145, c[0x0][0x23c] ;  /* 0x00008f0091967a20 */ /* 0x000fe20000410000 */
[----:B--2---:R-:W-:Y:S02]  /*1a300*/  FMNMX.FTZ R146, R7, R146, !PT ;  /* 0x0000009207927209 */ /* 0x004fe40007810000 */
[----:B------:R-:W-:Y:S02]  /*1a310*/  FSEL R6, R145, RZ, P0 ;  /* 0x000000ff91067208 */ /* 0x000fe40000000000 */
[----:B------:R-:W-:Y:S01]  /*1a320*/  FSEL R150, R150, RZ, P0 ;  /* 0x000000ff96967208 */ /* 0x000fe20000000000 */
[C---:B------:R-:W-:Y:S01]  /*1a330*/  FMUL.FTZ R153, R146.reuse, c[0x0][0x23c] ;  /* 0x00008f0092997a20 */ /* 0x040fe20000410000 */
[----:B------:R-:W-:Y:S01]  /*1a340*/  FSETP.NEU.FTZ.AND P1, PT, R146, -INF , PT ;  /* 0xff8000009200780b */ /* 0x000fe20003f3d000 */
[----:B------:R-:W-:Y:S02]  /*1a350*/  FADD.FTZ R6, R3, -R6 ;  /* 0x8000000603067221 */ /* 0x000fe40000010000 */
[--C-:B------:R-:W-:Y:S01]  /*1a360*/  FFMA.FTZ R140, R12, c[0x0][0x23c], -R150.reuse ;  /* 0x00008f000c8c7a23 */ /* 0x100fe20000010896 */
[----:B------:R-:W-:Y:S01]  /*1a370*/  FSEL R153, R153, RZ, P1 ;  /* 0x000000ff99997208 */ /* 0x000fe20000800000 */
[----:B------:R-:W-:-:S02]  /*1a380*/  FFMA.FTZ R147, R15, c[0x0][0x23c], -R150 ;  /* 0x00008f000f937a23 */ /* 0x000fc40000010896 */
[----:B------:R-:W1:Y:S01]  /*1a390*/  LDSM.16.MT88.4 R12, [R194+0xc000] ;  /* 0x00c00000c20c783b */ /* 0x000e620000004200 */
[--C-:B------:R-:W-:Y:S01]  /*1a3a0*/  FFMA.FTZ R0, R5, c[0x0][0x23c], -R150.reuse ;  /* 0x00008f0005007a23 */ /* 0x100fe20000010896 */
[----:B------:R-:W-:Y:S01]  /*1a3b0*/  FSEL R5, R146, RZ, P1 ;  /* 0x000000ff92057208 */ /* 0x000fe20000800000 */
[--C-:B------:R-:W-:Y:S01]  /*1a3c0*/  FFMA.FTZ R144, R2, c[0x0][0x23c], -R153.reuse ;  /* 0x00008f0002907a23 */ /* 0x100fe20000010899 */
[----:B------:R-:W-:Y:S01]  /*1a3d0*/  MUFU.EX2 R140, R140 ;  /* 0x0000008c008c7308 */ /* 0x000fe20000000800 */
[----:B------:R-:W-:Y:S02]  /*1a3e0*/  FFMA.FTZ R143, R16, c[0x0][0x23c], -R153 ;  /* 0x00008f00108f7a23 */ /* 0x000fe40000010899 */
[----:B------:R-:W-:Y:S02]  /*1a3f0*/  FADD.FTZ R4, R132, -R5 ;  /* 0x8000000584047221 */ /* 0x000fe40000010000 */
[--C-:B------:R-:W-:Y:S02]  /*1a400*/  FFMA.FTZ R142, R28, c[0x0][0x23c], -R153.reuse ;  /* 0x00008f001c8e7a23 */ /* 0x100fe40000010899 */
[----:B------:R-:W-:Y:S01]  /*1a410*/  FFMA.FTZ R141, R18, c[0x0][0x23c], -R153 ;  /* 0x00008f00128d7a23 */ /* 0x000fe20000010899 */
[----:B------:R-:W-:Y:S01]  /*1a420*/  MUFU.EX2 R144, R144 ;  /* 0x0000009000907308 */ /* 0x000fe20000000800 */
[----:B------:R-:W-:Y:S01]  /*1a430*/  FFMA.FTZ R2, R133, c[0x0][0x23c], -R150 ;  /* 0x00008f0085027a23 */ /* 0x000fe20000010896 */
[----:B------:R-:W2:Y:S01]  /*1a440*/  LDSM.16.MT88.4 R16, [R196+0xc000] ;  /* 0x00c00000c410783b */ /* 0x000ea20000004200 */
[----:B------:R-:W-:-:S02]  /*1a450*/  FMUL.FTZ R148, R4, c[0x0][0x23c] ;  /* 0x00008f0004947a20 */ /* 0x000fc40000410000 */
[----:B------:R-:W-:Y:S01]  /*1a460*/  FMUL.FTZ R3, R6, c[0x0][0x23c] ;  /* 0x00008f0006037a20 */ /* 0x000fe20000410000 */
[----:B------:R-:W-:Y:S01]  /*1a470*/  LDSM.16.MT88.4 R132, [R194+0xc800] ;  /* 0x00c80000c284783b */ /* 0x000fe20000004200 */
[--C-:B------:R-:W-:Y:S01]  /*1a480*/  FFMA.FTZ R155, R26, c[0x0][0x23c], -R153.reuse ;  /* 0x00008f001a9b7a23 */ /* 0x100fe20000010899 */
[----:B------:R-:W3:Y:S01]  /*1a490*/  MUFU.EX2 R143, R143 ;  /* 0x0000008f008f7308 */ /* 0x000ee20000000800 */
[--C-:B------:R-:W-:Y:S01]  /*1a4a0*/  FFMA.FTZ R156, R24, c[0x0][0x23c], -R153.reuse ;  /* 0x00008f00189c7a23 */ /* 0x100fe20000010899 */
[----:B------:R-:W-:Y:S01]  /*1a4b0*/  LDSM.16.MT88.4 R28, [R192+0xc800] ;  /* 0x00c80000c01c783b */ /* 0x000fe20000004200 */
[--C-:B------:R-:W-:Y:S02]  /*1a4c0*/  FFMA.FTZ R157, R22, c[0x0][0x23c], -R153.reuse ;  /* 0x00008f00169d7a23 */ /* 0x100fe40000010899 */
[----:B------:R-:W-:Y:S02]  /*1a4d0*/  FFMA.FTZ R158, R20, c[0x0][0x23c], -R153 ;  /* 0x00008f00149e7a23 */ /* 0x000fe40000010899 */
[--C-:B------:R-:W-:Y:S01]  /*1a4e0*/  FFMA.FTZ R159, R27, c[0x0][0x23c], -R150.reuse ;  /* 0x00008f001b9f7a23 */ /* 0x100fe20000010896 */
[----:B------:R-:W-:Y:S01]  /*1a4f0*/  MUFU.EX2 R142, R142 ;  /* 0x0000008e008e7308 */ /* 0x000fe20000000800 */
[----:B------:R-:W-:-:S02]  /*1a500*/  FFMA.FTZ R162, R25, c[0x0][0x23c], -R150 ;  /* 0x00008f0019a27a23 */ /* 0x000fc40000010896 */
[--C-:B------:R-:W-:Y:S01]  /*1a510*/  FFMA.FTZ R160, R23, c[0x0][0x23c], -R150.reuse ;  /* 0x00008f0017a07a23 */ /* 0x100fe20000010896 */
[----:B------:R-:W-:Y:S01]  /*1a520*/  LDSM.16.MT88.4 R24, [R196+0xe800] ;  /* 0x00e80000c418783b */ /* 0x000fe20000004200 */
[----:B------:R-:W-:Y:S02]  /*1a530*/  FFMA.FTZ R161, R21, c[0x0][0x23c], -R150 ;  /* 0x00008f0015a17a23 */ /* 0x000fe40000010896 */
[--C-:B------:R-:W-:Y:S01]  /*1a540*/  FFMA.FTZ R173, R170, c[0x0][0x23c], -R153.reuse ;  /* 0x00008f00aaad7a23 */ /* 0x100fe20000010899 */
[----:B------:R-:W4:Y:S01]  /*1a550*/  MUFU.EX2 R141, R141 ;  /* 0x0000008d008d7308 */ /* 0x000f220000000800 */
[----:B---3--:R-:W-:Y:S01]  /*1a560*/  F2FP.PACK_AB R4, R143, R144 ;  /* 0x000000908f04723e */ /* 0x008fe200000000ff */
[----:B------:R-:W-:Y:S01]  /*1a570*/  LDSM.16.MT88.4 R20, [R194+0xe800] ;  /* 0x00e80000c214783b */ /* 0x000fe20000004200 */
[--C-:B------:R-:W-:Y:S02]  /*1a580*/  FFMA.FTZ R175, R166, c[0x0][0x23c], -R153.reuse ;  /* 0x00008f00a6af7a23 */ /* 0x100fe40000010899 */
[----:B------:R-:W-:-:S02]  /*1a590*/  FFMA.FTZ R172, R172, c[0x0][0x23c], -R153 ;  /* 0x00008f00acac7a23 */ /* 0x000fc40000010899 */
[--C-:B------:R-:W-:Y:S01]  /*1a5a0*/  FFMA.FTZ R168, R168, c[0x0][0x23c], -R153.reuse ;  /* 0x00008f00a8a87a23 */ /* 0x100fe20000010899 */
[----:B------:R-:W3:Y:S01]  /*1a5b0*/  MUFU.EX2 R2, R2 ;  /* 0x0000000200027308 */ /* 0x000ee20000000800 */
[--C-:B------:R-:W-:Y:S02]  /*1a5c0*/  FFMA.FTZ R166, R171, c[0x0][0x23c], -R150.reuse ;  /* 0x00008f00aba67a23 */ /* 0x100fe40000010896 */
[--C-:B------:R-:W-:Y:S02]  /*1a5d0*/  FFMA.FTZ R169, R169, c[0x0][0x23c], -R150.reuse ;  /* 0x00008f00a9a97a23 */ /* 0x100fe40000010896 */
[--C-:B------:R-:W-:Y:S02]  /*1a5e0*/  FFMA.FTZ R167, R167, c[0x0][0x23c], -R150.reuse ;  /* 0x00008f00a7a77a23 */ /* 0x100fe40000010896 */
[----:B------:R-:W-:Y:S01]  /*1a5f0*/  FFMA.FTZ R170, R163, c[0x0][0x23c], -R150 ;  /* 0x00008f00a3aa7a23 */ /* 0x000fe20000010896 */
[----:B------:R-:W-:Y:S01]  /*1a600*/  MUFU.EX2 R0, R0 ;  /* 0x0000000000007308 */ /* 0x000fe20000000800 */
[----:B----4-:R-:W-:Y:S01]  /*1a610*/  F2FP.PACK_AB R6, R141, R142 ;  /* 0x0000008e8d06723e */ /* 0x010fe200000000ff */
[----:B------:R-:W-:-:S02]  /*1a620*/  FFMA.FTZ R163, R152, c[0x0][0x23c], -R153 ;  /* 0x00008f0098a37a23 */ /* 0x000fc40000010899 */
[--C-:B------:R-:W-:Y:S02]  /*1a630*/  FFMA.FTZ R154, R154, c[0x0][0x23c], -R153.reuse ;  /* 0x00008f009a9a7a23 */ /* 0x100fe40000010899 */
[----:B------:R-:W-:Y:S02]  /*1a640*/  FFMA.FTZ R152, R138, c[0x0][0x23c], -R153 ;  /* 0x00008f008a987a23 */ /* 0x000fe40000010899 */
[----:B------:R-:W4:Y:S01]  /*1a650*/  MUFU.EX2 R147, R147 ;  /* 0x0000009300937308 */ /* 0x000f220000000800 */
[----:B---3--:R-:W-:Y:S01]  /*1a660*/  F2FP.PACK_AB R5, R2, R140 ;  /* 0x0000008c0205723e */ /* 0x008fe200000000ff */
[--C-:B------:R-:W-:Y:S02]  /*1a670*/  FFMA.FTZ R151, R151, c[0x0][0x23c], -R150.reuse ;  /* 0x00008f0097977a23 */ /* 0x100fe40000010896 */
[--C-:B------:R-:W-:Y:S02]  /*1a680*/  FFMA.FTZ R174, R137, c[0x0][0x23c], -R150.reuse ;  /* 0x00008f0089ae7a23 */ /* 0x100fe40000010896 */
[----:B------:R-:W-:-:S02]  /*1a690*/  FFMA.FTZ R171, R139, c[0x0][0x23c], -R150 ;  /* 0x00008f008bab7a23 */ /* 0x000fc40000010896 */
[----:B------:R-:W3:Y:S01]  /*1a6a0*/  MUFU.EX2 R148, R148 ;  /* 0x0000009400947308 */ /* 0x000ee20000000800 */
[----:B------:R-:W-:Y:S02]  /*1a6b0*/  FFMA.FTZ R153, R136, c[0x0][0x23c], -R153 ;  /* 0x00008f0088997a23 */ /* 0x000fe40000010899 */
[----:B------:R-:W-:Y:S01]  /*1a6c0*/  FFMA.FTZ R150, R149, c[0x0][0x23c], -R150 ;  /* 0x00008f0095967a23 */ /* 0x000fe20000010896 */
[----:B------:R-:W-:Y:S04]  /*1a6d0*/  LDSM.16.MT88.4 R136, [R194+0xd800] ;  /* 0x00d80000c288783b */ /* 0x000fe80000004200 */
[----:B------:R-:W5:Y:S01]  /*1a6e0*/  MUFU.EX2 R3, R3 ;  /* 0x0000000300037308 */ /* 0x000f620000000800 */
[----:B----4-:R-:W-:Y:S01]  /*1a6f0*/  F2FP.PACK_AB R7, R147, R0 ;  /* 0x000000009307723e */ /* 0x010fe200000000ff */
[----:B---3--:R-:W-:-:S06]  /*1a700*/  FMUL.FTZ R120, R120, R148 ;  /* 0x0000009478787220 */ /* 0x008fcc0000410000 */
[----:B------:R-:W-:Y:S01]  /*1a710*/  MUFU.EX2 R155, R155 ;  /* 0x0000009b009b7308 */ /* 0x000fe20000000800 */
[-C--:B------:R-:W-:Y:S02]  /*1a720*/  FMUL.FTZ R121, R121, R148.reuse ;  /* 0x0000009479797220 */ /* 0x080fe40000410000 */
[-C--:B------:R-:W-:Y:S02]  /*1a730*/  FMUL.FTZ R116, R116, R148.reuse ;  /* 0x0000009474747220 */ /* 0x080fe40000410000 */
[----:B------:R-:W-:Y:S02]  /*1a740*/  FMUL.FTZ R117, R117, R148 ;  /* 0x0000009475757220 */ /* 0x000fe40000410000 */
[-C--:B-----5:R-:W-:Y:S01]  /*1a750*/  FMUL.FTZ R122, R122, R3.reuse ;  /* 0x000000037a7a7220 */ /* 0x0a0fe20000410000 */
        /* <DEDUP_REMOVED lines=296> */
.L_x_3290:
        /* <DEDUP_REMOVED lines=13> */
.L_x_3300:
        /* <DEDUP_REMOVED lines=66> */
.L_x_3297:
        /* <DEDUP_REMOVED lines=385> */
.L_x_3299:
        /* <DEDUP_REMOVED lines=92> */
.L_x_3298:
        /* <DEDUP_REMOVED lines=522> */
.L_x_3296:
        /* <DEDUP_REMOVED lines=281> */
.L_x_3302:
[----:B--23--:R-:W-:Y:S05]  /*20ed0*/  BSYNC B0 ;  /* 0x0000000000007941 */ /* 0x00cfea0003800000 */
.L_x_3301:
        /* <DEDUP_REMOVED lines=19> */
.L_x_3304:
[----:B------:R-:W-:Y:S05]  /*21010*/  BSYNC B0 ;  /* 0x0000000000007941 */ /* 0x000fea0003800000 */
.L_x_3303:
        /* <DEDUP_REMOVED lines=11> */
.L_x_3306:
[----:B------:R-:W-:Y:S05]  /*210d0*/  BSYNC B0 ;  /* 0x0000000000007941 */ /* 0x000fea0003800000 */
.L_x_3305:
        /* <DEDUP_REMOVED lines=11> */
.L_x_3308:
[----:B------:R-:W-:Y:S05]  /*21190*/  BSYNC B0 ;  /* 0x0000000000007941 */ /* 0x000fea0003800000 */
.L_x_3307:
        /* <DEDUP_REMOVED lines=11> */
.L_x_3310:
[----:B------:R-:W-:Y:S05]  /*21250*/  BSYNC B0 ;  /* 0x0000000000007941 */ /* 0x000fea0003800000 */
.L_x_3309:
        /* <DEDUP_REMOVED lines=11> */
.L_x_3312:
[----:B------:R-:W-:Y:S05]  /*21310*/  BSYNC B0 ;  /* 0x0000000000007941 */ /* 0x000fea0003800000 */
.L_x_3311:
        /* <DEDUP_REMOVED lines=11> */
.L_x_3314:
[----:B------:R-:W-:Y:S05]  /*213d0*/  BSYNC B0 ;  /* 0x0000000000007941 */ /* 0x000fea0003800000 */
.L_x_3313:
        /* <DEDUP_REMOVED lines=11> */
.L_x_3316:
[----:B------:R-:W-:Y:S05]  /*21490*/  BSYNC B0 ;  /* 0x0000000000007941 */ /* 0x000fea0003800000 */
.L_x_3315:
        /* <DEDUP_REMOVED lines=12> */
.L_x_3317:
        /* <DEDUP_REMOVED lines=10> */
.L_x_7367:


//--------------------- .text._ZN5flash24flash_fwd_splitkv_kernelI23Flash_fwd_kernel_traitsILi192ELi64ELi64ELi4ELb0ELb0EN7cutlass6half_tE19Flash_kernel_traitsILi192ELi64ELi64ELi4ES3_EELb0ELb0ELb0ELb0ELb1ELb0ELb0ELb0EEEvNS_16Flash_fwd_paramsE --------------------------
	.section	.text._ZN5flash24flash_fwd_splitkv_kernelI23Flash_fwd_kernel_traitsILi192ELi64ELi64ELi4ELb0ELb0EN7cutlass6half_tE19Flash_kernel_traitsILi192ELi64ELi64ELi4ES3_EELb0ELb0ELb0ELb0ELb1ELb0ELb0ELb0EEEvNS_16Flash_fwd_paramsE,"ax",@progbits
	.sectioninfo	@"SHI_REGISTERS=223"
	.align	128
        .global         _ZN5flash24flash_fwd_splitkv_kernelI23Flash_fwd_kernel_traitsILi192ELi64ELi64ELi4ELb0ELb0EN7cutlass6half_tE19Flash_kernel_traitsILi192ELi64ELi64ELi4ES3_EELb0ELb0ELb0ELb0ELb1ELb0ELb0ELb0EEEvNS_16Flash_fwd_paramsE
        .type           _ZN5flash24flash_fwd_splitkv_kernelI23Flash_fwd_kernel_traitsILi192ELi64ELi64ELi4ELb0ELb0EN7cutlass6half_tE19Flash_kernel_traitsILi192ELi64ELi64ELi4ES3_EELb0ELb0ELb0ELb0ELb1ELb0ELb0ELb0EEEvNS_16Flash_fwd_paramsE,@function
        .size           _ZN5flash24flash_fwd_splitkv_kernelI23Flash_fwd_kernel_traitsILi192ELi64ELi64ELi4ELb0ELb0EN7cutlass6half_tE19Flash_kernel_traitsILi192ELi64ELi64ELi4ES3_EELb0ELb0ELb0ELb0ELb1ELb0ELb0ELb0EEEvNS_16Flash_fwd_paramsE,(.L_x_7368 - _ZN5flash24flash_fwd_splitkv_kernelI23Flash_fwd_kernel_traitsILi192ELi64ELi64ELi4ELb0ELb0EN7cutlass6half_tE19Flash_kernel_traitsILi192ELi64ELi64ELi4ES3_EELb0ELb0ELb0ELb0ELb1ELb0ELb0ELb0EEEvNS_16Flash_fwd_paramsE)
        .other          _ZN5flash24flash_fwd_splitkv_kernelI23Flash_fwd_kernel_traitsILi192ELi64ELi64ELi4ELb0ELb0EN7cutlass6half_tE19Flash_kernel_traitsILi192ELi64ELi64ELi4ES3_EELb0ELb0ELb0ELb0ELb1ELb0ELb0ELb0EEEvNS_16Flash_fwd_paramsE,@"STO_CUDA_ENTRY STV_DEFAULT"
_ZN5flash24flash_fwd_splitkv_kernelI23Flash_fwd_kernel_traitsILi192ELi64ELi64ELi4ELb0ELb0EN7cutlass6half_tE19Flash_kernel_traitsILi192ELi64ELi64ELi4ES3_EELb0ELb0ELb0ELb0ELb1ELb0ELb0ELb0EEEvNS_16Flash_fwd_paramsE:
.text._ZN5flash24flash_fwd_splitkv_kernelI23Flash_fwd_kernel_traitsILi192ELi64ELi64ELi4ELb0ELb0EN7cutlass6half_tE19Flash_kernel_traitsILi192ELi64ELi64ELi4ES3_EELb0ELb0ELb0ELb0ELb1ELb0ELb0ELb0EEEvNS_16Flash_fwd_paramsE:
        /* <DEDUP_REMOVED lines=34> */
.L_x_3318:
[----:B-1-34-:R-:W-:Y:S02]  /*0220*/  MOV R2, c[0x0][0x218] ;  /* 0x0000860000027a02 */ /* 0x01afe40000000f00 */
.L_x_3319:
        /* <DEDUP_REMOVED lines=33> */
[----:B------:R-:W-:-:S02]  /*0440*/  IMAD.IADD R6, R81, 0x1, -R6 ;  /* 0x0000000151067824 */ /* 0x000fc400078e0a06 */
[----:B------:R-:W-:Y:S01]  /*0450*/  @!P0 SHF.R.S32.HI R5, RZ, 0x1f, R4 ;  /* 0x0000001fff058819 */ /* 0x000fe20000011404 */
[----:B------:R-:W-:-:S04]  /*0460*/  @!P0 IMAD.WIDE.U32 R10, R4, c[0x0][0x1e0], RZ ;  /* 0x00007800040a8a25 */ /* 0x000fc800078e00ff */
[----:B------:R-:W-:Y:S02]  /*0470*/  IMAD.SHL.U32 R6, R6, 0x8, RZ ;  /* 0x0000000806067824 */ /* 0x000fe400078e00ff */
[----:B------:R-:W-:Y:S02]  /*0480*/  @!P0 IMAD R5, R5, c[0x0][0x1e0], RZ ;  /* 0x0000780005058a24 */ /* 0x000fe400078e02ff */
[----:B------:R-:W-:Y:S01]  /*0490*/  @P0 IMAD.WIDE.U32 R8, R202, c[0x0][0x1e8], RZ ;  /* 0x00007a00ca080a25 */ /* 0x000fe200078e00ff */
[--C-:B------:R-:W-:Y:S02]  /*04a0*/  SHF.R.S32.HI R7, RZ, 0x1f, R6.reuse ;  /* 0x0000001fff077819 */ /* 0x100fe40000011406 */
[----:B------:R-:W-:Y:S01]  /*04b0*/  @!P0 MOV R8, R10 ;  /* 0x0000000a00088202 */ /* 0x000fe20000000f00 */
[----:B------:R-:W-:Y:S02]  /*04c0*/  @!P0 IMAD R5, R4, c[0x0][0x1e4], R5 ;  /* 0x0000790004058a24 */ /* 0x000fe400078e0205 */
[----:B------:R-:W-:-:S04]  /*04d0*/  IMAD.WIDE.U32 R6, R199, c[0x0][0x1e8], R6 ;  /* 0x00007a00c7067a25 */ /* 0x000fc800078e0006 */
[----:B------:R-:W-:Y:S02]  /*04e0*/  @P0 IMAD R202, R202, c[0x0][0x1ec], R9 ;  /* 0x00007b00caca0a24 */ /* 0x000fe400078e0209 */
[----:B------:R-:W-:Y:S01]  /*04f0*/  @!P0 IMAD.IADD R202, R11, 0x1, R5 ;  /* 0x000000010bca8824 */ /* 0x000fe200078e0205 */
[----:B------:R-:W-:Y:S01]  /*0500*/  IADD3 R8, P0, R8, R6, RZ ;  /* 0x0000000608087210 */ /* 0x000fe20007f1e0ff */
[----:B------:R-:W-:Y:S01]  /*0510*/  IMAD R9, R199, c[0x0][0x1ec], R2 ;  /* 0x00007b00c7097a24 */ /* 0x000fe200078e0202 */
[--C-:B------:R-:W-:Y:S01]  /*0520*/  SHF.R.S32.HI R5, RZ, 0x1f, R18.reuse ;  /* 0x0000001fff057819 */ /* 0x100fe20000011412 */
[----:B------:R-:W-:-:S03]  /*0530*/  IMAD R4, R4, c[0x0][0x1c0], R18 ;  /* 0x0000700004047a24 */ /* 0x000fc600078e0212 */
[----:B------:R-:W-:Y:S01]  /*0540*/  IADD3.X R9, R202, R7, R9, P0, !PT ;  /* 0x00000007ca097210 */ /* 0x000fe200007fe409 */
[----:B------:R-:W-:Y:S01]  /*0550*/  IMAD R5, R5, c[0x0][0x1f0], RZ ;  /* 0x00007c0005057a24 */ /* 0x000fe200078e02ff */
[----:B------:R-:W-:Y:S01]  /*0560*/  ISETP.GE.AND P0, PT, R3, R0, PT ;  /* 0x000000000300720c */ /* 0x000fe20003f06270 */
[----:B------:R-:W-:Y:S01]  /*0570*/  IMAD R199, R4, c[0x0][0x214], R199 ;  /* 0x0000850004c77a24 */ /* 0x000fe200078e02c7 */
[----:B------:R-:W-:Y:S01]  /*0580*/  SHF.R.S32.HI R4, RZ, 0x1f, R3 ;  /* 0x0000001fff047819 */ /* 0x000fe20000011403 */
[C---:B------:R-:W-:Y:S02]  /*0590*/  IMAD R5, R18.reuse, c[0x0][0x1f4], R5 ;  /* 0x00007d0012057a24 */ /* 0x040fe400078e0205 */
[----:B------:R-:W-:-:S05]  /*05a0*/  IMAD.WIDE.U32 R18, R18, c[0x0][0x1f0], R8 ;  /* 0x00007c0012127a25 */ /* 0x000fca00078e0008 */
[----:B------:R-:W-:-:S03]  /*05b0*/  IADD3 R13, R19, R5, RZ ;  /* 0x00000005130d7210 */ /* 0x000fc60007ffe0ff */
[----:B------:R-:W-:Y:S05]  /*05c0*/  @P0 BRA `(.L_x_3322) ;  /* 0x000000a000000947 */ /* 0x000fea0003800000 */
[----:B------:R-:W-:Y:S01]  /*05d0*/  MOV R12, R18 ;  /* 0x00000012000c7202 */ /* 0x000fe20000000f00 */
[----:B------:R-:W-:-:S04]  /*05e0*/  IMAD R2, R4, c[0x0][0x1e8], RZ ;  /* 0x00007a0004027a24 */ /* 0x000fc800078e02ff */
[----:B------:R-:W-:-:S04]  /*05f0*/  IMAD.WIDE.U32 R6, R3, c[0x0][0x1e8], R12 ;  /* 0x00007a0003067a25 */ /* 0x000fc800078e000c */
[----:B------:R-:W-:Y:S01]  /*0600*/  IMAD R2, R3, c[0x0][0x1ec], R2 ;  /* 0x00007b0003027a24 */ /* 0x000fe200078e0202 */
[----:B------:R-:W-:-:S04]  /*0610*/  LEA R8, P0, R6, c[0x0][0x1d0], 0x1 ;  /* 0x0000740006087a11 */ /* 0x000fc800078008ff */
[----:B------:R-:W-:-:S04]  /*0620*/  IADD3 R2, R7, R2, RZ ;  /* 0x0000000207027210 */ /* 0x000fc80007ffe0ff */
[----:B------:R-:W-:-:S05]  /*0630*/  LEA.HI.X R9, R6, c[0x0][0x1d4], R2, 0x1, P0 ;  /* 0x0000750006097a11 */ /* 0x000fca00000f0c02 */
[----:B------:R1:W-:Y:S04]  /*0640*/  STG.E.128 [R8.64], RZ ;  /* 0x000000ff08007986 */ /* 0x0003e8000c101d0c */
[----:B------:R1:W-:Y:S04]  /*0650*/  STG.E.128 [R8.64+0x80], RZ ;  /* 0x000080ff08007986 */ /* 0x0003e8000c101d0c */
[----:B------:R1:W-:Y:S02]  /*0660*/  STG.E.128 [R8.64+0x100], RZ ;  /* 0x000100ff08007986 */ /* 0x0003e4000c101d0c */
.L_x_3322:
[----:B------:R-:W-:Y:S05]  /*0670*/  BSYNC B0 ;  /* 0x0000000000007941 */ /* 0x000fea0003800000 */
.L_x_3321:
[----:B-1----:R-:W-:Y:S01]  /*0680*/  IADD3 R9, R3, 0x10, RZ ;  /* 0x0000001003097810 */ /* 0x002fe20007ffe0ff */
[----:B------:R-:W-:Y:S03]  /*0690*/  BSSY B0, `(.L_x_3323) ;  /* 0x0000010000007945 */ /* 0x000fe60003800000 */
[----:B------:R-:W-:-:S13]  /*06a0*/  ISETP.GE.AND P0, PT, R9, R0, PT ;  /* 0x000000000900720c */ /* 0x000fda0003f06270 */
[----:B------:R-:W-:Y:S05]  /*06b0*/  @P0 BRA `(.L_x_3324) ;  /* 0x000000d000000947 */ /* 0x000fea0003800000 */
[----:B------:R-:W-:Y:S01]  /*06c0*/  IADD3 R5, P0, R3, 0x10, RZ ;  /* 0x0000001003057810 */ /* 0x000fe20007f1e0ff */
[----:B------:R-:W-:Y:S01]  /*06d0*/  IMAD.MOV.U32 R6, RZ, RZ, R18 ;  /* 0x000000ffff067224 */ /* 0x000fe200078e0012 */
[----:B------:R-:W-:-:S03]  /*06e0*/  MOV R7, R13 ;  /* 0x0000000d00077202 */ /* 0x000fc60000000f00 */
[----:B------:R-:W-:Y:S02]  /*06f0*/  IMAD.X R2, RZ, RZ, R4, P0 ;  /* 0x000000ffff027224 */ /* 0x000fe400000e0604 */
[----:B------:R-:W-:-:S04]  /*0700*/  IMAD.WIDE.U32 R6, R5, c[0x0][0x1e8], R6 ;  /* 0x00007a0005067a25 */ /* 0x000fc800078e0006 */
[----:B------:R-:W-:Y:S01]  /*0710*/  IMAD R2, R2, c[0x0][0x1e8], RZ ;  /* 0x00007a0002027a24 */ /* 0x000fe200078e02ff */
[----:B------:R-:W-:-:S03]  /*0720*/  LEA R10, P0, R6, c[0x0][0x1d0], 0x1 ;  /* 0x00007400060a7a11 */ /* 0x000fc600078008ff */
[----:B------:R-:W-:-:S05]  /*0730*/  IMAD R2, R5, c[0x0][0x1ec], R2 ;  /* 0x00007b0005027a24 */ /* 0x000fca00078e0202 */
[----:B------:R-:W-:-:S04]  /*0740*/  IADD3 R5, R7, R2, RZ ;  /* 0x0000000207057210 */ /* 0x000fc80007ffe0ff */
[----:B------:R-:W-:-:S05]  /*0750*/  LEA.HI.X R11, R6, c[0x0][0x1d4], R5, 0x1, P0 ;  /* 0x00007500060b7a11 */ /* 0x000fca00000f0c05 */
[----:B------:R1:W-:Y:S04]  /*0760*/  STG.E.128 [R10.64], RZ ;  /* 0x000000ff0a007986 */ /* 0x0003e8000c101d0c */
[----:B------:R1:W-:Y:S04]  /*0770*/  STG.E.128 [R10.64+0x80], RZ ;  /* 0x000080ff0a007986 */ /* 0x0003e8000c101d0c */
[----:B------:R1:W-:Y:S02]  /*0780*/  STG.E.128 [R10.64+0x100], RZ ;  /* 0x000100ff0a007986 */ /* 0x0003e4000c101d0c */
.L_x_3324:
[----:B------:R-:W-:Y:S05]  /*0790*/  BSYNC B0 ;  /* 0x0000000000007941 */ /* 0x000fea0003800000 */
.L_x_3323:
[----:B------:R-:W-:Y:S01]  /*07a0*/  IADD3 R7, R3, 0x20, RZ ;  /* 0x0000002003077810 */ /* 0x000fe20007ffe0ff */
[----:B------:R-:W-:Y:S03]  /*07b0*/  BSSY B0, `(.L_x_3325) ;  /* 0x0000010000007945 */ /* 0x000fe60003800000 */
[----:B------:R-:W-:-:S13]  /*07c0*/  ISETP.GE.AND P0, PT, R7, R0, PT ;  /* 0x000000000700720c */ /* 0x000fda0003f06270 */
[----:B------:R-:W-:Y:S05]  /*07d0*/  @P0 BRA `(.L_x_3326) ;  /* 0x000000d000000947 */ /* 0x000fea0003800000 */
[----:B------:R-:W-:Y:S01]  /*07e0*/  IADD3 R5, P0, R3, 0x20, RZ ;  /* 0x0000002003057810 */ /* 0x000fe20007f1e0ff */
[----:B-1----:R-:W-:Y:S01]  /*07f0*/  IMAD.MOV.U32 R10, RZ, RZ, R18 ;  /* 0x000000ffff0a7224 */ /* 0x002fe200078e0012 */
        /* <DEDUP_REMOVED lines=11> */
.L_x_3326:
[----:B------:R-:W-:Y:S05]  /*08b0*/  BSYNC B0 ;  /* 0x0000000000007941 */ /* 0x000fea0003800000 */
.L_x_3325:
[----:B-1----:R-:W-:Y:S01]  /*08c0*/  IADD3 R11, R3, 0x30, RZ ;  /* 0x00000030030b7810 */ /* 0x002fe20007ffe0ff */
[----:B------:R-:W-:Y:S03]  /*08d0*/  BSSY B0, `(.L_x_3327) ;  /* 0x000000f000007945 */ /* 0x000fe60003800000 */
[----:B------:R-:W-:-:S13]  /*08e0*/  ISETP.GE.AND P0, PT, R11, R0, PT ;  /* 0x000000000b00720c */ /* 0x000fda0003f06270 */
[----:B------:R-:W-:Y:S05]  /*08f0*/  @P0 BRA `(.L_x_3328) ;  /* 0x000000c000000947 */ /* 0x000fea0003800000 */
[----:B------:R-:W-:Y:S02]  /*0900*/  IADD3 R5, P0, R3, 0x30, RZ ;  /* 0x0000003003057810 */ /* 0x000fe40007f1e0ff */
[----:B------:R-:W-:Y:S02]  /*0910*/  MOV R12, R18 ;  /* 0x00000012000c7202 */ /* 0x000fe40000000f00 */
[----:B------:R-:W-:-:S03]  /*0920*/  IADD3.X R2, RZ, R4, RZ, P0, !PT ;  /* 0x00000004ff027210 */ /* 0x000fc600007fe4ff */
        /* <DEDUP_REMOVED lines=9> */
.L_x_3328:
[----:B------:R-:W-:Y:S05]  /*09c0*/  BSYNC B0 ;  /* 0x0000000000007941 */ /* 0x000fea0003800000 */
.L_x_3327:
[----:B------:R-:W-:-:S04]  /*09d0*/  LOP3.LUT P4, RZ, R81, 0x7, RZ, 0xc0, !PT ;  /* 0x0000000751ff7812 */ /* 0x000fc8000788c0ff */
[-C--:B------:R-:W-:Y:S02]  /*09e0*/  ISETP.GE.OR P3, PT, R3, R0.reuse, P4 ;  /* 0x000000000300720c */ /* 0x080fe40002766670 */
[-C--:B------:R-:W-:Y:S02]  /*09f0*/  ISETP.GE.OR P2, PT, R9, R0.reuse, P4 ;  /* 0x000000000900720c */ /* 0x080fe40002746670 */
[-C--:B------:R-:W-:Y:S02]  /*0a00*/  ISETP.GE.OR P1, PT, R7, R0.reuse, P4 ;  /* 0x000000000700720c */ /* 0x080fe40002726670 */
[----:B------:R-:W-:Y:S02]  /*0a10*/  IADD3 R3, P0, R199, R3, RZ ;  /* 0x00000003c7037210 */ /* 0x000fe40007f1e0ff */
[----:B------:R-:W-:Y:S02]  /*0a20*/  ISETP.GE.OR P4, PT, R11, R0, P4 ;  /* 0x000000000b00720c */ /* 0x000fe40002786670 */
[----:B------:R-:W-:-:S02]  /*0a30*/  LEA.HI.X.SX32 R4, R199, R4, 0x1, P0 ;  /* 0x00000004c7047211 */ /* 0x000fc400000f0eff */
[----:B------:R-:W-:-:S04]  /*0a40*/  LEA R6, P0, R3, c[0x0][0x200], 0x2 ;  /* 0x0000800003067a11 */ /* 0x000fc800078010ff */
[----:B------:R-:W-:Y:S01]  /*0a50*/  LEA.HI.X R7, R3, c[0x0][0x204], R4, 0x2, P0 ;  /* 0x0000810003077a11 */ /* 0x000fe200000f1404 */
[----:B------:R-:W-:Y:S02]  /*0a60*/  @!P3 IMAD.MOV.U32 R4, RZ, RZ, 0x7f800000 ;  /* 0x7f800000ff04b424 */ /* 0x000fe400078e00ff */
[----:B------:R-:W-:Y:S02]  /*0a70*/  @!P2 IMAD.MOV.U32 R3, RZ, RZ, 0x7f800000 ;  /* 0x7f800000ff03a424 */ /* 0x000fe400078e00ff */
[----:B------:R-:W-:Y:S01]  /*0a80*/  @!P1 IMAD.MOV.U32 R2, RZ, RZ, 0x7f800000 ;  /* 0x7f800000ff029424 */ /* 0x000fe200078e00ff */
[----:B------:R2:W-:Y:S04]  /*0a90*/  @!P3 STG.E [R6.64], R4 ;  /* 0x000000040600b986 */ /* 0x0005e8000c10190c */
[----:B------:R2:W-:Y:S04]  /*0aa0*/  @!P2 STG.E [R6.64+0x40], R3 ;  /* 0x000040030600a986 */ /* 0x0005e8000c10190c */
[----:B------:R2:W-:Y:S01]  /*0ab0*/  @!P1 STG.E [R6.64+0x80], R2 ;  /* 0x0000800206009986 */ /* 0x0005e2000c10190c */
[----:B------:R-:W-:Y:S05]  /*0ac0*/  @P4 EXIT ;  /* 0x000000000000494d */ /* 0x000fea0003800000 */
[----:B--2---:R-:W-:-:S05]  /*0ad0*/  MOV R3, 0x7f800000 ;  /* 0x7f80000000037802 */ /* 0x004fca0000000f00 */
[----:B------:R-:W-:Y:S01]  /*0ae0*/  STG.E [R6.64+0xc0], R3 ;  /* 0x0000c00306007986 */ /* 0x000fe2000c10190c */
[----:B------:R-:W-:Y:S05]  /*0af0*/  EXIT ;  /* 0x000000000000794d */ /* 0x000fea0003800000 */
.L_x_3320:
[----:B------:R-:W-:Y:S01]  /*0b00*/  ISETP.NE.U32.AND P0, PT, RZ, c[0x0][0x2b8], PT ;  /* 0x0000ae00ff007a0c */ /* 0x000fe20003f05070 */
[----:B------:R-:W-:Y:S01]  /*0b10*/  IMAD.MOV.U32 R5, RZ, RZ, R4 ;  /* 0x000000ffff057224 */ /* 0x000fe200078e0004 */
[----:B------:R-:W-:Y:S02]  /*0b20*/  ISETP.NE.U32.AND P2, PT, RZ, c[0x0][0x2c0], PT ;  /* 0x0000b000ff007a0c */ /* 0x000fe40003f45070 */
[----:B------:R-:W-:Y:S02]  /*0b30*/  ISETP.NE.AND.EX P0, PT, RZ, c[0x0][0x2bc], PT, P0 ;  /* 0x0000af00ff007a0c */ /* 0x000fe40003f05300 */
[----:B------:R-:W-:-:S11]  /*0b40*/  ISETP.NE.AND.EX P2, PT, RZ, c[0x0][0x2c4], PT, P2 ;  /* 0x0000b100ff007a0c */ /* 0x000fd60003f45320 */
[C---:B------:R-:W-:Y:S02]  /*0b50*/  @P0 IMAD.WIDE R10, R4.reuse, R3, c[0x0][0x2b8] ;  /* 0x0000ae00040a0625 */ /* 0x040fe400078e0203 */
[----:B------:R-:W-:Y:S02]  /*0b60*/  @P2 SHF.R.S32.HI R3, RZ, 0x1f, R4 ;  /* 0x0000001fff032819 */ /* 0x000fe40000011404 */
[----:B------:R-:W-:Y:S01]  /*0b70*/  @P2 IMAD.WIDE.U32 R8, R4, c[0x0][0x2c8], RZ ;  /* 0x0000b20004082a25 */ /* 0x000fe200078e00ff */
[----:B------:R-:W-:Y:S01]  /*0b80*/  CS2R R208, SRZ ;  /* 0x0000000000d07805 */ /* 0x000fe2000001ff00 */
[----:B------:R1:W5:Y:S01]  /*0b90*/  @P0 LDG.E R5, [R10.64] ;  /* 0x0000000c0a050981 */ /* 0x000362000c1e1900 */
[----:B------:R-:W-:Y:S01]  /*0ba0*/  PLOP3.LUT P0, PT, PT, PT, PT, 0x8, 0x0 ;  /* 0x000000000000781c */ /* 0x000fe20003f0e170 */
[----:B------:R-:W-:Y:S01]  /*0bb0*/  @P2 IMAD R3, R3, c[0x0][0x2c8], RZ ;  /* 0x0000b20003032a24 */ /* 0x000fe200078e02ff */
[----:B------:R-:W-:Y:S02]  /*0bc0*/  @P2 LEA R208, P1, R8, c[0x0][0x2c0], 0x2 ;  /* 0x0000b00008d02a11 */ /* 0x000fe400078210ff */
[----:B------:R-:W-:Y:S01]  /*0bd0*/  IABS R80, c[0x0][0x2d0] ;  /* 0x0000b40000507a13 */ /* 0x000fe20000000000 */
[----:B------:R-:W-:-:S04]  /*0be0*/  @P2 IMAD R3, R4, c[0x0][0x2cc], R3 ;  /* 0x0000b30004032a24 */ /* 0x000fc800078e0203 */
[----:B------:R-:W-:-:S05]  /*0bf0*/  @P2 IMAD.IADD R3, R9, 0x1, R3 ;  /* 0x0000000109032824 */ /* 0x000fca00078e0203 */
[----:B------:R-:W-:-:S04]  /*0c00*/  @P2 SHF.L.U64.HI R3, R8, 0x2, R3 ;  /* 0x0000000208032819 */ /* 0x000fc80000010203 */
[----:B------:R-:W-:Y:S02]  /*0c10*/  @P2 IADD3.X R209, R3, c[0x0][0x2c4], RZ, P1, !PT ;  /* 0x0000b10003d12a10 */ /* 0x000fe40000ffe4ff */
[----:B------:R-:W-:-:S04]  /*0c20*/  @P2 ISETP.NE.U32.AND P1, PT, R208, RZ, PT ;  /* 0x000000ffd000220c */ /* 0x000fc80003f25070 */
[----:B------:R-:W-:-:S13]  /*0c30*/  @P2 ISETP.NE.AND.EX P0, PT, R209, RZ, PT, P1 ;  /* 0x000000ffd100220c */ /* 0x000fda0003f05310 */
[----:B------:R-:W-:Y:S05]  /*0c40*/  @!P0 BRA `(.L_x_3329) ;  /* 0x000004a000008947 */ /* 0x000fea0003800000 */
[----:B-1----:R-:W1:Y:S01]  /*0c50*/  I2F.RP R10, R80 ;  /* 0x00000050000a7306 */ /* 0x002e620000209400 */
[----:B------:R-:W-:-:S04]  /*0c60*/  LEA R7, R2, 0xffffffc0, 0x6 ;  /* 0xffffffc002077811 */ /* 0x000fc800078e30ff */
[----:B------:R-:W-:-:S03]  /*0c70*/  IABS R3, R7 ;  /* 0x0000000700037213 */ /* 0x000fc60000000000 */
[----:B-1----:R-:W1:Y:S02]  /*0c80*/  MUFU.RCP R8, R10 ;  /* 0x0000000a00087308 */ /* 0x002e640000001000 */
[----:B-1----:R-:W-:-:S06]  /*0c90*/  IADD3 R8, R8, 0xffffffe, RZ ;  /* 0x0ffffffe08087810 */ /* 0x002fcc0007ffe0ff */
[----:B------:R-:W1:Y:S02]  /*0ca0*/  F2I.FTZ.U32.TRUNC.NTZ R9, R8 ;  /* 0x0000000800097305 */ /* 0x000e64000021f000 */
[----:B-1---5:R-:W-:Y:S02]  /*0cb0*/  IMAD.MOV R5, RZ, RZ, -R9 ;  /* 0x000000ffff057224 */ /* 0x022fe400078e0a09 */
[----:B------:R-:W-:Y:S02]  /*0cc0*/  IMAD.MOV.U32 R8, RZ, RZ, RZ ;  /* 0x000000ffff087224 */ /* 0x000fe400078e00ff */
[----:B------:R-:W-:-:S04]  /*0cd0*/  IMAD R5, R5, R80, RZ ;  /* 0x0000005005057224 */ /* 0x000fc800078e02ff */
[----:B------:R-:W-:Y:S01]  /*0ce0*/  IMAD.HI.U32 R6, R9, R5, R8 ;  /* 0x0000000509067227 */ /* 0x000fe200078e0008 */
[----:B------:R-:W-:-:S05]  /*0cf0*/  MOV R5, R3 ;  /* 0x0000000300057202 */ /* 0x000fca0000000f00 */
[----:B------:R-:W-:-:S04]  /*0d00*/  IMAD.HI.U32 R6, R6, R5, RZ ;  /* 0x0000000506067227 */ /* 0x000fc800078e00ff */
[----:B------:R-:W-:-:S04]  /*0d10*/  IMAD.MOV R3, RZ, RZ, -R6 ;  /* 0x000000ffff037224 */ /* 0x000fc800078e0a06 */
[----:B------:R-:W-:-:S05]  /*0d20*/  IMAD R3, R80, R3, R5 ;  /* 0x0000000350037224 */ /* 0x000fca00078e0205 */
[----:B------:R-:W-:-:S13]  /*0d30*/  ISETP.GT.U32.AND P2, PT, R80, R3, PT ;  /* 0x000000035000720c */ /* 0x000fda0003f44070 */
[-C--:B------:R-:W-:Y:S02]  /*0d40*/  @!P2 IADD3 R3, R3, -R80.reuse, RZ ;  /* 0x800000500303a210 */ /* 0x080fe40007ffe0ff */
[----:B------:R-:W-:Y:S02]  /*0d50*/  @!P2 IADD3 R6, R6, 0x1, RZ ;  /* 0x000000010606a810 */ /* 0x000fe40007ffe0ff */
[----:B------:R-:W-:Y:S02]  /*0d60*/  ISETP.GE.U32.AND P3, PT, R3, R80, PT ;  /* 0x000000500300720c */ /* 0x000fe40003f66070 */
[----:B------:R-:W-:Y:S02]  /*0d70*/  LOP3.LUT R3, R7, c[0x0][0x2d0], RZ, 0x3c, !PT ;  /* 0x0000b40007037a12 */ /* 0x000fe400078e3cff */
[----:B------:R-:W-:Y:S02]  /*0d80*/  ISETP.NE.AND P2, PT, RZ, c[0x0][0x2d0], PT ;  /* 0x0000b400ff007a0c */ /* 0x000fe40003f45270 */
[----:B------:R-:W-:-:S07]  /*0d90*/  ISETP.GE.AND P1, PT, R3, RZ, PT ;  /* 0x000000ff0300720c */ /* 0x000fce0003f26270 */
[----:B------:R-:W-:-:S05]  /*0da0*/  @P3 IADD3 R6, R6, 0x1, RZ ;  /* 0x0000000106063810 */ /* 0x000fca0007ffe0ff */
[----:B------:R-:W-:-:S05]  /*0db0*/  IMAD.MOV.U32 R5, RZ, RZ, R6 ;  /* 0x000000ffff057224 */ /* 0x000fca00078e0006 */
[----:B------:R-:W-:Y:S02]  /*0dc0*/  @!P1 IADD3 R5, -R5, RZ, RZ ;  /* 0x000000ff05059210 */ /* 0x000fe40007ffe1ff */
[----:B------:R-:W-:-:S05]  /*0dd0*/  @!P2 LOP3.LUT R5, RZ, c[0x0][0x2d0], RZ, 0x33, !PT ;  /* 0x0000b400ff05aa12 */ /* 0x000fca00078e33ff */
[----:B------:R-:W-:-:S05]  /*0de0*/  IMAD.WIDE R14, R5, 0x4, R208 ;  /* 0x00000004050e7825 */ /* 0x000fca00078e02d0 */
[----:B------:R-:W2:Y:S01]  /*0df0*/  LDG.E R8, [R14.64] ;  /* 0x0000000c0e087981 */ /* 0x000ea2000c1e1900 */
[----:B------:R-:W-:Y:S02]  /*0e00*/  IABS R3, c[0x0][0x1c8] ;  /* 0x0000720000037a13 */ /* 0x000fe40000000000 */
[----:B------:R-:W-:Y:S02]  /*0e10*/  MOV R10, RZ ;  /* 0x000000ff000a7202 */ /* 0x000fe40000000f00 */
[----:B------:R-:W1:Y:S08]  /*0e20*/  I2F.RP R12, R3 ;  /* 0x00000003000c7306 */ /* 0x000e700000209400 */
        /* <DEDUP_REMOVED lines=33> */
[C---:B------:R-:W-:Y:S01]  /*1040*/  IMAD R3, R7.reuse, c[0x0][0x19c], R6 ;  /* 0x0000670007037a24 */ /* 0x040fe200078e0206 */
[----:B------:R-:W-:Y:S01]  /*1050*/  MOV R14, R8 ;  /* 0x00000008000e7202 */ /* 0x000fe20000000f00 */
[----:B------:R-:W-:Y:S01]  /*1060*/  IMAD.WIDE.U32 R82, R7, c[0x0][0x198], R12 ;  /* 0x0000660007527a25 */ /* 0x000fe200078e000c */
[----:B------:R-:W-:-:S03]  /*1070*/  SHF.R.S32.HI R13, RZ, 0x1f, R20 ;  /* 0x0000001fff0d7819 */ /* 0x000fc60000011414 */
[----:B------:R-:W-:Y:S02]  /*1080*/  IMAD.IADD R83, R83, 0x1, R3 ;  /* 0x0000000153537824 */ /* 0x000fe400078e0203 */
[----:B------:R-:W-:Y:S02]  /*1090*/  IMAD R3, R13, c[0x0][0x1b0], RZ ;  /* 0x00006c000d037a24 */ /* 0x000fe400078e02ff */
[----:B------:R-:W-:-:S04]  /*10a0*/  IMAD.WIDE.U32 R82, R20, c[0x0][0x1b0], R82 ;  /* 0x00006c0014527a25 */ /* 0x000fc800078e0052 */
[----:B------:R-:W-:Y:S02]  /*10b0*/  IMAD R3, R20, c[0x0][0x1b4], R3 ;  /* 0x00006d0014037a24 */ /* 0x000fe400078e0203 */
[----:B------:R-:W-:-:S03]  /*10c0*/  IMAD.IADD R15, R9, 0x1, R15 ;  /* 0x00000001090f7824 */ /* 0x000fc600078e020f */
[----:B------:R-:W-:Y:S01]  /*10d0*/  IADD3 R3, R83, R3, RZ ;  /* 0x0000000353037210 */ /* 0x000fe20007ffe0ff */
[----:B------:R-:W-:Y:S05]  /*10e0*/  BRA `(.L_x_3330) ;  /* 0x0000042000007947 */ /* 0x000fea0003800000 */
.L_x_3329:
        /* <DEDUP_REMOVED lines=14> */
[----:B------:R-:W-:-:S04]  /*11d0*/  IADD3 R3, R11, R8, RZ ;  /* 0x000000080b037210 */ /* 0x000fc80007ffe0ff */
.L_x_3331:
[----:B------:R-:W-:Y:S01]  /*11e0*/  IABS R9, c[0x0][0x1c8] ;  /* 0x0000720000097a13 */ /* 0x000fe20000000000 */
[----:B------:R-:W-:Y:S01]  /*11f0*/  IMAD.MOV.U32 R17, RZ, RZ, R3 ;  /* 0x000000ffff117224 */ /* 0x000fe200078e0003 */
[----:B------:R-:W-:Y:S02]  /*1200*/  MOV R16, R10 ;  /* 0x0000000a00107202 */ /* 0x000fe40000000f00 */
[----:B------:R-:W1:Y:S01]  /*1210*/  I2F.RP R11, R9 ;  /* 0x00000009000b7306 */ /* 0x000e620000209400 */
[----:B------:R-:W-:-:S07]  /*1220*/  @P4 IADD3 R15, R6, R15, RZ ;  /* 0x0000000f060f4210 */ /* 0x000fce0007ffe0ff */
[----:B-1----:R-:W1:Y:S02]  /*1230*/  MUFU.RCP R12, R11 ;  /* 0x0000000b000c7308 */ /* 0x002e640000001000 */
[----:B-1----:R-:W-:-:S06]  /*1240*/  IADD3 R12, R12, 0xffffffe, RZ ;  /* 0x0ffffffe0c0c7810 */ /* 0x002fcc0007ffe0ff */
[----:B------:R-:W1:Y:S02]  /*1250*/  F2I.FTZ.U32.TRUNC.NTZ R13, R12 ;  /* 0x0000000c000d7305 */ /* 0x000e64000021f000 */
[----:B-1----:R-:W-:Y:S01]  /*1260*/  IMAD.MOV R7, RZ, RZ, -R13 ;  /* 0x000000ffff077224 */ /* 0x002fe200078e0a0d */
[----:B------:R-:W-:-:S03]  /*1270*/  MOV R12, RZ ;  /* 0x000000ff000c7202 */ /* 0x000fc60000000f00 */
        /* <DEDUP_REMOVED lines=8> */
[----:B------:R-:W-:Y:S02]  /*1300*/  ISETP.GE.AND P2, PT, R7, RZ, PT ;  /* 0x000000ff0700720c */ /* 0x000fe40003f46270 */
[----:B------:R-:W-:-:S04]  /*1310*/  LEA R7, R2, 0xffffffc0, 0x6 ;  /* 0xffffffc002077811 */ /* 0x000fc800078e30ff */
[----:B------:R-:W-:Y:S01]  /*1320*/  SHF.R.S32.HI R11, RZ, 0x1f, R7 ;  /* 0x0000001fff0b7819 */ /* 0x000fe20000011407 */
[----:B------:R-:W-:-:S04]  /*1330*/  IMAD.WIDE.U32 R16, R7, c[0x0][0x198], R16 ;  /* 0x0000660007107a25 */ /* 0x000fc800078e0010 */
[-C--:B------:R-:W-:Y:S02]  /*1340*/  @!P1 IADD3 R8, R8, -R9.reuse, RZ ;  /* 0x8000000908089210 */ /* 0x080fe40007ffe0ff */
[----:B------:R-:W-:Y:S02]  /*1350*/  @!P1 IADD3 R20, R20, 0x1, RZ ;  /* 0x0000000114149810 */ /* 0x000fe40007ffe0ff */
[----:B------:R-:W-:Y:S01]  /*1360*/  ISETP.GE.U32.AND P3, PT, R8, R9, PT ;  /* 0x000000090800720c */ /* 0x000fe20003f66070 */
[----:B------:R-:W-:Y:S01]  /*1370*/  IMAD R8, R11, c[0x0][0x198], RZ ;  /* 0x000066000b087a24 */ /* 0x000fe200078e02ff */
[----:B------:R-:W-:-:S03]  /*1380*/  ISETP.NE.AND P1, PT, RZ, c[0x0][0x1c8], PT ;  /* 0x00007200ff007a0c */ /* 0x000fc60003f25270 */
[----:B------:R-:W-:Y:S02]  /*1390*/  IMAD R3, R7, c[0x0][0x19c], R8 ;  /* 0x0000670007037a24 */ /* 0x000fe400078e0208 */
[----:B------:R-:W-:-:S04]  /*13a0*/  @P4 IMAD.WIDE.U32 R8, R15, c[0x0][0x1a0], RZ ;  /* 0x000068000f084a25 */ /* 0x000fc800078e00ff */
[----:B------:R-:W-:Y:S01]  /*13b0*/  IMAD.IADD R17, R17, 0x1, R3 ;  /* 0x0000000111117824 */ /* 0x000fe200078e0203 */
[----:B------:R-:W-:Y:S01]  /*13c0*/  @P4 MOV R14, R8 ;  /* 0x00000008000e4202 */ /* 0x000fe20000000f00 */
[----:B------:R-:W-:Y:S01]  /*13d0*/  @P4 IMAD R15, R15, c[0x0][0x1a4], R9 ;  /* 0x000069000f0f4a24 */ /* 0x000fe200078e0209 */
[----:B------:R-:W-:-:S05]  /*13e0*/  @P3 IADD3 R20, R20, 0x1, RZ ;  /* 0x0000000114143810 */ /* 0x000fca0007ffe0ff */
[----:B------:R-:W-:Y:S01]  /*13f0*/  @!P2 IMAD.MOV R20, RZ, RZ, -R20 ;  /* 0x000000ffff14a224 */ /* 0x000fe200078e0a14 */
        /* <DEDUP_REMOVED lines=17> */
.L_x_3330:
[----:B------:R-:W-:Y:S01]  /*1510*/  ISETP.NE.AND P1, PT, R202, -0x1, PT ;  /* 0xffffffffca00780c */ /* 0x000fe20003f25270 */
[----:B------:R-:W-:Y:S01]  /*1520*/  IMAD.IADD R199, R0, 0x1, -R199 ;  /* 0x0000000100c77824 */ /* 0x000fe200078e0ac7 */
[----:B------:R-:W-:Y:S01]  /*1530*/  SHF.R.S32.HI R8, RZ, 0x1f, R81 ;  /* 0x0000001fff087819 */ /* 0x000fe20000011451 */
[----:B------:R-:W-:-:S03]  /*1540*/  IMAD R13, R13, c[0x0][0x1b8], RZ ;  /* 0x00006e000d0d7a24 */ /* 0x000fc600078e02ff */
[----:B------:R-:W-:Y:S01]  /*1550*/  LEA.HI R206, R8, R81, RZ, 0x3 ;  /* 0x0000005108ce7211 */ /* 0x000fe200078f18ff */
[----:B------:R-:W-:-:S03]  /*1560*/  IMAD R30, R20, c[0x0][0x1bc], R13 ;  /* 0x00006f00141e7a24 */ /* 0x000fc600078e020d */
[----:B------:R-:W-:Y:S02]  /*1570*/  LOP3.LUT R0, R206, 0xfffffff8, RZ, 0xc0, !PT ;  /* 0xfffffff8ce007812 */ /* 0x000fe400078ec0ff */
[----:B------:R-:W-:Y:S01]  /*1580*/  SHF.R.S32.HI R206, RZ, 0x3, R206 ;  /* 0x00000003ffce7819 */ /* 0x000fe200000114ce */
[----:B------:R-:W-:Y:S01]  /*1590*/  @P1 IMAD.WIDE.U32 R22, R202, c[0x0][0x190], RZ ;  /* 0x00006400ca161a25 */ /* 0x000fe200078e00ff */
[----:B------:R-:W-:Y:S02]  /*15a0*/  @!P1 SHF.R.S32.HI R9, RZ, 0x1f, R4 ;  /* 0x0000001fff099819 */ /* 0x000fe40000011404 */
[----:B------:R-:W-:Y:S01]  /*15b0*/  IADD3 R10, R206, 0x20, RZ ;  /* 0x00000020ce0a7810 */ /* 0x000fe20007ffe0ff */
[----:B------:R-:W-:Y:S01]  /*15c0*/  @!P1 IMAD.WIDE.U32 R16, R4, c[0x0][0x178], RZ ;  /* 0x00005e0004109a25 */ /* 0x000fe200078e00ff */
[----:B------:R-:W-:Y:S02]  /*15d0*/  IADD3 R12, R206, 0x30, RZ ;  /* 0x00000030ce0c7810 */ /* 0x000fe40007ffe0ff */
[----:B------:R-:W-:Y:S01]  /*15e0*/  SHF.R.S32.HI R207, RZ, 0x1f, R206 ;  /* 0x0000001fffcf7819 */ /* 0x000fe200000114ce */
[----:B------:R-:W-:Y:S01]  /*15f0*/  IMAD.IADD R0, R81, 0x1, -R0 ;  /* 0x0000000151007824 */ /* 0x000fe200078e0a00 */
[----:B------:R-:W-:Y:S01]  /*1600*/  ISETP.GE.AND P3, PT, R12, R199, PT ;  /* 0x000000c70c00720c */ /* 0x000fe20003f66270 */
[----:B------:R-:W-:-:S02]  /*1610*/  @!P1 IMAD R9, R9, c[0x0][0x178], RZ ;  /* 0x00005e0009099a24 */ /* 0x000fc400078e02ff */
[----:B------:R-:W-:Y:S02]  /*1620*/  @P1 IMAD.MOV.U32 R6, RZ, RZ, R22 ;  /* 0x000000ffff061224 */ /* 0x000fe400078e0016 */
[----:B------:R-:W-:Y:S01]  /*1630*/  @!P1 IMAD.MOV.U32 R6, RZ, RZ, R16 ;  /* 0x000000ffff069224 */ /* 0x000fe200078e0010 */
[----:B------:R-:W-:Y:S01]  /*1640*/  IADD3 R16, R206, 0x10, RZ ;  /* 0x00000010ce107810 */ /* 0x000fe20007ffe0ff */
[----:B------:R-:W-:Y:S02]  /*1650*/  IMAD.SHL.U32 R204, R0, 0x8, RZ ;  /* 0x0000000800cc7824 */ /* 0x000fe400078e00ff */
[----:B------:R-:W-:Y:S01]  /*1660*/  @!P1 IMAD R9, R4, c[0x0][0x17c], R9 ;  /* 0x00005f0004099a24 */ /* 0x000fe200078e0209 */
[-C--:B------:R-:W-:Y:S01]  /*1670*/  ISETP.GE.AND P6, PT, R16, R199.reuse, PT ;  /* 0x000000c71000720c */ /* 0x080fe20003fc6270 */
[----:B-----5:R-:W-:Y:S01]  /*1680*/  @P1 IMAD R5, R202, c[0x0][0x194], R23 ;  /* 0x00006500ca051a24 */ /* 0x020fe200078e0217 */
[----:B------:R-:W-:Y:S01]  /*1690*/  SHF.R.S32.HI R4, RZ, 0x1f, R204 ;  /* 0x0000001fff047819 */ /* 0x000fe200000114cc */
[----:B------:R-:W-:Y:S01]  /*16a0*/  @!P1 IMAD.IADD R5, R17, 0x1, R9 ;  /* 0x0000000111059824 */ /* 0x000fe200078e0209 */
[----:B------:R-:W-:Y:S01]  /*16b0*/  IADD3 R22, P4, R204, R6, RZ ;  /* 0x00000006cc167210 */ /* 0x000fe20007f9e0ff */
[----:B------:R-:W-:Y:S01]  /*16c0*/  IMAD.WIDE R32, R33, 0x40, R206 ;  /* 0x0000004021207825 */ /* 0x000fe200078e02ce */
[----:B------:R-:W-:-:S02]  /*16d0*/  ISETP.GE.AND P1, PT, R10, R199, PT ;  /* 0x000000c70a00720c */ /* 0x000fc40003f26270 */
[----:B------:R-:W-:Y:S01]  /*16e0*/  IADD3 R14, P2, R204, R14, RZ ;  /* 0x0000000ecc0e7210 */ /* 0x000fe20007f5e0ff */
[----:B------:R-:W-:Y:S01]  /*16f0*/  IMAD.X R23, R4, 0x1, R5, P4 ;  /* 0x0000000104177824 */ /* 0x000fe200020e0605 */
[----:B------:R-:W-:Y:S01]  /*1700*/  IADD3 R82, P4, R204, R82, RZ ;  /* 0x00000052cc527210 */ /* 0x000fe20007f9e0ff */
[----:B------:R-:W-:Y:S01]  /*1710*/  IMAD.SHL.U32 R203, R206, 0x40, RZ ;  /* 0x00000040cecb7824 */ /* 0x000fe200078e00ff */
[----:B------:R-:W-:Y:S01]  /*1720*/  SHF.R.S32.HI R9, RZ, 0x1f, R18 ;  /* 0x0000001fff097819 */ /* 0x000fe20000011412 */
[----:B------:R-:W-:Y:S01]  /*1730*/  IMAD.X R15, R4, 0x1, R15, P2 ;  /* 0x00000001040f7824 */ /* 0x000fe200010e060f */
[----:B------:R-:W-:Y:S01]  /*1740*/  ISETP.GE.AND P2, PT, R206, R199, PT ;  /* 0x000000c7ce00720c */ /* 0x000fe20003f46270 */
[----:B------:R-:W-:Y:S01]  /*1750*/  IMAD.X R83, R4, 0x1, R3, P4 ;  /* 0x0000000104537824 */ /* 0x000fe200020e0603 */
[----:B------:R-:W-:Y:S01]  /*1760*/  @!P6 IADD3 R28, P4, R32, 0x10, RZ ;  /* 0x00000010201ce810 */ /* 0x000fe20007f9e0ff */
[----:B------:R-:W-:Y:S01]  /*1770*/  IMAD R9, R9, c[0x0][0x1a8], RZ ;  /* 0x00006a0009097a24 */ /* 0x000fe200078e02ff */
[----:B------:R-:W-:Y:S01]  /*1780*/  LOP3.LUT R203, R203, 0x1c0, RZ, 0xc0, !PT ;  /* 0x000001c0cbcb7812 */ /* 0x000fe200078ec0ff */
[----:B------:R-:W-:Y:S01]  /*1790*/  IMAD.WIDE.U32 R20, R20, c[0x0][0x1b8], R14 ;  /* 0x00006e0014147a25 */ /* 0x000fe200078e000e */
[----:B------:R-:W-:-:S02]  /*17a0*/  @!P1 IADD3 R26, P5, R32, 0x20, RZ ;  /* 0x00000020201a9810 */ /* 0x000fc40007fbe0ff */
[----:B------:R-:W-:Y:S01]  /*17b0*/  LOP3.LUT R6, R203, 0x38, R204, 0xf8, !PT ;  /* 0x00000038cb067812 */ /* 0x000fe200078ef8cc */
[----:B------:R-:W-:Y:S01]  /*17c0*/  IMAD R14, R18, c[0x0][0x1ac], R9 ;  /* 0x00006b00120e7a24 */ /* 0x000fe200078e0209 */
[----:B------:R-:W-:Y:S01]  /*17d0*/  SHF.R.U32.HI R203, RZ, 0x3, R203 ;  /* 0x00000003ffcb7819 */ /* 0x000fe200000116cb */
[----:B------:R-:W-:Y:S01]  /*17e0*/  @!P6 IMAD.X R5, RZ, RZ, R33, P4 ;  /* 0x000000ffff05e224 */ /* 0x000fe200020e0621 */
[----:B------:R-:W-:Y:S01]  /*17f0*/  @!P3 IADD3 R24, P4, R32, 0x30, RZ ;  /* 0x000000302018b810 */ /* 0x000fe20007f9e0ff */
[----:B------:R-:W-:Y:S01]  /*1800*/  IMAD.WIDE.U32 R18, R18, c[0x0][0x1a8], R22 ;  /* 0x00006a0012127a25 */ /* 0x000fe200078e0016 */
[----:B------:R-:W-:-:S03]  /*1810*/  LOP3.LUT R203, R6, R203, RZ, 0x3c, !PT ;  /* 0x000000cb06cb7212 */ /* 0x000fc600078e3cff */
[--C-:B------:R-:W-:Y:S02]  /*1820*/  @!P1 IMAD.X R13, RZ, RZ, R33.reuse, P5 ;  /* 0x000000ffff0d9224 */ /* 0x100fe400028e0621 */
[----:B------:R-:W-:Y:S02]  /*1830*/  IMAD.IADD R15, R19, 0x1, R14 ;  /* 0x00000001130f7824 */ /* 0x000fe400078e020e */
[----:B------:R-:W-:Y:S01]  /*1840*/  @!P3 IMAD.X R3, RZ, RZ, R33, P4 ;  /* 0x000000ffff03b224 */ /* 0x000fe200020e0621 */
[----:B------:R-:W-:Y:S01]  /*1850*/  IADD3 R7, P4, R206, R7, RZ ;  /* 0x00000007ce077210 */ /* 0x000fe20007f9e0ff */
[----:B------:R-:W-:Y:S02]  /*1860*/  IMAD.IADD R31, R21, 0x1, R30 ;  /* 0x00000001151f7824 */ /* 0x000fe400078e021e */
[----:B------:R-:W-:Y:S02]  /*1870*/  IMAD.MOV.U32 R30, RZ, RZ, R20 ;  /* 0x000000ffff1e7224 */ /* 0x000fe400078e0014 */
[----:B------:R-:W-:-:S02]  /*1880*/  @!P1 IMAD R13, R13, c[0x0][0x190], RZ ;  /* 0x000064000d0d9a24 */ /* 0x000fc400078e02ff */
[--C-:B------:R-:W-:Y:S02]  /*1890*/  @!P1 IMAD.MOV.U32 R20, RZ, RZ, R18.reuse ;  /* 0x000000ffff149224 */ /* 0x100fe400078e0012 */
[--C-:B------:R-:W-:Y:S02]  /*18a0*/  @!P1 IMAD.MOV.U32 R21, RZ, RZ, R15.reuse ;  /* 0x000000ffff159224 */ /* 0x100fe400078e000f */
[----:B------:R-:W-:Y:S02]  /*18b0*/  @!P6 IMAD R5, R5, c[0x0][0x190], RZ ;  /* 0x000064000505ea24 */ /* 0x000fe400078e02ff */
[----:B------:R-:W-:Y:S02]  /*18c0*/  @!P6 IMAD.MOV.U32 R22, RZ, RZ, R18 ;  /* 0x000000ffff16e224 */ /* 0x000fe400078e0012 */
[----:B------:R-:W-:Y:S02]  /*18d0*/  @!P6 IMAD.MOV.U32 R23, RZ, RZ, R15 ;  /* 0x000000ffff17e224 */ /* 0x000fe400078e000f */
[----:B------:R-:W-:-:S02]  /*18e0*/  @!P1 IMAD R6, R26, c[0x0][0x194], R13 ;  /* 0x000065001a069a24 */ /* 0x000fc400078e020d */
[----:B------:R-:W-:Y:S02]  /*18f0*/  IMAD.X R4, R207, 0x1, R11, P4 ;  /* 0x00000001cf047824 */ /* 0x000fe400020e060b */
[----:B------:R-:W-:Y:S01]  /*1900*/  @!P1 IMAD.WIDE.U32 R26, R26, c[0x0][0x190], R20 ;  /* 0x000064001a1a9a25 */ /* 0x000fe200078e0014 */
[----:B------:R-:W-:-:S03]  /*1910*/  LEA.HI R20, R8, R81, RZ, 0x6 ;  /* 0x0000005108147211 */ /* 0x000fc600078f30ff */
[C---:B------:R-:W-:Y:S02]  /*1920*/  @!P6 IMAD R5, R28.reuse, c[0x0][0x194], R5 ;  /* 0x000065001c05ea24 */ /* 0x040fe400078e0205 */
[----:B------:R-:W-:Y:S02]  /*1930*/  @!P3 IMAD R3, R3, c[0x0][0x190], RZ ;  /* 0x000064000303ba24 */ /* 0x000fe400078e02ff */
[----:B------:R-:W-:Y:S02]  /*1940*/  @!P3 IMAD.MOV.U32 R19, RZ, RZ, R15 ;  /* 0x000000ffff13b224 */ /* 0x000fe400078e000f */
[----:B------:R-:W-:-:S04]  /*1950*/  @!P6 IMAD.WIDE.U32 R28, R28, c[0x0][0x190], R22 ;  /* 0x000064001c1cea25 */ /* 0x000fc800078e0016 */
[----:B------:R-:W-:Y:S02]  /*1960*/  @!P2 IMAD R9, R33, c[0x0][0x190], RZ ;  /* 0x000064002109aa24 */ /* 0x000fe400078e02ff */
[--C-:B------:R-:W-:Y:S02]  /*1970*/  @!P2 IMAD.MOV.U32 R14, RZ, RZ, R18.reuse ;  /* 0x000000ffff0ea224 */ /* 0x100fe400078e0012 */
[----:B------:R-:W-:Y:S02]  /*1980*/  IMAD R4, R4, c[0x0][0x1a0], RZ ;  /* 0x0000680004047a24 */ /* 0x000fe400078e02ff */
[C---:B------:R-:W-:Y:S02]  /*1990*/  @!P3 IMAD R3, R24.reuse, c[0x0][0x194], R3 ;  /* 0x000065001803ba24 */ /* 0x040fe400078e0203 */
[----:B------:R-:W-:Y:S01]  /*19a0*/  @!P3 IMAD.WIDE.U32 R24, R24, c[0x0][0x190], R18 ;  /* 0x000064001818ba25 */ /* 0x000fe200078e0012 */
[----:B------:R-:W-:-:S03]  /*19b0*/  @!P6 LEA R18, P5, R28, c[0x0][0x160], 0x1 ;  /* 0x000058001c12ea11 */ /* 0x000fc600078a08ff */
[----:B------:R-:W-:Y:S02]  /*19c0*/  IMAD.SHL.U32 R20, R20, 0x8, RZ ;  /* 0x0000000814147824 */ /* 0x000fe400078e00ff */
[----:B------:R-:W-:Y:S02]  /*19d0*/  @!P6 IMAD.IADD R5, R29, 0x1, R5 ;  /* 0x000000011d05e824 */ /* 0x000fe400078e0205 */
[C---:B------:R-:W-:Y:S01]  /*19e0*/  @!P2 IMAD R9, R32.reuse, c[0x0][0x194], R9 ;  /* 0x000065002009aa24 */ /* 0x040fe200078e0209 */
[----:B------:R-:W-:Y:S01]  /*19f0*/  LOP3.LUT R203, R203, 0xfffffe00, R20, 0xf8, !PT ;  /* 0xfffffe00cbcb7812 */ /* 0x000fe200078ef814 */
[----:B------:R-:W-:Y:S01]  /*1a00*/  @!P2 IMAD.WIDE.U32 R14, R32, c[0x0][0x190], R14 ;  /* 0x00006400200eaa25 */ /* 0x000fe200078e000e */
[----:B------:R-:W-:Y:S02]  /*1a10*/  @!P6 LEA.HI.X R19, R28, c[0x0][0x164], R5, 0x1, P5 ;  /* 0x000059001c13ea11 */ /* 0x000fe400028f0c05 */
[----:B------:R-:W-:Y:S01]  /*1a20*/  @!P3 LEA R20, P5, R24, c[0x0][0x160], 0x1 ;  /* 0x000058001814ba11 */ /* 0x000fe200078a08ff */
[C---:B------:R-:W-:Y:S01]  /*1a30*/  IMAD R4, R7.reuse, c[0x0][0x1a4], R4 ;  /* 0x0000690007047a24 */ /* 0x040fe200078e0204 */
[----:B------:R-:W-:Y:S01]  /*1a40*/  @!P2 LEA R22, P4, R14, c[0x0][0x160], 0x1 ;  /* 0x000058000e16aa11 */ /* 0x000fe200078808ff */
[----:B------:R-:W-:-:S04]  /*1a50*/  IMAD.WIDE.U32 R30, R7, c[0x0][0x1a0], R30 ;  /* 0x00006800071e7a25 */ /* 0x000fc800078e001e */
[----:B------:R-:W-:Y:S02]  /*1a60*/  @!P2 IMAD.IADD R9, R15, 0x1, R9 ;  /* 0x000000010f09a824 */ /* 0x000fe400078e0209 */
[----:B------:R-:W-:Y:S02]  /*1a70*/  @!P3 IMAD.IADD R3, R25, 0x1, R3 ;  /* 0x000000011903b824 */ /* 0x000fe400078e0203 */
[----:B------:R-:W-:Y:S01]  /*1a80*/  IMAD.IADD R201, R31, 0x1, R4 ;  /* 0x000000011fc97824 */ /* 0x000fe200078e0204 */
[----:B------:R-:W-:Y:S01]  /*1a90*/  @!P2 LEA.HI.X R23, R14, c[0x0][0x164], R9, 0x1, P4 ;  /* 0x000059000e17aa11 */ /* 0x000fe200020f0c09 */
[----:B------:R-:W-:Y:S01]  /*1aa0*/  IMAD.SHL.U32 R4, R2, 0x40, RZ ;  /* 0x0000004002047824 */ /* 0x000fe200078e00ff */
[----:B------:R-:W-:Y:S01]  /*1ab0*/  @!P3 LEA.HI.X R21, R24, c[0x0][0x164], R3, 0x1, P5 ;  /* 0x000059001815ba11 */ /* 0x000fe200028f0c03 */
[----:B------:R-:W-:Y:S01]  /*1ac0*/  IMAD.SHL.U32 R203, R203, 0x2, RZ ;  /* 0x00000002cbcb7824 */ /* 0x000fe200078e00ff */
[----:B------:R-:W-:Y:S01]  /*1ad0*/  @!P1 LEA R14, P4, R26, c[0x0][0x160], 0x1 ;  /* 0x000058001a0e9a11 */ /* 0x000fe200078808ff */
[----:B------:R-:W-:Y:S01]  /*1ae0*/  @!P1 IMAD.IADD R6, R27, 0x1, R6 ;  /* 0x000000011b069824 */ /* 0x000fe200078e0206 */
[----:B------:R-:W-:Y:S01]  /*1af0*/  IADD3 R3, R4, -0x40, RZ ;  /* 0xffffffc004037810 */ /* 0x000fe20007ffe0ff */
[----:B------:R-:W-:Y:S01]  /*1b00*/  IMAD R85, R207, c[0x0][0x198], RZ ;  /* 0x00006600cf557a24 */ /* 0x000fe200078e02ff */
[----:B------:R-:W-:Y:S01]  /*1b10*/  @!PT LDS RZ, [RZ] ;  /* 0x00000000fffff984 */ /* 0x000fe20000000800 */
[----:B------:R-:W-:Y:S01]  /*1b20*/  @!PT LDS RZ, [RZ] ;  /* 0x00000000fffff984 */ /* 0x000fe20000000800 */
[----:B------:R-:W-:Y:S01]  /*1b30*/  @!PT LDS RZ, [RZ] ;  /* 0x00000000fffff984 */ /* 0x000fe20000000800 */
[----:B------:R1:W-:Y:S01]  /*1b40*/  @!P2 LDGSTS.E.BYPASS.LTC128B.128 [R203], [R22.64] ;  /* 0x0000000016cbafae */ /* 0x0003e2000b901d4c */
[----:B------:R-:W-:Y:S01]  /*1b50*/  IMAD.WIDE.U32 R82, R206, c[0x0][0x198], R82 ;  /* 0x00006600ce527a25 */ /* 0x000fe200078e0052 */
[----:B------:R-:W-:-:S02]  /*1b60*/  @!P1 LEA.HI.X R15, R26, c[0x0][0x164], R6, 0x1, P4 ;  /* 0x000059001a0f9a11 */ /* 0x000fc400020f0c06 */
[----:B------:R1:W-:Y:S01]  /*1b70*/  @!P2 LDGSTS.E.BYPASS.LTC128B.128 [R203+0x2000], [R22.64+0x80] ;  /* 0x0200008016cbafae */ /* 0x0003e2000b901d4c */
[----:B------:R-:W-:Y:S01]  /*1b80*/  IMAD.IADD R11, R88, 0x1, -R3 ;  /* 0x00000001580b7824 */ /* 0x000fe200078e0a03 */
[----:B------:R-:W-:Y:S01]  /*1b90*/  LEA R200, P4, R30, c[0x0][0x170], 0x1 ;  /* 0x00005c001ec87a11 */ /* 0x000fe200078808ff */
[----:B------:R-:W-:Y:S01]  /*1ba0*/  IMAD R85, R206, c[0x0][0x19c], R85 ;  /* 0x00006700ce557a24 */ /* 0x000fe200078e0255 */
[----:B------:R1:W-:Y:S01]  /*1bb0*/  @!P2 LDGSTS.E.BYPASS.LTC128B.128 [R203+0x4000], [R22.64+0x100] ;  /* 0x0400010016cbafae */ /* 0x0003e2000b901d4c */
[----:B------:R-:W-:Y:S01]  /*1bc0*/  IMAD.MOV.U32 R6, RZ, RZ, c[0x0][0x198] ;  /* 0x00006600ff067624 */ /* 0x000fe200078e00ff */
[----:B------:R-:W-:Y:S01]  /*1bd0*/  LEA.HI.X R201, R30, c[0x0][0x174], R201, 0x1, P4 ;  /* 0x00005d001ec97a11 */ /* 0x000fe200020f0cc9 */
[----:B------:R-:W-:Y:S01]  /*1be0*/  IMAD.MOV.U32 R7, RZ, RZ, c[0x0][0x19c] ;  /* 0x00006700ff077624 */ /* 0x000fe200078e00ff */
[----:B------:R2:W-:Y:S01]  /*1bf0*/  @!P6 LDGSTS.E.BYPASS.LTC128B.128 [R203+0x800], [R18.64] ;  /* 0x0080000012cbefae */ /* 0x0005e2000b901d4c */
[-C--:B------:R-:W-:Y:S01]  /*1c00*/  ISETP.GE.AND P4, PT, R10, R11.reuse, PT ;  /* 0x0000000b0a00720c */ /* 0x080fe20003f86270 */
[----:B------:R-:W-:Y:S01]  /*1c10*/  IMAD.IADD R85, R83, 0x1, R85 ;  /* 0x0000000153557824 */ /* 0x000fe200078e0255 */
[----:B------:R-:W-:Y:S01]  /*1c20*/  ISETP.GE.AND P2, PT, R206, R11, PT ;  /* 0x0000000bce00720c */ /* 0x000fe20003f46270 */
[----:B------:R2:W-:Y:S01]  /*1c30*/  @!P6 LDGSTS.E.BYPASS.LTC128B.128 [R203+0x2800], [R18.64+0x80] ;  /* 0x0280008012cbefae */ /* 0x0005e2000b901d4c */
[----:B------:R-:W-:-:S02]  /*1c40*/  IMAD.SHL.U32 R5, R7, 0x20, RZ ;  /* 0x0000002007057824 */ /* 0x000fc400078e00ff */
[----:B------:R-:W-:Y:S01]  /*1c50*/  IMAD.SHL.U32 R13, R0, 0x40, RZ ;  /* 0x00000040000d7824 */ /* 0x000fe200078e00ff */
[----:B------:R2:W-:Y:S01]  /*1c60*/  @!P6 LDGSTS.E.BYPASS.LTC128B.128 [R203+0x4800], [R18.64+0x100] ;  /* 0x0480010012cbefae */ /* 0x0005e2000b901d4c */
[----:B------:R-:W-:-:S03]  /*1c70*/  ISETP.GE.AND P6, PT, R16, R11, PT ;  /* 0x0000000b1000720c */ /* 0x000fc60003fc6270 */
[----:B------:R3:W-:Y:S01]  /*1c80*/  @!P1 LDGSTS.E.BYPASS.LTC128B.128 [R203+0x1000], [R14.64] ;  /* 0x010000000ecb9fae */ /* 0x0007e2000b901d4c */
[----:B------:R-:W-:-:S03]  /*1c90*/  LOP3.LUT R13, R13, 0x1c0, RZ, 0xc0, !PT ;  /* 0x000001c00d0d7812 */ /* 0x000fc600078ec0ff */
[----:B------:R3:W-:Y:S01]  /*1ca0*/  @!P1 LDGSTS.E.BYPASS.LTC128B.128 [R203+0x3000], [R14.64+0x80] ;  /* 0x030000800ecb9fae */ /* 0x0007e2000b901d4c */
[----:B------:R-:W-:-:S03]  /*1cb0*/  @!P2 LEA R26, P5, R82, c[0x0][0x168], 0x1 ;  /* 0x00005a00521aaa11 */ /* 0x000fc600078a08ff */
[----:B------:R3:W-:Y:S01]  /*1cc0*/  @!P1 LDGSTS.E.BYPASS.LTC128B.128 [R203+0x5000], [R14.64+0x100] ;  /* 0x050001000ecb9fae */ /* 0x0007e2000b901d4c */
[----:B------:R-:W-:Y:S01]  /*1cd0*/  @!P2 LEA.HI.X R27, R82, c[0x0][0x16c], R85, 0x1, P5 ;  /* 0x00005b00521baa11 */ /* 0x000fe200028f0c55 */
[----:B-1----:R-:W-:Y:S02]  /*1ce0*/  IMAD.WIDE.U32 R22, R6, 0x20, RZ ;  /* 0x0000002006167825 */ /* 0x002fe400078e00ff */
[----:B------:R1:W-:Y:S04]  /*1cf0*/  @!P3 LDGSTS.E.BYPASS.LTC128B.128 [R203+0x1800], [R20.64] ;  /* 0x0180000014cbbfae */ /* 0x0003e8000b901d4c */
[----:B------:R1:W-:Y:S04]  /*1d00*/  @!P3 LDGSTS.E.BYPASS.LTC128B.128 [R203+0x3800], [R20.64+0x80] ;  /* 0x0380008014cbbfae */ /* 0x0003e8000b901d4c */
[----:B------:R1:W-:Y:S01]  /*1d10*/  @!P3 LDGSTS.E.BYPASS.LTC128B.128 [R203+0x5800], [R20.64+0x100] ;  /* 0x0580010014cbbfae */ /* 0x0003e2000b901d4c */
[----:B------:R-:W-:-:S02]  /*1d20*/  ISETP.GE.AND P3, PT, R12, R11, PT ;  /* 0x0000000b0c00720c */ /* 0x000fc40003f66270 */
[C---:B--2---:R-:W-:Y:S01]  /*1d30*/  @!P6 LEA R18, P1, R6.reuse, R82, 0x4 ;  /* 0x000000520612e211 */ /* 0x044fe200078220ff */
[----:B------:R2:W-:Y:S03]  /*1d40*/  @!P2 LDGSTS.E.BYPASS.LTC128B.128 [R203+0x6000], [R26.64] ;  /* 0x060000001acbafae */ /* 0x0005e6000b901d4c */
[----:B------:R-:W-:Y:S01]  /*1d50*/  @!P6 LEA.HI.X R9, R6, R85, R7, 0x4, P1 ;  /* 0x000000550609e211 */ /* 0x000fe200008f2407 */
[----:B------:R2:W-:Y:S01]  /*1d60*/  @!P2 LDGSTS.E.BYPASS.LTC128B.128 [R203+0x8000], [R26.64+0x80] ;  /* 0x080000801acbafae */ /* 0x0005e2000b901d4c */
[----:B------:R-:W-:-:S03]  /*1d70*/  @!P6 LEA R24, P5, R18, c[0x0][0x168], 0x1 ;  /* 0x00005a001218ea11 */ /* 0x000fc600078a08ff */
[----:B------:R2:W-:Y:S01]  /*1d80*/  @!P2 LDGSTS.E.BYPASS.LTC128B.128 [R203+0xa000], [R26.64+0x100] ;  /* 0x0a0001001acbafae */ /* 0x0005e2000b901d4c */
[----:B------:R-:W-:Y:S02]  /*1d90*/  @!P6 LEA.HI.X R25, R18, c[0x0][0x16c], R9, 0x1, P5 ;  /* 0x00005b001219ea11 */ /* 0x000fe400028f0c09 */
[----:B---3--:R-:W-:Y:S02]  /*1da0*/  @!P4 IADD3 R14, P1, R82, R22, RZ ;  /* 0x00000016520ec210 */ /* 0x008fe40007f3e0ff */
[----:B------:R-:W-:Y:S01]  /*1db0*/  LEA.HI R9, R8, R81, RZ, 0x4 ;  /* 0x0000005108097211 */ /* 0x000fe200078f20ff */
[----:B------:R3:W-:Y:S01]  /*1dc0*/  @!P6 LDGSTS.E.BYPASS.LTC128B.128 [R203+0x6800], [R24.64] ;  /* 0x0680000018cbefae */ /* 0x0007e2000b901d4c */
[----:B------:R-:W-:Y:S02]  /*1dd0*/  @!P4 IADD3.X R5, R85, R23, R5, P1, !PT ;  /* 0x000000175505c210 */ /* 0x000fe40000ffe405 */
[----:B------:R-:W-:Y:S01]  /*1de0*/  ISETP.GE.AND P1, PT, R12, R11, PT ;  /* 0x0000000b0c00720c */ /* 0x000fe20003f26270 */
[----:B------:R3:W-:Y:S01]  /*1df0*/  @!P6 LDGSTS.E.BYPASS.LTC128B.128 [R203+0x8800], [R24.64+0x80] ;  /* 0x0880008018cbefae */ /* 0x0007e2000b901d4c */
[----:B------:R-:W-:-:S02]  /*1e00*/  @!P4 LEA R22, P2, R14, c[0x0][0x168], 0x1 ;  /* 0x00005a000e16ca11 */ /* 0x000fc400078408ff */
[----:B------:R-:W-:Y:S01]  /*1e10*/  ISETP.GE.AND P5, PT, R16, R11, PT ;  /* 0x0000000b1000720c */ /* 0x000fe20003fa6270 */
[----:B------:R3:W-:Y:S01]  /*1e20*/  @!P6 LDGSTS.E.BYPASS.LTC128B.128 [R203+0xa800], [R24.64+0x100] ;  /* 0x0a80010018cbefae */ /* 0x0007e2000b901d4c */
[----:B------:R-:W-:Y:S01]  /*1e30*/  @!P4 LEA.HI.X R23, R14, c[0x0][0x16c], R5, 0x1, P2 ;  /* 0x00005b000e17ca11 */ /* 0x000fe200010f0c05 */
[----:B------:R-:W-:Y:S01]  /*1e40*/  IMAD.SHL.U32 R14, R206, 0x8, RZ ;  /* 0x00000008ce0e7824 */ /* 0x000fe200078e00ff */
[----:B------:R-:W-:Y:S02]  /*1e50*/  LOP3.LUT R16, R9, 0xfffffff0, RZ, 0xc0, !PT ;  /* 0xfffffff009107812 */ /* 0x000fe400078ec0ff */
[----:B------:R-:W-:Y:S01]  /*1e60*/  SHF.R.S32.HI R18, RZ, 0x4, R9 ;  /* 0x00000004ff127819 */ /* 0x000fe20000011409 */
[----:B------:R4:W-:Y:S01]  /*1e70*/  @!P4 LDGSTS.E.BYPASS.LTC128B.128 [R203+0x7000], [R22.64] ;  /* 0x0700000016cbcfae */ /* 0x0009e2000b901d4c */
[----:B------:R-:W-:Y:S01]  /*1e80*/  LOP3.LUT R14, R13, 0x8, R14, 0xf8, !PT ;  /* 0x000000080d0e7812 */ /* 0x000fe200078ef80e */
[----:B------:R-:W-:Y:S01]  /*1e90*/  @!P1 IMAD.MOV.U32 R84, RZ, RZ, R82 ;  /* 0x000000ffff549224 */ /* 0x000fe200078e0052 */
[----:B------:R-:W-:Y:S01]  /*1ea0*/  LEA.HI R5, R9, R18, RZ, 0x1 ;  /* 0x0000001209057211 */ /* 0x000fe200078f08ff */
[----:B------:R-:W-:Y:S01]  /*1eb0*/  @!P1 IMAD R12, R7, 0x30, RZ ;  /* 0x00000030070c9824 */ /* 0x000fe200078e02ff */
[----:B------:R4:W-:Y:S01]  /*1ec0*/  @!P4 LDGSTS.E.BYPASS.LTC128B.128 [R203+0x9000], [R22.64+0x80] ;  /* 0x0900008016cbcfae */ /* 0x0009e2000b901d4c */
[----:B-1----:R-:W-:Y:S01]  /*1ed0*/  @!P1 IMAD.WIDE.U32 R20, R6, 0x30, R84 ;  /* 0x0000003006149825 */ /* 0x002fe200078e0054 */
[----:B------:R-:W-:-:S02]  /*1ee0*/  LOP3.LUT R5, R5, 0xfffffffe, RZ, 0xc0, !PT ;  /* 0xfffffffe05057812 */ /* 0x000fc400078ec0ff */
[----:B------:R4:W-:Y:S01]  /*1ef0*/  @!P4 LDGSTS.E.BYPASS.LTC128B.128 [R203+0xb000], [R22.64+0x100] ;  /* 0x0b00010016cbcfae */ /* 0x0009e2000b901d4c */
[----:B------:R-:W-:Y:S01]  /*1f00*/  @!P1 IMAD.IADD R12, R21, 0x1, R12 ;  /* 0x00000001150c9824 */ /* 0x000fe200078e020c */
[----:B--2---:R-:W-:Y:S01]  /*1f10*/  @!P1 LEA R26, P2, R20, c[0x0][0x168], 0x1 ;  /* 0x00005a00141a9a11 */ /* 0x004fe200078408ff */
[----:B------:R-:W-:Y:S01]  /*1f20*/  IMAD.IADD R16, R81, 0x1, -R16 ;  /* 0x0000000151107824 */ /* 0x000fe200078e0a10 */
[----:B------:R-:W-:Y:S01]  /*1f30*/  SHF.R.U32.HI R13, RZ, 0x3, R13 ;  /* 0x00000003ff0d7819 */ /* 0x000fe2000001160d */
[----:B------:R-:W-:Y:S01]  /*1f40*/  IMAD.IADD R5, R18, 0x1, -R5 ;  /* 0x0000000112057824 */ /* 0x000fe200078e0a05 */
[----:B------:R-:W-:Y:S01]  /*1f50*/  @!P1 LEA.HI.X R27, R20, c[0x0][0x16c], R12, 0x1, P2 ;  /* 0x00005b00141b9a11 */ /* 0x000fe200010f0c0c */
[----:B------:R-:W-:Y:S01]  /*1f60*/  @!P3 IMAD.MOV.U32 R20, RZ, RZ, c[0x0][0x1a0] ;  /* 0x00006800ff14b624 */ /* 0x000fe200078e00ff */
[----:B------:R-:W-:Y:S02]  /*1f70*/  SHF.R.S32.HI R9, RZ, 0x1f, R16 ;  /* 0x0000001fff097819 */ /* 0x000fe40000011410 */
[----:B------:R-:W-:Y:S01]  /*1f80*/  LOP3.LUT R14, R14, R13, RZ, 0x3c, !PT ;  /* 0x0000000d0e0e7212 */ /* 0x000fe200078e3cff */
[----:B------:R3:W-:Y:S01]  /*1f90*/  @!P1 LDGSTS.E.BYPASS.LTC128B.128 [R203+0x7800], [R26.64] ;  /* 0x078000001acb9fae */ /* 0x0007e2000b901d4c */
[----:B------:R-:W-:Y:S01]  /*1fa0*/  LEA.HI R9, R9, R16, RZ, 0x3 ;  /* 0x0000001009097211 */ /* 0x000fe200078f18ff */
[----:B------:R-:W-:Y:S01]  /*1fb0*/  @!P3 IMAD.WIDE.U32 R20, R20, 0x60, R200 ;  /* 0x000000601414b825 */ /* 0x000fe200078e00c8 */
[-C--:B------:R-:W-:Y:S01]  /*1fc0*/  ISETP.GE.AND P4, PT, R10, R11.reuse, PT ;  /* 0x0000000b0a00720c */ /* 0x080fe20003f86270 */
[----:B------:R3:W-:Y:S01]  /*1fd0*/  @!P1 LDGSTS.E.BYPASS.LTC128B.128 [R203+0x9800], [R26.64+0x80] ;  /* 0x098000801acb9fae */ /* 0x0007e2000b901d4c */
[----:B------:R-:W-:Y:S01]  /*1fe0*/  LOP3.LUT R7, R9, 0xfffffff8, RZ, 0xc0, !PT ;  /* 0xfffffff809077812 */ /* 0x000fe200078ec0ff */
[C---:B------:R-:W-:Y:S01]  /*1ff0*/  IMAD R197, R5.reuse, 0x200, R14 ;  /* 0x0000020005c57824 */ /* 0x040fe200078e020e */
[----:B------:R-:W-:Y:S01]  /*2000*/  ISETP.GE.AND P6, PT, R206, R11, PT ;  /* 0x0000000bce00720c */ /* 0x000fe20003fc6270 */
[----:B------:R3:W-:Y:S01]  /*2010*/  @!P1 LDGSTS.E.BYPASS.LTC128B.128 [R203+0xb800], [R26.64+0x100] ;  /* 0x0b8001001acb9fae */ /* 0x0007e2000b901d4c */
[----:B------:R-:W-:Y:S01]  /*2020*/  IMAD.SHL.U32 R5, R5, 0x8, RZ ;  /* 0x0000000805057824 */ /* 0x000fe200078e00ff */
[----:B------:R-:W-:Y:S01]  /*2030*/  LEA.HI R8, R8, R81, RZ, 0x5 ;  /* 0x0000005108087211 */ /* 0x000fe200078f28ff */
[----:B------:R-:W-:Y:S01]  /*2040*/  IMAD.IADD R7, R16, 0x1, -R7 ;  /* 0x0000000110077824 */ /* 0x000fe200078e0a07 */
[----:B------:R-:W0:Y:S01]  /*2050*/  LDGDEPBAR ;  /* 0x00000000000079af */ /* 0x000e220000000000 */
[----:B------:R-:W-:Y:S01]  /*2060*/  IMAD.SHL.U32 R87, R9, 0x40, RZ ;  /* 0x0000004009577824 */ /* 0x000fe200078e00ff */
[----:B------:R-:W-:Y:S01]  /*2070*/  SHF.R.S32.HI R8, RZ, 0x5, R8 ;  /* 0x00000005ff087819 */ /* 0x000fe20000011408 */
[----:B------:R-:W-:-:S02]  /*2080*/  IMAD.SHL.U32 R12, R7, 0x40, RZ ;  /* 0x00000040070c7824 */ /* 0x000fc400078e00ff */
[----:B------:R-:W-:Y:S01]  /*2090*/  @!P4 IMAD.MOV.U32 R10, RZ, RZ, c[0x0][0x1a4] ;  /* 0x00006900ff0ac624 */ /* 0x000fe200078e00ff */
[----:B------:R-:W-:Y:S01]  /*20a0*/  LOP3.LUT R87, R87, 0xfffffe00, RZ, 0xc0, !PT ;  /* 0xfffffe0057577812 */ /* 0x000fe200078ec0ff */
[----:B------:R-:W-:Y:S01]  /*20b0*/  IMAD.SHL.U32 R197, R197, 0x2, RZ ;  /* 0x00000002c5c57824 */ /* 0x000fe200078e00ff */
[----:B------:R-:W-:Y:S01]  /*20c0*/  LOP3.LUT R12, R12, 0x1c0, RZ, 0xc0, !PT ;  /* 0x000001c00c0c7812 */ /* 0x000fe200078ec0ff */
[----:B------:R-:W-:Y:S02]  /*20d0*/  IMAD.SHL.U32 R81, R81, 0x2, RZ ;  /* 0x0000000251517824 */ /* 0x000fe400078e00ff */
[----:B------:R-:W-:Y:S01]  /*20e0*/  IMAD R9, R8, 0x400, R87 ;  /* 0x0000040008097824 */ /* 0x000fe200078e0257 */
[----:B------:R-:W-:Y:S01]  /*20f0*/  LOP3.LUT R86, R12, 0x8, R5, 0xf8, !PT ;  /* 0x000000080c567812 */ /* 0x000fe200078ef805 */
[----:B------:R-:W-:Y:S01]  /*2100*/  IMAD.MOV.U32 R5, RZ, RZ, 0x20 ;  /* 0x00000020ff057424 */ /* 0x000fe200078e00ff */
[----:B------:R-:W-:Y:S01]  /*2110*/  SHF.R.U32.HI R11, RZ, 0x3, R12 ;  /* 0x00000003ff0b7819 */ /* 0x000fe2000001160c */
[----:B------:R-:W-:Y:S01]  /*2120*/  @!P3 IMAD.MOV.U32 R12, RZ, RZ, c[0x0][0x1a4] ;  /* 0x00006900ff0cb624 */ /* 0x000fe200078e00ff */
[----:B------:R-:W-:Y:S01]  /*2130*/  IADD3 R195, R197, 0x6020, RZ ;  /* 0x00006020c5c37810 */ /* 0x000fe20007ffe0ff */
[----:B------:R-:W-:Y:S01]  /*2140*/  IMAD.WIDE.U32 R16, R5, c[0x0][0x1a0], RZ ;  /* 0x0000680005107a25 */ /* 0x000fe200078e00ff */
[----:B------:R-:W-:-:S02]  /*2150*/  LOP3.LUT R86, R86, R11, RZ, 0x3c, !PT ;  /* 0x0000000b56567212 */ /* 0x000fc400078e3cff */
[----:B------:R-:W-:Y:S01]  /*2160*/  LOP3.LUT R81, R81, 0x6, RZ, 0xc0, !PT ;  /* 0x0000000651517812 */ /* 0x000fe200078ec0ff */
[----:B------:R-:W-:Y:S01]  /*2170*/  @!P4 IMAD.MOV.U32 R11, RZ, RZ, c[0x0][0x1a0] ;  /* 0x00006800ff0bc624 */ /* 0x000fe200078e00ff */
[----:B------:R-:W-:Y:S01]  /*2180*/  @!P5 IADD3 R18, P2, R200, R16, RZ ;  /* 0x00000010c812d210 */ /* 0x000fe20007f5e0ff */
[----:B------:R-:W-:Y:S01]  /*2190*/  IMAD R14, R5, c[0x0][0x1a4], RZ ;  /* 0x00006900050e7a24 */ /* 0x000fe200078e02ff */
[----:B------:R-:W-:-:S04]  /*21a0*/  DEPBAR.LE SB0, 0x0 ;  /* 0x000080000000791a */ /* 0x000fc80000000000 */
[----:B------:R-:W-:Y:S01]  /*21b0*/  BAR.SYNC.DEFER_BLOCKING 0x0 ;  /* 0x0000000000007b1d */ /* 0x000fe20000010000 */
[----:B------:R-:W-:Y:S01]  /*21c0*/  @!P4 LEA R16, P1, R11, R200, 0x6 ;  /* 0x000000c80b10c211 */ /* 0x000fe200078230ff */
[----:B------:R-:W-:Y:S01]  /*21d0*/  @!P3 IMAD R12, R12, 0x60, RZ ;  /* 0x000000600c0cb824 */ /* 0x000fe200078e02ff */
[----:B------:R-:W-:Y:S01]  /*21e0*/  @!P5 IADD3.X R19, R201, R17, R14, P2, !PT ;  /* 0x00000011c913d210 */ /* 0x000fe200017fe40e */
[----:B------:R-:W-:Y:S01]  /*21f0*/  IMAD.IADD R198, R86, 0x1, R9 ;  /* 0x0000000156c67824 */ /* 0x000fe200078e0209 */
[----:B------:R-:W-:Y:S01]  /*2200*/  @!P4 LEA.HI.X R17, R11, R201, R10, 0x6, P1 ;  /* 0x000000c90b11c211 */ /* 0x000fe200008f340a */
[----:B------:R-:W-:Y:S02]  /*2210*/  @!P3 IMAD.IADD R13, R21, 0x1, R12 ;  /* 0x00000001150db824 */ /* 0x000fe400078e020c */
[----:B------:R-:W-:Y:S02]  /*2220*/  @!P3 IMAD.MOV.U32 R12, RZ, RZ, R20 ;  /* 0x000000ffff0cb224 */ /* 0x000fe400078e0014 */
[----:B------:R-:W-:-:S04]  /*2230*/  IMAD.SHL.U32 R198, R198, 0x2, RZ ;  /* 0x00000002c6c67824 */ /* 0x000fc800078e00ff */
[----:B------:R-:W-:Y:S01]  /*2240*/  R2P PR, R7, 0x6 ;  /* 0x0000000607007804 */ /* 0x000fe20000000000 */
[----:B------:R-:W-:-:S04]  /*2250*/  IMAD.MOV.U32 R7, RZ, RZ, 0x10 ;  /* 0x00000010ff077424 */ /* 0x000fc800078e00ff */
[----:B------:R-:W-:Y:S02]  /*2260*/  SEL R5, R5, 0xffffffe0, !P2 ;  /* 0xffffffe005057807 */ /* 0x000fe40005000000 */
[----:B------:R-:W-:Y:S02]  /*2270*/  SEL R7, R7, 0xfffffff0, !P1 ;  /* 0xfffffff007077807 */ /* 0x000fe40004800000 */
[----:B------:R-:W-:Y:S01]  /*2280*/  R2P PR, R0, 0x6 ;  /* 0x0000000600007804 */ /* 0x000fe20000000000 */
[----:B------:R-:W-:Y:S01]  /*2290*/  @P6 STS.128 [R203+0xc000], RZ ;  /* 0x00c000ffcb006388 */ /* 0x000fe20000000c00 */
[----:B------:R-:W-:Y:S01]  /*22a0*/  IADD3 R0, R197, 0x6000, RZ ;  /* 0x00006000c5007810 */ /* 0x000fe20007ffe0ff */
[--C-:B------:R-:W-:Y:S02]  /*22b0*/  IMAD R196, R7, 0x2, R198.reuse ;  /* 0x0000000207c47824 */ /* 0x100fe400078e02c6 */
[----:B------:R-:W-:Y:S01]  /*22c0*/  @P6 STS.128 [R203+0xe000], RZ ;  /* 0x00e000ffcb006388 */ /* 0x000fe20000000c00 */
[----:B------:R-:W-:-:S02]  /*22d0*/  IMAD R194, R5, 0x2, R198 ;  /* 0x0000000205c27824 */ /* 0x000fc400078e02c6 */
[----:B------:R-:W-:Y:S01]  /*22e0*/  IMAD R193, R5, 0x2, R196 ;  /* 0x0000000205c17824 */ /* 0x000fe200078e02c4 */
[----:B------:R-:W-:Y:S04]  /*22f0*/  @P6 STS.128 [R203+0x10000], RZ ;  /* 0x010000ffcb006388 */ /* 0x000fe80000000c00 */
[----:B------:R-:W-:Y:S01]  /*2300*/  @!PT LDS RZ, [RZ] ;  /* 0x00000000fffff984 */ /* 0x000fe20000000800 */
[----:B------:R-:W-:Y:S01]  /*2310*/  @!PT LDS RZ, [RZ] ;  /* 0x00000000fffff984 */ /* 0x000fe20000000800 */
[----:B------:R-:W-:Y:S01]  /*2320*/  @!PT LDS RZ, [RZ] ;  /* 0x00000000fffff984 */ /* 0x000fe20000000800 */
[----:B------:R1:W-:Y:S01]  /*2330*/  @!P6 LDGSTS.E.BYPASS.LTC128B.128 [R203+0xc000], [R200.64] ;  /* 0x0c000000c8cbefae */ /* 0x0003e2000b901d4c */
[----:B------:R-:W-:Y:S01]  /*2340*/  @P1 IADD3 R195, R0, -0x20, RZ ;  /* 0xffffffe000c31810 */ /* 0x000fe20007ffe0ff */
[----:B------:R-:W-:Y:S02]  /*2350*/  IMAD.MOV.U32 R0, RZ, RZ, 0x40 ;  /* 0x00000040ff007424 */ /* 0x000fe400078e00ff */
[----:B------:R1:W-:Y:S01]  /*2360*/  @!P6 LDGSTS.E.BYPASS.LTC128B.128 [R203+0xe000], [R200.64+0x80] ;  /* 0x0e000080c8cbefae */ /* 0x0003e2000b901d4c */
[----:B------:R-:W-:-:S02]  /*2370*/  IADD3 R187, R195, 0x800, RZ ;  /* 0x00000800c3bb7810 */ /* 0x000fc40007ffe0ff */
[----:B------:R-:W-:Y:S01]  /*2380*/  SEL R0, R0, 0xffffffc0, !P2 ;  /* 0xffffffc000007807 */ /* 0x000fe20005000000 */
[----:B------:R1:W-:Y:S01]  /*2390*/  @!P6 LDGSTS.E.BYPASS.LTC128B.128 [R203+0x10000], [R200.64+0x100] ;  /* 0x10000100c8cbefae */ /* 0x0003e2000b901d4c */
[C---:B------:R-:W-:Y:S02]  /*23a0*/  IADD3 R186, R195.reuse, 0x1000, RZ ;  /* 0x00001000c3ba7810 */ /* 0x040fe40007ffe0ff */
[----:B------:R-:W-:Y:S01]  /*23b0*/  IADD3 R185, R195, 0x1800, RZ ;  /* 0x00001800c3b97810 */ /* 0x000fe20007ffe0ff */
[----:B------:R-:W-:Y:S01]  /*23c0*/  @P5 STS.128 [R203+0xc800], RZ ;  /* 0x00c800ffcb005388 */ /* 0x000fe20000000c00 */
[----:B------:R-:W-:Y:S01]  /*23d0*/  IMAD.IADD R191, R197, 0x1, R0 ;  /* 0x00000001c5bf7824 */ /* 0x000fe200078e0200 */
[C---:B------:R-:W-:Y:S01]  /*23e0*/  IADD3 R183, R195.reuse, 0x2000, RZ ;  /* 0x00002000c3b77810 */ /* 0x040fe20007ffe0ff */
[----:B------:R-:W-:Y:S01]  /*23f0*/  IMAD.IADD R184, R0, 0x1, R195 ;  /* 0x0000000100b87824 */ /* 0x000fe200078e02c3 */
[----:B------:R-:W-:Y:S01]  /*2400*/  @P5 STS.128 [R203+0xe800], RZ ;  /* 0x00e800ffcb005388 */ /* 0x000fe20000000c00 */
[----:B------:R-:W-:Y:S01]  /*2410*/  IMAD R0, R2, 0x40, R81 ;  /* 0x0000004002007824 */ /* 0x000fe200078e0251 */
[----:B------:R-:W-:-:S02]  /*2420*/  IADD3 R182, R195, 0x2800, RZ ;  /* 0x00002800c3b67810 */ /* 0x000fc40007ffe0ff */
[----:B------:R-:W-:Y:S01]  /*2430*/  @P5 STS.128 [R203+0x10800], RZ ;  /* 0x010800ffcb005388 */ /* 0x000fe20000000c00 */
[C---:B------:R-:W-:Y:S02]  /*2440*/  IADD3 R181, R195.reuse, 0x3000, RZ ;  /* 0x00003000c3b57810 */ /* 0x040fe40007ffe0ff */
[C---:B------:R-:W-:Y:S01]  /*2450*/  IADD3 R180, R195.reuse, 0x3800, RZ ;  /* 0x00003800c3b47810 */ /* 0x040fe20007ffe0ff */
[----:B------:R-:W-:Y:S01]  /*2460*/  @!PT LDS RZ, [RZ] ;  /* 0x00000000fffff984 */ /* 0x000fe20000000800 */
[----:B------:R-:W-:Y:S01]  /*2470*/  @!PT LDS RZ, [RZ] ;  /* 0x00000000fffff984 */ /* 0x000fe20000000800 */
[----:B------:R-:W-:Y:S01]  /*2480*/  @!PT LDS RZ, [RZ] ;  /* 0x00000000fffff984 */ /* 0x000fe20000000800 */
[----:B------:R2:W-:Y:S01]  /*2490*/  @!P5 LDGSTS.E.BYPASS.LTC128B.128 [R203+0xc800], [R18.64] ;  /* 0x0c80000012cbdfae */ /* 0x0005e2000b901d4c */
[C---:B------:R-:W-:Y:S02]  /*24a0*/  IADD3 R179, R195.reuse, 0x4000, RZ ;  /* 0x00004000c3b37810 */ /* 0x040fe40007ffe0ff */
[C---:B------:R-:W-:Y:S01]  /*24b0*/  IADD3 R178, R195.reuse, 0x4800, RZ ;  /* 0x00004800c3b27810 */ /* 0x040fe20007ffe0ff */
[----:B------:R2:W-:Y:S01]  /*24c0*/  @!P5 LDGSTS.E.BYPASS.LTC128B.128 [R203+0xe800], [R18.64+0x80] ;  /* 0x0e80008012cbdfae */ /* 0x0005e2000b901d4c */
[C---:B------:R-:W-:Y:S02]  /*24d0*/  IADD3 R177, R195.reuse, 0x5000, RZ ;  /* 0x00005000c3b17810 */ /* 0x040fe40007ffe0ff */
[----:B------:R-:W-:Y:S01]  /*24e0*/  IADD3 R176, R195, 0x5800, RZ ;  /* 0x00005800c3b07810 */ /* 0x000fe20007ffe0ff */
[----:B------:R2:W-:Y:S04]  /*24f0*/  @!P5 LDGSTS.E.BYPASS.LTC128B.128 [R203+0x10800], [R18.64+0x100] ;  /* 0x1080010012cbdfae */ /* 0x0005e8000b901d4c */
[----:B------:R-:W-:Y:S04]  /*2500*/  @P4 STS.128 [R203+0xd000], RZ ;  /* 0x00d000ffcb004388 */ /* 0x000fe80000000c00 */
[----:B------:R-:W-:Y:S04]  /*2510*/  @P4 STS.128 [R203+0xf000], RZ ;  /* 0x00f000ffcb004388 */ /* 0x000fe80000000c00 */
[----:B------:R-:W-:Y:S04]  /*2520*/  @P4 STS.128 [R203+0x11000], RZ ;  /* 0x011000ffcb004388 */ /* 0x000fe80000000c00 */
[----:B------:R-:W-:Y:S01]  /*2530*/  @!PT LDS RZ, [RZ] ;  /* 0x00000000fffff984 */ /* 0x000fe20000000800 */
[----:B------:R-:W-:Y:S01]  /*2540*/  @!PT LDS RZ, [RZ] ;  /* 0x00000000fffff984 */ /* 0x000fe20000000800 */
[----:B------:R-:W-:Y:S01]  /*2550*/  @!PT LDS RZ, [RZ] ;  /* 0x00000000fffff984 */ /* 0x000fe20000000800 */
[----:B------:R2:W-:Y:S04]  /*2560*/  @!P4 LDGSTS.E.BYPASS.LTC128B.128 [R203+0xd000], [R16.64] ;  /* 0x0d00000010cbcfae */ /* 0x0005e8000b901d4c */
[----:B------:R2:W-:Y:S04]  /*2570*/  @!P4 LDGSTS.E.BYPASS.LTC128B.128 [R203+0xf000], [R16.64+0x80] ;  /* 0x0f00008010cbcfae */ /* 0x0005e8000b901d4c */
        /* <DEDUP_REMOVED lines=10> */
[----:B------:R-:W-:Y:S04]  /*2620*/  LDSM.16.M88.4 R40, [R198] ;  /* 0x00000000c628783b */ /* 0x000fe80000000200 */
[----:B----4-:R-:W3:Y:S04]  /*2630*/  LDSM.16.M88.4 R20, [R197+0x6800] ;  /* 0x00680000c514783b */ /* 0x010ee80000000200 */
[----:B------:R-:W4:Y:S04]  /*2640*/  LDSM.16.M88.4 R28, [R197+0x6000] ;  /* 0x00600000c51c783b */ /* 0x000f280000000200 */
[----:B------:R-:W2:Y:S04]  /*2650*/  LDSM.16.M88.4 R64, [R197+0x7000] ;  /* 0x00700000c540783b */ /* 0x000ea80000000200 */
[----:B------:R-:W2:Y:S04]  /*2660*/  LDSM.16.M88.4 R48, [R197+0x7800] ;  /* 0x00780000c530783b */ /* 0x000ea80000000200 */
[----:B------:R-:W-:Y:S04]  /*2670*/  LDSM.16.M88.4 R8, [R195+0x800] ;  /* 0x00080000c308783b */ /* 0x000fe80000000200 */
[----:B-1----:R-:W1:Y:S04]  /*2680*/  LDSM.16.M88.4 R12, [R196] ;  /* 0x00000000c40c783b */ /* 0x002e680000000200 */
[----:B------:R-:W1:Y:S04]  /*2690*/  LDSM.16.M88.4 R44, [R195] ;  /* 0x00000000c32c783b */ /* 0x000e680000000200 */
[----:B------:R-:W1:Y:S04]  /*26a0*/  LDSM.16.M88.4 R52, [R195+0x1000] ;  /* 0x00100000c334783b */ /* 0x000e680000000200 */
[----:B------:R-:W1:Y:S04]  /*26b0*/  LDSM.16.M88.4 R36, [R195+0x1800] ;  /* 0x00180000c324783b */ /* 0x000e680000000200 */
[----:B------:R-:W-:Y:S01]  /*26c0*/  LDSM.16.M88.4 R56, [R194] ;  /* 0x00000000c238783b */ /* 0x000fe20000000200 */
[C---:B---3--:R-:W-:Y:S03]  /*26d0*/  HMMA.16816.F32 R24, R40.reuse, R20, RZ ;  /* 0x000000142818723c */ /* 0x048fe600000018ff */
[----:B------:R-:W-:Y:S04]  /*26e0*/  LDSM.16.M88.4 R72, [R191+0x7800] ;  /* 0x00780000bf48783b */ /* 0x000fe80000000200 */
[----:B------:R-:W-:Y:S01]  /*26f0*/  LDSM.16.M88.4 R68, [R184] ;  /* 0x00000000b844783b */ /* 0x000fe20000000200 */
[C---:B------:R-:W-:Y:S03]  /*2700*/  HMMA.16816.F32 R20, R40.reuse, R22, RZ ;  /* 0x000000162814723c */ /* 0x040fe600000018ff */
[----:B------:R-:W-:Y:S04]  /*2710*/  LDSM.16.M88.4 R76, [R191+0x9000] ;  /* 0x00900000bf4c783b */ /* 0x000fe80000000200 */
[----:B------:R-:W0:Y:S01]  /*2720*/  LDGDEPBAR ;  /* 0x00000000000079af */ /* 0x000e220000000000 */
[C---:B----4-:R-:W-:Y:S08]  /*2730*/  HMMA.16816.F32 R32, R40.reuse, R28, RZ ;  /* 0x0000001c2820723c */ /* 0x050ff000000018ff */
[C---:B------:R-:W-:Y:S08]  /*2740*/  HMMA.16816.F32 R28, R40.reuse, R30, RZ ;  /* 0x0000001e281c723c */ /* 0x040ff000000018ff */
[C---:B--2---:R-:W-:Y:S08]  /*2750*/  HMMA.16816.F32 R16, R40.reuse, R64, RZ ;  /* 0x000000402810723c */ /* 0x044ff000000018ff */
[C---:B------:R-:W-:Y:S08]  /*2760*/  HMMA.16816.F32 R64, R40.reuse, R66, RZ ;  /* 0x000000422840723c */ /* 0x040ff000000018ff */
[C---:B------:R-:W-:Y:S08]  /*2770*/  HMMA.16816.F32 R60, R40.reuse, R48, RZ ;  /* 0x00000030283c723c */ /* 0x040ff000000018ff */
[----:B------:R-:W-:Y:S01]  /*2780*/  HMMA.16816.F32 R40, R40, R50, RZ ;  /* 0x000000322828723c */ /* 0x000fe200000018ff */
[----:B------:R-:W2:Y:S07]  /*2790*/  LDSM.16.M88.4 R48, [R191+0x6000] ;  /* 0x00600000bf30783b */ /* 0x000eae0000000200 */
[C---:B-1----:R-:W-:Y:S08]  /*27a0*/  HMMA.16816.F32 R24, R12.reuse, R8, R24 ;  /* 0x000000080c18723c */ /* 0x042ff00000001818 */
[C---:B------:R-:W-:Y:S01]  /*27b0*/  HMMA.16816.F32 R20, R12.reuse, R10, R20 ;  /* 0x0000000a0c14723c */ /* 0x040fe20000001814 */
[----:B------:R-:W1:Y:S07]  /*27c0*/  LDSM.16.M88.4 R8, [R191+0x7000] ;  /* 0x00700000bf08783b */ /* 0x000e6e0000000200 */
        /* <DEDUP_REMOVED lines=8> */
[----:B------:R-:W4:Y:S04]  /*2850*/  LDSM.16.M88.4 R36, [R193] ;  /* 0x00000000c124783b */ /* 0x000f280000000200 */
[----:B------:R-:W4:Y:S03]  /*2860*/  LDSM.16.M88.4 R12, [R184+0x1000] ;  /* 0x00100000b80c783b */ /* 0x000f260000000200 */
[C---:B--2---:R-:W-:Y:S08]  /*2870*/  HMMA.16816.F32 R32, R56.reuse, R48, R32 ;  /* 0x000000303820723c */ /* 0x044ff00000001820 */
[C---:B------:R-:W-:Y:S01]  /*2880*/  HMMA.16816.F32 R28, R56.reuse, R50, R28 ;  /* 0x00000032381c723c */ /* 0x040fe2000000181c */
[----:B------:R-:W2:Y:S07]  /*2890*/  LDSM.16.M88.4 R48, [R184+0x1800] ;  /* 0x00180000b830783b */ /* 0x000eae0000000200 */
[C---:B-1----:R-:W-:Y:S08]  /*28a0*/  HMMA.16816.F32 R16, R56.reuse, R8, R16 ;  /* 0x000000083810723c */ /* 0x042ff00000001810 */
        /* <DEDUP_REMOVED lines=8> */
[----:B------:R-:W-:Y:S03]  /*2930*/  LDSM.16.M88.4 R72, [R194+0x2000] ;  /* 0x00200000c248783b */ /* 0x000fe60000000200 */
[C---:B----4-:R-:W-:Y:S08]  /*2940*/  HMMA.16816.F32 R32, R36.reuse, R68, R32 ;  /* 0x000000442420723c */ /* 0x050ff00000001820 */
[C---:B------:R-:W-:Y:S01]  /*2950*/  HMMA.16816.F32 R28, R36.reuse, R70, R28 ;  /* 0x00000046241c723c */ /* 0x040fe2000000181c */
[----:B------:R-:W-:Y:S07]  /*2960*/  LDSM.16.M88.4 R68, [R197+0x9800] ;  /* 0x00980000c544783b */ /* 0x000fee0000000200 */
[C---:B------:R-:W-:Y:S08]  /*2970*/  HMMA.16816.F32 R16, R36.reuse, R12, R16 ;  /* 0x0000000c2410723c */ /* 0x040ff00000001810 */
[C---:B------:R-:W-:Y:S01]  /*2980*/  HMMA.16816.F32 R64, R36.reuse, R14, R64 ;  /* 0x0000000e2440723c */ /* 0x040fe20000001840 */
[----:B------:R-:W4:Y:S07]  /*2990*/  LDSM.16.M88.4 R12, [R197+0x9000] ;  /* 0x00900000c50c783b */ /* 0x000f2e0000000200 */
[C---:B------:R-:W-:Y:S08]  /*29a0*/  HMMA.16816.F32 R24, R36.reuse, R52, R24 ;  /* 0x000000342418723c */ /* 0x040ff00000001818 */
[C---:B------:R-:W-:Y:S01]  /*29b0*/  HMMA.16816.F32 R20, R36.reuse, R54, R20 ;  /* 0x000000362414723c */ /* 0x040fe20000001814 */
[----:B------:R-:W-:Y:S07]  /*29c0*/  LDSM.16.M88.4 R52, [R195+0x2000] ;  /* 0x00200000c334783b */ /* 0x000fee0000000200 */
[C---:B--2---:R-:W-:Y:S08]  /*29d0*/  HMMA.16816.F32 R60, R36.reuse, R48, R60 ;  /* 0x00000030243c723c */ /* 0x044ff0000000183c */
[----:B------:R-:W-:Y:S01]  /*29e0*/  HMMA.16816.F32 R56, R36, R50, R56 ;  /* 0x000000322438723c */ /* 0x000fe20000001838 */
[----:B------:R-:W2:Y:S04]  /*29f0*/  LDSM.16.M88.4 R36, [R196+0x2000] ;  /* 0x00200000c424783b */ /* 0x000ea80000000200 */
[----:B------:R-:W2:Y:S03]  /*2a00*/  LDSM.16.M88.4 R48, [R195+0x2800] ;  /* 0x00280000c330783b */ /* 0x000ea60000000200 */
[C---:B-1----:R-:W-:Y:S08]  /*2a10*/  HMMA.16816.F32 R32, R8.reuse, R44, R32 ;  /* 0x0000002c0820723c */ /* 0x042ff00000001820 */
[C---:B------:R-:W-:Y:S01]  /*2a20*/  HMMA.16816.F32 R28, R8.reuse, R46, R28 ;  /* 0x0000002e081c723c */ /* 0x040fe2000000181c */
[----:B------:R-:W1:Y:S07]  /*2a30*/  LDSM.16.M88.4 R44, [R195+0x3000] ;  /* 0x00300000c32c783b */ /* 0x000e6e0000000200 */
[C---:B---3--:R-:W-:Y:S08]  /*2a40*/  HMMA.16816.F32 R24, R8.reuse, R40, R24 ;  /* 0x000000280818723c */ /* 0x048ff00000001818 */
[C---:B------:R-:W-:Y:S01]  /*2a50*/  HMMA.16816.F32 R20, R8.reuse, R42, R20 ;  /* 0x0000002a0814723c */ /* 0x040fe20000001814 */
[----:B------:R-:W3:Y:S07]  /*2a60*/  LDSM.16.M88.4 R40, [R195+0x3800] ;  /* 0x00380000c328783b */ /* 0x000eee0000000200 */
[C---:B----4-:R-:W-:Y:S08]  /*2a70*/  HMMA.16816.F32 R16, R8.reuse, R12, R16 ;  /* 0x0000000c0810723c */ /* 0x050ff00000001810 */
[C---:B------:R-:W-:Y:S01]  /*2a80*/  HMMA.16816.F32 R64, R8.reuse, R14, R64 ;  /* 0x0000000e0840723c */ /* 0x040fe20000001840 */
[----:B------:R-:W4:Y:S07]  /*2a90*/  LDSM.16.M88.4 R12, [R191+0x8000] ;  /* 0x00800000bf0c783b */ /* 0x000f2e0000000200 */
[C---:B------:R-:W-:Y:S08]  /*2aa0*/  HMMA.16816.F32 R60, R8.reuse, R68, R60 ;  /* 0x00000044083c723c */ /* 0x040ff0000000183c */
[----:B------:R-:W-:Y:S01]  /*2ab0*/  HMMA.16816.F32 R56, R8, R70, R56 ;  /* 0x000000460838723c */ /* 0x000fe20000001838 */
[----:B------:R-:W3:Y:S04]  /*2ac0*/  LDSM.16.M88.4 R8, [R191+0x8800] ;  /* 0x00880000bf08783b */ /* 0x000ee80000000200 */
[----:B------:R-:W3:Y:S03]  /*2ad0*/  LDSM.16.M88.4 R68, [R191+0x9800] ;  /* 0x00980000bf44783b */ /* 0x000ee60000000200 */
[C---:B--2---:R-:W-:Y:S08]  /*2ae0*/  HMMA.16816.F32 R32, R36.reuse, R52, R32 ;  /* 0x000000342420723c */ /* 0x044ff00000001820 */
[C---:B------:R-:W-:Y:S01]  /*2af0*/  HMMA.16816.F32 R28, R36.reuse, R54, R28 ;  /* 0x00000036241c723c */ /* 0x040fe2000000181c */
[----:B------:R-:W-:Y:S07]  /*2b00*/  LDSM.16.M88.4 R52, [R193+0x2000] ;  /* 0x00200000c134783b */ /* 0x000fee0000000200 */
[C---:B------:R-:W-:Y:S08]  /*2b10*/  HMMA.16816.F32 R24, R36.reuse, R48, R24 ;  /* 0x000000302418723c */ /* 0x040ff00000001818 */
[C---:B------:R-:W-:Y:S01]  /*2b20*/  HMMA.16816.F32 R20, R36.reuse, R50, R20 ;  /* 0x000000322414723c */ /* 0x040fe20000001814 */
[----:B------:R-:W2:Y:S07]  /*2b30*/  LDSM.16.M88.4 R48, [R184+0x2000] ;  /* 0x00200000b830783b */ /* 0x000eae0000000200 */
[C---:B-1----:R-:W-:Y:S08]  /*2b40*/  HMMA.16816.F32 R16, R36.reuse, R44, R16 ;  /* 0x0000002c2410723c */ /* 0x042ff00000001810 */
[C---:B------:R-:W-:Y:S01]  /*2b50*/  HMMA.16816.F32 R64, R36.reuse, R46, R64 ;  /* 0x0000002e2440723c */ /* 0x040fe20000001840 */
[----:B------:R-:W1:Y:S07]  /*2b60*/  LDSM.16.M88.4 R44, [R184+0x2800] ;  /* 0x00280000b82c783b */ /* 0x000e6e0000000200 */
[C---:B---3--:R-:W-:Y:S08]  /*2b70*/  HMMA.16816.F32 R60, R36.reuse, R40, R60 ;  /* 0x00000028243c723c */ /* 0x048ff0000000183c */
[----:B------:R-:W-:Y:S01]  /*2b80*/  HMMA.16816.F32 R56, R36, R42, R56 ;  /* 0x0000002a2438723c */ /* 0x000fe20000001838 */
[----:B------:R-:W3:Y:S04]  /*2b90*/  LDSM.16.M88.4 R40, [R184+0x3000] ;  /* 0x00300000b828783b */ /* 0x000ee80000000200 */
[----:B------:R-:W1:Y:S03]  /*2ba0*/  LDSM.16.M88.4 R36, [R184+0x3800] ;  /* 0x00380000b824783b */ /* 0x000e660000000200 */
[C---:B----4-:R-:W-:Y:S08]  /*2bb0*/  HMMA.16816.F32 R32, R72.reuse, R12, R32 ;  /* 0x0000000c4820723c */ /* 0x050ff00000001820 */
[C---:B------:R-:W-:Y:S01]  /*2bc0*/  HMMA.16816.F32 R28, R72.reuse, R14, R28 ;  /* 0x0000000e481c723c */ /* 0x040fe2000000181c */
[----:B------:R-:W-:Y:S07]  /*2bd0*/  LDSM.16.M88.4 R12, [R198+0x4000] ;  /* 0x00400000c60c783b */ /* 0x000fee0000000200 */
[C---:B------:R-:W-:Y:S08]  /*2be0*/  HMMA.16816.F32 R24, R72.reuse, R8, R24 ;  /* 0x000000084818723c */ /* 0x040ff00000001818 */
[C---:B------:R-:W-:Y:S01]  /*2bf0*/  HMMA.16816.F32 R20, R72.reuse, R10, R20 ;  /* 0x0000000a4814723c */ /* 0x040fe20000001814 */
[----:B------:R-:W4:Y:S07]  /*2c00*/  LDSM.16.M88.4 R8, [R197+0xa000] ;  /* 0x00a00000c508783b */ /* 0x000f2e0000000200 */
[C---:B------:R-:W-:Y:S08]  /*2c10*/  HMMA.16816.F32 R16, R72.reuse, R76, R16 ;  /* 0x0000004c4810723c */ /* 0x040ff00000001810 */
[C---:B------:R-:W-:Y:S08]  /*2c20*/  HMMA.16816.F32 R64, R72.reuse, R78, R64 ;  /* 0x0000004e4840723c */ /* 0x040ff00000001840 */
[C---:B------:R-:W-:Y:S08]  /*2c30*/  HMMA.16816.F32 R60, R72.reuse, R68, R60 ;  /* 0x00000044483c723c */ /* 0x040ff0000000183c */
[----:B------:R-:W-:Y:S01]  /*2c40*/  HMMA.16816.F32 R72, R72, R70, R56 ;  /* 0x000000464848723c */ /* 0x000fe20000001838 */
[----:B------:R-:W4:Y:S04]  /*2c50*/  LDSM.16.M88.4 R68, [R197+0xa800] ;  /* 0x00a80000c544783b */ /* 0x000f280000000200 */
        /* <DEDUP_REMOVED lines=14> */
[C---:B----4-:R-:W-:Y:S08]  /*2d40*/  HMMA.16816.F32 R32, R12.reuse, R8, R32 ;  /* 0x000000080c20723c */ /* 0x050ff00000001820 */
[C---:B------:R-:W-:Y:S01]  /*2d50*/  HMMA.16816.F32 R28, R12.reuse, R10, R28 ;  /* 0x0000000a0c1c723c */ /* 0x040fe2000000181c */
[----:B------:R-:W4:Y:S07]  /*2d60*/  LDSM.16.M88.4 R8, [R195+0x5800] ;  /* 0x00580000c308783b */ /* 0x000f2e0000000200 */
[C---:B------:R-:W-:Y:S08]  /*2d70*/  HMMA.16816.F32 R24, R12.reuse, R68, R24 ;  /* 0x000000440c18723c */ /* 0x040ff00000001818 */
[C---:B------:R-:W-:Y:S08]  /*2d80*/  HMMA.16816.F32 R20, R12.reuse, R70, R20 ;  /* 0x000000460c14723c */ /* 0x040ff00000001814 */
[C---:B------:R-:W-:Y:S08]  /*2d90*/  HMMA.16816.F32 R16, R12.reuse, R56, R16 ;  /* 0x000000380c10723c */ /* 0x040ff00000001810 */
[C---:B------:R-:W-:Y:S01]  /*2da0*/  HMMA.16816.F32 R64, R12.reuse, R58, R64 ;  /* 0x0000003a0c40723c */ /* 0x040fe20000001840 */
[----:B------:R-:W-:Y:S07]  /*2db0*/  LDSM.16.M88.4 R56, [R184+0x4000] ;  /* 0x00400000b838783b */ /* 0x000fee0000000200 */
[C---:B--2---:R-:W-:Y:S08]  /*2dc0*/  HMMA.16816.F32 R60, R12.reuse, R48, R60 ;  /* 0x000000300c3c723c */ /* 0x044ff0000000183c */
[----:B------:R-:W-:Y:S01]  /*2dd0*/  HMMA.16816.F32 R72, R12, R50, R72 ;  /* 0x000000320c48723c */ /* 0x000fe20000001848 */
[----:B------:R-:W-:Y:S04]  /*2de0*/  LDSM.16.M88.4 R12, [R191+0xa000] ;  /* 0x00a00000bf0c783b */ /* 0x000fe80000000200 */
[----:B------:R-:W-:Y:S03]  /*2df0*/  LDSM.16.M88.4 R48, [R191+0xb000] ;  /* 0x00b00000bf30783b */ /* 0x000fe60000000200 */
[C---:B-1----:R-:W-:Y:S08]  /*2e00*/  HMMA.16816.F32 R32, R44.reuse, R40, R32 ;  /* 0x000000282c20723c */ /* 0x042ff00000001820 */
[C---:B------:R-:W-:Y:S01]  /*2e10*/  HMMA.16816.F32 R28, R44.reuse, R42, R28 ;  /* 0x0000002a2c1c723c */ /* 0x040fe2000000181c */
[----:B------:R-:W1:Y:S07]  /*2e20*/  LDSM.16.M88.4 R40, [R194+0x4000] ;  /* 0x00400000c228783b */ /* 0x000e6e0000000200 */
[C---:B---3--:R-:W-:Y:S08]  /*2e30*/  HMMA.16816.F32 R24, R44.reuse, R52, R24 ;  /* 0x000000342c18723c */ /* 0x048ff00000001818 */
[C---:B------:R-:W-:Y:S01]  /*2e40*/  HMMA.16816.F32 R20, R44.reuse, R54, R20 ;  /* 0x000000362c14723c */ /* 0x040fe20000001814 */
[----:B------:R-:W2:Y:S07]  /*2e50*/  LDSM.16.M88.4 R52, [R191+0xa800] ;  /* 0x00a80000bf34783b */ /* 0x000eae0000000200 */
[C---:B------:R-:W-:Y:S08]  /*2e60*/  HMMA.16816.F32 R16, R44.reuse, R36, R16 ;  /* 0x000000242c10723c */ /* 0x040ff00000001810 */
[C---:B------:R-:W-:Y:S01]  /*2e70*/  HMMA.16816.F32 R64, R44.reuse, R38, R64 ;  /* 0x000000262c40723c */ /* 0x040fe20000001840 */
[----:B------:R-:W3:Y:S07]  /*2e80*/  LDSM.16.M88.4 R36, [R191+0xb800] ;  /* 0x00b80000bf24783b */ /* 0x000eee0000000200 */
[C---:B----4-:R-:W-:Y:S01]  /*2e90*/  HMMA.16816.F32 R68, R44.reuse, R8, R60 ;  /* 0x000000082c44723c */ /* 0x050fe2000000183c */
[----:B------:R-:W4:Y:S07]  /*2ea0*/  LDSM.16.M88.4 R60, [R193+0x4000] ;  /* 0x00400000c13c783b */ /* 0x000f2e0000000200 */
[----:B------:R-:W-:Y:S01]  /*2eb0*/  HMMA.16816.F32 R72, R44, R10, R72 ;  /* 0x0000000a2c48723c */ /* 0x000fe20000001848 */
[----:B------:R-:W4:Y:S06]  /*2ec0*/  LDSM.16.M88.4 R8, [R184+0x4800] ;  /* 0x00480000b808783b */ /* 0x000f2c0000000200 */
[----:B------:R-:W-:Y:S01]  /*2ed0*/  IADD3 R45, R0, -0x38, RZ ;  /* 0xffffffc8002d7810 */ /* 0x000fe20007ffe0ff */
[----:B-1----:R-:W-:Y:S03]  /*2ee0*/  HMMA.16816.F32 R32, R40, R12, R32 ;  /* 0x0000000c2820723c */ /* 0x002fe60000001820 */
[----:B------:R-:W-:-:S05]  /*2ef0*/  ISETP.GE.AND P3, PT, R45, R88, PT ;  /* 0x000000582d00720c */ /* 0x000fca0003f66270 */
[C---:B------:R-:W-:Y:S01]  /*2f00*/  HMMA.16816.F32 R28, R40.reuse, R14, R28 ;  /* 0x0000000e281c723c */ /* 0x040fe2000000181c */
[----:B------:R-:W1:Y:S07]  /*2f10*/  LDSM.16.M88.4 R12, [R184+0x5000] ;  /* 0x00500000b80c783b */ /* 0x000e6e0000000200 */
[C---:B--2---:R-:W-:Y:S08]  /*2f20*/  HMMA.16816.F32 R24, R40.reuse, R52, R24 ;  /* 0x000000342818723c */ /* 0x044ff00000001818 */
[C---:B---3--:R-:W-:Y:S08]  /*2f30*/  HMMA.16816.F32 R68, R40.reuse, R36, R68 ;  /* 0x000000242844723c */ /* 0x048ff00000001844 */
[----:B------:R-:W-:Y:S01]  /*2f40*/  HMMA.16816.F32 R72, R40, R38, R72 ;  /* 0x000000262848723c */ /* 0x000fe20000001848 */
[----:B------:R-:W2:Y:S01]  /*2f50*/  LDSM.16.M88.4 R36, [R184+0x5800] ;  /* 0x00580000b824783b */ /* 0x000ea20000000200 */
[----:B------:R-:W-:-:S06]  /*2f60*/  DEPBAR.LE SB0, 0x0 ;  /* 0x000080000000791a */ /* 0x000fcc0000000000 */
[C---:B------:R-:W-:Y:S08]  /*2f70*/  HMMA.16816.F32 R64, R40.reuse, R50, R64 ;  /* 0x000000322840723c */ /* 0x040ff00000001840 */
[----:B------:R-:W-:Y:S08]  /*2f80*/  HMMA.16816.F32 R20, R40, R54, R20 ;  /* 0x000000362814723c */ /* 0x000ff00000001814 */
[----:B----4-:R-:W-:Y:S08]  /*2f90*/  HMMA.16816.F32 R32, R60, R56, R32 ;  /* 0x000000383c20723c */ /* 0x010ff00000001820 */
[----:B------:R-:W-:Y:S07]  /*2fa0*/  HMMA.16816.F32 R16, R40, R48, R16 ;  /* 0x000000302810723c */ /* 0x000fee0000001810 */
[C---:B------:R-:W-:Y:S01]  /*2fb0*/  IADD3 R43, R0.reuse, -0x40, RZ ;  /* 0xffffffc0002b7810 */ /* 0x040fe20007ffe0ff */
[----:B------:R-:W-:Y:S01]  /*2fc0*/  HMMA.16816.F32 R28, R60, R58, R28 ;  /* 0x0000003a3c1c723c */ /* 0x000fe2000000181c */
[----:B------:R-:W-:-:S02]  /*2fd0*/  IADD3 R41, R0, -0x3f, RZ ;  /* 0xffffffc100297810 */ /* 0x000fc40007ffe0ff */
[-C--:B------:R-:W-:Y:S02]  /*2fe0*/  ISETP.GE.AND P5, PT, R43, R88.reuse, PT ;  /* 0x000000582b00720c */ /* 0x080fe40003fa6270 */
[----:B------:R-:W-:Y:S02]  /*2ff0*/  ISETP.GE.AND P4, PT, R41, R88, PT ;  /* 0x000000582900720c */ /* 0x000fe40003f86270 */
[C---:B------:R-:W-:Y:S01]  /*3000*/  IADD3 R41, R0.reuse, -0x30, RZ ;  /* 0xffffffd000297810 */ /* 0x040fe20007ffe0ff */
[----:B------:R-:W-:Y:S01]  /*3010*/  HMMA.16816.F32 R24, R60, R8, R24 ;  /* 0x000000083c18723c */ /* 0x000fe20000001818 */
[----:B------:R-:W-:Y:S02]  /*3020*/  IADD3 R43, R0, -0x37, RZ ;  /* 0xffffffc9002b7810 */ /* 0x000fe40007ffe0ff */
[----:B------:R-:W-:Y:S02]  /*3030*/  FSEL R34, R34, -INF , !P5 ;  /* 0xff80000022227808 */ /* 0x000fe40006800000 */
[----:B------:R-:W-:-:S02]  /*3040*/  FSEL R40, R32, -INF , !P5 ;  /* 0xff80000020287808 */ /* 0x000fc40006800000 */
[C---:B------:R-:W-:Y:S01]  /*3050*/  IADD3 R9, R0.reuse, -0x2f, RZ ;  /* 0xffffffd100097810 */ /* 0x040fe20007ffe0ff */
[C---:B-1----:R-:W-:Y:S01]  /*3060*/  HMMA.16816.F32 R64, R60.reuse, R14, R64 ;  /* 0x0000000e3c40723c */ /* 0x042fe20000001840 */
[-C--:B------:R-:W-:Y:S02]  /*3070*/  ISETP.GE.AND P1, PT, R41, R88.reuse, PT ;  /* 0x000000582900720c */ /* 0x080fe40003f26270 */
[----:B------:R-:W-:Y:S02]  /*3080*/  ISETP.GE.AND P6, PT, R9, R88, PT ;  /* 0x000000580900720c */ /* 0x000fe40003fc6270 */
[----:B------:R-:W-:Y:S02]  /*3090*/  IADD3 R9, R0, -0x27, RZ ;  /* 0xffffffd900097810 */ /* 0x000fe40007ffe0ff */
[----:B------:R-:W-:Y:S01]  /*30a0*/  FSEL R32, R35, -INF , !P4 ;  /* 0xff80000023207808 */ /* 0x000fe20006000000 */
[----:B------:R-:W-:Y:S01]  /*30b0*/  HMMA.16816.F32 R20, R60, R10, R20 ;  /* 0x0000000a3c14723c */ /* 0x000fe20000001814 */
[----:B------:R-:W-:-:S02]  /*30c0*/  FSEL R33, R33, -INF , !P4 ;  /* 0xff80000021217808 */ /* 0x000fc40006000000 */
[-C--:B------:R-:W-:Y:S02]  /*30d0*/  ISETP.GE.AND P2, PT, R43, R88.reuse, PT ;  /* 0x000000582b00720c */ /* 0x080fe40003f46270 */
[-C--:B------:R-:W-:Y:S02]  /*30e0*/  ISETP.GE.AND P4, PT, R9, R88.reuse, PT ;  /* 0x000000580900720c */ /* 0x080fe40003f86270 */
[C---:B------:R-:W-:Y:S01]  /*30f0*/  IADD3 R11, R0.reuse, -0x28, RZ ;  /* 0xffffffd8000b7810 */ /* 0x040fe20007ffe0ff */
[----:B------:R-:W-:Y:S01]  /*3100*/  HMMA.16816.F32 R16, R60, R12, R16 ;  /* 0x0000000c3c10723c */ /* 0x000fe20000001810 */
[C---:B------:R-:W-:Y:S02]  /*3110*/  IADD3 R15, R0.reuse, -0x18, RZ ;  /* 0xffffffe8000f7810 */ /* 0x040fe40007ffe0ff */
[----:B------:R-:W-:Y:S02]  /*3120*/  ISETP.GE.AND P5, PT, R11, R88, PT ;  /* 0x000000580b00720c */ /* 0x000fe40003fa6270 */
[----:B------:R-:W-:-:S02]  /*3130*/  IADD3 R11, R0, -0x20, RZ ;  /* 0xffffffe0000b7810 */ /* 0x000fc40007ffe0ff */
[----:B------:R-:W-:Y:S01]  /*3140*/  IADD3 R9, R0, -0x1f, RZ ;  /* 0xffffffe100097810 */ /* 0x000fe20007ffe0ff */
[C---:B--2---:R-:W-:Y:S01]  /*3150*/  HMMA.16816.F32 R68, R60.reuse, R36, R68 ;  /* 0x000000243c44723c */ /* 0x044fe20000001844 */
[----:B------:R-:W-:Y:S02]  /*3160*/  FSEL R30, R30, -INF , !P3 ;  /* 0xff8000001e1e7808 */ /* 0x000fe40005800000 */
[----:B------:R-:W-:Y:S02]  /*3170*/  FSEL R13, R28, -INF , !P3 ;  /* 0xff8000001c0d7808 */ /* 0x000fe40005800000 */
[----:B------:R-:W-:Y:S02]  /*3180*/  ISETP.GE.AND P3, PT, R11, R88, PT ;  /* 0x000000580b00720c */ /* 0x000fe40003f66270 */
[----:B------:R-:W-:Y:S01]  /*3190*/  FSEL R26, R26, -INF , !P1 ;  /* 0xff8000001a1a7808 */ /* 0x000fe20004800000 */
[----:B------:R-:W-:Y:S01]  /*31a0*/  HMMA.16816.F32 R72, R60, R38, R72 ;  /* 0x000000263c48723c */ /* 0x000fe20000001848 */
[----:B------:R-:W-:-:S02]  /*31b0*/  FSEL R11, R24, -INF , !P1 ;  /* 0xff800000180b7808 */ /* 0x000fc40004800000 */
[----:B------:R-:W-:Y:S02]  /*31c0*/  FSEL R28, R31, -INF , !P2 ;  /* 0xff8000001f1c7808 */ /* 0x000fe40005000000 */
[----:B------:R-:W-:Y:S02]  /*31d0*/  FSEL R29, R29, -INF , !P2 ;  /* 0xff8000001d1d7808 */ /* 0x000fe40005000000 */
[-C--:B------:R-:W-:Y:S02]  /*31e0*/  ISETP.GE.AND P1, PT, R15, R88.reuse, PT ;  /* 0x000000580f00720c */ /* 0x080fe40003f26270 */
[----:B------:R-:W-:Y:S02]  /*31f0*/  ISETP.GE.AND P2, PT, R9, R88, PT ;  /* 0x000000580900720c */ /* 0x000fe40003f46270 */
[C---:B------:R-:W-:Y:S02]  /*3200*/  IADD3 R9, R0.reuse, -0x17, RZ ;  /* 0xffffffe900097810 */ /* 0x040fe40007ffe0ff */
[----:B------:R-:W-:-:S02]  /*3210*/  IADD3 R15, R0, -0x10, RZ ;  /* 0xfffffff0000f7810 */ /* 0x000fc40007ffe0ff */
[----:B------:R-:W-:Y:S02]  /*3220*/  FSEL R164, R66, -INF , !P1 ;  /* 0xff80000042a47808 */ /* 0x000fe40004800000 */
[----:B------:R-:W-:Y:S02]  /*3230*/  FSEL R157, R64, -INF , !P1 ;  /* 0xff800000409d7808 */ /* 0x000fe40004800000 */
[----:B------:R-:W-:Y:S02]  /*3240*/  FSEL R12, R27, -INF , !P6 ;  /* 0xff8000001b0c7808 */ /* 0x000fe40007000000 */
[----:B------:R-:W-:Y:S02]  /*3250*/  FSEL R25, R25, -INF , !P6 ;  /* 0xff80000019197808 */ /* 0x000fe40007000000 */
[----:B------:R-:W-:Y:S02]  /*3260*/  ISETP.GT.AND P1, PT, R2, 0x1, PT ;  /* 0x000000010200780c */ /* 0x000fe40003f24270 */
[----:B------:R-:W-:-:S02]  /*3270*/  ISETP.GE.AND P6, PT, R9, R88, PT ;  /* 0x000000580900720c */ /* 0x000fc40003fc6270 */
[----:B------:R-:W-:Y:S02]  /*3280*/  FSEL R10, R22, -INF , !P5 ;  /* 0xff800000160a7808 */ /* 0x000fe40006800000 */
[----:B------:R-:W-:Y:S02]  /*3290*/  FSEL R9, R20, -INF , !P5 ;  /* 0xff80000014097808 */ /* 0x000fe40006800000 */
[----:B------:R-:W-:Y:S02]  /*32a0*/  ISETP.GE.AND P5, PT, R15, R88, PT ;  /* 0x000000580f00720c */ /* 0x000fe40003fa6270 */
[----:B------:R-:W-:Y:S02]  /*32b0*/  IADD3 R15, R0, -0xf, RZ ;  /* 0xfffffff1000f7810 */ /* 0x000fe40007ffe0ff */
[----:B------:R-:W-:Y:S02]  /*32c0*/  FSEL R8, R23, -INF , !P4 ;  /* 0xff80000017087808 */ /* 0x000fe40006000000 */
[----:B------:R-:W-:-:S02]  /*32d0*/  FSEL R21, R21, -INF , !P4 ;  /* 0xff80000015157808 */ /* 0x000fc40006000000 */
[----:B------:R-:W-:Y:S02]  /*32e0*/  ISETP.GE.AND P4, PT, R15, R88, PT ;  /* 0x000000580f00720c */ /* 0x000fe40003f86270 */
[C---:B------:R-:W-:Y:S02]  /*32f0*/  IADD3 R23, R0.reuse, -0x8, RZ ;  /* 0xfffffff800177810 */ /* 0x040fe40007ffe0ff */
[----:B------:R-:W-:Y:S01]  /*3300*/  IADD3 R15, R0, -0x7, RZ ;  /* 0xfffffff9000f7810 */ /* 0x000fe20007ffe0ff */
[----:B------:R-:W-:Y:S01]  /*3310*/  IMAD.IADD R0, R87, 0x1, R86 ;  /* 0x0000000157007824 */ /* 0x000fe200078e0256 */
[----:B------:R-:W-:Y:S02]  /*3320*/  FSEL R162, R18, -INF , !P3 ;  /* 0xff80000012a27808 */ /* 0x000fe40005800000 */
[----:B------:R-:W-:Y:S02]  /*3330*/  FSEL R165, R16, -INF , !P3 ;  /* 0xff80000010a57808 */ /* 0x000fe40005800000 */
[----:B------:R-:W-:-:S02]  /*3340*/  FSEL R172, R19, -INF , !P2 ;  /* 0xff80000013ac7808 */ /* 0x000fc40005000000 */
[----:B------:R-:W-:Y:S02]  /*3350*/  FSEL R159, R17, -INF , !P2 ;  /* 0xff800000119f7808 */ /* 0x000fe40005000000 */
[----:B------:R-:W-:Y:S02]  /*3360*/  FSEL R142, R71, -INF , !P4 ;  /* 0xff800000478e7808 */ /* 0x000fe40006000000 */
[----:B------:R-:W-:Y:S01]  /*3370*/  FSEL R167, R69, -INF , !P4 ;  /* 0xff80000045a77808 */ /* 0x000fe20006000000 */
[----:B------:R-:W-:Y:S01]  /*3380*/  BAR.SYNC.DEFER_BLOCKING 0x0 ;  /* 0x0000000000007b1d */ /* 0x000fe20000010000 */
[-C--:B------:R-:W-:Y:S02]  /*3390*/  ISETP.GE.AND P3, PT, R23, R88.reuse, PT ;  /* 0x000000581700720c */ /* 0x080fe40003f66270 */
[----:B------:R-:W-:Y:S02]  /*33a0*/  ISETP.GE.AND P2, PT, R15, R88, PT ;  /* 0x000000580f00720c */ /* 0x000fe40003f46270 */
[----:B------:R-:W-:-:S02]  /*33b0*/  @!P1 LEA R210, P4, R82, c[0x0][0x168], 0x1 ;  /* 0x00005a0052d29a11 */ /* 0x000fc400078808ff */
[----:B------:R-:W-:Y:S02]  /*33c0*/  FSEL R170, R67, -INF , !P6 ;  /* 0xff80000043aa7808 */ /* 0x000fe40007000000 */
[----:B------:R-:W-:Y:S02]  /*33d0*/  FSEL R163, R65, -INF , !P6 ;  /* 0xff80000041a37808 */ /* 0x000fe40007000000 */
[----:B------:R-:W-:Y:S02]  /*33e0*/  FSEL R166, R70, -INF , !P5 ;  /* 0xff80000046a67808 */ /* 0x000fe40006800000 */
[----:B------:R-:W-:Y:S02]  /*33f0*/  FSEL R169, R68, -INF , !P5 ;  /* 0xff80000044a97808 */ /* 0x000fe40006800000 */
[----:B------:R-:W-:Y:S02]  /*3400*/  FSEL R140, R74, -INF , !P3 ;  /* 0xff8000004a8c7808 */ /* 0x000fe40005800000 */
[----:B------:R-:W-:-:S02]  /*3410*/  FSEL R143, R72, -INF , !P3 ;  /* 0xff800000488f7808 */ /* 0x000fc40005800000 */
[----:B------:R-:W-:Y:S02]  /*3420*/  FSEL R160, R75, -INF , !P2 ;  /* 0xff8000004ba07808 */ /* 0x000fe40005000000 */
[----:B------:R-:W-:Y:S02]  /*3430*/  FSEL R141, R73, -INF , !P2 ;  /* 0xff800000498d7808 */ /* 0x000fe40005000000 */
[----:B------:R-:W-:Y:S01]  /*3440*/  @!P1 LEA.HI.X R211, R82, c[0x0][0x16c], R85, 0x1, P4 ;  /* 0x00005b0052d39a11 */ /* 0x000fe200020f0c55 */
[----:B------:R-:W-:Y:S05]  /*3450*/  @!P1 BRA `(.L_x_3332) ;  /* 0x0000059000009947 */ /* 0x000fea0003800000 */
[----:B------:R-:W-:Y:S05]  /*3460*/  @!P0 BRA `(.L_x_3333) ;  /* 0x0000039000008947 */ /* 0x000fea0003800000 */
[----:B------:R-:W1:Y:S01]  /*3470*/  I2F.RP R19, R80 ;  /* 0x0000005000137306 */ /* 0x000e620000209400 */
[----:B------:R-:W-:Y:S02]  /*3480*/  IADD3 R18, R4, -0x80, RZ ;  /* 0xffffff8004127810 */ /* 0x000fe40007ffe0ff */
[----:B------:R-:W-:Y:S02]  /*3490*/  IABS R14, R3 ;  /* 0x00000003000e7213 */ /* 0x000fe40000000000 */
[----:B------:R-:W-:-:S02]  /*34a0*/  IABS R4, R18 ;  /* 0x0000001200047213 */ /* 0x000fc40000000000 */
[----:B------:R-:W-:Y:S02]  /*34b0*/  LOP3.LUT R3, R3, c[0x0][0x2d0], RZ, 0x3c, !PT ;  /* 0x0000b40003037a12 */ /* 0x000fe400078e3cff */
[----:B------:R-:W-:Y:S02]  /*34c0*/  LOP3.LUT R18, R18, c[0x0][0x2d0], RZ, 0x3c, !PT ;  /* 0x0000b40012127a12 */ /* 0x000fe400078e3cff */
        /* <DEDUP_REMOVED lines=13> */
[C---:B------:R-:W-:Y:S01]  /*35a0*/  IMAD R17, R80.reuse, R17, R14 ;  /* 0x0000001150117224 */ /* 0x040fe200078e020e */
[----:B------:R-:W-:Y:S01]  /*35b0*/  LOP3.LUT R14, RZ, c[0x0][0x2d0], RZ, 0x33, !PT ;  /* 0x0000b400ff0e7a12 */ /* 0x000fe200078e33ff */
        /* <DEDUP_REMOVED lines=36> */
.L_x_3333:
[----:B------:R-:W-:-:S04]  /*3800*/  LEA R4, -R6, RZ, 0x6 ;  /* 0x000000ff06047211 */ /* 0x000fc800078e31ff */
[----:B------:R-:W-:Y:S02]  /*3810*/  SHF.R.S32.HI R3, RZ, 0x1f, R4 ;  /* 0x0000001fff037819 */ /* 0x000fe40000011404 */
.L_x_3334:
[----:B------:R-:W-:Y:S01]  /*3820*/  IADD3 R82, P1, R4, R82, RZ ;  /* 0x0000005204527210 */ /* 0x000fe20007f3e0ff */
[----:B------:R-:W-:Y:S02]  /*3830*/  IMAD.MOV.U32 R17, RZ, RZ, 0x5 ;  /* 0x00000005ff117424 */ /* 0x000fe400078e00ff */
[----:B------:R-:W-:Y:S01]  /*3840*/  IMAD.SHL.U32 R15, R6, 0x20, RZ ;  /* 0x00000020060f7824 */ /* 0x000fe200078e00ff */
[----:B------:R-:W-:Y:S01]  /*3850*/  LEA R210, P2, R82, c[0x0][0x168], 0x1 ;  /* 0x00005a0052d27a11 */ /* 0x000fe200078408ff */
[----:B------:R-:W-:Y:S01]  /*3860*/  IMAD.X R3, R3, 0x1, R85, P1 ;  /* 0x0000000103037824 */ /* 0x000fe200008e0655 */
[----:B------:R-:W-:Y:S02]  /*3870*/  SHF.L.U64.HI R6, R6, R17, c[0x0][0x19c] ;  /* 0x0000670006067619 */ /* 0x000fe40000010211 */
[----:B------:R-:W-:Y:S02]  /*3880*/  IADD3 R16, P1, R15, R210, RZ ;  /* 0x000000d20f107210 */ /* 0x000fe40007f3e0ff */
[----:B------:R-:W-:-:S02]  /*3890*/  LEA.HI.X R211, R82, c[0x0][0x16c], R3, 0x1, P2 ;  /* 0x00005b0052d37a11 */ /* 0x000fc400010f0c03 */
[----:B------:R-:W-:-:S03]  /*38a0*/  IADD3 R14, P2, R15, R16, RZ ;  /* 0x000000100f0e7210 */ /* 0x000fc60007f5e0ff */
[C---:B------:R-:W-:Y:S01]  /*38b0*/  IMAD.X R17, R6.reuse, 0x1, R211, P1 ;  /* 0x0000000106117824 */ /* 0x040fe200008e06d3 */
[----:B------:R-:W-:Y:S01]  /*38c0*/  IADD3 R18, P1, R15, R14, RZ ;  /* 0x0000000e0f127210 */ /* 0x000fe20007f3e0ff */
[----:B------:R-:W-:Y:S01]  /*38d0*/  @!PT LDS RZ, [RZ] ;  /* 0x00000000fffff984 */ /* 0x000fe20000000800 */
[----:B------:R-:W-:Y:S01]  /*38e0*/  @!PT LDS RZ, [RZ] ;  /* 0x00000000fffff984 */ /* 0x000fe20000000800 */
[----:B------:R-:W-:Y:S01]  /*38f0*/  @!PT LDS RZ, [RZ] ;  /* 0x00000000fffff984 */ /* 0x000fe20000000800 */
[----:B------:R1:W-:Y:S02]  /*3900*/  LDGSTS.E.BYPASS.LTC128B.128 [R203+0x6000], [R210.64] ;  /* 0x06000000d2cb7fae */ /* 0x0003e4000b901d4c */
[C---:B------:R-:W-:Y:S02]  /*3910*/  IMAD.X R15, R6.reuse, 0x1, R17, P2 ;  /* 0x00000001060f7824 */ /* 0x040fe400010e0611 */
[----:B------:R1:W-:Y:S02]  /*3920*/  LDGSTS.E.BYPASS.LTC128B.128 [R203+0x8000], [R210.64+0x80] ;  /* 0x08000080d2cb7fae */ /* 0x0003e4000b901d4c */
[----:B------:R-:W-:Y:S02]  /*3930*/  IMAD.X R19, R6, 0x1, R15, P1 ;  /* 0x0000000106137824 */ /* 0x000fe400008e060f */
[----:B------:R1:W-:Y:S04]  /*3940*/  LDGSTS.E.BYPASS.LTC128B.128 [R203+0xa000], [R210.64+0x100] ;  /* 0x0a000100d2cb7fae */ /* 0x0003e8000b901d4c */
[----:B------:R1:W-:Y:S04]  /*3950*/  LDGSTS.E.BYPASS.LTC128B.128 [R203+0x6800], [R16.64] ;  /* 0x0680000010cb7fae */ /* 0x0003e8000b901d4c */
[----:B------:R1:W-:Y:S04]  /*3960*/  LDGSTS.E.BYPASS.LTC128B.128 [R203+0x8800], [R16.64+0x80] ;  /* 0x0880008010cb7fae */ /* 0x0003e8000b901d4c */
[----:B------:R1:W-:Y:S04]  /*3970*/  LDGSTS.E.BYPASS.LTC128B.128 [R203+0xa800], [R16.64+0x100] ;  /* 0x0a80010010cb7fae */ /* 0x0003e8000b901d4c */
[----:B------:R1:W-:Y:S04]  /*3980*/  LDGSTS.E.BYPASS.LTC128B.128 [R203+0x7000], [R14.64] ;  /* 0x070000000ecb7fae */ /* 0x0003e8000b901d4c */
[----:B------:R1:W-:Y:S04]  /*3990*/  LDGSTS.E.BYPASS.LTC128B.128 [R203+0x9000], [R14.64+0x80] ;  /* 0x090000800ecb7fae */ /* 0x0003e8000b901d4c */
[----:B------:R1:W-:Y:S04]  /*39a0*/  LDGSTS.E.BYPASS.LTC128B.128 [R203+0xb000], [R14.64+0x100] ;  /* 0x0b0001000ecb7fae */ /* 0x0003e8000b901d4c */
[----:B------:R1:W-:Y:S04]  /*39b0*/  LDGSTS.E.BYPASS.LTC128B.128 [R203+0x7800], [R18.64] ;  /* 0x0780000012cb7fae */ /* 0x0003e8000b901d4c */
[----:B------:R1:W-:Y:S04]  /*39c0*/  LDGSTS.E.BYPASS.LTC128B.128 [R203+0x9800], [R18.64+0x80] ;  /* 0x0980008012cb7fae */ /* 0x0003e8000b901d4c */
[----:B------:R1:W-:Y:S04]  /*39d0*/  LDGSTS.E.BYPASS.LTC128B.128 [R203+0xb800], [R18.64+0x100] ;  /* 0x0b80010012cb7fae */ /* 0x0003e8000b901d4c */
[----:B------:R-:W0:Y:S02]  /*39e0*/  LDGDEPBAR ;  /* 0x00000000000079af */ /* 0x000e240000000000 */
.L_x_3332:
        /* <DEDUP_REMOVED lines=64> */
[----:B------:R-:W-:Y:S01]  /*3df0*/  ISETP.GE.AND P1, PT, R2, 0x2, PT ;  /* 0x000000020200780c */ /* 0x000fe20003f26270 */
[----:B------:R-:W-:Y:S01]  /*3e00*/  FFMA.FTZ R146, R29, c[0x0][0x23c], -R168 ;  /* 0x00008f001d927a23 */ /* 0x000fe200000108a8 */
[----:B------:R-:W-:Y:S01]  /*3e10*/  MUFU.EX2 R152, R152 ;  /* 0x0000009800987308 */ /* 0x000fe20000000800 */
[--C-:B------:R-:W-:Y:S01]  /*3e20*/  FFMA.FTZ R153, R34, c[0x0][0x23c], -R161.reuse ;  /* 0x00008f0022997a23 */ /* 0x100fe200000108a1 */
[----:B------:R-:W-:Y:S01]  /*3e30*/  LDSM.16.MT88.4 R136, [R190+0xc800] ;  /* 0x00c80000be88783b */ /* 0x000fe20000004200 */
[----:B------:R-:W-:-:S02]  /*3e40*/  FFMA.FTZ R154, R32, c[0x0][0x23c], -R161 ;  /* 0x00008f00209a7a23 */ /* 0x000fc400000108a1 */
[--C-:B------:R-:W-:Y:S01]  /*3e50*/  FFMA.FTZ R155, R30, c[0x0][0x23c], -R161.reuse ;  /* 0x00008f001e9b7a23 */ /* 0x100fe200000108a1 */
[----:B------:R-:W-:Y:S01]  /*3e60*/  LDSM.16.MT88.4 R32, [R189+0xc800] ;  /* 0x00c80000bd20783b */ /* 0x000fe20000004200 */
[--C-:B------:R-:W-:Y:S01]  /*3e70*/  FFMA.FTZ R148, R28, c[0x0][0x23c], -R161.reuse ;  /* 0x00008f001c947a23 */ /* 0x100fe200000108a1 */
[----:B------:R-:W2:Y:S01]  /*3e80*/  MUFU.EX2 R151, R151 ;  /* 0x0000009700977308 */ /* 0x000ea20000000800 */
[--C-:B------:R-:W-:Y:S01]  /*3e90*/  FFMA.FTZ R150, R11, c[0x0][0x23c], -R168.reuse ;  /* 0x00008f000b967a23 */ /* 0x100fe200000108a8 */
[----:B------:R-:W-:Y:S01]  /*3ea0*/  LDSM.16.MT88.4 R28, [R188+0xc800] ;  /* 0x00c80000bc1c783b */ /* 0x000fe20000004200 */
[--C-:B------:R-:W-:Y:S02]  /*3eb0*/  FFMA.FTZ R144, R9, c[0x0][0x23c], -R168.reuse ;  /* 0x00008f0009907a23 */ /* 0x100fe400000108a8 */
[--C-:B------:R-:W-:Y:S02]  /*3ec0*/  FFMA.FTZ R135, R10, c[0x0][0x23c], -R161.reuse ;  /* 0x00008f000a877a23 */ /* 0x100fe400000108a1 */
[----:B------:R-:W-:Y:S01]  /*3ed0*/  FFMA.FTZ R0, R8, c[0x0][0x23c], -R161 ;  /* 0x00008f0008007a23 */ /* 0x000fe200000108a1 */
[----:B------:R-:W-:Y:S01]  /*3ee0*/  MUFU.EX2 R149, R149 ;  /* 0x0000009500957308 */ /* 0x000fe20000000800 */
[----:B------:R-:W1:Y:S01]  /*3ef0*/  LDSM.16.MT88.4 R8, [R192+0xe800] ;  /* 0x00e80000c008783b */ /* 0x000e620000004200 */
[----:B------:R-:W-:-:S02]  /*3f00*/  FFMA.FTZ R145, R25, c[0x0][0x23c], -R168 ;  /* 0x00008f0019917a23 */ /* 0x000fc400000108a8 */
[--C-:B------:R-:W-:Y:S02]  /*3f10*/  FFMA.FTZ R133, R21, c[0x0][0x23c], -R168.reuse ;  /* 0x00008f0015857a23 */ /* 0x100fe400000108a8 */
[--C-:B------:R-:W-:Y:S01]  /*3f20*/  FFMA.FTZ R147, R26, c[0x0][0x23c], -R161.reuse ;  /* 0x00008f001a937a23 */ /* 0x100fe200000108a1 */
[----:B------:R-:W1:Y:S01]  /*3f30*/  LDSM.16.MT88.4 R20, [R192+0xc800] ;  /* 0x00c80000c014783b */ /* 0x000e620000004200 */
[----:B------:R-:W3:Y:S01]  /*3f40*/  MUFU.EX2 R146, R146 ;  /* 0x0000009200927308 */ /* 0x000ee20000000800 */
[----:B--2---:R-:W-:Y:S01]  /*3f50*/  F2FP.PACK_AB R116, R151, R152 ;  /* 0x000000989774723e */ /* 0x004fe200000000ff */
[----:B------:R-:W-:Y:S01]  /*3f60*/  FFMA.FTZ R134, R12, c[0x0][0x23c], -R161 ;  /* 0x00008f000c867a23 */ /* 0x000fe200000108a1 */
[----:B------:R-:W-:Y:S01]  /*3f70*/  LDSM.16.MT88.4 R24, [R190+0xe800] ;  /* 0x00e80000be18783b */ /* 0x000fe20000004200 */
[--C-:B------:R-:W-:Y:S02]  /*3f80*/  FFMA.FTZ R156, R165, c[0x0][0x23c], -R168.reuse ;  /* 0x00008f00a59c7a23 */ /* 0x100fe400000108a8 */
[--C-:B------:R-:W-:Y:S01]  /*3f90*/  FFMA.FTZ R158, R163, c[0x0][0x23c], -R168.reuse ;  /* 0x00008f00a39e7a23 */ /* 0x100fe200000108a8 */
[----:B------:R-:W2:Y:S01]  /*3fa0*/  LDSM.16.MT88.4 R12, [R188+0xe800] ;  /* 0x00e80000bc0c783b */ /* 0x000ea20000004200 */
        /* <DEDUP_REMOVED lines=216> */
[----:B------:R-:W-:Y:S01]  /*4d30*/  UMOV UR8, 0x5 ;  /* 0x0000000500087882 */ /* 0x000fe20000000000 */
[----:B------:R-:W-:Y:S01]  /*4d40*/  IMAD.MOV.U32 R133, RZ, RZ, R132 ;  /* 0x000000ffff857224 */ /* 0x000fe200078e0084 */
[----:B------:R-:W-:-:S02]  /*4d50*/  USHF.R.S32.HI UR5, URZ, 0x1f, UR4 ;  /* 0x0000001f3f057899 */ /* 0x000fc40008011404 */
[----:B------:R-:W-:Y:S01]  /*4d60*/  ULDC UR9, c[0x0][0x1a4] ;  /* 0x0000690000097ab9 */ /* 0x000fe20000000800 */
[----:B------:R-:W-:Y:S01]  /*4d70*/  MOV R213, UR4 ;  /* 0x0000000400d57c02 */ /* 0x000fe20008000f00 */
[----:B------:R-:W-:Y:S02]  /*4d80*/  USHF.L.U64.HI UR9, UR10, UR8, UR9 ;  /* 0x000000080a097299 */ /* 0x000fe40008010209 */
[----:B------:R-:W-:Y:S01]  /*4d90*/  MOV R212, UR5 ;  /* 0x0000000500d47c02 */ /* 0x000fe20008000f00 */
[----:B------:R-:W-:Y:S02]  /*4da0*/  USHF.L.U32 UR10, UR10, 0x5, URZ ;  /* 0x000000050a0a7899 */ /* 0x000fe4000800063f */
[----:B------:R-:W-:Y:S02]  /*4db0*/  ULDC UR4, c[0x0][0x19c] ;  /* 0x0000670000047ab9 */ /* 0x000fe40000000800 */
.L_x_3339:
        /* <DEDUP_REMOVED lines=59> */
[C---:B------:R-:W-:Y:S01]  /*5170*/  IMAD.WIDE.U32 R6, R4.reuse, c[0x0][0x188], R6 ;  /* 0x0000620004067a25 */ /* 0x040fe200078e0006 */
[----:B------:R-:W-:Y:S05]  /*5180*/  SHF.R.S32.HI R3, RZ, 0x1f, R4 ;  /* 0x0000001fff037819 */ /* 0x000fea0000011404 */
[----:B------:R-:W-:Y:S04]  /*5190*/  IMAD R3, R3, c[0x0][0x188], RZ ;  /* 0x0000620003037a24 */ /* 0x000fe800078e02ff */
[----:B------:R-:W-:Y:S04]  /*51a0*/  IMAD R3, R4, c[0x0][0x18c], R3 ;  /* 0x0000630004037a24 */ /* 0x000fe800078e0203 */
[----:B------:R-:W-:Y:S02]  /*51b0*/  IMAD.IADD R3, R7, 0x1, R3 ;  /* 0x0000000107037824 */ /* 0x000fe400078e0203 */
.L_x_3336:
[C---:B------:R-:W-:Y:S04]  /*51c0*/  LEA R200, P1, R6.reuse, R200, 0x1 ;  /* 0x000000c806c87211 */ /* 0x040fe800078208ff */
[----:B------:R-:W-:Y:S02]  /*51d0*/  LEA.HI.X R201, R6, R201, R3, 0x1, P1 ;  /* 0x000000c906c97211 */ /* 0x000fe400008f0c03 */
[----:B------:R-:W-:Y:S03]  /*51e0*/  IADD3 R218, P1, R200, UR10, RZ ;  /* 0x0000000ac8da7c10 */ /* 0x000fe6000ff3e0ff */
[----:B------:R-:W-:Y:S01]  /*51f0*/  @!PT LDS RZ, [RZ] ;  /* 0x00000000fffff984 */ /* 0x000fe20000000800 */
[----:B------:R-:W-:Y:S01]  /*5200*/  @!PT LDS RZ, [RZ] ;  /* 0x00000000fffff984 */ /* 0x000fe20000000800 */
[----:B------:R-:W-:Y:S01]  /*5210*/  @!PT LDS RZ, [RZ] ;  /* 0x00000000fffff984 */ /* 0x000fe20000000800 */
[----:B------:R1:W-:Y:S01]  /*5220*/  LDGSTS.E.BYPASS.LTC128B.128 [R203+0xc000], [R200.64] ;  /* 0x0c000000c8cb7fae */ /* 0x0003e2000b901d4c */
[----:B------:R-:W-:Y:S02]  /*5230*/  IADD3.X R219, R201, UR9, RZ, P1, !PT ;  /* 0x00000009c9db7c10 */ /* 0x000fe40008ffe4ff */
[----:B------:R-:W-:Y:S01]  /*5240*/  IADD3 R134, P1, R218, UR10, RZ ;  /* 0x0000000ada867c10 */ /* 0x000fe2000ff3e0ff */
[----:B------:R1:W-:Y:S03]  /*5250*/  LDGSTS.E.BYPASS.LTC128B.128 [R203+0xe000], [R200.64+0x80] ;  /* 0x0e000080c8cb7fae */ /* 0x0003e6000b901d4c */
[----:B------:R-:W-:Y:S01]  /*5260*/  IADD3.X R135, R219, UR9, RZ, P1, !PT ;  /* 0x00000009db877c10 */ /* 0x000fe20008ffe4ff */
[----:B------:R1:W-:Y:S01]  /*5270*/  LDGSTS.E.BYPASS.LTC128B.128 [R203+0x10000], [R200.64+0x100] ;  /* 0x10000100c8cb7fae */ /* 0x0003e2000b901d4c */
[----:B------:R-:W-:Y:S03]  /*5280*/  IADD3 R2, P1, R134, UR10, RZ ;  /* 0x0000000a86027c10 */ /* 0x000fe6000ff3e0ff */
[----:B------:R1:W-:Y:S01]  /*5290*/  LDGSTS.E.BYPASS.LTC128B.128 [R203+0xc800], [R218.64] ;  /* 0x0c800000dacb7fae */ /* 0x0003e2000b901d4c */
[----:B------:R-:W-:Y:S02]  /*52a0*/  IADD3.X R3, R135, UR9, RZ, P1, !PT ;  /* 0x0000000987037c10 */ /* 0x000fe40008ffe4ff */
[----:B------:R-:W-:Y:S01]  /*52b0*/  ISETP.GE.AND P1, PT, R214, 0x1, PT ;  /* 0x00000001d600780c */ /* 0x000fe20003f26270 */
        /* <DEDUP_REMOVED lines=8> */
[----:B------:R-:W-:Y:S04]  /*5340*/  LDSM.16.M88.4 R136, [R198] ;  /* 0x00000000c688783b */ /* 0x000fe80000000200 */
[----:B------:R-:W2:Y:S04]  /*5350*/  LDSM.16.M88.4 R140, [R197+0x6000] ;  /* 0x00600000c58c783b */ /* 0x000ea80000000200 */
[----:B------:R-:W3:Y:S04]  /*5360*/  LDSM.16.M88.4 R144, [R197+0x6800] ;  /* 0x00680000c590783b */ /* 0x000ee80000000200 */
[----:B------:R-:W4:Y:S04]  /*5370*/  LDSM.16.M88.4 R148, [R197+0x7000] ;  /* 0x00700000c594783b */ /* 0x000f280000000200 */
[----:B------:R-:W0:Y:S04]  /*5380*/  LDGDEPBAR ;  /* 0x00000000000079af */ /* 0x000e280000000000 */
[----:B------:R-:W5:Y:S04]  /*5390*/  LDSM.16.M88.4 R152, [R197+0x7800] ;  /* 0x00780000c598783b */ /* 0x000f680000000200 */
[----:B------:R-:W-:Y:S04]  /*53a0*/  LDSM.16.M88.4 R156, [R196] ;  /* 0x00000000c49c783b */ /* 0x000fe80000000200 */
[----:B------:R-:W1:Y:S04]  /*53b0*/  LDSM.16.M88.4 R160, [R195] ;  /* 0x00000000c3a0783b */ /* 0x000e680000000200 */
[----:B------:R-:W1:Y:S04]  /*53c0*/  LDSM.16.M88.4 R164, [R187] ;  /* 0x00000000bba4783b */ /* 0x000e680000000200 */
[----:B------:R-:W1:Y:S04]  /*53d0*/  LDSM.16.M88.4 R168, [R186] ;  /* 0x00000000baa8783b */ /* 0x000e680000000200 */
[----:B------:R-:W1:Y:S01]  /*53e0*/  LDSM.16.M88.4 R172, [R185] ;  /* 0x00000000b9ac783b */ /* 0x000e620000000200 */
[C---:B--2---:R-:W-:Y:S08]  /*53f0*/  HMMA.16816.F32 R4, R136.reuse, R140, RZ ;  /* 0x0000008c8804723c */ /* 0x044ff000000018ff */
[C---:B------:R-:W-:Y:S01]  /*5400*/  HMMA.16816.F32 R8, R136.reuse, R142, RZ ;  /* 0x0000008e8808723c */ /* 0x040fe200000018ff */
[----:B------:R-:W-:Y:S07]  /*5410*/  LDSM.16.M88.4 R140, [R194] ;  /* 0x00000000c28c783b */ /* 0x000fee0000000200 */
[C---:B---3--:R-:W-:Y:S08]  /*5420*/  HMMA.16816.F32 R12, R136.reuse, R144, RZ ;  /* 0x00000090880c723c */ /* 0x048ff000000018ff */
[C---:B------:R-:W-:Y:S01]  /*5430*/  HMMA.16816.F32 R16, R136.reuse, R146, RZ ;  /* 0x000000928810723c */ /* 0x040fe200000018ff */
[----:B------:R-:W2:Y:S07]  /*5440*/  LDSM.16.M88.4 R144, [R191+0x6000] ;  /* 0x00600000bf90783b */ /* 0x000eae0000000200 */
[C---:B----4-:R-:W-:Y:S08]  /*5450*/  HMMA.16816.F32 R20, R136.reuse, R148, RZ ;  /* 0x000000948814723c */ /* 0x050ff000000018ff */
[C---:B------:R-:W-:Y:S01]  /*5460*/  HMMA.16816.F32 R24, R136.reuse, R150, RZ ;  /* 0x000000968818723c */ /* 0x040fe200000018ff */
[----:B------:R-:W3:Y:S07]  /*5470*/  LDSM.16.M88.4 R148, [R191+0x6800] ;  /* 0x00680000bf94783b */ /* 0x000eee0000000200 */
[C---:B-----5:R-:W-:Y:S08]  /*5480*/  HMMA.16816.F32 R28, R136.reuse, R152, RZ ;  /* 0x00000098881c723c */ /* 0x060ff000000018ff */
[----:B------:R-:W-:Y:S01]  /*5490*/  HMMA.16816.F32 R32, R136, R154, RZ ;  /* 0x0000009a8820723c */ /* 0x000fe200000018ff */
[----:B------:R-:W4:Y:S04]  /*54a0*/  LDSM.16.M88.4 R136, [R191+0x7000] ;  /* 0x00700000bf88783b */ /* 0x000f280000000200 */
[----:B------:R-:W5:Y:S03]  /*54b0*/  LDSM.16.M88.4 R152, [R191+0x7800] ;  /* 0x00780000bf98783b */ /* 0x000f660000000200 */
[C---:B-1----:R-:W-:Y:S08]  /*54c0*/  HMMA.16816.F32 R4, R156.reuse, R160, R4 ;  /* 0x000000a09c04723c */ /* 0x042ff00000001804 */
[C---:B------:R-:W-:Y:S01]  /*54d0*/  HMMA.16816.F32 R8, R156.reuse, R162, R8 ;  /* 0x000000a29c08723c */ /* 0x040fe20000001808 */
[----:B------:R-:W-:Y:S07]  /*54e0*/  LDSM.16.M88.4 R160, [R193] ;  /* 0x00000000c1a0783b */ /* 0x000fee0000000200 */
[C---:B------:R-:W-:Y:S08]  /*54f0*/  HMMA.16816.F32 R12, R156.reuse, R164, R12 ;  /* 0x000000a49c0c723c */ /* 0x040ff0000000180c */
[C---:B------:R-:W-:Y:S01]  /*5500*/  HMMA.16816.F32 R16, R156.reuse, R166, R16 ;  /* 0x000000a69c10723c */ /* 0x040fe20000001810 */
[----:B------:R-:W1:Y:S07]  /*5510*/  LDSM.16.M88.4 R164, [R184] ;  /* 0x00000000b8a4783b */ /* 0x000e6e0000000200 */
[C---:B------:R-:W-:Y:S08]  /*5520*/  HMMA.16816.F32 R20, R156.reuse, R168, R20 ;  /* 0x000000a89c14723c */ /* 0x040ff00000001814 */
[C---:B------:R-:W-:Y:S01]  /*5530*/  HMMA.16816.F32 R24, R156.reuse, R170, R24 ;  /* 0x000000aa9c18723c */ /* 0x040fe20000001818 */
[----:B------:R-:W1:Y:S07]  /*5540*/  LDSM.16.M88.4 R168, [R184+0x800] ;  /* 0x00080000b8a8783b */ /* 0x000e6e0000000200 */
[C---:B------:R-:W-:Y:S08]  /*5550*/  HMMA.16816.F32 R28, R156.reuse, R172, R28 ;  /* 0x000000ac9c1c723c */ /* 0x040ff0000000181c */
[----:B------:R-:W-:Y:S01]  /*5560*/  HMMA.16816.F32 R32, R156, R174, R32 ;  /* 0x000000ae9c20723c */ /* 0x000fe20000001820 */
[----:B------:R-:W1:Y:S04]  /*5570*/  LDSM.16.M88.4 R156, [R184+0x1000] ;  /* 0x00100000b89c783b */ /* 0x000e680000000200 */
[----:B------:R-:W1:Y:S03]  /*5580*/  LDSM.16.M88.4 R172, [R184+0x1800] ;  /* 0x00180000b8ac783b */ /* 0x000e660000000200 */
[C---:B--2---:R-:W-:Y:S08]  /*5590*/  HMMA.16816.F32 R4, R140.reuse, R144, R4 ;  /* 0x000000908c04723c */ /* 0x044ff00000001804 */
[C---:B------:R-:W-:Y:S01]  /*55a0*/  HMMA.16816.F32 R8, R140.reuse, R146, R8 ;  /* 0x000000928c08723c */ /* 0x040fe20000001808 */
[----:B------:R-:W-:Y:S07]  /*55b0*/  LDSM.16.M88.4 R144, [R197+0x8000] ;  /* 0x00800000c590783b */ /* 0x000fee0000000200 */
[C---:B---3--:R-:W-:Y:S08]  /*55c0*/  HMMA.16816.F32 R12, R140.reuse, R148, R12 ;  /* 0x000000948c0c723c */ /* 0x048ff0000000180c */
[C---:B------:R-:W-:Y:S01]  /*55d0*/  HMMA.16816.F32 R16, R140.reuse, R150, R16 ;  /* 0x000000968c10723c */ /* 0x040fe20000001810 */
[----:B------:R-:W-:Y:S07]  /*55e0*/  LDSM.16.M88.4 R148, [R197+0x8800] ;  /* 0x00880000c594783b */ /* 0x000fee0000000200 */
[C---:B----4-:R-:W-:Y:S08]  /*55f0*/  HMMA.16816.F32 R20, R140.reuse, R136, R20 ;  /* 0x000000888c14723c */ /* 0x050ff00000001814 */
[C---:B------:R-:W-:Y:S01]  /*5600*/  HMMA.16816.F32 R24, R140.reuse, R138, R24 ;  /* 0x0000008a8c18723c */ /* 0x040fe20000001818 */
[----:B------:R-:W2:Y:S07]  /*5610*/  LDSM.16.M88.4 R136, [R198+0x2000] ;  /* 0x00200000c688783b */ /* 0x000eae0000000200 */
[C---:B-----5:R-:W-:Y:S08]  /*5620*/  HMMA.16816.F32 R28, R140.reuse, R152, R28 ;  /* 0x000000988c1c723c */ /* 0x060ff0000000181c */
[----:B------:R-:W-:Y:S01]  /*5630*/  HMMA.16816.F32 R32, R140, R154, R32 ;  /* 0x0000009a8c20723c */ /* 0x000fe20000001820 */
[----:B------:R-:W3:Y:S04]  /*5640*/  LDSM.16.M88.4 R140, [R197+0x9000] ;  /* 0x00900000c58c783b */ /* 0x000ee80000000200 */
[----:B------:R-:W4:Y:S03]  /*5650*/  LDSM.16.M88.4 R152, [R197+0x9800] ;  /* 0x00980000c598783b */ /* 0x000f260000000200 */
[C---:B-1----:R-:W-:Y:S08]  /*5660*/  HMMA.16816.F32 R4, R160.reuse, R164, R4 ;  /* 0x000000a4a004723c */ /* 0x042ff00000001804 */
[C---:B------:R-:W-:Y:S01]  /*5670*/  HMMA.16816.F32 R8, R160.reuse, R166, R8 ;  /* 0x000000a6a008723c */ /* 0x040fe20000001808 */
[----:B------:R-:W-:Y:S07]  /*5680*/  LDSM.16.M88.4 R164, [R183] ;  /* 0x00000000b7a4783b */ /* 0x000fee0000000200 */
[C---:B------:R-:W-:Y:S08]  /*5690*/  HMMA.16816.F32 R12, R160.reuse, R168, R12 ;  /* 0x000000a8a00c723c */ /* 0x040ff0000000180c */
[C---:B------:R-:W-:Y:S01]  /*56a0*/  HMMA.16816.F32 R16, R160.reuse, R170, R16 ;  /* 0x000000aaa010723c */ /* 0x040fe20000001810 */
[----:B------:R-:W-:Y:S07]  /*56b0*/  LDSM.16.M88.4 R168, [R182] ;  /* 0x00000000b6a8783b */ /* 0x000fee0000000200 */
[C---:B------:R-:W-:Y:S08]  /*56c0*/  HMMA.16816.F32 R20, R160.reuse, R156, R20 ;  /* 0x0000009ca014723c */ /* 0x040ff00000001814 */
[C---:B------:R-:W-:Y:S01]  /*56d0*/  HMMA.16816.F32 R24, R160.reuse, R158, R24 ;  /* 0x0000009ea018723c */ /* 0x040fe20000001818 */
[----:B------:R-:W1:Y:S07]  /*56e0*/  LDSM.16.M88.4 R156, [R196+0x2000] ;  /* 0x00200000c49c783b */ /* 0x000e6e0000000200 */
[C---:B------:R-:W-:Y:S08]  /*56f0*/  HMMA.16816.F32 R28, R160.reuse, R172, R28 ;  /* 0x000000aca01c723c */ /* 0x040ff0000000181c */
[----:B------:R-:W-:Y:S01]  /*5700*/  HMMA.16816.F32 R32, R160, R174, R32 ;  /* 0x000000aea020723c */ /* 0x000fe20000001820 */
[----:B------:R-:W5:Y:S04]  /*5710*/  LDSM.16.M88.4 R160, [R181] ;  /* 0x00000000b5a0783b */ /* 0x000f680000000200 */
[----:B------:R-:W1:Y:S03]  /*5720*/  LDSM.16.M88.4 R172, [R180] ;  /* 0x00000000b4ac783b */ /* 0x000e660000000200 */
        /* <DEDUP_REMOVED lines=9> */
[C---:B----4-:R-:W-:Y:S08]  /*57c0*/  HMMA.16816.F32 R28, R136.reuse, R152, R28 ;  /* 0x00000098881c723c */ /* 0x050ff0000000181c */
[----:B------:R-:W-:Y:S01]  /*57d0*/  HMMA.16816.F32 R32, R136, R154, R32 ;  /* 0x0000009a8820723c */ /* 0x000fe20000001820 */
[----:B------:R-:W3:Y:S04]  /*57e0*/  LDSM.16.M88.4 R136, [R191+0x9000] ;  /* 0x00900000bf88783b */ /* 0x000ee80000000200 */
[----:B------:R-:W4:Y:S03]  /*57f0*/  LDSM.16.M88.4 R152, [R191+0x9800] ;  /* 0x00980000bf98783b */ /* 0x000f260000000200 */
[C---:B-1----:R-:W-:Y:S08]  /*5800*/  HMMA.16816.F32 R4, R156.reuse, R164, R4 ;  /* 0x000000a49c04723c */ /* 0x042ff00000001804 */
[C---:B------:R-:W-:Y:S01]  /*5810*/  HMMA.16816.F32 R8, R156.reuse, R166, R8 ;  /* 0x000000a69c08723c */ /* 0x040fe20000001808 */
[----:B------:R-:W-:Y:S07]  /*5820*/  LDSM.16.M88.4 R164, [R184+0x2000] ;  /* 0x00200000b8a4783b */ /* 0x000fee0000000200 */
[C---:B------:R-:W-:Y:S08]  /*5830*/  HMMA.16816.F32 R12, R156.reuse, R168, R12 ;  /* 0x000000a89c0c723c */ /* 0x040ff0000000180c */
[C---:B------:R-:W-:Y:S01]  /*5840*/  HMMA.16816.F32 R16, R156.reuse, R170, R16 ;  /* 0x000000aa9c10723c */ /* 0x040fe20000001810 */
[----:B------:R-:W-:Y:S07]  /*5850*/  LDSM.16.M88.4 R168, [R184+0x2800] ;  /* 0x00280000b8a8783b */ /* 0x000fee0000000200 */
[C---:B-----5:R-:W-:Y:S08]  /*5860*/  HMMA.16816.F32 R20, R156.reuse, R160, R20 ;  /* 0x000000a09c14723c */ /* 0x060ff00000001814 */
[C---:B------:R-:W-:Y:S01]  /*5870*/  HMMA.16816.F32 R24, R156.reuse, R162, R24 ;  /* 0x000000a29c18723c */ /* 0x040fe20000001818 */
[----:B------:R-:W1:Y:S07]  /*5880*/  LDSM.16.M88.4 R160, [R193+0x2000] ;  /* 0x00200000c1a0783b */ /* 0x000e6e0000000200 */
[C---:B------:R-:W-:Y:S08]  /*5890*/  HMMA.16816.F32 R28, R156.reuse, R172, R28 ;  /* 0x000000ac9c1c723c */ /* 0x040ff0000000181c */
[----:B------:R-:W-:Y:S01]  /*58a0*/  HMMA.16816.F32 R32, R156, R174, R32 ;  /* 0x000000ae9c20723c */ /* 0x000fe20000001820 */
[----:B------:R-:W5:Y:S04]  /*58b0*/  LDSM.16.M88.4 R156, [R184+0x3000] ;  /* 0x00300000b89c783b */ /* 0x000f680000000200 */
        /* <DEDUP_REMOVED lines=20> */
[C---:B-----5:R-:W-:Y:S08]  /*5a00*/  HMMA.16816.F32 R20, R160.reuse, R156, R20 ;  /* 0x0000009ca014723c */ /* 0x060ff00000001814 */
        /* <DEDUP_REMOVED lines=32> */
[C---:B--2---:R-:W-:Y:S01]  /*5c10*/  HMMA.16816.F32 R4, R140.reuse, R144, R4 ;  /* 0x000000908c04723c */ /* 0x044fe20000001804 */
        /* <DEDUP_REMOVED lines=9> */
[C---:B-1----:R-:W-:Y:S08]  /*5cb0*/  HMMA.16816.F32 R4, R160.reuse, R164, R4 ;  /* 0x000000a4a004723c */ /* 0x042ff00000001804 */
        /* <DEDUP_REMOVED lines=20> */
[C---:B------:R-:W-:Y:S02]  /*5e00*/  IADD3 R138, R3.reuse, -0x40, RZ ;  /* 0xffffffc0038a7810 */ /* 0x040fe40007ffe0ff */
        /* <DEDUP_REMOVED lines=33> */
[----:B------:R-:W-:Y:S01]  /*6020*/  LEA R140, P2, R3, R208, 0x2 ;  /* 0x000000d0038c7211 */ /* 0x000fe200078410ff */
[C---:B------:R-:W-:Y:S01]  /*6030*/  IMAD.IADD R2, R139.reuse, 0x1, -R3 ;  /* 0x000000018b027824 */ /* 0x040fe200078e0a03 */
[-C--:B------:R-:W-:Y:S02]  /*6040*/  LEA.HI.X.SX32 R135, R139, R209.reuse, 0x2, P1 ;  /* 0x000000d18b877211 */ /* 0x080fe400008f16ff */
[----:B------:R-:W-:Y:S01]  /*6050*/  LEA.HI.X.SX32 R141, R3, R209, 0x2, P2 ;  /* 0x000000d1038d7211 */ /* 0x000fe200010f16ff */
[----:B------:R-:W-:Y:S03]  /*6060*/  IMAD.MOV.U32 R3, RZ, RZ, 0x40 ;  /* 0x00000040ff037424 */ /* 0x000fe600078e00ff */
[----:B------:R-:W2:Y:S01]  /*6070*/  LDG.E R135, [R134.64] ;  /* 0x0000000c86877981 */ /* 0x000ea2000c1e1900 */
[----:B------:R-:W-:Y:S03]  /*6080*/  IMAD R3, R2, c[0x0][0x2d0], -R3 ;  /* 0x0000b40002037a24 */ /* 0x000fe600078e0a03 */
[----:B------:R-:W2:Y:S01]  /*6090*/  LDG.E R132, [R140.64] ;  /* 0x0000000c8c847981 */ /* 0x000ea2000c1e1900 */
[C---:B------:R-:W-:Y:S01]  /*60a0*/  IMAD.WIDE.U32 R136, R3.reuse, c[0x0][0x198], RZ ;  /* 0x0000660003887a25 */ /* 0x040fe200078e00ff */
        /* <DEDUP_REMOVED lines=10> */
.L_x_3338:
[C---:B------:R-:W-:Y:S01]  /*6150*/  LEA R210, P1, R136.reuse, R210, 0x1 ;  /* 0x000000d288d27211 */ /* 0x040fe200078208ff */
[----:B------:R-:W-:Y:S02]  /*6160*/  USHF.L.U32 UR5, UR7, 0x5, URZ ;  /* 0x0000000507057899 */ /* 0x000fe4000800063f */
[----:B------:R-:W-:Y:S01]  /*6170*/  USHF.L.U64.HI UR7, UR7, UR8, UR4 ;  /* 0x0000000807077299 */ /* 0x000fe20008010204 */
[----:B------:R-:W-:Y:S03]  /*6180*/  LEA.HI.X R211, R136, R211, R3, 0x1, P1 ;  /* 0x000000d388d37211 */ /* 0x000fe600008f0c03 */
[----:B------:R-:W-:Y:S02]  /*6190*/  IADD3 R136, P1, R210, UR5, RZ ;  /* 0x00000005d2887c10 */ /* 0x000fe4000ff3e0ff */
[----:B------:R-:W-:Y:S01]  /*61a0*/  @!PT LDS RZ, [RZ] ;  /* 0x00000000fffff984 */ /* 0x000fe20000000800 */
[----:B------:R-:W-:Y:S01]  /*61b0*/  @!PT LDS RZ, [RZ] ;  /* 0x00000000fffff984 */ /* 0x000fe20000000800 */
[----:B------:R-:W-:Y:S01]  /*61c0*/  @!PT LDS RZ, [RZ] ;  /* 0x00000000fffff984 */ /* 0x000fe20000000800 */
[----:B------:R1:W-:Y:S02]  /*61d0*/  LDGSTS.E.BYPASS.LTC128B.128 [R203+0x6000], [R210.64] ;  /* 0x06000000d2cb7fae */ /* 0x0003e4000b901d4c */
[----:B------:R-:W-:Y:S02]  /*61e0*/  IADD3.X R137, R211, UR7, RZ, P1, !PT ;  /* 0x00000007d3897c10 */ /* 0x000fe40008ffe4ff */
[----:B------:R1:W-:Y:S01]  /*61f0*/  LDGSTS.E.BYPASS.LTC128B.128 [R203+0x8000], [R210.64+0x80] ;  /* 0x08000080d2cb7fae */ /* 0x0003e2000b901d4c */
[----:B------:R-:W-:Y:S03]  /*6200*/  IADD3 R134, P1, R136, UR5, RZ ;  /* 0x0000000588867c10 */ /* 0x000fe6000ff3e0ff */
[----:B------:R1:W-:Y:S01]  /*6210*/  LDGSTS.E.BYPASS.LTC128B.128 [R203+0xa000], [R210.64+0x100] ;  /* 0x0a000100d2cb7fae */ /* 0x0003e2000b901d4c */
[----:B------:R-:W-:Y:S02]  /*6220*/  IADD3.X R135, R137, UR7, RZ, P1, !PT ;  /* 0x0000000789877c10 */ /* 0x000fe40008ffe4ff */
[----:B------:R-:W-:Y:S01]  /*6230*/  IADD3 R2, P1, R134, UR5, RZ ;  /* 0x0000000586027c10 */ /* 0x000fe2000ff3e0ff */
[----:B------:R1:W-:Y:S03]  /*6240*/  LDGSTS.E.BYPASS.LTC128B.128 [R203+0x6800], [R136.64] ;  /* 0x0680000088cb7fae */ /* 0x0003e6000b901d4c */
[----:B------:R-:W-:Y:S01]  /*6250*/  IADD3.X R3, R135, UR7, RZ, P1, !PT ;  /* 0x0000000787037c10 */ /* 0x000fe20008ffe4ff */
        /* <DEDUP_REMOVED lines=9> */
.L_x_3337:
[----:B-1----:R-:W-:Y:S01]  /*62f0*/  FMNMX.FTZ R2, R4, R133, !PT ;  /* 0x0000008504027209 */ /* 0x002fe20007810000 */
        /* <DEDUP_REMOVED lines=409> */
.L_x_3335:
[----:B------:R-:W1:Y:S01]  /*7c90*/  SHFL.BFLY PT, R2, R217, 0x2, 0x1f ;  /* 0x0c401f00d9027f89 */ /* 0x000e6200000e0000 */
[----:B------:R-:W-:Y:S01]  /*7ca0*/  MOV R4, 0x3f800000 ;  /* 0x3f80000000047802 */ /* 0x000fe20000000f00 */
[----:B------:R-:W-:Y:S01]  /*7cb0*/  BSSY B0, `(.L_x_3340) ;  /* 0x000012d000007945 */ /* 0x000fe20003800000 */
        /* <DEDUP_REMOVED lines=107> */
[-C--:B------:R-:W-:Y:S01]  /*8370*/  LEA.HI R6, R7, R4.reuse, RZ, 0x2 ;  /* 0x0000000407067211 */ /* 0x080fe200078f10ff */
[----:B------:R-:W-:Y:S01]  /*8380*/  FMUL.FTZ R63, R5, R63 ;  /* 0x0000003f053f7220 */ /* 0x000fe20000410000 */
[----:B------:R-:W-:Y:S01]  /*8390*/  LEA.HI R7, R7, R4, RZ, 0x5 ;  /* 0x0000000407077211 */ /* 0x000fe200078f28ff */
        /* <DEDUP_REMOVED lines=16> */
[----:B------:R-:W-:Y:S01]  /*84a0*/  FMUL.FTZ R78, R5, R78 ;  /* 0x0000004e054e7220 */ /* 0x000fe20000410000 */
[----:B------:R-:W-:Y:S01]  /*84b0*/  F2FP.PACK_AB R66, R67, R66 ;  /* 0x000000424342723e */ /* 0x000fe200000000ff */
[C---:B------:R-:W-:Y:S01]  /*84c0*/  FMUL.FTZ R83, R5.reuse, R83 ;  /* 0x0000005305537220 */ /* 0x040fe20000410000 */
[C---:B------:R-:W-:Y:S01]  /*84d0*/  SHF.L.U32 R9, R8.reuse, 0x6, RZ ;  /* 0x0000000608097819 */ /* 0x040fe200000006ff */
[C---:B------:R-:W-:Y:S01]  /*84e0*/  FMUL.FTZ R82, R5.reuse, R82 ;  /* 0x0000005205527220 */ /* 0x040fe20000410000 */
[----:B------:R-:W-:Y:S01]  /*84f0*/  LOP3.LUT R10, R8, 0x1, RZ, 0xc0, !PT ;  /* 0x00000001080a7812 */ /* 0x000fe200078ec0ff */
[----:B------:R-:W-:Y:S01]  /*8500*/  FMUL.FTZ R87, R5, R87 ;  /* 0x0000005705577220 */ /* 0x000fe20000410000 */
[----:B------:R-:W-:Y:S01]  /*8510*/  LOP3.LUT R9, R9, 0x1c0, RZ, 0xc0, !PT ;  /* 0x000001c009097812 */ /* 0x000fe200078ec0ff */
[C---:B------:R-:W-:Y:S01]  /*8520*/  FMUL.FTZ R86, R5.reuse, R86 ;  /* 0x0000005605567220 */ /* 0x040fe20000410000 */
[----:B------:R-:W-:Y:S01]  /*8530*/  ISETP.NE.U32.AND P4, PT, R10, 0x1, PT ;  /* 0x000000010a00780c */ /* 0x000fe20003f85070 */
[----:B------:R-:W-:Y:S01]  /*8540*/  FMUL.FTZ R91, R5, R91 ;  /* 0x0000005b055b7220 */ /* 0x000fe20000410000 */
[----:B------:R-:W-:Y:S01]  /*8550*/  LEA.HI R12, R9, R9, RZ, 0x1d ;  /* 0x00000009090c7211 */ /* 0x000fe200078fe8ff */
[C---:B------:R-:W-:Y:S01]  /*8560*/  FMUL.FTZ R90, R5.reuse, R90 ;  /* 0x0000005a055a7220 */ /* 0x040fe20000410000 */
[----:B------:R-:W-:Y:S01]  /*8570*/  R2P PR, R8, 0x6 ;  /* 0x0000000608007804 */ /* 0x000fe20000000000 */
        /* <DEDUP_REMOVED lines=31> */
[----:B------:R-:W-:Y:S01]  /*8770*/  LOP3.LUT R5, R6, 0x3ffffffc, RZ, 0xc0, !PT ;  /* 0x3ffffffc06057812 */ /* 0x000fe200078ec0ff */
[----:B-1----:R-:W-:Y:S01]  /*8780*/  @P3 FMUL.FTZ R59, R2, 0.69314718246459960938 ;  /* 0x3f317218023b3820 */ /* 0x002fe20000410000 */
[----:B------:R-:W-:Y:S01]  /*8790*/  SHF.R.S32.HI R6, RZ, 0x5, R7 ;  /* 0x00000005ff067819 */ /* 0x000fe20000011407 */
[----:B---3--:R-:W-:Y:S01]  /*87a0*/  @P0 FMUL.FTZ R0, R0, 0.69314718246459960938 ;  /* 0x3f31721800000820 */ /* 0x008fe20000410000 */
[----:B------:R-:W-:Y:S02]  /*87b0*/  IADD3 R5, -R5, R4, RZ ;  /* 0x0000000405057210 */ /* 0x000fe40007ffe1ff */
[----:B------:R-:W-:Y:S02]  /*87c0*/  F2FP.PACK_AB R122, R123, R122 ;  /* 0x0000007a7b7a723e */ /* 0x000fe400000000ff */
[----:B------:R-:W-:Y:S02]  /*87d0*/  LEA R5, R6, R5, 0x9 ;  /* 0x0000000506057211 */ /* 0x000fe400078e48ff */
[----:B------:R-:W-:-:S02]  /*87e0*/  F2FP.PACK_AB R118, R119, R118 ;  /* 0x000000767776723e */ /* 0x000fc400000000ff */
[----:B------:R-:W-:Y:S02]  /*87f0*/  LEA R5, R5, R12, 0x1 ;  /* 0x0000000c05057211 */ /* 0x000fe400078e08ff */
[----:B------:R-:W-:Y:S02]  /*8800*/  LOP3.LUT R7, R7, 0xffffffe0, RZ, 0xc0, !PT ;  /* 0xffffffe007077812 */ /* 0x000fe400078ec0ff */
[----:B------:R-:W-:Y:S02]  /*8810*/  SHF.L.U32 R9, R5, 0x1, RZ ;  /* 0x0000000105097819 */ /* 0x000fe400000006ff */
[----:B------:R-:W-:Y:S02]  /*8820*/  MOV R5, 0x20 ;  /* 0x0000002000057802 */ /* 0x000fe40000000f00 */
[----:B------:R-:W-:Y:S01]  /*8830*/  IADD3 R11, R9, -0x10, RZ ;  /* 0xfffffff0090b7810 */ /* 0x000fe20007ffe0ff */
[----:B------:R-:W-:Y:S01]  /*8840*/  STS [R9], R128 ;  /* 0x0000008009007388 */ /* 0x000fe20000000800 */
[----:B------:R-:W-:-:S02]  /*8850*/  SEL R8, R5, 0xffffffe0, !P1 ;  /* 0xffffffe005087807 */ /* 0x000fc40004800000 */
[----:B------:R-:W-:Y:S01]  /*8860*/  MOV R5, 0x40 ;  /* 0x0000004000057802 */ /* 0x000fe20000000f00 */
[----:B------:R-:W-:Y:S01]  /*8870*/  STS [R9+0x400], R130 ;  /* 0x0004008209007388 */ /* 0x000fe20000000800 */
[----:B------:R-:W-:Y:S02]  /*8880*/  @P4 IADD3 R11, R9, 0x10, RZ ;  /* 0x00000010090b4810 */ /* 0x000fe40007ffe0ff */
[----:B------:R-:W-:Y:S02]  /*8890*/  SEL R10, R5, 0xffffffc0, !P2 ;  /* 0xffffffc0050a7807 */ /* 0x000fe40005000000 */
[C---:B------:R-:W-:Y:S01]  /*88a0*/  IADD3 R13, R9.reuse, R8, RZ ;  /* 0x00000008090d7210 */ /* 0x040fe20007ffe0ff */
[----:B------:R-:W-:Y:S01]  /*88b0*/  STS [R11], R36 ;  /* 0x000000240b007388 */ /* 0x000fe20000000800 */
[-C--:B------:R-:W-:Y:S02]  /*88c0*/  IADD3 R15, R8, R11.reuse, RZ ;  /* 0x0000000b080f7210 */ /* 0x080fe40007ffe0ff */
[-C--:B------:R-:W-:Y:S01]  /*88d0*/  IADD3 R17, R9, R10.reuse, RZ ;  /* 0x0000000a09117210 */ /* 0x080fe20007ffe0ff */
[----:B------:R-:W-:Y:S01]  /*88e0*/  STS [R11+0x400], R38 ;  /* 0x000400260b007388 */ /* 0x000fe20000000800 */
[----:B------:R-:W-:Y:S01]  /*88f0*/  IADD3 R19, R10, R11, RZ ;  /* 0x0000000b0a137210 */ /* 0x000fe20007ffe0ff */
[----:B------:R-:W1:Y:S01]  /*8900*/  LDC.U8 R8, c[0x0][0x328] ;  /* 0x0000ca00ff087b82 */ /* 0x000e620000000000 */
[-C--:B------:R-:W-:Y:S01]  /*8910*/  IADD3 R21, R13, R10.reuse, RZ ;  /* 0x0000000a0d157210 */ /* 0x080fe20007ffe0ff */
[----:B------:R-:W-:Y:S01]  /*8920*/  STS [R13], R40 ;  /* 0x000000280d007388 */ /* 0x000fe20000000800 */
[----:B------:R-:W-:-:S02]  /*8930*/  IADD3 R23, R15, R10, RZ ;  /* 0x0000000a0f177210 */ /* 0x000fc40007ffe0ff */
[----:B------:R-:W-:Y:S01]  /*8940*/  ISETP.NE.AND P2, PT, R202, -0x1, PT ;  /* 0xffffffffca00780c */ /* 0x000fe20003f45270 */
[----:B------:R-:W-:Y:S01]  /*8950*/  STS [R13+0x400], R42 ;  /* 0x0004002a0d007388 */ /* 0x000fe20000000800 */
[----:B------:R-:W-:-:S03]  /*8960*/  IADD3 R7, -R7, R4, RZ ;  /* 0x0000000407077210 */ /* 0x000fc60007ffe1ff */
[----:B------:R-:W-:Y:S01]  /*8970*/  STS [R15], R44 ;  /* 0x0000002c0f007388 */ /* 0x000fe20000000800 */
[----:B------:R-:W-:-:S03]  /*8980*/  SHF.R.S32.HI R4, RZ, 0x1f, R7 ;  /* 0x0000001fff047819 */ /* 0x000fc60000011407 */
[----:B------:R-:W-:Y:S01]  /*8990*/  STS [R15+0x400], R46 ;  /* 0x0004002e0f007388 */ /* 0x000fe20000000800 */
[----:B------:R-:W-:-:S03]  /*89a0*/  LEA.HI R4, R4, R7, RZ, 0x2 ;  /* 0x0000000704047211 */ /* 0x000fc600078f10ff */
[----:B------:R-:W-:Y:S01]  /*89b0*/  STS [R17], R48 ;  /* 0x0000003011007388 */ /* 0x000fe20000000800 */
[----:B------:R-:W-:-:S03]  /*89c0*/  SHF.R.S32.HI R4, RZ, 0x2, R4 ;  /* 0x00000002ff047819 */ /* 0x000fc60000011404 */
[----:B------:R-:W-:Y:S01]  /*89d0*/  STS [R17+0x400], R50 ;  /* 0x0004003211007388 */ /* 0x000fe20000000800 */
[----:B-1----:R-:W-:-:S03]  /*89e0*/  ISETP.NE.AND P4, PT, R8, RZ, PT ;  /* 0x000000ff0800720c */ /* 0x002fc60003f85270 */
[----:B------:R-:W-:Y:S01]  /*89f0*/  STS [R19], R52 ;  /* 0x0000003413007388 */ /* 0x000fe20000000800 */
[----:B------:R-:W-:-:S03]  /*8a00*/  ISETP.NE.OR P1, PT, R202, -0x1, !P4 ;  /* 0xffffffffca00780c */ /* 0x000fc60006725670 */
[----:B------:R-:W-:Y:S04]  /*8a10*/  STS [R19+0x400], R54 ;  /* 0x0004003613007388 */ /* 0x000fe80000000800 */
[----:B------:R-:W-:Y:S04]  /*8a20*/  STS [R21], R56 ;  /* 0x0000003815007388 */ /* 0x000fe80000000800 */
[----:B------:R-:W-:Y:S04]  /*8a30*/  STS [R21+0x400], R58 ;  /* 0x0004003a15007388 */ /* 0x000fe80000000800 */
[----:B------:R1:W-:Y:S04]  /*8a40*/  STS [R23], R60 ;  /* 0x0000003c17007388 */ /* 0x0003e80000000800 */
[----:B------:R-:W-:Y:S04]  /*8a50*/  STS [R23+0x400], R62 ;  /* 0x0004003e17007388 */ /* 0x000fe80000000800 */
[----:B------:R2:W-:Y:S04]  /*8a60*/  STS [R9+0x2000], R64 ;  /* 0x0020004009007388 */ /* 0x0005e80000000800 */
[----:B------:R3:W-:Y:S04]  /*8a70*/  STS [R9+0x2400], R66 ;  /* 0x0024004209007388 */ /* 0x0007e80000000800 */
[----:B------:R3:W-:Y:S04]  /*8a80*/  STS [R11+0x2000], R68 ;  /* 0x002000440b007388 */ /* 0x0007e80000000800 */
[----:B------:R3:W-:Y:S04]  /*8a90*/  STS [R11+0x2400], R70 ;  /* 0x002400460b007388 */ /* 0x0007e80000000800 */
[----:B------:R3:W-:Y:S01]  /*8aa0*/  STS [R13+0x2000], R72 ;  /* 0x002000480d007388 */ /* 0x0007e20000000800 */
[----:B-1----:R-:W-:-:S03]  /*8ab0*/  @P2 IMAD.WIDE.U32 R60, R202, c[0x0][0x1e8], RZ ;  /* 0x00007a00ca3c2a25 */ /* 0x002fc600078e00ff */
[----:B------:R3:W-:Y:S01]  /*8ac0*/  STS [R13+0x2400], R74 ;  /* 0x0024004a0d007388 */ /* 0x0007e20000000800 */
[----:B------:R-:W-:-:S03]  /*8ad0*/  @P2 IMAD R58, R202, c[0x0][0x1ec], R61 ;  /* 0x00007b00ca3a2a24 */ /* 0x000fc600078e023d */
        /* <DEDUP_REMOVED lines=27> */
[----:B------:R-:W1:Y:S04]  /*8c90*/  S2R R5, SR_CTAID.Y ;  /* 0x0000000000057919 */ /* 0x000e680000002600 */
[----:B------:R-:W4:Y:S04]  /*8ca0*/  S2R R56, SR_CTAID.Z ;  /* 0x0000000000387919 */ /* 0x000f280000002700 */
[----:B------:R3:W3:Y:S04]  /*8cb0*/  LDS.128 R48, [R203] ;  /* 0x00000000cb307984 */ /* 0x0006e80000000c00 */
[----:B------:R3:W3:Y:S01]  /*8cc0*/  LDS.128 R44, [R203+0x800] ;  /* 0x00080000cb2c7984 */ /* 0x0006e20000000c00 */
[----:B-1----:R-:W-:Y:S01]  /*8cd0*/  @!P2 SHF.R.S32.HI R57, RZ, 0x1f, R5 ;  /* 0x0000001fff39a819 */ /* 0x002fe20000011405 */
[----:B------:R-:W-:-:S02]  /*8ce0*/  @!P1 IMAD R202, R5, c[0x0][0x214], RZ ;  /* 0x0000850005ca9a24 */ /* 0x000fc400078e02ff */
[----:B------:R1:W1:Y:S01]  /*8cf0*/  LDS.128 R40, [R203+0x1000] ;  /* 0x00100000cb287984 */ /* 0x0002620000000c00 */
[----:B------:R-:W-:Y:S01]  /*8d00*/  LOP3.LUT P1, RZ, R7, 0x3, RZ, 0xc0, !PT ;  /* 0x0000000307ff7812 */ /* 0x000fe2000782c0ff */
[----:B--2---:R-:W-:Y:S01]  /*8d10*/  @!P2 IMAD.WIDE.U32 R64, R5, c[0x0][0x1e0], RZ ;  /* 0x000078000540aa25 */ /* 0x004fe200078e00ff */
[----:B------:R-:W-:Y:S01]  /*8d20*/  MOV R7, 0x7f800000 ;  /* 0x7f80000000077802 */ /* 0x000fe20000000f00 */
[----:B------:R2:W1:Y:S02]  /*8d30*/  LDS.128 R36, [R203+0x1800] ;  /* 0x00180000cb247984 */ /* 0x0004640000000c00 */
[----:B------:R-:W-:Y:S01]  /*8d40*/  @!P2 IMAD R62, R57, c[0x0][0x1e0], RZ ;  /* 0x00007800393eaa24 */ /* 0x000fe200078e02ff */
[----:B------:R-:W-:Y:S01]  /*8d50*/  SHF.R.S32.HI R57, RZ, 0x1f, R6 ;  /* 0x0000001fff397819 */ /* 0x000fe20000011406 */
[----:B------:R2:W1:Y:S01]  /*8d60*/  LDS.128 R32, [R203+0x2000] ;  /* 0x00200000cb207984 */ /* 0x0004620000000c00 */
[----:B----4-:R-:W-:Y:S01]  /*8d70*/  @P4 IMAD R202, R56, c[0x0][0x234], R202 ;  /* 0x00008d0038ca4a24 */ /* 0x010fe200078e02ca */
[----:B------:R-:W-:Y:S01]  /*8d80*/  @!P2 MOV R60, R64 ;  /* 0x00000040003ca202 */ /* 0x000fe20000000f00 */
[----:B------:R-:W-:Y:S01]  /*8d90*/  @!P2 IMAD R62, R5, c[0x0][0x1e4], R62 ;  /* 0x00007900053eaa24 */ /* 0x000fe200078e023e */
[----:B------:R2:W4:Y:S01]  /*8da0*/  LDS.128 R28, [R203+0x2800] ;  /* 0x00280000cb1c7984 */ /* 0x0005220000000c00 */
[----:B------:R-:W-:Y:S01]  /*8db0*/  LEA.HI R57, R57, R6, RZ, 0x2 ;  /* 0x0000000639397211 */ /* 0x000fe200078f10ff */
[----:B------:R-:W-:-:S02]  /*8dc0*/  @!P4 IMAD R5, R5, c[0x0][0x1c0], R56 ;  /* 0x000070000505ca24 */ /* 0x000fc400078e0238 */
[----:B------:R2:W1:Y:S01]  /*8dd0*/  LDS.128 R24, [R203+0x3000] ;  /* 0x00300000cb187984 */ /* 0x0004620000000c00 */
[----:B------:R-:W-:Y:S01]  /*8de0*/  LOP3.LUT R57, R57, 0xffffffc, RZ, 0xc0, !PT ;  /* 0x0ffffffc39397812 */ /* 0x000fe200078ec0ff */
[----:B------:R-:W-:Y:S01]  /*8df0*/  @P0 FFMA.FTZ R7, R3, c[0x0][0x238], R0 ;  /* 0x00008e0003070a23 */ /* 0x000fe20000010000 */
[----:B------:R-:W-:Y:S01]  /*8e00*/  @!P2 IADD3 R58, R65, R62, RZ ;  /* 0x0000003e413aa210 */ /* 0x000fe20007ffe0ff */
[----:B------:R2:W1:Y:S01]  /*8e10*/  LDS.128 R20, [R203+0x3800] ;  /* 0x00380000cb147984 */ /* 0x0004620000000c00 */
[----:B------:R-:W-:Y:S01]  /*8e20*/  IADD3 R57, -R57, R6, RZ ;  /* 0x0000000639397210 */ /* 0x000fe20007ffe1ff */
[----:B------:R-:W-:Y:S01]  /*8e30*/  @!P4 IMAD R202, R5, c[0x0][0x214], RZ ;  /* 0x0000850005caca24 */ /* 0x000fe200078e02ff */
[----:B------:R-:W-:Y:S01]  /*8e40*/  MOV R6, 0x7f800000 ;  /* 0x7f80000000067802 */ /* 0x000fe20000000f00 */
[----:B------:R2:W1:Y:S01]  /*8e50*/  LDS.128 R16, [R203+0x4000] ;  /* 0x00400000cb107984 */ /* 0x0004620000000c00 */
[----:B------:R-:W-:Y:S01]  /*8e60*/  @P3 FFMA.FTZ R6, R132, c[0x0][0x238], R59 ;  /* 0x00008e0084063a23 */ /* 0x000fe2000001003b */
[----:B------:R-:W-:-:S02]  /*8e70*/  LEA R4, R57, R4, 0x4 ;  /* 0x0000000439047211 */ /* 0x000fc400078e20ff */
[----:B------:R2:W1:Y:S04]  /*8e80*/  LDS.128 R12, [R203+0x4800] ;  /* 0x00480000cb0c7984 */ /* 0x0004680000000c00 */
[----:B------:R2:W1:Y:S04]  /*8e90*/  LDS.128 R8, [R203+0x5000] ;  /* 0x00500000cb087984 */ /* 0x0004680000000c00 */
[----:B------:R2:W1:Y:S01]  /*8ea0*/  LDS.128 R52, [R203+0x5800] ;  /* 0x00580000cb347984 */ /* 0x0004620000000c00 */
[----:B------:R-:W-:Y:S05]  /*8eb0*/  @P1 BRA `(.L_x_3341) ;  /* 0x000000c000001947 */ /* 0x000fea0003800000 */
[----:B---3--:R-:W3:Y:S01]  /*8ec0*/  S2R R5, SR_CTAID.X ;  /* 0x0000000000057919 */ /* 0x008ee20000002500 */
[----:B------:R-:W-:-:S02]  /*8ed0*/  IADD3 R2, R4, 0x8, RZ ;  /* 0x0000000804027810 */ /* 0x000fc40007ffe0ff */
[-C--:B------:R-:W-:Y:S02]  /*8ee0*/  ISETP.GE.AND P2, PT, R4, R199.reuse, PT ;  /* 0x000000c70400720c */ /* 0x080fe40003f46270 */
[----:B------:R-:W-:Y:S01]  /*8ef0*/  ISETP.GE.AND P1, PT, R2, R199, PT ;  /* 0x000000c70200720c */ /* 0x000fe20003f26270 */
[----:B---3--:R-:W-:-:S05]  /*8f00*/  IMAD R5, R5, 0x40, R202 ;  /* 0x0000004005057824 */ /* 0x008fca00078e02ca */
[----:B------:R-:W-:Y:S02]  /*8f10*/  SHF.R.S32.HI R3, RZ, 0x1f, R5 ;  /* 0x0000001fff037819 */ /* 0x000fe40000011405 */
[----:B------:R-:W-:-:S04]  /*8f20*/  IADD3 R0, P0, R4, R5, RZ ;  /* 0x0000000504007210 */ /* 0x000fc80007f1e0ff */
[----:B------:R-:W-:Y:S02]  /*8f30*/  LEA.HI.X.SX32 R3, R4, R3, 0x1, P0 ;  /* 0x0000000304037211 */ /* 0x000fe400000f0eff */
[----:B------:R-:W-:-:S04]  /*8f40*/  LEA R2, P0, R0, c[0x0][0x200], 0x2 ;  /* 0x0000800000027a11 */ /* 0x000fc800078010ff */
[----:B------:R-:W-:-:S05]  /*8f50*/  LEA.HI.X R3, R0, c[0x0][0x204], R3, 0x2, P0 ;  /* 0x0000810000037a11 */ /* 0x000fca00000f1403 */
[----:B------:R3:W-:Y:S04]  /*8f60*/  @!P2 STG.E [R2.64], R6 ;  /* 0x000000060200a986 */ /* 0x0007e8000c10190c */
[----:B------:R3:W-:Y:S02]  /*8f70*/  @!P1 STG.E [R2.64+0x20], R7 ;  /* 0x0000200702009986 */ /* 0x0007e4000c10190c */
.L_x_3341:
[----:B---3--:R-:W-:Y:S05]  /*8f80*/  BSYNC B0 ;  /* 0x0000000000007941 */ /* 0x008fea0003800000 */
.L_x_3340:
[----:B------:R-:W3:Y:S01]  /*8f90*/  S2R R3, SR_CTAID.X ;  /* 0x0000000000037919 */ /* 0x000ee20000002500 */
[----:B------:R-:W-:Y:S01]  /*8fa0*/  SHF.R.S32.HI R205, RZ, 0x1f, R204 ;  /* 0x0000001fffcd7819 */ /* 0x000fe200000114cc */
[----:B------:R-:W-:Y:S01]  /*8fb0*/  BSSY B0, `(.L_x_3342) ;  /* 0x0000019000007945 */ /* 0x000fe20003800000 */
[----:B------:R-:W-:-:S05]  /*8fc0*/  SHF.R.S32.HI R2, RZ, 0x1f, R56 ;  /* 0x0000001fff027819 */ /* 0x000fca0000011438 */
[----:B------:R-:W-:-:S04]  /*8fd0*/  IMAD R5, R2, c[0x0][0x1f0], RZ ;  /* 0x00007c0002057a24 */ /* 0x000fc800078e02ff */
[----:B------:R-:W-:Y:S01]  /*8fe0*/  IMAD R5, R56, c[0x0][0x1f4], R5 ;  /* 0x00007d0038057a24 */ /* 0x000fe200078e0205 */
[----:B---3--:R-:W-:-:S04]  /*8ff0*/  SHF.L.U32 R3, R3, 0x6, RZ ;  /* 0x0000000603037819 */ /* 0x008fc800000006ff */
[----:B------:R-:W-:Y:S01]  /*9000*/  SHF.R.S32.HI R0, RZ, 0x1f, R3 ;  /* 0x0000001fff007819 */ /* 0x000fe20000011403 */
[----:B------:R-:W-:-:S04]  /*9010*/  IMAD.WIDE.U32 R204, R3, c[0x0][0x1e8], R204 ;  /* 0x00007a0003cc7a25 */ /* 0x000fc800078e00cc */
[----:B------:R-:W-:Y:S01]  /*9020*/  IMAD R0, R0, c[0x0][0x1e8], RZ ;  /* 0x00007a0000007a24 */ /* 0x000fe200078e02ff */
[----:B------:R-:W-:-:S03]  /*9030*/  IADD3 R60, P0, R60, R204, RZ ;  /* 0x000000cc3c3c7210 */ /* 0x000fc60007f1e0ff */
[----:B------:R-:W-:-:S05]  /*9040*/  IMAD R3, R3, c[0x0][0x1ec], R0 ;  /* 0x00007b0003037a24 */ /* 0x000fca00078e0200 */
[----:B------:R-:W-:Y:S02]  /*9050*/  IADD3.X R61, R58, R3, R205, P0, !PT ;  /* 0x000000033a3d7210 */ /* 0x000fe400007fe4cd */
[----:B------:R-:W-:-:S03]  /*9060*/  ISETP.GE.AND P0, PT, R206, R199, PT ;  /* 0x000000c7ce00720c */ /* 0x000fc60003f06270 */
[----:B------:R-:W-:-:S05]  /*9070*/  IMAD.WIDE.U32 R56, R56, c[0x0][0x1f0], R60 ;  /* 0x00007c0038387a25 */ /* 0x000fca00078e003c */
[----:B------:R-:W-:-:S05]  /*9080*/  IADD3 R5, R5, R57, RZ ;  /* 0x0000003905057210 */ /* 0x000fca0007ffe0ff */
        /* <DEDUP_REMOVED lines=8> */
[----:B------:R3:W-:Y:S04]  /*9110*/  STG.E.128 [R2.64], R48 ;  /* 0x0000003002007986 */ /* 0x0007e8000c101d0c */
[----:B-1----:R3:W-:Y:S04]  /*9120*/  STG.E.128 [R2.64+0x80], R32 ;  /* 0x0000802002007986 */ /* 0x0027e8000c101d0c */
[----:B------:R3:W-:Y:S02]  /*9130*/  STG.E.128 [R2.64+0x100], R16 ;  /* 0x0001001002007986 */ /* 0x0007e4000c101d0c */
.L_x_3343:
[----:B------:R-:W-:Y:S05]  /*9140*/  BSYNC B0 ;  /* 0x0000000000007941 */ /* 0x000fea0003800000 */
.L_x_3342:
[----:B------:R-:W-:Y:S01]  /*9150*/  IADD3 R0, R206, 0x10, RZ ;  /* 0x00000010ce007810 */ /* 0x000fe20007ffe0ff */
[----:B------:R-:W-:Y:S03]  /*9160*/  BSSY B0, `(.L_x_3344) ;  /* 0x0000010000007945 */ /* 0x000fe60003800000 */
[----:B------:R-:W-:-:S13]  /*9170*/  ISETP.GE.AND P0, PT, R0, R199, PT ;  /* 0x000000c70000720c */ /* 0x000fda0003f06270 */
[----:B------:R-:W-:Y:S05]  /*9180*/  @P0 BRA `(.L_x_3345) ;  /* 0x000000d000000947 */ /* 0x000fea0003800000 */
[----:B---3--:R-:W-:Y:S01]  /*9190*/  IADD3 R3, P0, R206, 0x10, RZ ;  /* 0x00000010ce037810 */ /* 0x008fe20007f1e0ff */
        /* <DEDUP_REMOVED lines=9> */
[----:B------:R3:W-:Y:S04]  /*9230*/  STG.E.128 [R2.64], R44 ;  /* 0x0000002c02007986 */ /* 0x0007e8000c101d0c */
[----:B----4-:R3:W-:Y:S04]  /*9240*/  STG.E.128 [R2.64+0x80], R28 ;  /* 0x0000801c02007986 */ /* 0x0107e8000c101d0c */
[----:B-1----:R3:W-:Y:S02]  /*9250*/  STG.E.128 [R2.64+0x100], R12 ;  /* 0x0001000c02007986 */ /* 0x0027e4000c101d0c */
.L_x_3345:
[----:B------:R-:W-:Y:S05]  /*9260*/  BSYNC B0 ;  /* 0x0000000000007941 */ /* 0x000fea0003800000 */
.L_x_3344:
        /* <DEDUP_REMOVED lines=14> */
[----:B-1----:R1:W-:Y:S04]  /*9350*/  STG.E.128 [R2.64], R40 ;  /* 0x0000002802007986 */ /* 0x0023e8000c101d0c */
[----:B------:R1:W-:Y:S04]  /*9360*/  STG.E.128 [R2.64+0x80], R24 ;  /* 0x0000801802007986 */ /* 0x0003e8000c101d0c */
[----:B------:R1:W-:Y:S02]  /*9370*/  STG.E.128 [R2.64+0x100], R8 ;  /* 0x0001000802007986 */ /* 0x0003e4000c101d0c */
.L_x_3347:
[----:B------:R-:W-:Y:S05]  /*9380*/  BSYNC B0 ;  /* 0x0000000000007941 */ /* 0x000fea0003800000 */
.L_x_3346:
[----:B------:R-:W-:-:S04]  /*9390*/  IADD3 R0, R206, 0x30, RZ ;  /* 0x00000030ce007810 */ /* 0x000fc80007ffe0ff */
[----:B------:R-:W-:-:S13]  /*93a0*/  ISETP.GE.AND P0, PT, R0, R199, PT ;  /* 0x000000c70000720c */ /* 0x000fda0003f06270 */
[----:B------:R-:W-:Y:S05]  /*93b0*/  @P0 EXIT ;  /* 0x000000000000094d */ /* 0x000fea0003800000 */
[----:B------:R-:W-:Y:S02]  /*93c0*/  IADD3 R0, P0, R206, 0x30, RZ ;  /* 0x00000030ce007810 */ /* 0x000fe40007f1e0ff */
[----:B------:R-:W-:Y:S02]  /*93d0*/  MOV R4, R56 ;  /* 0x0000003800047202 */ /* 0x000fe40000000f00 */
[----:B-1-3--:R-:W-:-:S03]  /*93e0*/  IADD3.X R3, RZ, R207, RZ, P0, !PT ;  /* 0x000000cfff037210 */ /* 0x00afc600007fe4ff */
[----:B------:R-:W-:-:S04]  /*93f0*/  IMAD.WIDE.U32 R4, R0, c[0x0][0x1e8], R4 ;  /* 0x00007a0000047a25 */ /* 0x000fc800078e0004 */
[----:B------:R-:W-:Y:S01]  /*9400*/  IMAD R3, R3, c[0x0][0x1e8], RZ ;  /* 0x00007a0003037a24 */ /* 0x000fe200078e02ff */
[----:B------:R-:W-:-:S03]  /*9410*/  LEA R2, P0, R4, c[0x0][0x1d0], 0x1 ;  /* 0x0000740004027a11 */ /* 0x000fc600078008ff */
[----:B------:R-:W-:-:S05]  /*9420*/  IMAD R3, R0, c[0x0][0x1ec], R3 ;  /* 0x00007b0000037a24 */ /* 0x000fca00078e0203 */
[----:B------:R-:W-:-:S04]  /*9430*/  IADD3 R3, R3, R5, RZ ;  /* 0x0000000503037210 */ /* 0x000fc80007ffe0ff */
[----:B------:R-:W-:-:S05]  /*9440*/  LEA.HI.X R3, R4, c[0x0][0x1d4], R3, 0x1, P0 ;  /* 0x0000750004037a11 */ /* 0x000fca00000f0c03 */
[----:B------:R-:W-:Y:S04]  /*9450*/  STG.E.128 [R2.64], R36 ;  /* 0x0000002402007986 */ /* 0x000fe8000c101d0c */
[----:B------:R-:W-:Y:S04]  /*9460*/  STG.E.128 [R2.64+0x80], R20 ;  /* 0x0000801402007986 */ /* 0x000fe8000c101d0c */
[----:B------:R-:W-:Y:S01]  /*9470*/  STG.E.128 [R2.64+0x100], R52 ;  /* 0x0001003402007986 */ /* 0x000fe2000c101d0c */
[----:B------:R-:W-:Y:S05]  /*9480*/  EXIT ;  /* 0x000000000000794d */ /* 0x000fea0003800000 */
.L_x_3348:
        /* <DEDUP_REMOVED lines=15> */
.L_x_7368:


//--------------------- .text._ZN5flash24flash_fwd_splitkv_kernelI23Flash_fwd_kernel_traitsILi192ELi64ELi64ELi4ELb0ELb0EN7cutlass6half_tE19Flash_kernel_traitsILi192ELi64ELi64ELi4ES3_EELb0ELb0ELb0ELb0ELb1ELb1ELb0ELb0EEEvNS_16Flash_fwd_paramsE --------------------------
	.section	.text._ZN5flash24flash_fwd_splitkv_kernelI23Flash_fwd_kernel_traitsILi192ELi64ELi64ELi4ELb0ELb0EN7cutlass6half_tE19Flash_kernel_traitsILi192ELi64ELi64ELi4ES3_EELb0ELb0ELb0ELb0ELb1ELb1ELb0ELb0EEEvNS_16Flash_fwd_paramsE,"ax",@progbits
	.sectioninfo	@"SHI_REGISTERS=255"
	.align	128
        .global         _ZN5flash24flash_fwd_splitkv_kernelI23Flash_fwd_kernel_traitsILi192ELi64ELi64ELi4ELb0ELb0EN7cutlass6half_tE19Flash_kernel_traitsILi192ELi64ELi64ELi4ES3_EELb0ELb0ELb0ELb0ELb1ELb1ELb0ELb0EEEvNS_16Flash_fwd_paramsE
        .type           _ZN5flash24flash_fwd_splitkv_kernelI23Flash_fwd_kernel_traitsILi192ELi64ELi64ELi4ELb0ELb0EN7cutlass6half_tE19Flash_kernel_traitsILi192ELi64ELi64ELi4ES3_EELb0ELb0ELb0ELb0ELb1ELb1ELb0ELb0EEEvNS_16Flash_fwd_paramsE,@function
        .size           _ZN5flash24flash_fwd_splitkv_kernelI23Flash_fwd_kernel_traitsILi192ELi64ELi64ELi4ELb0ELb0EN7cutlass6half_tE19Flash_kernel_traitsILi192ELi64ELi64ELi4ES3_EELb0ELb0ELb0ELb0ELb1ELb1ELb0ELb0EEEvNS_16Flash_fwd_paramsE,(.L_x_7369 - _ZN5flash24flash_fwd_splitkv_kernelI23Flash_fwd_kernel_traitsILi192ELi64ELi64ELi4ELb0ELb0EN7cutlass6half_tE19Flash_kernel_traitsILi192ELi64ELi64ELi4ES3_EELb0ELb0ELb0ELb0ELb1ELb1ELb0ELb0EEEvNS_16Flash_fwd_paramsE)
        .other          _ZN5flash24flash_fwd_splitkv_kernelI23Flash_fwd_kernel_traitsILi192ELi64ELi64ELi4ELb0ELb0EN7cutlass6half_tE19Flash_kernel_traitsILi192ELi64ELi64ELi4ES3_EELb0ELb0ELb0ELb0ELb1ELb1ELb0ELb0EEEvNS_16Flash_fwd_paramsE,@"STO_CUDA_ENTRY STV_DEFAULT"
_ZN5flash24flash_fwd_splitkv_kernelI23Flash_fwd_kernel_traitsILi192ELi64ELi64ELi4ELb0ELb0EN7cutlass6half_tE19Flash_kernel_traitsILi192ELi64ELi64ELi4ES3_EELb0ELb0ELb0ELb0ELb1ELb1ELb0ELb0EEEvNS_16Flash_fwd_paramsE:
.text._ZN5flash24flash_fwd_splitkv_kernelI23Flash_fwd_kernel_traitsILi192ELi64ELi64ELi4ELb0ELb0EN7cutlass6half_tE19Flash_kernel_traitsILi192ELi64ELi64ELi4ES3_EELb0ELb0ELb0ELb0ELb1ELb1ELb0ELb0EEEvNS_16Flash_fwd_paramsE:
        /* <DEDUP_REMOVED lines=34> */
.L_x_3349:
[----:B-1-34-:R-:W-:Y:S02]  /*0220*/  MOV R2, c[0x0][0x218] ;  /* 0x0000860000027a02 */ /* 0x01afe40000000f00 */
.L_x_3350:
        /* <DEDUP_REMOVED lines=68> */
.L_x_3353:
[----:B------:R-:W-:Y:S05]  /*0670*/  BSYNC B0 ;  /* 0x0000000000007941 */ /* 0x000fea0003800000 */
.L_x_3352:
        /* <DEDUP_REMOVED lines=17> */
.L_x_3355:
[----:B------:R-:W-:Y:S05]  /*0790*/  BSYNC B0 ;  /* 0x0000000000007941 */ /* 0x000fea0003800000 */
.L_x_3354:
        /* <DEDUP_REMOVED lines=17> */
.L_x_3357:
[----:B------:R-:W-:Y:S05]  /*08b0*/  BSYNC B0 ;  /* 0x0000000000007941 */ /* 0x000fea0003800000 */
.L_x_3356:
        /* <DEDUP_REMOVED lines=16> */
.L_x_3359:
[----:B------:R-:W-:Y:S05]  /*09c0*/  BSYNC B0 ;  /* 0x0000000000007941 */ /* 0x000fea0003800000 */
.L_x_3358:
        /* <DEDUP_REMOVED lines=19> */
.L_x_3351:
        /* <DEDUP_REMOVED lines=95> */
.L_x_3360:
        /* <DEDUP_REMOVED lines=15> */
.L_x_3362:
        /* <DEDUP_REMOVED lines=51> */
.L_x_3361:
        /* <DEDUP_REMOVED lines=186> */
[----:B------:R-:W-:Y:S01]  /*20b0*/  @!P4 IMAD.MOV.U32 R10, RZ, RZ, c[0x0][0x1a4] ;  /* 0x00006900ff0ac624 */ /* 0x000fe200078e00ff */
[----:B------:R-:W-:Y:S01]  /*20c0*/  LOP3.LUT R12, R12, 0x1c0, RZ, 0xc0, !PT ;  /* 0x000001c00c0c7812 */ /* 0x000fe200078ec0ff */
[----:B------:R-:W-:Y:S02]  /*20d0*/  IMAD.SHL.U32 R205, R205, 0x2, RZ ;  /* 0x00000002cdcd7824 */ /* 0x000fe400078e00ff */
[----:B------:R-:W-:Y:S01]  /*20e0*/  IMAD R206, R9, 0x400, R98 ;  /* 0x0000040009ce7824 */ /* 0x000fe200078e0262 */
[----:B------:R-:W-:Y:S01]  /*20f0*/  LOP3.LUT R93, R12, 0x8, R5, 0xf8, !PT ;  /* 0x000000080c5d7812 */ /* 0x000fe200078ef805 */
[----:B------:R-:W-:Y:S01]  /*2100*/  IMAD.MOV.U32 R5, RZ, RZ, 0x20 ;  /* 0x00000020ff057424 */ /* 0x000fe200078e00ff */
[----:B------:R-:W-:Y:S02]  /*2110*/  SHF.R.U32.HI R12, RZ, 0x3, R12 ;  /* 0x00000003ff0c7819 */ /* 0x000fe4000001160c */
[----:B------:R-:W-:Y:S01]  /*2120*/  IADD3 R203, R205, 0x6020, RZ ;  /* 0x00006020cdcb7810 */ /* 0x000fe20007ffe0ff */
[----:B------:R-:W-:Y:S01]  /*2130*/  IMAD.WIDE.U32 R16, R5, c[0x0][0x1a0], RZ ;  /* 0x0000680005107a25 */ /* 0x000fe200078e00ff */
[----:B------:R-:W-:-:S03]  /*2140*/  LOP3.LUT R93, R93, R12, RZ, 0x3c, !PT ;  /* 0x0000000c5d5d7212 */ /* 0x000fc600078e3cff */
[----:B------:R-:W-:Y:S01]  /*2150*/  IMAD R14, R5, c[0x0][0x1a4], RZ ;  /* 0x00006900050e7a24 */ /* 0x000fe200078e02ff */
[----:B------:R-:W-:Y:S01]  /*2160*/  @!P5 IADD3 R18, P2, R208, R16, RZ ;  /* 0x00000010d012d210 */ /* 0x000fe20007f5e0ff */
[----:B------:R-:W-:Y:S01]  /*2170*/  @!P3 IMAD.MOV.U32 R12, RZ, RZ, c[0x0][0x1a4] ;  /* 0x00006900ff0cb624 */ /* 0x000fe200078e00ff */
        /* <DEDUP_REMOVED lines=9> */
[----:B------:R-:W-:-:S02]  /*2210*/  IMAD.SHL.U32 R206, R206, 0x2, RZ ;  /* 0x00000002cece7824 */ /* 0x000fc400078e00ff */
[----:B------:R-:W-:Y:S02]  /*2220*/  IMAD.IADD R200, R98, 0x1, R93 ;  /* 0x0000000162c87824 */ /* 0x000fe400078e025d */
        /* <DEDUP_REMOVED lines=29> */
[----:B------:R-:W-:-:S02]  /*2400*/  IADD3 R190, R203, 0x2800, RZ ;  /* 0x00002800cbbe7810 */ /* 0x000fc40007ffe0ff */
[C---:B------:R-:W-:Y:S01]  /*2410*/  IADD3 R189, R203.reuse, 0x3000, RZ ;  /* 0x00003000cbbd7810 */ /* 0x040fe20007ffe0ff */
        /* <DEDUP_REMOVED lines=10> */
[----:B------:R-:W-:-:S03]  /*24c0*/  IADD3 R184, R203, 0x5800, RZ ;  /* 0x00005800cbb87810 */ /* 0x000fc60007ffe0ff */
        /* <DEDUP_REMOVED lines=19> */
[----:B----4-:R-:W-:Y:S04]  /*2600*/  LDSM.16.M88.4 R20, [R206] ;  /* 0x00000000ce14783b */ /* 0x010fe80000000200 */
[----:B------:R-:W2:Y:S04]  /*2610*/  LDSM.16.M88.4 R28, [R205+0x6000] ;  /* 0x00600000cd1c783b */ /* 0x000ea80000000200 */
[----:B------:R-:W4:Y:S04]  /*2620*/  LDSM.16.M88.4 R40, [R205+0x6800] ;  /* 0x00680000cd28783b */ /* 0x000f280000000200 */
[----:B------:R-:W-:Y:S04]  /*2630*/  LDSM.16.M88.4 R68, [R204] ;  /* 0x00000000cc44783b */ /* 0x000fe80000000200 */
[----:B------:R-:W-:Y:S04]  /*2640*/  LDSM.16.M88.4 R60, [R205+0x7000] ;  /* 0x00700000cd3c783b */ /* 0x000fe80000000200 */
[----:B---3--:R-:W-:Y:S04]  /*2650*/  LDSM.16.M88.4 R24, [R205+0x7800] ;  /* 0x00780000cd18783b */ /* 0x008fe80000000200 */
[----:B-1----:R-:W1:Y:S04]  /*2660*/  LDSM.16.M88.4 R12, [R203] ;  /* 0x00000000cb0c783b */ /* 0x002e680000000200 */
[----:B------:R-:W3:Y:S04]  /*2670*/  LDSM.16.M88.4 R8, [R203+0x800] ;  /* 0x00080000cb08783b */ /* 0x000ee80000000200 */
[----:B------:R-:W-:Y:S04]  /*2680*/  LDSM.16.M88.4 R76, [R202] ;  /* 0x00000000ca4c783b */ /* 0x000fe80000000200 */
[----:B------:R-:W1:Y:S04]  /*2690*/  LDSM.16.M88.4 R48, [R199+0x6000] ;  /* 0x00600000c730783b */ /* 0x000e680000000200 */
[----:B------:R-:W3:Y:S01]  /*26a0*/  LDSM.16.M88.4 R84, [R203+0x1000] ;  /* 0x00100000cb54783b */ /* 0x000ee20000000200 */
[C---:B--2---:R-:W-:Y:S03]  /*26b0*/  HMMA.16816.F32 R16, R20.reuse, R28, RZ ;  /* 0x0000001c1410723c */ /* 0x044fe600000018ff */
[----:B------:R-:W2:Y:S04]  /*26c0*/  LDSM.16.M88.4 R80, [R203+0x1800] ;  /* 0x00180000cb50783b */ /* 0x000ea80000000200 */
[----:B------:R-:W2:Y:S01]  /*26d0*/  LDSM.16.M88.4 R32, [R199+0x6800] ;  /* 0x00680000c720783b */ /* 0x000ea20000000200 */
[C---:B------:R-:W-:Y:S03]  /*26e0*/  HMMA.16816.F32 R28, R20.reuse, R30, RZ ;  /* 0x0000001e141c723c */ /* 0x040fe600000018ff */
[----:B------:R-:W-:Y:S04]  /*26f0*/  LDSM.16.M88.4 R36, [R201] ;  /* 0x00000000c924783b */ /* 0x000fe80000000200 */
[----:B------:R-:W-:Y:S01]  /*2700*/  LDSM.16.M88.4 R72, [R199+0x7000] ;  /* 0x00700000c748783b */ /* 0x000fe20000000200 */
[C---:B----4-:R-:W-:Y:S03]  /*2710*/  HMMA.16816.F32 R44, R20.reuse, R40, RZ ;  /* 0x00000028142c723c */ /* 0x050fe600000018ff */
[----:B------:R-:W-:Y:S04]  /*2720*/  LDSM.16.M88.4 R52, [R192+0x1000] ;  /* 0x00100000c034783b */ /* 0x000fe80000000200 */
[----:B------:R-:W-:Y:S01]  /*2730*/  LDSM.16.M88.4 R88, [R203+0x4000] ;  /* 0x00400000cb58783b */ /* 0x000fe20000000200 */
[----:B------:R-:W-:Y:S03]  /*2740*/  HMMA.16816.F32 R40, R20, R42, RZ ;  /* 0x0000002a1428723c */ /* 0x000fe600000018ff */
[----:B------:R-:W0:Y:S05]  /*2750*/  LDGDEPBAR ;  /* 0x00000000000079af */ /* 0x000e2a0000000000 */
[C---:B-1----:R-:W-:Y:S08]  /*2760*/  HMMA.16816.F32 R16, R68.reuse, R12, R16 ;  /* 0x0000000c4410723c */ /* 0x042ff00000001810 */
[----:B------:R-:W-:Y:S01]  /*2770*/  HMMA.16816.F32 R28, R68, R14, R28 ;  /* 0x0000000e441c723c */ /* 0x000fe2000000181c */
[----:B------:R-:W1:Y:S07]  /*2780*/  LDSM.16.M88.4 R12, [R192] ;  /* 0x00000000c00c783b */ /* 0x000e6e0000000200 */
[C---:B------:R-:W-:Y:S08]  /*2790*/  HMMA.16816.F32 R64, R20.reuse, R60, RZ ;  /* 0x0000003c1440723c */ /* 0x040ff000000018ff */
[C---:B------:R-:W-:Y:S08]  /*27a0*/  HMMA.16816.F32 R60, R20.reuse, R62, RZ ;  /* 0x0000003e143c723c */ /* 0x040ff000000018ff */
[C---:B------:R-:W-:Y:S08]  /*27b0*/  HMMA.16816.F32 R56, R20.reuse, R24, RZ ;  /* 0x000000181438723c */ /* 0x040ff000000018ff */
[----:B------:R-:W-:Y:S01]  /*27c0*/  HMMA.16816.F32 R20, R20, R26, RZ ;  /* 0x0000001a1414723c */ /* 0x000fe200000018ff */
[----:B------:R-:W4:Y:S07]  /*27d0*/  LDSM.16.M88.4 R24, [R199+0x7800] ;  /* 0x00780000c718783b */ /* 0x000f2e0000000200 */
[C---:B---3--:R-:W-:Y:S08]  /*27e0*/  HMMA.16816.F32 R44, R68.reuse, R8, R44 ;  /* 0x00000008442c723c */ /* 0x048ff0000000182c */
[----:B------:R-:W-:Y:S01]  /*27f0*/  HMMA.16816.F32 R40, R68, R10, R40 ;  /* 0x0000000a4428723c */ /* 0x000fe20000001828 */
[----:B------:R-:W3:Y:S07]  /*2800*/  LDSM.16.M88.4 R8, [R192+0x800] ;  /* 0x00080000c008783b */ /* 0x000eee0000000200 */
[C---:B------:R-:W-:Y:S08]  /*2810*/  HMMA.16816.F32 R16, R76.reuse, R48, R16 ;  /* 0x000000304c10723c */ /* 0x040ff00000001810 */
[----:B------:R-:W-:Y:S01]  /*2820*/  HMMA.16816.F32 R28, R76, R50, R28 ;  /* 0x000000324c1c723c */ /* 0x000fe2000000181c */
[----:B------:R-:W-:Y:S07]  /*2830*/  LDSM.16.M88.4 R48, [R205+0x8000] ;  /* 0x00800000cd30783b */ /* 0x000fee0000000200 */
[C---:B------:R-:W-:Y:S08]  /*2840*/  HMMA.16816.F32 R64, R68.reuse, R84, R64 ;  /* 0x000000544440723c */ /* 0x040ff00000001840 */
[C---:B------:R-:W-:Y:S01]  /*2850*/  HMMA.16816.F32 R60, R68.reuse, R86, R60 ;  /* 0x00000056443c723c */ /* 0x040fe2000000183c */
[----:B------:R-:W-:Y:S07]  /*2860*/  LDSM.16.M88.4 R84, [R199+0x9800] ;  /* 0x00980000c754783b */ /* 0x000fee0000000200 */
[C---:B--2---:R-:W-:Y:S08]  /*2870*/  HMMA.16816.F32 R56, R68.reuse, R80, R56 ;  /* 0x000000504438723c */ /* 0x044ff00000001838 */
[----:B------:R-:W-:Y:S01]  /*2880*/  HMMA.16816.F32 R20, R68, R82, R20 ;  /* 0x000000524414723c */ /* 0x000fe20000001814 */
[----:B------:R-:W-:Y:S04]  /*2890*/  LDSM.16.M88.4 R68, [R192+0x1800] ;  /* 0x00180000c044783b */ /* 0x000fe80000000200 */
[----:B------:R-:W-:Y:S03]  /*28a0*/  LDSM.16.M88.4 R80, [R202+0x2000] ;  /* 0x00200000ca50783b */ /* 0x000fe60000000200 */
[C---:B------:R-:W-:Y:S08]  /*28b0*/  HMMA.16816.F32 R44, R76.reuse, R32, R44 ;  /* 0x000000204c2c723c */ /* 0x040ff0000000182c */
[----:B------:R-:W-:Y:S01]  /*28c0*/  HMMA.16816.F32 R40, R76, R34, R40 ;  /* 0x000000224c28723c */ /* 0x000fe20000001828 */
[----:B------:R-:W2:Y:S07]  /*28d0*/  LDSM.16.M88.4 R32, [R206+0x2000] ;  /* 0x00200000ce20783b */ /* 0x000eae0000000200 */
[C---:B-1----:R-:W-:Y:S08]  /*28e0*/  HMMA.16816.F32 R16, R36.reuse, R12, R16 ;  /* 0x0000000c2410723c */ /* 0x042ff00000001810 */
[----:B------:R-:W-:Y:S01]  /*28f0*/  HMMA.16816.F32 R28, R36, R14, R28 ;  /* 0x0000000e241c723c */ /* 0x000fe2000000181c */
[----:B------:R-:W1:Y:S07]  /*2900*/  LDSM.16.M88.4 R12, [R205+0x8800] ;  /* 0x00880000cd0c783b */ /* 0x000e6e0000000200 */
[C---:B------:R-:W-:Y:S08]  /*2910*/  HMMA.16816.F32 R64, R76.reuse, R72, R64 ;  /* 0x000000484c40723c */ /* 0x040ff00000001840 */
[C---:B------:R-:W-:Y:S01]  /*2920*/  HMMA.16816.F32 R60, R76.reuse, R74, R60 ;  /* 0x0000004a4c3c723c */ /* 0x040fe2000000183c */
[----:B------:R-:W-:Y:S07]  /*2930*/  LDSM.16.M88.4 R72, [R201+0x2000] ;  /* 0x00200000c948783b */ /* 0x000fee0000000200 */
[C---:B----4-:R-:W-:Y:S08]  /*2940*/  HMMA.16816.F32 R56, R76.reuse, R24, R56 ;  /* 0x000000184c38723c */ /* 0x050ff00000001838 */
[----:B------:R-:W-:Y:S01]  /*2950*/  HMMA.16816.F32 R76, R76, R26, R20 ;  /* 0x0000001a4c4c723c */ /* 0x000fe20000001814 */
[----:B------:R-:W-:Y:S04]  /*2960*/  LDSM.16.M88.4 R20, [R204+0x2000] ;  /* 0x00200000cc14783b */ /* 0x000fe80000000200 */
[----:B------:R-:W4:Y:S03]  /*2970*/  LDSM.16.M88.4 R24, [R203+0x2000] ;  /* 0x00200000cb18783b */ /* 0x000f260000000200 */
[C---:B---3--:R-:W-:Y:S08]  /*2980*/  HMMA.16816.F32 R44, R36.reuse, R8, R44 ;  /* 0x00000008242c723c */ /* 0x048ff0000000182c */
        /* <DEDUP_REMOVED lines=12> */
[C---:B-1----:R-:W-:Y:S08]  /*2a50*/  HMMA.16816.F32 R44, R32.reuse, R12, R44 ;  /* 0x0000000c202c723c */ /* 0x042ff0000000182c */
[----:B------:R-:W-:Y:S01]  /*2a60*/  HMMA.16816.F32 R40, R32, R14, R40 ;  /* 0x0000000e2028723c */ /* 0x000fe20000001828 */
[----:B------:R-:W1:Y:S07]  /*2a70*/  LDSM.16.M88.4 R12, [R203+0x2800] ;  /* 0x00280000cb0c783b */ /* 0x000e6e0000000200 */
[C---:B----4-:R-:W-:Y:S08]  /*2a80*/  HMMA.16816.F32 R16, R20.reuse, R24, R16 ;  /* 0x000000181410723c */ /* 0x050ff00000001810 */
[----:B------:R-:W-:Y:S01]  /*2a90*/  HMMA.16816.F32 R28, R20, R26, R28 ;  /* 0x0000001a141c723c */ /* 0x000fe2000000181c */
[----:B------:R-:W-:Y:S07]  /*2aa0*/  LDSM.16.M88.4 R24, [R203+0x3800] ;  /* 0x00380000cb18783b */ /* 0x000fee0000000200 */
[C---:B---3--:R-:W-:Y:S08]  /*2ab0*/  HMMA.16816.F32 R64, R32.reuse, R8, R64 ;  /* 0x000000082040723c */ /* 0x048ff00000001840 */
[----:B------:R-:W-:Y:S01]  /*2ac0*/  HMMA.16816.F32 R60, R32, R10, R60 ;  /* 0x0000000a203c723c */ /* 0x000fe2000000183c */
[----:B------:R-:W3:Y:S07]  /*2ad0*/  LDSM.16.M88.4 R8, [R203+0x3000] ;  /* 0x00300000cb08783b */ /* 0x000eee0000000200 */
[C---:B--2---:R-:W-:Y:S08]  /*2ae0*/  HMMA.16816.F32 R16, R80.reuse, R36, R16 ;  /* 0x000000245010723c */ /* 0x044ff00000001810 */
[----:B------:R-:W-:Y:S01]  /*2af0*/  HMMA.16816.F32 R28, R80, R38, R28 ;  /* 0x00000026501c723c */ /* 0x000fe2000000181c */
[----:B------:R-:W-:Y:S07]  /*2b00*/  LDSM.16.M88.4 R36, [R204+0x4000] ;  /* 0x00400000cc24783b */ /* 0x000fee0000000200 */
[C---:B------:R-:W-:Y:S08]  /*2b10*/  HMMA.16816.F32 R56, R32.reuse, R52, R56 ;  /* 0x000000342038723c */ /* 0x040ff00000001838 */
[----:B------:R-:W-:Y:S01]  /*2b20*/  HMMA.16816.F32 R76, R32, R54, R76 ;  /* 0x00000036204c723c */ /* 0x000fe2000000184c */
[----:B------:R-:W-:Y:S04]  /*2b30*/  LDSM.16.M88.4 R52, [R206+0x4000] ;  /* 0x00400000ce34783b */ /* 0x000fe80000000200 */
[----:B------:R-:W2:Y:S03]  /*2b40*/  LDSM.16.M88.4 R32, [R205+0xa000] ;  /* 0x00a00000cd20783b */ /* 0x000ea60000000200 */
[C---:B-1----:R-:W-:Y:S08]  /*2b50*/  HMMA.16816.F32 R44, R20.reuse, R12, R44 ;  /* 0x0000000c142c723c */ /* 0x042ff0000000182c */
[C---:B------:R-:W-:Y:S01]  /*2b60*/  HMMA.16816.F32 R40, R20.reuse, R14, R40 ;  /* 0x0000000e1428723c */ /* 0x040fe20000001828 */
[----:B------:R-:W1:Y:S07]  /*2b70*/  LDSM.16.M88.4 R12, [R192+0x2800] ;  /* 0x00280000c00c783b */ /* 0x000e6e0000000200 */
[----:B---3--:R-:W-:Y:S08]  /*2b80*/  HMMA.16816.F32 R64, R20, R8, R64 ;  /* 0x000000081440723c */ /* 0x008ff00000001840 */
[----:B------:R-:W-:Y:S08]  /*2b90*/  HMMA.16816.F32 R16, R72, R48, R16 ;  /* 0x000000304810723c */ /* 0x000ff00000001810 */
[----:B------:R-:W-:Y:S01]  /*2ba0*/  HMMA.16816.F32 R60, R20, R10, R60 ;  /* 0x0000000a143c723c */ /* 0x000fe2000000183c */
[----:B------:R-:W3:Y:S07]  /*2bb0*/  LDSM.16.M88.4 R8, [R199+0x9000] ;  /* 0x00900000c708783b */ /* 0x000eee0000000200 */
[----:B------:R-:W-:Y:S01]  /*2bc0*/  HMMA.16816.F32 R28, R72, R50, R28 ;  /* 0x00000032481c723c */ /* 0x000fe2000000181c */
[----:B------:R-:W4:Y:S07]  /*2bd0*/  LDSM.16.M88.4 R48, [R205+0xa800] ;  /* 0x00a80000cd30783b */ /* 0x000f2e0000000200 */
[----:B------:R-:W-:Y:S08]  /*2be0*/  HMMA.16816.F32 R44, R80, R68, R44 ;  /* 0x00000044502c723c */ /* 0x000ff0000000182c */
[----:B--2---:R-:W-:Y:S08]  /*2bf0*/  HMMA.16816.F32 R16, R52, R32, R16 ;  /* 0x000000203410723c */ /* 0x004ff00000001810 */
[----:B------:R-:W-:Y:S01]  /*2c00*/  HMMA.16816.F32 R40, R80, R70, R40 ;  /* 0x000000465028723c */ /* 0x000fe20000001828 */
[----:B------:R-:W2:Y:S07]  /*2c10*/  LDSM.16.M88.4 R68, [R192+0x3000] ;  /* 0x00300000c044783b */ /* 0x000eae0000000200 */
[----:B------:R-:W-:Y:S01]  /*2c20*/  HMMA.16816.F32 R28, R52, R34, R28 ;  /* 0x00000022341c723c */ /* 0x000fe2000000181c */
[----:B------:R-:W-:Y:S07]  /*2c30*/  LDSM.16.M88.4 R32, [R203+0x4800] ;  /* 0x00480000cb20783b */ /* 0x000fee0000000200 */
[C---:B------:R-:W-:Y:S08]  /*2c40*/  HMMA.16816.F32 R56, R20.reuse, R24, R56 ;  /* 0x000000181438723c */ /* 0x040ff00000001838 */
[----:B------:R-:W-:Y:S01]  /*2c50*/  HMMA.16816.F32 R76, R20, R26, R76 ;  /* 0x0000001a144c723c */ /* 0x000fe2000000184c */
[----:B------:R-:W-:Y:S04]  /*2c60*/  LDSM.16.M88.4 R24, [R202+0x4000] ;  /* 0x00400000ca18783b */ /* 0x000fe80000000200 */
[----:B------:R-:W2:Y:S03]  /*2c70*/  LDSM.16.M88.4 R20, [R199+0xa000] ;  /* 0x00a00000c714783b */ /* 0x000ea60000000200 */
[----:B-1----:R-:W-:Y:S08]  /*2c80*/  HMMA.16816.F32 R44, R72, R12, R44 ;  /* 0x0000000c482c723c */ /* 0x002ff0000000182c */
[----:B---3--:R-:W-:Y:S08]  /*2c90*/  HMMA.16816.F32 R64, R80, R8, R64 ;  /* 0x000000085040723c */ /* 0x008ff00000001840 */
[----:B------:R-:W-:Y:S08]  /*2ca0*/  HMMA.16816.F32 R16, R36, R88, R16 ;  /* 0x000000582410723c */ /* 0x000ff00000001810 */
[----:B------:R-:W-:Y:S01]  /*2cb0*/  HMMA.16816.F32 R40, R72, R14, R40 ;  /* 0x0000000e4828723c */ /* 0x000fe20000001828 */
[----:B------:R-:W-:Y:S07]  /*2cc0*/  LDSM.16.M88.4 R12, [R201+0x4000] ;  /* 0x00400000c90c783b */ /* 0x000fee0000000200 */
[----:B------:R-:W-:Y:S01]  /*2cd0*/  HMMA.16816.F32 R28, R36, R90, R28 ;  /* 0x0000005a241c723c */ /* 0x000fe2000000181c */
[----:B------:R-:W1:Y:S07]  /*2ce0*/  LDSM.16.M88.4 R88, [R205+0xb000] ;  /* 0x00b00000cd58783b */ /* 0x000e6e0000000200 */
[----:B----4-:R-:W-:Y:S08]  /*2cf0*/  HMMA.16816.F32 R44, R52, R48, R44 ;  /* 0x00000030342c723c */ /* 0x010ff0000000182c */
[----:B--2---:R-:W-:Y:S08]  /*2d00*/  HMMA.16816.F32 R64, R72, R68, R64 ;  /* 0x000000444840723c */ /* 0x004ff00000001840 */
[C---:B------:R-:W-:Y:S01]  /*2d10*/  HMMA.16816.F32 R60, R80.reuse, R10, R60 ;  /* 0x0000000a503c723c */ /* 0x040fe2000000183c */
[----:B------:R-:W2:Y:S07]  /*2d20*/  LDSM.16.M88.4 R8, [R192+0x4000] ;  /* 0x00400000c008783b */ /* 0x000eae0000000200 */
[----:B------:R-:W-:Y:S08]  /*2d30*/  HMMA.16816.F32 R56, R80, R84, R56 ;  /* 0x000000545038723c */ /* 0x000ff00000001838 */
[----:B------:R-:W-:Y:S08]  /*2d40*/  HMMA.16816.F32 R16, R24, R20, R16 ;  /* 0x000000141810723c */ /* 0x000ff00000001810 */
[----:B------:R-:W-:Y:S01]  /*2d50*/  HMMA.16816.F32 R80, R80, R86, R76 ;  /* 0x000000565050723c */ /* 0x000fe2000000184c */
[----:B------:R-:W3:Y:S07]  /*2d60*/  LDSM.16.M88.4 R76, [R199+0xa800] ;  /* 0x00a80000c74c783b */ /* 0x000eee0000000200 */
[----:B------:R-:W-:Y:S01]  /*2d70*/  HMMA.16816.F32 R40, R52, R50, R40 ;  /* 0x000000323428723c */ /* 0x000fe20000001828 */
[----:B------:R-:W-:Y:S07]  /*2d80*/  LDSM.16.M88.4 R48, [R192+0x3800] ;  /* 0x00380000c030783b */ /* 0x000fee0000000200 */
[----:B------:R-:W-:Y:S01]  /*2d90*/  HMMA.16816.F32 R28, R24, R22, R28 ;  /* 0x00000016181c723c */ /* 0x000fe2000000181c */
[----:B------:R-:W4:Y:S07]  /*2da0*/  LDSM.16.M88.4 R20, [R203+0x5000] ;  /* 0x00500000cb14783b */ /* 0x000f2e0000000200 */
[----:B------:R-:W-:Y:S08]  /*2db0*/  HMMA.16816.F32 R44, R36, R32, R44 ;  /* 0x00000020242c723c */ /* 0x000ff0000000182c */
[----:B-1----:R-:W-:Y:S08]  /*2dc0*/  HMMA.16816.F32 R64, R52, R88, R64 ;  /* 0x000000583440723c */ /* 0x002ff00000001840 */
[----:B------:R-:W-:Y:S01]  /*2dd0*/  HMMA.16816.F32 R68, R72, R70, R60 ;  /* 0x000000464844723c */ /* 0x000fe2000000183c */
[----:B------:R-:W1:Y:S07]  /*2de0*/  LDSM.16.M88.4 R60, [R192+0x4800] ;  /* 0x00480000c03c783b */ /* 0x000e6e0000000200 */
[----:B------:R-:W-:Y:S01]  /*2df0*/  HMMA.16816.F32 R40, R36, R34, R40 ;  /* 0x000000222428723c */ /* 0x000fe20000001828 */
[----:B------:R-:W1:Y:S07]  /*2e00*/  LDSM.16.M88.4 R32, [R199+0xb000] ;  /* 0x00b00000c720783b */ /* 0x000e6e0000000200 */
[----:B--2---:R-:W-:Y:S08]  /*2e10*/  HMMA.16816.F32 R28, R12, R10, R28 ;  /* 0x0000000a0c1c723c */ /* 0x004ff0000000181c */
[----:B---3--:R-:W-:Y:S08]  /*2e20*/  HMMA.16816.F32 R44, R24, R76, R44 ;  /* 0x0000004c182c723c */ /* 0x008ff0000000182c */
[----:B----4-:R-:W-:Y:S08]  /*2e30*/  HMMA.16816.F32 R64, R36, R20, R64 ;  /* 0x000000142440723c */ /* 0x010ff00000001840 */
[----:B------:R-:W-:Y:S01]  /*2e40*/  HMMA.16816.F32 R16, R12, R8, R16 ;  /* 0x000000080c10723c */ /* 0x000fe20000001810 */
[----:B------:R-:W2:Y:S01]  /*2e50*/  LDSM.16.M88.4 R8, [R205+0xb800] ;  /* 0x00b80000cd08783b */ /* 0x000ea20000000200 */
[----:B------:R-:W-:-:S02]  /*2e60*/  FMUL.FTZ R28, R28, c[0x0][0x2ec] ;  /* 0x0000bb001c1c7a20 */ /* 0x000fc40000410000 */
[----:B------:R-:W-:-:S04]  /*2e70*/  FMUL.FTZ R20, R31, c[0x0][0x2ec] ;  /* 0x0000bb001f147a20 */ /* 0x000fc80000410000 */
[----:B------:R-:W-:Y:S08]  /*2e80*/  HMMA.16816.F32 R56, R72, R48, R56 ;  /* 0x000000304838723c */ /* 0x000ff00000001838 */
[----:B------:R-:W-:Y:S08]  /*2e90*/  HMMA.16816.F32 R40, R24, R78, R40 ;  /* 0x0000004e1828723c */ /* 0x000ff00000001828 */
[----:B-1----:R-:W-:Y:S01]  /*2ea0*/  HMMA.16816.F32 R44, R12, R60, R44 ;  /* 0x0000003c0c2c723c */ /* 0x002fe2000000182c */
[----:B------:R1:W-:Y:S01]  /*2eb0*/  MUFU.TANH R60, R28 ;  /* 0x0000001c003c7308 */ /* 0x0003e20000002400 */
[----:B------:R-:W-:-:S02]  /*2ec0*/  FMUL.FTZ R17, R17, c[0x0][0x2ec] ;  /* 0x0000bb0011117a20 */ /* 0x000fc40000410000 */
[----:B------:R-:W-:Y:S02]  /*2ed0*/  FMUL.FTZ R0, R16, c[0x0][0x2ec] ;  /* 0x0000bb0010007a20 */ /* 0x000fe40000410000 */
[----:B------:R-:W-:Y:S02]  /*2ee0*/  FMUL.FTZ R49, R18, c[0x0][0x2ec] ;  /* 0x0000bb0012317a20 */ /* 0x000fe40000410000 */
[----:B------:R-:W-:Y:S01]  /*2ef0*/  HMMA.16816.F32 R64, R24, R32, R64 ;  /* 0x000000201840723c */ /* 0x000fe20000001840 */
[----:B------:R-:W-:Y:S01]  /*2f00*/  FMUL.FTZ R61, R29, c[0x0][0x2ec] ;  /* 0x0000bb001d3d7a20 */ /* 0x000fe20000410000 */
[----:B------:R3:W-:Y:S01]  /*2f10*/  MUFU.TANH R48, R17 ;  /* 0x0000001100307308 */ /* 0x0007e20000002400 */
[----:B------:R-:W-:-:S04]  /*2f20*/  FMUL.FTZ R76, R19, c[0x0][0x2ec] ;  /* 0x0000bb00134c7a20 */ /* 0x000fc80000410000 */
[----:B------:R-:W-:Y:S01]  /*2f30*/  FMUL.FTZ R32, R30, c[0x0][0x2ec] ;  /* 0x0000bb001e207a20 */ /* 0x000fe20000410000 */
[----:B------:R-:W-:Y:S01]  /*2f40*/  HMMA.16816.F32 R68, R52, R90, R68 ;  /* 0x0000005a3444723c */ /* 0x000fe20000001844 */
[----:B-1----:R-:W1:Y:S01]  /*2f50*/  LDSM.16.M88.4 R28, [R203+0x5800] ;  /* 0x00580000cb1c783b */ /* 0x002e620000000200 */
[----:B------:R-:W-:Y:S06]  /*2f60*/  MUFU.TANH R0, R0 ;  /* 0x0000000000007308 */ /* 0x000fec0000002400 */
[----:B------:R-:W-:Y:S01]  /*2f70*/  HMMA.16816.F32 R80, R72, R50, R80 ;  /* 0x000000324850723c */ /* 0x000fe20000001850 */
[----:B------:R-:W-:Y:S01]  /*2f80*/  FMUL.FTZ R33, R44, c[0x0][0x2ec] ;  /* 0x0000bb002c217a20 */ /* 0x000fe20000410000 */
[----:B---3--:R-:W3:Y:S01]  /*2f90*/  LDSM.16.M88.4 R16, [R192+0x5000] ;  /* 0x00500000c010783b */ /* 0x008ee20000000200 */
[----:B------:R-:W4:Y:S01]  /*2fa0*/  MUFU.TANH R49, R49 ;  /* 0x0000003100317308 */ /* 0x000f220000002400 */
[----:B------:R-:W-:-:S02]  /*2fb0*/  FMUL.FTZ R44, R45, c[0x0][0x2ec] ;  /* 0x0000bb002d2c7a20 */ /* 0x000fc40000410000 */
[----:B------:R-:W-:Y:S02]  /*2fc0*/  FMUL.FTZ R45, R46, c[0x0][0x2ec] ;  /* 0x0000bb002e2d7a20 */ /* 0x000fe40000410000 */
[----:B--2---:R-:W-:Y:S01]  /*2fd0*/  HMMA.16816.F32 R56, R52, R8, R56 ;  /* 0x000000083438723c */ /* 0x004fe20000001838 */
[----:B------:R-:W-:Y:S02]  /*2fe0*/  FMUL.FTZ R46, R47, c[0x0][0x2ec] ;  /* 0x0000bb002f2e7a20 */ /* 0x000fe40000410000 */
[----:B------:R-:W2:Y:S05]  /*2ff0*/  MUFU.TANH R76, R76 ;  /* 0x0000004c004c7308 */ /* 0x000eaa0000002400 */
[----:B------:R-:W-:Y:S03]  /*3000*/  HMMA.16816.F32 R40, R12, R62, R40 ;  /* 0x0000003e0c28723c */ /* 0x000fe60000001828 */
[----:B------:R1:W-:Y:S05]  /*3010*/  MUFU.TANH R62, R20 ;  /* 0x00000014003e7308 */ /* 0x0003ea0000002400 */
[----:B------:R-:W-:Y:S03]  /*3020*/  HMMA.16816.F32 R68, R36, R22, R68 ;  /* 0x000000162444723c */ /* 0x000fe60000001844 */
[----:B------:R-:W2:Y:S05]  /*3030*/  MUFU.TANH R32, R32 ;  /* 0x0000002000207308 */ /* 0x000eaa0000002400 */
[----:B------:R-:W-:Y:S01]  /*3040*/  HMMA.16816.F32 R80, R52, R10, R80 ;  /* 0x0000000a3450723c */ /* 0x000fe20000001850 */
[----:B------:R-:W-:Y:S02]  /*3050*/  LDSM.16.M88.4 R8, [R192+0x5800] ;  /* 0x00580000c008783b */ /* 0x000fe40000000200 */
[----:B------:R-:W2:Y:S02]  /*3060*/  MUFU.TANH R61, R61 ;  /* 0x0000003d003d7308 */ /* 0x000ea40000002400 */
[----:B-1----:R-:W1:Y:S01]  /*3070*/  LDSM.16.M88.4 R20, [R199+0xb800] ;  /* 0x00b80000c714783b */ /* 0x002e620000000200 */
[----:B------:R-:W-:-:S04]  /*3080*/  DEPBAR.LE SB0, 0x0 ;  /* 0x000080000000791a */ /* 0x000fc80000000000 */
[----:B------:R-:W-:Y:S01]  /*3090*/  HMMA.16816.F32 R56, R36, R28, R56 ;  /* 0x0000001c2438723c */ /* 0x000fe20000001838 */
[----:B------:R-:W-:Y:S01]  /*30a0*/  MUFU.TANH R33, R33 ;  /* 0x0000002100217308 */ /* 0x000fe20000002400 */
[----:B------:R-:W-:-:S05]  /*30b0*/  FMUL.FTZ R40, R40, c[0x0][0x2ec] ;  /* 0x0000bb0028287a20 */ /* 0x000fca0000410000 */
[----:B------:R-:W-:Y:S01]  /*30c0*/  FMUL.FTZ R28, R42, c[0x0][0x2ec] ;  /* 0x0000bb002a1c7a20 */ /* 0x000fe20000410000 */
[----:B------:R-:W-:Y:S01]  /*30d0*/  HMMA.16816.F32 R68, R24, R34, R68 ;  /* 0x000000221844723c */ /* 0x000fe20000001844 */
[----:B------:R-:W1:Y:S01]  /*30e0*/  MUFU.TANH R45, R45 ;  /* 0x0000002d002d7308 */ /* 0x000e620000002400 */
[----:B------:R-:W-:-:S05]  /*30f0*/  FMUL.FTZ R29, R43, c[0x0][0x2ec] ;  /* 0x0000bb002b1d7a20 */ /* 0x000fca0000410000 */
[----:B------:R-:W-:Y:S01]  /*3100*/  FMUL.FTZ R34, R41, c[0x0][0x2ec] ;  /* 0x0000bb0029227a20 */ /* 0x000fe20000410000 */
[----:B------:R-:W-:Y:S01]  /*3110*/  HMMA.16816.F32 R80, R36, R30, R80 ;  /* 0x0000001e2450723c */ /* 0x000fe20000001850 */
[----:B------:R-:W-:Y:S07]  /*3120*/  MUFU.TANH R44, R44 ;  /* 0x0000002c002c7308 */ /* 0x000fee0000002400 */
[C---:B---3--:R-:W-:Y:S01]  /*3130*/  HMMA.16816.F32 R64, R12.reuse, R16, R64 ;  /* 0x000000100c40723c */ /* 0x048fe20000001840 */
[----:B------:R-:W3:Y:S06]  /*3140*/  MUFU.TANH R46, R46 ;  /* 0x0000002e002e7308 */ /* 0x000eec0000002400 */
[----:B------:R-:W-:Y:S01]  /*3150*/  IMAD.SHL.U32 R17, R99, 0x2, RZ ;  /* 0x0000000263117824 */ /* 0x000fe200078e00ff */
[----:B------:R-:W-:Y:S01]  /*3160*/  HMMA.16816.F32 R68, R12, R18, R68 ;  /* 0x000000120c44723c */ /* 0x000fe20000001844 */
[----:B------:R-:W-:Y:S03]  /*3170*/  MUFU.TANH R40, R40 ;  /* 0x0000002800287308 */ /* 0x000fe60000002400 */
[----:B------:R-:W-:-:S04]  /*3180*/  LOP3.LUT R17, R17, 0x6, RZ, 0xc0, !PT ;  /* 0x0000000611117812 */ /* 0x000fc800078ec0ff */
[C---:B-1----:R-:W-:Y:S01]  /*3190*/  HMMA.16816.F32 R56, R24.reuse, R20, R56 ;  /* 0x000000141838723c */ /* 0x042fe20000001838 */
[----:B------:R-:W-:Y:S06]  /*31a0*/  MUFU.TANH R28, R28 ;  /* 0x0000001c001c7308 */ /* 0x000fec0000002400 */
[----:B------:R-:W-:Y:S02]  /*31b0*/  IMAD R20, R2, 0x40, R17 ;  /* 0x0000004002147824 */ /* 0x000fe400078e0211 */
[----:B------:R-:W-:Y:S01]  /*31c0*/  FMUL.FTZ R64, R64, c[0x0][0x2ec] ;  /* 0x0000bb0040407a20 */ /* 0x000fe20000410000 */
[----:B------:R-:W-:Y:S01]  /*31d0*/  MUFU.TANH R34, R34 ;  /* 0x0000002200227308 */ /* 0x000fe20000002400 */
[----:B------:R-:W-:Y:S01]  /*31e0*/  FMUL.FTZ R66, R66, c[0x0][0x2ec] ;  /* 0x0000bb0042427a20 */ /* 0x000fe20000410000 */
[C---:B------:R-:W-:Y:S01]  /*31f0*/  IADD3 R19, R20.reuse, -0x40, RZ ;  /* 0xffffffc014137810 */ /* 0x040fe20007ffe0ff */
[----:B------:R-:W-:Y:S01]  /*3200*/  FMUL.FTZ R65, R65, c[0x0][0x2ec] ;  /* 0x0000bb0041417a20 */ /* 0x000fe20000410000 */
[----:B------:R-:W-:Y:S01]  /*3210*/  IADD3 R17, R20, -0x3f, RZ ;  /* 0xffffffc114117810 */ /* 0x000fe20007ffe0ff */
[----:B------:R-:W-:Y:S01]  /*3220*/  FMUL.FTZ R67, R67, c[0x0][0x2ec] ;  /* 0x0000bb0043437a20 */ /* 0x000fe20000410000 */
[-C--:B------:R-:W-:Y:S01]  /*3230*/  ISETP.GE.AND P6, PT, R19, R100.reuse, PT ;  /* 0x000000641300720c */ /* 0x080fe20003fc6270 */
[----:B------:R-:W-:Y:S01]  /*3240*/  FMUL.FTZ R68, R68, c[0x0][0x2ec] ;  /* 0x0000bb0044447a20 */ /* 0x000fe20000410000 */
[-C--:B------:R-:W-:Y:S01]  /*3250*/  ISETP.GE.AND P5, PT, R17, R100.reuse, PT ;  /* 0x000000641100720c */ /* 0x080fe20003fa6270 */
[----:B------:R-:W-:Y:S01]  /*3260*/  MUFU.TANH R165, R64 ;  /* 0x0000004000a57308 */ /* 0x000fe20000002400 */
[----:B------:R-:W-:Y:S01]  /*3270*/  HMMA.16816.F32 R16, R24, R22, R80 ;  /* 0x000000161810723c */ /* 0x000fe20000001850 */
[----:B------:R-:W-:Y:S01]  /*3280*/  IADD3 R21, R20, -0x2f, RZ ;  /* 0xffffffd114157810 */ /* 0x000fe20007ffe0ff */
[----:B------:R-:W-:Y:S01]  /*3290*/  FMUL.FTZ R69, R69, c[0x0][0x2ec] ;  /* 0x0000bb0045457a20 */ /* 0x000fe20000410000 */
[----:B----4-:R-:W-:Y:S01]  /*32a0*/  FSEL R49, R49, -INF , !P6 ;  /* 0xff80000031317808 */ /* 0x010fe20007000000 */
[----:B------:R-:W-:Y:S01]  /*32b0*/  FMUL.FTZ R70, R70, c[0x0][0x2ec] ;  /* 0x0000bb0046467a20 */ /* 0x000fe20000410000 */
[----:B------:R-:W-:Y:S01]  /*32c0*/  ISETP.GE.AND P1, PT, R21, R100, PT ;  /* 0x000000641500720c */ /* 0x000fe20003f26270 */
[----:B------:R-:W-:Y:S01]  /*32d0*/  FMUL.FTZ R71, R71, c[0x0][0x2ec] ;  /* 0x0000bb0047477a20 */ /* 0x000fe20000410000 */
[----:B------:R-:W-:Y:S01]  /*32e0*/  FSEL R21, R0, -INF , !P6 ;  /* 0xff80000000157808 */ /* 0x000fe20007000000 */
[----:B------:R-:W-:Y:S01]  /*32f0*/  HMMA.16816.F32 R56, R12, R8, R56 ;  /* 0x000000080c38723c */ /* 0x000fe20000001838 */
[----:B------:R-:W-:Y:S01]  /*3300*/  IADD3 R23, R20, -0x30, RZ ;  /* 0xffffffd014177810 */ /* 0x000fe20007ffe0ff */
[----:B------:R-:W1:Y:S01]  /*3310*/  MUFU.TANH R162, R66 ;  /* 0x0000004200a27308 */ /* 0x000e620000002400 */
[----:B--2---:R-:W-:-:S02]  /*3320*/  FSEL R76, R76, -INF , !P5 ;  /* 0xff8000004c4c7808 */ /* 0x004fc40006800000 */
[----:B------:R-:W-:Y:S02]  /*3330*/  FSEL R48, R48, -INF , !P5 ;  /* 0xff80000030307808 */ /* 0x000fe40006800000 */
[C---:B------:R-:W-:Y:S02]  /*3340*/  IADD3 R9, R20.reuse, -0x38, RZ ;  /* 0xffffffc814097810 */ /* 0x040fe40007ffe0ff */
[-C--:B------:R-:W-:Y:S01]  /*3350*/  ISETP.GE.AND P3, PT, R23, R100.reuse, PT ;  /* 0x000000641700720c */ /* 0x080fe20003f66270 */
[----:B------:R-:W2:Y:S01]  /*3360*/  MUFU.TANH R29, R29 ;  /* 0x0000001d001d7308 */ /* 0x000ea20000002400 */
[-C--:B------:R-:W-:Y:S02]  /*3370*/  ISETP.GE.AND P2, PT, R9, R100.reuse, PT ;  /* 0x000000640900720c */ /* 0x080fe40003f46270 */
[----:B------:R-:W-:Y:S02]  /*3380*/  IADD3 R9, R20, -0x37, RZ ;  /* 0xffffffc914097810 */ /* 0x000fe40007ffe0ff */
[----:B------:R-:W-:Y:S01]  /*3390*/  FSEL R32, R32, -INF , !P2 ;  /* 0xff80000020207808 */ /* 0x000fe20005000000 */
[----:B------:R-:W-:Y:S01]  /*33a0*/  HMMA.16816.F32 R16, R12, R10, R16 ;  /* 0x0000000a0c10723c */ /* 0x000fe20000001810 */
[----:B------:R-:W-:Y:S01]  /*33b0*/  ISETP.GE.AND P4, PT, R9, R100, PT ;  /* 0x000000640900720c */ /* 0x000fe20003f86270 */
[----:B------:R-:W-:Y:S01]  /*33c0*/  MUFU.TANH R159, R65 ;  /* 0x00000041009f7308 */ /* 0x000fe20000002400 */
[----:B------:R-:W-:-:S02]  /*33d0*/  IADD3 R9, R20, -0x28, RZ ;  /* 0xffffffd814097810 */ /* 0x000fc40007ffe0ff */
[----:B------:R-:W-:Y:S02]  /*33e0*/  FSEL R23, R60, -INF , !P2 ;  /* 0xff8000003c177808 */ /* 0x000fe40005000000 */
[-C--:B------:R-:W-:Y:S01]  /*33f0*/  ISETP.GE.AND P6, PT, R9, R100.reuse, PT ;  /* 0x000000640900720c */ /* 0x080fe20003fc6270 */
[----:B------:R-:W-:Y:S01]  /*3400*/  FMUL.FTZ R56, R56, c[0x0][0x2ec] ;  /* 0x0000bb0038387a20 */ /* 0x000fe20000410000 */
[----:B------:R-:W-:Y:S01]  /*3410*/  IADD3 R9, R20, -0x27, RZ ;  /* 0xffffffd914097810 */ /* 0x000fe20007ffe0ff */
[----:B------:R-:W4:Y:S01]  /*3420*/  MUFU.TANH R172, R67 ;  /* 0x0000004300ac7308 */ /* 0x000f220000002400 */
[----:B------:R-:W-:Y:S01]  /*3430*/  FSEL R62, R62, -INF , !P4 ;  /* 0xff8000003e3e7808 */ /* 0x000fe20006000000 */
[----:B------:R-:W-:Y:S01]  /*3440*/  FMUL.FTZ R58, R58, c[0x0][0x2ec] ;  /* 0x0000bb003a3a7a20 */ /* 0x000fe20000410000 */
[-C--:B------:R-:W-:Y:S01]  /*3450*/  ISETP.GE.AND P5, PT, R9, R100.reuse, PT ;  /* 0x000000640900720c */ /* 0x080fe20003fa6270 */
[----:B------:R-:W-:Y:S01]  /*3460*/  FMUL.FTZ R57, R57, c[0x0][0x2ec] ;  /* 0x0000bb0039397a20 */ /* 0x000fe20000410000 */
[----:B------:R-:W-:Y:S01]  /*3470*/  IADD3 R9, R20, -0x20, RZ ;  /* 0xffffffe014097810 */ /* 0x000fe20007ffe0ff */
[----:B------:R-:W-:Y:S01]  /*3480*/  FMUL.FTZ R59, R59, c[0x0][0x2ec] ;  /* 0x0000bb003b3b7a20 */ /* 0x000fe20000410000 */
[----:B------:R-:W-:Y:S01]  /*3490*/  FSEL R61, R61, -INF , !P4 ;  /* 0xff8000003d3d7808 */ /* 0x000fe20006000000 */
[----:B------:R-:W-:Y:S01]  /*34a0*/  MUFU.TANH R157, R68 ;  /* 0x00000044009d7308 */ /* 0x000fe20000002400 */
[----:B------:R-:W-:-:S02]  /*34b0*/  ISETP.GE.AND P2, PT, R9, R100, PT ;  /* 0x000000640900720c */ /* 0x000fc40003f46270 */
[----:B------:R-:W-:Y:S02]  /*34c0*/  IADD3 R9, R20, -0x1f, RZ ;  /* 0xffffffe114097810 */ /* 0x000fe40007ffe0ff */
[----:B------:R-:W-:Y:S01]  /*34d0*/  FSEL R12, R45, -INF , !P3 ;  /* 0xff8000002d0c7808 */ /* 0x000fe20005800000 */
[----:B------:R-:W-:Y:S01]  /*34e0*/  FMUL.FTZ R16, R16, c[0x0][0x2ec] ;  /* 0x0000bb0010107a20 */ /* 0x000fe20000410000 */
[-C--:B------:R-:W-:Y:S01]  /*34f0*/  ISETP.GE.AND P4, PT, R9, R100.reuse, PT ;  /* 0x000000640900720c */ /* 0x080fe20003f86270 */
[----:B------:R-:W-:Y:S01]  /*3500*/  MUFU.TANH R163, R69 ;  /* 0x0000004500a37308 */ /* 0x000fe20000002400 */
[----:B------:R-:W-:Y:S01]  /*3510*/  IADD3 R9, R20, -0x18, RZ ;  /* 0xffffffe814097810 */ /* 0x000fe20007ffe0ff */
[----:B------:R-:W-:Y:S01]  /*3520*/  FMUL.FTZ R18, R18, c[0x0][0x2ec] ;  /* 0x0000bb0012127a20 */ /* 0x000fe20000410000 */
[----:B------:R-:W-:Y:S01]  /*3530*/  FSEL R15, R33, -INF , !P3 ;  /* 0xff800000210f7808 */ /* 0x000fe20005800000 */
[----:B------:R-:W-:Y:S01]  /*3540*/  FMUL.FTZ R19, R19, c[0x0][0x2ec] ;  /* 0x0000bb0013137a20 */ /* 0x000fe20000410000 */
[----:B------:R-:W-:Y:S01]  /*3550*/  ISETP.GE.AND P3, PT, R9, R100, PT ;  /* 0x000000640900720c */ /* 0x000fe20003f66270 */
[----:B------:R-:W-:Y:S01]  /*3560*/  FMUL.FTZ R17, R17, c[0x0][0x2ec] ;  /* 0x0000bb0011117a20 */ /* 0x000fe20000410000 */
[----:B------:R-:W-:Y:S01]  /*3570*/  IADD3 R9, R20, -0x17, RZ ;  /* 0xffffffe914097810 */ /* 0x000fe20007ffe0ff */
[----:B------:R-:W2:Y:S01]  /*3580*/  MUFU.TANH R164, R70 ;  /* 0x0000004600a47308 */ /* 0x000ea20000002400 */
[----:B---3--:R-:W-:-:S02]  /*3590*/  FSEL R10, R46, -INF , !P1 ;  /* 0xff8000002e0a7808 */ /* 0x008fc40004800000 */
[----:B------:R-:W-:Y:S02]  /*35a0*/  FSEL R13, R44, -INF , !P1 ;  /* 0xff8000002c0d7808 */ /* 0x000fe40004800000 */
[----:B------:R-:W-:Y:S02]  /*35b0*/  ISETP.GE.AND P1, PT, R9, R100, PT ;  /* 0x000000640900720c */ /* 0x000fe40003f26270 */
[C---:B------:R-:W-:Y:S01]  /*35c0*/  IADD3 R9, R20.reuse, -0x10, RZ ;  /* 0xfffffff014097810 */ /* 0x040fe20007ffe0ff */
[----:B------:R-:W3:Y:S01]  /*35d0*/  MUFU.TANH R170, R71 ;  /* 0x0000004700aa7308 */ /* 0x000ee20000002400 */
[----:B------:R-:W-:Y:S02]  /*35e0*/  IADD3 R25, R20, -0xf, RZ ;  /* 0xfffffff114197810 */ /* 0x000fe40007ffe0ff */
[----:B-1----:R-:W-:Y:S02]  /*35f0*/  FSEL R162, R162, -INF , !P2 ;  /* 0xff800000a2a27808 */ /* 0x002fe40005000000 */
[----:B------:R-:W-:-:S02]  /*3600*/  FSEL R165, R165, -INF , !P2 ;  /* 0xff800000a5a57808 */ /* 0x000fc40005000000 */
[----:B------:R-:W-:Y:S01]  /*3610*/  FSEL R8, R28, -INF , !P6 ;  /* 0xff8000001c087808 */ /* 0x000fe20007000000 */
[----:B------:R-:W-:Y:S01]  /*3620*/  MUFU.TANH R169, R56 ;  /* 0x0000003800a97308 */ /* 0x000fe20000002400 */
[----:B------:R-:W-:Y:S02]  /*3630*/  FSEL R11, R40, -INF , !P6 ;  /* 0xff800000280b7808 */ /* 0x000fe40007000000 */
[----:B------:R-:W-:Y:S02]  /*3640*/  ISETP.GT.AND P2, PT, R2, 0x1, PT ;  /* 0x000000010200780c */ /* 0x000fe40003f44270 */
[----:B------:R-:W-:Y:S02]  /*3650*/  ISETP.GE.AND P6, PT, R9, R100, PT ;  /* 0x000000640900720c */ /* 0x000fe40003fc6270 */
[----:B--2---:R-:W-:Y:S01]  /*3660*/  FSEL R0, R29, -INF , !P5 ;  /* 0xff8000001d007808 */ /* 0x004fe20006800000 */
[----:B------:R-:W1:Y:S01]  /*3670*/  MUFU.TANH R166, R58 ;  /* 0x0000003a00a67308 */ /* 0x000e620000002400 */
[----:B------:R-:W-:-:S02]  /*3680*/  FSEL R9, R34, -INF , !P5 ;  /* 0xff80000022097808 */ /* 0x000fc40006800000 */
[-C--:B------:R-:W-:Y:S02]  /*3690*/  ISETP.GE.AND P5, PT, R25, R100.reuse, PT ;  /* 0x000000641900720c */ /* 0x080fe40003fa6270 */
[----:B------:R-:W-:Y:S02]  /*36a0*/  IADD3 R25, R20, -0x8, RZ ;  /* 0xfffffff814197810 */ /* 0x000fe40007ffe0ff */
[----:B----4-:R-:W-:Y:S01]  /*36b0*/  FSEL R172, R172, -INF , !P4 ;  /* 0xff800000acac7808 */ /* 0x010fe20006000000 */
[----:B------:R-:W-:Y:S01]  /*36c0*/  MUFU.TANH R167, R57 ;  /* 0x0000003900a77308 */ /* 0x000fe20000002400 */
[----:B------:R-:W-:Y:S02]  /*36d0*/  FSEL R159, R159, -INF , !P4 ;  /* 0xff8000009f9f7808 */ /* 0x000fe40006000000 */
[----:B------:R-:W-:Y:S02]  /*36e0*/  ISETP.GE.AND P4, PT, R25, R100, PT ;  /* 0x000000641900720c */ /* 0x000fe40003f86270 */
[----:B------:R-:W-:-:S02]  /*36f0*/  IADD3 R25, R20, -0x7, RZ ;  /* 0xfffffff914197810 */ /* 0x000fc40007ffe0ff */
[----:B------:R-:W-:Y:S01]  /*3700*/  FSEL R164, R164, -INF , !P3 ;  /* 0xff800000a4a47808 */ /* 0x000fe20005800000 */
[----:B------:R-:W2:Y:S01]  /*3710*/  MUFU.TANH R142, R59 ;  /* 0x0000003b008e7308 */ /* 0x000ea20000002400 */
[----:B------:R-:W-:Y:S02]  /*3720*/  FSEL R157, R157, -INF , !P3 ;  /* 0xff8000009d9d7808 */ /* 0x000fe40005800000 */
[----:B---3--:R-:W-:Y:S02]  /*3730*/  FSEL R170, R170, -INF , !P1 ;  /* 0xff800000aaaa7808 */ /* 0x008fe40004800000 */
[----:B------:R-:W-:Y:S02]  /*3740*/  FSEL R163, R163, -INF , !P1 ;  /* 0xff800000a3a37808 */ /* 0x000fe40004800000 */
[----:B------:R-:W-:Y:S01]  /*3750*/  ISETP.GE.AND P3, PT, R25, R100, PT ;  /* 0x000000641900720c */ /* 0x000fe20003f66270 */
[----:B------:R-:W3:Y:S01]  /*3760*/  MUFU.TANH R143, R16 ;  /* 0x00000010008f7308 */ /* 0x000ee20000002400 */
[----:B------:R-:W-:-:S02]  /*3770*/  @!P2 LEA R218, P1, R94, c[0x0][0x168], 0x1 ;  /* 0x00005a005edaaa11 */ /* 0x000fc400078208ff */
[----:B-1----:R-:W-:Y:S02]  /*3780*/  FSEL R166, R166, -INF , !P6 ;  /* 0xff800000a6a67808 */ /* 0x002fe40007000000 */
[----:B------:R-:W-:Y:S02]  /*3790*/  @!P2 LEA.HI.X R219, R94, c[0x0][0x16c], R97, 0x1, P1 ;  /* 0x00005b005edbaa11 */ /* 0x000fe400008f0c61 */
[----:B------:R-:W-:Y:S01]  /*37a0*/  FSEL R169, R169, -INF , !P6 ;  /* 0xff800000a9a97808 */ /* 0x000fe20007000000 */
[----:B------:R-:W1:Y:S01]  /*37b0*/  MUFU.TANH R140, R18 ;  /* 0x00000012008c7308 */ /* 0x000e620000002400 */
[----:B--2---:R-:W-:Y:S02]  /*37c0*/  FSEL R142, R142, -INF , !P5 ;  /* 0xff8000008e8e7808 */ /* 0x004fe40006800000 */
[----:B------:R-:W-:-:S05]  /*37d0*/  FSEL R167, R167, -INF , !P5 ;  /* 0xff800000a7a77808 */ /* 0x000fca0006800000 */
        /* <DEDUP_REMOVED lines=66> */
.L_x_3364:
[----:B------:R-:W-:-:S04]  /*3c00*/  LEA R3, -R6, RZ, 0x6 ;  /* 0x000000ff06037211 */ /* 0x000fc800078e31ff */
[----:B------:R-:W-:Y:S02]  /*3c10*/  SHF.R.S32.HI R17, RZ, 0x1f, R3 ;  /* 0x0000001fff117819 */ /* 0x000fe40000011403 */
.L_x_3365:
        /* <DEDUP_REMOVED lines=29> */
.L_x_3363:
        /* <DEDUP_REMOVED lines=75> */
[----:B------:R-:W-:Y:S01]  /*42a0*/  LDSM.16.MT88.4 R32, [R197+0xc800] ;  /* 0x00c80000c520783b */ /* 0x000fe20000004200 */
[--C-:B------:R-:W-:Y:S02]  /*42b0*/  FFMA.FTZ R133, R9, c[0x0][0x23c], -R168.reuse ;  /* 0x00008f0009857a23 */ /* 0x100fe400000108a8 */
[--C-:B------:R-:W-:Y:S01]  /*42c0*/  FFMA.FTZ R134, R10, c[0x0][0x23c], -R161.reuse ;  /* 0x00008f000a867a23 */ /* 0x100fe200000108a1 */
[----:B------:R-:W-:Y:S01]  /*42d0*/  LDSM.16.MT88.4 R28, [R196+0xc800] ;  /* 0x00c80000c41c783b */ /* 0x000fe20000004200 */
[----:B------:R-:W-:Y:S01]  /*42e0*/  FFMA.FTZ R135, R8, c[0x0][0x23c], -R161 ;  /* 0x00008f0008877a23 */ /* 0x000fe200000108a1 */
[----:B------:R-:W-:Y:S01]  /*42f0*/  MUFU.EX2 R149, R149 ;  /* 0x0000009500957308 */ /* 0x000fe20000000800 */
[--C-:B------:R-:W-:Y:S01]  /*4300*/  FFMA.FTZ R150, R15, c[0x0][0x23c], -R168.reuse ;  /* 0x00008f000f967a23 */ /* 0x100fe200000108a8 */
[----:B------:R-:W4:Y:S01]  /*4310*/  LDSM.16.MT88.4 R8, [R200+0xe800] ;  /* 0x00e80000c808783b */ /* 0x000f220000004200 */
[----:B------:R-:W-:-:S02]  /*4320*/  FFMA.FTZ R145, R13, c[0x0][0x23c], -R168 ;  /* 0x00008f000d917a23 */ /* 0x000fc400000108a8 */
[--C-:B------:R-:W-:Y:S01]  /*4330*/  FFMA.FTZ R147, R12, c[0x0][0x23c], -R161.reuse ;  /* 0x00008f000c937a23 */ /* 0x100fe200000108a1 */
[----:B------:R-:W-:Y:S01]  /*4340*/  LDSM.16.MT88.4 R24, [R198+0xe800] ;  /* 0x00e80000c618783b */ /* 0x000fe20000004200 */
[----:B------:R-:W-:Y:S01]  /*4350*/  FFMA.FTZ R0, R0, c[0x0][0x23c], -R161 ;  /* 0x00008f0000007a23 */ /* 0x000fe200000108a1 */
[----:B------:R-:W5:Y:S01]  /*4360*/  MUFU.EX2 R146, R146 ;  /* 0x0000009200927308 */ /* 0x000f620000000800 */
        /* <DEDUP_REMOVED lines=229> */
.L_x_3370:
        /* <DEDUP_REMOVED lines=64> */
.L_x_3367:
        /* <DEDUP_REMOVED lines=8> */
[----:B------:R-:W-:Y:S03]  /*5640*/  IADD3 R132, P1, R226, UR10, RZ ;  /* 0x0000000ae2847c10 */ /* 0x000fe6000ff3e0ff */
[----:B------:R1:W-:Y:S01]  /*5650*/  LDGSTS.E.BYPASS.LTC128B.128 [R211+0xe000], [R208.64+0x80] ;  /* 0x0e000080d0d37fae */ /* 0x0003e2000b901d4c */
[----:B------:R-:W-:Y:S02]  /*5660*/  IADD3.X R133, R227, UR9, RZ, P1, !PT ;  /* 0x00000009e3857c10 */ /* 0x000fe40008ffe4ff */
[----:B------:R-:W-:Y:S03]  /*5670*/  IADD3 R2, P1, R132, UR10, RZ ;  /* 0x0000000a84027c10 */ /* 0x000fe6000ff3e0ff */
[----:B------:R1:W-:Y:S01]  /*5680*/  LDGSTS.E.BYPASS.LTC128B.128 [R211+0x10000], [R208.64+0x100] ;  /* 0x10000100d0d37fae */ /* 0x0003e2000b901d4c */
[----:B------:R-:W-:Y:S02]  /*5690*/  IADD3.X R3, R133, UR9, RZ, P1, !PT ;  /* 0x0000000985037c10 */ /* 0x000fe40008ffe4ff */
[----:B------:R-:W-:Y:S03]  /*56a0*/  ISETP.GE.AND P1, PT, R222, 0x1, PT ;  /* 0x00000001de00780c */ /* 0x000fe60003f26270 */
[----:B------:R2:W-:Y:S06]  /*56b0*/  LDGSTS.E.BYPASS.LTC128B.128 [R211+0xc800], [R226.64] ;  /* 0x0c800000e2d37fae */ /* 0x0005ec000b901d4c */
[----:B------:R2:W-:Y:S06]  /*56c0*/  LDGSTS.E.BYPASS.LTC128B.128 [R211+0xe800], [R226.64+0x80] ;  /* 0x0e800080e2d37fae */ /* 0x0005ec000b901d4c */
[----:B------:R2:W-:Y:S06]  /*56d0*/  LDGSTS.E.BYPASS.LTC128B.128 [R211+0x10800], [R226.64+0x100] ;  /* 0x10800100e2d37fae */ /* 0x0005ec000b901d4c */
[----:B------:R3:W-:Y:S06]  /*56e0*/  LDGSTS.E.BYPASS.LTC128B.128 [R211+0xd000], [R132.64] ;  /* 0x0d00000084d37fae */ /* 0x0007ec000b901d4c */
[----:B------:R3:W-:Y:S06]  /*56f0*/  LDGSTS.E.BYPASS.LTC128B.128 [R211+0xf000], [R132.64+0x80] ;  /* 0x0f00008084d37fae */ /* 0x0007ec000b901d4c */
[----:B------:R3:W-:Y:S06]  /*5700*/  LDGSTS.E.BYPASS.LTC128B.128 [R211+0x11000], [R132.64+0x100] ;  /* 0x1100010084d37fae */ /* 0x0007ec000b901d4c */
[----:B------:R4:W-:Y:S06]  /*5710*/  LDGSTS.E.BYPASS.LTC128B.128 [R211+0xd800], [R2.64] ;  /* 0x0d80000002d37fae */ /* 0x0009ec000b901d4c */
[----:B------:R4:W-:Y:S06]  /*5720*/  LDGSTS.E.BYPASS.LTC128B.128 [R211+0xf800], [R2.64+0x80] ;  /* 0x0f80008002d37fae */ /* 0x0009ec000b901d4c */
[----:B------:R4:W-:Y:S06]  /*5730*/  LDGSTS.E.BYPASS.LTC128B.128 [R211+0x11800], [R2.64+0x100] ;  /* 0x1180010002d37fae */ /* 0x0009ec000b901d4c */
[----:B------:R-:W-:Y:S06]  /*5740*/  LDSM.16.M88.4 R136, [R206] ;  /* 0x00000000ce88783b */ /* 0x000fec0000000200 */
[----:B------:R-:W5:Y:S06]  /*5750*/  LDSM.16.M88.4 R140, [R205+0x6000] ;  /* 0x00600000cd8c783b */ /* 0x000f6c0000000200 */
[----:B------:R-:W1:Y:S06]  /*5760*/  LDSM.16.M88.4 R144, [R205+0x6800] ;  /* 0x00680000cd90783b */ /* 0x000e6c0000000200 */
[----:B------:R-:W1:Y:S06]  /*5770*/  LDSM.16.M88.4 R148, [R205+0x7000] ;  /* 0x00700000cd94783b */ /* 0x000e6c0000000200 */
[----:B------:R-:W0:Y:S06]  /*5780*/  LDGDEPBAR ;  /* 0x00000000000079af */ /* 0x000e2c0000000000 */
[----:B------:R-:W2:Y:S06]  /*5790*/  LDSM.16.M88.4 R152, [R205+0x7800] ;  /* 0x00780000cd98783b */ /* 0x000eac0000000200 */
[----:B------:R-:W-:Y:S06]  /*57a0*/  LDSM.16.M88.4 R156, [R204] ;  /* 0x00000000cc9c783b */ /* 0x000fec0000000200 */
[----:B------:R-:W2:Y:S01]  /*57b0*/  LDSM.16.M88.4 R160, [R203] ;  /* 0x00000000cba0783b */ /* 0x000ea20000000200 */
[C---:B-----5:R-:W-:Y:S05]  /*57c0*/  HMMA.16816.F32 R4, R136.reuse, R140, RZ ;  /* 0x0000008c8804723c */ /* 0x060fea00000018ff */
[----:B------:R-:W5:Y:S03]  /*57d0*/  LDSM.16.M88.4 R164, [R195] ;  /* 0x00000000c3a4783b */ /* 0x000f660000000200 */
[C---:B------:R-:W-:Y:S03]  /*57e0*/  HMMA.16816.F32 R8, R136.reuse, R142, RZ ;  /* 0x0000008e8808723c */ /* 0x040fe600000018ff */
[----:B------:R-:W3:Y:S06]  /*57f0*/  LDSM.16.M88.4 R168, [R194] ;  /* 0x00000000c2a8783b */ /* 0x000eec0000000200 */
[----:B------:R-:W3:Y:S01]  /*5800*/  LDSM.16.M88.4 R172, [R193] ;  /* 0x00000000c1ac783b */ /* 0x000ee20000000200 */
[C---:B-1----:R-:W-:Y:S05]  /*5810*/  HMMA.16816.F32 R12, R136.reuse, R144, RZ ;  /* 0x00000090880c723c */ /* 0x042fea00000018ff */
[----:B------:R-:W-:Y:S03]  /*5820*/  LDSM.16.M88.4 R176, [R202] ;  /* 0x00000000cab0783b */ /* 0x000fe60000000200 */
[C---:B------:R-:W-:Y:S03]  /*5830*/  HMMA.16816.F32 R16, R136.reuse, R146, RZ ;  /* 0x000000928810723c */ /* 0x040fe600000018ff */
[----:B------:R-:W1:Y:S05]  /*5840*/  LDSM.16.M88.4 R180, [R199+0x6000] ;  /* 0x00600000c7b4783b */ /* 0x000e6a0000000200 */
[C---:B------:R-:W-:Y:S01]  /*5850*/  HMMA.16816.F32 R20, R136.reuse, R148, RZ ;  /* 0x000000948814723c */ /* 0x040fe200000018ff */
[----:B------:R-:W-:Y:S06]  /*5860*/  LDSM.16.M88.4 R140, [R199+0x7000] ;  /* 0x00700000c78c783b */ /* 0x000fec0000000200 */
[----:B------:R-:W-:Y:S01]  /*5870*/  LDSM.16.M88.4 R144, [R199+0x7800] ;  /* 0x00780000c790783b */ /* 0x000fe20000000200 */
[C---:B------:R-:W-:Y:S05]  /*5880*/  HMMA.16816.F32 R24, R136.reuse, R150, RZ ;  /* 0x000000968818723c */ /* 0x040fea00000018ff */
[----:B------:R-:W-:Y:S03]  /*5890*/  LDSM.16.M88.4 R148, [R201] ;  /* 0x00000000c994783b */ /* 0x000fe60000000200 */
[C---:B--2---:R-:W-:Y:S08]  /*58a0*/  HMMA.16816.F32 R28, R136.reuse, R152, RZ ;  /* 0x00000098881c723c */ /* 0x044ff000000018ff */
[----:B------:R-:W-:Y:S01]  /*58b0*/  HMMA.16816.F32 R32, R136, R154, RZ ;  /* 0x0000009a8820723c */ /* 0x000fe200000018ff */
[----:B------:R-:W2:Y:S06]  /*58c0*/  LDSM.16.M88.4 R136, [R199+0x6800] ;  /* 0x00680000c788783b */ /* 0x000eac0000000200 */
[----:B------:R-:W1:Y:S01]  /*58d0*/  LDSM.16.M88.4 R152, [R192] ;  /* 0x00000000c098783b */ /* 0x000e620000000200 */
[C---:B------:R-:W-:Y:S08]  /*58e0*/  HMMA.16816.F32 R4, R156.reuse, R160, R4 ;  /* 0x000000a09c04723c */ /* 0x040ff00000001804 */
[C---:B------:R-:W-:Y:S01]  /*58f0*/  HMMA.16816.F32 R8, R156.reuse, R162, R8 ;  /* 0x000000a29c08723c */ /* 0x040fe20000001808 */
[----:B------:R-:W-:Y:S07]  /*5900*/  LDSM.16.M88.4 R160, [R192+0x1000] ;  /* 0x00100000c0a0783b */ /* 0x000fee0000000200 */
[C---:B-----5:R-:W-:Y:S08]  /*5910*/  HMMA.16816.F32 R12, R156.reuse, R164, R12 ;  /* 0x000000a49c0c723c */ /* 0x060ff0000000180c */
[C---:B------:R-:W-:Y:S01]  /*5920*/  HMMA.16816.F32 R16, R156.reuse, R166, R16 ;  /* 0x000000a69c10723c */ /* 0x040fe20000001810 */
[----:B------:R-:W-:Y:S07]  /*5930*/  LDSM.16.M88.4 R164, [R192+0x1800] ;  /* 0x00180000c0a4783b */ /* 0x000fee0000000200 */
[C---:B---3--:R-:W-:Y:S08]  /*5940*/  HMMA.16816.F32 R20, R156.reuse, R168, R20 ;  /* 0x000000a89c14723c */ /* 0x048ff00000001814 */
[C---:B------:R-:W-:Y:S01]  /*5950*/  HMMA.16816.F32 R24, R156.reuse, R170, R24 ;  /* 0x000000aa9c18723c */ /* 0x040fe20000001818 */
[----:B------:R-:W-:Y:S07]  /*5960*/  LDSM.16.M88.4 R168, [R206+0x2000] ;  /* 0x00200000cea8783b */ /* 0x000fee0000000200 */
[C---:B------:R-:W-:Y:S08]  /*5970*/  HMMA.16816.F32 R28, R156.reuse, R172, R28 ;  /* 0x000000ac9c1c723c */ /* 0x040ff0000000181c */
[----:B------:R-:W-:Y:S01]  /*5980*/  HMMA.16816.F32 R32, R156, R174, R32 ;  /* 0x000000ae9c20723c */ /* 0x000fe20000001820 */
[----:B------:R-:W3:Y:S06]  /*5990*/  LDSM.16.M88.4 R156, [R192+0x800] ;  /* 0x00080000c09c783b */ /* 0x000eec0000000200 */
[----:B------:R-:W5:Y:S01]  /*59a0*/  LDSM.16.M88.4 R172, [R205+0x8000] ;  /* 0x00800000cdac783b */ /* 0x000f620000000200 */
[C---:B-1----:R-:W-:Y:S08]  /*59b0*/  HMMA.16816.F32 R4, R176.reuse, R180, R4 ;  /* 0x000000b4b004723c */ /* 0x042ff00000001804 */
[C---:B------:R-:W-:Y:S01]  /*59c0*/  HMMA.16816.F32 R8, R176.reuse, R182, R8 ;  /* 0x000000b6b008723c */ /* 0x040fe20000001808 */
[----:B------:R-:W-:Y:S07]  /*59d0*/  LDSM.16.M88.4 R180, [R191] ;  /* 0x00000000bfb4783b */ /* 0x000fee0000000200 */
[C---:B--2---:R-:W-:Y:S08]  /*59e0*/  HMMA.16816.F32 R12, R176.reuse, R136, R12 ;  /* 0x00000088b00c723c */ /* 0x044ff0000000180c */
[C---:B------:R-:W-:Y:S01]  /*59f0*/  HMMA.16816.F32 R16, R176.reuse, R138, R16 ;  /* 0x0000008ab010723c */ /* 0x040fe20000001810 */
[----:B------:R-:W1:Y:S07]  /*5a00*/  LDSM.16.M88.4 R136, [R205+0x8800] ;  /* 0x00880000cd88783b */ /* 0x000e6e0000000200 */
[C---:B------:R-:W-:Y:S08]  /*5a10*/  HMMA.16816.F32 R20, R176.reuse, R140, R20 ;  /* 0x0000008cb014723c */ /* 0x040ff00000001814 */
[C---:B------:R-:W-:Y:S01]  /*5a20*/  HMMA.16816.F32 R24, R176.reuse, R142, R24 ;  /* 0x0000008eb018723c */ /* 0x040fe20000001818 */
[----:B------:R-:W2:Y:S07]  /*5a30*/  LDSM.16.M88.4 R140, [R205+0x9000] ;  /* 0x00900000cd8c783b */ /* 0x000eae0000000200 */
[C---:B------:R-:W-:Y:S08]  /*5a40*/  HMMA.16816.F32 R28, R176.reuse, R144, R28 ;  /* 0x00000090b01c723c */ /* 0x040ff0000000181c */
[----:B------:R-:W-:Y:S01]  /*5a50*/  HMMA.16816.F32 R32, R176, R146, R32 ;  /* 0x00000092b020723c */ /* 0x000fe20000001820 */
[----:B------:R-:W1:Y:S06]  /*5a60*/  LDSM.16.M88.4 R144, [R205+0x9800] ;  /* 0x00980000cd90783b */ /* 0x000e6c0000000200 */
[----:B------:R-:W1:Y:S01]  /*5a70*/  LDSM.16.M88.4 R176, [R204+0x2000] ;  /* 0x00200000ccb0783b */ /* 0x000e620000000200 */
[C---:B------:R-:W-:Y:S08]  /*5a80*/  HMMA.16816.F32 R4, R148.reuse, R152, R4 ;  /* 0x000000989404723c */ /* 0x040ff00000001804 */
[C---:B------:R-:W-:Y:S01]  /*5a90*/  HMMA.16816.F32 R8, R148.reuse, R154, R8 ;  /* 0x0000009a9408723c */ /* 0x040fe20000001808 */
[----:B------:R-:W-:Y:S07]  /*5aa0*/  LDSM.16.M88.4 R152, [R189] ;  /* 0x00000000bd98783b */ /* 0x000fee0000000200 */
[C---:B---3--:R-:W-:Y:S08]  /*5ab0*/  HMMA.16816.F32 R12, R148.reuse, R156, R12 ;  /* 0x0000009c940c723c */ /* 0x048ff0000000180c */
[C---:B------:R-:W-:Y:S01]  /*5ac0*/  HMMA.16816.F32 R16, R148.reuse, R158, R16 ;  /* 0x0000009e9410723c */ /* 0x040fe20000001810 */
[----:B------:R-:W-:Y:S07]  /*5ad0*/  LDSM.16.M88.4 R156, [R188] ;  /* 0x00000000bc9c783b */ /* 0x000fee0000000200 */
[C---:B------:R-:W-:Y:S08]  /*5ae0*/  HMMA.16816.F32 R20, R148.reuse, R160, R20 ;  /* 0x000000a09414723c */ /* 0x040ff00000001814 */
[C---:B------:R-:W-:Y:S01]  /*5af0*/  HMMA.16816.F32 R24, R148.reuse, R162, R24 ;  /* 0x000000a29418723c */ /* 0x040fe20000001818 */
[----:B------:R-:W-:Y:S07]  /*5b00*/  LDSM.16.M88.4 R160, [R202+0x2000] ;  /* 0x00200000caa0783b */ /* 0x000fee0000000200 */
[C---:B------:R-:W-:Y:S08]  /*5b10*/  HMMA.16816.F32 R28, R148.reuse, R164, R28 ;  /* 0x000000a4941c723c */ /* 0x040ff0000000181c */
[----:B------:R-:W-:Y:S01]  /*5b20*/  HMMA.16816.F32 R32, R148, R166, R32 ;  /* 0x000000a69420723c */ /* 0x000fe20000001820 */
[----:B------:R-:W3:Y:S06]  /*5b30*/  LDSM.16.M88.4 R148, [R190] ;  /* 0x00000000be94783b */ /* 0x000eec0000000200 */
[----:B------:R-:W3:Y:S01]  /*5b40*/  LDSM.16.M88.4 R164, [R199+0x8000] ;  /* 0x00800000c7a4783b */ /* 0x000ee20000000200 */
[C---:B-----5:R-:W-:Y:S08]  /*5b50*/  HMMA.16816.F32 R4, R168.reuse, R172, R4 ;  /* 0x000000aca804723c */ /* 0x060ff00000001804 */
        /* <DEDUP_REMOVED lines=10> */
[----:B------:R-:W5:Y:S06]  /*5c00*/  LDSM.16.M88.4 R144, [R199+0x9800] ;  /* 0x00980000c790783b */ /* 0x000f6c0000000200 */
[----:B------:R-:W1:Y:S01]  /*5c10*/  LDSM.16.M88.4 R168, [R201+0x2000] ;  /* 0x00200000c9a8783b */ /* 0x000e620000000200 */
[C---:B------:R-:W-:Y:S08]  /*5c20*/  HMMA.16816.F32 R4, R176.reuse, R180, R4 ;  /* 0x000000b4b004723c */ /* 0x040ff00000001804 */
[C---:B------:R-:W-:Y:S01]  /*5c30*/  HMMA.16816.F32 R8, R176.reuse, R182, R8 ;  /* 0x000000b6b008723c */ /* 0x040fe20000001808 */
[----:B------:R-:W-:Y:S07]  /*5c40*/  LDSM.16.M88.4 R180, [R205+0xa000] ;  /* 0x00a00000cdb4783b */ /* 0x000fee0000000200 */
[C---:B---3--:R-:W-:Y:S08]  /*5c50*/  HMMA.16816.F32 R12, R176.reuse, R148, R12 ;  /* 0x00000094b00c723c */ /* 0x048ff0000000180c */
[C---:B------:R-:W-:Y:S01]  /*5c60*/  HMMA.16816.F32 R16, R176.reuse, R150, R16 ;  /* 0x00000096b010723c */ /* 0x040fe20000001810 */
[----:B------:R-:W3:Y:S07]  /*5c70*/  LDSM.16.M88.4 R148, [R192+0x2800] ;  /* 0x00280000c094783b */ /* 0x000eee0000000200 */
[C---:B------:R-:W-:Y:S08]  /*5c80*/  HMMA.16816.F32 R20, R176.reuse, R152, R20 ;  /* 0x00000098b014723c */ /* 0x040ff00000001814 */
[C---:B------:R-:W-:Y:S01]  /*5c90*/  HMMA.16816.F32 R24, R176.reuse, R154, R24 ;  /* 0x0000009ab018723c */ /* 0x040fe20000001818 */
[----:B------:R-:W2:Y:S07]  /*5ca0*/  LDSM.16.M88.4 R152, [R192+0x3000] ;  /* 0x00300000c098783b */ /* 0x000eae0000000200 */
        /* <DEDUP_REMOVED lines=13> */
[C---:B-----5:R-:W-:Y:S08]  /*5d80*/  HMMA.16816.F32 R28, R160.reuse, R144, R28 ;  /* 0x00000090a01c723c */ /* 0x060ff0000000181c */
        /* <DEDUP_REMOVED lines=30> */
[C---:B------:R-:W-:Y:S08]  /*5f70*/  HMMA.16816.F32 R8, R160.reuse, R166, R8 ;  /* 0x000000a6a008723c */ /* 0x040ff00000001808 */
[C---:B---3--:R-:W-:Y:S08]  /*5f80*/  HMMA.16816.F32 R12, R160.reuse, R148, R12 ;  /* 0x00000094a00c723c */ /* 0x048ff0000000180c */
        /* <DEDUP_REMOVED lines=10> */
[C---:B--2---:R-:W-:Y:S08]  /*6030*/  HMMA.16816.F32 R20, R168.reuse, R140, R20 ;  /* 0x0000008ca814723c */ /* 0x044ff00000001814 */
[C---:B------:R-:W-:Y:S01]  /*6040*/  HMMA.16816.F32 R24, R168.reuse, R142, R24 ;  /* 0x0000008ea818723c */ /* 0x040fe20000001818 */
[----:B------:R-:W2:Y:S07]  /*6050*/  LDSM.16.M88.4 R140, [R192+0x5000] ;  /* 0x00500000c08c783b */ /* 0x000eae0000000200 */
[C---:B-----5:R-:W-:Y:S08]  /*6060*/  HMMA.16816.F32 R28, R168.reuse, R144, R28 ;  /* 0x00000090a81c723c */ /* 0x060ff0000000181c */
        /* <DEDUP_REMOVED lines=21> */
[----:B------:R-:W-:Y:S02]  /*61c0*/  FMUL.FTZ R245, R14, c[0x0][0x2ec] ;  /* 0x0000bb000ef57a20 */ /* 0x000fe40000410000 */
[----:B------:R-:W-:Y:S02]  /*61d0*/  FMUL.FTZ R243, R15, c[0x0][0x2ec] ;  /* 0x0000bb000ff37a20 */ /* 0x000fe40000410000 */
[----:B------:R-:W-:Y:S01]  /*61e0*/  FMUL.FTZ R242, R16, c[0x0][0x2ec] ;  /* 0x0000bb0010f27a20 */ /* 0x000fe20000410000 */
[C---:B-1----:R-:W-:Y:S02]  /*61f0*/  HMMA.16816.F32 R28, R176.reuse, R136, R28 ;  /* 0x00000088b01c723c */ /* 0x042fe4000000181c */
[----:B------:R-:W1:Y:S01]  /*6200*/  MUFU.TANH R247, R247 ;  /* 0x000000f700f77308 */ /* 0x000e620000002400 */
[----:B------:R-:W-:Y:S02]  /*6210*/  FMUL.FTZ R240, R17, c[0x0][0x2ec] ;  /* 0x0000bb0011f07a20 */ /* 0x000fe40000410000 */
[----:B------:R-:W-:Y:S02]  /*6220*/  FMUL.FTZ R241, R18, c[0x0][0x2ec] ;  /* 0x0000bb0012f17a20 */ /* 0x000fe40000410000 */
[----:B------:R-:W-:Y:S01]  /*6230*/  FMUL.FTZ R239, R19, c[0x0][0x2ec] ;  /* 0x0000bb0013ef7a20 */ /* 0x000fe20000410000 */
[----:B------:R-:W-:Y:S04]  /*6240*/  HMMA.16816.F32 R32, R176, R138, R32 ;  /* 0x0000008ab020723c */ /* 0x000fe80000001820 */
[----:B------:R-:W1:Y:S01]  /*6250*/  MUFU.TANH R248, R248 ;  /* 0x000000f800f87308 */ /* 0x000e620000002400 */
        /* <DEDUP_REMOVED lines=18> */
[----:B----4-:R-:W-:Y:S02]  /*6380*/  FMUL.FTZ R3, R9, c[0x0][0x2ec] ;  /* 0x0000bb0009037a20 */ /* 0x010fe40000410000 */
[----:B------:R-:W-:Y:S02]  /*6390*/  FMUL.FTZ R2, R10, c[0x0][0x2ec] ;  /* 0x0000bb000a027a20 */ /* 0x000fe40000410000 */
[----:B------:R-:W-:Y:S03]  /*63a0*/  FMUL.FTZ R35, R35, c[0x0][0x2ec] ;  /* 0x0000bb0023237a20 */ /* 0x000fe60000410000 */
[----:B------:R4:W1:Y:S10]  /*63b0*/  MUFU.TANH R182, R3 ;  /* 0x0000000300b67308 */ /* 0x0008740000002400 */
        /* <DEDUP_REMOVED lines=24> */
[----:B--23--:R-:W-:Y:S02]  /*6540*/  ULDC UR7, c[0x0][0x198] ;  /* 0x0000660000077ab9 */ /* 0x00cfe40000000800 */
[----:B------:R-:W-:Y:S04]  /*6550*/  ULEA UR6, -UR7, URZ, 0x6 ;  /* 0x0000003f07067291 */ /* 0x000fe8000f8e313f */
[----:B------:R-:W-:Y:S02]  /*6560*/  USHF.R.S32.HI UR5, URZ, 0x1f, UR6 ;  /* 0x0000001f3f057899 */ /* 0x000fe40008011406 */
[----:B------:R-:W-:Y:S04]  /*6570*/  MOV R6, UR6 ;  /* 0x0000000600067c02 */ /* 0x000fe80008000f00 */
[----:B----4-:R-:W-:Y:S01]  /*6580*/  MOV R3, UR5 ;  /* 0x0000000500037c02 */ /* 0x010fe20008000f00 */
        /* <DEDUP_REMOVED lines=11> */
[----:B------:R-:W-:Y:S02]  /*6640*/  LOP3.LUT R3, R3, c[0x0][0x2d0], RZ, 0x3c, !PT ;  /* 0x0000b40003037a12 */ /* 0x000fe400078e3cff */
[----:B------:R-:W-:Y:S02]  /*6650*/  ISETP.GE.AND P1, PT, R9, RZ, PT ;  /* 0x000000ff0900720c */ /* 0x000fe40003f26270 */
[----:B------:R-:W-:Y:S02]  /*6660*/  ISETP.GE.AND P3, PT, R3, RZ, PT ;  /* 0x000000ff0300720c */ /* 0x000fe40003f66270 */
[----:B------:R-:W-:Y:S01]  /*6670*/  LOP3.LUT R3, RZ, c[0x0][0x2d0], RZ, 0x33, !PT ;  /* 0x0000b400ff037a12 */ /* 0x000fe200078e33ff */
        /* <DEDUP_REMOVED lines=18> */
[----:B------:R-:W-:Y:S09]  /*67a0*/  ISETP.NE.AND P2, PT, RZ, c[0x0][0x2d0], PT ;  /* 0x0000b400ff007a0c */ /* 0x000ff20003f45270 */
        /* <DEDUP_REMOVED lines=9> */
[-C--:B------:R-:W-:Y:S02]  /*6840*/  LEA.HI.X.SX32 R15, R7, R217.reuse, 0x2, P2 ;  /* 0x000000d9070f7211 */ /* 0x080fe400010f16ff */
[----:B------:R-:W-:Y:S01]  /*6850*/  LEA.HI.X.SX32 R13, R3, R217, 0x2, P1 ;  /* 0x000000d9030d7211 */ /* 0x000fe200008f16ff */
        /* <DEDUP_REMOVED lines=15> */
.L_x_3369:
        /* <DEDUP_REMOVED lines=26> */
.L_x_3368:
[----:B--23--:R-:W-:Y:S01]  /*6af0*/  FMNMX.FTZ R11, R252, R135, !PT ;  /* 0x00000087fc0b7209 */ /* 0x00cfe20007810000 */
[----:B------:R-:W-:Y:S01]  /*6b00*/  LDSM.16.MT88.4 R12, [R200+0xc000] ;  /* 0x00c00000c80c783b */ /* 0x000fe20000004200 */
[----:B----4-:R-:W-:Y:S02]  /*6b10*/  FMNMX.FTZ R2, R249, R0, !PT ;  /* 0x00000000f9027209 */ /* 0x010fe40007810000 */
        /* <DEDUP_REMOVED lines=39> */
[----:B------:R-:W-:Y:S08]  /*6d90*/  LDSM.16.MT88.4 R160, [R196+0xf800] ;  /* 0x00f80000c4a0783b */ /* 0x000ff00000004200 */
[----:B------:R-:W-:Y:S01]  /*6da0*/  LDSM.16.MT88.4 R164, [R200+0x11800] ;  /* 0x01180000c8a4783b */ /* 0x000fe20000004200 */
[----:B-1----:R-:W-:Y:S02]  /*6db0*/  FMNMX.FTZ R9, R5, R6, !PT ;  /* 0x0000000605097209 */ /* 0x002fe40007810000 */
[----:B--2---:R-:W-:Y:S05]  /*6dc0*/  FMNMX.FTZ R4, R7, R2, !PT ;  /* 0x0000000207047209 */ /* 0x004fea0007810000 */
[----:B------:R-:W1:Y:S08]  /*6dd0*/  SHFL.BFLY PT, R132, R9, 0x1, 0x1f ;  /* 0x0c201f0009847f89 */ /* 0x000e7000000e0000 */
        /* <DEDUP_REMOVED lines=21> */
[--C-:B------:R-:W-:Y:S02]  /*6f30*/  FFMA.FTZ R172, R182, c[0x0][0x23c], -R145.reuse ;  /* 0x00008f00b6ac7a23 */ /* 0x100fe40000010891 */
        /* <DEDUP_REMOVED lines=197> */
[----:B------:R-:W-:Y:S02]  /*7b90*/  FFMA.FTZ R171, R0, R223, R171 ;  /* 0x000000df00ab7223 */ /* 0x000fe400000100ab */
[C---:B------:R-:W-:Y:S04]  /*7ba0*/  HMMA.16816.F32 R12, R100.reuse, R116, R12 ;  /* 0x00000074640c723c */ /* 0x040fe8000000180c */
[----:B------:R5:W-:Y:S01]  /*7bb0*/  MUFU.EX2 R133, R144 ;  /* 0x0000009000857308 */ /* 0x000be20000000800 */
[----:B------:R-:W-:Y:S02]  /*7bc0*/  FADD.FTZ R174, R174, R175 ;  /* 0x000000afaeae7221 */ /* 0x000fe40000010000 */
[----:B------:R-:W-:Y:S01]  /*7bd0*/  FADD.FTZ R170, R170, R171 ;  /* 0x000000abaaaa7221 */ /* 0x000fe20000010000 */
[C---:B------:R-:W-:Y:S01]  /*7be0*/  HMMA.16816.F32 R16, R100.reuse, R118, R16 ;  /* 0x000000766410723c */ /* 0x040fe20000001810 */
[----:B------:R-:W-:Y:S03]  /*7bf0*/  LDSM.16.MT88.4 R116, [R197+0x10800] ;  /* 0x01080000c574783b */ /* 0x000fe60000004200 */
[----:B------:R-:W-:Y:S02]  /*7c00*/  FADD.FTZ R173, R173, R174 ;  /* 0x000000aeadad7221 */ /* 0x000fe40000010000 */
        /* <DEDUP_REMOVED lines=128> */
[----:B------:R-:W-:Y:S01]  /*8410*/  FADD.FTZ R229, R229, R0 ;  /* 0x00000000e5e57221 */ /* 0x000fe20000010000 */
[----:B------:R-:W-:Y:S03]  /*8420*/  IADD3 R0, R222, -0x1, RZ ;  /* 0xffffffffde007810 */ /* 0x000fe60007ffe0ff */
[----:B------:R-:W-:Y:S01]  /*8430*/  FADD.FTZ R229, R230, R229 ;  /* 0x000000e5e6e57221 */ /* 0x000fe20000010000 */
[----:B------:R-:W-:Y:S02]  /*8440*/  MOV R222, R0 ;  /* 0x0000000000de7202 */ /* 0x000fe40000000f00 */
[----:B------:R-:W-:Y:S01]  /*8450*/  MOV R0, R3 ;  /* 0x0000000300007202 */ /* 0x000fe20000000f00 */
[----:B------:R-:W-:Y:S04]  /*8460*/  FADD.FTZ R134, R134, R229 ;  /* 0x000000e586867221 */ /* 0x000fe80000010000 */
[----:B------:R-:W-:Y:S01]  /*8470*/  FADD.FTZ R223, R133, R134 ;  /* 0x0000008685df7221 */ /* 0x000fe20000010000 */
[----:B------:R-:W-:-:S05]  /*8480*/  @P1 BRA `(.L_x_3370) ;  /* 0xffffcd3000001947 */ /* 0x000fca000383ffff */
.L_x_3366:
        /* <DEDUP_REMOVED lines=303> */
.L_x_3372:
[----:B---3--:R-:W-:Y:S05]  /*9780*/  BSYNC B0 ;  /* 0x0000000000007941 */ /* 0x008fea0003800000 */
.L_x_3371:
        /* <DEDUP_REMOVED lines=27> */
.L_x_3374:
[----:B------:R-:W-:Y:S05]  /*9940*/  BSYNC B0 ;  /* 0x0000000000007941 */ /* 0x000fea0003800000 */
.L_x_3373:
        /* <DEDUP_REMOVED lines=17> */
.L_x_3376:
[----:B------:R-:W-:Y:S05]  /*9a60*/  BSYNC B0 ;  /* 0x0000000000007941 */ /* 0x000fea0003800000 */
.L_x_3375:
        /* <DEDUP_REMOVED lines=17> */
.L_x_3378:
[----:B------:R-:W-:Y:S05]  /*9b80*/  BSYNC B0 ;  /* 0x0000000000007941 */ /* 0x000fea0003800000 */
.L_x_3377:
        /* <DEDUP_REMOVED lines=16> */
.L_x_3379:
        /* <DEDUP_REMOVED lines=15> */
.L_x_7369:


//--------------------- .text._ZN5flash24flash_fwd_splitkv_kernelI23Flash_fwd_kernel_traitsILi192ELi64ELi64ELi4ELb0ELb0EN7cutlass6half_tE19Flash_kernel_traitsILi192ELi64ELi64ELi4ES3_EELb0ELb0ELb1ELb0ELb0ELb0ELb0ELb0EEEvNS_16Flash_fwd_paramsE --------------------------
	.section	.text._ZN5flash24flash_fwd_splitkv_kernelI23Flash_fwd_kernel_traitsILi192ELi64ELi64ELi4ELb0ELb0EN7cutlass6half_tE19Flash_kernel_traitsILi192ELi64ELi64ELi4ES3_EELb0ELb0ELb1ELb0ELb0ELb0ELb0ELb0EEEvNS_16Flash_fwd_paramsE,"ax",@progbits
	.sectioninfo	@"SHI_REGISTERS=242"
	.align	128
        .global         _ZN5flash24flash_fwd_splitkv_kernelI23Flash_fwd_kernel_traitsILi192ELi64ELi64ELi4ELb0ELb0EN7cutlass6half_tE19Flash_kernel_traitsILi192ELi64ELi64ELi4ES3_EELb0ELb0ELb1ELb0ELb0ELb0ELb0ELb0EEEvNS_16Flash_fwd_paramsE
        .type           _ZN5flash24flash_fwd_splitkv_kernelI23Flash_fwd_kernel_traitsILi192ELi64ELi64ELi4ELb0ELb0EN7cutlass6half_tE19Flash_kernel_traitsILi192ELi64ELi64ELi4ES3_EELb0ELb0ELb1ELb0ELb0ELb0ELb0ELb0EEEvNS_16Flash_fwd_paramsE,@function
        .size           _ZN5flash24flash_fwd_splitkv_kernelI23Flash_fwd_kernel_traitsILi192ELi64ELi64ELi4ELb0ELb0EN7cutlass6half_tE19Flash_kernel_traitsILi192ELi64ELi64ELi4ES3_EELb0ELb0ELb1ELb0ELb0ELb0ELb0ELb0EEEvNS_16Flash_fwd_paramsE,(.L_x_7370 - _ZN5flash24flash_fwd_splitkv_kernelI23Flash_fwd_kernel_traitsILi192ELi64ELi64ELi4ELb0ELb0EN7cutlass6half_tE19Flash_kernel_traitsILi192ELi64ELi64ELi4ES3_EELb0ELb0ELb1ELb0ELb0ELb0ELb0ELb0EEEvNS_16Flash_fwd_paramsE)
        .other          _ZN5flash24flash_fwd_splitkv_kernelI23Flash_fwd_kernel_traitsILi192ELi64ELi64ELi4ELb0ELb0EN7cutlass6half_tE19Flash_kernel_traitsILi192ELi64ELi64ELi4ES3_EELb0ELb0ELb1ELb0ELb0ELb0ELb0ELb0EEEvNS_16Flash_fwd_paramsE,@"STO_CUDA_ENTRY STV_DEFAULT"
_ZN5flash24flash_fwd_splitkv_kernelI23Flash_fwd_kernel_traitsILi192ELi64ELi64ELi4ELb0ELb0EN7cutlass6half_tE19Flash_kernel_traitsILi192ELi64ELi64ELi4ES3_EELb0ELb0ELb1ELb0ELb0ELb0ELb0ELb0EEEvNS_16Flash_fwd_paramsE:
.text._ZN5flash24flash_fwd_splitkv_kernelI23Flash_fwd_kernel_traitsILi192ELi64ELi64ELi4ELb0ELb0EN7cutlass6half_tE19Flash_kernel_traitsILi192ELi64ELi64ELi4ES3_EELb0ELb0ELb1ELb0ELb0ELb0ELb0ELb0EEEvNS_16Flash_fwd_paramsE:
        /* <DEDUP_REMOVED lines=34> */
.L_x_3380:
[----:B-1-34-:R-:W-:Y:S02]  /*0220*/  MOV R0, c[0x0][0x218] ;  /* 0x0000860000007a02 */ /* 0x01afe40000000f00 */
.L_x_3381:
        /* <DEDUP_REMOVED lines=43> */
[----:B------:R-:W-:-:S04]  /*04e0*/  IMAD.WIDE.U32 R10, R88, c[0x0][0x1e8], R2 ;  /* 0x00007a00580a7a25 */ /* 0x000fc800078e0002 */
[----:B------:R-:W-:Y:S02]  /*04f0*/  @P0 IMAD R7, R208, c[0x0][0x1ec], R7 ;  /* 0x00007b00d0070a24 */ /* 0x000fe400078e0207 */
[----:B------:R-:W-:Y:S01]  /*0500*/  @!P0 IMAD.IADD R7, R15, 0x1, R4 ;  /* 0x000000010f078824 */ /* 0x000fe200078e0204 */
[----:B------:R-:W-:Y:S01]  /*0510*/  IADD3 R6, P0, R6, R10, RZ ;  /* 0x0000000a06067210 */ /* 0x000fe20007f1e0ff */
[----:B------:R-:W-:Y:S02]  /*0520*/  IMAD R4, R88, c[0x0][0x1ec], R9 ;  /* 0x00007b0058047a24 */ /* 0x000fe400078e0209 */
[----:B------:R-:W-:Y:S02]  /*0530*/  IMAD R5, R5, c[0x0][0x1f0], RZ ;  /* 0x00007c0005057a24 */ /* 0x000fe400078e02ff */
[----:B------:R-:W-:Y:S01]  /*0540*/  IMAD R9, R13, c[0x0][0x1c0], R22 ;  /* 0x000070000d097a24 */ /* 0x000fe200078e0216 */
[----:B------:R-:W-:Y:S01]  /*0550*/  IADD3.X R7, R7, R11, R4, P0, !PT ;  /* 0x0000000b07077210 */ /* 0x000fe200007fe404 */
[----:B------:R-:W-:Y:S01]  /*0560*/  IMAD R13, R22, c[0x0][0x1f4], R5 ;  /* 0x00007d00160d7a24 */ /* 0x000fe200078e0205 */
[----:B------:R-:W-:Y:S01]  /*0570*/  ISETP.GE.AND P0, PT, R0, R207, PT ;  /* 0x000000cf0000720c */ /* 0x000fe20003f06270 */
[----:B------:R-:W-:Y:S01]  /*0580*/  IMAD R88, R9, c[0x0][0x214], R88 ;  /* 0x0000850009587a24 */ /* 0x000fe200078e0258 */
[----:B------:R-:W-:Y:S01]  /*0590*/  SHF.R.S32.HI R5, RZ, 0x1f, R0 ;  /* 0x0000001fff057819 */ /* 0x000fe20000011400 */
[----:B------:R-:W-:Y:S01]  /*05a0*/  IMAD.WIDE.U32 R22, R22, c[0x0][0x1f0], R6 ;  /* 0x00007c0016167a25 */ /* 0x000fe200078e0006 */
[----:B------:R-:W-:-:S02]  /*05b0*/  IADD3 R9, R2, 0x40, RZ ;  /* 0x0000004002097810 */ /* 0x000fc40007ffe0ff */
[----:B------:R-:W-:Y:S01]  /*05c0*/  IADD3 R7, R2, 0x80, RZ ;  /* 0x0000008002077810 */ /* 0x000fe20007ffe0ff */
        /* <DEDUP_REMOVED lines=15> */
.L_x_3384:
[----:B------:R-:W-:Y:S05]  /*06c0*/  BSYNC B0 ;  /* 0x0000000000007941 */ /* 0x000fea0003800000 */
.L_x_3383:
        /* <DEDUP_REMOVED lines=20> */
.L_x_3386:
[----:B------:R-:W-:Y:S05]  /*0810*/  BSYNC B0 ;  /* 0x0000000000007941 */ /* 0x000fea0003800000 */
.L_x_3385:
        /* <DEDUP_REMOVED lines=20> */
.L_x_3388:
[----:B------:R-:W-:Y:S05]  /*0960*/  BSYNC B0 ;  /* 0x0000000000007941 */ /* 0x000fea0003800000 */
.L_x_3387:
        /* <DEDUP_REMOVED lines=19> */
.L_x_3390:
[----:B------:R-:W-:Y:S05]  /*0aa0*/  BSYNC B0 ;  /* 0x0000000000007941 */ /* 0x000fea0003800000 */
.L_x_3389:
        /* <DEDUP_REMOVED lines=19> */
.L_x_3382:
        /* <DEDUP_REMOVED lines=30> */
[----:B------:R-:W-:-:S06]  /*0dc0*/  IMAD.HI.U32 R3, R5, R3, R4 ;  /* 0x0000000305037227 */ /* 0x000fcc00078e0004 */
[----:B------:R-:W-:-:S05]  /*0dd0*/  IMAD.HI.U32 R3, R3, R2, RZ ;  /* 0x0000000203037227 */ /* 0x000fca00078e00ff */
[----:B------:R-:W-:-:S05]  /*0de0*/  IADD3 R0, -R3, RZ, RZ ;  /* 0x000000ff03007210 */ /* 0x000fca0007ffe1ff */
[----:B------:R-:W-:-:S05]  /*0df0*/  IMAD R0, R85, R0, R2 ;  /* 0x0000000055007224 */ /* 0x000fca00078e0202 */
[----:B------:R-:W-:-:S13]  /*0e00*/  ISETP.GT.U32.AND P2, PT, R85, R0, PT ;  /* 0x000000005500720c */ /* 0x000fda0003f44070 */
[----:B------:R-:W-:Y:S01]  /*0e10*/  @!P2 IMAD.IADD R0, R0, 0x1, -R85 ;  /* 0x000000010000a824 */ /* 0x000fe200078e0a55 */
[----:B------:R-:W-:Y:S02]  /*0e20*/  @!P2 IADD3 R3, R3, 0x1, RZ ;  /* 0x000000010303a810 */ /* 0x000fe40007ffe0ff */
[----:B------:R-:W-:Y:S02]  /*0e30*/  ISETP.NE.AND P2, PT, RZ, c[0x0][0x2d0], PT ;  /* 0x0000b400ff007a0c */ /* 0x000fe40003f45270 */
[----:B------:R-:W-:Y:S02]  /*0e40*/  ISETP.GE.U32.AND P3, PT, R0, R85, PT ;  /* 0x000000550000720c */ /* 0x000fe40003f66070 */
[----:B------:R-:W-:-:S04]  /*0e50*/  LOP3.LUT R0, R7, c[0x0][0x2d0], RZ, 0x3c, !PT ;  /* 0x0000b40007007a12 */ /* 0x000fc800078e3cff */
[----:B------:R-:W-:-:S07]  /*0e60*/  ISETP.GE.AND P1, PT, R0, RZ, PT ;  /* 0x000000ff0000720c */ /* 0x000fce0003f26270 */
[----:B------:R-:W-:-:S06]  /*0e70*/  @P3 IADD3 R3, R3, 0x1, RZ ;  /* 0x0000000103033810 */ /* 0x000fcc0007ffe0ff */
        /* <DEDUP_REMOVED lines=18> */
[----:B------:R-:W-:-:S13]  /*0fa0*/  ISETP.GT.U32.AND P1, PT, R2, R9, PT ;  /* 0x000000090200720c */ /* 0x000fda0003f24070 */
[-C--:B------:R-:W-:Y:S02]  /*0fb0*/  @!P1 IADD3 R9, R9, -R2.reuse, RZ ;  /* 0x8000000209099210 */ /* 0x080fe40007ffe0ff */
[----:B------:R-:W-:Y:S02]  /*0fc0*/  @!P1 IADD3 R5, R5, 0x1, RZ ;  /* 0x0000000105059810 */ /* 0x000fe40007ffe0ff */
[----:B------:R-:W-:Y:S01]  /*0fd0*/  ISETP.GE.U32.AND P2, PT, R9, R2, PT ;  /* 0x000000020900720c */ /* 0x000fe20003f46070 */
[----:B------:R-:W-:Y:S01]  /*0fe0*/  IMAD.MOV R2, RZ, RZ, -R3 ;  /* 0x000000ffff027224 */ /* 0x000fe200078e0a03 */
[----:B------:R-:W-:-:S03]  /*0ff0*/  ISETP.GE.AND P1, PT, R4, RZ, PT ;  /* 0x000000ff0400720c */ /* 0x000fc60003f26270 */
[----:B------:R-:W-:-:S05]  /*1000*/  IMAD R7, R2, c[0x0][0x2d0], R7 ;  /* 0x0000b40002077a24 */ /* 0x000fca00078e0207 */
[----:B------:R-:W-:-:S03]  /*1010*/  SHF.R.S32.HI R3, RZ, 0x1f, R7 ;  /* 0x0000001fff037819 */ /* 0x000fc60000011407 */
[----:B------:R-:W-:Y:S02]  /*1020*/  @P2 IADD3 R5, R5, 0x1, RZ ;  /* 0x0000000105052810 */ /* 0x000fe40007ffe0ff */
[----:B------:R-:W-:Y:S01]  /*1030*/  ISETP.NE.AND P2, PT, RZ, c[0x0][0x1c8], PT ;  /* 0x00007200ff007a0c */ /* 0x000fe20003f45270 */
[----:B------:R-:W-:Y:S01]  /*1040*/  IMAD R2, R3, c[0x0][0x198], RZ ;  /* 0x0000660003027a24 */ /* 0x000fe200078e02ff */
[----:B------:R-:W-:-:S03]  /*1050*/  @!P1 IADD3 R5, -R5, RZ, RZ ;  /* 0x000000ff05059210 */ /* 0x000fc60007ffe1ff */
[----:B------:R-:W-:-:S08]  /*1060*/  IMAD R2, R7, c[0x0][0x19c], R2 ;  /* 0x0000670007027a24 */ /* 0x000fd000078e0202 */
[----:B------:R-:W-:-:S04]  /*1070*/  @!P2 LOP3.LUT R5, RZ, c[0x0][0x1c8], RZ, 0x33, !PT ;  /* 0x00007200ff05aa12 */ /* 0x000fc800078e33ff */
[----:B------:R-:W-:Y:S02]  /*1080*/  SHF.R.S32.HI R8, RZ, 0x1f, R5 ;  /* 0x0000001fff087819 */ /* 0x000fe40000011405 */
[----:B--2---:R-:W-:Y:S01]  /*1090*/  SHF.R.S32.HI R11, RZ, 0x1f, R0 ;  /* 0x0000001fff0b7819 */ /* 0x004fe20000011400 */
[----:B------:R-:W-:-:S04]  /*10a0*/  IMAD.WIDE.U32 R14, R0, c[0x0][0x180], RZ ;  /* 0x00006000000e7a25 */ /* 0x000fc800078e00ff */
[C---:B------:R-:W-:Y:S02]  /*10b0*/  IMAD R9, R11.reuse, c[0x0][0x180], RZ ;  /* 0x000060000b097a24 */ /* 0x040fe400078e02ff */
[----:B------:R-:W-:Y:S02]  /*10c0*/  IMAD R11, R11, c[0x0][0x188], RZ ;  /* 0x000062000b0b7a24 */ /* 0x000fe400078e02ff */
[C---:B------:R-:W-:Y:S02]  /*10d0*/  IMAD R4, R0.reuse, c[0x0][0x184], R9 ;  /* 0x0000610000047a24 */ /* 0x040fe400078e0209 */
[C---:B------:R-:W-:Y:S02]  /*10e0*/  IMAD R11, R0.reuse, c[0x0][0x18c], R11 ;  /* 0x00006300000b7a24 */ /* 0x040fe400078e020b */
[----:B------:R-:W-:Y:S02]  /*10f0*/  IMAD.IADD R15, R15, 0x1, R4 ;  /* 0x000000010f0f7824 */ /* 0x000fe400078e0204 */
[----:B------:R-:W-:-:S04]  /*1100*/  IMAD.WIDE.U32 R26, R0, c[0x0][0x188], RZ ;  /* 0x00006200001a7a25 */ /* 0x000fc800078e00ff */
[----:B------:R-:W-:-:S04]  /*1110*/  IMAD.WIDE.U32 R14, R7, c[0x0][0x198], R14 ;  /* 0x00006600070e7a25 */ /* 0x000fc800078e000e */
[----:B------:R-:W-:Y:S01]  /*1120*/  IMAD.IADD R11, R27, 0x1, R11 ;  /* 0x000000011b0b7824 */ /* 0x000fe200078e020b */
[----:B------:R-:W-:Y:S01]  /*1130*/  IADD3 R15, R15, R2, RZ ;  /* 0x000000020f0f7210 */ /* 0x000fe20007ffe0ff */
[----:B------:R-:W-:-:S04]  /*1140*/  IMAD R2, R8, c[0x0][0x1b0], RZ ;  /* 0x00006c0008027a24 */ /* 0x000fc800078e02ff */
[C---:B------:R-:W-:Y:S02]  /*1150*/  IMAD R2, R5.reuse, c[0x0][0x1b4], R2 ;  /* 0x00006d0005027a24 */ /* 0x040fe400078e0202 */
[----:B------:R-:W-:-:S05]  /*1160*/  IMAD.WIDE.U32 R18, R5, c[0x0][0x1b0], R14 ;  /* 0x00006c0005127a25 */ /* 0x000fca00078e000e */
[----:B------:R-:W-:Y:S01]  /*1170*/  IADD3 R9, R19, R2, RZ ;  /* 0x0000000213097210 */ /* 0x000fe20007ffe0ff */
[----:B------:R-:W-:Y:S05]  /*1180*/  BRA `(.L_x_3392) ;  /* 0x0000041000007947 */ /* 0x000fea0003800000 */
.L_x_3391:
        /* <DEDUP_REMOVED lines=16> */
.L_x_3393:
[----:B------:R-:W-:Y:S01]  /*1290*/  IABS R5, c[0x0][0x1c8] ;  /* 0x0000720000057a13 */ /* 0x000fe20000000000 */
[----:B------:R-:W-:Y:S01]  /*12a0*/  @P4 IMAD.IADD R11, R2, 0x1, R11 ;  /* 0x00000001020b4824 */ /* 0x000fe200078e020b */
[----:B------:R-:W-:Y:S02]  /*12b0*/  MOV R6, RZ ;  /* 0x000000ff00067202 */ /* 0x000fe40000000f00 */
[----:B------:R-:W1:Y:S01]  /*12c0*/  I2F.RP R10, R5 ;  /* 0x00000005000a7306 */ /* 0x000e620000209400 */
[----:B------:R-:W-:-:S04]  /*12d0*/  @P4 IMAD.WIDE.U32 R26, R11, c[0x0][0x1a0], RZ ;  /* 0x000068000b1a4a25 */ /* 0x000fc800078e00ff */
[----:B------:R-:W-:-:S03]  /*12e0*/  @P4 IMAD R11, R11, c[0x0][0x1a4], R27 ;  /* 0x000069000b0b4a24 */ /* 0x000fc600078e021b */
[----:B-1----:R-:W1:Y:S02]  /*12f0*/  MUFU.RCP R7, R10 ;  /* 0x0000000a00077308 */ /* 0x002e640000001000 */
[----:B-1----:R-:W-:-:S06]  /*1300*/  IADD3 R7, R7, 0xffffffe, RZ ;  /* 0x0ffffffe07077810 */ /* 0x002fcc0007ffe0ff */
[----:B------:R-:W1:Y:S02]  /*1310*/  F2I.FTZ.U32.TRUNC.NTZ R7, R7 ;  /* 0x0000000700077305 */ /* 0x000e64000021f000 */
[----:B-1----:R-:W-:-:S04]  /*1320*/  IMAD.MOV R3, RZ, RZ, -R7 ;  /* 0x000000ffff037224 */ /* 0x002fc800078e0a07 */
[----:B------:R-:W-:Y:S01]  /*1330*/  IMAD R4, R3, R5, RZ ;  /* 0x0000000503047224 */ /* 0x000fe200078e02ff */
[----:B------:R-:W-:-:S03]  /*1340*/  IABS R3, R22 ;  /* 0x0000001600037213 */ /* 0x000fc60000000000 */
[----:B------:R-:W-:Y:S01]  /*1350*/  IMAD.HI.U32 R4, R7, R4, R6 ;  /* 0x0000000407047227 */ /* 0x000fe200078e0006 */
[----:B------:R-:W-:-:S05]  /*1360*/  LEA R7, R134, 0xffffffc0, 0x6 ;  /* 0xffffffc086077811 */ /* 0x000fca00078e30ff */
[----:B------:R-:W-:-:S04]  /*1370*/  IMAD.HI.U32 R4, R4, R3, RZ ;  /* 0x0000000304047227 */ /* 0x000fc800078e00ff */
[----:B------:R-:W-:Y:S02]  /*1380*/  IMAD.MOV R6, RZ, RZ, -R4 ;  /* 0x000000ffff067224 */ /* 0x000fe400078e0a04 */
[----:B------:R-:W-:-:S04]  /*1390*/  IMAD.WIDE.U32 R14, R7, c[0x0][0x198], R8 ;  /* 0x00006600070e7a25 */ /* 0x000fc800078e0008 */
[----:B------:R-:W-:Y:S01]  /*13a0*/  IMAD R6, R5, R6, R3 ;  /* 0x0000000605067224 */ /* 0x000fe200078e0203 */
[----:B------:R-:W-:-:S04]  /*13b0*/  LOP3.LUT R3, R22, c[0x0][0x1c8], RZ, 0x3c, !PT ;  /* 0x0000720016037a12 */ /* 0x000fc800078e3cff */
[----:B------:R-:W-:Y:S02]  /*13c0*/  ISETP.GT.U32.AND P1, PT, R5, R6, PT ;  /* 0x000000060500720c */ /* 0x000fe40003f24070 */
[----:B------:R-:W-:Y:S02]  /*13d0*/  ISETP.GE.AND P2, PT, R3, RZ, PT ;  /* 0x000000ff0300720c */ /* 0x000fe40003f46270 */
[----:B------:R-:W-:-:S09]  /*13e0*/  SHF.R.S32.HI R3, RZ, 0x1f, R7 ;  /* 0x0000001fff037819 */ /* 0x000fd20000011407 */
[-C--:B------:R-:W-:Y:S02]  /*13f0*/  @!P1 IADD3 R6, R6, -R5.reuse, RZ ;  /* 0x8000000506069210 */ /* 0x080fe40007ffe0ff */
[----:B------:R-:W-:Y:S02]  /*1400*/  @!P1 IADD3 R4, R4, 0x1, RZ ;  /* 0x0000000104049810 */ /* 0x000fe40007ffe0ff */
[----:B------:R-:W-:Y:S02]  /*1410*/  ISETP.GE.U32.AND P3, PT, R6, R5, PT ;  /* 0x000000050600720c */ /* 0x000fe40003f66070 */
[----:B------:R-:W-:-:S11]  /*1420*/  ISETP.NE.AND P1, PT, RZ, c[0x0][0x1c8], PT ;  /* 0x00007200ff007a0c */ /* 0x000fd60003f25270 */
[----:B------:R-:W-:-:S05]  /*1430*/  @P3 IADD3 R4, R4, 0x1, RZ ;  /* 0x0000000104043810 */ /* 0x000fca0007ffe0ff */
[----:B------:R-:W-:Y:S02]  /*1440*/  IMAD.MOV.U32 R5, RZ, RZ, R4 ;  /* 0x000000ffff057224 */ /* 0x000fe400078e0004 */
[----:B------:R-:W-:-:S03]  /*1450*/  IMAD R4, R3, c[0x0][0x198], RZ ;  /* 0x0000660003047a24 */ /* 0x000fc600078e02ff */
[----:B------:R-:W-:Y:S01]  /*1460*/  @!P2 IADD3 R5, -R5, RZ, RZ ;  /* 0x000000ff0505a210 */ /* 0x000fe20007ffe1ff */
[----:B------:R-:W-:Y:S01]  /*1470*/  IMAD R4, R7, c[0x0][0x19c], R4 ;  /* 0x0000670007047a24 */ /* 0x000fe200078e0204 */
[----:B------:R-:W-:-:S04]  /*1480*/  @!P1 LOP3.LUT R5, RZ, c[0x0][0x1c8], RZ, 0x33, !PT ;  /* 0x00007200ff059a12 */ /* 0x000fc800078e33ff */
        /* <DEDUP_REMOVED lines=17> */
.L_x_3392:
[----:B------:R-:W-:Y:S01]  /*15a0*/  ISETP.NE.AND P1, PT, R208, -0x1, PT ;  /* 0xffffffffd000780c */ /* 0x000fe20003f25270 */
[----:B------:R-:W-:Y:S01]  /*15b0*/  IMAD R8, R8, c[0x0][0x1b8], RZ ;  /* 0x00006e0008087a24 */ /* 0x000fe200078e02ff */
[----:B-----5:R-:W-:Y:S01]  /*15c0*/  SHF.R.S32.HI R0, RZ, 0x1f, R87 ;  /* 0x0000001fff007819 */ /* 0x020fe20000011457 */
[----:B------:R-:W-:Y:S01]  /*15d0*/  BSSY B0, `(.L_x_3394) ;  /* 0x0000072000007945 */ /* 0x000fe20003800000 */
[----:B------:R-:W-:Y:S01]  /*15e0*/  IADD3 R199, -R88, R207, RZ ;  /* 0x000000cf58c77210 */ /* 0x000fe20007ffe1ff */
[----:B------:R-:W-:Y:S01]  /*15f0*/  IMAD R8, R5, c[0x0][0x1bc], R8 ;  /* 0x00006f0005087a24 */ /* 0x000fe200078e0208 */
[CC--:B------:R-:W-:Y:S02]  /*1600*/  LEA.HI R10, R0.reuse, R87.reuse, RZ, 0x4 ;  /* 0x00000057000a7211 */ /* 0x0c0fe400078f20ff */
[----:B------:R-:W-:Y:S02]  /*1610*/  LEA.HI R4, R0, R87, RZ, 0x3 ;  /* 0x0000005700047211 */ /* 0x000fe400078f18ff */
[----:B------:R-:W-:-:S02]  /*1620*/  SHF.R.S32.HI R197, RZ, 0x4, R10 ;  /* 0x00000004ffc57819 */ /* 0x000fc4000001140a */
[----:B------:R-:W-:Y:S01]  /*1630*/  SHF.R.S32.HI R20, RZ, 0x3, R4 ;  /* 0x00000003ff147819 */ /* 0x000fe20000011404 */
[----:B------:R-:W-:Y:S01]  /*1640*/  @P1 IMAD.WIDE.U32 R24, R208, c[0x0][0x190], RZ ;  /* 0x00006400d0181a25 */ /* 0x000fe200078e00ff */
[----:B------:R-:W-:Y:S02]  /*1650*/  @!P1 SHF.R.S32.HI R2, RZ, 0x1f, R13 ;  /* 0x0000001fff029819 */ /* 0x000fe4000001140d */
[----:B------:R-:W-:Y:S01]  /*1660*/  LEA.HI R6, R10, R197, RZ, 0x1 ;  /* 0x000000c50a067211 */ /* 0x000fe200078f08ff */
[----:B------:R-:W-:Y:S01]  /*1670*/  @!P1 IMAD.WIDE.U32 R16, R13, c[0x0][0x178], RZ ;  /* 0x00005e000d109a25 */ /* 0x000fe200078e00ff */
[----:B------:R-:W-:Y:S02]  /*1680*/  LOP3.LUT R4, R4, 0xfffffff8, RZ, 0xc0, !PT ;  /* 0xfffffff804047812 */ /* 0x000fe400078ec0ff */
[----:B------:R-:W-:Y:S01]  /*1690*/  LOP3.LUT R10, R10, 0xfffffff0, RZ, 0xc0, !PT ;  /* 0xfffffff00a0a7812 */ /* 0x000fe200078ec0ff */
[----:B------:R-:W-:Y:S01]  /*16a0*/  @!P1 IMAD R2, R2, c[0x0][0x178], RZ ;  /* 0x00005e0002029a24 */ /* 0x000fe200078e02ff */
[----:B------:R-:W-:Y:S01]  /*16b0*/  LOP3.LUT R6, R6, 0xfffffffe, RZ, 0xc0, !PT ;  /* 0xfffffffe06067812 */ /* 0x000fe200078ec0ff */
[----:B------:R-:W-:Y:S01]  /*16c0*/  IMAD.IADD R4, R87, 0x1, -R4 ;  /* 0x0000000157047824 */ /* 0x000fe200078e0a04 */
[----:B------:R-:W-:Y:S01]  /*16d0*/  SHF.R.S32.HI R21, RZ, 0x1f, R20 ;  /* 0x0000001fff157819 */ /* 0x000fe20000011414 */
[----:B------:R-:W-:Y:S01]  /*16e0*/  @!P1 IMAD R2, R13, c[0x0][0x17c], R2 ;  /* 0x00005f000d029a24 */ /* 0x000fe200078e0202 */
[----:B------:R-:W-:Y:S01]  /*16f0*/  LEA.HI R14, R0, R87, RZ, 0x6 ;  /* 0x00000057000e7211 */ /* 0x000fe200078f30ff */
[----:B------:R-:W-:Y:S01]  /*1700*/  IMAD.IADD R10, R87, 0x1, -R10 ;  /* 0x00000001570a7824 */ /* 0x000fe200078e0a0a */
[----:B------:R-:W-:Y:S01]  /*1710*/  SHF.R.S32.HI R23, RZ, 0x1f, R22 ;  /* 0x0000001fff177819 */ /* 0x000fe20000011416 */
[----:B------:R-:W-:-:S02]  /*1720*/  IMAD.SHL.U32 R19, R20, 0x40, RZ ;  /* 0x0000004014137824 */ /* 0x000fc400078e00ff */
[----:B------:R-:W-:Y:S02]  /*1730*/  @P1 IMAD R15, R208, c[0x0][0x194], R25 ;  /* 0x00006500d00f1a24 */ /* 0x000fe400078e0219 */
[----:B------:R-:W-:Y:S01]  /*1740*/  IMAD.SHL.U32 R210, R4, 0x8, RZ ;  /* 0x0000000804d27824 */ /* 0x000fe200078e00ff */
[----:B------:R-:W-:Y:S01]  /*1750*/  LOP3.LUT R19, R19, 0x1c0, RZ, 0xc0, !PT ;  /* 0x000001c013137812 */ /* 0x000fe200078ec0ff */
[----:B------:R-:W-:Y:S01]  /*1760*/  @!P1 IMAD.IADD R15, R17, 0x1, R2 ;  /* 0x00000001110f9824 */ /* 0x000fe200078e0202 */
[----:B------:R-:W-:Y:S01]  /*1770*/  SHF.R.S32.HI R17, RZ, 0x1f, R10 ;  /* 0x0000001fff117819 */ /* 0x000fe2000001140a */
[----:B------:R-:W-:Y:S01]  /*1780*/  IMAD.IADD R197, R197, 0x1, -R6 ;  /* 0x00000001c5c57824 */ /* 0x000fe200078e0a06 */
[----:B------:R-:W-:Y:S01]  /*1790*/  IADD3 R18, P3, R210, R18, RZ ;  /* 0x00000012d2127210 */ /* 0x000fe20007f7e0ff */
[----:B------:R-:W-:Y:S01]  /*17a0*/  @!P1 IMAD.MOV.U32 R24, RZ, RZ, R16 ;  /* 0x000000ffff189224 */ /* 0x000fe200078e0010 */
[----:B------:R-:W-:Y:S01]  /*17b0*/  SHF.R.S32.HI R6, RZ, 0x1f, R210 ;  /* 0x0000001fff067819 */ /* 0x000fe200000114d2 */
[----:B------:R-:W-:Y:S01]  /*17c0*/  IMAD.WIDE R28, R29, 0x40, R20 ;  /* 0x000000401d1c7825 */ /* 0x000fe200078e0214 */
[----:B------:R-:W-:-:S02]  /*17d0*/  LEA.HI R2, R17, R10, RZ, 0x3 ;  /* 0x0000000a11027211 */ /* 0x000fc400078f18ff */
[----:B------:R-:W-:Y:S02]  /*17e0*/  LOP3.LUT R17, R19, 0x38, R210, 0xf8, !PT ;  /* 0x0000003813117812 */ /* 0x000fe400078ef8d2 */
[----:B------:R-:W-:Y:S02]  /*17f0*/  SHF.R.U32.HI R12, RZ, 0x3, R19 ;  /* 0x00000003ff0c7819 */ /* 0x000fe40000011613 */
[----:B------:R-:W-:Y:S02]  /*1800*/  IADD3 R26, P2, R210, R26, RZ ;  /* 0x0000001ad21a7210 */ /* 0x000fe40007f5e0ff */
[----:B------:R-:W-:Y:S02]  /*1810*/  IADD3.X R19, R6, R9, RZ, P3, !PT ;  /* 0x0000000906137210 */ /* 0x000fe40001ffe4ff */
[----:B------:R-:W-:Y:S01]  /*1820*/  LOP3.LUT R9, R2, 0xfffffff8, RZ, 0xc0, !PT ;  /* 0xfffffff802097812 */ /* 0x000fe200078ec0ff */
[----:B------:R-:W-:Y:S01]  /*1830*/  IMAD.X R27, R6, 0x1, R11, P2 ;  /* 0x00000001061b7824 */ /* 0x000fe200010e060b */
[----:B------:R-:W-:Y:S01]  /*1840*/  IADD3 R24, P1, R210, R24, RZ ;  /* 0x00000018d2187210 */ /* 0x000fe20007f3e0ff */
[----:B------:R-:W-:Y:S01]  /*1850*/  IMAD.SHL.U32 R11, R14, 0x8, RZ ;  /* 0x000000080e0b7824 */ /* 0x000fe200078e00ff */
[----:B------:R-:W-:Y:S01]  /*1860*/  LOP3.LUT R12, R17, R12, RZ, 0x3c, !PT ;  /* 0x0000000c110c7212 */ /* 0x000fe200078e3cff */
[----:B------:R-:W-:Y:S01]  /*1870*/  IMAD.IADD R9, R10, 0x1, -R9 ;  /* 0x000000010a097824 */ /* 0x000fe200078e0a09 */
[----:B------:R-:W-:Y:S01]  /*1880*/  IADD3 R201, R210, 0x40, RZ ;  /* 0x00000040d2c97810 */ /* 0x000fe20007ffe0ff */
[----:B------:R-:W-:Y:S01]  /*1890*/  IMAD.WIDE.U32 R26, R5, c[0x0][0x1b8], R26 ;  /* 0x00006e00051a7a25 */ /* 0x000fe200078e001a */
[----:B------:R-:W-:-:S02]  /*18a0*/  LOP3.LUT R206, R12, 0xfffffe00, R11, 0xf8, !PT ;  /* 0xfffffe000cce7812 */ /* 0x000fc400078ef80b */
[----:B------:R-:W-:Y:S01]  /*18b0*/  IADD3 R200, R210, 0x80, RZ ;  /* 0x00000080d2c87810 */ /* 0x000fe20007ffe0ff */
[----:B------:R-:W-:Y:S01]  /*18c0*/  IMAD.SHL.U32 R5, R9, 0x40, RZ ;  /* 0x0000004009057824 */ /* 0x000fe200078e00ff */
[----:B------:R-:W-:Y:S01]  /*18d0*/  IADD3 R27, R27, R8, RZ ;  /* 0x000000081b1b7210 */ /* 0x000fe20007ffe0ff */
[----:B------:R-:W-:Y:S01]  /*18e0*/  IMAD.X R25, R6, 0x1, R15, P1 ;  /* 0x0000000106197824 */ /* 0x000fe200008e060f */
[----:B------:R-:W-:Y:S01]  /*18f0*/  IADD3 R7, P1, R20, R7, RZ ;  /* 0x0000000714077210 */ /* 0x000fe20007f3e0ff */
[----:B------:R-:W-:Y:S01]  /*1900*/  IMAD.SHL.U32 R6, R197, 0x8, RZ ;  /* 0x00000008c5067824 */ /* 0x000fe200078e00ff */
[----:B------:R-:W-:Y:S01]  /*1910*/  LOP3.LUT R5, R5, 0x1c0, RZ, 0xc0, !PT ;  /* 0x000001c005057812 */ /* 0x000fe200078ec0ff */
[----:B------:R-:W-:Y:S01]  /*1920*/  IMAD.SHL.U32 R2, R2, 0x40, RZ ;  /* 0x0000004002027824 */ /* 0x000fe200078e00ff */
[----:B------:R-:W-:Y:S01]  /*1930*/  LEA.HI R15, R0, R87, RZ, 0x5 ;  /* 0x00000057000f7211 */ /* 0x000fe200078f28ff */
[----:B------:R-:W-:Y:S01]  /*1940*/  IMAD.X R3, R21, 0x1, R3, P1 ;  /* 0x0000000115037824 */ /* 0x000fe200008e0603 */
[----:B------:R-:W-:Y:S01]  /*1950*/  R2P PR, R9, 0x6 ;  /* 0x0000000609007804 */ /* 0x000fe20000000000 */
[----:B------:R-:W-:Y:S01]  /*1960*/  IMAD.WIDE.U32 R16, R7, c[0x0][0x1a0], R26 ;  /* 0x0000680007107a25 */ /* 0x000fe200078e001a */
[----:B------:R-:W-:-:S02]  /*1970*/  LOP3.LUT R6, R5, 0x8, R6, 0xf8, !PT ;  /* 0x0000000805067812 */ /* 0x000fc400078ef806 */
[----:B------:R-:W-:Y:S01]  /*1980*/  ISETP.GE.AND P3, PT, R20, R199, PT ;  /* 0x000000c71400720c */ /* 0x000fe20003f66270 */
[----:B------:R-:W-:Y:S01]  /*1990*/  IMAD R8, R3, c[0x0][0x1a0], RZ ;  /* 0x0000680003087a24 */ /* 0x000fe200078e02ff */
[----:B------:R-:W-:Y:S01]  /*19a0*/  SHF.R.U32.HI R5, RZ, 0x3, R5 ;  /* 0x00000003ff057819 */ /* 0x000fe20000011605 */
[----:B------:R-:W-:Y:S01]  /*19b0*/  IMAD R11, R21, c[0x0][0x198], RZ ;  /* 0x00006600150b7a24 */ /* 0x000fe200078e02ff */
[----:B------:R-:W-:Y:S01]  /*19c0*/  SHF.R.S32.HI R89, RZ, 0x5, R15 ;  /* 0x00000005ff597819 */ /* 0x000fe2000001140f */
[----:B------:R-:W-:Y:S01]  /*19d0*/  IMAD R27, R23, c[0x0][0x1a8], RZ ;  /* 0x00006a00171b7a24 */ /* 0x000fe200078e02ff */
[----:B------:R-:W-:Y:S01]  /*19e0*/  LOP3.LUT R3, R6, R5, RZ, 0x3c, !PT ;  /* 0x0000000506037212 */ /* 0x000fe200078e3cff */
[----:B------:R-:W-:-:S03]  /*19f0*/  IMAD.WIDE.U32 R146, R20, c[0x0][0x198], R18 ;  /* 0x0000660014927a25 */ /* 0x000fc600078e0012 */
[----:B------:R-:W-:Y:S01]  /*1a00*/  LOP3.LUT R2, R3, 0xfffffe00, R2, 0xf8, !PT ;  /* 0xfffffe0003027812 */ /* 0x000fe200078ef802 */
[----:B------:R-:W-:Y:S02]  /*1a10*/  IMAD R19, R7, c[0x0][0x1a4], R8 ;  /* 0x0000690007137a24 */ /* 0x000fe400078e0208 */
[----:B------:R-:W-:Y:S02]  /*1a20*/  IMAD.MOV.U32 R5, RZ, RZ, 0x10 ;  /* 0x00000010ff057424 */ /* 0x000fe400078e00ff */
[----:B------:R-:W-:Y:S02]  /*1a30*/  IMAD.MOV.U32 R3, RZ, RZ, 0x20 ;  /* 0x00000020ff037424 */ /* 0x000fe400078e00ff */
[----:B------:R-:W-:Y:S01]  /*1a40*/  IMAD.MOV.U32 R8, RZ, RZ, c[0x0][0x1a0] ;  /* 0x00006800ff087624 */ /* 0x000fe200078e00ff */
[----:B------:R-:W-:Y:S01]  /*1a50*/  SEL R5, R5, 0xfffffff0, !P1 ;  /* 0xfffffff005057807 */ /* 0x000fe20004800000 */
[----:B------:R-:W-:Y:S01]  /*1a60*/  IMAD R11, R20, c[0x0][0x19c], R11 ;  /* 0x00006700140b7a24 */ /* 0x000fe200078e020b */
[----:B------:R-:W-:Y:S01]  /*1a70*/  SEL R3, R3, 0xffffffe0, !P2 ;  /* 0xffffffe003037807 */ /* 0x000fe20005000000 */
[----:B------:R-:W-:Y:S01]  /*1a80*/  IMAD R27, R22, c[0x0][0x1ac], R27 ;  /* 0x00006b00161b7a24 */ /* 0x000fe200078e021b */
[----:B------:R-:W-:Y:S01]  /*1a90*/  SHF.L.U64.HI R202, R8, R204, c[0x0][0x1a4] ;  /* 0x0000690008ca7619 */ /* 0x000fe200000102cc */
[----:B------:R-:W-:-:S04]  /*1aa0*/  IMAD.WIDE.U32 R24, R22, c[0x0][0x1a8], R24 ;  /* 0x00006a0016187a25 */ /* 0x000fc800078e0018 */
[----:B------:R-:W-:Y:S02]  /*1ab0*/  IMAD.IADD R135, R147, 0x1, R11 ;  /* 0x0000000193877824 */ /* 0x000fe400078e020b */
[----:B------:R-:W-:Y:S02]  /*1ac0*/  IMAD.SHL.U32 R203, R8, 0x10, RZ ;  /* 0x0000001008cb7824 */ /* 0x000fe400078e00ff */
        /* <DEDUP_REMOVED lines=34> */
.L_x_3395:
[----:B------:R-:W-:Y:S05]  /*1cf0*/  BSYNC B0 ;  /* 0x0000000000007941 */ /* 0x000fea0003800000 */
.L_x_3394:
[----:B------:R-:W-:Y:S01]  /*1d00*/  IADD3 R14, R20, 0x10, RZ ;  /* 0x00000010140e7810 */ /* 0x000fe20007ffe0ff */
[----:B------:R-:W-:Y:S03]  /*1d10*/  BSSY B0, `(.L_x_3396) ;  /* 0x0000024000007945 */ /* 0x000fe60003800000 */
[----:B------:R-:W-:-:S13]  /*1d20*/  ISETP.GE.AND P1, PT, R14, R199, PT ;  /* 0x000000c70e00720c */ /* 0x000fda0003f26270 */
        /* <DEDUP_REMOVED lines=34> */
.L_x_3397:
[----:B------:R-:W-:Y:S05]  /*1f50*/  BSYNC B0 ;  /* 0x0000000000007941 */ /* 0x000fea0003800000 */
.L_x_3396:
        /* <DEDUP_REMOVED lines=37> */
.L_x_3399:
[----:B------:R-:W-:Y:S05]  /*21b0*/  BSYNC B0 ;  /* 0x0000000000007941 */ /* 0x000fea0003800000 */
.L_x_3398:
[----:B------:R-:W-:Y:S01]  /*21c0*/  IADD3 R10, R20, 0x30, RZ ;  /* 0x00000030140a7810 */ /* 0x000fe20007ffe0ff */
[----:B------:R-:W-:Y:S03]  /*21d0*/  BSSY B0, `(.L_x_3400) ;  /* 0x0000023000007945 */ /* 0x000fe60003800000 */
[----:B------:R-:W-:-:S13]  /*21e0*/  ISETP.GE.AND P1, PT, R10, R199, PT ;  /* 0x000000c70a00720c */ /* 0x000fda0003f26270 */
[----:B------:R-:W-:Y:S05]  /*21f0*/  @P1 BRA `(.L_x_3401) ;  /* 0x0000020000001947 */ /* 0x000fea0003800000 */
[----:B-1----:R-:W-:Y:S01]  /*2200*/  IADD3 R7, P1, R28, 0x30, RZ ;  /* 0x000000301c077810 */ /* 0x002fe20007f3e0ff */
        /* <DEDUP_REMOVED lines=31> */
.L_x_3401:
[----:B------:R-:W-:Y:S05]  /*2400*/  BSYNC B0 ;  /* 0x0000000000007941 */ /* 0x000fea0003800000 */
.L_x_3400:
[----:B-1----:R-:W-:Y:S01]  /*2410*/  IMAD.SHL.U32 R6, R134, 0x40, RZ ;  /* 0x0000004086067824 */ /* 0x002fe200078e00ff */
        /* <DEDUP_REMOVED lines=30> */
.L_x_3403:
[----:B------:R-:W-:Y:S05]  /*2600*/  BSYNC B0 ;  /* 0x0000000000007941 */ /* 0x000fea0003800000 */
.L_x_3402:
        /* <DEDUP_REMOVED lines=8> */
[----:B------:R-:W-:Y:S02]  /*2690*/  IADD3 R9, P2, R205, R146, RZ ;  /* 0x00000092cd097210 */ /* 0x000fe40007f5e0ff */
[----:B------:R-:W-:-:S03]  /*26a0*/  ISETP.GE.AND P1, PT, R200, c[0x0][0x220], PT ;  /* 0x00008800c8007a0c */ /* 0x000fc60003f26270 */
[----:B------:R-:W-:-:S04]  /*26b0*/  IMAD.X R0, R204, 0x1, R135, P2 ;  /* 0x00000001cc007824 */ /* 0x000fc800010e0687 */
        /* <DEDUP_REMOVED lines=22> */
.L_x_3405:
[----:B------:R-:W-:Y:S05]  /*2820*/  BSYNC B0 ;  /* 0x0000000000007941 */ /* 0x000fea0003800000 */
.L_x_3404:
[----:B------:R-:W-:Y:S01]  /*2830*/  ISETP.GE.AND P1, PT, R12, R11, PT ;  /* 0x0000000b0c00720c */ /* 0x000fe20003f26270 */
[----:B------:R-:W-:-:S12]  /*2840*/  BSSY B0, `(.L_x_3406) ;  /* 0x000001e000007945 */ /* 0x000fd80003800000 */
[----:B------:R-:W-:Y:S05]  /*2850*/  @P1 BRA `(.L_x_3407) ;  /* 0x000001c000001947 */ /* 0x000fea0003800000 */
[----:B------:R-:W-:Y:S01]  /*2860*/  ISETP.GE.AND P4, PT, R210, c[0x0][0x220], PT ;  /* 0x00008800d2007a0c */ /* 0x000fe20003f86270 */
[----:B------:R-:W-:Y:S01]  /*2870*/  IMAD.MOV.U32 R0, RZ, RZ, c[0x0][0x19c] ;  /* 0x00006700ff007624 */ /* 0x000fe200078e00ff */
[----:B------:R-:W-:Y:S02]  /*2880*/  ISETP.GE.AND P3, PT, R201, c[0x0][0x220], PT ;  /* 0x00008800c9007a0c */ /* 0x000fe40003f66270 */
[----:B------:R-:W-:Y:S02]  /*2890*/  LEA R9, P2, R84, R146, 0x5 ;  /* 0x0000009254097211 */ /* 0x000fe400078428ff */
[----:B------:R-:W-:Y:S02]  /*28a0*/  ISETP.GE.AND P1, PT, R200, c[0x0][0x220], PT ;  /* 0x00008800c8007a0c */ /* 0x000fe40003f26270 */
[----:B------:R-:W-:-:S05]  /*28b0*/  LEA.HI.X R0, R84, R135, R0, 0x5, P2 ;  /* 0x0000008754007211 */ /* 0x000fca00010f2c00 */
        /* <DEDUP_REMOVED lines=22> */
.L_x_3407:
[----:B------:R-:W-:Y:S05]  /*2a20*/  BSYNC B0 ;  /* 0x0000000000007941 */ /* 0x000fea0003800000 */
.L_x_3406:
[----:B------:R-:W-:Y:S01]  /*2a30*/  ISETP.GE.AND P1, PT, R10, R11, PT ;  /* 0x0000000b0a00720c */ /* 0x000fe20003f26270 */
[----:B------:R-:W-:-:S12]  /*2a40*/  BSSY B0, `(.L_x_3408) ;  /* 0x000001f000007945 */ /* 0x000fd80003800000 */
[----:B------:R-:W-:Y:S05]  /*2a50*/  @P1 BRA `(.L_x_3409) ;  /* 0x000001d000001947 */ /* 0x000fea0003800000 */
[----:B------:R-:W-:Y:S01]  /*2a60*/  ISETP.GE.AND P5, PT, R210, c[0x0][0x220], PT ;  /* 0x00008800d2007a0c */ /* 0x000fe20003fa6270 */
[----:B------:R-:W-:Y:S01]  /*2a70*/  IMAD.MOV.U32 R147, RZ, RZ, R135 ;  /* 0x000000ffff937224 */ /* 0x000fe200078e0087 */
[----:B------:R-:W-:Y:S01]  /*2a80*/  ISETP.GE.AND P4, PT, R201, c[0x0][0x220], PT ;  /* 0x00008800c9007a0c */ /* 0x000fe20003f86270 */
[----:B------:R-:W-:Y:S01]  /*2a90*/  ULDC UR4, c[0x0][0x19c] ;  /* 0x0000670000047ab9 */ /* 0x000fe20000000800 */
[----:B------:R-:W-:Y:S01]  /*2aa0*/  ISETP.GE.AND P2, PT, R200, c[0x0][0x220], PT ;  /* 0x00008800c8007a0c */ /* 0x000fe20003f46270 */
[----:B------:R-:W-:Y:S01]  /*2ab0*/  UIMAD UR4, UR4, 0x30, URZ ;  /* 0x00000030040478a4 */ /* 0x000fe2000f8e023f */
[----:B------:R-:W-:-:S05]  /*2ac0*/  IMAD.WIDE.U32 R28, R84, 0x30, R146 ;  /* 0x00000030541c7825 */ /* 0x000fca00078e0092 */
[----:B------:R-:W-:Y:S02]  /*2ad0*/  IADD3 R0, R29, UR4, RZ ;  /* 0x000000041d007c10 */ /* 0x000fe4000fffe0ff */
[C---:B------:R-:W-:Y:S01]  /*2ae0*/  @!P5 LEA R30, P6, R28.reuse, c[0x0][0x168], 0x1 ;  /* 0x00005a001c1eda11 */ /* 0x040fe200078c08ff */
[----:B------:R2:W-:Y:S01]  /*2af0*/  @P5 STS.128 [R206+0x7800], RZ ;  /* 0x007800ffce005388 */ /* 0x0005e20000000c00 */
[C---:B-1----:R-:W-:Y:S02]  /*2b00*/  @!P4 LEA R26, P3, R28.reuse, c[0x0][0x168], 0x1 ;  /* 0x00005a001c1aca11 */ /* 0x042fe400078608ff */
[C---:B------:R-:W-:Y:S02]  /*2b10*/  @!P2 LEA R24, P1, R28.reuse, c[0x0][0x168], 0x1 ;  /* 0x00005a001c18aa11 */ /* 0x040fe400078208ff */
[C-C-:B------:R-:W-:Y:S02]  /*2b20*/  @!P5 LEA.HI.X R31, R28.reuse, c[0x0][0x16c], R0.reuse, 0x1, P6 ;  /* 0x00005b001c1fda11 */ /* 0x140fe400030f0c00 */
[----:B------:R-:W-:-:S02]  /*2b30*/  @!P4 LEA.HI.X R27, R28, c[0x0][0x16c], R0, 0x1, P3 ;  /* 0x00005b001c1bca11 */ /* 0x000fc400018f0c00 */
        /* <DEDUP_REMOVED lines=14> */
[----:B------:R2:W-:Y:S02]  /*2c20*/  @!P2 LDGSTS.E.BYPASS.LTC128B.128 [R206+0xb800], [R24.64+0x100] ;  /* 0x0b80010018ceafae */ /* 0x0005e4000b901d46 */
.L_x_3409:
[----:B------:R-:W-:Y:S05]  /*2c30*/  BSYNC B0 ;  /* 0x0000000000007941 */ /* 0x000fea0003800000 */
.L_x_3408:
[----:B------:R-:W-:Y:S01]  /*2c40*/  SHF.R.S32.HI R0, RZ, 0x1f, R13 ;  /* 0x0000001fff007819 */ /* 0x000fe2000001140d */
[----:B------:R-:W-:Y:S01]  /*2c50*/  IMAD.WIDE.U32 R22, R13, c[0x0][0x320], R22 ;  /* 0x0000c8000d167a25 */ /* 0x000fe200078e0016 */
[----:B------:R-:W0:Y:S03]  /*2c60*/  LDGDEPBAR ;  /* 0x00000000000079af */ /* 0x000e260000000000 */
[----:B------:R-:W-:Y:S01]  /*2c70*/  IMAD R0, R0, c[0x0][0x320], RZ ;  /* 0x0000c80000007a24 */ /* 0x000fe200078e02ff */
[----:B-12---:R-:W-:-:S03]  /*2c80*/  LEA R24, P1, R22, c[0x0][0x318], 0x2 ;  /* 0x0000c60016187a11 */ /* 0x006fc600078210ff */
[----:B------:R-:W-:-:S04]  /*2c90*/  IMAD R0, R13, c[0x0][0x324], R0 ;  /* 0x0000c9000d007a24 */ /* 0x000fc800078e0200 */
[----:B------:R-:W-:-:S05]  /*2ca0*/  IMAD.IADD R0, R23, 0x1, R0 ;  /* 0x0000000117007824 */ /* 0x000fca00078e0200 */
[----:B------:R-:W-:-:S05]  /*2cb0*/  LEA.HI.X R25, R22, c[0x0][0x31c], R0, 0x2, P1 ;  /* 0x0000c70016197a11 */ /* 0x000fca00008f1400 */
[----:B------:R-:W2:Y:S01]  /*2cc0*/  LDG.E R9, [R24.64] ;  /* 0x0000000618097981 */ /* 0x000ea2000c1e1900 */
[----:B------:R-:W-:Y:S01]  /*2cd0*/  ISETP.GE.AND P2, PT, R20, R11, PT ;  /* 0x0000000b1400720c */ /* 0x000fe20003f46270 */
[----:B------:R-:W2:Y:S01]  /*2ce0*/  MUFU.RCP R0, c[0x0][0x238] ;  /* 0x00008e0000007b08 */ /* 0x000ea20000001000 */
[----:B------:R-:W-:-:S04]  /*2cf0*/  DEPBAR.LE SB0, 0x0 ;  /* 0x000080000000791a */ /* 0x000fc80000000000 */
[----:B------:R-:W-:Y:S01]  /*2d00*/  BAR.SYNC.DEFER_BLOCKING 0x0 ;  /* 0x0000000000007b1d */ /* 0x000fe20000010000 */
[----:B------:R-:W-:-:S04]  /*2d10*/  LEA R222, P1, R16, c[0x0][0x170], 0x1 ;  /* 0x00005c0010de7a11 */ /* 0x000fc800078208ff */
[----:B------:R-:W-:Y:S01]  /*2d20*/  LEA.HI.X R221, R16, c[0x0][0x174], R19, 0x1, P1 ;  /* 0x00005d0010dd7a11 */ /* 0x000fe200008f0c13 */
[----:B------:R-:W-:Y:S01]  /*2d30*/  BSSY B0, `(.L_x_3410) ;  /* 0x000001c000007945 */ /* 0x000fe20003800000 */
[----:B------:R1:W-:Y:S04]  /*2d40*/  @P2 STS.128 [R206+0xc000], RZ ;  /* 0x00c000ffce002388 */ /* 0x0003e80000000c00 */
[----:B------:R1:W-:Y:S04]  /*2d50*/  @P2 STS.128 [R206+0xe000], RZ ;  /* 0x00e000ffce002388 */ /* 0x0003e80000000c00 */
[----:B------:R1:W-:Y:S01]  /*2d60*/  @P2 STS.128 [R206+0x10000], RZ ;  /* 0x010000ffce002388 */ /* 0x0003e20000000c00 */
[----:B--2---:R-:W-:Y:S01]  /*2d70*/  FMUL.FTZ R0, R9, R0 ;  /* 0x0000000009007220 */ /* 0x004fe20000410000 */
[----:B------:R-:W-:Y:S05]  /*2d80*/  @P2 BRA `(.L_x_3411) ;  /* 0x0000016000002947 */ /* 0x000fea0003800000 */
[----:B-1----:R-:W-:Y:S02]  /*2d90*/  ISETP.GE.AND P3, PT, R210, c[0x0][0x220], PT ;  /* 0x00008800d2007a0c */ /* 0x002fe40003f66270 */
[----:B------:R-:W-:-:S02]  /*2da0*/  ISETP.GE.AND P2, PT, R201, c[0x0][0x220], PT ;  /* 0x00008800c9007a0c */ /* 0x000fc40003f46270 */
[----:B------:R-:W-:-:S09]  /*2db0*/  ISETP.GE.AND P1, PT, R200, c[0x0][0x220], PT ;  /* 0x00008800c8007a0c */ /* 0x000fd20003f26270 */
[----:B------:R-:W-:Y:S01]  /*2dc0*/  @!P3 IMAD.MOV.U32 R223, RZ, RZ, R221 ;  /* 0x000000ffffdfb224 */ /* 0x000fe200078e00dd */
[----:B------:R1:W-:Y:S01]  /*2dd0*/  @P3 STS.128 [R206+0xc000], RZ ;  /* 0x00c000ffce003388 */ /* 0x0003e20000000c00 */
[----:B------:R-:W-:-:S03]  /*2de0*/  @!P2 IMAD.MOV.U32 R220, RZ, RZ, R222 ;  /* 0x000000ffffdca224 */ /* 0x000fc600078e00de */
        /* <DEDUP_REMOVED lines=11> */
[----:B-1----:R-:W-:-:S05]  /*2ea0*/  MOV R220, R222 ;  /* 0x000000de00dc7202 */ /* 0x002fca0000000f00 */
[----:B------:R-:W-:Y:S01]  /*2eb0*/  @!PT LDS RZ, [RZ] ;  /* 0x00000000fffff984 */ /* 0x000fe20000000800 */
[----:B------:R-:W-:Y:S01]  /*2ec0*/  @!PT LDS RZ, [RZ] ;  /* 0x00000000fffff984 */ /* 0x000fe20000000800 */
[----:B------:R-:W-:Y:S01]  /*2ed0*/  @!PT LDS RZ, [RZ] ;  /* 0x00000000fffff984 */ /* 0x000fe20000000800 */
[----:B------:R1:W-:Y:S02]  /*2ee0*/  LDGSTS.E.BYPASS.LTC128B.128 [R206+0x10000], [R220.64+0x100] ;  /* 0x10000100dcce7fae */ /* 0x0003e4000b901d46 */
.L_x_3411:
[----:B-1----:R-:W-:Y:S05]  /*2ef0*/  BSYNC B0 ;  /* 0x0000000000007941 */ /* 0x002fea0003800000 */
.L_x_3410:
        /* <DEDUP_REMOVED lines=11> */
[C---:B------:R-:W-:Y:S01]  /*2fb0*/  @!P3 LEA R24, P5, R203.reuse, R222, 0x1 ;  /* 0x000000decb18b211 */ /* 0x040fe200078a08ff */
        /* <DEDUP_REMOVED lines=21> */
.L_x_3413:
[----:B------:R-:W-:Y:S05]  /*3110*/  BSYNC B0 ;  /* 0x0000000000007941 */ /* 0x000fea0003800000 */
.L_x_3412:
        /* <DEDUP_REMOVED lines=36> */
.L_x_3415:
[----:B------:R-:W-:Y:S05]  /*3360*/  BSYNC B0 ;  /* 0x0000000000007941 */ /* 0x000fea0003800000 */
.L_x_3414:
[----:B------:R-:W-:Y:S01]  /*3370*/  ISETP.GE.AND P1, PT, R10, R11, PT ;  /* 0x0000000b0a00720c */ /* 0x000fe20003f26270 */
[----:B------:R-:W-:Y:S01]  /*3380*/  BSSY B0, `(.L_x_3416) ;  /* 0x0000027000007945 */ /* 0x000fe20003800000 */
[----:B------:R-:W-:-:S05]  /*3390*/  LOP3.LUT R86, R15, 0xffffffe0, RZ, 0xc0, !PT ;  /* 0xffffffe00f567812 */ /* 0x000fca00078ec0ff */
[----:B------:R-:W-:-:S06]  /*33a0*/  IMAD.IADD R86, R87, 0x1, -R86 ;  /* 0x0000000157567824 */ /* 0x000fcc00078e0a56 */
[----:B------:R4:W-:Y:S04]  /*33b0*/  @P1 STS.128 [R206+0xd800], RZ ;  /* 0x00d800ffce001388 */ /* 0x0009e80000000c00 */
[----:B------:R4:W-:Y:S04]  /*33c0*/  @P1 STS.128 [R206+0xf800], RZ ;  /* 0x00f800ffce001388 */ /* 0x0009e80000000c00 */
[----:B------:R4:W-:Y:S01]  /*33d0*/  @P1 STS.128 [R206+0x11800], RZ ;  /* 0x011800ffce001388 */ /* 0x0009e20000000c00 */
[----:B------:R-:W-:Y:S05]  /*33e0*/  @P1 BRA `(.L_x_3417) ;  /* 0x0000020000001947 */ /* 0x000fea0003800000 */
[----:B------:R-:W-:Y:S01]  /*33f0*/  ISETP.GE.AND P3, PT, R210, c[0x0][0x220], PT ;  /* 0x00008800d2007a0c */ /* 0x000fe20003f66270 */
[----:B------:R-:W-:Y:S01]  /*3400*/  IMAD.MOV.U32 R9, RZ, RZ, c[0x0][0x1a4] ;  /* 0x00006900ff097624 */ /* 0x000fe200078e00ff */
[----:B------:R-:W-:-:S02]  /*3410*/  ISETP.GE.AND P2, PT, R201, c[0x0][0x220], PT ;  /* 0x00008800c9007a0c */ /* 0x000fc40003f46270 */
[----:B------:R-:W-:Y:S01]  /*3420*/  MOV R18, R16 ;  /* 0x0000001000127202 */ /* 0x000fe20000000f00 */
[----:B------:R-:W-:Y:S01]  /*3430*/  IMAD R10, R9, 0x30, RZ ;  /* 0x00000030090a7824 */ /* 0x000fe200078e02ff */
[----:B------:R-:W-:-:S03]  /*3440*/  ISETP.GE.AND P1, PT, R200, c[0x0][0x220], PT ;  /* 0x00008800c8007a0c */ /* 0x000fc60003f26270 */
[----:B------:R-:W-:-:S04]  /*3450*/  IMAD.WIDE.U32 R18, R8, 0x30, R18 ;  /* 0x0000003008127825 */ /* 0x000fc800078e0012 */
[----:B------:R-:W-:Y:S01]  /*3460*/  @!P3 IMAD.MOV.U32 R220, RZ, RZ, R222 ;  /* 0x000000ffffdcb224 */ /* 0x000fe200078e00de */
[----:B------:R-:W-:Y:S01]  /*3470*/  IADD3 R10, R19, R10, RZ ;  /* 0x0000000a130a7210 */ /* 0x000fe20007ffe0ff */
[----:B------:R-:W-:Y:S01]  /*3480*/  @!P3 IMAD R9, R9, 0x60, RZ ;  /* 0x000000600909b824 */ /* 0x000fe200078e02ff */
[----:B------:R1:W-:Y:S01]  /*3490*/  @P3 STS.128 [R206+0xd800], RZ ;  /* 0x00d800ffce003388 */ /* 0x0003e20000000c00 */
[----:B------:R-:W-:Y:S01]  /*34a0*/  @!P3 IMAD.WIDE.U32 R12, R8, 0x60, R220 ;  /* 0x00000060080cb825 */ /* 0x000fe200078e00dc */
[----:B------:R-:W-:-:S03]  /*34b0*/  @!P2 LEA R8, P4, R18, c[0x0][0x170], 0x1 ;  /* 0x00005c001208aa11 */ /* 0x000fc600078808ff */
[----:B------:R-:W-:Y:S01]  /*34c0*/  @!P3 IMAD.IADD R13, R13, 0x1, R9 ;  /* 0x000000010d0db824 */ /* 0x000fe200078e0209 */
[----:B------:R-:W-:-:S04]  /*34d0*/  @!P2 LEA.HI.X R9, R18, c[0x0][0x174], R10, 0x1, P4 ;  /* 0x00005d001209aa11 */ /* 0x000fc800020f0c0a */
        /* <DEDUP_REMOVED lines=17> */
.L_x_3417:
[----:B------:R-:W-:Y:S05]  /*35f0*/  BSYNC B0 ;  /* 0x0000000000007941 */ /* 0x000fea0003800000 */
.L_x_3416:
[C---:B-1----:R-:W-:Y:S01]  /*3600*/  IMAD.SHL.U32 R8, R4.reuse, 0x40, RZ ;  /* 0x0000004004087824 */ /* 0x042fe200078e00ff */
[----:B------:R-:W-:Y:S01]  /*3610*/  R2P PR, R4, 0x6 ;  /* 0x0000000604007804 */ /* 0x000fe20000000000 */
[----:B------:R-:W-:Y:S01]  /*3620*/  IMAD.SHL.U32 R20, R20, 0x8, RZ ;  /* 0x0000000814147824 */ /* 0x000fe200078e00ff */
[----:B------:R-:W0:Y:S01]  /*3630*/  LDGDEPBAR ;  /* 0x00000000000079af */ /* 0x000e220000000000 */
[----:B------:R-:W-:Y:S01]  /*3640*/  IMAD R198, R89, 0x400, R2 ;  /* 0x0000040059c67824 */ /* 0x000fe200078e0202 */
[----:B------:R-:W-:-:S03]  /*3650*/  LOP3.LUT R9, R8, 0x1c0, RZ, 0xc0, !PT ;  /* 0x000001c008097812 */ /* 0x000fc600078ec0ff */
        /* <DEDUP_REMOVED lines=63> */
[C---:B------:R-:W-:Y:S08]  /*3a50*/  HMMA.16816.F32 R32, R64.reuse, R52, R32 ;  /* 0x000000344020723c */ /* 0x040ff00000001820 */
[----:B------:R-:W-:Y:S01]  /*3a60*/  HMMA.16816.F32 R28, R64, R54, R28 ;  /* 0x00000036401c723c */ /* 0x000fe2000000181c */
[----:B------:R-:W3:Y:S04]  /*3a70*/  LDSM.16.M88.4 R52, [R184+0x1000] ;  /* 0x00100000b834783b */ /* 0x000ee80000000200 */
[----:B------:R-:W-:Y:S03]  /*3a80*/  LDSM.16.M88.4 R64, [R197+0x9000] ;  /* 0x00900000c540783b */ /* 0x000fe60000000200 */
[C---:B-1----:R-:W-:Y:S08]  /*3a90*/  HMMA.16816.F32 R48, R24.reuse, R16, R48 ;  /* 0x000000101830723c */ /* 0x042ff00000001830 */
[C---:B------:R-:W-:Y:S01]  /*3aa0*/  HMMA.16816.F32 R44, R24.reuse, R18, R44 ;  /* 0x00000012182c723c */ /* 0x040fe2000000182c */
[----:B------:R-:W1:Y:S07]  /*3ab0*/  LDSM.16.M88.4 R16, [R184+0x1800] ;  /* 0x00180000b810783b */ /* 0x000e6e0000000200 */
[C---:B------:R-:W-:Y:S08]  /*3ac0*/  HMMA.16816.F32 R40, R24.reuse, R80, R40 ;  /* 0x000000501828723c */ /* 0x040ff00000001828 */
[C---:B------:R-:W-:Y:S08]  /*3ad0*/  HMMA.16816.F32 R36, R24.reuse, R82, R36 ;  /* 0x000000521824723c */ /* 0x040ff00000001824 */
        /* <DEDUP_REMOVED lines=15> */
[----:B------:R-:W5:Y:S03]  /*3bd0*/  LDSM.16.M88.4 R16, [R195+0x2800] ;  /* 0x00280000c310783b */ /* 0x000f660000000200 */
        /* <DEDUP_REMOVED lines=12> */
[----:B------:R-:W2:Y:S03]  /*3ca0*/  LDSM.16.M88.4 R60, [R191+0x8800] ;  /* 0x00880000bf3c783b */ /* 0x000ea60000000200 */
[C---:B---3--:R-:W-:Y:S08]  /*3cb0*/  HMMA.16816.F32 R12, R52.reuse, R36, R12 ;  /* 0x00000024340c723c */ /* 0x048ff0000000180c */
[C---:B------:R-:W-:Y:S01]  /*3cc0*/  HMMA.16816.F32 R8, R52.reuse, R38, R8 ;  /* 0x000000263408723c */ /* 0x040fe20000001808 */
[----:B------:R-:W3:Y:S07]  /*3cd0*/  LDSM.16.M88.4 R36, [R191+0x9800] ;  /* 0x00980000bf24783b */ /* 0x000eee0000000200 */
[C---:B-1----:R-:W-:Y:S08]  /*3ce0*/  HMMA.16816.F32 R40, R52.reuse, R72, R40 ;  /* 0x000000483428723c */ /* 0x042ff00000001828 */
[C---:B------:R-:W-:Y:S08]  /*3cf0*/  HMMA.16816.F32 R68, R52.reuse, R74, R68 ;  /* 0x0000004a3444723c */ /* 0x040ff00000001844 */
[C---:B-----5:R-:W-:Y:S08]  /*3d00*/  HMMA.16816.F32 R48, R52.reuse, R16, R48 ;  /* 0x000000103430723c */ /* 0x060ff00000001830 */
[C---:B------:R-:W-:Y:S01]  /*3d10*/  HMMA.16816.F32 R44, R52.reuse, R18, R44 ;  /* 0x00000012342c723c */ /* 0x040fe2000000182c */
[----:B------:R-:W-:Y:S07]  /*3d20*/  LDSM.16.M88.4 R16, [R184+0x2000] ;  /* 0x00200000b810783b */ /* 0x000fee0000000200 */
[C---:B----4-:R-:W-:Y:S01]  /*3d30*/  HMMA.16816.F32 R72, R52.reuse, R24, R32 ;  /* 0x000000183448723c */ /* 0x050fe20000001820 */
[----:B------:R-:W1:Y:S07]  /*3d40*/  LDSM.16.M88.4 R32, [R193+0x2000] ;  /* 0x00200000c120783b */ /* 0x000e6e0000000200 */
[----:B------:R-:W-:Y:S01]  /*3d50*/  HMMA.16816.F32 R56, R52, R26, R56 ;  /* 0x0000001a3438723c */ /* 0x000fe20000001838 */
[----:B------:R-:W-:Y:S04]  /*3d60*/  LDSM.16.M88.4 R24, [R184+0x3000] ;  /* 0x00300000b818783b */ /* 0x000fe80000000200 */
[----:B------:R-:W-:Y:S03]  /*3d70*/  LDSM.16.M88.4 R52, [R184+0x3800] ;  /* 0x00380000b834783b */ /* 0x000fe60000000200 */
[C---:B--2---:R-:W-:Y:S08]  /*3d80*/  HMMA.16816.F32 R12, R28.reuse, R20, R12 ;  /* 0x000000141c0c723c */ /* 0x044ff0000000180c */
[C---:B------:R-:W-:Y:S01]  /*3d90*/  HMMA.16816.F32 R8, R28.reuse, R22, R8 ;  /* 0x000000161c08723c */ /* 0x040fe20000001808 */
[----:B------:R-:W2:Y:S07]  /*3da0*/  LDSM.16.M88.4 R20, [R184+0x2800] ;  /* 0x00280000b814783b */ /* 0x000eae0000000200 */
[C---:B------:R-:W-:Y:S08]  /*3db0*/  HMMA.16816.F32 R48, R28.reuse, R60, R48 ;  /* 0x0000003c1c30723c */ /* 0x040ff00000001830 */
[C---:B------:R-:W-:Y:S01]  /*3dc0*/  HMMA.16816.F32 R44, R28.reuse, R62, R44 ;  /* 0x0000003e1c2c723c */ /* 0x040fe2000000182c */
[----:B------:R-:W-:Y:S07]  /*3dd0*/  LDSM.16.M88.4 R60, [R197+0xa800] ;  /* 0x00a80000c53c783b */ /* 0x000fee0000000200 */
[C---:B------:R-:W-:Y:S08]  /*3de0*/  HMMA.16816.F32 R40, R28.reuse, R64, R40 ;  /* 0x000000401c28723c */ /* 0x040ff00000001828 */
[C---:B------:R-:W-:Y:S08]  /*3df0*/  HMMA.16816.F32 R68, R28.reuse, R66, R68 ;  /* 0x000000421c44723c */ /* 0x040ff00000001844 */
[C---:B---3--:R-:W-:Y:S08]  /*3e00*/  HMMA.16816.F32 R72, R28.reuse, R36, R72 ;  /* 0x000000241c48723c */ /* 0x048ff00000001848 */
[----:B------:R-:W-:Y:S01]  /*3e10*/  HMMA.16816.F32 R56, R28, R38, R56 ;  /* 0x000000261c38723c */ /* 0x000fe20000001838 */
[----:B------:R-:W-:Y:S04]  /*3e20*/  LDSM.16.M88.4 R28, [R198+0x4000] ;  /* 0x00400000c61c783b */ /* 0x000fe80000000200 */
[----:B------:R-:W3:Y:S03]  /*3e30*/  LDSM.16.M88.4 R36, [R197+0xa000] ;  /* 0x00a00000c524783b */ /* 0x000ee60000000200 */
[C---:B-1----:R-:W-:Y:S08]  /*3e40*/  HMMA.16816.F32 R12, R32.reuse, R16, R12 ;  /* 0x00000010200c723c */ /* 0x042ff0000000180c */
[C---:B------:R-:W-:Y:S01]  /*3e50*/  HMMA.16816.F32 R8, R32.reuse, R18, R8 ;  /* 0x000000122008723c */ /* 0x040fe20000001808 */
[----:B------:R-:W1:Y:S07]  /*3e60*/  LDSM.16.M88.4 R16, [R197+0xb000] ;  /* 0x00b00000c510783b */ /* 0x000e6e0000000200 */
[C---:B--2---:R-:W-:Y:S08]  /*3e70*/  HMMA.16816.F32 R48, R32.reuse, R20, R48 ;  /* 0x000000142030723c */ /* 0x044ff00000001830 */
[C---:B------:R-:W-:Y:S01]  /*3e80*/  HMMA.16816.F32 R44, R32.reuse, R22, R44 ;  /* 0x00000016202c723c */ /* 0x040fe2000000182c */
[----:B------:R-:W2:Y:S07]  /*3e90*/  LDSM.16.M88.4 R20, [R197+0xb800] ;  /* 0x00b80000c514783b */ /* 0x000eae0000000200 */
[C---:B------:R-:W-:Y:S07]  /*3ea0*/  HMMA.16816.F32 R40, R32.reuse, R24, R40 ;  /* 0x000000182028723c */ /* 0x040fee0000001828 */
[----:B------:R-:W-:Y:S01]  /*3eb0*/  SHF.R.S32.HI R25, RZ, 0x1f, R86 ;  /* 0x0000001fff197819 */ /* 0x000fe20000011456 */
[----:B------:R-:W-:Y:S03]  /*3ec0*/  HMMA.16816.F32 R68, R32, R26, R68 ;  /* 0x0000001a2044723c */ /* 0x000fe60000001844 */
[----:B------:R-:W-:-:S02]  /*3ed0*/  LEA.HI R86, R25, R86, RZ, 0x2 ;  /* 0x0000005619567211 */ /* 0x000fc400078f10ff */
[----:B------:R-:W-:Y:S02]  /*3ee0*/  LDSM.16.M88.4 R24, [R195+0x4000] ;  /* 0x00400000c318783b */ /* 0x000fe40000000200 */
[----:B------:R-:W-:Y:S01]  /*3ef0*/  SHF.R.S32.HI R86, RZ, 0x2, R86 ;  /* 0x00000002ff567819 */ /* 0x000fe20000011456 */
[----:B------:R-:W-:Y:S04]  /*3f00*/  HMMA.16816.F32 R72, R32, R52, R72 ;  /* 0x000000342048723c */ /* 0x000fe80000001848 */
[----:B------:R-:W-:-:S04]  /*3f10*/  IMAD R145, R89, 0x10, R86 ;  /* 0x0000001059917824 */ /* 0x000fc800078e0256 */
[----:B------:R-:W-:Y:S01]  /*3f20*/  HMMA.16816.F32 R56, R32, R54, R56 ;  /* 0x000000362038723c */ /* 0x000fe20000001838 */
[----:B------:R-:W4:Y:S01]  /*3f30*/  LDSM.16.M88.4 R32, [R196+0x4000] ;  /* 0x00400000c420783b */ /* 0x000f220000000200 */
[----:B------:R-:W-:-:S06]  /*3f40*/  IMAD.IADD R145, R88, 0x1, R145 ;  /* 0x0000000158917824 */ /* 0x000fcc00078e0291 */
[C---:B---3--:R-:W-:Y:S07]  /*3f50*/  HMMA.16816.F32 R12, R28.reuse, R36, R12 ;  /* 0x000000241c0c723c */ /* 0x048fee000000180c */
[----:B------:R-:W-:Y:S01]  /*3f60*/  IMAD.SHL.U32 R37, R87, 0x2, RZ ;  /* 0x0000000257257824 */ /* 0x000fe200078e00ff */
[----:B------:R-:W-:Y:S04]  /*3f70*/  HMMA.16816.F32 R8, R28, R38, R8 ;  /* 0x000000261c08723c */ /* 0x000fe80000001808 */
[----:B------:R-:W-:-:S04]  /*3f80*/  LOP3.LUT R37, R37, 0x6, RZ, 0xc0, !PT ;  /* 0x0000000625257812 */ /* 0x000fc800078ec0ff */
[C---:B-1----:R-:W-:Y:S01]  /*3f90*/  HMMA.16816.F32 R40, R28.reuse, R16, R40 ;  /* 0x000000101c28723c */ /* 0x042fe20000001828 */
[----:B------:R-:W-:Y:S02]  /*3fa0*/  IMAD R64, R134, 0x40, R37 ;  /* 0x0000004086407824 */ /* 0x000fe400078e0225 */
[----:B------:R-:W1:Y:S03]  /*3fb0*/  LDSM.16.M88.4 R36, [R195+0x4800] ;  /* 0x00480000c324783b */ /* 0x000e660000000200 */
[C---:B------:R-:W-:Y:S02]  /*3fc0*/  IADD3 R55, R64.reuse, -0x40, RZ ;  /* 0xffffffc040377810 */ /* 0x040fe40007ffe0ff */
[----:B------:R-:W-:Y:S01]  /*3fd0*/  HMMA.16816.F32 R68, R28, R18, R68 ;  /* 0x000000121c44723c */ /* 0x000fe20000001844 */
[----:B------:R-:W3:Y:S01]  /*3fe0*/  LDSM.16.M88.4 R16, [R195+0x5000] ;  /* 0x00500000c310783b */ /* 0x000ee20000000200 */
[----:B------:R-:W-:-:S02]  /*3ff0*/  IADD3 R67, R64, -0x38, RZ ;  /* 0xffffffc840437810 */ /* 0x000fc40007ffe0ff */
[C---:B------:R-:W-:Y:S02]  /*4000*/  IADD3 R81, R64.reuse, -0x37, RZ ;  /* 0xffffffc940517810 */ /* 0x040fe40007ffe0ff */
[C---:B------:R-:W-:Y:S02]  /*4010*/  IADD3 R95, R64.reuse, -0x30, RZ ;  /* 0xffffffd0405f7810 */ /* 0x040fe40007ffe0ff */
[C---:B------:R-:W-:Y:S01]  /*4020*/  HMMA.16816.F32 R44, R28.reuse, R62, R44 ;  /* 0x0000003e1c2c723c */ /* 0x040fe2000000182c */
[C---:B------:R-:W-:Y:S02]  /*4030*/  IADD3 R87, R64.reuse, -0x2f, RZ ;  /* 0xffffffd140577810 */ /* 0x040fe40007ffe0ff */
[C---:B------:R-:W-:Y:S02]  /*4040*/  IADD3 R83, R64.reuse, -0x27, RZ ;  /* 0xffffffd940537810 */ /* 0x040fe40007ffe0ff */
[----:B------:R-:W-:Y:S02]  /*4050*/  IADD3 R93, R64, -0x28, RZ ;  /* 0xffffffd8405d7810 */ /* 0x000fe40007ffe0ff */
[----:B------:R-:W-:Y:S01]  /*4060*/  IADD3 R62, R144, R145, -R207 ;  /* 0x00000091903e7210 */ /* 0x000fe20007ffe8cf */
[----:B------:R-:W-:Y:S01]  /*4070*/  HMMA.16816.F32 R48, R28, R60, R48 ;  /* 0x0000003c1c30723c */ /* 0x000fe20000001830 */
[----:B------:R-:W-:-:S02]  /*4080*/  IADD3 R63, R64, -0x3f, RZ ;  /* 0xffffffc1403f7810 */ /* 0x000fc40007ffe0ff */
[----:B------:R-:W-:Y:S01]  /*4090*/  IADD3 R91, R64, -0x20, RZ ;  /* 0xffffffe0405b7810 */ /* 0x000fe20007ffe0ff */
[----:B------:R-:W-:Y:S01]  /*40a0*/  IMAD.IADD R4, R62, 0x1, -R55 ;  /* 0x000000013e047824 */ /* 0x000fe200078e0a37 */
[C---:B------:R-:W-:Y:S02]  /*40b0*/  IADD3 R99, R64.reuse, -0x1f, RZ ;  /* 0xffffffe140637810 */ /* 0x040fe40007ffe0ff */
[C---:B------:R-:W-:Y:S01]  /*40c0*/  IADD3 R105, R64.reuse, -0x10, RZ ;  /* 0xfffffff040697810 */ /* 0x040fe20007ffe0ff */
[----:B--2---:R-:W-:Y:S01]  /*40d0*/  HMMA.16816.F32 R72, R28, R20, R72 ;  /* 0x000000141c48723c */ /* 0x004fe20000001848 */
[----:B------:R-:W-:Y:S02]  /*40e0*/  IABS R4, R4 ;  /* 0x0000000400047213 */ /* 0x000fe40000000000 */
[C---:B------:R-:W-:Y:S02]  /*40f0*/  IADD3 R101, R64.reuse, -0x17, RZ ;  /* 0xffffffe940657810 */ /* 0x040fe40007ffe0ff */
[C---:B------:R-:W-:Y:S01]  /*4100*/  IADD3 R103, R64.reuse, -0xf, RZ ;  /* 0xfffffff140677810 */ /* 0x040fe20007ffe0ff */
[----:B------:R-:W-:Y:S01]  /*4110*/  IMAD.MOV.U32 R53, RZ, RZ, R4 ;  /* 0x000000ffff357224 */ /* 0x000fe200078e0004 */
[----:B------:R-:W-:Y:S01]  /*4120*/  IADD3 R97, R64, -0x18, RZ ;  /* 0xffffffe840617810 */ /* 0x000fe20007ffe0ff */
[----:B------:R-:W-:Y:S01]  /*4130*/  IMAD.IADD R20, R62, 0x1, -R63 ;  /* 0x000000013e147824 */ /* 0x000fe200078e0a3f */
[----:B----4-:R-:W-:Y:S01]  /*4140*/  HMMA.16816.F32 R12, R32, R24, R12 ;  /* 0x00000018200c723c */ /* 0x010fe2000000180c */
[----:B------:R-:W-:-:S02]  /*4150*/  IADD3 R111, R64, -0x8, RZ ;  /* 0xfffffff8406f7810 */ /* 0x000fc40007ffe0ff */
[----:B------:R-:W-:Y:S01]  /*4160*/  IADD3 R109, R64, -0x7, RZ ;  /* 0xfffffff9406d7810 */ /* 0x000fe20007ffe0ff */
[C---:B------:R-:W-:Y:S01]  /*4170*/  IMAD.IADD R89, R62.reuse, 0x1, -R97 ;  /* 0x000000013e597824 */ /* 0x040fe200078e0a61 */
[----:B------:R-:W-:Y:S01]  /*4180*/  IABS R4, R20 ;  /* 0x0000001400047213 */ /* 0x000fe20000000000 */
[C---:B------:R-:W-:Y:S01]  /*4190*/  IMAD.IADD R20, R62.reuse, 0x1, -R67 ;  /* 0x000000013e147824 */ /* 0x040fe200078e0a43 */
[----:B------:R-:W2:Y:S01]  /*41a0*/  I2F R53, R53 ;  /* 0x0000003500357306 */ /* 0x000ea20000201400 */
[C---:B------:R-:W-:Y:S01]  /*41b0*/  IMAD.IADD R24, R62.reuse, 0x1, -R81 ;  /* 0x000000013e187824 */ /* 0x040fe200078e0a51 */
[----:B------:R-:W-:Y:S01]  /*41c0*/  HMMA.16816.F32 R56, R28, R22, R56 ;  /* 0x000000161c38723c */ /* 0x000fe20000001838 */
[----:B------:R-:W-:Y:S01]  /*41d0*/  IMAD.IADD R25, R62, 0x1, -R95 ;  /* 0x000000013e197824 */ /* 0x000fe200078e0a5f */
[----:B------:R-:W-:Y:S01]  /*41e0*/  IABS R20, R20 ;  /* 0x0000001400147213 */ /* 0x000fe20000000000 */
[----:B------:R-:W-:Y:S01]  /*41f0*/  LDSM.16.M88.4 R28, [R194+0x4000] ;  /* 0x00400000c21c783b */ /* 0x000fe20000000200 */
[----:B------:R-:W-:-:S02]  /*4200*/  IABS R24, R24 ;  /* 0x0000001800187213 */ /* 0x000fc40000000000 */
[-C--:B------:R-:W-:Y:S01]  /*4210*/  ISETP.GE.AND P4, PT, R55, R144.reuse, PT ;  /* 0x000000903700720c */ /* 0x080fe20003f86270 */
[----:B------:R-:W-:Y:S01]  /*4220*/  IMAD.MOV.U32 R61, RZ, RZ, R20 ;  /* 0x000000ffff3d7224 */ /* 0x000fe200078e0014 */
[C---:B-1----:R-:W-:Y:S01]  /*4230*/  HMMA.16816.F32 R48, R32.reuse, R36, R48 ;  /* 0x000000242030723c */ /* 0x042fe20000001830 */
[----:B------:R-:W1:Y:S01]  /*4240*/  LDSM.16.M88.4 R20, [R195+0x5800] ;  /* 0x00580000c314783b */ /* 0x000e620000000200 */
[----:B------:R-:W-:Y:S01]  /*4250*/  IMAD.MOV.U32 R54, RZ, RZ, R24 ;  /* 0x000000ffff367224 */ /* 0x000fe200078e0018 */
[----:B------:R-:W-:Y:S01]  /*4260*/  IABS R24, R25 ;  /* 0x0000001900187213 */ /* 0x000fe20000000000 */
[----:B------:R-:W-:Y:S01]  /*4270*/  I2F R4, R4 ;  /* 0x0000000400047306 */ /* 0x000fe20000201400 */
[-C--:B------:R-:W-:Y:S02]  /*4280*/  ISETP.GE.AND P5, PT, R87, R144.reuse, PT ;  /* 0x000000905700720c */ /* 0x080fe40003fa6270 */
[C---:B------:R-:W-:Y:S01]  /*4290*/  IMAD.IADD R36, R62.reuse, 0x1, -R87 ;  /* 0x000000013e247824 */ /* 0x040fe200078e0a57 */
[C---:B---3--:R-:W-:Y:S01]  /*42a0*/  HMMA.16816.F32 R40, R32.reuse, R16, R40 ;  /* 0x000000102028723c */ /* 0x048fe20000001828 */
[----:B------:R-:W-:Y:S01]  /*42b0*/  IMAD.MOV.U32 R65, RZ, RZ, R24 ;  /* 0x000000ffff417224 */ /* 0x000fe200078e0018 */
[----:B------:R-:W-:Y:S01]  /*42c0*/  ISETP.GE.AND P2, PT, R67, R144, PT ;  /* 0x000000904300720c */ /* 0x000fe20003f46270 */
[C---:B------:R-:W-:Y:S01]  /*42d0*/  IMAD.IADD R37, R62.reuse, 0x1, -R93 ;  /* 0x000000013e257824 */ /* 0x040fe200078e0a5d */
[----:B------:R-:W-:Y:S01]  /*42e0*/  IABS R36, R36 ;  /* 0x0000002400247213 */ /* 0x000fe20000000000 */
[----:B------:R-:W3:Y:S01]  /*42f0*/  I2F R61, R61 ;  /* 0x0000003d003d7306 */ /* 0x000ee20000201400 */
[----:B------:R-:W-:Y:S01]  /*4300*/  ISETP.GE.AND P1, PT, R81, R144, PT ;  /* 0x000000905100720c */ /* 0x000fe20003f26270 */
[C---:B------:R-:W-:Y:S01]  /*4310*/  IMAD.IADD R16, R62.reuse, 0x1, -R83 ;  /* 0x000000013e107824 */ /* 0x040fe200078e0a53 */
[C---:B------:R-:W-:Y:S01]  /*4320*/  HMMA.16816.F32 R8, R32.reuse, R26, R8 ;  /* 0x0000001a2008723c */ /* 0x040fe20000001808 */
[----:B------:R-:W4:Y:S01]  /*4330*/  LDSM.16.M88.4 R24, [R191+0xa000] ;  /* 0x00a00000bf18783b */ /* 0x000f220000000200 */
[C---:B------:R-:W-:Y:S01]  /*4340*/  IMAD.IADD R17, R62.reuse, 0x1, -R91 ;  /* 0x000000013e117824 */ /* 0x040fe200078e0a5b */
[----:B------:R-:W-:Y:S01]  /*4350*/  IABS R89, R89 ;  /* 0x0000005900597213 */ /* 0x000fe20000000000 */
[----:B------:R-:W-:Y:S01]  /*4360*/  IMAD.MOV.U32 R52, RZ, RZ, R36 ;  /* 0x000000ffff347224 */ /* 0x000fe200078e0024 */
[----:B------:R-:W-:Y:S01]  /*4370*/  IABS R16, R16 ;  /* 0x0000001000107213 */ /* 0x000fe20000000000 */
[----:B------:R-:W5:Y:S01]  /*4380*/  I2F R54, R54 ;  /* 0x0000003600367306 */ /* 0x000f620000201400 */
[----:B------:R-:W-:Y:S01]  /*4390*/  IABS R36, R37 ;  /* 0x0000002500247213 */ /* 0x000fe20000000000 */
[C---:B------:R-:W-:Y:S01]  /*43a0*/  HMMA.16816.F32 R44, R32.reuse, R38, R44 ;  /* 0x00000026202c723c */ /* 0x040fe2000000182c */
[-C--:B------:R-:W-:Y:S01]  /*43b0*/  ISETP.GE.AND P6, PT, R95, R144.reuse, PT ;  /* 0x000000905f00720c */ /* 0x080fe20003fc6270 */
[----:B------:R-:W-:Y:S01]  /*43c0*/  IMAD.MOV.U32 R60, RZ, RZ, R16 ;  /* 0x000000ffff3c7224 */ /* 0x000fe200078e0010 */
[----:B------:R-:W-:Y:S01]  /*43d0*/  IABS R16, R17 ;  /* 0x0000001100107213 */ /* 0x000fe20000000000 */
[C---:B------:R-:W-:Y:S01]  /*43e0*/  IMAD.IADD R17, R62.reuse, 0x1, -R99 ;  /* 0x000000013e117824 */ /* 0x040fe200078e0a63 */
[----:B------:R-:W-:Y:S01]  /*43f0*/  ISETP.GE.AND P3, PT, R63, R144, PT ;  /* 0x000000903f00720c */ /* 0x000fe20003f66270 */
[----:B------:R-:W-:Y:S01]  /*4400*/  IMAD.MOV.U32 R77, RZ, RZ, R36 ;  /* 0x000000ffff4d7224 */ /* 0x000fe200078e0024 */
[----:B------:R-:W-:Y:S01]  /*4410*/  I2F R65, R65 ;  /* 0x0000004100417306 */ /* 0x000fe20000201400 */
[----:B------:R-:W2:Y:S01]  /*4420*/  LDSM.16.M88.4 R36, [R191+0xa800] ;  /* 0x00a80000bf24783b */ /* 0x000ea20000000200 */
[----:B------:R-:W-:Y:S01]  /*4430*/  IMAD.MOV.U32 R79, RZ, RZ, R16 ;  /* 0x000000ffff4f7224 */ /* 0x000fe200078e0010 */
[----:B------:R-:W-:Y:S01]  /*4440*/  IABS R16, R17 ;  /* 0x0000001100107213 */ /* 0x000fe20000000000 */
[C---:B------:R-:W-:Y:S04]  /*4450*/  HMMA.16816.F32 R68, R32.reuse, R18, R68 ;  /* 0x000000122044723c */ /* 0x040fe80000001844 */
[----:B------:R-:W-:Y:S01]  /*4460*/  IMAD.MOV.U32 R66, RZ, RZ, R16 ;  /* 0x000000ffff427224 */ /* 0x000fe200078e0010 */
[----:B------:R-:W-:Y:S01]  /*4470*/  I2F R89, R89 ;  /* 0x0000005900597306 */ /* 0x000fe20000201400 */
[----:B------:R-:W3:Y:S02]  /*4480*/  LDSM.16.M88.4 R16, [R191+0xb000] ;  /* 0x00b00000bf10783b */ /* 0x000ee40000000200 */
[C---:B-1----:R-:W-:Y:S05]  /*4490*/  HMMA.16816.F32 R72, R32.reuse, R20, R72 ;  /* 0x000000142048723c */ /* 0x042fea0000001848 */
[----:B------:R-:W-:Y:S03]  /*44a0*/  I2F R52, R52 ;  /* 0x0000003400347306 */ /* 0x000fe60000201400 */
[----:B------:R-:W-:Y:S01]  /*44b0*/  HMMA.16816.F32 R56, R32, R22, R56 ;  /* 0x000000162038723c */ /* 0x000fe20000001838 */
[----:B------:R-:W-:Y:S04]  /*44c0*/  LDSM.16.M88.4 R32, [R193+0x4000] ;  /* 0x00400000c120783b */ /* 0x000fe80000000200 */
[----:B------:R-:W1:Y:S01]  /*44d0*/  LDSM.16.M88.4 R20, [R184+0x4000] ;  /* 0x00400000b814783b */ /* 0x000e620000000200 */
[----:B------:R-:W-:Y:S02]  /*44e0*/  I2F R77, R77 ;  /* 0x0000004d004d7306 */ /* 0x000fe40000201400 */
[C---:B----4-:R-:W-:Y:S06]  /*44f0*/  HMMA.16816.F32 R12, R28.reuse, R24, R12 ;  /* 0x000000181c0c723c */ /* 0x050fec000000180c */
[----:B------:R-:W-:Y:S01]  /*4500*/  I2F R60, R60 ;  /* 0x0000003c003c7306 */ /* 0x000fe20000201400 */
[C---:B------:R-:W-:Y:S01]  /*4510*/  IMAD.IADD R24, R62.reuse, 0x1, -R105 ;  /* 0x000000013e187824 */ /* 0x040fe200078e0a69 */
[----:B------:R-:W-:Y:S01]  /*4520*/  HMMA.16816.F32 R8, R28, R26, R8 ;  /* 0x0000001a1c08723c */ /* 0x000fe20000001808 */
[----:B------:R-:W-:-:S03]  /*4530*/  IMAD.IADD R25, R62, 0x1, -R101 ;  /* 0x000000013e197824 */ /* 0x000fc600078e0a65 */
[----:B------:R-:W-:Y:S01]  /*4540*/  IABS R107, R24 ;  /* 0x00000018006b7213 */ /* 0x000fe20000000000 */
[C---:B------:R-:W-:Y:S01]  /*4550*/  IMAD.IADD R24, R62.reuse, 0x1, -R103 ;  /* 0x000000013e187824 */ /* 0x040fe200078e0a67 */
[----:B------:R-:W-:Y:S01]  /*4560*/  IABS R25, R25 ;  /* 0x0000001900197213 */ /* 0x000fe20000000000 */
[----:B------:R-:W-:Y:S01]  /*4570*/  I2F R79, R79 ;  /* 0x0000004f004f7306 */ /* 0x000fe20000201400 */
[C---:B--2---:R-:W-:Y:S07]  /*4580*/  HMMA.16816.F32 R48, R28.reuse, R36, R48 ;  /* 0x000000241c30723c */ /* 0x044fee0000001830 */
[----:B------:R2:W-:Y:S01]  /*4590*/  I2F R76, R25 ;  /* 0x00000019004c7306 */ /* 0x0005e20000201400 */
[----:B------:R-:W-:Y:S01]  /*45a0*/  IABS R37, R24 ;  /* 0x0000001800257213 */ /* 0x000fe20000000000 */
[----:B------:R-:W-:Y:S01]  /*45b0*/  HMMA.16816.F32 R44, R28, R38, R44 ;  /* 0x000000261c2c723c */ /* 0x000fe2000000182c */
[----:B------:R-:W-:-:S05]  /*45c0*/  IMAD.IADD R36, R62, 0x1, -R111 ;  /* 0x000000013e247824 */ /* 0x000fca00078e0a6f */
[----:B------:R-:W-:Y:S01]  /*45d0*/  IABS R36, R36 ;  /* 0x0000002400247213 */ /* 0x000fe20000000000 */
[C---:B------:R-:W-:Y:S01]  /*45e0*/  IMAD.IADD R38, R62.reuse, 0x1, -R109 ;  /* 0x000000013e267824 */ /* 0x040fe200078e0a6d */
[----:B------:R-:W-:Y:S01]  /*45f0*/  IADD3 R62, R62, 0x8, RZ ;  /* 0x000000083e3e7810 */ /* 0x000fe20007ffe0ff */
[----:B---3--:R-:W-:Y:S01]  /*4600*/  HMMA.16816.F32 R40, R28, R16, R40 ;  /* 0x000000101c28723c */ /* 0x008fe20000001828 */
[----:B------:R-:W-:Y:S01]  /*4610*/  I2F R64, R37 ;  /* 0x0000002500407306 */ /* 0x000fe20000201400 */
[----:B------:R-:W-:Y:S01]  /*4620*/  IMAD.MOV.U32 R113, RZ, RZ, R36 ;  /* 0x000000ffff717224 */ /* 0x000fe200078e0024 */
[----:B------:R-:W-:Y:S01]  /*4630*/  IABS R36, R38 ;  /* 0x0000002600247213 */ /* 0x000fe20000000000 */
[C---:B------:R-:W-:Y:S01]  /*4640*/  IMAD.IADD R87, R62.reuse, 0x1, -R87 ;  /* 0x000000013e577824 */ /* 0x040fe200078e0a57 */
[----:B--2---:R-:W2:Y:S02]  /*4650*/  LDSM.16.M88.4 R24, [R191+0xb800] ;  /* 0x00b80000bf18783b */ /* 0x004ea40000000200 */
[C---:B------:R-:W-:Y:S01]  /*4660*/  IMAD.IADD R16, R62.reuse, 0x1, -R55 ;  /* 0x000000013e107824 */ /* 0x040fe200078e0a37 */
[----:B-1----:R-:W-:Y:S01]  /*4670*/  HMMA.16816.F32 R12, R32, R20, R12 ;  /* 0x00000014200c723c */ /* 0x002fe2000000180c */
[----:B------:R1:W-:Y:S01]  /*4680*/  I2F R78, R36 ;  /* 0x00000024004e7306 */ /* 0x0003e20000201400 */
[----:B------:R-:W-:-:S02]  /*4690*/  IMAD.IADD R17, R62, 0x1, -R63 ;  /* 0x000000013e117824 */ /* 0x000fc400078e0a3f */
[----:B------:R-:W-:-:S03]  /*46a0*/  IABS R16, R16 ;  /* 0x0000001000107213 */ /* 0x000fc60000000000 */
[----:B------:R-:W-:Y:S01]  /*46b0*/  IABS R20, R17 ;  /* 0x0000001100147213 */ /* 0x000fe20000000000 */
[----:B------:R-:W-:Y:S01]  /*46c0*/  HMMA.16816.F32 R8, R32, R22, R8 ;  /* 0x000000162008723c */ /* 0x000fe20000001808 */
[----:B------:R-:W-:Y:S01]  /*46d0*/  IMAD.MOV.U32 R21, RZ, RZ, R16 ;  /* 0x000000ffff157224 */ /* 0x000fe200078e0010 */
[----:B------:R-:W-:Y:S01]  /*46e0*/  I2F R66, R66 ;  /* 0x0000004200427306 */ /* 0x000fe20000201400 */
[----:B------:R-:W-:-:S05]  /*46f0*/  IMAD.IADD R16, R62, 0x1, -R67 ;  /* 0x000000013e107824 */ /* 0x000fca00078e0a43 */
[----:B------:R-:W-:Y:S01]  /*4700*/  IABS R80, R16 ;  /* 0x0000001000507213 */ /* 0x000fe20000000000 */
[C---:B------:R-:W-:Y:S01]  /*4710*/  IMAD.IADD R16, R62.reuse, 0x1, -R81 ;  /* 0x000000013e107824 */ /* 0x040fe200078e0a51 */
[----:B-1----:R-:W1:Y:S01]  /*4720*/  LDSM.16.M88.4 R36, [R184+0x4800] ;  /* 0x00480000b824783b */ /* 0x002e620000000200 */
[----:B------:R-:W3:Y:S01]  /*4730*/  I2F R21, R21 ;  /* 0x0000001500157306 */ /* 0x000ee20000201400 */
[----:B------:R-:W-:Y:S02]  /*4740*/  HMMA.16816.F32 R68, R28, R18, R68 ;  /* 0x000000121c44723c */ /* 0x000fe40000001844 */
[----:B------:R-:W-:Y:S01]  /*4750*/  IABS R55, R16 ;  /* 0x0000001000377213 */ /* 0x000fe20000000000 */
[----:B------:R-:W-:Y:S02]  /*4760*/  IMAD.IADD R16, R62, 0x1, -R95 ;  /* 0x000000013e107824 */ /* 0x000fe400078e0a5f */
[----:B------:R-:W-:Y:S02]  /*4770*/  FFMA.FTZ R12, -R0, R53, R12 ;  /* 0x00000035000c7223 */ /* 0x000fe4000001010c */
[----:B------:R-:W4:Y:S01]  /*4780*/  I2F R20, R20 ;  /* 0x0000001400147306 */ /* 0x000f220000201400 */
[----:B------:R-:W-:-:S02]  /*4790*/  IABS R23, R16 ;  /* 0x0000001000177213 */ /* 0x000fc40000000000 */
[----:B------:R-:W1:Y:S01]  /*47a0*/  LDSM.16.M88.4 R16, [R184+0x5000] ;  /* 0x00500000b810783b */ /* 0x000e620000000200 */
[----:B------:R-:W-:Y:S01]  /*47b0*/  FSEL R22, R12, -INF , !P4 ;  /* 0xff8000000c167808 */ /* 0x000fe20006000000 */
[C---:B------:R-:W-:Y:S02]  /*47c0*/  FFMA.FTZ R8, -R0.reuse, R61, R8 ;  /* 0x0000003d00087223 */ /* 0x040fe40000010108 */
[C---:B-----5:R-:W-:Y:S01]  /*47d0*/  FFMA.FTZ R9, -R0.reuse, R54, R9 ;  /* 0x0000003600097223 */ /* 0x060fe20000010109 */
[----:B------:R-:W-:Y:S01]  /*47e0*/  I2F R55, R55 ;  /* 0x0000003700377306 */ /* 0x000fe20000201400 */
[----:B---3--:R-:W-:Y:S01]  /*47f0*/  FFMA.FTZ R21, -R0, R21, R14 ;  /* 0x0000001500157223 */ /* 0x008fe2000001010e */
[----:B--2---:R-:W-:Y:S01]  /*4800*/  HMMA.16816.F32 R72, R28, R24, R72 ;  /* 0x000000181c48723c */ /* 0x004fe20000001848 */
[----:B------:R-:W-:-:S03]  /*4810*/  IABS R14, R87 ;  /* 0x00000057000e7213 */ /* 0x000fc60000000000 */
[----:B------:R-:W-:Y:S01]  /*4820*/  FSEL R21, R21, -INF , !P4 ;  /* 0xff80000015157808 */ /* 0x000fe20006000000 */
[----:B----4-:R-:W-:Y:S01]  /*4830*/  FFMA.FTZ R20, -R0, R20, R15 ;  /* 0x0000001400147223 */ /* 0x010fe2000001010f */
[----:B------:R-:W2:Y:S01]  /*4840*/  I2F R25, R80 ;  /* 0x0000005000197306 */ /* 0x000ea20000201400 */
[----:B------:R-:W-:Y:S01]  /*4850*/  IMAD.IADD R24, R62, 0x1, -R93 ;  /* 0x000000013e187824 */ /* 0x000fe200078e0a5d */
[----:B------:R-:W-:Y:S01]  /*4860*/  HMMA.16816.F32 R56, R28, R26, R56 ;  /* 0x0000001a1c38723c */ /* 0x000fe20000001838 */
[----:B------:R-:W-:Y:S02]  /*4870*/  ISETP.GE.AND P4, PT, R93, R144, PT ;  /* 0x000000905d00720c */ /* 0x000fe40003f86270 */
[----:B------:R-:W-:Y:S02]  /*4880*/  FSEL R20, R20, -INF , !P3 ;  /* 0xff80000014147808 */ /* 0x000fe40005800000 */
[----:B------:R-:W-:Y:S01]  /*4890*/  IABS R12, R24 ;  /* 0x00000018000c7213 */ /* 0x000fe20000000000 */
[----:B------:R3:W-:Y:S01]  /*48a0*/  I2F R27, R14 ;  /* 0x0000000e001b7306 */ /* 0x0007e20000201400 */
[----:B------:R-:W-:Y:S01]  /*48b0*/  FFMA.FTZ R24, -R0, R4, R13 ;  /* 0x0000000400187223 */ /* 0x000fe2000001010d */
[----:B------:R-:W-:Y:S01]  /*48c0*/  FSEL R26, R8, -INF , !P2 ;  /* 0xff800000081a7808 */ /* 0x000fe20005000000 */
[----:B------:R-:W-:-:S02]  /*48d0*/  IMAD.IADD R4, R62, 0x1, -R83 ;  /* 0x000000013e047824 */ /* 0x000fc400078e0a53 */
[----:B------:R-:W-:Y:S01]  /*48e0*/  IMAD.MOV.U32 R29, RZ, RZ, R12 ;  /* 0x000000ffff1d7224 */ /* 0x000fe200078e000c */
[C---:B-1----:R-:W-:Y:S01]  /*48f0*/  HMMA.16816.F32 R44, R32.reuse, R38, R44 ;  /* 0x00000026202c723c */ /* 0x042fe2000000182c */
[----:B------:R-:W-:Y:S01]  /*4900*/  IMAD.IADD R8, R62, 0x1, -R99 ;  /* 0x000000013e087824 */ /* 0x000fe200078e0a63 */
[----:B------:R-:W-:Y:S01]  /*4910*/  IABS R4, R4 ;  /* 0x0000000400047213 */ /* 0x000fe20000000000 */
[----:B------:R1:W4:Y:S01]  /*4920*/  I2F R53, R23 ;  /* 0x0000001700357306 */ /* 0x0003220000201400 */
[----:B--2---:R-:W-:Y:S01]  /*4930*/  FFMA.FTZ R25, -R0, R25, R10 ;  /* 0x0000001900197223 */ /* 0x004fe2000001010a */
[----:B------:R-:W-:Y:S01]  /*4940*/  FSEL R24, R24, -INF , !P3 ;  /* 0xff80000018187808 */ /* 0x000fe20005800000 */
[----:B------:R-:W-:Y:S01]  /*4950*/  FFMA.FTZ R11, -R0, R55, R11 ;  /* 0x00000037000b7223 */ /* 0x000fe2000001010b */
[----:B------:R-:W-:Y:S01]  /*4960*/  IABS R8, R8 ;  /* 0x0000000800087213 */ /* 0x000fe20000000000 */
[----:B------:R-:W-:Y:S01]  /*4970*/  HMMA.16816.F32 R48, R32, R36, R48 ;  /* 0x000000242030723c */ /* 0x000fe20000001830 */
[----:B------:R-:W-:Y:S01]  /*4980*/  ISETP.GE.AND P3, PT, R83, R144, PT ;  /* 0x000000905300720c */ /* 0x000fe20003f66270 */
[----:B---3--:R-:W2:Y:S01]  /*4990*/  LDSM.16.M88.4 R12, [R184+0x5800] ;  /* 0x00580000b80c783b */ /* 0x008ea20000000200 */
[----:B------:R-:W-:Y:S01]  /*49a0*/  I2F R29, R29 ;  /* 0x0000001d001d7306 */ /* 0x000fe20000201400 */
[----:B------:R-:W-:-:S04]  /*49b0*/  DEPBAR.LE SB0, 0x0 ;  /* 0x000080000000791a */ /* 0x000fc80000000000 */
[C---:B------:R-:W-:Y:S01]  /*49c0*/  HMMA.16816.F32 R40, R32.reuse, R16, R40 ;  /* 0x000000102028723c */ /* 0x040fe20000001828 */
[C---:B-1----:R-:W-:Y:S02]  /*49d0*/  IMAD.IADD R23, R62.reuse, 0x1, -R91 ;  /* 0x000000013e177824 */ /* 0x042fe400078e0a5b */
[----:B------:R1:W3:Y:S04]  /*49e0*/  I2F R10, R4 ;  /* 0x00000004000a7306 */ /* 0x0002e80000201400 */
[----:B------:R-:W-:Y:S01]  /*49f0*/  FSEL R16, R9, -INF , !P1 ;  /* 0xff80000009107808 */ /* 0x000fe20004800000 */
[----:B------:R-:W-:Y:S01]  /*4a00*/  IMAD.MOV.U32 R9, RZ, RZ, R8 ;  /* 0x000000ffff097224 */ /* 0x000fe200078e0008 */
[----:B------:R-:W-:Y:S01]  /*4a10*/  IABS R28, R23 ;  /* 0x00000017001c7213 */ /* 0x000fe20000000000 */
[----:B------:R-:W-:Y:S01]  /*4a20*/  HMMA.16816.F32 R68, R32, R18, R68 ;  /* 0x000000122044723c */ /* 0x000fe20000001844 */
[----:B------:R-:W-:Y:S01]  /*4a30*/  FSEL R23, R25, -INF , !P2 ;  /* 0xff80000019177808 */ /* 0x000fe20005000000 */
[----:B------:R-:W-:Y:S01]  /*4a40*/  I2F R107, R107 ;  /* 0x0000006b006b7306 */ /* 0x000fe20000201400 */
[----:B------:R-:W-:Y:S01]  /*4a50*/  FSEL R25, R11, -INF , !P1 ;  /* 0xff8000000b197808 */ /* 0x000fe20004800000 */
[----:B------:R-:W-:Y:S01]  /*4a60*/  IMAD.IADD R11, R62, 0x1, -R101 ;  /* 0x000000013e0b7824 */ /* 0x000fe200078e0a65 */
[-C--:B------:R-:W-:Y:S01]  /*4a70*/  ISETP.GE.AND P2, PT, R91, R144.reuse, PT ;  /* 0x000000905b00720c */ /* 0x080fe20003f46270 */
[C---:B------:R-:W-:Y:S01]  /*4a80*/  FFMA.FTZ R8, -R0.reuse, R65, R48 ;  /* 0x0000004100087223 */ /* 0x040fe20000010130 */
[----:B------:R-:W-:Y:S01]  /*4a90*/  ISETP.GE.AND P1, PT, R99, R144, PT ;  /* 0x000000906300720c */ /* 0x000fe20003f26270 */
[----:B----4-:R-:W-:-:S02]  /*4aa0*/  FFMA.FTZ R17, -R0, R53, R50 ;  /* 0x0000003500117223 */ /* 0x010fc40000010132 */
[----:B-1----:R-:W-:Y:S01]  /*4ab0*/  IMAD.IADD R4, R62, 0x1, -R97 ;  /* 0x000000013e047824 */ /* 0x002fe200078e0a61 */
[----:B------:R-:W-:Y:S01]  /*4ac0*/  I2F R31, R28 ;  /* 0x0000001c001f7306 */ /* 0x000fe20000201400 */
[----:B------:R-:W-:Y:S01]  /*4ad0*/  FSEL R8, R8, -INF , !P6 ;  /* 0xff80000008087808 */ /* 0x000fe20007000000 */
[C---:B------:R-:W-:Y:S01]  /*4ae0*/  FFMA.FTZ R45, -R0.reuse, R60, R45 ;  /* 0x0000003c002d7223 */ /* 0x040fe2000001012d */
[----:B------:R-:W-:Y:S01]  /*4af0*/  FSEL R17, R17, -INF , !P6 ;  /* 0xff80000011117808 */ /* 0x000fe20007000000 */
[C---:B---3--:R-:W-:Y:S01]  /*4b00*/  FFMA.FTZ R47, -R0.reuse, R10, R47 ;  /* 0x0000000a002f7223 */ /* 0x048fe2000001012f */
[----:B------:R-:W-:Y:S01]  /*4b10*/  IABS R4, R4 ;  /* 0x0000000400047213 */ /* 0x000fe20000000000 */
[C---:B------:R-:W-:Y:S01]  /*4b20*/  FFMA.FTZ R40, -R0.reuse, R79, R40 ;  /* 0x0000004f00287223 */ /* 0x040fe20000010128 */
[----:B------:R-:W-:Y:S01]  /*4b30*/  ISETP.GE.AND P6, PT, R97, R144, PT ;  /* 0x000000906100720c */ /* 0x000fe20003fc6270 */
[----:B------:R1:W3:Y:S01]  /*4b40*/  I2F R28, R9 ;  /* 0x00000009001c7306 */ /* 0x0002e20000201400 */
[C---:B------:R-:W-:Y:S01]  /*4b50*/  FFMA.FTZ R41, -R0.reuse, R66, R41 ;  /* 0x0000004200297223 */ /* 0x040fe20000010129 */
[----:B------:R-:W-:Y:S01]  /*4b60*/  FSEL R10, R45, -INF , !P3 ;  /* 0xff8000002d0a7808 */ /* 0x000fe20005800000 */
[----:B------:R-:W-:Y:S01]  /*4b70*/  IMAD.MOV.U32 R19, RZ, RZ, R4 ;  /* 0x000000ffff137224 */ /* 0x000fe200078e0004 */
[----:B------:R-:W-:Y:S01]  /*4b80*/  IABS R4, R11 ;  /* 0x0000000b00047213 */ /* 0x000fe20000000000 */
[C---:B--2---:R-:W-:Y:S01]  /*4b90*/  HMMA.16816.F32 R72, R32.reuse, R12, R72 ;  /* 0x0000000c2048723c */ /* 0x044fe20000001848 */
[----:B------:R-:W-:Y:S01]  /*4ba0*/  FFMA.FTZ R68, -R0, R89, R68 ;  /* 0x0000005900447223 */ /* 0x000fe20000010144 */
[----:B------:R-:W-:Y:S01]  /*4bb0*/  FSEL R170, R40, -INF , !P2 ;  /* 0xff80000028aa7808 */ /* 0x000fe20005000000 */
[----:B------:R-:W-:Y:S01]  /*4bc0*/  I2F R113, R113 ;  /* 0x0000007100717306 */ /* 0x000fe20000201400 */
[----:B------:R-:W-:Y:S01]  /*4bd0*/  IMAD.MOV.U32 R18, RZ, RZ, R4 ;  /* 0x000000ffff127224 */ /* 0x000fe200078e0004 */
[----:B------:R-:W-:Y:S01]  /*4be0*/  FSEL R164, R41, -INF , !P1 ;  /* 0xff80000029a47808 */ /* 0x000fe20004800000 */
[----:B------:R-:W-:Y:S01]  /*4bf0*/  FFMA.FTZ R4, -R0, R77, R44 ;  /* 0x0000004d00047223 */ /* 0x000fe2000001012c */
[----:B------:R-:W-:Y:S01]  /*4c00*/  FSEL R162, R68, -INF , !P6 ;  /* 0xff80000044a27808 */ /* 0x000fe20007000000 */
[C---:B------:R-:W-:Y:S01]  /*4c10*/  FFMA.FTZ R13, -R0.reuse, R27, R51 ;  /* 0x0000001b000d7223 */ /* 0x040fe20000010133 */
[----:B------:R-:W-:Y:S01]  /*4c20*/  HMMA.16816.F32 R56, R32, R14, R56 ;  /* 0x0000000e2038723c */ /* 0x000fe20000001838 */
[----:B------:R-:W-:Y:S01]  /*4c30*/  FFMA.FTZ R12, -R0, R52, R49 ;  /* 0x00000034000c7223 */ /* 0x000fe20000010131 */
[----:B------:R-:W2:Y:S01]  /*4c40*/  I2F R19, R19 ;  /* 0x0000001300137306 */ /* 0x000ea20000201400 */
[----:B-1----:R-:W-:Y:S01]  /*4c50*/  IMAD.IADD R9, R62, 0x1, -R105 ;  /* 0x000000013e097824 */ /* 0x002fe200078e0a69 */
[----:B------:R-:W-:Y:S01]  /*4c60*/  FSEL R13, R13, -INF , !P5 ;  /* 0xff8000000d0d7808 */ /* 0x000fe20006800000 */
[----:B---3--:R-:W-:Y:S01]  /*4c70*/  FFMA.FTZ R43, -R0, R28, R43 ;  /* 0x0000001c002b7223 */ /* 0x008fe2000001012b */
[----:B------:R-:W-:Y:S01]  /*4c80*/  FSEL R12, R12, -INF , !P5 ;  /* 0xff8000000c0c7808 */ /* 0x000fe20006800000 */
[C---:B------:R-:W-:Y:S01]  /*4c90*/  FFMA.FTZ R31, -R0.reuse, R31, R42 ;  /* 0x0000001f001f7223 */ /* 0x040fe2000001012a */
[----:B------:R-:W-:Y:S01]  /*4ca0*/  IABS R11, R9 ;  /* 0x00000009000b7213 */ /* 0x000fe20000000000 */
[----:B------:R-:W-:Y:S01]  /*4cb0*/  FFMA.FTZ R9, -R0, R29, R46 ;  /* 0x0000001d00097223 */ /* 0x000fe2000001012e */
[----:B------:R-:W1:Y:S01]  /*4cc0*/  I2F R18, R18 ;  /* 0x0000001200127306 */ /* 0x000e620000201400 */
[----:B------:R-:W-:Y:S01]  /*4cd0*/  IMAD.IADD R29, R62, 0x1, -R103 ;  /* 0x000000013e1d7824 */ /* 0x000fe200078e0a67 */
[----:B------:R-:W-:Y:S01]  /*4ce0*/  FSEL R4, R4, -INF , !P4 ;  /* 0xff80000004047808 */ /* 0x000fe20006000000 */
[----:B------:R-:W-:Y:S01]  /*4cf0*/  IMAD.MOV.U32 R27, RZ, RZ, R11 ;  /* 0x000000ffff1b7224 */ /* 0x000fe200078e000b */
[----:B------:R-:W-:Y:S01]  /*4d00*/  FSEL R9, R9, -INF , !P4 ;  /* 0xff80000009097808 */ /* 0x000fe20006000000 */
[----:B------:R-:W-:Y:S01]  /*4d10*/  FFMA.FTZ R69, -R0, R76, R69 ;  /* 0x0000004c00457223 */ /* 0x000fe20000010145 */
[----:B------:R-:W-:Y:S01]  /*4d20*/  IABS R11, R29 ;  /* 0x0000001d000b7213 */ /* 0x000fe20000000000 */
[C---:B------:R-:W-:Y:S01]  /*4d30*/  IMAD.IADD R29, R62.reuse, 0x1, -R111 ;  /* 0x000000013e1d7824 */ /* 0x040fe200078e0a6f */
[----:B------:R-:W-:Y:S01]  /*4d40*/  FSEL R167, R31, -INF , !P2 ;  /* 0xff8000001fa77808 */ /* 0x000fe20005000000 */
[----:B------:R-:W-:Y:S01]  /*4d50*/  IMAD.IADD R62, R62, 0x1, -R109 ;  /* 0x000000013e3e7824 */ /* 0x000fe200078e0a6d */
[----:B------:R-:W3:Y:S01]  /*4d60*/  I2F R27, R27 ;  /* 0x0000001b001b7306 */ /* 0x000ee20000201400 */
[C---:B--2---:R-:W-:Y:S01]  /*4d70*/  FFMA.FTZ R19, -R0.reuse, R19, R70 ;  /* 0x0000001300137223 */ /* 0x044fe20000010146 */
[----:B------:R-:W-:Y:S01]  /*4d80*/  IABS R29, R29 ;  /* 0x0000001d001d7213 */ /* 0x000fe20000000000 */
[C---:B------:R-:W-:Y:S01]  /*4d90*/  FFMA.FTZ R72, -R0.reuse, R107, R72 ;  /* 0x0000006b00487223 */ /* 0x040fe20000010148 */
[----:B------:R-:W-:Y:S01]  /*4da0*/  IABS R62, R62 ;  /* 0x0000003e003e7213 */ /* 0x000fe20000000000 */
[C---:B------:R-:W-:Y:S01]  /*4db0*/  FFMA.FTZ R64, -R0.reuse, R64, R73 ;  /* 0x0000004000407223 */ /* 0x040fe20000010149 */
[----:B------:R-:W-:Y:S01]  /*4dc0*/  FSEL R175, R19, -INF , !P6 ;  /* 0xff80000013af7808 */ /* 0x000fe20007000000 */
[----:B------:R-:W-:Y:S01]  /*4dd0*/  FFMA.FTZ R56, -R0, R113, R56 ;  /* 0x0000007100387223 */ /* 0x000fe20000010138 */
[----:B------:R2:W4:Y:S01]  /*4de0*/  I2F R14, R11 ;  /* 0x0000000b000e7306 */ /* 0x0005220000201400 */
[----:B------:R-:W-:Y:S01]  /*4df0*/  ISETP.GE.AND P6, PT, R134, 0x2, PT ;  /* 0x000000028600780c */ /* 0x000fe20003fc6270 */
[C---:B------:R-:W-:Y:S01]  /*4e00*/  FFMA.FTZ R57, -R0.reuse, R78, R57 ;  /* 0x0000004e00397223 */ /* 0x040fe20000010139 */
[----:B------:R-:W-:Y:S01]  /*4e10*/  FSEL R209, R43, -INF , !P1 ;  /* 0xff8000002bd17808 */ /* 0x000fe20004800000 */
[----:B-1----:R-:W-:Y:S01]  /*4e20*/  FFMA.FTZ R18, -R0, R18, R71 ;  /* 0x0000001200127223 */ /* 0x002fe20000010147 */
[----:B------:R-:W-:-:S02]  /*4e30*/  ISETP.GE.AND P5, PT, R101, R144, PT ;  /* 0x000000906500720c */ /* 0x000fc40003fa6270 */
[-C--:B------:R-:W-:Y:S01]  /*4e40*/  ISETP.GE.AND P4, PT, R105, R144.reuse, PT ;  /* 0x000000906900720c */ /* 0x080fe20003f86270 */
[----:B------:R-:W1:Y:S01]  /*4e50*/  I2F R15, R29 ;  /* 0x0000001d000f7306 */ /* 0x000e620000201400 */
[C---:B---3--:R-:W-:Y:S01]  /*4e60*/  FFMA.FTZ R27, -R0.reuse, R27, R74 ;  /* 0x0000001b001b7223 */ /* 0x048fe2000001014a */
[-C--:B------:R-:W-:Y:S02]  /*4e70*/  ISETP.GE.AND P2, PT, R111, R144.reuse, PT ;  /* 0x000000906f00720c */ /* 0x080fe40003f46270 */
[----:B------:R-:W-:Y:S02]  /*4e80*/  ISETP.GE.AND P1, PT, R109, R144, PT ;  /* 0x000000906d00720c */ /* 0x000fe40003f26270 */
[----:B------:R-:W-:Y:S02]  /*4e90*/  FSEL R168, R69, -INF , !P5 ;  /* 0xff80000045a87808 */ /* 0x000fe40006800000 */
[----:B------:R-:W3:Y:S01]  /*4ea0*/  I2F R28, R62 ;  /* 0x0000003e001c7306 */ /* 0x000ee20000201400 */
[----:B--2---:R-:W-:Y:S01]  /*4eb0*/  FSEL R11, R47, -INF , !P3 ;  /* 0xff8000002f0b7808 */ /* 0x004fe20005800000 */
[----:B----4-:R-:W-:Y:S01]  /*4ec0*/  FFMA.FTZ R14, -R0, R14, R75 ;  /* 0x0000000e000e7223 */ /* 0x010fe2000001014b */
[----:B------:R-:W-:-:S02]  /*4ed0*/  ISETP.GE.AND P3, PT, R103, R144, PT ;  /* 0x000000906700720c */ /* 0x000fc40003f66270 */
[----:B------:R-:W-:Y:S02]  /*4ee0*/  FSEL R171, R18, -INF , !P5 ;  /* 0xff80000012ab7808 */ /* 0x000fe40006800000 */
[----:B------:R-:W-:Y:S01]  /*4ef0*/  FSEL R174, R72, -INF , !P4 ;  /* 0xff80000048ae7808 */ /* 0x000fe20006000000 */
[----:B-1----:R-:W-:Y:S01]  /*4f00*/  FFMA.FTZ R15, -R0, R15, R58 ;  /* 0x0000000f000f7223 */ /* 0x002fe2000001013a */
[----:B------:R-:W-:Y:S02]  /*4f10*/  FSEL R169, R27, -INF , !P4 ;  /* 0xff8000001ba97808 */ /* 0x000fe40006000000 */
[----:B------:R-:W-:Y:S02]  /*4f20*/  FSEL R172, R64, -INF , !P3 ;  /* 0xff80000040ac7808 */ /* 0x000fe40005800000 */
[----:B------:R-:W-:Y:S02]  /*4f30*/  FSEL R143, R14, -INF , !P3 ;  /* 0xff8000000e8f7808 */ /* 0x000fe40005800000 */
[----:B------:R-:W-:Y:S01]  /*4f40*/  FSEL R142, R56, -INF , !P2 ;  /* 0xff800000388e7808 */ /* 0x000fe20005000000 */
[----:B---3--:R-:W-:Y:S01]  /*4f50*/  FFMA.FTZ R28, -R0, R28, R59 ;  /* 0x0000001c001c7223 */ /* 0x008fe2000001013b */
[----:B------:R-:W-:-:S02]  /*4f60*/  FSEL R141, R15, -INF , !P2 ;  /* 0xff8000000f8d7808 */ /* 0x000fc40005000000 */
[----:B------:R-:W-:Y:S02]  /*4f70*/  FSEL R140, R57, -INF , !P1 ;  /* 0xff800000398c7808 */ /* 0x000fe40004800000 */
[----:B------:R-:W-:Y:S01]  /*4f80*/  FSEL R165, R28, -INF , !P1 ;  /* 0xff8000001ca57808 */ /* 0x000fe20004800000 */
[----:B------:R-:W-:Y:S06]  /*4f90*/  BAR.SYNC.DEFER_BLOCKING 0x0 ;  /* 0x0000000000007b1d */ /* 0x000fec0000010000 */
[----:B------:R-:W-:Y:S05]  /*4fa0*/  @!P6 BRA `(.L_x_3418) ;  /* 0x00000b700000e947 */ /* 0x000fea0003800000 */
[----:B------:R-:W-:Y:S05]  /*4fb0*/  @!P0 BRA `(.L_x_3419) ;  /* 0x0000039000008947 */ /* 0x000fea0003800000 */
[----:B------:R-:W1:Y:S01]  /*4fc0*/  I2F.RP R18, R85 ;  /* 0x0000005500127306 */ /* 0x000e620000209400 */
[----:B------:R-:W-:-:S02]  /*4fd0*/  IADD3 R27, R6, -0x80, RZ ;  /* 0xffffff80061b7810 */ /* 0x000fc40007ffe0ff */
[----:B------:R-:W-:Y:S02]  /*4fe0*/  IABS R15, R7 ;  /* 0x00000007000f7213 */ /* 0x000fe40000000000 */
[----:B------:R-:W-:-:S04]  /*4ff0*/  LOP3.LUT R7, R7, c[0x0][0x2d0], RZ, 0x3c, !PT ;  /* 0x0000b40007077a12 */ /* 0x000fc800078e3cff */
[----:B------:R-:W-:Y:S01]  /*5000*/  ISETP.GE.AND P3, PT, R7, RZ, PT ;  /* 0x000000ff0700720c */ /* 0x000fe20003f66270 */
        /* <DEDUP_REMOVED lines=52> */
.L_x_3419:
[----:B------:R-:W-:-:S04]  /*5350*/  LEA R19, -R84, RZ, 0x6 ;  /* 0x000000ff54137211 */ /* 0x000fc800078e31ff */
[----:B------:R-:W-:Y:S02]  /*5360*/  SHF.R.S32.HI R28, RZ, 0x1f, R19 ;  /* 0x0000001fff1c7819 */ /* 0x000fe40000011413 */
.L_x_3420:
        /* <DEDUP_REMOVED lines=119> */
.L_x_3422:
[----:B------:R-:W-:Y:S05]  /*5ae0*/  BSYNC B0 ;  /* 0x0000000000007941 */ /* 0x000fea0003800000 */
.L_x_3421:
[----:B------:R-:W0:Y:S01]  /*5af0*/  LDGDEPBAR ;  /* 0x00000000000079af */ /* 0x000e220000000000 */
[----:B------:R-:W-:-:S04]  /*5b00*/  IADD3 R146, P1, R19, R146, RZ ;  /* 0x0000009213927210 */ /* 0x000fc80007f3e0ff */
[----:B------:R-:W-:Y:S02]  /*5b10*/  IADD3.X R135, R28, R135, RZ, P1, !PT ;  /* 0x000000871c877210 */ /* 0x000fe40000ffe4ff */
.L_x_3418:
        /* <DEDUP_REMOVED lines=31> */
[----:B--2---:R-:W2:Y:S03]  /*5d10*/  SHFL.BFLY PT, R6, R15, 0x2, 0x1f ;  /* 0x0c401f000f067f89 */ /* 0x004ea600000e0000 */
[-C--:B------:R-:W-:Y:S01]  /*5d20*/  LEA R189, R3, R192.reuse, 0x1 ;  /* 0x000000c003bd7211 */ /* 0x080fe200078e08ff */
[----:B------:R-:W3:Y:S01]  /*5d30*/  SHFL.BFLY PT, R7, R14, 0x2, 0x1f ;  /* 0x0c401f000e077f89 */ /* 0x000ee200000e0000 */
[----:B------:R-:W-:-:S03]  /*5d40*/  LEA R190, R5, R192, 0x1 ;  /* 0x000000c005be7211 */ /* 0x000fc600078e08ff */
[----:B------:R-:W-:Y:S01]  /*5d50*/  LDSM.16.MT88.4 R64, [R192+0xe000] ;  /* 0x00e00000c040783b */ /* 0x000fe20000004200 */
[----:B------:R-:W-:-:S03]  /*5d60*/  LEA R188, R3, R190, 0x1 ;  /* 0x000000be03bc7211 */ /* 0x000fc600078e08ff */
[----:B------:R-:W-:Y:S04]  /*5d70*/  LDSM.16.MT88.4 R80, [R189+0xe000] ;  /* 0x00e00000bd50783b */ /* 0x000fe80000004200 */
[----:B------:R-:W-:Y:S04]  /*5d80*/  LDSM.16.MT88.4 R124, [R192+0xc000] ;  /* 0x00c00000c07c783b */ /* 0x000fe80000004200 */
[----:B-1----:R-:W-:Y:S01]  /*5d90*/  LDSM.16.MT88.4 R40, [R190+0xc000] ;  /* 0x00c00000be28783b */ /* 0x002fe20000004200 */
[----:B--2---:R-:W-:-:S03]  /*5da0*/  FMNMX.FTZ R6, R15, R6, !PT ;  /* 0x000000060f067209 */ /* 0x004fc60007810000 */
[----:B------:R-:W-:Y:S01]  /*5db0*/  LDSM.16.MT88.4 R48, [R189+0xc000] ;  /* 0x00c00000bd30783b */ /* 0x000fe20000004200 */
[----:B---3--:R-:W-:-:S03]  /*5dc0*/  FMNMX.FTZ R7, R14, R7, !PT ;  /* 0x000000070e077209 */ /* 0x008fc60007810000 */
        /* <DEDUP_REMOVED lines=28> */
[----:B------:R-:W-:-:S02]  /*5f90*/  FFMA.FTZ R160, R23, c[0x0][0x23c], -R166 ;  /* 0x00008f0017a07a23 */ /* 0x000fc400000108a6 */
[--C-:B------:R-:W-:Y:S01]  /*5fa0*/  FFMA.FTZ R153, R25, c[0x0][0x23c], -R166.reuse ;  /* 0x00008f0019997a23 */ /* 0x100fe200000108a6 */
[----:B------:R-:W1:Y:S01]  /*5fb0*/  MUFU.EX2 R156, R156 ;  /* 0x0000009c009c7308 */ /* 0x000e620000000800 */
[--C-:B------:R-:W-:Y:S01]  /*5fc0*/  FFMA.FTZ R148, R4, c[0x0][0x23c], -R173.reuse ;  /* 0x00008f0004947a23 */ /* 0x100fe200000108ad */
[----:B------:R-:W-:Y:S01]  /*5fd0*/  LDSM.16.MT88.4 R20, [R192+0xc800] ;  /* 0x00c80000c014783b */ /* 0x000fe20000004200 */
[--C-:B------:R-:W-:Y:S02]  /*5fe0*/  FFMA.FTZ R154, R8, c[0x0][0x23c], -R173.reuse ;  /* 0x00008f00089a7a23 */ /* 0x100fe400000108ad */
[----:B------:R-:W-:Y:S01]  /*5ff0*/  FFMA.FTZ R3, R10, c[0x0][0x23c], -R173 ;  /* 0x00008f000a037a23 */ /* 0x000fe200000108ad */
[----:B------:R-:W2:Y:S01]  /*6000*/  LDSM.16.MT88.4 R4, [R188+0x10000] ;  /* 0x01000000bc04783b */ /* 0x000ea20000004200 */
[--C-:B------:R-:W-:Y:S01]  /*6010*/  FFMA.FTZ R152, R17, c[0x0][0x23c], -R166.reuse ;  /* 0x00008f0011987a23 */ /* 0x100fe200000108a6 */
[----:B------:R-:W-:Y:S01]  /*6020*/  MUFU.EX2 R155, R155 ;  /* 0x0000009b009b7308 */ /* 0x000fe20000000800 */
[--C-:B------:R-:W-:Y:S01]  /*6030*/  FFMA.FTZ R151, R9, c[0x0][0x23c], -R166.reuse ;  /* 0x00008f0009977a23 */ /* 0x100fe200000108a6 */
[----:B------:R-:W-:Y:S01]  /*6040*/  LDSM.16.MT88.4 R16, [R189+0xe800] ;  /* 0x00e80000bd10783b */ /* 0x000fe20000004200 */
[----:B------:R-:W-:-:S02]  /*6050*/  FFMA.FTZ R2, R11, c[0x0][0x23c], -R166 ;  /* 0x00008f000b027a23 */ /* 0x000fc400000108a6 */
[--C-:B------:R-:W-:Y:S01]  /*6060*/  FFMA.FTZ R149, R12, c[0x0][0x23c], -R173.reuse ;  /* 0x00008f000c957a23 */ /* 0x100fe200000108ad */
[----:B------:R-:W2:Y:S01]  /*6070*/  LDSM.16.MT88.4 R8, [R192+0xe800] ;  /* 0x00e80000c008783b */ /* 0x000ea20000004200 */
[----:B------:R-:W-:Y:S01]  /*6080*/  FFMA.FTZ R147, R13, c[0x0][0x23c], -R166 ;  /* 0x00008f000d937a23 */ /* 0x000fe200000108a6 */
[----:B------:R-:W3:Y:S01]  /*6090*/  MUFU.EX2 R150, R150 ;  /* 0x0000009600967308 */ /* 0x000ee20000000800 */
[----:B-1----:R-:W-:Y:S01]  /*60a0*/  F2FP.PACK_AB R112, R156, R157 ;  /* 0x0000009d9c70723e */ /* 0x002fe200000000ff */
[----:B------:R-:W1:Y:S01]  /*60b0*/  LDSM.16.MT88.4 R12, [R188+0xe800] ;  /* 0x00e80000bc0c783b */ /* 0x000e620000004200 */
        /* <DEDUP_REMOVED lines=16> */
[--C-:B------:R-:W-:Y:S02]  /*61c0*/  FFMA.FTZ R169, R169, c[0x0][0x23c], -R166.reuse ;  /* 0x00008f00a9a97a23 */ /* 0x100fe400000108a6 */
[--C-:B------:R-:W-:Y:S02]  /*61d0*/  FFMA.FTZ R214, R143, c[0x0][0x23c], -R166.reuse ;  /* 0x00008f008fd67a23 */ /* 0x100fe400000108a6 */
[----:B------:R-:W-:Y:S01]  /*61e0*/  FFMA.FTZ R209, R141, c[0x0][0x23c], -R166 ;  /* 0x00008f008dd17a23 */ /* 0x000fe200000108a6 */
        /* <DEDUP_REMOVED lines=36> */
[C---:B------:R-:W-:Y:S02]  /*6430*/  HMMA.16816.F32 R100, R112.reuse, R104, RZ ;  /* 0x000000687064723c */ /* 0x040fe400000018ff */
[----:B------:R-:W5:Y:S06]  /*6440*/  MUFU.EX2 R168, R168 ;  /* 0x000000a800a87308 */ /* 0x000f6c0000000800 */
[C---:B--2---:R-:W-:Y:S02]  /*6450*/  HMMA.16816.F32 R108, R112.reuse, R120, RZ ;  /* 0x00000078706c723c */ /* 0x044fe400000018ff */
        /* <DEDUP_REMOVED lines=42> */
[C---:B------:R-:W-:Y:S08]  /*6700*/  HMMA.16816.F32 R84, R4.reuse, R12, R84 ;  /* 0x0000000c0454723c */ /* 0x040ff00000001854 */
        /* <DEDUP_REMOVED lines=114> */
[----:B------:R-:W1:Y:S01]  /*6e30*/  S2R R2, SR_TID.X ;  /* 0x0000000000027919 */ /* 0x000e620000002100 */
[----:B------:R-:W-:Y:S01]  /*6e40*/  ULDC UR4, c[0x0][0x1a0] ;  /* 0x0000680000047ab9 */ /* 0x000fe20000000800 */
[----:B------:R-:W-:Y:S01]  /*6e50*/  IADD3 R218, R134, -0x2, RZ ;  /* 0xfffffffe86da7810 */ /* 0x000fe20007ffe0ff */
[----:B------:R-:W-:Y:S01]  /*6e60*/  ULEA UR4, -UR4, URZ, 0x6 ;  /* 0x0000003f04047291 */ /* 0x000fe2000f8e313f */
[----:B------:R-:W-:Y:S01]  /*6e70*/  IMAD.MOV.U32 R135, RZ, RZ, R132 ;  /* 0x000000ffff877224 */ /* 0x000fe200078e0084 */
[----:B------:R-:W-:-:S02]  /*6e80*/  ULDC.64 UR6, c[0x0][0x118] ;  /* 0x0000460000067ab9 */ /* 0x000fc40000000a00 */
[----:B------:R-:W-:Y:S02]  /*6e90*/  USHF.R.S32.HI UR5, URZ, 0x1f, UR4 ;  /* 0x0000001f3f057899 */ /* 0x000fe40008011404 */
[----:B------:R-:W-:-:S04]  /*6ea0*/  MOV R214, UR4 ;  /* 0x0000000400d67c02 */ /* 0x000fc80008000f00 */
[----:B------:R-:W-:Y:S01]  /*6eb0*/  IMAD.U32 R209, RZ, RZ, UR5 ;  /* 0x00000005ffd17e24 */ /* 0x000fe2000f8e00ff */
[----:B-1----:R-:W-:-:S05]  /*6ec0*/  LOP3.LUT R2, R2, 0x3, RZ, 0xc0, !PT ;  /* 0x0000000302027812 */ /* 0x002fca00078ec0ff */
[----:B------:R-:W-:Y:S02]  /*6ed0*/  IMAD R215, R2, -0x2, R145 ;  /* 0xfffffffe02d77824 */ /* 0x000fe400078e0291 */
[----:B------:R-:W-:-:S03]  /*6ee0*/  IMAD.MOV.U32 R2, RZ, RZ, R133 ;  /* 0x000000ffff027224 */ /* 0x000fc600078e0085 */
[----:B------:R-:W-:Y:S02]  /*6ef0*/  IADD3 R215, R144, R215, -R207 ;  /* 0x000000d790d77210 */ /* 0x000fe40007ffe8cf */
.L_x_3427:
        /* <DEDUP_REMOVED lines=64> */
.L_x_3424:
        /* <DEDUP_REMOVED lines=42> */
[CC--:B------:R-:W-:Y:S01]  /*75a0*/  @!P4 LEA R236, P2, R3.reuse, R222.reuse, 0x1 ;  /* 0x000000de03ecc211 */ /* 0x0c0fe200078408ff */
        /* <DEDUP_REMOVED lines=16> */
[----:B------:R-:W-:Y:S01]  /*76b0*/  ISETP.GE.AND P1, PT, R218, 0x1, PT ;  /* 0x00000001da00780c */ /* 0x000fe20003f26270 */
[----:B------:R-:W-:Y:S02]  /*76c0*/  IMAD.MOV.U32 R221, RZ, RZ, R133 ;  /* 0x000000ffffdd7224 */ /* 0x000fe400078e0085 */
        /* <DEDUP_REMOVED lines=37> */
[----:B------:R-:W-:Y:S04]  /*7920*/  LDSM.16.M88.4 R156, [R196] ;  /* 0x00000000c49c783b */ /* 0x000fe80000000200 */
        /* <DEDUP_REMOVED lines=219> */
.L_x_3426:
        /* <DEDUP_REMOVED lines=23> */
[C---:B------:R-:W-:Y:S01]  /*8850*/  IMAD.X R132, R204.reuse, 0x1, R132, P6 ;  /* 0x00000001cc847824 */ /* 0x040fe200030e0684 */
        /* <DEDUP_REMOVED lines=65> */
.L_x_3425:
[----:B-1----:R-:W-:Y:S01]  /*8c70*/  IMAD R148, R218, -0x40, R215 ;  /* 0xffffffc0da947824 */ /* 0x002fe200078e02d7 */
[----:B------:R-:W-:Y:S04]  /*8c80*/  LDSM.16.MT88.4 R152, [R190+0xe800] ;  /* 0x00e80000be98783b */ /* 0x000fe80000004200 */
[C---:B------:R-:W-:Y:S02]  /*8c90*/  IADD3 R149, R148.reuse, 0x8, RZ ;  /* 0x0000000894957810 */ /* 0x040fe40007ffe0ff */
[----:B------:R-:W-:Y:S02]  /*8ca0*/  IADD3 R144, R148, -0x1, RZ ;  /* 0xffffffff94907810 */ /* 0x000fe40007ffe0ff */
[----:B------:R-:W-:Y:S01]  /*8cb0*/  ISETP.GE.AND P2, PT, R149, RZ, PT ;  /* 0x000000ff9500720c */ /* 0x000fe20003f46270 */
[----:B------:R-:W-:Y:S01]  /*8cc0*/  LDSM.16.MT88.4 R156, [R189+0xe800] ;  /* 0x00e80000bd9c783b */ /* 0x000fe20000004200 */
[----:B------:R-:W-:Y:S02]  /*8cd0*/  ISETP.GE.AND P1, PT, R144, RZ, PT ;  /* 0x000000ff9000720c */ /* 0x000fe40003f26270 */
[C---:B------:R-:W-:Y:S02]  /*8ce0*/  IADD3 R146, R148.reuse, 0x7, RZ ;  /* 0x0000000794927810 */ /* 0x040fe40007ffe0ff */
[C---:B------:R-:W-:Y:S02]  /*8cf0*/  IADD3 R147, R148.reuse, -0x8, RZ ;  /* 0xfffffff894937810 */ /* 0x040fe40007ffe0ff */
[C---:B------:R-:W-:Y:S02]  /*8d00*/  IADD3 R142, R148.reuse, -0x9, RZ ;  /* 0xfffffff7948e7810 */ /* 0x040fe40007ffe0ff */
[C---:B------:R-:W-:Y:S02]  /*8d10*/  IADD3 R145, R148.reuse, -0x10, RZ ;  /* 0xfffffff094917810 */ /* 0x040fe40007ffe0ff */
[C---:B------:R-:W-:Y:S02]  /*8d20*/  IADD3 R140, R148.reuse, -0x11, RZ ;  /* 0xffffffef948c7810 */ /* 0x040fe40007ffe0ff */
[C---:B------:R-:W-:Y:S02]  /*8d30*/  @!P2 IADD3 R149, -R148.reuse, -0x8, RZ ;  /* 0xfffffff89495a810 */ /* 0x040fe40007ffe1ff */
[----:B------:R-:W-:Y:S02]  /*8d40*/  @!P1 IADD3 R144, -R148, 0x1, RZ ;  /* 0x0000000194909810 */ /* 0x000fe40007ffe1ff */
[----:B------:R-:W-:Y:S02]  /*8d50*/  ISETP.GE.AND P2, PT, R146, RZ, PT ;  /* 0x000000ff9200720c */ /* 0x000fe40003f46270 */
[----:B------:R-:W-:Y:S01]  /*8d60*/  ISETP.GE.AND P1, PT, R147, RZ, PT ;  /* 0x000000ff9300720c */ /* 0x000fe20003f26270 */
[----:B------:R-:W-:Y:S01]  /*8d70*/  I2F R149, R149 ;  /* 0x0000009500957306 */ /* 0x000fe20000201400 */
[C---:B------:R-:W-:Y:S02]  /*8d80*/  IADD3 R141, R148.reuse, -0x18, RZ ;  /* 0xffffffe8948d7810 */ /* 0x040fe40007ffe0ff */
[C---:B------:R-:W-:Y:S02]  /*8d90*/  IADD3 R136, R148.reuse, -0x19, RZ ;  /* 0xffffffe794887810 */ /* 0x040fe40007ffe0ff */
[C---:B------:R-:W-:Y:S02]  /*8da0*/  IADD3 R139, R148.reuse, -0x20, RZ ;  /* 0xffffffe0948b7810 */ /* 0x040fe40007ffe0ff */
[----:B------:R-:W-:Y:S02]  /*8db0*/  IABS R151, R148 ;  /* 0x0000009400977213 */ /* 0x000fe40000000000 */
[C---:B------:R-:W-:Y:S01]  /*8dc0*/  IADD3 R134, R148.reuse, -0x21, RZ ;  /* 0xffffffdf94867810 */ /* 0x040fe20007ffe0ff */
[----:B------:R-:W-:Y:S01]  /*8dd0*/  I2F R144, R144 ;  /* 0x0000009000907306 */ /* 0x000fe20000201400 */
[C---:B------:R-:W-:Y:S02]  /*8de0*/  @!P2 IADD3 R146, -R148.reuse, -0x7, RZ ;  /* 0xfffffff99492a810 */ /* 0x040fe40007ffe1ff */
[----:B------:R-:W-:Y:S02]  /*8df0*/  @!P1 IADD3 R147, -R148, 0x8, RZ ;  /* 0x0000000894939810 */ /* 0x000fe40007ffe1ff */
[----:B------:R-:W-:Y:S02]  /*8e00*/  ISETP.GE.AND P2, PT, R142, RZ, PT ;  /* 0x000000ff8e00720c */ /* 0x000fe40003f46270 */
[----:B------:R-:W-:Y:S02]  /*8e10*/  ISETP.GE.AND P1, PT, R145, RZ, PT ;  /* 0x000000ff9100720c */ /* 0x000fe40003f26270 */
[C---:B------:R-:W-:Y:S01]  /*8e20*/  IADD3 R137, R148.reuse, -0x28, RZ ;  /* 0xffffffd894897810 */ /* 0x040fe20007ffe0ff */
[----:B------:R-:W-:Y:S01]  /*8e30*/  I2F R151, R151 ;  /* 0x0000009700977306 */ /* 0x000fe20000201400 */
[C---:B------:R-:W-:Y:S02]  /*8e40*/  IADD3 R133, R148.reuse, -0x29, RZ ;  /* 0xffffffd794857810 */ /* 0x040fe40007ffe0ff */
[C---:B------:R-:W-:Y:S02]  /*8e50*/  IADD3 R3, R148.reuse, -0x30, RZ ;  /* 0xffffffd094037810 */ /* 0x040fe40007ffe0ff */
[C---:B------:R-:W-:Y:S02]  /*8e60*/  IADD3 R132, R148.reuse, -0x31, RZ ;  /* 0xffffffcf94847810 */ /* 0x040fe40007ffe0ff */
[C---:B------:R-:W-:Y:S02]  /*8e70*/  IADD3 R143, R148.reuse, -0x38, RZ ;  /* 0xffffffc8948f7810 */ /* 0x040fe40007ffe0ff */
[C---:B------:R-:W-:Y:S01]  /*8e80*/  @!P2 IADD3 R142, -R148.reuse, 0x9, RZ ;  /* 0x00000009948ea810 */ /* 0x040fe20007ffe1ff */
[----:B------:R-:W-:Y:S01]  /*8e90*/  I2F R146, R146 ;  /* 0x0000009200927306 */ /* 0x000fe20000201400 */
[----:B------:R-:W-:Y:S02]  /*8ea0*/  @!P1 IADD3 R145, -R148, 0x10, RZ ;  /* 0x0000001094919810 */ /* 0x000fe40007ffe1ff */
[----:B------:R-:W-:Y:S02]  /*8eb0*/  ISETP.GE.AND P2, PT, R140, RZ, PT ;  /* 0x000000ff8c00720c */ /* 0x000fe40003f46270 */
[----:B------:R-:W-:Y:S02]  /*8ec0*/  ISETP.GE.AND P1, PT, R141, RZ, PT ;  /* 0x000000ff8d00720c */ /* 0x000fe40003f26270 */
[----:B------:R-:W-:Y:S02]  /*8ed0*/  IADD3 R138, R148, -0x39, RZ ;  /* 0xffffffc7948a7810 */ /* 0x000fe40007ffe0ff */
[----:B------:R-:W-:Y:S01]  /*8ee0*/  ISETP.GE.AND P5, PT, R133, RZ, PT ;  /* 0x000000ff8500720c */ /* 0x000fe20003fa6270 */
[----:B------:R-:W-:Y:S01]  /*8ef0*/  I2F R147, R147 ;  /* 0x0000009300937306 */ /* 0x000fe20000201400 */
[----:B------:R-:W-:Y:S02]  /*8f00*/  ISETP.GE.AND P4, PT, R3, RZ, PT ;  /* 0x000000ff0300720c */ /* 0x000fe40003f86270 */
[----:B------:R-:W-:Y:S03]  /*8f10*/  ISETP.GE.AND P3, PT, R132, RZ, PT ;  /* 0x000000ff8400720c */ /* 0x000fe60003f66270 */
[C---:B------:R-:W-:Y:S02]  /*8f20*/  @!P2 IADD3 R140, -R148.reuse, 0x11, RZ ;  /* 0x00000011948ca810 */ /* 0x040fe40007ffe1ff */
[----:B------:R-:W-:Y:S02]  /*8f30*/  @!P1 IADD3 R141, -R148, 0x18, RZ ;  /* 0x00000018948d9810 */ /* 0x000fe40007ffe1ff */
[----:B------:R-:W-:Y:S01]  /*8f40*/  ISETP.GE.AND P2, PT, R136, RZ, PT ;  /* 0x000000ff8800720c */ /* 0x000fe20003f46270 */
[----:B------:R-:W-:Y:S01]  /*8f50*/  I2F R142, R142 ;  /* 0x0000008e008e7306 */ /* 0x000fe20000201400 */
[----:B------:R-:W-:Y:S02]  /*8f60*/  ISETP.GE.AND P1, PT, R139, RZ, PT ;  /* 0x000000ff8b00720c */ /* 0x000fe40003f26270 */
[C---:B------:R-:W-:Y:S02]  /*8f70*/  @!P5 IADD3 R133, -R148.reuse, 0x29, RZ ;  /* 0x000000299485d810 */ /* 0x040fe40007ffe1ff */
[C---:B------:R-:W-:Y:S02]  /*8f80*/  @!P4 IADD3 R3, -R148.reuse, 0x30, RZ ;  /* 0x000000309403c810 */ /* 0x040fe40007ffe1ff */
[C---:B------:R-:W-:Y:S03]  /*8f90*/  @!P3 IADD3 R132, -R148.reuse, 0x31, RZ ;  /* 0x000000319484b810 */ /* 0x040fe60007ffe1ff */
[----:B------:R-:W-:Y:S02]  /*8fa0*/  I2F R145, R145 ;  /* 0x0000009100917306 */ /* 0x000fe40000201400 */
[C---:B------:R-:W-:Y:S02]  /*8fb0*/  @!P2 IADD3 R136, -R148.reuse, 0x19, RZ ;  /* 0x000000199488a810 */ /* 0x040fe40007ffe1ff */
[----:B------:R-:W-:Y:S02]  /*8fc0*/  @!P1 IADD3 R139, -R148, 0x20, RZ ;  /* 0x00000020948b9810 */ /* 0x000fe40007ffe1ff */
[----:B------:R-:W-:Y:S02]  /*8fd0*/  ISETP.GE.AND P2, PT, R134, RZ, PT ;  /* 0x000000ff8600720c */ /* 0x000fe40003f46270 */
[----:B------:R-:W-:Y:S02]  /*8fe0*/  ISETP.GE.AND P1, PT, R137, RZ, PT ;  /* 0x000000ff8900720c */ /* 0x000fe40003f26270 */
[----:B------:R-:W-:Y:S09]  /*8ff0*/  I2F R140, R140 ;  /* 0x0000008c008c7306 */ /* 0x000ff20000201400 */
[C---:B------:R-:W-:Y:S01]  /*9000*/  @!P2 IADD3 R134, -R148.reuse, 0x21, RZ ;  /* 0x000000219486a810 */ /* 0x040fe20007ffe1ff */
[----:B------:R-:W-:Y:S01]  /*9010*/  I2F R141, R141 ;  /* 0x0000008d008d7306 */ /* 0x000fe20000201400 */
[----:B------:R-:W-:Y:S02]  /*9020*/  @!P1 IADD3 R137, -R148, 0x28, RZ ;  /* 0x0000002894899810 */ /* 0x000fe40007ffe1ff */
[----:B------:R-:W-:Y:S02]  /*9030*/  ISETP.GE.AND P2, PT, R143, RZ, PT ;  /* 0x000000ff8f00720c */ /* 0x000fe40003f46270 */
[----:B------:R-:W-:Y:S05]  /*9040*/  ISETP.GE.AND P1, PT, R138, RZ, PT ;  /* 0x000000ff8a00720c */ /* 0x000fea0003f26270 */
[----:B------:R-:W-:Y:S06]  /*9050*/  I2F R136, R136 ;  /* 0x0000008800887306 */ /* 0x000fec0000201400 */
[C---:B------:R-:W-:Y:S02]  /*9060*/  @!P2 IADD3 R143, -R148.reuse, 0x38, RZ ;  /* 0x00000038948fa810 */ /* 0x040fe40007ffe1ff */
[----:B------:R-:W-:Y:S02]  /*9070*/  @!P1 IADD3 R138, -R148, 0x39, RZ ;  /* 0x00000039948a9810 */ /* 0x000fe40007ffe1ff */
[----:B------:R-:W-:Y:S10]  /*9080*/  I2F R139, R139 ;  /* 0x0000008b008b7306 */ /* 0x000ff40000201400 */
[----:B------:R-:W-:Y:S10]  /*9090*/  I2F R134, R134 ;  /* 0x0000008600867306 */ /* 0x000ff40000201400 */
[----:B------:R-:W-:Y:S10]  /*90a0*/  I2F R137, R137 ;  /* 0x0000008900897306 */ /* 0x000ff40000201400 */
[----:B------:R-:W-:Y:S10]  /*90b0*/  I2F R133, R133 ;  /* 0x0000008500857306 */ /* 0x000ff40000201400 */
[----:B------:R-:W-:Y:S10]  /*90c0*/  I2F R3, R3 ;  /* 0x0000000300037306 */ /* 0x000ff40000201400 */
[----:B------:R-:W-:Y:S10]  /*90d0*/  I2F R132, R132 ;  /* 0x0000008400847306 */ /* 0x000ff40000201400 */
[----:B------:R-:W-:Y:S10]  /*90e0*/  I2F R143, R143 ;  /* 0x0000008f008f7306 */ /* 0x000ff40000201400 */
[----:B------:R-:W1:Y:S02]  /*90f0*/  I2F R138, R138 ;  /* 0x0000008a008a7306 */ /* 0x000e640000201400 */
[C---:B-1----:R-:W-:Y:S02]  /*9100*/  FFMA.FTZ R33, -R0.reuse, R138, R33 ;  /* 0x0000008a00217223 */ /* 0x042fe40000010121 */
[C---:B------:R-:W-:Y:S02]  /*9110*/  FFMA.FTZ R4, -R0.reuse, R151, R4 ;  /* 0x0000009700047223 */ /* 0x040fe40000010104 */
[C---:B------:R-:W-:Y:S02]  /*9120*/  FFMA.FTZ R6, -R0.reuse, R149, R6 ;  /* 0x0000009500067223 */ /* 0x040fe40000010106 */
[----:B------:R-:W-:Y:S01]  /*9130*/  FFMA.FTZ R5, -R0, R144, R5 ;  /* 0x0000009000057223 */ /* 0x000fe20000010105 */
[----:B------:R-:W-:Y:S01]  /*9140*/  FMNMX.FTZ R148, R4, R2, !PT ;  /* 0x0000000204947209 */ /* 0x000fe20007810000 */
[C---:B------:R-:W-:Y:S02]  /*9150*/  FFMA.FTZ R7, -R0.reuse, R146, R7 ;  /* 0x0000009200077223 */ /* 0x040fe40000010107 */
[C---:B------:R-:W-:Y:S01]  /*9160*/  FFMA.FTZ R8, -R0.reuse, R147, R8 ;  /* 0x0000009300087223 */ /* 0x040fe20000010108 */
[----:B------:R-:W-:Y:S01]  /*9170*/  FMNMX.FTZ R149, R5, R148, !PT ;  /* 0x0000009405957209 */ /* 0x000fe20007810000 */
[----:B------:R-:W-:Y:S01]  /*9180*/  FFMA.FTZ R11, -R0, R144, R11 ;  /* 0x00000090000b7223 */ /* 0x000fe2000001010b */
[----:B------:R-:W-:Y:S01]  /*9190*/  FMNMX.FTZ R144, R6, R135, !PT ;  /* 0x0000008706907209 */ /* 0x000fe20007810000 */
[----:B------:R-:W-:Y:S01]  /*91a0*/  FFMA.FTZ R10, -R0, R151, R10 ;  /* 0x00000097000a7223 */ /* 0x000fe2000001010a */
[----:B------:R-:W-:Y:S01]  /*91b0*/  FMNMX.FTZ R146, R8, R149, !PT ;  /* 0x0000009508927209 */ /* 0x000fe20007810000 */
[C---:B------:R-:W-:Y:S02]  /*91c0*/  FFMA.FTZ R9, -R0.reuse, R142, R9 ;  /* 0x0000008e00097223 */ /* 0x040fe40000010109 */
[C---:B------:R-:W-:Y:S01]  /*91d0*/  FFMA.FTZ R14, -R0.reuse, R147, R14 ;  /* 0x00000093000e7223 */ /* 0x040fe2000001010e */
[----:B------:R-:W-:Y:S01]  /*91e0*/  FMNMX.FTZ R147, R7, R144, !PT ;  /* 0x0000009007937209 */ /* 0x000fe20007810000 */
[C---:B------:R-:W-:Y:S01]  /*91f0*/  FFMA.FTZ R12, -R0.reuse, R145, R12 ;  /* 0x00000091000c7223 */ /* 0x040fe2000001010c */
[----:B------:R-:W-:Y:S01]  /*9200*/  FMNMX.FTZ R149, R9, R146, !PT ;  /* 0x0000009209957209 */ /* 0x000fe20007810000 */
[----:B------:R-:W-:Y:S01]  /*9210*/  FFMA.FTZ R15, -R0, R142, R15 ;  /* 0x0000008e000f7223 */ /* 0x000fe2000001010f */
[----:B------:R-:W-:Y:S01]  /*9220*/  FMNMX.FTZ R142, R10, R147, !PT ;  /* 0x000000930a8e7209 */ /* 0x000fe20007810000 */
[----:B------:R-:W-:Y:S01]  /*9230*/  FFMA.FTZ R13, -R0, R140, R13 ;  /* 0x0000008c000d7223 */ /* 0x000fe2000001010d */
[----:B------:R-:W-:Y:S01]  /*9240*/  FMNMX.FTZ R144, R12, R149, !PT ;  /* 0x000000950c907209 */ /* 0x000fe20007810000 */
        /* <DEDUP_REMOVED lines=38> */
[----:B------:R-:W-:Y:S01]  /*94b0*/  LDSM.16.MT88.4 R140, [R190+0xc000] ;  /* 0x00c00000be8c783b */ /* 0x000fe20000004200 */
[----:B------:R-:W-:Y:S02]  /*94c0*/  FMNMX.FTZ R138, R32, R139, !PT ;  /* 0x0000008b208a7209 */ /* 0x000fe40007810000 */
[----:B------:R-:W-:Y:S02]  /*94d0*/  FMNMX.FTZ R3, R31, R136, !PT ;  /* 0x000000881f037209 */ /* 0x000fe40007810000 */
[----:B------:R-:W-:Y:S02]  /*94e0*/  FMNMX.FTZ R134, R33, R138, !PT ;  /* 0x0000008a21867209 */ /* 0x000fe40007810000 */
[----:B------:R-:W-:Y:S01]  /*94f0*/  FMNMX.FTZ R132, R34, R3, !PT ;  /* 0x0000000322847209 */ /* 0x000fe20007810000 */
[----:B------:R-:W-:Y:S03]  /*9500*/  LDSM.16.MT88.4 R144, [R189+0xc000] ;  /* 0x00c00000bd90783b */ /* 0x000fe60000004200 */
[----:B------:R-:W-:Y:S05]  /*9510*/  FMNMX.FTZ R139, R35, R132, !PT ;  /* 0x00000084238b7209 */ /* 0x000fea0007810000 */
        /* <DEDUP_REMOVED lines=9> */
[C---:B------:R-:W-:Y:S02]  /*95b0*/  FADD.FTZ R2, -R133.reuse, R2 ;  /* 0x0000000285027221 */ /* 0x040fe40000010100 */
[----:B------:R-:W-:Y:S01]  /*95c0*/  FMUL.FTZ R167, R133, c[0x0][0x23c] ;  /* 0x00008f0085a77a20 */ /* 0x000fe20000410000 */
[----:B--2---:R-:W-:Y:S01]  /*95d0*/  FMNMX.FTZ R132, R137, R132, !PT ;  /* 0x0000008489847209 */ /* 0x004fe20007810000 */
[----:B------:R-:W-:Y:S01]  /*95e0*/  FMUL.FTZ R3, R2, c[0x0][0x23c] ;  /* 0x00008f0002037a20 */ /* 0x000fe20000410000 */
[----:B------:R-:W1:Y:S02]  /*95f0*/  LDSM.16.MT88.4 R136, [R192+0xc000] ;  /* 0x00c00000c088783b */ /* 0x000e640000004200 */
[----:B------:R-:W-:Y:S01]  /*9600*/  FSEL R167, R167, RZ, P1 ;  /* 0x000000ffa7a77208 */ /* 0x000fe20000800000 */
[C---:B------:R-:W-:Y:S01]  /*9610*/  FADD.FTZ R2, -R132.reuse, R135 ;  /* 0x0000008784027221 */ /* 0x040fe20000010100 */
[C---:B------:R-:W-:Y:S01]  /*9620*/  FSETP.NEU.FTZ.AND P1, PT, R132.reuse, -INF , PT ;  /* 0xff8000008400780b */ /* 0x040fe20003f3d000 */
[----:B------:R-:W-:Y:S01]  /*9630*/  FMUL.FTZ R166, R132, c[0x0][0x23c] ;  /* 0x00008f0084a67a20 */ /* 0x000fe20000410000 */
[----:B------:R-:W2:Y:S01]  /*9640*/  MUFU.EX2 R3, R3 ;  /* 0x0000000300037308 */ /* 0x000ea20000000800 */
[----:B------:R-:W-:Y:S02]  /*9650*/  FMUL.FTZ R134, R2, c[0x0][0x23c] ;  /* 0x00008f0002867a20 */ /* 0x000fe40000410000 */
[--C-:B------:R-:W-:Y:S01]  /*9660*/  FFMA.FTZ R165, R4, c[0x0][0x23c], -R167.reuse ;  /* 0x00008f0004a57a23 */ /* 0x100fe200000108a7 */
[----:B------:R-:W-:Y:S01]  /*9670*/  FSEL R166, R166, RZ, P1 ;  /* 0x000000ffa6a67208 */ /* 0x000fe20000800000 */
[--C-:B------:R-:W-:Y:S01]  /*9680*/  FFMA.FTZ R164, R5, c[0x0][0x23c], -R167.reuse ;  /* 0x00008f0005a47a23 */ /* 0x100fe200000108a7 */
[----:B------:R-:W-:Y:S01]  /*9690*/  ISETP.GT.AND P1, PT, R218, RZ, PT ;  /* 0x000000ffda00720c */ /* 0x000fe20003f24270 */
[--C-:B------:R-:W-:Y:S02]  /*96a0*/  FFMA.FTZ R163, R8, c[0x0][0x23c], -R167.reuse ;  /* 0x00008f0008a37a23 */ /* 0x100fe400000108a7 */
[--C-:B------:R-:W-:Y:S01]  /*96b0*/  FFMA.FTZ R162, R9, c[0x0][0x23c], -R167.reuse ;  /* 0x00008f0009a27a23 */ /* 0x100fe200000108a7 */
[----:B------:R3:W4:Y:S01]  /*96c0*/  MUFU.EX2 R2, R134 ;  /* 0x0000008600027308 */ /* 0x0007220000000800 */
[--C-:B------:R-:W-:Y:S02]  /*96d0*/  FFMA.FTZ R161, R6, c[0x0][0x23c], -R166.reuse ;  /* 0x00008f0006a17a23 */ /* 0x100fe400000108a6 */
[--C-:B------:R-:W-:Y:S02]  /*96e0*/  FFMA.FTZ R160, R7, c[0x0][0x23c], -R166.reuse ;  /* 0x00008f0007a07a23 */ /* 0x100fe400000108a6 */
[--C-:B------:R-:W-:Y:S02]  /*96f0*/  FFMA.FTZ R135, R10, c[0x0][0x23c], -R166.reuse ;  /* 0x00008f000a877a23 */ /* 0x100fe400000108a6 */
[--C-:B------:R-:W-:Y:S02]  /*9700*/  FFMA.FTZ R223, R28, c[0x0][0x23c], -R167.reuse ;  /* 0x00008f001cdf7a23 */ /* 0x100fe400000108a7 */
[--C-:B------:R-:W-:Y:S01]  /*9710*/  FFMA.FTZ R224, R29, c[0x0][0x23c], -R167.reuse ;  /* 0x00008f001de07a23 */ /* 0x100fe200000108a7 */
[----:B------:R-:W-:Y:S01]  /*9720*/  MUFU.EX2 R165, R165 ;  /* 0x000000a500a57308 */ /* 0x000fe20000000800 */
[--C-:B------:R-:W-:Y:S02]  /*9730*/  FFMA.FTZ R225, R32, c[0x0][0x23c], -R167.reuse ;  /* 0x00008f0020e17a23 */ /* 0x100fe400000108a7 */
[--C-:B------:R-:W-:Y:S02]  /*9740*/  FFMA.FTZ R227, R30, c[0x0][0x23c], -R166.reuse ;  /* 0x00008f001ee37a23 */ /* 0x100fe400000108a6 */
[C---:B--2---:R-:W-:Y:S02]  /*9750*/  FMUL.FTZ R4, R3.reuse, R128 ;  /* 0x0000008003047220 */ /* 0x044fe40000410000 */
[C---:B------:R-:W-:Y:S02]  /*9760*/  FMUL.FTZ R5, R3.reuse, R129 ;  /* 0x0000008103057220 */ /* 0x040fe40000410000 */
[C---:B------:R-:W-:Y:S01]  /*9770*/  FMUL.FTZ R8, R3.reuse, R124 ;  /* 0x0000007c03087220 */ /* 0x040fe20000410000 */
[----:B------:R-:W2:Y:S01]  /*9780*/  MUFU.EX2 R164, R164 ;  /* 0x000000a400a47308 */ /* 0x000ea20000000800 */
[C---:B------:R-:W-:Y:S02]  /*9790*/  FMUL.FTZ R9, R3.reuse, R125 ;  /* 0x0000007d03097220 */ /* 0x040fe40000410000 */
[----:B------:R-:W-:Y:S02]  /*97a0*/  FMUL.FTZ R36, R3, R36 ;  /* 0x0000002403247220 */ /* 0x000fe40000410000 */
[--C-:B---3--:R-:W-:Y:S02]  /*97b0*/  FFMA.FTZ R134, R11, c[0x0][0x23c], -R166.reuse ;  /* 0x00008f000b867a23 */ /* 0x108fe400000108a6 */
[C---:B----4-:R-:W-:Y:S02]  /*97c0*/  FMUL.FTZ R6, R2.reuse, R130 ;  /* 0x0000008202067220 */ /* 0x050fe40000410000 */
[C---:B------:R-:W-:Y:S01]  /*97d0*/  FMUL.FTZ R7, R2.reuse, R131 ;  /* 0x0000008302077220 */ /* 0x040fe20000410000 */
[----:B------:R-:W-:Y:S01]  /*97e0*/  MUFU.EX2 R163, R163 ;  /* 0x000000a300a37308 */ /* 0x000fe20000000800 */
[C---:B------:R-:W-:Y:S02]  /*97f0*/  FMUL.FTZ R10, R2.reuse, R126 ;  /* 0x0000007e020a7220 */ /* 0x040fe40000410000 */
[C---:B------:R-:W-:Y:S02]  /*9800*/  FMUL.FTZ R11, R2.reuse, R127 ;  /* 0x0000007f020b7220 */ /* 0x040fe40000410000 */
[----:B------:R-:W3:Y:S01]  /*9810*/  LDSM.16.MT88.4 R124, [R188+0xc000] ;  /* 0x00c00000bc7c783b */ /* 0x000ee20000004200 */
[C---:B------:R-:W-:Y:S02]  /*9820*/  FMUL.FTZ R37, R3.reuse, R37 ;  /* 0x0000002503257220 */ /* 0x040fe40000410000 */
[C---:B------:R-:W-:Y:S02]  /*9830*/  FMUL.FTZ R38, R2.reuse, R38 ;  /* 0x0000002602267220 */ /* 0x040fe40000410000 */
[----:B------:R-:W4:Y:S01]  /*9840*/  MUFU.EX2 R162, R162 ;  /* 0x000000a200a27308 */ /* 0x000f220000000800 */
[----:B------:R-:W-:Y:S02]  /*9850*/  FMUL.FTZ R39, R2, R39 ;  /* 0x0000002702277220 */ /* 0x000fe40000410000 */
[C---:B------:R-:W-:Y:S01]  /*9860*/  FMUL.FTZ R40, R3.reuse, R40 ;  /* 0x0000002803287220 */ /* 0x040fe20000410000 */
[----:B--2---:R-:W-:Y:S01]  /*9870*/  F2FP.PACK_AB R128, R164, R165 ;  /* 0x000000a5a480723e */ /* 0x004fe200000000ff */
[----:B------:R-:W-:Y:S02]  /*9880*/  FMUL.FTZ R41, R3, R41 ;  /* 0x0000002903297220 */ /* 0x000fe40000410000 */
[C---:B------:R-:W-:Y:S02]  /*9890*/  FMUL.FTZ R42, R2.reuse, R42 ;  /* 0x0000002a022a7220 */ /* 0x040fe40000410000 */
[----:B------:R-:W-:Y:S01]  /*98a0*/  FMUL.FTZ R43, R2, R43 ;  /* 0x0000002b022b7220 */ /* 0x000fe20000410000 */
[----:B------:R-:W-:Y:S01]  /*98b0*/  MUFU.EX2 R161, R161 ;  /* 0x000000a100a17308 */ /* 0x000fe20000000800 */
[--C-:B------:R-:W-:Y:S02]  /*98c0*/  FFMA.FTZ R228, R31, c[0x0][0x23c], -R166.reuse ;  /* 0x00008f001fe47a23 */ /* 0x100fe400000108a6 */
[----:B------:R-:W-:Y:S01]  /*98d0*/  LDSM.16.MT88.4 R28, [R190+0xd800] ;  /* 0x00d80000be1c783b */ /* 0x000fe20000004200 */
[--C-:B------:R-:W-:Y:S02]  /*98e0*/  FFMA.FTZ R229, R34, c[0x0][0x23c], -R166.reuse ;  /* 0x00008f0022e57a23 */ /* 0x100fe400000108a6 */
[C---:B------:R-:W-:Y:S02]  /*98f0*/  FMUL.FTZ R44, R3.reuse, R44 ;  /* 0x0000002c032c7220 */ /* 0x040fe40000410000 */
[C---:B------:R-:W-:Y:S02]  /*9900*/  FMUL.FTZ R45, R3.reuse, R45 ;  /* 0x0000002d032d7220 */ /* 0x040fe40000410000 */
[----:B------:R-:W2:Y:S01]  /*9910*/  MUFU.EX2 R160, R160 ;  /* 0x000000a000a07308 */ /* 0x000ea20000000800 */
[C---:B------:R-:W-:Y:S02]  /*9920*/  FMUL.FTZ R46, R2.reuse, R46 ;  /* 0x0000002e022e7220 */ /* 0x040fe40000410000 */
[----:B------:R-:W-:Y:S01]  /*9930*/  FMUL.FTZ R47, R2, R47 ;  /* 0x0000002f022f7220 */ /* 0x000fe20000410000 */
[----:B----4-:R-:W-:Y:S01]  /*9940*/  F2FP.PACK_AB R130, R162, R163 ;  /* 0x000000a3a282723e */ /* 0x010fe200000000ff */
[C---:B------:R-:W-:Y:S02]  /*9950*/  FMUL.FTZ R48, R3.reuse, R48 ;  /* 0x0000003003307220 */ /* 0x040fe40000410000 */
[C---:B------:R-:W-:Y:S02]  /*9960*/  FMUL.FTZ R49, R3.reuse, R49 ;  /* 0x0000003103317220 */ /* 0x040fe40000410000 */
[C---:B------:R-:W-:Y:S01]  /*9970*/  FMUL.FTZ R50, R2.reuse, R50 ;  /* 0x0000003202327220 */ /* 0x040fe20000410000 */
[----:B------:R-:W-:Y:S01]  /*9980*/  MUFU.EX2 R135, R135 ;  /* 0x0000008700877308 */ /* 0x000fe20000000800 */
[C---:B------:R-:W-:Y:S02]  /*9990*/  FMUL.FTZ R51, R2.reuse, R51 ;  /* 0x0000003302337220 */ /* 0x040fe40000410000 */
[C---:B------:R-:W-:Y:S02]  /*99a0*/  FMUL.FTZ R52, R3.reuse, R52 ;  /* 0x0000003403347220 */ /* 0x040fe40000410000 */
[C---:B------:R-:W-:Y:S02]  /*99b0*/  FMUL.FTZ R53, R3.reuse, R53 ;  /* 0x0000003503357220 */ /* 0x040fe40000410000 */
[C---:B------:R-:W-:Y:S02]  /*99c0*/  FMUL.FTZ R54, R2.reuse, R54 ;  /* 0x0000003602367220 */ /* 0x040fe40000410000 */
[----:B------:R-:W-:Y:S01]  /*99d0*/  FMUL.FTZ R55, R2, R55 ;  /* 0x0000003702377220 */ /* 0x000fe20000410000 */
[----:B------:R-:W4:Y:S01]  /*99e0*/  MUFU.EX2 R134, R134 ;  /* 0x0000008600867308 */ /* 0x000f220000000800 */
[C---:B------:R-:W-:Y:S02]  /*99f0*/  FMUL.FTZ R56, R3.reuse, R56 ;  /* 0x0000003803387220 */ /* 0x040fe40000410000 */
[C---:B------:R-:W-:Y:S01]  /*9a00*/  FMUL.FTZ R57, R3.reuse, R57 ;  /* 0x0000003903397220 */ /* 0x040fe20000410000 */
[----:B--2---:R-:W-:Y:S01]  /*9a10*/  F2FP.PACK_AB R129, R160, R161 ;  /* 0x000000a1a081723e */ /* 0x004fe200000000ff */
        /* <DEDUP_REMOVED lines=12> */
[----:B----4-:R-:W-:Y:S01]  /*9ae0*/  F2FP.PACK_AB R131, R134, R135 ;  /* 0x000000878683723e */ /* 0x010fe200000000ff */
[C---:B------:R-:W-:Y:S02]  /*9af0*/  FMUL.FTZ R68, R3.reuse, R68 ;  /* 0x0000004403447220 */ /* 0x040fe40000410000 */
[C---:B------:R-:W-:Y:S02]  /*9b00*/  FMUL.FTZ R69, R3.reuse, R69 ;  /* 0x0000004503457220 */ /* 0x040fe40000410000 */
[C---:B------:R-:W-:Y:S01]  /*9b10*/  FMUL.FTZ R70, R2.reuse, R70 ;  /* 0x0000004602467220 */ /* 0x040fe20000410000 */
[----:B------:R-:W-:Y:S01]  /*9b20*/  MUFU.EX2 R225, R225 ;  /* 0x000000e100e17308 */ /* 0x000fe20000000800 */
[C---:B-1----:R-:W-:Y:S05]  /*9b30*/  HMMA.16816.F32 R4, R128.reuse, R136, R4 ;  /* 0x000000888004723c */ /* 0x042fea0000001804 */
[C---:B------:R-:W-:Y:S02]  /*9b40*/  FMUL.FTZ R71, R2.reuse, R71 ;  /* 0x0000004702477220 */ /* 0x040fe40000410000 */
[C---:B------:R-:W-:Y:S01]  /*9b50*/  FMUL.FTZ R72, R3.reuse, R72 ;  /* 0x0000004803487220 */ /* 0x040fe20000410000 */
[C---:B------:R-:W-:Y:S01]  /*9b60*/  HMMA.16816.F32 R8, R128.reuse, R138, R8 ;  /* 0x0000008a8008723c */ /* 0x040fe20000001808 */
[----:B------:R-:W1:Y:S01]  /*9b70*/  LDSM.16.MT88.4 R136, [R192+0xe000] ;  /* 0x00e00000c088783b */ /* 0x000e620000004200 */
[----:B------:R-:W-:Y:S02]  /*9b80*/  MUFU.EX2 R227, R227 ;  /* 0x000000e300e37308 */ /* 0x000fe40000000800 */
[C---:B------:R-:W-:Y:S02]  /*9b90*/  FMUL.FTZ R73, R3.reuse, R73 ;  /* 0x0000004903497220 */ /* 0x040fe40000410000 */
[C---:B------:R-:W-:Y:S02]  /*9ba0*/  FMUL.FTZ R74, R2.reuse, R74 ;  /* 0x0000004a024a7220 */ /* 0x040fe40000410000 */
[C---:B------:R-:W-:Y:S04]  /*9bb0*/  HMMA.16816.F32 R36, R128.reuse, R140, R36 ;  /* 0x0000008c8024723c */ /* 0x040fe80000001824 */
[C---:B------:R-:W-:Y:S01]  /*9bc0*/  FMUL.FTZ R75, R2.reuse, R75 ;  /* 0x0000004b024b7220 */ /* 0x040fe20000410000 */
[----:B------:R-:W-:Y:S01]  /*9bd0*/  MUFU.EX2 R228, R228 ;  /* 0x000000e400e47308 */ /* 0x000fe20000000800 */
[C---:B------:R-:W-:Y:S02]  /*9be0*/  FMUL.FTZ R76, R3.reuse, R76 ;  /* 0x0000004c034c7220 */ /* 0x040fe40000410000 */
[C---:B------:R-:W-:Y:S01]  /*9bf0*/  HMMA.16816.F32 R40, R128.reuse, R142, R40 ;  /* 0x0000008e8028723c */ /* 0x040fe20000001828 */
[----:B------:R-:W2:Y:S03]  /*9c00*/  LDSM.16.MT88.4 R140, [R190+0xe000] ;  /* 0x00e00000be8c783b */ /* 0x000ea60000004200 */
[C---:B------:R-:W-:Y:S02]  /*9c10*/  FMUL.FTZ R77, R3.reuse, R77 ;  /* 0x0000004d034d7220 */ /* 0x040fe40000410000 */
[C---:B------:R-:W-:Y:S01]  /*9c20*/  FMUL.FTZ R78, R2.reuse, R78 ;  /* 0x0000004e024e7220 */ /* 0x040fe20000410000 */
[----:B------:R-:W-:Y:S01]  /*9c30*/  MUFU.EX2 R229, R229 ;  /* 0x000000e500e57308 */ /* 0x000fe20000000800 */
[C---:B------:R-:W-:Y:S04]  /*9c40*/  HMMA.16816.F32 R44, R128.reuse, R144, R44 ;  /* 0x00000090802c723c */ /* 0x040fe8000000182c */
[C---:B------:R-:W-:Y:S02]  /*9c50*/  FMUL.FTZ R79, R2.reuse, R79 ;  /* 0x0000004f024f7220 */ /* 0x040fe40000410000 */
[C---:B------:R-:W-:Y:S02]  /*9c60*/  FMUL.FTZ R80, R3.reuse, R80 ;  /* 0x0000005003507220 */ /* 0x040fe40000410000 */
[C---:B------:R-:W-:Y:S01]  /*9c70*/  HMMA.16816.F32 R48, R128.reuse, R146, R48 ;  /* 0x000000928030723c */ /* 0x040fe20000001830 */
[----:B------:R-:W-:Y:S03]  /*9c80*/  LDSM.16.MT88.4 R144, [R188+0xc800] ;  /* 0x00c80000bc90783b */ /* 0x000fe60000004200 */
[C---:B------:R-:W-:Y:S02]  /*9c90*/  FMUL.FTZ R81, R3.reuse, R81 ;  /* 0x0000005103517220 */ /* 0x040fe40000410000 */
[C---:B------:R-:W-:Y:S02]  /*9ca0*/  FMUL.FTZ R82, R2.reuse, R82 ;  /* 0x0000005202527220 */ /* 0x040fe40000410000 */
[C---:B---3--:R-:W-:Y:S04]  /*9cb0*/  HMMA.16816.F32 R52, R128.reuse, R124, R52 ;  /* 0x0000007c8034723c */ /* 0x048fe80000001834 */
[C---:B------:R-:W-:Y:S02]  /*9cc0*/  FMUL.FTZ R83, R2.reuse, R83 ;  /* 0x0000005302537220 */ /* 0x040fe40000410000 */
[C---:B------:R-:W-:Y:S02]  /*9cd0*/  FMUL.FTZ R84, R3.reuse, R84 ;  /* 0x0000005403547220 */ /* 0x040fe40000410000 */
[C---:B------:R-:W-:Y:S01]  /*9ce0*/  HMMA.16816.F32 R56, R128.reuse, R126, R56 ;  /* 0x0000007e8038723c */ /* 0x040fe20000001838 */
[----:B------:R-:W3:Y:S03]  /*9cf0*/  LDSM.16.MT88.4 R124, [R189+0xe000] ;  /* 0x00e00000bd7c783b */ /* 0x000ee60000004200 */
[C---:B------:R-:W-:Y:S02]  /*9d00*/  FMUL.FTZ R85, R3.reuse, R85 ;  /* 0x0000005503557220 */ /* 0x040fe40000410000 */
[C---:B------:R-:W-:Y:S02]  /*9d10*/  FMUL.FTZ R86, R2.reuse, R86 ;  /* 0x0000005602567220 */ /* 0x040fe40000410000 */
[C---:B-1----:R-:W-:Y:S04]  /*9d20*/  HMMA.16816.F32 R60, R128.reuse, R136, R60 ;  /* 0x00000088803c723c */ /* 0x042fe8000000183c */
[C---:B------:R-:W-:Y:S02]  /*9d30*/  FMUL.FTZ R87, R2.reuse, R87 ;  /* 0x0000005702577220 */ /* 0x040fe40000410000 */
[C---:B------:R-:W-:Y:S02]  /*9d40*/  FMUL.FTZ R88, R3.reuse, R88 ;  /* 0x0000005803587220 */ /* 0x040fe40000410000 */
[C---:B------:R-:W-:Y:S01]  /*9d50*/  HMMA.16816.F32 R64, R128.reuse, R138, R64 ;  /* 0x0000008a8040723c */ /* 0x040fe20000001840 */
[----:B------:R-:W1:Y:S03]  /*9d60*/  LDSM.16.MT88.4 R136, [R188+0xe000] ;  /* 0x00e00000bc88783b */ /* 0x000e660000004200 */
[C---:B------:R-:W-:Y:S02]  /*9d70*/  FMUL.FTZ R89, R3.reuse, R89 ;  /* 0x0000005903597220 */ /* 0x040fe40000410000 */
[C---:B------:R-:W-:Y:S02]  /*9d80*/  FMUL.FTZ R90, R2.reuse, R90 ;  /* 0x0000005a025a7220 */ /* 0x040fe40000410000 */
[C---:B--2---:R-:W-:Y:S04]  /*9d90*/  HMMA.16816.F32 R68, R128.reuse, R140, R68 ;  /* 0x0000008c8044723c */ /* 0x044fe80000001844 */
[C---:B------:R-:W-:Y:S02]  /*9da0*/  FMUL.FTZ R91, R2.reuse, R91 ;  /* 0x0000005b025b7220 */ /* 0x040fe40000410000 */
[C---:B------:R-:W-:Y:S02]  /*9db0*/  FMUL.FTZ R92, R3.reuse, R92 ;  /* 0x0000005c035c7220 */ /* 0x040fe40000410000 */
[C---:B------:R-:W-:Y:S01]  /*9dc0*/  HMMA.16816.F32 R72, R128.reuse, R142, R72 ;  /* 0x0000008e8048723c */ /* 0x040fe20000001848 */
[----:B------:R-:W2:Y:S03]  /*9dd0*/  LDSM.16.MT88.4 R140, [R192+0x10000] ;  /* 0x01000000c08c783b */ /* 0x000ea60000004200 */
[C---:B------:R-:W-:Y:S02]  /*9de0*/  FMUL.FTZ R93, R3.reuse, R93 ;  /* 0x0000005d035d7220 */ /* 0x040fe40000410000 */
[C---:B------:R-:W-:Y:S02]  /*9df0*/  FMUL.FTZ R94, R2.reuse, R94 ;  /* 0x0000005e025e7220 */ /* 0x040fe40000410000 */
[C---:B------:R-:W-:Y:S01]  /*9e00*/  FMUL.FTZ R95, R2.reuse, R95 ;  /* 0x0000005f025f7220 */ /* 0x040fe20000410000 */
[C---:B---3--:R-:W-:Y:S03]  /*9e10*/  HMMA.16816.F32 R76, R128.reuse, R124, R76 ;  /* 0x0000007c804c723c */ /* 0x048fe6000000184c */
[C---:B------:R-:W-:Y:S02]  /*9e20*/  FMUL.FTZ R96, R3.reuse, R96 ;  /* 0x0000006003607220 */ /* 0x040fe40000410000 */
[C---:B------:R-:W-:Y:S02]  /*9e30*/  FMUL.FTZ R97, R3.reuse, R97 ;  /* 0x0000006103617220 */ /* 0x040fe40000410000 */
[C---:B------:R-:W-:Y:S01]  /*9e40*/  FMUL.FTZ R98, R2.reuse, R98 ;  /* 0x0000006202627220 */ /* 0x040fe20000410000 */
        /* <DEDUP_REMOVED lines=16> */
[----:B------:R-:W-:Y:S02]  /*9f50*/  FMUL.FTZ R107, R2, R107 ;  /* 0x0000006b026b7220 */ /* 0x000fe40000410000 */
[--C-:B------:R-:W-:Y:S02]  /*9f60*/  FFMA.FTZ R168, R12, c[0x0][0x23c], -R167.reuse ;  /* 0x00008f000ca87a23 */ /* 0x100fe400000108a7 */
[----:B------:R-:W-:Y:S01]  /*9f70*/  FMUL.FTZ R12, R3, R120 ;  /* 0x00000078030c7220 */ /* 0x000fe20000410000 */
[C---:B---3--:R-:W-:Y:S03]  /*9f80*/  HMMA.16816.F32 R100, R128.reuse, R124, R100 ;  /* 0x0000007c8064723c */ /* 0x048fe60000001864 */
[--C-:B------:R-:W-:Y:S01]  /*9f90*/  FFMA.FTZ R169, R13, c[0x0][0x23c], -R167.reuse ;  /* 0x00008f000da97a23 */ /* 0x100fe200000108a7 */
[----:B------:R-:W-:Y:S01]  /*9fa0*/  MUFU.EX2 R168, R168 ;  /* 0x000000a800a87308 */ /* 0x000fe20000000800 */
[----:B------:R-:W-:Y:S02]  /*9fb0*/  FMUL.FTZ R13, R3, R121 ;  /* 0x00000079030d7220 */ /* 0x000fe40000410000 */
[--C-:B------:R-:W-:Y:S01]  /*9fc0*/  FFMA.FTZ R172, R14, c[0x0][0x23c], -R166.reuse ;  /* 0x00008f000eac7a23 */ /* 0x100fe200000108a6 */
[C---:B------:R-:W-:Y:S01]  /*9fd0*/  HMMA.16816.F32 R104, R128.reuse, R126, R104 ;  /* 0x0000007e8068723c */ /* 0x040fe20000001868 */
[----:B------:R-:W-:Y:S03]  /*9fe0*/  LDSM.16.MT88.4 R124, [R190+0xc800] ;  /* 0x00c80000be7c783b */ /* 0x000fe60000004200 */
[C---:B------:R-:W-:Y:S02]  /*9ff0*/  FMUL.FTZ R14, R2.reuse, R122 ;  /* 0x0000007a020e7220 */ /* 0x040fe40000410000 */
[--C-:B------:R-:W-:Y:S01]  /*a000*/  FFMA.FTZ R173, R15, c[0x0][0x23c], -R166.reuse ;  /* 0x00008f000fad7a23 */ /* 0x100fe200000108a6 */
[----:B------:R-:W3:Y:S01]  /*a010*/  MUFU.EX2 R169, R169 ;  /* 0x000000a900a97308 */ /* 0x000ee20000000800 */
[C---:B------:R-:W-:Y:S02]  /*a020*/  FMUL.FTZ R15, R2.reuse, R123 ;  /* 0x0000007b020f7220 */ /* 0x040fe40000410000 */
[----:B------:R-:W4:Y:S02]  /*a030*/  LDSM.16.MT88.4 R120, [R192+0xc800] ;  /* 0x00c80000c078783b */ /* 0x000f240000004200 */
[C---:B------:R-:W-:Y:S02]  /*a040*/  FMUL.FTZ R108, R3.reuse, R108 ;  /* 0x0000006c036c7220 */ /* 0x040fe40000410000 */
[----:B------:R-:W-:Y:S02]  /*a050*/  FMUL.FTZ R109, R3, R109 ;  /* 0x0000006d036d7220 */ /* 0x000fe40000410000 */
[C---:B------:R-:W-:Y:S01]  /*a060*/  FMUL.FTZ R110, R2.reuse, R110 ;  /* 0x0000006e026e7220 */ /* 0x040fe20000410000 */
[----:B------:R-:W-:Y:S01]  /*a070*/  MUFU.EX2 R172, R172 ;  /* 0x000000ac00ac7308 */ /* 0x000fe20000000800 */
[----:B------:R-:W-:Y:S02]  /*a080*/  FMUL.FTZ R111, R2, R111 ;  /* 0x0000006f026f7220 */ /* 0x000fe40000410000 */
[--C-:B------:R-:W-:Y:S02]  /*a090*/  FFMA.FTZ R170, R16, c[0x0][0x23c], -R167.reuse ;  /* 0x00008f0010aa7a23 */ /* 0x100fe400000108a7 */
[----:B------:R-:W-:Y:S02]  /*a0a0*/  FFMA.FTZ R171, R17, c[0x0][0x23c], -R167 ;  /* 0x00008f0011ab7a23 */ /* 0x000fe400000108a7 */
[--C-:B------:R-:W-:Y:S01]  /*a0b0*/  FFMA.FTZ R174, R18, c[0x0][0x23c], -R166.reuse ;  /* 0x00008f0012ae7a23 */ /* 0x100fe200000108a6 */
[C---:B-1----:R-:W-:Y:S02]  /*a0c0*/  HMMA.16816.F32 R108, R128.reuse, R136, R108 ;  /* 0x00000088806c723c */ /* 0x042fe4000000186c */
[----:B------:R-:W-:Y:S01]  /*a0d0*/  MUFU.EX2 R170, R170 ;  /* 0x000000aa00aa7308 */ /* 0x000fe20000000800 */
[----:B------:R-:W-:Y:S02]  /*a0e0*/  FFMA.FTZ R175, R19, c[0x0][0x23c], -R166 ;  /* 0x00008f0013af7a23 */ /* 0x000fe400000108a6 */
[----:B------:R-:W-:Y:S01]  /*a0f0*/  FMUL.FTZ R16, R3, R116 ;  /* 0x0000007403107220 */ /* 0x000fe20000410000 */
[----:B---3--:R-:W-:Y:S01]  /*a100*/  F2FP.PACK_AB R116, R169, R168 ;  /* 0x000000a8a974723e */ /* 0x008fe200000000ff */
[C---:B------:R-:W-:Y:S01]  /*a110*/  FMUL.FTZ R17, R3.reuse, R117 ;  /* 0x0000007503117220 */ /* 0x040fe20000410000 */
[C---:B------:R-:W-:Y:S01]  /*a120*/  HMMA.16816.F32 R12, R128.reuse, R138, R12 ;  /* 0x0000008a800c723c */ /* 0x040fe2000000180c */
[----:B------:R-:W1:Y:S03]  /*a130*/  LDSM.16.MT88.4 R136, [R189+0xc800] ;  /* 0x00c80000bd88783b */ /* 0x000e660000004200 */
[----:B------:R-:W3:Y:S01]  /*a140*/  MUFU.EX2 R171, R171 ;  /* 0x000000ab00ab7308 */ /* 0x000ee20000000800 */
[C---:B------:R-:W-:Y:S02]  /*a150*/  FMUL.FTZ R18, R2.reuse, R118 ;  /* 0x0000007602127220 */ /* 0x040fe40000410000 */
[C---:B------:R-:W-:Y:S02]  /*a160*/  FMUL.FTZ R19, R2.reuse, R119 ;  /* 0x0000007702137220 */ /* 0x040fe40000410000 */
[C---:B------:R-:W-:Y:S03]  /*a170*/  FMUL.FTZ R112, R3.reuse, R112 ;  /* 0x0000007003707220 */ /* 0x040fe60000410000 */
[C---:B------:R-:W-:Y:S02]  /*a180*/  FMUL.FTZ R113, R3.reuse, R113 ;  /* 0x0000007103717220 */ /* 0x040fe40000410000 */
[C---:B--2---:R-:W-:Y:S01]  /*a190*/  HMMA.16816.F32 R16, R128.reuse, R140, R16 ;  /* 0x0000008c8010723c */ /* 0x044fe20000001810 */
[----:B------:R-:W2:Y:S02]  /*a1a0*/  MUFU.EX2 R173, R173 ;  /* 0x000000ad00ad7308 */ /* 0x000ea40000000800 */
[C---:B------:R-:W-:Y:S02]  /*a1b0*/  FMUL.FTZ R114, R2.reuse, R114 ;  /* 0x0000007202727220 */ /* 0x040fe40000410000 */
[C---:B------:R-:W-:Y:S02]  /*a1c0*/  FMUL.FTZ R115, R2.reuse, R115 ;  /* 0x0000007302737220 */ /* 0x040fe40000410000 */
[----:B------:R-:W-:Y:S02]  /*a1d0*/  FFMA.FTZ R165, R3, R220, R165 ;  /* 0x000000dc03a57223 */ /* 0x000fe400000100a5 */
[----:B------:R-:W-:Y:S02]  /*a1e0*/  FFMA.FTZ R161, R2, R219, R161 ;  /* 0x000000db02a17223 */ /* 0x000fe400000100a1 */
[----:B------:R-:W-:Y:S01]  /*a1f0*/  MUFU.EX2 R174, R174 ;  /* 0x000000ae00ae7308 */ /* 0x000fe20000000800 */
[----:B------:R-:W-:Y:S01]  /*a200*/  HMMA.16816.F32 R112, R128, R142, R112 ;  /* 0x0000008e8070723c */ /* 0x000fe20000001870 */
[----:B------:R-:W-:Y:S02]  /*a210*/  LDSM.16.MT88.4 R128, [R190+0x10800] ;  /* 0x01080000be80783b */ /* 0x000fe40000004200 */
[----:B---3--:R-:W-:Y:S01]  /*a220*/  F2FP.PACK_AB R118, R171, R170 ;  /* 0x000000aaab76723e */ /* 0x008fe200000000ff */
[----:B------:R-:W-:Y:S02]  /*a230*/  FADD.FTZ R164, R164, R165 ;  /* 0x000000a5a4a47221 */ /* 0x000fe40000010000 */
[----:B------:R-:W-:Y:S02]  /*a240*/  FADD.FTZ R160, R160, R161 ;  /* 0x000000a1a0a07221 */ /* 0x000fe40000010000 */
[----:B------:R-:W-:Y:S01]  /*a250*/  FADD.FTZ R163, R163, R164 ;  /* 0x000000a4a3a37221 */ /* 0x000fe20000010000 */
[----:B------:R-:W3:Y:S01]  /*a260*/  MUFU.EX2 R175, R175 ;  /* 0x000000af00af7308 */ /* 0x000ee20000000800 */
[----:B------:R-:W-:Y:S02]  /*a270*/  LDSM.16.MT88.4 R140, [R190+0xd000] ;  /* 0x00d00000be8c783b */ /* 0x000fe40000004200 */
[----:B------:R-:W-:Y:S01]  /*a280*/  FADD.FTZ R3, R135, R160 ;  /* 0x000000a087037221 */ /* 0x000fe20000010000 */
[----:B--2---:R-:W-:Y:S01]  /*a290*/  F2FP.PACK_AB R117, R173, R172 ;  /* 0x000000acad75723e */ /* 0x004fe200000000ff */
[----:B------:R-:W-:Y:S01]  /*a2a0*/  FADD.FTZ R163, R162, R163 ;  /* 0x000000a3a2a37221 */ /* 0x000fe20000010000 */
[----:B------:R-:W-:Y:S01]  /*a2b0*/  MOV R135, R132 ;  /* 0x0000008400877202 */ /* 0x000fe20000000f00 */
[----:B------:R-:W-:Y:S02]  /*a2c0*/  FADD.FTZ R3, R134, R3 ;  /* 0x0000000386037221 */ /* 0x000fe40000010000 */
[----:B------:R-:W-:Y:S02]  /*a2d0*/  FADD.FTZ R168, R168, R163 ;  /* 0x000000a3a8a87221 */ /* 0x000fe40000010000 */
[----:B------:R-:W-:Y:S02]  /*a2e0*/  FADD.FTZ R172, R172, R3 ;  /* 0x00000003acac7221 */ /* 0x000fe40000010000 */
[----:B------:R-:W-:Y:S02]  /*a2f0*/  FADD.FTZ R169, R169, R168 ;  /* 0x000000a8a9a97221 */ /* 0x000fe40000010000 */
[----:B------:R-:W-:Y:S02]  /*a300*/  FADD.FTZ R173, R173, R172 ;  /* 0x000000acadad7221 */ /* 0x000fe40000010000 */
[----:B------:R-:W-:Y:S04]  /*a310*/  FADD.FTZ R170, R170, R169 ;  /* 0x000000a9aaaa7221 */ /* 0x000fe80000010000 */
[----:B------:R-:W-:Y:S01]  /*a320*/  FADD.FTZ R171, R171, R170 ;  /* 0x000000aaabab7221 */ /* 0x000fe20000010000 */
[C---:B---3--:R-:W-:Y:S01]  /*a330*/  F2FP.PACK_AB R119, R175.reuse, R174 ;  /* 0x000000aeaf77723e */ /* 0x048fe200000000ff */
[----:B------:R-:W-:Y:S04]  /*a340*/  FADD.FTZ R174, R174, R173 ;  /* 0x000000adaeae7221 */ /* 0x000fe80000010000 */
[----:B------:R-:W-:Y:S02]  /*a350*/  FADD.FTZ R175, R175, R174 ;  /* 0x000000aeafaf7221 */ /* 0x000fe40000010000 */
[C---:B----4-:R-:W-:Y:S08]  /*a360*/  HMMA.16816.F32 R4, R116.reuse, R120, R4 ;  /* 0x000000787404723c */ /* 0x050ff00000001804 */
        /* <DEDUP_REMOVED lines=22> */
[----:B------:R-:W-:Y:S01]  /*a4d0*/  FFMA.FTZ R167, R33, c[0x0][0x23c], -R167 ;  /* 0x00008f0021a77a23 */ /* 0x000fe200000108a7 */
[----:B------:R-:W4:Y:S01]  /*a4e0*/  MUFU.EX2 R153, R153 ;  /* 0x0000009900997308 */ /* 0x000f220000000800 */
[C---:B------:R-:W-:Y:S04]  /*a4f0*/  HMMA.16816.F32 R80, R116.reuse, R158, R80 ;  /* 0x0000009e7450723c */ /* 0x040fe80000001850 */
[--C-:B------:R-:W-:Y:S02]  /*a500*/  FFMA.FTZ R156, R22, c[0x0][0x23c], -R166.reuse ;  /* 0x00008f00169c7a23 */ /* 0x100fe400000108a6 */
[--C-:B------:R-:W-:Y:S02]  /*a510*/  FFMA.FTZ R157, R23, c[0x0][0x23c], -R166.reuse ;  /* 0x00008f00179d7a23 */ /* 0x100fe400000108a6 */
[C---:B--2---:R-:W-:Y:S01]  /*a520*/  HMMA.16816.F32 R84, R116.reuse, R120, R84 ;  /* 0x000000787454723c */ /* 0x044fe20000001854 */
[----:B------:R-:W-:Y:S03]  /*a530*/  MUFU.EX2 R154, R154 ;  /* 0x0000009a009a7308 */ /* 0x000fe60000000800 */
[--C-:B------:R-:W-:Y:S02]  /*a540*/  FFMA.FTZ R158, R26, c[0x0][0x23c], -R166.reuse ;  /* 0x00008f001a9e7a23 */ /* 0x100fe400000108a6 */
[--C-:B------:R-:W-:Y:S02]  /*a550*/  FFMA.FTZ R159, R27, c[0x0][0x23c], -R166.reuse ;  /* 0x00008f001b9f7a23 */ /* 0x100fe400000108a6 */
[C---:B------:R-:W-:Y:S01]  /*a560*/  HMMA.16816.F32 R88, R116.reuse, R122, R88 ;  /* 0x0000007a7458723c */ /* 0x040fe20000001858 */
[----:B------:R-:W2:Y:S02]  /*a570*/  LDSM.16.MT88.4 R120, [R188+0x10800] ;  /* 0x01080000bc78783b */ /* 0x000ea40000004200 */
[----:B------:R-:W5:Y:S01]  /*a580*/  MUFU.EX2 R155, R155 ;  /* 0x0000009b009b7308 */ /* 0x000f620000000800 */
[----:B------:R-:W-:Y:S01]  /*a590*/  FFMA.FTZ R166, R35, c[0x0][0x23c], -R166 ;  /* 0x00008f0023a67a23 */ /* 0x000fe200000108a6 */
[C---:B----4-:R-:W-:Y:S03]  /*a5a0*/  F2FP.PACK_AB R20, R153.reuse, R152 ;  /* 0x000000989914723e */ /* 0x050fe600000000ff */
[C---:B---3--:R-:W-:Y:S01]  /*a5b0*/  HMMA.16816.F32 R92, R116.reuse, R124, R92 ;  /* 0x0000007c745c723c */ /* 0x048fe2000000185c */
[----:B------:R-:W-:Y:S03]  /*a5c0*/  LDSM.16.MT88.4 R24, [R189+0xd000] ;  /* 0x00d00000bd18783b */ /* 0x000fe60000004200 */
[----:B------:R-:W-:Y:S01]  /*a5d0*/  FADD.FTZ R152, R152, R171 ;  /* 0x000000ab98987221 */ /* 0x000fe20000010000 */
[----:B------:R-:W-:Y:S03]  /*a5e0*/  MUFU.EX2 R156, R156 ;  /* 0x0000009c009c7308 */ /* 0x000fe60000000800 */
[C---:B------:R-:W-:Y:S01]  /*a5f0*/  HMMA.16816.F32 R96, R116.reuse, R126, R96 ;  /* 0x0000007e7460723c */ /* 0x040fe20000001860 */
[----:B------:R-:W3:Y:S03]  /*a600*/  LDSM.16.MT88.4 R124, [R192+0xd000] ;  /* 0x00d00000c07c783b */ /* 0x000ee60000004200 */
[----:B------:R-:W-:Y:S03]  /*a610*/  FADD.FTZ R153, R153, R152 ;  /* 0x0000009899997221 */ /* 0x000fe60000010000 */
[----:B------:R-:W4:Y:S01]  /*a620*/  MUFU.EX2 R157, R157 ;  /* 0x0000009d009d7308 */ /* 0x000f220000000800 */
[C---:B------:R-:W-:Y:S01]  /*a630*/  HMMA.16816.F32 R100, R116.reuse, R128, R100 ;  /* 0x000000807464723c */ /* 0x040fe20000001864 */
[----:B------:R-:W-:Y:S03]  /*a640*/  LDSM.16.MT88.4 R32, [R189+0xd800] ;  /* 0x00d80000bd20783b */ /* 0x000fe60000004200 */
[C---:B-----5:R-:W-:Y:S01]  /*a650*/  F2FP.PACK_AB R22, R155.reuse, R154 ;  /* 0x0000009a9b16723e */ /* 0x060fe200000000ff */
[----:B------:R-:W-:Y:S03]  /*a660*/  FADD.FTZ R154, R154, R153 ;  /* 0x000000999a9a7221 */ /* 0x000fe60000010000 */
[C---:B------:R-:W-:Y:S01]  /*a670*/  HMMA.16816.F32 R104, R116.reuse, R130, R104 ;  /* 0x000000827468723c */ /* 0x040fe20000001868 */
[----:B------:R-:W5:Y:S01]  /*a680*/  LDSM.16.MT88.4 R128, [R188+0xd000] ;  /* 0x00d00000bc80783b */ /* 0x000f620000004200 */
[----:B------:R-:W-:Y:S02]  /*a690*/  MUFU.EX2 R158, R158 ;  /* 0x0000009e009e7308 */ /* 0x000fe40000000800 */
[----:B------:R-:W-:Y:S04]  /*a6a0*/  FADD.FTZ R154, R155, R154 ;  /* 0x0000009a9b9a7221 */ /* 0x000fe80000010000 */
[C---:B-1----:R-:W-:Y:S04]  /*a6b0*/  HMMA.16816.F32 R108, R116.reuse, R136, R108 ;  /* 0x00000088746c723c */ /* 0x042fe8000000186c */
[----:B------:R-:W1:Y:S01]  /*a6c0*/  MUFU.EX2 R159, R159 ;  /* 0x0000009f009f7308 */ /* 0x000e620000000800 */
[C---:B----4-:R-:W-:Y:S03]  /*a6d0*/  F2FP.PACK_AB R21, R157.reuse, R156 ;  /* 0x0000009c9d15723e */ /* 0x050fe600000000ff */
[C---:B------:R-:W-:Y:S01]  /*a6e0*/  HMMA.16816.F32 R12, R116.reuse, R138, R12 ;  /* 0x0000008a740c723c */ /* 0x040fe2000000180c */
[----:B------:R-:W4:Y:S03]  /*a6f0*/  LDSM.16.MT88.4 R136, [R192+0xf000] ;  /* 0x00f00000c088783b */ /* 0x000f260000004200 */
[----:B------:R-:W-:Y:S02]  /*a700*/  FADD.FTZ R156, R156, R175 ;  /* 0x000000af9c9c7221 */ /* 0x000fe40000010000 */
[----:B------:R-:W4:Y:S02]  /*a710*/  MUFU.EX2 R226, R167 ;  /* 0x000000a700e27308 */ /* 0x000f240000000800 */
[C---:B--2---:R-:W-:Y:S04]  /*a720*/  HMMA.16816.F32 R16, R116.reuse, R120, R16 ;  /* 0x000000787410723c */ /* 0x044fe80000001810 */
[----:B------:R-:W-:Y:S04]  /*a730*/  FADD.FTZ R157, R157, R156 ;  /* 0x0000009c9d9d7221 */ /* 0x000fe80000010000 */
[----:B------:R-:W-:Y:S01]  /*a740*/  HMMA.16816.F32 R112, R116, R122, R112 ;  /* 0x0000007a7470723c */ /* 0x000fe20000001870 */
[----:B------:R-:W2:Y:S01]  /*a750*/  LDSM.16.MT88.4 R116, [R188+0xf000] ;  /* 0x00f00000bc74783b */ /* 0x000ea20000004200 */
[----:B------:R-:W2:Y:S02]  /*a760*/  MUFU.EX2 R166, R166 ;  /* 0x000000a600a67308 */ /* 0x000ea40000000800 */
[C---:B-1----:R-:W-:Y:S01]  /*a770*/  F2FP.PACK_AB R23, R159.reuse, R158 ;  /* 0x0000009e9f17723e */ /* 0x042fe200000000ff */
[----:B------:R-:W-:Y:S04]  /*a780*/  FADD.FTZ R2, R158, R157 ;  /* 0x0000009d9e027221 */ /* 0x000fe80000010000 */
[----:B------:R-:W-:Y:S02]  /*a790*/  LDSM.16.MT88.4 R120, [R190+0x11000] ;  /* 0x01100000be78783b */ /* 0x000fe40000004200 */
[C---:B---3--:R-:W-:Y:S05]  /*a7a0*/  HMMA.16816.F32 R4, R20.reuse, R124, R4 ;  /* 0x0000007c1404723c */ /* 0x048fea0000001804 */
[----:B------:R-:W-:Y:S03]  /*a7b0*/  FADD.FTZ R2, R159, R2 ;  /* 0x000000029f027221 */ /* 0x000fe60000010000 */
[C---:B------:R-:W-:Y:S01]  /*a7c0*/  HMMA.16816.F32 R8, R20.reuse, R126, R8 ;  /* 0x0000007e1408723c */ /* 0x040fe20000001808 */
[----:B------:R-:W-:Y:S07]  /*a7d0*/  LDSM.16.MT88.4 R124, [R189+0x11000] ;  /* 0x01100000bd7c783b */ /* 0x000fee0000004200 */
[C---:B------:R-:W-:Y:S08]  /*a7e0*/  HMMA.16816.F32 R36, R20.reuse, R140, R36 ;  /* 0x0000008c1424723c */ /* 0x040ff00000001824 */
[C---:B------:R-:W-:Y:S01]  /*a7f0*/  HMMA.16816.F32 R40, R20.reuse, R142, R40 ;  /* 0x0000008e1428723c */ /* 0x040fe20000001828 */
[----:B------:R-:W-:Y:S07]  /*a800*/  LDSM.16.MT88.4 R140, [R190+0xf800] ;  /* 0x00f80000be8c783b */ /* 0x000fee0000004200 */
[C---:B------:R-:W-:Y:S08]  /*a810*/  HMMA.16816.F32 R44, R20.reuse, R24, R44 ;  /* 0x00000018142c723c */ /* 0x040ff0000000182c */
[C---:B------:R-:W-:Y:S01]  /*a820*/  HMMA.16816.F32 R48, R20.reuse, R26, R48 ;  /* 0x0000001a1430723c */ /* 0x040fe20000001830 */
[----:B------:R-:W1:Y:S07]  /*a830*/  LDSM.16.MT88.4 R24, [R192+0x11000] ;  /* 0x01100000c018783b */ /* 0x000e6e0000004200 */
[C---:B-----5:R-:W-:Y:S08]  /*a840*/  HMMA.16816.F32 R52, R20.reuse, R128, R52 ;  /* 0x000000801434723c */ /* 0x060ff00000001834 */
[C---:B------:R-:W-:Y:S08]  /*a850*/  HMMA.16816.F32 R56, R20.reuse, R130, R56 ;  /* 0x000000821438723c */ /* 0x040ff00000001838 */
[C---:B----4-:R-:W-:Y:S08]  /*a860*/  HMMA.16816.F32 R60, R20.reuse, R136, R60 ;  /* 0x00000088143c723c */ /* 0x050ff0000000183c */
        /* <DEDUP_REMOVED lines=17> */
[C---:B------:R-:W-:Y:S08]  /*a980*/  HMMA.16816.F32 R108, R20.reuse, R124, R108 ;  /* 0x0000007c146c723c */ /* 0x040ff0000000186c */
[C---:B------:R-:W-:Y:S08]  /*a990*/  HMMA.16816.F32 R12, R20.reuse, R126, R12 ;  /* 0x0000007e140c723c */ /* 0x040ff0000000180c */
[C---:B--2---:R-:W-:Y:S08]  /*a9a0*/  HMMA.16816.F32 R16, R20.reuse, R116, R16 ;  /* 0x000000741410723c */ /* 0x044ff00000001810 */
[----:B------:R-:W-:Y:S01]  /*a9b0*/  HMMA.16816.F32 R112, R20, R118, R112 ;  /* 0x000000761470723c */ /* 0x000fe20000001870 */
[----:B------:R-:W2:Y:S06]  /*a9c0*/  LDSM.16.MT88.4 R116, [R189+0xf800] ;  /* 0x00f80000bd74783b */ /* 0x000eac0000004200 */
[----:B------:R-:W-:Y:S01]  /*a9d0*/  F2FP.PACK_AB R20, R224, R223 ;  /* 0x000000dfe014723e */ /* 0x000fe200000000ff */
[----:B------:R-:W-:Y:S01]  /*a9e0*/  FADD.FTZ R223, R223, R154 ;  /* 0x0000009adfdf7221 */ /* 0x000fe20000010000 */
[----:B------:R-:W-:Y:S03]  /*a9f0*/  F2FP.PACK_AB R22, R226, R225 ;  /* 0x000000e1e216723e */ /* 0x000fe600000000ff */
[----:B------:R-:W-:Y:S01]  /*aa00*/  F2FP.PACK_AB R21, R228, R227 ;  /* 0x000000e3e415723e */ /* 0x000fe200000000ff */
[----:B------:R-:W-:Y:S01]  /*aa10*/  FADD.FTZ R227, R227, R2 ;  /* 0x00000002e3e37221 */ /* 0x000fe20000010000 */
[----:B------:R-:W-:Y:S01]  /*aa20*/  F2FP.PACK_AB R23, R166, R229 ;  /* 0x000000e5a617723e */ /* 0x000fe200000000ff */
[----:B------:R-:W-:Y:S01]  /*aa30*/  FADD.FTZ R224, R224, R223 ;  /* 0x000000dfe0e07221 */ /* 0x000fe20000010000 */
[----:B------:R-:W-:Y:S01]  /*aa40*/  IADD3 R2, R218, -0x1, RZ ;  /* 0xffffffffda027810 */ /* 0x000fe20007ffe0ff */
[----:B------:R-:W-:Y:S02]  /*aa50*/  FADD.FTZ R228, R228, R227 ;  /* 0x000000e3e4e47221 */ /* 0x000fe40000010000 */
[----:B------:R-:W-:Y:S01]  /*aa60*/  FADD.FTZ R225, R225, R224 ;  /* 0x000000e0e1e17221 */ /* 0x000fe20000010000 */
[----:B------:R-:W-:Y:S01]  /*aa70*/  MOV R218, R2 ;  /* 0x0000000200da7202 */ /* 0x000fe20000000f00 */
[C---:B-1----:R-:W-:Y:S01]  /*aa80*/  HMMA.16816.F32 R128, R20.reuse, R24, R4 ;  /* 0x000000181480723c */ /* 0x042fe20000001804 */
[----:B------:R-:W1:Y:S02]  /*aa90*/  LDSM.16.MT88.4 R4, [R190+0x11800] ;  /* 0x01180000be04783b */ /* 0x000e640000004200 */
[----:B------:R-:W-:Y:S01]  /*aaa0*/  FADD.FTZ R219, R229, R228 ;  /* 0x000000e4e5db7221 */ /* 0x000fe20000010000 */
[----:B------:R-:W-:Y:S01]  /*aab0*/  MOV R2, R133 ;  /* 0x0000008500027202 */ /* 0x000fe20000000f00 */
[----:B------:R-:W-:Y:S02]  /*aac0*/  FADD.FTZ R220, R226, R225 ;  /* 0x000000e1e2dc7221 */ /* 0x000fe40000010000 */
[----:B------:R-:W-:Y:S01]  /*aad0*/  FADD.FTZ R219, R166, R219 ;  /* 0x000000dba6db7221 */ /* 0x000fe20000010000 */
[C---:B------:R-:W-:Y:S01]  /*aae0*/  HMMA.16816.F32 R124, R20.reuse, R26, R8 ;  /* 0x0000001a147c723c */ /* 0x040fe20000001808 */
[----:B------:R-:W-:Y:S07]  /*aaf0*/  LDSM.16.MT88.4 R8, [R188+0x11800] ;  /* 0x01180000bc08783b */ /* 0x000fee0000004200 */
[C---:B------:R-:W-:Y:S08]  /*ab00*/  HMMA.16816.F32 R36, R20.reuse, R28, R36 ;  /* 0x0000001c1424723c */ /* 0x040ff00000001824 */
[C---:B------:R-:W-:Y:S08]  /*ab10*/  HMMA.16816.F32 R40, R20.reuse, R30, R40 ;  /* 0x0000001e1428723c */ /* 0x040ff00000001828 */
[C---:B------:R-:W-:Y:S08]  /*ab20*/  HMMA.16816.F32 R44, R20.reuse, R32, R44 ;  /* 0x00000020142c723c */ /* 0x040ff0000000182c */
[C---:B------:R-:W-:Y:S08]  /*ab30*/  HMMA.16816.F32 R48, R20.reuse, R34, R48 ;  /* 0x000000221430723c */ /* 0x040ff00000001830 */
[C---:B---3--:R-:W-:Y:S08]  /*ab40*/  HMMA.16816.F32 R52, R20.reuse, R120, R52 ;  /* 0x000000781434723c */ /* 0x048ff00000001834 */
        /* <DEDUP_REMOVED lines=16> */
[C---:B------:R-:W-:Y:S08]  /*ac50*/  HMMA.16816.F32 R116, R20.reuse, R8, R16 ;  /* 0x000000081474723c */ /* 0x040ff00000001810 */
[----:B------:R-:W-:Y:S01]  /*ac60*/  HMMA.16816.F32 R112, R20, R10, R112 ;  /* 0x0000000a1470723c */ /* 0x000fe20000001870 */
[----:B------:R-:W-:-:S07]  /*ac70*/  @P1 BRA `(.L_x_3427) ;  /* 0xffffc28000001947 */ /* 0x000fce000383ffff */
.L_x_3423:
        /* <DEDUP_REMOVED lines=9> */
[----:B-1----:R-:W-:-:S03]  /*ad10*/  FADD.FTZ R0, R5, R0 ;  /* 0x0000000005007221 */ /* 0x002fc60000010000 */
[----:B------:R-:W1:Y:S01]  /*ad20*/  S2R R5, SR_TID.X ;  /* 0x0000000000057919 */ /* 0x000e620000002100 */
[----:B--2---:R-:W-:Y:S01]  /*ad30*/  FADD.FTZ R2, R7, R2 ;  /* 0x0000000207027221 */ /* 0x004fe20000010000 */
[----:B------:R-:W-:-:S04]  /*ad40*/  FSETP.NE.FTZ.AND P3, PT, R0, RZ, PT ;  /* 0x000000ff0000720b */ /* 0x000fc80003f75000 */
[----:B------:R-:W-:-:S09]  /*ad50*/  FSETP.NE.FTZ.AND P4, PT, R2, RZ, PT ;  /* 0x000000ff0200720b */ /* 0x000fd20003f95000 */
[----:B------:R-:W2:Y:S01]  /*ad60*/  @P3 MUFU.RCP R4, R0 ;  /* 0x0000000000043308 */ /* 0x000ea20000001000 */
[----:B-1----:R-:W-:-:S07]  /*ad70*/  SHF.R.S32.HI R6, RZ, 0x1f, R5 ;  /* 0x0000001fff067819 */ /* 0x002fce0000011405 */
[----:B------:R-:W1:Y:S01]  /*ad80*/  @P4 MUFU.RCP R3, R2 ;  /* 0x0000000200034308 */ /* 0x000e620000001000 */
[----:B------:R-:W-:-:S04]  /*ad90*/  LEA.HI R7, R6, R5, RZ, 0x2 ;  /* 0x0000000506077211 */ /* 0x000fc800078f10ff */
[--C-:B------:R-:W-:Y:S01]  /*ada0*/  SHF.R.S32.HI R9, RZ, 0x2, R7.reuse ;  /* 0x00000002ff097819 */ /* 0x100fe20000011407 */
[C---:B--2---:R-:W-:Y:S01]  /*adb0*/  FMUL.FTZ R131, R4.reuse, R131 ;  /* 0x0000008304837220 */ /* 0x044fe20000410000 */
[----:B------:R-:W-:Y:S01]  /*adc0*/  SHF.R.S32.HI R8, RZ, 0x1f, R7 ;  /* 0x0000001fff087819 */ /* 0x000fe20000011407 */
[C---:B------:R-:W-:Y:S01]  /*add0*/  FMUL.FTZ R130, R4.reuse, R130 ;  /* 0x0000008204827220 */ /* 0x040fe20000410000 */
[----:B------:R-:W-:Y:S01]  /*ade0*/  LOP3.LUT R10, R7, 0x3ffffffc, RZ, 0xc0, !PT ;  /* 0x3ffffffc070a7812 */ /* 0x000fe200078ec0ff */
[----:B------:R-:W-:Y:S01]  /*adf0*/  FMUL.FTZ R127, R4, R127 ;  /* 0x0000007f047f7220 */ /* 0x000fe20000410000 */
[----:B------:R-:W-:Y:S01]  /*ae00*/  LEA.HI R8, R8, R9, RZ, 0x3 ;  /* 0x0000000908087211 */ /* 0x000fe200078f18ff */
[----:B------:R-:W-:Y:S01]  /*ae10*/  FMUL.FTZ R126, R4, R126 ;  /* 0x0000007e047e7220 */ /* 0x000fe20000410000 */
[----:B------:R-:W-:Y:S01]  /*ae20*/  IADD3 R10, -R10, R5, RZ ;  /* 0x000000050a0a7210 */ /* 0x000fe20007ffe1ff */
[C---:B-1----:R-:W-:Y:S01]  /*ae30*/  FMUL.FTZ R128, R3.reuse, R128 ;  /* 0x0000008003807220 */ /* 0x042fe20000410000 */
[----:B------:R-:W-:Y:S01]  /*ae40*/  LOP3.LUT R8, R8, 0xfffffff8, RZ, 0xc0, !PT ;  /* 0xfffffff808087812 */ /* 0x000fe200078ec0ff */
[----:B------:R-:W-:Y:S01]  /*ae50*/  FMUL.FTZ R129, R3, R129 ;  /* 0x0000008103817220 */ /* 0x000fe20000410000 */
[----:B------:R-:W-:Y:S01]  /*ae60*/  F2FP.PACK_AB R130, R131, R130 ;  /* 0x000000828382723e */ /* 0x000fe200000000ff */
[----:B------:R-:W-:Y:S01]  /*ae70*/  FMUL.FTZ R124, R3, R124 ;  /* 0x0000007c037c7220 */ /* 0x000fe20000410000 */
[----:B------:R-:W-:Y:S01]  /*ae80*/  IADD3 R8, R9, -R8, RZ ;  /* 0x8000000809087210 */ /* 0x000fe20007ffe0ff */
[C---:B------:R-:W-:Y:S01]  /*ae90*/  FMUL.FTZ R125, R3.reuse, R125 ;  /* 0x0000007d037d7220 */ /* 0x040fe20000410000 */
[----:B------:R-:W-:Y:S01]  /*aea0*/  LEA.HI R9, R6, R5, RZ, 0x5 ;  /* 0x0000000506097211 */ /* 0x000fe200078f28ff */
[C---:B------:R-:W-:Y:S01]  /*aeb0*/  FMUL.FTZ R36, R3.reuse, R36 ;  /* 0x0000002403247220 */ /* 0x040fe20000410000 */
[C---:B------:R-:W-:Y:S01]  /*aec0*/  SHF.L.U32 R11, R8.reuse, 0x6, RZ ;  /* 0x00000006080b7819 */ /* 0x040fe200000006ff */
[C---:B------:R-:W-:Y:S01]  /*aed0*/  FMUL.FTZ R37, R3.reuse, R37 ;  /* 0x0000002503257220 */ /* 0x040fe20000410000 */
[----:B------:R-:W-:Y:S01]  /*aee0*/  SHF.R.S32.HI R7, RZ, 0x5, R9 ;  /* 0x00000005ff077819 */ /* 0x000fe20000011409 */
[----:B------:R-:W-:Y:S01]  /*aef0*/  FMUL.FTZ R40, R3, R40 ;  /* 0x0000002803287220 */ /* 0x000fe20000410000 */
[----:B------:R-:W-:Y:S01]  /*af00*/  LOP3.LUT R11, R11, 0x1c0, RZ, 0xc0, !PT ;  /* 0x000001c00b0b7812 */ /* 0x000fe200078ec0ff */
[C---:B------:R-:W-:Y:S01]  /*af10*/  FMUL.FTZ R41, R3.reuse, R41 ;  /* 0x0000002903297220 */ /* 0x040fe20000410000 */
[----:B------:R-:W-:Y:S01]  /*af20*/  LOP3.LUT R12, R8, 0x1, RZ, 0xc0, !PT ;  /* 0x00000001080c7812 */ /* 0x000fe200078ec0ff */
[----:B------:R-:W-:Y:S01]  /*af30*/  FMUL.FTZ R44, R3, R44 ;  /* 0x0000002c032c7220 */ /* 0x000fe20000410000 */
[----:B------:R-:W-:Y:S01]  /*af40*/  LEA R10, R7, R10, 0x9 ;  /* 0x0000000a070a7211 */ /* 0x000fe200078e48ff */
[----:B------:R-:W-:Y:S01]  /*af50*/  FMUL.FTZ R45, R3, R45 ;  /* 0x0000002d032d7220 */ /* 0x000fe20000410000 */
[----:B------:R-:W-:Y:S01]  /*af60*/  LEA.HI R11, R11, R11, RZ, 0x1d ;  /* 0x0000000b0b0b7211 */ /* 0x000fe200078fe8ff */
[C---:B------:R-:W-:Y:S01]  /*af70*/  FMUL.FTZ R48, R3.reuse, R48 ;  /* 0x0000003003307220 */ /* 0x040fe20000410000 */
[----:B------:R-:W-:Y:S01]  /*af80*/  ISETP.NE.U32.AND P0, PT, R12, 0x1, PT ;  /* 0x000000010c00780c */ /* 0x000fe20003f05070 */
[C---:B------:R-:W-:Y:S01]  /*af90*/  FMUL.FTZ R49, R3.reuse, R49 ;  /* 0x0000003103317220 */ /* 0x040fe20000410000 */
[----:B------:R-:W-:Y:S01]  /*afa0*/  LEA R10, R10, R11, 0x1 ;  /* 0x0000000b0a0a7211 */ /* 0x000fe200078e08ff */
[C---:B------:R-:W-:Y:S01]  /*afb0*/  FMUL.FTZ R52, R3.reuse, R52 ;  /* 0x0000003403347220 */ /* 0x040fe20000410000 */
[----:B------:R-:W-:Y:S01]  /*afc0*/  R2P PR, R8, 0x6 ;  /* 0x0000000608007804 */ /* 0x000fe20000000000 */
[C---:B------:R-:W-:Y:S01]  /*afd0*/  FMUL.FTZ R53, R3.reuse, R53 ;  /* 0x0000003503357220 */ /* 0x040fe20000410000 */
[----:B------:R-:W-:Y:S01]  /*afe0*/  SHF.L.U32 R11, R10, 0x1, RZ ;  /* 0x000000010a0b7819 */ /* 0x000fe200000006ff */
[C---:B------:R-:W-:Y:S01]  /*aff0*/  FMUL.FTZ R56, R3.reuse, R56 ;  /* 0x0000003803387220 */ /* 0x040fe20000410000 */
[----:B------:R-:W-:Y:S01]  /*b000*/  MOV R8, 0x20 ;  /* 0x0000002000087802 */ /* 0x000fe20000000f00 */
[----:B------:R-:W-:Y:S01]  /*b010*/  FMUL.FTZ R57, R3, R57 ;  /* 0x0000003903397220 */ /* 0x000fe20000410000 */
[----:B------:R-:W-:Y:S01]  /*b020*/  IADD3 R13, R11, -0x10, RZ ;  /* 0xfffffff00b0d7810 */ /* 0x000fe20007ffe0ff */
[C---:B------:R-:W-:Y:S01]  /*b030*/  FMUL.FTZ R60, R3.reuse, R60 ;  /* 0x0000003c033c7220 */ /* 0x040fe20000410000 */
[----:B------:R-:W-:Y:S01]  /*b040*/  SEL R8, R8, 0xffffffe0, !P1 ;  /* 0xffffffe008087807 */ /* 0x000fe20004800000 */
[----:B------:R-:W-:Y:S01]  /*b050*/  FMUL.FTZ R61, R3, R61 ;  /* 0x0000003d033d7220 */ /* 0x000fe20000410000 */
[----:B------:R-:W-:Y:S01]  /*b060*/  @P0 IADD3 R13, R11, 0x10, RZ ;  /* 0x000000100b0d0810 */ /* 0x000fe20007ffe0ff */
        /* <DEDUP_REMOVED lines=9> */
[----:B------:R-:W-:Y:S01]  /*b100*/  IADD3 R15, R11, R8, RZ ;  /* 0x000000080b0f7210 */ /* 0x000fe20007ffe0ff */
[----:B------:R-:W-:Y:S01]  /*b110*/  FMUL.FTZ R73, R3, R73 ;  /* 0x0000004903497220 */ /* 0x000fe20000410000 */
[----:B------:R-:W-:Y:S01]  /*b120*/  F2FP.PACK_AB R40, R41, R40 ;  /* 0x000000282928723e */ /* 0x000fe200000000ff */
[----:B------:R-:W-:Y:S01]  /*b130*/  FMUL.FTZ R76, R3, R76 ;  /* 0x0000004c034c7220 */ /* 0x000fe20000410000 */
[----:B------:R-:W-:Y:S01]  /*b140*/  F2FP.PACK_AB R44, R45, R44 ;  /* 0x0000002c2d2c723e */ /* 0x000fe200000000ff */
[----:B------:R-:W-:Y:S01]  /*b150*/  FMUL.FTZ R77, R3, R77 ;  /* 0x0000004d034d7220 */ /* 0x000fe20000410000 */
[----:B------:R-:W-:Y:S01]  /*b160*/  F2FP.PACK_AB R48, R49, R48 ;  /* 0x000000303130723e */ /* 0x000fe200000000ff */
[C---:B------:R-:W-:Y:S01]  /*b170*/  FMUL.FTZ R80, R3.reuse, R80 ;  /* 0x0000005003507220 */ /* 0x040fe20000410000 */
[----:B------:R-:W-:Y:S01]  /*b180*/  STS [R11], R128 ;  /* 0x000000800b007388 */ /* 0x000fe20000000800 */
[----:B------:R-:W-:Y:S01]  /*b190*/  FMUL.FTZ R81, R3, R81 ;  /* 0x0000005103517220 */ /* 0x000fe20000410000 */
[----:B------:R-:W-:Y:S01]  /*b1a0*/  F2FP.PACK_AB R52, R53, R52 ;  /* 0x000000343534723e */ /* 0x000fe200000000ff */
[C---:B------:R-:W-:Y:S01]  /*b1b0*/  FMUL.FTZ R84, R3.reuse, R84 ;  /* 0x0000005403547220 */ /* 0x040fe20000410000 */
[----:B------:R-:W-:Y:S01]  /*b1c0*/  STS [R11+0x400], R130 ;  /* 0x000400820b007388 */ /* 0x000fe20000000800 */
        /* <DEDUP_REMOVED lines=38> */
[C---:B------:R-:W-:Y:S01]  /*b430*/  FMUL.FTZ R39, R4.reuse, R39 ;  /* 0x0000002704277220 */ /* 0x040fe20000410000 */
[----:B------:R-:W-:Y:S01]  /*b440*/  @P3 MUFU.LG2 R0, R0 ;  /* 0x0000000000003308 */ /* 0x000fe20000000c00 */
[C---:B------:R-:W-:Y:S01]  /*b450*/  FMUL.FTZ R38, R4.reuse, R38 ;  /* 0x0000002604267220 */ /* 0x040fe20000410000 */
[----:B------:R-:W-:Y:S01]  /*b460*/  F2FP.PACK_AB R112, R3, R112 ;  /* 0x000000700370723e */ /* 0x000fe200000000ff */
[C---:B------:R-:W-:Y:S01]  /*b470*/  FMUL.FTZ R43, R4.reuse, R43 ;  /* 0x0000002b042b7220 */ /* 0x040fe20000410000 */
[----:B------:R-:W-:Y:S01]  /*b480*/  MOV R3, 0x40 ;  /* 0x0000004000037802 */ /* 0x000fe20000000f00 */
[C---:B------:R-:W-:Y:S01]  /*b490*/  FMUL.FTZ R42, R4.reuse, R42 ;  /* 0x0000002a042a7220 */ /* 0x040fe20000410000 */
[----:B------:R-:W-:Y:S01]  /*b4a0*/  F2FP.PACK_AB R38, R39, R38 ;  /* 0x000000262726723e */ /* 0x000fe200000000ff */
[C---:B------:R-:W-:Y:S01]  /*b4b0*/  FMUL.FTZ R47, R4.reuse, R47 ;  /* 0x0000002f042f7220 */ /* 0x040fe20000410000 */
[----:B------:R-:W-:Y:S01]  /*b4c0*/  SEL R10, R3, 0xffffffc0, !P2 ;  /* 0xffffffc0030a7807 */ /* 0x000fe20005000000 */
[C---:B------:R-:W-:Y:S01]  /*b4d0*/  FMUL.FTZ R46, R4.reuse, R46 ;  /* 0x0000002e042e7220 */ /* 0x040fe20000410000 */
[----:B------:R-:W-:Y:S01]  /*b4e0*/  F2FP.PACK_AB R42, R43, R42 ;  /* 0x0000002a2b2a723e */ /* 0x000fe200000000ff */
[----:B------:R-:W-:Y:S01]  /*b4f0*/  FMUL.FTZ R51, R4, R51 ;  /* 0x0000003304337220 */ /* 0x000fe20000410000 */
[----:B------:R-:W-:Y:S01]  /*b500*/  IADD3 R3, R8, R13, RZ ;  /* 0x0000000d08037210 */ /* 0x000fe20007ffe0ff */
[C---:B------:R-:W-:Y:S01]  /*b510*/  FMUL.FTZ R50, R4.reuse, R50 ;  /* 0x0000003204327220 */ /* 0x040fe20000410000 */
[----:B------:R-:W-:Y:S01]  /*b520*/  F2FP.PACK_AB R46, R47, R46 ;  /* 0x0000002e2f2e723e */ /* 0x000fe200000000ff */
[C---:B------:R-:W-:Y:S01]  /*b530*/  FMUL.FTZ R55, R4.reuse, R55 ;  /* 0x0000003704377220 */ /* 0x040fe20000410000 */
[----:B------:R-:W-:Y:S01]  /*b540*/  IADD3 R17, R11, R10, RZ ;  /* 0x0000000a0b117210 */ /* 0x000fe20007ffe0ff */
        /* <DEDUP_REMOVED lines=10> */
[C---:B------:R-:W-:Y:S01]  /*b5f0*/  FMUL.FTZ R67, R4.reuse, R67 ;  /* 0x0000004304437220 */ /* 0x040fe20000410000 */
[----:B------:R-:W-:Y:S01]  /*b600*/  STS [R15+0x400], R38 ;  /* 0x000400260f007388 */ /* 0x000fe20000000800 */
[C---:B------:R-:W-:Y:S01]  /*b610*/  FMUL.FTZ R66, R4.reuse, R66 ;  /* 0x0000004204427220 */ /* 0x040fe20000410000 */
[----:B------:R-:W-:Y:S01]  /*b620*/  IADD3 R23, R3, R10, RZ ;  /* 0x0000000a03177210 */ /* 0x000fe20007ffe0ff */
[C---:B------:R-:W-:Y:S01]  /*b630*/  FMUL.FTZ R71, R4.reuse, R71 ;  /* 0x0000004704477220 */ /* 0x040fe20000410000 */
[----:B------:R-:W-:Y:S01]  /*b640*/  F2FP.PACK_AB R62, R63, R62 ;  /* 0x0000003e3f3e723e */ /* 0x000fe200000000ff */
[C---:B------:R-:W-:Y:S01]  /*b650*/  FMUL.FTZ R70, R4.reuse, R70 ;  /* 0x0000004604467220 */ /* 0x040fe20000410000 */
[----:B------:R-:W-:Y:S01]  /*b660*/  STS [R3], R40 ;  /* 0x0000002803007388 */ /* 0x000fe20000000800 */
[C---:B------:R-:W-:Y:S01]  /*b670*/  FMUL.FTZ R75, R4.reuse, R75 ;  /* 0x0000004b044b7220 */ /* 0x040fe20000410000 */
[----:B------:R-:W-:Y:S01]  /*b680*/  F2FP.PACK_AB R66, R67, R66 ;  /* 0x000000424342723e */ /* 0x000fe200000000ff */
[C---:B------:R-:W-:Y:S01]  /*b690*/  FMUL.FTZ R74, R4.reuse, R74 ;  /* 0x0000004a044a7220 */ /* 0x040fe20000410000 */
[----:B------:R-:W-:Y:S01]  /*b6a0*/  STS [R3+0x400], R42 ;  /* 0x0004002a03007388 */ /* 0x000fe20000000800 */
        /* <DEDUP_REMOVED lines=46> */
[----:B------:R-:W-:Y:S01]  /*b990*/  FMUL.FTZ R4, R4, R114 ;  /* 0x0000007204047220 */ /* 0x000fe20000410000 */
[----:B------:R-:W-:Y:S01]  /*b9a0*/  STS [R13+0x2400], R66 ;  /* 0x002400420d007388 */ /* 0x000fe20000000800 */
[----:B------:R-:W-:Y:S01]  /*b9b0*/  F2FP.PACK_AB R118, R119, R118 ;  /* 0x000000767776723e */ /* 0x000fe200000000ff */
[----:B------:R-:W1:Y:S01]  /*b9c0*/  @P4 MUFU.LG2 R8, R2 ;  /* 0x0000000200084308 */ /* 0x000e620000000c00 */
[----:B------:R-:W-:Y:S01]  /*b9d0*/  ISETP.NE.AND P0, PT, RZ, UR4, PT ;  /* 0x00000004ff007c0c */ /* 0x000fe2000bf05270 */
[----:B------:R-:W-:Y:S01]  /*b9e0*/  STS [R15+0x2000], R68 ;  /* 0x002000440f007388 */ /* 0x000fe20000000800 */
[----:B------:R-:W-:-:S03]  /*b9f0*/  F2FP.PACK_AB R4, R115, R4 ;  /* 0x000000047304723e */ /* 0x000fc600000000ff */
[----:B------:R-:W-:Y:S04]  /*ba00*/  STS [R15+0x2400], R70 ;  /* 0x002400460f007388 */ /* 0x000fe80000000800 */
[----:B------:R-:W-:Y:S04]  /*ba10*/  STS [R3+0x2000], R72 ;  /* 0x0020004803007388 */ /* 0x000fe80000000800 */
[----:B------:R-:W-:Y:S01]  /*ba20*/  STS [R3+0x2400], R74 ;  /* 0x0024004a03007388 */ /* 0x000fe20000000800 */
[----:B-1----:R-:W-:Y:S01]  /*ba30*/  @P4 FMUL.FTZ R8, R8, 0.69314718246459960938 ;  /* 0x3f31721808084820 */ /* 0x002fe20000410000 */
[----:B------:R-:W-:-:S02]  /*ba40*/  MOV R2, 0x7f800000 ;  /* 0x7f80000000027802 */ /* 0x000fc40000000f00 */
[----:B------:R-:W-:Y:S01]  /*ba50*/  STS [R17+0x2000], R76 ;  /* 0x0020004c11007388 */ /* 0x000fe20000000800 */
[----:B------:R-:W-:-:S03]  /*ba60*/  @P4 FFMA.FTZ R2, R133, c[0x0][0x238], R8 ;  /* 0x00008e0085024a23 */ /* 0x000fc60000010008 */
        /* <DEDUP_REMOVED lines=14> */
[----:B------:R2:W-:Y:S01]  /*bb50*/  STS [R3+0x4400], R106 ;  /* 0x0044006a03007388 */ /* 0x0005e20000000800 */
[----:B-1----:R-:W-:-:S03]  /*bb60*/  @P3 FMUL.FTZ R11, R0, 0.69314718246459960938 ;  /* 0x3f317218000b3820 */ /* 0x002fc60000410000 */
[----:B------:R1:W-:Y:S04]  /*bb70*/  STS [R17+0x4000], R108 ;  /* 0x0040006c11007388 */ /* 0x0003e80000000800 */
[----:B------:R1:W-:Y:S04]  /*bb80*/  STS [R17+0x4400], R110 ;  /* 0x0044006e11007388 */ /* 0x0003e80000000800 */
[----:B------:R1:W-:Y:S04]  /*bb90*/  STS [R19+0x4000], R120 ;  /* 0x0040007813007388 */ /* 0x0003e80000000800 */
[----:B------:R1:W-:Y:S04]  /*bba0*/  STS [R19+0x4400], R122 ;  /* 0x0044007a13007388 */ /* 0x0003e80000000800 */
[----:B------:R1:W-:Y:S04]  /*bbb0*/  STS [R21+0x4000], R116 ;  /* 0x0040007415007388 */ /* 0x0003e80000000800 */
[----:B------:R1:W-:Y:S01]  /*bbc0*/  STS [R21+0x4400], R118 ;  /* 0x0044007615007388 */ /* 0x0003e20000000800 */
[----:B--2---:R-:W-:Y:S01]  /*bbd0*/  MOV R3, 0x7f800000 ;  /* 0x7f80000000037802 */ /* 0x004fe20000000f00 */
[----:B------:R-:W-:-:S02]  /*bbe0*/  @P3 FFMA.FTZ R3, R132, c[0x0][0x238], R11 ;  /* 0x00008e0084033a23 */ /* 0x000fc4000001000b */
[----:B------:R1:W-:Y:S04]  /*bbf0*/  STS [R23+0x4000], R112 ;  /* 0x0040007017007388 */ /* 0x0003e80000000800 */
[----:B------:R1:W-:Y:S01]  /*bc00*/  STS [R23+0x4400], R4 ;  /* 0x0044000417007388 */ /* 0x0003e20000000800 */
[----:B------:R-:W-:Y:S05]  /*bc10*/  @!P0 BRA `(.L_x_3428) ;  /* 0x0000007000008947 */ /* 0x000fea0003800000 */
[----:B-1----:R-:W1:Y:S01]  /*bc20*/  S2R R4, SR_CTAID.Y ;  /* 0x0000000000047919 */ /* 0x002e620000002600 */
[----:B------:R-:W-:-:S03]  /*bc30*/  ISETP.NE.AND P0, PT, R208, -0x1, PT ;  /* 0xffffffffd000780c */ /* 0x000fc60003f05270 */
[----:B------:R-:W2:Y:S01]  /*bc40*/  S2R R11, SR_CTAID.Z ;  /* 0x00000000000b7919 */ /* 0x000ea20000002700 */
[----:B-1----:R-:W-:-:S05]  /*bc50*/  IMAD R13, R4, c[0x0][0x214], RZ ;  /* 0x00008500040d7a24 */ /* 0x002fca00078e02ff */
[----:B------:R-:W-:-:S05]  /*bc60*/  SEL R8, R13, R208, !P0 ;  /* 0x000000d00d087207 */ /* 0x000fca0004000000 */
[----:B--2---:R-:W-:Y:S01]  /*bc70*/  IMAD R8, R11, c[0x0][0x234], R8 ;  /* 0x00008d000b087a24 */ /* 0x004fe200078e0208 */
[----:B------:R-:W-:Y:S05]  /*bc80*/  BRA `(.L_x_3429) ;  /* 0x0000004000007947 */ /* 0x000fea0003800000 */
.L_x_3428:
[----:B------:R-:W2:Y:S04]  /*bc90*/  S2R R11, SR_CTAID.Z ;  /* 0x00000000000b7919 */ /* 0x000ea80000002700 */
[----:B-1----:R-:W2:Y:S02]  /*bca0*/  S2R R4, SR_CTAID.Y ;  /* 0x0000000000047919 */ /* 0x002ea40000002600 */
[----:B--2---:R-:W-:-:S04]  /*bcb0*/  IMAD R8, R4, c[0x0][0x1c0], R11 ;  /* 0x0000700004087a24 */ /* 0x004fc800078e020b */
[----:B------:R-:W-:Y:S02]  /*bcc0*/  IMAD R8, R8, c[0x0][0x214], RZ ;  /* 0x0000850008087a24 */ /* 0x000fe400078e02ff */
.L_x_3429:
[----:B------:R-:W-:Y:S01]  /*bcd0*/  BAR.SYNC.DEFER_BLOCKING 0x0 ;  /* 0x0000000000007b1d */ /* 0x000fe20000010000 */
[----:B------:R-:W-:Y:S01]  /*bce0*/  LOP3.LUT R10, R9, 0xffffffe0, RZ, 0xc0, !PT ;  /* 0xffffffe0090a7812 */ /* 0x000fe200078ec0ff */
[C---:B------:R-:W-:Y:S01]  /*bcf0*/  IMAD.WIDE.U32 R64, R208.reuse, c[0x0][0x1e8], RZ ;  /* 0x00007a00d0407a25 */ /* 0x040fe200078e00ff */
[----:B------:R-:W-:Y:S02]  /*bd00*/  SHF.R.S32.HI R60, RZ, 0x1f, R7 ;  /* 0x0000001fff3c7819 */ /* 0x000fe40000011407 */
[----:B------:R-:W-:Y:S01]  /*bd10*/  ISETP.NE.AND P0, PT, R208, -0x1, PT ;  /* 0xffffffffd000780c */ /* 0x000fe20003f05270 */
[----:B------:R-:W1:Y:S01]  /*bd20*/  S2R R0, SR_TID.X ;  /* 0x0000000000007919 */ /* 0x000e620000002100 */
[----:B------:R-:W-:Y:S01]  /*bd30*/  IMAD.IADD R9, R5, 0x1, -R10 ;  /* 0x0000000105097824 */ /* 0x000fe200078e0a0a */
[----:B------:R-:W-:Y:S01]  /*bd40*/  LEA.HI R60, R60, R7, RZ, 0x2 ;  /* 0x000000073c3c7211 */ /* 0x000fe200078f10ff */
[----:B------:R-:W-:Y:S01]  /*bd50*/  IMAD.WIDE.U32 R66, R4, c[0x0][0x1e0], RZ ;  /* 0x0000780004427a25 */ /* 0x000fe200078e00ff */
[----:B------:R-:W-:Y:S01]  /*bd60*/  ULDC.64 UR4, c[0x0][0x118] ;  /* 0x0000460000047ab9 */ /* 0x000fe20000000a00 */
[----:B------:R-:W-:Y:S01]  /*bd70*/  BSSY B0, `(.L_x_3430) ;  /* 0x000002b000007945 */ /* 0x000fe20003800000 */
[----:B------:R-:W-:Y:S01]  /*bd80*/  LOP3.LUT P1, RZ, R9, 0x3, RZ, 0xc0, !PT ;  /* 0x0000000309ff7812 */ /* 0x000fe2000782c0ff */
[----:B------:R-:W-:Y:S01]  /*bd90*/  IMAD R208, R208, c[0x0][0x1ec], R65 ;  /* 0x00007b00d0d07a24 */ /* 0x000fe200078e0241 */
[----:B------:R-:W-:-:S05]  /*bda0*/  LOP3.LUT R60, R60, 0xffffffc, RZ, 0xc0, !PT ;  /* 0x0ffffffc3c3c7812 */ /* 0x000fca00078ec0ff */
[----:B------:R-:W-:Y:S01]  /*bdb0*/  IMAD.IADD R60, R7, 0x1, -R60 ;  /* 0x00000001073c7824 */ /* 0x000fe200078e0a3c */
[----:B------:R2:W3:Y:S04]  /*bdc0*/  LDS.128 R52, [R206] ;  /* 0x00000000ce347984 */ /* 0x0004e80000000c00 */
[----:B------:R2:W4:Y:S01]  /*bdd0*/  LDS.128 R48, [R206+0x800] ;  /* 0x00080000ce307984 */ /* 0x0005220000000c00 */
[----:B-1----:R-:W-:-:S03]  /*bde0*/  SHF.R.S32.HI R61, RZ, 0x1f, R0 ;  /* 0x0000001fff3d7819 */ /* 0x002fc60000011400 */
[----:B------:R2:W1:Y:S01]  /*bdf0*/  LDS.128 R44, [R206+0x1000] ;  /* 0x00100000ce2c7984 */ /* 0x0004620000000c00 */
        /* <DEDUP_REMOVED lines=10> */
[----:B------:R2:W1:Y:S01]  /*bea0*/  LDS.128 R24, [R206+0x3800] ;  /* 0x00380000ce187984 */ /* 0x0004620000000c00 */
[----:B------:R-:W-:Y:S01]  /*beb0*/  LEA.HI R9, R9, R10, RZ, 0x2 ;  /* 0x0000000a09097211 */ /* 0x000fe200078f10ff */
[----:B------:R-:W-:Y:S01]  /*bec0*/  IMAD R63, R4, c[0x0][0x1e4], R63 ;  /* 0x00007900043f7a24 */ /* 0x000fe200078e023f */
[----:B------:R-:W-:Y:S01]  /*bed0*/  SEL R4, R66, R64, !P0 ;  /* 0x0000004042047207 */ /* 0x000fe20004000000 */
[----:B------:R2:W1:Y:S01]  /*bee0*/  LDS.128 R20, [R206+0x4000] ;  /* 0x00400000ce147984 */ /* 0x0004620000000c00 */
[----:B------:R-:W-:Y:S01]  /*bef0*/  SHF.R.S32.HI R9, RZ, 0x2, R9 ;  /* 0x00000002ff097819 */ /* 0x000fe20000011409 */
[----:B------:R-:W-:-:S02]  /*bf00*/  @!P0 IMAD.IADD R208, R67, 0x1, R63 ;  /* 0x0000000143d08824 */ /* 0x000fc400078e023f */
[----:B------:R2:W1:Y:S02]  /*bf10*/  LDS.128 R16, [R206+0x4800] ;  /* 0x00480000ce107984 */ /* 0x0004640000000c00 */
[----:B------:R-:W-:Y:S02]  /*bf20*/  IMAD R60, R60, 0x10, R9 ;  /* 0x000000103c3c7824 */ /* 0x000fe400078e0209 */
[----:B------:R2:W1:Y:S04]  /*bf30*/  LDS.128 R12, [R206+0x5000] ;  /* 0x00500000ce0c7984 */ /* 0x0004680000000c00 */
[----:B------:R2:W1:Y:S01]  /*bf40*/  LDS.128 R56, [R206+0x5800] ;  /* 0x00580000ce387984 */ /* 0x0004620000000c00 */
[----:B------:R-:W-:Y:S05]  /*bf50*/  @P1 BRA `(.L_x_3431) ;  /* 0x000000c000001947 */ /* 0x000fea0003800000 */
[----:B---34-:R-:W3:Y:S01]  /*bf60*/  S2R R7, SR_CTAID.X ;  /* 0x0000000000077919 */ /* 0x018ee20000002500 */
[C---:B------:R-:W-:Y:S01]  /*bf70*/  ISETP.GE.AND P2, PT, R60.reuse, R199, PT ;  /* 0x000000c73c00720c */ /* 0x040fe20003f46270 */
[----:B---3--:R-:W-:Y:S01]  /*bf80*/  IMAD R7, R7, 0x40, R8 ;  /* 0x0000004007077824 */ /* 0x008fe200078e0208 */
[----:B------:R-:W-:-:S04]  /*bf90*/  IADD3 R8, R60, 0x8, RZ ;  /* 0x000000083c087810 */ /* 0x000fc80007ffe0ff */
[----:B------:R-:W-:Y:S02]  /*bfa0*/  SHF.R.S32.HI R9, RZ, 0x1f, R7 ;  /* 0x0000001fff097819 */ /* 0x000fe40000011407 */
[----:B------:R-:W-:Y:S02]  /*bfb0*/  IADD3 R7, P0, R60, R7, RZ ;  /* 0x000000073c077210 */ /* 0x000fe40007f1e0ff */
[----:B------:R-:W-:Y:S02]  /*bfc0*/  ISETP.GE.AND P1, PT, R8, R199, PT ;  /* 0x000000c70800720c */ /* 0x000fe40003f26270 */
[----:B------:R-:W-:Y:S02]  /*bfd0*/  LEA.HI.X.SX32 R60, R60, R9, 0x1, P0 ;  /* 0x000000093c3c7211 */ /* 0x000fe400000f0eff */
[----:B------:R-:W-:-:S04]  /*bfe0*/  LEA R8, P0, R7, c[0x0][0x200], 0x2 ;  /* 0x0000800007087a11 */ /* 0x000fc800078010ff */
[----:B------:R-:W-:-:S05]  /*bff0*/  LEA.HI.X R9, R7, c[0x0][0x204], R60, 0x2, P0 ;  /* 0x0000810007097a11 */ /* 0x000fca00000f143c */
[----:B------:R3:W-:Y:S04]  /*c000*/  @!P2 STG.E [R8.64], R2 ;  /* 0x000000020800a986 */ /* 0x0007e8000c101904 */
[----:B------:R3:W-:Y:S02]  /*c010*/  @!P1 STG.E [R8.64+0x20], R3 ;  /* 0x0000200308009986 */ /* 0x0007e4000c101904 */
.L_x_3431:
[----:B---34-:R-:W-:Y:S05]  /*c020*/  BSYNC B0 ;  /* 0x0000000000007941 */ /* 0x018fea0003800000 */
.L_x_3430:
[----:B------:R-:W3:Y:S01]  /*c030*/  S2R R3, SR_CTAID.X ;  /* 0x0000000000037919 */ /* 0x000ee20000002500 */
[----:B------:R-:W-:Y:S01]  /*c040*/  SHF.R.S32.HI R211, RZ, 0x1f, R210 ;  /* 0x0000001fffd37819 */ /* 0x000fe200000114d2 */
[----:B------:R-:W-:Y:S01]  /*c050*/  BSSY B0, `(.L_x_3432) ;  /* 0x0000022000007945 */ /* 0x000fe20003800000 */
[----:B------:R-:W-:Y:S02]  /*c060*/  LEA.HI R5, R6, R5, RZ, 0x3 ;  /* 0x0000000506057211 */ /* 0x000fe400078f18ff */
[----:B------:R-:W-:-:S04]  /*c070*/  LEA.HI R0, R61, R0, RZ, 0x3 ;  /* 0x000000003d007211 */ /* 0x000fc800078f18ff */
[----:B------:R-:W-:-:S04]  /*c080*/  SHF.R.S32.HI R0, RZ, 0x3, R0 ;  /* 0x00000003ff007819 */ /* 0x000fc80000011400 */
[----:B------:R-:W-:Y:S01]  /*c090*/  SHF.R.S32.HI R0, RZ, 0x1f, R0 ;  /* 0x0000001fff007819 */ /* 0x000fe20000011400 */
[----:B---3--:R-:W-:-:S04]  /*c0a0*/  IMAD.SHL.U32 R3, R3, 0x40, RZ ;  /* 0x0000004003037824 */ /* 0x008fc800078e00ff */
[----:B------:R-:W-:Y:S01]  /*c0b0*/  IMAD.WIDE.U32 R8, R3, c[0x0][0x1e8], R210 ;  /* 0x00007a0003087a25 */ /* 0x000fe200078e00d2 */
[----:B------:R-:W-:-:S04]  /*c0c0*/  SHF.R.S32.HI R2, RZ, 0x1f, R3 ;  /* 0x0000001fff027819 */ /* 0x000fc80000011403 */
[----:B------:R-:W-:Y:S01]  /*c0d0*/  IADD3 R6, P0, R4, R8, RZ ;  /* 0x0000000804067210 */ /* 0x000fe20007f1e0ff */
[----:B------:R-:W-:Y:S01]  /*c0e0*/  IMAD R2, R2, c[0x0][0x1e8], RZ ;  /* 0x00007a0002027a24 */ /* 0x000fe200078e02ff */
[----:B------:R-:W-:-:S03]  /*c0f0*/  SHF.R.S32.HI R4, RZ, 0x3, R5 ;  /* 0x00000003ff047819 */ /* 0x000fc60000011405 */
[----:B------:R-:W-:Y:S01]  /*c100*/  IMAD R7, R3, c[0x0][0x1ec], R2 ;  /* 0x00007b0003077a24 */ /* 0x000fe200078e0202 */
[----:B------:R-:W-:Y:S01]  /*c110*/  SHF.R.S32.HI R2, RZ, 0x1f, R11 ;  /* 0x0000001fff027819 */ /* 0x000fe2000001140b */
[----:B------:R-:W-:-:S03]  /*c120*/  IMAD.IADD R3, R207, 0x1, -R3 ;  /* 0x00000001cf037824 */ /* 0x000fc600078e0a03 */
[----:B------:R-:W-:Y:S01]  /*c130*/  IADD3.X R7, R208, R9, R7, P0, !PT ;  /* 0x00000009d0077210 */ /* 0x000fe200007fe407 */
[----:B------:R-:W-:Y:S01]  /*c140*/  IMAD R2, R2, c[0x0][0x1f0], RZ ;  /* 0x00007c0002027a24 */ /* 0x000fe200078e02ff */
[----:B------:R-:W-:-:S03]  /*c150*/  ISETP.GE.AND P0, PT, R4, R3, PT ;  /* 0x000000030400720c */ /* 0x000fc60003f06270 */
[C---:B------:R-:W-:Y:S02]  /*c160*/  IMAD R2, R11.reuse, c[0x0][0x1f4], R2 ;  /* 0x00007d000b027a24 */ /* 0x040fe400078e0202 */
[----:B------:R-:W-:-:S04]  /*c170*/  IMAD.WIDE.U32 R6, R11, c[0x0][0x1f0], R6 ;  /* 0x00007c000b067a25 */ /* 0x000fc800078e0006 */
[----:B------:R-:W-:-:S04]  /*c180*/  IMAD.IADD R9, R2, 0x1, R7 ;  /* 0x0000000102097824 */ /* 0x000fc800078e0207 */
        /* <DEDUP_REMOVED lines=14> */
.L_x_3433:
[----:B------:R-:W-:Y:S05]  /*c270*/  BSYNC B0 ;  /* 0x0000000000007941 */ /* 0x000fea0003800000 */
.L_x_3432:
        /* <DEDUP_REMOVED lines=13> */
[----:B-1-3--:R-:W-:-:S03]  /*c350*/  LEA R20, P3, R10, c[0x0][0x1d0], 0x1 ;  /* 0x000074000a147a11 */ /* 0x00afc600078608ff */
[----:B------:R-:W-:-:S04]  /*c360*/  IMAD R2, R3, c[0x0][0x1ec], R2 ;  /* 0x00007b0003027a24 */ /* 0x000fc800078e0202 */
[----:B------:R-:W-:-:S05]  /*c370*/  IMAD.IADD R2, R2, 0x1, R11 ;  /* 0x0000000102027824 */ /* 0x000fca00078e020b */
[----:B------:R-:W-:-:S05]  /*c380*/  LEA.HI.X R21, R10, c[0x0][0x1d4], R2, 0x1, P3 ;  /* 0x000075000a157a11 */ /* 0x000fca00018f0c02 */
[----:B------:R1:W-:Y:S04]  /*c390*/  @!P2 STG.E.128 [R20.64], R48 ;  /* 0x000000301400a986 */ /* 0x0003e8000c101d04 */
[----:B------:R1:W-:Y:S04]  /*c3a0*/  @!P1 STG.E.128 [R20.64+0x80], R32 ;  /* 0x0000802014009986 */ /* 0x0003e8000c101d04 */
[----:B------:R1:W-:Y:S02]  /*c3b0*/  @!P0 STG.E.128 [R20.64+0x100], R16 ;  /* 0x0001001014008986 */ /* 0x0003e4000c101d04 */
.L_x_3435:
[----:B------:R-:W-:Y:S05]  /*c3c0*/  BSYNC B0 ;  /* 0x0000000000007941 */ /* 0x000fea0003800000 */
.L_x_3434:
        /* <DEDUP_REMOVED lines=17> */
[----:B------:R1:W-:Y:S04]  /*c4e0*/  @!P2 STG.E.128 [R16.64], R44 ;  /* 0x0000002c1000a986 */ /* 0x0003e8000c101d04 */
[----:B------:R1:W-:Y:S04]  /*c4f0*/  @!P1 STG.E.128 [R16.64+0x80], R28 ;  /* 0x0000801c10009986 */ /* 0x0003e8000c101d04 */
[----:B------:R1:W-:Y:S02]  /*c500*/  @!P0 STG.E.128 [R16.64+0x100], R12 ;  /* 0x0001000c10008986 */ /* 0x0003e4000c101d04 */
.L_x_3437:
[----:B------:R-:W-:Y:S05]  /*c510*/  BSYNC B0 ;  /* 0x0000000000007941 */ /* 0x000fea0003800000 */
.L_x_3436:
[----:B------:R-:W-:-:S04]  /*c520*/  IADD3 R2, R4, 0x30, RZ ;  /* 0x0000003004027810 */ /* 0x000fc80007ffe0ff */
[----:B------:R-:W-:-:S13]  /*c530*/  ISETP.GE.AND P0, PT, R2, R199, PT ;  /* 0x000000c70200720c */ /* 0x000fda0003f06270 */
        /* <DEDUP_REMOVED lines=18> */
.L_x_3438:
        /* <DEDUP_REMOVED lines=10> */
.L_x_7370:


//--------------------- .text._ZN5flash24flash_fwd_splitkv_kernelI23Flash_fwd_kernel_traitsILi192ELi64ELi64ELi4ELb0ELb0EN7cutlass6half_tE19Flash_kernel_traitsILi192ELi64ELi64ELi4ES3_EELb0ELb0ELb1ELb0ELb0ELb1ELb0ELb0EEEvNS_16Flash_fwd_paramsE --------------------------
	.section	.text._ZN5flash24flash_fwd_splitkv_kernelI23Flash_fwd_kernel_traitsILi192ELi64ELi64ELi4ELb0ELb0EN7cutlass6half_tE19Flash_kernel_traitsILi192ELi64ELi64ELi4ES3_EELb0ELb0ELb1ELb0ELb0ELb1ELb0ELb0EEEvNS_16Flash_fwd_paramsE,"ax",@progbits
	.sectioninfo	@"SHI_REGISTERS=254"
	.align	128
        .global         _ZN5flash24flash_fwd_splitkv_kernelI23Flash_fwd_kernel_traitsILi192ELi64ELi64ELi4ELb0ELb0EN7cutlass6half_tE19Flash_kernel_traitsILi192ELi64ELi64ELi4ES3_EELb0ELb0ELb1ELb0ELb0ELb1ELb0ELb0EEEvNS_16Flash_fwd_paramsE
        .type           _ZN5flash24flash_fwd_splitkv_kernelI23Flash_fwd_kernel_traitsILi192ELi64ELi64ELi4ELb0ELb0EN7cutlass6half_tE19Flash_kernel_traitsILi192ELi64ELi64ELi4ES3_EELb0ELb0ELb1ELb0ELb0ELb1ELb0ELb0EEEvNS_16Flash_fwd_paramsE,@function
        .size           _ZN5flash24flash_fwd_splitkv_kernelI23Flash_fwd_kernel_traitsILi192ELi64ELi64ELi4ELb0ELb0EN7cutlass6half_tE19Flash_kernel_traitsILi192ELi64ELi64ELi4ES3_EELb0ELb0ELb1ELb0ELb0ELb1ELb0ELb0EEEvNS_16Flash_fwd_paramsE,(.L_x_7371 - _ZN5flash24flash_fwd_splitkv_kernelI23Flash_fwd_kernel_traitsILi192ELi64ELi64ELi4ELb0ELb0EN7cutlass6half_tE19Flash_kernel_traitsILi192ELi64ELi64ELi4ES3_EELb0ELb0ELb1ELb0ELb0ELb1ELb0ELb0EEEvNS_16Flash_fwd_paramsE)
        .other          _ZN5flash24flash_fwd_splitkv_kernelI23Flash_fwd_kernel_traitsILi192ELi64ELi64ELi4ELb0ELb0EN7cutlass6half_tE19Flash_kernel_traitsILi192ELi64ELi64ELi4ES3_EELb0ELb0ELb1ELb0ELb0ELb1ELb0ELb0EEEvNS_16Flash_fwd_paramsE,@"STO_CUDA_ENTRY STV_DEFAULT"
_ZN5flash24flash_fwd_splitkv_kernelI23Flash_fwd_kernel_traitsILi192ELi64ELi64ELi4ELb0ELb0EN7cutlass6half_tE19Flash_kernel_traitsILi192ELi64ELi64ELi4ES3_EELb0ELb0ELb1ELb0ELb0ELb1ELb0ELb0EEEvNS_16Flash_fwd_paramsE:
.text._ZN5flash24flash_fwd_splitkv_kernelI23Flash_fwd_kernel_traitsILi192ELi64ELi64ELi4ELb0ELb0EN7cutlass6half_tE19Flash_kernel_traitsILi192ELi64ELi64ELi4ES3_EELb0ELb0ELb1ELb0ELb0ELb1ELb0ELb0EEEvNS_16Flash_fwd_paramsE:
        /* <DEDUP_REMOVED lines=34> */
.L_x_3439:
[----:B-1-34-:R-:W-:Y:S02]  /*0220*/  MOV R0, c[0x0][0x218] ;  /* 0x0000860000007a02 */ /* 0x01afe40000000f00 */
.L_x_3440:
        /* <DEDUP_REMOVED lines=73> */
.L_x_3443:
[----:B------:R-:W-:Y:S05]  /*06c0*/  BSYNC B0 ;  /* 0x0000000000007941 */ /* 0x000fea0003800000 */
.L_x_3442:
        /* <DEDUP_REMOVED lines=20> */
.L_x_3445:
[----:B------:R-:W-:Y:S05]  /*0810*/  BSYNC B0 ;  /* 0x0000000000007941 */ /* 0x000fea0003800000 */
.L_x_3444:
        /* <DEDUP_REMOVED lines=20> */
.L_x_3447:
[----:B------:R-:W-:Y:S05]  /*0960*/  BSYNC B0 ;  /* 0x0000000000007941 */ /* 0x000fea0003800000 */
.L_x_3446:
        /* <DEDUP_REMOVED lines=19> */
.L_x_3449:
[----:B------:R-:W-:Y:S05]  /*0aa0*/  BSYNC B0 ;  /* 0x0000000000007941 */ /* 0x000fea0003800000 */
.L_x_3448:
        /* <DEDUP_REMOVED lines=19> */
.L_x_3441:
        /* <DEDUP_REMOVED lines=91> */
.L_x_3450:
        /* <DEDUP_REMOVED lines=16> */
.L_x_3452:
        /* <DEDUP_REMOVED lines=49> */
.L_x_3451:
        /* <DEDUP_REMOVED lines=117> */
.L_x_3454:
[----:B------:R-:W-:Y:S05]  /*1cf0*/  BSYNC B0 ;  /* 0x0000000000007941 */ /* 0x000fea0003800000 */
.L_x_3453:
        /* <DEDUP_REMOVED lines=37> */
.L_x_3456:
[----:B------:R-:W-:Y:S05]  /*1f50*/  BSYNC B0 ;  /* 0x0000000000007941 */ /* 0x000fea0003800000 */
.L_x_3455:
        /* <DEDUP_REMOVED lines=37> */
.L_x_3458:
[----:B------:R-:W-:Y:S05]  /*21b0*/  BSYNC B0 ;  /* 0x0000000000007941 */ /* 0x000fea0003800000 */
.L_x_3457:
        /* <DEDUP_REMOVED lines=36> */
.L_x_3460:
[----:B------:R-:W-:Y:S05]  /*2400*/  BSYNC B0 ;  /* 0x0000000000007941 */ /* 0x000fea0003800000 */
.L_x_3459:
        /* <DEDUP_REMOVED lines=31> */
.L_x_3462:
[----:B------:R-:W-:Y:S05]  /*2600*/  BSYNC B0 ;  /* 0x0000000000007941 */ /* 0x000fea0003800000 */
.L_x_3461:
        /* <DEDUP_REMOVED lines=33> */
.L_x_3464:
[----:B------:R-:W-:Y:S05]  /*2820*/  BSYNC B0 ;  /* 0x0000000000007941 */ /* 0x000fea0003800000 */
.L_x_3463:
        /* <DEDUP_REMOVED lines=31> */
.L_x_3466:
[----:B------:R-:W-:Y:S05]  /*2a20*/  BSYNC B0 ;  /* 0x0000000000007941 */ /* 0x000fea0003800000 */
.L_x_3465:
        /* <DEDUP_REMOVED lines=32> */
.L_x_3468:
[----:B------:R-:W-:Y:S05]  /*2c30*/  BSYNC B0 ;  /* 0x0000000000007941 */ /* 0x000fea0003800000 */
.L_x_3467:
        /* <DEDUP_REMOVED lines=43> */
.L_x_3470:
[----:B-1----:R-:W-:Y:S05]  /*2ef0*/  BSYNC B0 ;  /* 0x0000000000007941 */ /* 0x002fea0003800000 */
.L_x_3469:
        /* <DEDUP_REMOVED lines=33> */
.L_x_3472:
[----:B------:R-:W-:Y:S05]  /*3110*/  BSYNC B0 ;  /* 0x0000000000007941 */ /* 0x000fea0003800000 */
.L_x_3471:
        /* <DEDUP_REMOVED lines=36> */
.L_x_3474:
[----:B------:R-:W-:Y:S05]  /*3360*/  BSYNC B0 ;  /* 0x0000000000007941 */ /* 0x000fea0003800000 */
.L_x_3473:
        /* <DEDUP_REMOVED lines=40> */
.L_x_3476:
[----:B------:R-:W-:Y:S05]  /*35f0*/  BSYNC B0 ;  /* 0x0000000000007941 */ /* 0x000fea0003800000 */
.L_x_3475:
[C---:B-1----:R-:W-:Y:S01]  /*3600*/  IMAD.SHL.U32 R8, R4.reuse, 0x40, RZ ;  /* 0x0000004004087824 */ /* 0x042fe200078e00ff */
        /* <DEDUP_REMOVED lines=14> */
[----:B------:R-:W-:Y:S01]  /*36f0*/  LDSM.16.M88.4 R64, [R208] ;  /* 0x00000000d040783b */ /* 0x000fe20000000200 */
[----:B------:R-:W-:-:S02]  /*3700*/  LOP3.LUT R141, R141, 0x6, RZ, 0xc0, !PT ;  /* 0x000000068d8d7812 */ /* 0x000fc400078ec0ff */
[----:B------:R-:W-:Y:S01]  /*3710*/  IMAD R209, R209, 0x200, R8 ;  /* 0x00000200d1d17824 */ /* 0x000fe200078e0208 */
[----:B------:R-:W-:Y:S02]  /*3720*/  LDSM.16.M88.4 R48, [R206] ;  /* 0x00000000ce30783b */ /* 0x000fe40000000200 */
[----:B------:R-:W-:Y:S02]  /*3730*/  IMAD R141, R134, 0x40, R141 ;  /* 0x00000040868d7824 */ /* 0x000fe400078e028d */
[----:B------:R-:W-:Y:S01]  /*3740*/  IMAD.SHL.U32 R209, R209, 0x2, RZ ;  /* 0x00000002d1d17824 */ /* 0x000fe200078e00ff */
[----:B------:R-:W-:Y:S02]  /*3750*/  LDSM.16.M88.4 R72, [R205] ;  /* 0x00000000cd48783b */ /* 0x000fe40000000200 */
[----:B------:R-:W-:Y:S02]  /*3760*/  IADD3 R83, R141, -0x40, RZ ;  /* 0xffffffc08d537810 */ /* 0x000fe40007ffe0ff */
[----:B------:R-:W1:Y:S01]  /*3770*/  LDSM.16.M88.4 R8, [R209+0x6000] ;  /* 0x00600000d108783b */ /* 0x000e620000000200 */
[----:B------:R-:W-:-:S02]  /*3780*/  IADD3 R4, R209, 0x6000, RZ ;  /* 0x00006000d1047810 */ /* 0x000fc40007ffe0ff */
[----:B------:R-:W-:Y:S01]  /*3790*/  IADD3 R207, R209, 0x6020, RZ ;  /* 0x00006020d1cf7810 */ /* 0x000fe20007ffe0ff */
[----:B------:R-:W2:Y:S01]  /*37a0*/  LDSM.16.M88.4 R28, [R209+0x6800] ;  /* 0x00680000d11c783b */ /* 0x000ea20000000200 */
[----:B------:R-:W-:Y:S01]  /*37b0*/  @P1 IADD3 R207, R4, -0x20, RZ ;  /* 0xffffffe004cf1810 */ /* 0x000fe20007ffe0ff */
[----:B------:R-:W-:Y:S01]  /*37c0*/  IMAD.MOV.U32 R4, RZ, RZ, 0x40 ;  /* 0x00000040ff047424 */ /* 0x000fe200078e00ff */
[C---:B------:R-:W-:Y:S01]  /*37d0*/  IADD3 R87, R141.reuse, -0x38, RZ ;  /* 0xffffffc88d577810 */ /* 0x040fe20007ffe0ff */
[----:B------:R-:W5:Y:S01]  /*37e0*/  LDSM.16.M88.4 R56, [R209+0x7000] ;  /* 0x00700000d138783b */ /* 0x000f620000000200 */
[C---:B------:R-:W-:Y:S02]  /*37f0*/  IADD3 R101, R141.reuse, -0x2f, RZ ;  /* 0xffffffd18d657810 */ /* 0x040fe40007ffe0ff */
[----:B------:R-:W-:Y:S01]  /*3800*/  SEL R4, R4, 0xffffffc0, !P2 ;  /* 0xffffffc004047807 */ /* 0x000fe20005000000 */
[----:B------:R-:W3:Y:S01]  /*3810*/  LDSM.16.M88.4 R32, [R209+0x7800] ;  /* 0x00780000d120783b */ /* 0x000ee20000000200 */
[----:B------:R-:W-:-:S02]  /*3820*/  IADD3 R99, R141, -0x28, RZ ;  /* 0xffffffd88d637810 */ /* 0x000fc40007ffe0ff */
[----:B------:R-:W-:Y:S01]  /*3830*/  IADD3 R196, R4, R207, RZ ;  /* 0x000000cf04c47210 */ /* 0x000fe20007ffe0ff */
[----:B------:R-:W4:Y:S01]  /*3840*/  LDSM.16.M88.4 R20, [R207] ;  /* 0x00000000cf14783b */ /* 0x000f220000000200 */
[----:B------:R-:W-:Y:S01]  /*3850*/  IMAD.IADD R203, R209, 0x1, R4 ;  /* 0x00000001d1cb7824 */ /* 0x000fe200078e0204 */
[C---:B------:R-:W-:Y:S02]  /*3860*/  IADD3 R107, R141.reuse, -0x27, RZ ;  /* 0xffffffd98d6b7810 */ /* 0x040fe40007ffe0ff */
[----:B------:R-:W3:Y:S01]  /*3870*/  LDSM.16.M88.4 R44, [R207+0x800] ;  /* 0x00080000cf2c783b */ /* 0x000ee20000000200 */
[C---:B------:R-:W-:Y:S02]  /*3880*/  IADD3 R111, R141.reuse, -0x20, RZ ;  /* 0xffffffe08d6f7810 */ /* 0x040fe40007ffe0ff */
[C---:B------:R-:W-:Y:S01]  /*3890*/  IADD3 R119, R141.reuse, -0x18, RZ ;  /* 0xffffffe88d777810 */ /* 0x040fe20007ffe0ff */
[----:B------:R-:W3:Y:S01]  /*38a0*/  LDSM.16.M88.4 R40, [R207+0x1000] ;  /* 0x00100000cf28783b */ /* 0x000ee20000000200 */
[----:B------:R-:W-:-:S02]  /*38b0*/  IADD3 R123, R141, -0x17, RZ ;  /* 0xffffffe98d7b7810 */ /* 0x000fc40007ffe0ff */
[C---:B------:R-:W-:Y:S01]  /*38c0*/  IADD3 R133, R141.reuse, -0xf, RZ ;  /* 0xfffffff18d857810 */ /* 0x040fe20007ffe0ff */
[----:B------:R-:W3:Y:S01]  /*38d0*/  LDSM.16.M88.4 R68, [R207+0x1800] ;  /* 0x00180000cf44783b */ /* 0x000ee20000000200 */
[C---:B------:R-:W-:Y:S02]  /*38e0*/  IADD3 R115, R141.reuse, -0x1f, RZ ;  /* 0xffffffe18d737810 */ /* 0x040fe40007ffe0ff */
[C---:B------:R-:W-:Y:S01]  /*38f0*/  IADD3 R91, R141.reuse, -0x37, RZ ;  /* 0xffffffc98d5b7810 */ /* 0x040fe20007ffe0ff */
[----:B------:R-:W-:Y:S01]  /*3900*/  LDSM.16.M88.4 R60, [R203+0x6000] ;  /* 0x00600000cb3c783b */ /* 0x000fe20000000200 */
[C---:B------:R-:W-:Y:S02]  /*3910*/  IADD3 R95, R141.reuse, -0x30, RZ ;  /* 0xffffffd08d5f7810 */ /* 0x040fe40007ffe0ff */
[C---:B------:R-:W-:Y:S01]  /*3920*/  IADD3 R129, R141.reuse, -0x10, RZ ;  /* 0xfffffff08d817810 */ /* 0x040fe20007ffe0ff */
[----:B------:R-:W-:Y:S01]  /*3930*/  LDSM.16.M88.4 R76, [R196+0x1800] ;  /* 0x00180000c44c783b */ /* 0x000fe20000000200 */
[----:B------:R-:W-:-:S02]  /*3940*/  IADD3 R139, R141, -0x8, RZ ;  /* 0xfffffff88d8b7810 */ /* 0x000fc40007ffe0ff */
[-C--:B------:R-:W-:Y:S01]  /*3950*/  ISETP.GE.AND P6, PT, R95, R144.reuse, PT ;  /* 0x000000905f00720c */ /* 0x080fe20003fc6270 */
[C---:B-1----:R-:W-:Y:S01]  /*3960*/  HMMA.16816.F32 R12, R24.reuse, R8, RZ ;  /* 0x00000008180c723c */ /* 0x042fe200000018ff */
[-C--:B------:R-:W-:Y:S02]  /*3970*/  ISETP.GE.AND P4, PT, R83, R144.reuse, PT ;  /* 0x000000905300720c */ /* 0x080fe40003f86270 */
[-C--:B------:R-:W-:Y:S02]  /*3980*/  ISETP.GE.AND P2, PT, R87, R144.reuse, PT ;  /* 0x000000905700720c */ /* 0x080fe40003f46270 */
[-C--:B------:R-:W-:Y:S02]  /*3990*/  ISETP.GE.AND P1, PT, R91, R144.reuse, PT ;  /* 0x000000905b00720c */ /* 0x080fe40003f26270 */
[----:B------:R-:W-:Y:S01]  /*39a0*/  ISETP.GE.AND P5, PT, R101, R144, PT ;  /* 0x000000906500720c */ /* 0x000fe20003fa6270 */
[----:B------:R-:W-:Y:S01]  /*39b0*/  HMMA.16816.F32 R8, R24, R10, RZ ;  /* 0x0000000a1808723c */ /* 0x000fe200000018ff */
[----:B------:R-:W-:-:S02]  /*39c0*/  IADD3 R199, R207, 0x800, RZ ;  /* 0x00000800cfc77810 */ /* 0x000fc40007ffe0ff */
[C---:B------:R-:W-:Y:S02]  /*39d0*/  IADD3 R198, R207.reuse, 0x1000, RZ ;  /* 0x00001000cfc67810 */ /* 0x040fe40007ffe0ff */
[C---:B------:R-:W-:Y:S02]  /*39e0*/  IADD3 R197, R207.reuse, 0x1800, RZ ;  /* 0x00001800cfc57810 */ /* 0x040fe40007ffe0ff */
[C---:B------:R-:W-:Y:S01]  /*39f0*/  IADD3 R195, R207.reuse, 0x2000, RZ ;  /* 0x00002000cfc37810 */ /* 0x040fe20007ffe0ff */
[----:B--2---:R-:W-:Y:S01]  /*3a00*/  HMMA.16816.F32 R16, R24, R28, RZ ;  /* 0x0000001c1810723c */ /* 0x004fe200000018ff */
[C---:B------:R-:W-:Y:S02]  /*3a10*/  IADD3 R194, R207.reuse, 0x2800, RZ ;  /* 0x00002800cfc27810 */ /* 0x040fe40007ffe0ff */
[C---:B------:R-:W-:Y:S02]  /*3a20*/  IADD3 R193, R207.reuse, 0x3000, RZ ;  /* 0x00003000cfc17810 */ /* 0x040fe40007ffe0ff */
[----:B------:R-:W-:-:S02]  /*3a30*/  IADD3 R192, R207, 0x3800, RZ ;  /* 0x00003800cfc07810 */ /* 0x000fc40007ffe0ff */
[C---:B------:R-:W-:Y:S01]  /*3a40*/  IADD3 R191, R207.reuse, 0x4000, RZ ;  /* 0x00004000cfbf7810 */ /* 0x040fe20007ffe0ff */
[----:B------:R-:W-:Y:S01]  /*3a50*/  HMMA.16816.F32 R28, R24, R30, RZ ;  /* 0x0000001e181c723c */ /* 0x000fe200000018ff */
[C---:B------:R-:W-:Y:S02]  /*3a60*/  IADD3 R190, R207.reuse, 0x4800, RZ ;  /* 0x00004800cfbe7810 */ /* 0x040fe40007ffe0ff */
[C---:B------:R-:W-:Y:S02]  /*3a70*/  IADD3 R189, R207.reuse, 0x5000, RZ ;  /* 0x00005000cfbd7810 */ /* 0x040fe40007ffe0ff */
[----:B------:R-:W-:-:S03]  /*3a80*/  IADD3 R188, R207, 0x5800, RZ ;  /* 0x00005800cfbc7810 */ /* 0x000fc60007ffe0ff */
[C---:B-----5:R-:W-:Y:S08]  /*3a90*/  HMMA.16816.F32 R36, R24.reuse, R56, RZ ;  /* 0x000000381824723c */ /* 0x060ff000000018ff */
[C---:B------:R-:W-:Y:S08]  /*3aa0*/  HMMA.16816.F32 R56, R24.reuse, R58, RZ ;  /* 0x0000003a1838723c */ /* 0x040ff000000018ff */
[C---:B---3--:R-:W-:Y:S08]  /*3ab0*/  HMMA.16816.F32 R52, R24.reuse, R32, RZ ;  /* 0x000000201834723c */ /* 0x048ff000000018ff */
[----:B------:R-:W-:Y:S01]  /*3ac0*/  HMMA.16816.F32 R24, R24, R34, RZ ;  /* 0x000000221818723c */ /* 0x000fe200000018ff */
[----:B------:R-:W1:Y:S07]  /*3ad0*/  LDSM.16.M88.4 R32, [R203+0x6800] ;  /* 0x00680000cb20783b */ /* 0x000e6e0000000200 */
        /* <DEDUP_REMOVED lines=8> */
[----:B------:R-:W4:Y:S07]  /*3b60*/  LDSM.16.M88.4 R40, [R196] ;  /* 0x00000000c428783b */ /* 0x000f2e0000000200 */
[C---:B------:R-:W-:Y:S08]  /*3b70*/  HMMA.16816.F32 R52, R64.reuse, R68, R52 ;  /* 0x000000444034723c */ /* 0x040ff00000001834 */
[----:B------:R-:W-:Y:S01]  /*3b80*/  HMMA.16816.F32 R24, R64, R70, R24 ;  /* 0x000000464018723c */ /* 0x000fe20000001818 */
[----:B------:R-:W-:Y:S04]  /*3b90*/  LDSM.16.M88.4 R68, [R209+0x8800] ;  /* 0x00880000d144783b */ /* 0x000fe80000000200 */
[----:B------:R-:W-:Y:S03]  /*3ba0*/  LDSM.16.M88.4 R64, [R209+0x9800] ;  /* 0x00980000d140783b */ /* 0x000fe60000000200 */
[C---:B-1----:R-:W-:Y:S08]  /*3bb0*/  HMMA.16816.F32 R16, R48.reuse, R32, R16 ;  /* 0x000000203010723c */ /* 0x042ff00000001810 */
[C---:B------:R-:W-:Y:S01]  /*3bc0*/  HMMA.16816.F32 R28, R48.reuse, R34, R28 ;  /* 0x00000022301c723c */ /* 0x040fe2000000181c */
[----:B------:R-:W1:Y:S07]  /*3bd0*/  LDSM.16.M88.4 R32, [R196+0x800] ;  /* 0x00080000c420783b */ /* 0x000e6e0000000200 */
[C---:B------:R-:W-:Y:S08]  /*3be0*/  HMMA.16816.F32 R12, R48.reuse, R60, R12 ;  /* 0x0000003c300c723c */ /* 0x040ff0000000180c */
[C---:B------:R-:W-:Y:S01]  /*3bf0*/  HMMA.16816.F32 R8, R48.reuse, R62, R8 ;  /* 0x0000003e3008723c */ /* 0x040fe20000001808 */
[----:B------:R-:W-:Y:S07]  /*3c00*/  LDSM.16.M88.4 R60, [R207+0x2800] ;  /* 0x00280000cf3c783b */ /* 0x000fee0000000200 */
[C---:B--2---:R-:W-:Y:S08]  /*3c10*/  HMMA.16816.F32 R36, R48.reuse, R20, R36 ;  /* 0x000000143024723c */ /* 0x044ff00000001824 */
[C---:B------:R-:W-:Y:S01]  /*3c20*/  HMMA.16816.F32 R56, R48.reuse, R22, R56 ;  /* 0x000000163038723c */ /* 0x040fe20000001838 */
[----:B------:R-:W2:Y:S07]  /*3c30*/  LDSM.16.M88.4 R20, [R196+0x1000] ;  /* 0x00100000c414783b */ /* 0x000eae0000000200 */
[C---:B---3--:R-:W-:Y:S08]  /*3c40*/  HMMA.16816.F32 R52, R48.reuse, R44, R52 ;  /* 0x0000002c3034723c */ /* 0x048ff00000001834 */
[----:B------:R-:W-:Y:S01]  /*3c50*/  HMMA.16816.F32 R48, R48, R46, R24 ;  /* 0x0000002e3030723c */ /* 0x000fe20000001818 */
[----:B------:R-:W-:Y:S04]  /*3c60*/  LDSM.16.M88.4 R24, [R210+0x2000] ;  /* 0x00200000d218783b */ /* 0x000fe80000000200 */
[----:B------:R-:W3:Y:S03]  /*3c70*/  LDSM.16.M88.4 R44, [R209+0x8000] ;  /* 0x00800000d12c783b */ /* 0x000ee60000000200 */
[C---:B----4-:R-:W-:Y:S08]  /*3c80*/  HMMA.16816.F32 R12, R72.reuse, R40, R12 ;  /* 0x00000028480c723c */ /* 0x050ff0000000180c */
[C---:B------:R-:W-:Y:S01]  /*3c90*/  HMMA.16816.F32 R8, R72.reuse, R42, R8 ;  /* 0x0000002a4808723c */ /* 0x040fe20000001808 */
[----:B------:R-:W4:Y:S07]  /*3ca0*/  LDSM.16.M88.4 R40, [R209+0x9000] ;  /* 0x00900000d128783b */ /* 0x000f2e0000000200 */
[C---:B-1----:R-:W-:Y:S08]  /*3cb0*/  HMMA.16816.F32 R16, R72.reuse, R32, R16 ;  /* 0x000000204810723c */ /* 0x042ff00000001810 */
[C---:B------:R-:W-:Y:S01]  /*3cc0*/  HMMA.16816.F32 R28, R72.reuse, R34, R28 ;  /* 0x00000022481c723c */ /* 0x040fe2000000181c */
[----:B------:R-:W1:Y:S07]  /*3cd0*/  LDSM.16.M88.4 R32, [R208+0x2000] ;  /* 0x00200000d020783b */ /* 0x000e6e0000000200 */
[C---:B--2---:R-:W-:Y:S08]  /*3ce0*/  HMMA.16816.F32 R36, R72.reuse, R20, R36 ;  /* 0x000000144824723c */ /* 0x044ff00000001824 */
[----:B------:R-:W-:Y:S01]  /*3cf0*/  HMMA.16816.F32 R56, R72, R22, R56 ;  /* 0x000000164838723c */ /* 0x000fe20000001838 */
[----:B------:R-:W2:Y:S07]  /*3d00*/  LDSM.16.M88.4 R20, [R207+0x2000] ;  /* 0x00200000cf14783b */ /* 0x000eae0000000200 */
[C---:B---3--:R-:W-:Y:S08]  /*3d10*/  HMMA.16816.F32 R12, R24.reuse, R44, R12 ;  /* 0x0000002c180c723c */ /* 0x048ff0000000180c */
[C---:B------:R-:W-:Y:S01]  /*3d20*/  HMMA.16816.F32 R8, R24.reuse, R46, R8 ;  /* 0x0000002e1808723c */ /* 0x040fe20000001808 */
[----:B------:R-:W3:Y:S07]  /*3d30*/  LDSM.16.M88.4 R44, [R207+0x3000] ;  /* 0x00300000cf2c783b */ /* 0x000eee0000000200 */
[----:B------:R-:W-:Y:S08]  /*3d40*/  HMMA.16816.F32 R16, R24, R68, R16 ;  /* 0x000000441810723c */ /* 0x000ff00000001810 */
[C---:B------:R-:W-:Y:S08]  /*3d50*/  HMMA.16816.F32 R52, R72.reuse, R76, R52 ;  /* 0x0000004c4834723c */ /* 0x040ff00000001834 */
[----:B------:R-:W-:Y:S01]  /*3d60*/  HMMA.16816.F32 R48, R72, R78, R48 ;  /* 0x0000004e4830723c */ /* 0x000fe20000001830 */
[----:B------:R-:W-:Y:S04]  /*3d70*/  LDSM.16.M88.4 R72, [R207+0x4000] ;  /* 0x00400000cf48783b */ /* 0x000fe80000000200 */
[----:B------:R-:W-:Y:S03]  /*3d80*/  LDSM.16.M88.4 R76, [R209+0xb000] ;  /* 0x00b00000d14c783b */ /* 0x000fe60000000200 */
[C---:B----4-:R-:W-:Y:S08]  /*3d90*/  HMMA.16816.F32 R36, R24.reuse, R40, R36 ;  /* 0x000000281824723c */ /* 0x050ff00000001824 */
[----:B------:R-:W-:Y:S01]  /*3da0*/  HMMA.16816.F32 R56, R24, R42, R56 ;  /* 0x0000002a1838723c */ /* 0x000fe20000001838 */
[----:B------:R-:W4:Y:S07]  /*3db0*/  LDSM.16.M88.4 R40, [R207+0x3800] ;  /* 0x00380000cf28783b */ /* 0x000f2e0000000200 */
[----:B-1----:R-:W-:Y:S07]  /*3dc0*/  HMMA.16816.F32 R16, R32, R60, R16 ;  /* 0x0000003c2010723c */ /* 0x002fee0000001810 */
[----:B------:R-:W-:Y:S01]  /*3dd0*/  SHF.R.S32.HI R61, RZ, 0x1f, R84 ;  /* 0x0000001fff3d7819 */ /* 0x000fe20000011454 */
[----:B------:R-:W-:Y:S03]  /*3de0*/  HMMA.16816.F32 R52, R24, R64, R52 ;  /* 0x000000401834723c */ /* 0x000fe60000001834 */
[----:B------:R-:W-:-:S04]  /*3df0*/  LEA.HI R84, R61, R84, RZ, 0x2 ;  /* 0x000000543d547211 */ /* 0x000fc800078f10ff */
[----:B------:R-:W-:Y:S01]  /*3e00*/  SHF.R.S32.HI R84, RZ, 0x2, R84 ;  /* 0x00000002ff547819 */ /* 0x000fe20000011454 */
[C---:B------:R-:W-:Y:S01]  /*3e10*/  HMMA.16816.F32 R28, R24.reuse, R70, R28 ;  /* 0x00000046181c723c */ /* 0x040fe2000000181c */
[----:B------:R-:W-:Y:S03]  /*3e20*/  LDSM.16.M88.4 R68, [R196+0x4000] ;  /* 0x00400000c444783b */ /* 0x000fe60000000200 */
[----:B------:R-:W-:Y:S01]  /*3e30*/  IMAD R145, R85, 0x10, R84 ;  /* 0x0000001055917824 */ /* 0x000fe200078e0254 */
[C---:B------:R-:W-:Y:S02]  /*3e40*/  IADD3 R85, R141.reuse, -0x3f, RZ ;  /* 0xffffffc18d557810 */ /* 0x040fe40007ffe0ff */
[----:B------:R-:W-:Y:S01]  /*3e50*/  IADD3 R141, R141, -0x7, RZ ;  /* 0xfffffff98d8d7810 */ /* 0x000fe20007ffe0ff */
[----:B------:R-:W-:Y:S01]  /*3e60*/  HMMA.16816.F32 R48, R24, R66, R48 ;  /* 0x000000421830723c */ /* 0x000fe20000001830 */
[----:B------:R-:W-:Y:S01]  /*3e70*/  LDSM.16.M88.4 R24, [R206+0x2000] ;  /* 0x00200000ce18783b */ /* 0x000fe20000000200 */
[----:B------:R-:W-:Y:S01]  /*3e80*/  IMAD.IADD R145, R82, 0x1, R145 ;  /* 0x0000000152917824 */ /* 0x000fe200078e0291 */
[----:B------:R-:W-:-:S02]  /*3e90*/  ISETP.GE.AND P3, PT, R85, R144, PT ;  /* 0x000000905500720c */ /* 0x000fc40003f66270 */
[----:B------:R-:W-:Y:S02]  /*3ea0*/  LDSM.16.M88.4 R64, [R210+0x4000] ;  /* 0x00400000d240783b */ /* 0x000fe40000000200 */
[----:B------:R-:W-:Y:S01]  /*3eb0*/  IADD3 R4, R144, R145, -R219 ;  /* 0x0000009190047210 */ /* 0x000fe20007ffe8db */
[----:B--2---:R-:W-:Y:S03]  /*3ec0*/  HMMA.16816.F32 R12, R32, R20, R12 ;  /* 0x00000014200c723c */ /* 0x004fe6000000180c */
[C---:B------:R-:W-:Y:S01]  /*3ed0*/  IADD3 R103, R4.reuse, -R95, RZ ;  /* 0x8000005f04677210 */ /* 0x040fe20007ffe0ff */
[----:B------:R-:W-:-:S03]  /*3ee0*/  IMAD.IADD R105, R4, 0x1, -R91 ;  /* 0x0000000104697824 */ /* 0x000fc600078e0a5b */
[----:B------:R-:W-:Y:S01]  /*3ef0*/  IABS R103, R103 ;  /* 0x0000006700677213 */ /* 0x000fe20000000000 */
[----:B------:R-:W-:Y:S01]  /*3f00*/  HMMA.16816.F32 R8, R32, R22, R8 ;  /* 0x000000162008723c */ /* 0x000fe20000001808 */
[----:B------:R-:W1:Y:S01]  /*3f10*/  LDSM.16.M88.4 R20, [R203+0x8000] ;  /* 0x00800000cb14783b */ /* 0x000e620000000200 */
[----:B------:R-:W-:-:S03]  /*3f20*/  IABS R105, R105 ;  /* 0x0000006900697213 */ /* 0x000fc60000000000 */
[----:B------:R-:W-:Y:S03]  /*3f30*/  I2F R103, R103 ;  /* 0x0000006700677306 */ /* 0x000fe60000201400 */
[C---:B---3--:R-:W-:Y:S05]  /*3f40*/  HMMA.16816.F32 R36, R32.reuse, R44, R36 ;  /* 0x0000002c2024723c */ /* 0x048fea0000001824 */
[----:B------:R-:W-:Y:S03]  /*3f50*/  I2F R105, R105 ;  /* 0x0000006900697306 */ /* 0x000fe60000201400 */
[C---:B------:R-:W-:Y:S01]  /*3f60*/  HMMA.16816.F32 R56, R32.reuse, R46, R56 ;  /* 0x0000002e2038723c */ /* 0x040fe20000001838 */
[----:B------:R-:W2:Y:S07]  /*3f70*/  LDSM.16.M88.4 R44, [R203+0x8800] ;  /* 0x00880000cb2c783b */ /* 0x000eae0000000200 */
[C---:B----4-:R-:W-:Y:S07]  /*3f80*/  HMMA.16816.F32 R52, R32.reuse, R40, R52 ;  /* 0x000000282034723c */ /* 0x050fee0000001834 */
[----:B------:R-:W-:Y:S01]  /*3f90*/  IMAD.IADD R40, R4, 0x1, -R83 ;  /* 0x0000000104287824 */ /* 0x000fe200078e0a53 */
[----:B------:R-:W-:Y:S04]  /*3fa0*/  HMMA.16816.F32 R48, R32, R42, R48 ;  /* 0x0000002a2030723c */ /* 0x000fe80000001830 */
[----:B------:R-:W-:-:S04]  /*3fb0*/  IABS R40, R40 ;  /* 0x0000002800287213 */ /* 0x000fc80000000000 */
[----:B------:R-:W-:Y:S01]  /*3fc0*/  HMMA.16816.F32 R28, R32, R62, R28 ;  /* 0x0000003e201c723c */ /* 0x000fe2000000181c */
[----:B------:R-:W-:Y:S01]  /*3fd0*/  IMAD.MOV.U32 R89, RZ, RZ, R40 ;  /* 0x000000ffff597224 */ /* 0x000fe200078e0028 */
[----:B------:R-:W3:Y:S04]  /*3fe0*/  LDSM.16.M88.4 R60, [R203+0x9800] ;  /* 0x00980000cb3c783b */ /* 0x000ee80000000200 */
[----:B------:R-:W4:Y:S01]  /*3ff0*/  LDSM.16.M88.4 R40, [R203+0x9000] ;  /* 0x00900000cb28783b */ /* 0x000f220000000200 */
[----:B------:R-:W-:Y:S01]  /*4000*/  IMAD.IADD R32, R4, 0x1, -R85 ;  /* 0x0000000104207824 */ /* 0x000fe200078e0a55 */
[----:B-1----:R-:W-:Y:S01]  /*4010*/  HMMA.16816.F32 R12, R24, R20, R12 ;  /* 0x00000014180c723c */ /* 0x002fe2000000180c */
[----:B------:R-:W-:Y:S03]  /*4020*/  I2F R89, R89 ;  /* 0x0000005900597306 */ /* 0x000fe60000201400 */
[----:B------:R-:W-:-:S03]  /*4030*/  IABS R32, R32 ;  /* 0x0000002000207213 */ /* 0x000fc60000000000 */
[----:B------:R-:W-:Y:S01]  /*4040*/  IMAD.IADD R20, R4, 0x1, -R87 ;  /* 0x0000000104147824 */ /* 0x000fe200078e0a57 */
[----:B------:R-:W-:Y:S01]  /*4050*/  HMMA.16816.F32 R8, R24, R22, R8 ;  /* 0x000000161808723c */ /* 0x000fe20000001808 */
[----:B------:R1:W-:Y:S03]  /*4060*/  I2F R93, R32 ;  /* 0x00000020005d7306 */ /* 0x0003e60000201400 */
[----:B------:R-:W-:-:S04]  /*4070*/  IABS R20, R20 ;  /* 0x0000001400147213 */ /* 0x000fc80000000000 */
[C---:B--2---:R-:W-:Y:S01]  /*4080*/  HMMA.16816.F32 R16, R24.reuse, R44, R16 ;  /* 0x0000002c1810723c */ /* 0x044fe20000001810 */
[----:B------:R2:W-:Y:S06]  /*4090*/  I2F R97, R20 ;  /* 0x0000001400617306 */ /* 0x0005ec0000201400 */
[C---:B------:R-:W-:Y:S01]  /*40a0*/  IMAD.IADD R44, R4.reuse, 0x1, -R101 ;  /* 0x00000001042c7824 */ /* 0x040fe200078e0a65 */
[----:B------:R-:W-:Y:S01]  /*40b0*/  HMMA.16816.F32 R28, R24, R46, R28 ;  /* 0x0000002e181c723c */ /* 0x000fe2000000181c */
[----:B-1----:R-:W-:Y:S01]  /*40c0*/  LDSM.16.M88.4 R32, [R196+0x2000] ;  /* 0x00200000c420783b */ /* 0x002fe20000000200 */
[----:B------:R-:W-:-:S02]  /*40d0*/  IMAD.IADD R45, R4, 0x1, -R99 ;  /* 0x00000001042d7824 */ /* 0x000fc400078e0a63 */
[----:B------:R-:W-:Y:S01]  /*40e0*/  IABS R44, R44 ;  /* 0x0000002c002c7213 */ /* 0x000fe20000000000 */
[----:B--2---:R-:W1:Y:S04]  /*40f0*/  LDSM.16.M88.4 R20, [R205+0x2000] ;  /* 0x00200000cd14783b */ /* 0x004e680000000200 */
[----:B------:R-:W-:Y:S01]  /*4100*/  IMAD.MOV.U32 R109, RZ, RZ, R44 ;  /* 0x000000ffff6d7224 */ /* 0x000fe200078e002c */
[----:B------:R-:W-:Y:S01]  /*4110*/  IABS R44, R45 ;  /* 0x0000002d002c7213 */ /* 0x000fe20000000000 */
[C---:B---3--:R-:W-:Y:S04]  /*4120*/  HMMA.16816.F32 R52, R24.reuse, R60, R52 ;  /* 0x0000003c1834723c */ /* 0x048fe80000001834 */
[----:B------:R-:W-:Y:S01]  /*4130*/  IMAD.MOV.U32 R113, RZ, RZ, R44 ;  /* 0x000000ffff717224 */ /* 0x000fe200078e002c */
[----:B------:R-:W-:Y:S01]  /*4140*/  I2F R109, R109 ;  /* 0x0000006d006d7306 */ /* 0x000fe20000201400 */
[----:B------:R-:W2:Y:S01]  /*4150*/  LDSM.16.M88.4 R44, [R196+0x2800] ;  /* 0x00280000c42c783b */ /* 0x000ea20000000200 */
[C---:B------:R-:W-:Y:S01]  /*4160*/  IMAD.IADD R60, R4.reuse, 0x1, -R115 ;  /* 0x00000001043c7824 */ /* 0x040fe200078e0a73 */
[C---:B----4-:R-:W-:Y:S04]  /*4170*/  HMMA.16816.F32 R36, R24.reuse, R40, R36 ;  /* 0x000000281824723c */ /* 0x050fe80000001824 */
[----:B------:R-:W-:Y:S01]  /*4180*/  IABS R60, R60 ;  /* 0x0000003c003c7213 */ /* 0x000fe20000000000 */
[----:B------:R-:W-:Y:S02]  /*4190*/  I2F R113, R113 ;  /* 0x0000007100717306 */ /* 0x000fe40000201400 */
[C---:B------:R-:W-:Y:S01]  /*41a0*/  IMAD.IADD R40, R4.reuse, 0x1, -R107 ;  /* 0x0000000104287824 */ /* 0x040fe200078e0a6b */
[----:B------:R-:W-:Y:S01]  /*41b0*/  HMMA.16816.F32 R56, R24, R42, R56 ;  /* 0x0000002a1838723c */ /* 0x000fe20000001838 */
[----:B------:R-:W-:-:S03]  /*41c0*/  IMAD.IADD R41, R4, 0x1, -R111 ;  /* 0x0000000104297824 */ /* 0x000fc600078e0a6f */
[----:B------:R-:W-:Y:S01]  /*41d0*/  IABS R40, R40 ;  /* 0x0000002800287213 */ /* 0x000fe20000000000 */
[----:B------:R3:W-:Y:S03]  /*41e0*/  I2F R125, R60 ;  /* 0x0000003c007d7306 */ /* 0x0007e60000201400 */
[----:B------:R-:W-:Y:S01]  /*41f0*/  HMMA.16816.F32 R48, R24, R62, R48 ;  /* 0x0000003e1830723c */ /* 0x000fe20000001830 */
[----:B------:R-:W-:Y:S01]  /*4200*/  IMAD.MOV.U32 R117, RZ, RZ, R40 ;  /* 0x000000ffff757224 */ /* 0x000fe200078e0028 */
[----:B------:R-:W-:-:S05]  /*4210*/  IABS R40, R41 ;  /* 0x0000002900287213 */ /* 0x000fca0000000000 */
[C---:B------:R-:W-:Y:S01]  /*4220*/  IADD3 R24, R4.reuse, -R119, RZ ;  /* 0x8000007704187210 */ /* 0x040fe20007ffe0ff */
[----:B------:R-:W-:Y:S01]  /*4230*/  IMAD.MOV.U32 R121, RZ, RZ, R40 ;  /* 0x000000ffff797224 */ /* 0x000fe200078e0028 */
[----:B------:R-:W-:Y:S01]  /*4240*/  I2F R117, R117 ;  /* 0x0000007500757306 */ /* 0x000fe20000201400 */
[----:B------:R-:W4:Y:S01]  /*4250*/  LDSM.16.M88.4 R40, [R196+0x3000] ;  /* 0x00300000c428783b */ /* 0x000f220000000200 */
[----:B------:R-:W-:Y:S01]  /*4260*/  IABS R24, R24 ;  /* 0x0000001800187213 */ /* 0x000fe20000000000 */
[----:B-1----:R-:W-:Y:S01]  /*4270*/  HMMA.16816.F32 R12, R20, R32, R12 ;  /* 0x00000020140c723c */ /* 0x002fe2000000180c */
[----:B---3--:R-:W-:-:S03]  /*4280*/  IMAD.IADD R60, R4, 0x1, -R129 ;  /* 0x00000001043c7824 */ /* 0x008fc600078e0a81 */
[----:B------:R-:W-:Y:S01]  /*4290*/  IMAD.MOV.U32 R127, RZ, RZ, R24 ;  /* 0x000000ffff7f7224 */ /* 0x000fe200078e0018 */
[----:B------:R-:W-:Y:S01]  /*42a0*/  I2F R121, R121 ;  /* 0x0000007900797306 */ /* 0x000fe20000201400 */
[----:B------:R-:W1:Y:S01]  /*42b0*/  LDSM.16.M88.4 R24, [R209+0xa000] ;  /* 0x00a00000d118783b */ /* 0x000e620000000200 */
[----:B------:R-:W-:Y:S01]  /*42c0*/  IABS R60, R60 ;  /* 0x0000003c003c7213 */ /* 0x000fe20000000000 */
[C---:B------:R-:W-:Y:S01]  /*42d0*/  IMAD.IADD R32, R4.reuse, 0x1, -R123 ;  /* 0x0000000104207824 */ /* 0x040fe200078e0a7b */
[C---:B------:R-:W-:Y:S03]  /*42e0*/  HMMA.16816.F32 R8, R20.reuse, R34, R8 ;  /* 0x000000221408723c */ /* 0x040fe60000001808 */
[----:B------:R-:W-:Y:S01]  /*42f0*/  IMAD.MOV.U32 R137, RZ, RZ, R60 ;  /* 0x000000ffff897224 */ /* 0x000fe200078e003c */
[----:B------:R-:W-:Y:S01]  /*4300*/  IABS R32, R32 ;  /* 0x0000002000207213 */ /* 0x000fe20000000000 */
[C---:B------:R-:W-:Y:S01]  /*4310*/  IMAD.IADD R60, R4.reuse, 0x1, -R139 ;  /* 0x00000001043c7824 */ /* 0x040fe200078e0a8b */
[----:B------:R-:W-:Y:S02]  /*4320*/  I2F R127, R127 ;  /* 0x0000007f007f7306 */ /* 0x000fe40000201400 */
[C---:B--2---:R-:W-:Y:S01]  /*4330*/  HMMA.16816.F32 R16, R20.reuse, R44, R16 ;  /* 0x0000002c1410723c */ /* 0x044fe20000001810 */
[----:B------:R-:W-:Y:S01]  /*4340*/  IMAD.MOV.U32 R131, RZ, RZ, R32 ;  /* 0x000000ffff837224 */ /* 0x000fe200078e0020 */
[----:B------:R-:W-:Y:S01]  /*4350*/  IABS R60, R60 ;  /* 0x0000003c003c7213 */ /* 0x000fe20000000000 */
[----:B------:R-:W2:Y:S03]  /*4360*/  LDSM.16.M88.4 R32, [R196+0x3800] ;  /* 0x00380000c420783b */ /* 0x000ea60000000200 */
[----:B------:R-:W-:Y:S01]  /*4370*/  I2F R137, R137 ;  /* 0x0000008900897306 */ /* 0x000fe20000201400 */
[----:B------:R-:W-:Y:S01]  /*4380*/  IMAD.IADD R44, R4, 0x1, -R133 ;  /* 0x00000001042c7824 */ /* 0x000fe200078e0a85 */
[----:B------:R-:W-:Y:S01]  /*4390*/  HMMA.16816.F32 R28, R20, R46, R28 ;  /* 0x0000002e141c723c */ /* 0x000fe2000000181c */
[----:B------:R-:W-:-:S03]  /*43a0*/  IMAD.MOV.U32 R147, RZ, RZ, R60 ;  /* 0x000000ffff937224 */ /* 0x000fc600078e003c */
[----:B------:R-:W-:Y:S02]  /*43b0*/  IABS R44, R44 ;  /* 0x0000002c002c7213 */ /* 0x000fe40000000000 */
[----:B------:R-:W-:Y:S02]  /*43c0*/  I2F R131, R131 ;  /* 0x0000008300837306 */ /* 0x000fe40000201400 */
[----:B----4-:R-:W-:Y:S06]  /*43d0*/  HMMA.16816.F32 R36, R20, R40, R36 ;  /* 0x000000281424723c */ /* 0x010fec0000001824 */
[----:B------:R3:W-:Y:S01]  /*43e0*/  I2F R143, R44 ;  /* 0x0000002c008f7306 */ /* 0x0007e20000201400 */
[C---:B------:R-:W-:Y:S01]  /*43f0*/  IMAD.IADD R40, R4.reuse, 0x1, -R141 ;  /* 0x0000000104287824 */ /* 0x040fe200078e0a8d */
[----:B-1----:R-:W-:Y:S01]  /*4400*/  HMMA.16816.F32 R12, R64, R24, R12 ;  /* 0x00000018400c723c */ /* 0x002fe2000000180c */
[----:B------:R-:W-:-:S05]  /*4410*/  IADD3 R4, R4, 0x8, RZ ;  /* 0x0000000804047810 */ /* 0x000fca0007ffe0ff */
[----:B------:R-:W-:Y:S01]  /*4420*/  I2F R147, R147 ;  /* 0x0000009300937306 */ /* 0x000fe20000201400 */
[----:B------:R-:W-:Y:S02]  /*4430*/  IABS R40, R40 ;  /* 0x0000002800287213 */ /* 0x000fe40000000000 */
[----:B------:R-:W-:Y:S01]  /*4440*/  IADD3 R60, -R83, R4, RZ ;  /* 0x00000004533c7210 */ /* 0x000fe20007ffe1ff */
[C---:B------:R-:W-:Y:S01]  /*4450*/  IMAD.IADD R24, R4.reuse, 0x1, -R85 ;  /* 0x0000000104187824 */ /* 0x040fe200078e0a55 */
[C---:B------:R-:W-:Y:S01]  /*4460*/  HMMA.16816.F32 R56, R20.reuse, R42, R56 ;  /* 0x0000002a1438723c */ /* 0x040fe20000001838 */
[----:B---3--:R-:W1:Y:S02]  /*4470*/  LDSM.16.M88.4 R44, [R208+0x4000] ;  /* 0x00400000d02c783b */ /* 0x008e640000000200 */
[----:B------:R3:W-:Y:S01]  /*4480*/  I2F R149, R40 ;  /* 0x0000002800957306 */ /* 0x0007e20000201400 */
[C---:B------:R-:W-:Y:S01]  /*4490*/  IMAD.IADD R25, R4.reuse, 0x1, -R87 ;  /* 0x0000000104197824 */ /* 0x040fe200078e0a57 */
[----:B------:R-:W-:Y:S01]  /*44a0*/  IABS R24, R24 ;  /* 0x0000001800187213 */ /* 0x000fe20000000000 */
[C---:B------:R-:W-:Y:S01]  /*44b0*/  IMAD.IADD R163, R4.reuse, 0x1, -R101 ;  /* 0x0000000104a37824 */ /* 0x040fe200078e0a65 */
[----:B------:R-:W-:Y:S01]  /*44c0*/  IABS R60, R60 ;  /* 0x0000003c003c7213 */ /* 0x000fe20000000000 */
[C---:B------:R-:W-:Y:S01]  /*44d0*/  IMAD.IADD R161, R4.reuse, 0x1, -R99 ;  /* 0x0000000104a17824 */ /* 0x040fe200078e0a63 */
[----:B--2---:R-:W-:Y:S01]  /*44e0*/  HMMA.16816.F32 R52, R20, R32, R52 ;  /* 0x000000201434723c */ /* 0x004fe20000001834 */
[----:B------:R-:W-:Y:S01]  /*44f0*/  IMAD.MOV.U32 R153, RZ, RZ, R24 ;  /* 0x000000ffff997224 */ /* 0x000fe200078e0018 */
[----:B------:R-:W-:Y:S01]  /*4500*/  IABS R24, R25 ;  /* 0x0000001900187213 */ /* 0x000fe20000000000 */
[----:B------:R-:W-:Y:S01]  /*4510*/  IMAD.IADD R25, R4, 0x1, -R91 ;  /* 0x0000000104197824 */ /* 0x000fe200078e0a5b */
[----:B------:R2:W-:Y:S01]  /*4520*/  I2F R151, R60 ;  /* 0x0000003c00977306 */ /* 0x0005e20000201400 */
[----:B------:R-:W-:-:S02]  /*4530*/  IABS R163, R163 ;  /* 0x000000a300a37213 */ /* 0x000fc40000000000 */
[----:B------:R-:W-:Y:S01]  /*4540*/  IMAD.MOV.U32 R155, RZ, RZ, R24 ;  /* 0x000000ffff9b7224 */ /* 0x000fe200078e0018 */
[----:B------:R-:W-:Y:S01]  /*4550*/  HMMA.16816.F32 R48, R20, R34, R48 ;  /* 0x000000221430723c */ /* 0x000fe20000001830 */
[----:B------:R-:W-:Y:S01]  /*4560*/  LDSM.16.M88.4 R32, [R206+0x4000] ;  /* 0x00400000ce20783b */ /* 0x000fe20000000200 */
[----:B------:R-:W-:Y:S01]  /*4570*/  IABS R24, R25 ;  /* 0x0000001900187213 */ /* 0x000fe20000000000 */
[----:B------:R-:W-:Y:S01]  /*4580*/  IMAD.IADD R25, R4, 0x1, -R95 ;  /* 0x0000000104197824 */ /* 0x000fe200078e0a5f */
[----:B------:R-:W-:Y:S01]  /*4590*/  IABS R161, R161 ;  /* 0x000000a100a17213 */ /* 0x000fe20000000000 */
[----:B---3--:R-:W3:Y:S01]  /*45a0*/  LDSM.16.M88.4 R40, [R209+0xa800] ;  /* 0x00a80000d128783b */ /* 0x008ee20000000200 */
[----:B------:R-:W-:Y:S01]  /*45b0*/  I2F R153, R153 ;  /* 0x0000009900997306 */ /* 0x000fe20000201400 */
[----:B------:R-:W-:Y:S01]  /*45c0*/  IMAD.MOV.U32 R157, RZ, RZ, R24 ;  /* 0x000000ffff9d7224 */ /* 0x000fe200078e0018 */
[----:B------:R-:W-:Y:S01]  /*45d0*/  HMMA.16816.F32 R8, R64, R26, R8 ;  /* 0x0000001a4008723c */ /* 0x000fe20000001808 */
[----:B------:R-:W4:Y:S01]  /*45e0*/  LDSM.16.M88.4 R20, [R203+0xa000] ;  /* 0x00a00000cb14783b */ /* 0x000f220000000200 */
[----:B------:R-:W-:-:S03]  /*45f0*/  IABS R24, R25 ;  /* 0x0000001900187213 */ /* 0x000fc60000000000 */
[----:B--2---:R-:W2:Y:S01]  /*4600*/  LDSM.16.M88.4 R60, [R207+0x4800] ;  /* 0x00480000cf3c783b */ /* 0x004ea20000000200 */
[----:B------:R5:W-:Y:S02]  /*4610*/  I2F R159, R24 ;  /* 0x00000018009f7306 */ /* 0x000be40000201400 */
[C---:B------:R-:W-:Y:S06]  /*4620*/  HMMA.16816.F32 R36, R64.reuse, R76, R36 ;  /* 0x0000004c4024723c */ /* 0x040fec0000001824 */
[----:B------:R-:W-:Y:S02]  /*4630*/  I2F R155, R155 ;  /* 0x0000009b009b7306 */ /* 0x000fe40000201400 */
[----:B------:R-:W-:Y:S01]  /*4640*/  HMMA.16816.F32 R56, R64, R78, R56 ;  /* 0x0000004e4038723c */ /* 0x000fe20000001838 */
[----:B-----5:R-:W5:Y:S05]  /*4650*/  LDSM.16.M88.4 R24, [R205+0x4000] ;  /* 0x00400000cd18783b */ /* 0x020f6a0000000200 */
[----:B------:R-:W-:Y:S02]  /*4660*/  I2F R157, R157 ;  /* 0x0000009d009d7306 */ /* 0x000fe40000201400 */
[C---:B-1----:R-:W-:Y:S06]  /*4670*/  HMMA.16816.F32 R12, R44.reuse, R72, R12 ;  /* 0x000000482c0c723c */ /* 0x042fec000000180c */
[----:B------:R-:W-:Y:S02]  /*4680*/  I2F R163, R163 ;  /* 0x000000a300a37306 */ /* 0x000fe40000201400 */
[----:B------:R-:W-:Y:S01]  /*4690*/  HMMA.16816.F32 R8, R44, R74, R8 ;  /* 0x0000004a2c08723c */ /* 0x000fe20000001808 */
[----:B------:R-:W1:Y:S05]  /*46a0*/  LDSM.16.M88.4 R72, [R203+0xa800] ;  /* 0x00a80000cb48783b */ /* 0x000e6a0000000200 */
[----:B------:R-:W-:Y:S02]  /*46b0*/  I2F R161, R161 ;  /* 0x000000a100a17306 */ /* 0x000fe40000201400 */
[----:B---3--:R-:W-:Y:S07]  /*46c0*/  HMMA.16816.F32 R16, R64, R40, R16 ;  /* 0x000000284010723c */ /* 0x008fee0000001810 */
[----:B------:R-:W-:Y:S01]  /*46d0*/  IADD3 R40, -R107, R4, RZ ;  /* 0x000000046b287210 */ /* 0x000fe20007ffe1ff */
[----:B----4-:R-:W-:Y:S01]  /*46e0*/  HMMA.16816.F32 R12, R32, R20, R12 ;  /* 0x00000014200c723c */ /* 0x010fe2000000180c */
[----:B------:R-:W-:-:S02]  /*46f0*/  IMAD.IADD R41, R4, 0x1, -R111 ;  /* 0x0000000104297824 */ /* 0x000fc400078e0a6f */
[----:B------:R-:W-:-:S04]  /*4700*/  IABS R40, R40 ;  /* 0x0000002800287213 */ /* 0x000fc80000000000 */
[C---:B------:R-:W-:Y:S01]  /*4710*/  IMAD.IADD R20, R4.reuse, 0x1, -R115 ;  /* 0x0000000104147824 */ /* 0x040fe200078e0a73 */
[----:B------:R-:W-:Y:S01]  /*4720*/  HMMA.16816.F32 R28, R64, R42, R28 ;  /* 0x0000002a401c723c */ /* 0x000fe2000000181c */
[C---:B------:R-:W-:Y:S02]  /*4730*/  IMAD.IADD R21, R4.reuse, 0x1, -R119 ;  /* 0x0000000104157824 */ /* 0x040fe400078e0a77 */
[----:B------:R-:W-:Y:S01]  /*4740*/  IMAD.MOV.U32 R165, RZ, RZ, R40 ;  /* 0x000000ffffa57224 */ /* 0x000fe200078e0028 */
[----:B------:R-:W-:Y:S02]  /*4750*/  IABS R20, R20 ;  /* 0x0000001400147213 */ /* 0x000fe40000000000 */
[----:B------:R-:W-:Y:S02]  /*4760*/  IABS R40, R41 ;  /* 0x0000002900287213 */ /* 0x000fe40000000000 */
[----:B--2---:R-:W-:Y:S01]  /*4770*/  HMMA.16816.F32 R16, R44, R60, R16 ;  /* 0x0000003c2c10723c */ /* 0x004fe20000001810 */
[----:B------:R-:W-:Y:S01]  /*4780*/  IMAD.MOV.U32 R169, RZ, RZ, R20 ;  /* 0x000000ffffa97224 */ /* 0x000fe200078e0014 */
[----:B------:R-:W-:Y:S01]  /*4790*/  IABS R20, R21 ;  /* 0x0000001500147213 */ /* 0x000fe20000000000 */
[C---:B------:R-:W-:Y:S01]  /*47a0*/  IMAD.IADD R21, R4.reuse, 0x1, -R123 ;  /* 0x0000000104157824 */ /* 0x040fe200078e0a7b */
[----:B------:R2:W-:Y:S03]  /*47b0*/  I2F R167, R40 ;  /* 0x0000002800a77306 */ /* 0x0005e60000201400 */
[----:B------:R-:W-:Y:S01]  /*47c0*/  IMAD.MOV.U32 R171, RZ, RZ, R20 ;  /* 0x000000ffffab7224 */ /* 0x000fe200078e0014 */
[----:B------:R-:W-:Y:S01]  /*47d0*/  IABS R20, R21 ;  /* 0x0000001500147213 */ /* 0x000fe20000000000 */
[C---:B------:R-:W-:Y:S01]  /*47e0*/  IMAD.IADD R21, R4.reuse, 0x1, -R129 ;  /* 0x0000000104157824 */ /* 0x040fe200078e0a81 */
[----:B------:R-:W-:Y:S01]  /*47f0*/  HMMA.16816.F32 R8, R32, R22, R8 ;  /* 0x000000162008723c */ /* 0x000fe20000001808 */
[C---:B------:R-:W-:Y:S01]  /*4800*/  IMAD.IADD R60, R4.reuse, 0x1, -R139 ;  /* 0x00000001043c7824 */ /* 0x040fe200078e0a8b */
[----:B------:R-:W-:Y:S01]  /*4810*/  MOV R173, R20 ;  /* 0x0000001400ad7202 */ /* 0x000fe20000000f00 */
[----:B------:R-:W-:Y:S01]  /*4820*/  I2F R169, R169 ;  /* 0x000000a900a97306 */ /* 0x000fe20000201400 */
[----:B------:R-:W-:Y:S01]  /*4830*/  IABS R20, R21 ;  /* 0x0000001500147213 */ /* 0x000fe20000000000 */
[C---:B------:R-:W-:Y:S01]  /*4840*/  IMAD.IADD R21, R4.reuse, 0x1, -R133 ;  /* 0x0000000104157824 */ /* 0x040fe200078e0a85 */
[----:B------:R-:W-:Y:S01]  /*4850*/  IABS R60, R60 ;  /* 0x0000003c003c7213 */ /* 0x000fe20000000000 */
[----:B------:R-:W-:Y:S01]  /*4860*/  IMAD.IADD R4, R4, 0x1, -R141 ;  /* 0x0000000104047824 */ /* 0x000fe200078e0a8d */
[----:B-----5:R-:W-:Y:S01]  /*4870*/  HMMA.16816.F32 R12, R24, R68, R12 ;  /* 0x00000044180c723c */ /* 0x020fe2000000180c */
[----:B------:R-:W-:Y:S01]  /*4880*/  IMAD.MOV.U32 R175, RZ, RZ, R20 ;  /* 0x000000ffffaf7224 */ /* 0x000fe200078e0014 */
[----:B--2---:R-:W2:Y:S01]  /*4890*/  LDSM.16.M88.4 R40, [R207+0x5000] ;  /* 0x00500000cf28783b */ /* 0x004ea20000000200 */
[----:B------:R-:W-:Y:S01]  /*48a0*/  IABS R20, R21 ;  /* 0x0000001500147213 */ /* 0x000fe20000000000 */
[----:B------:R-:W-:Y:S01]  /*48b0*/  IMAD.MOV.U32 R179, RZ, RZ, R60 ;  /* 0x000000ffffb37224 */ /* 0x000fe200078e003c */
[----:B------:R-:W-:Y:S01]  /*48c0*/  IABS R4, R4 ;  /* 0x0000000400047213 */ /* 0x000fe20000000000 */
[----:B------:R-:W-:Y:S02]  /*48d0*/  I2F R171, R171 ;  /* 0x000000ab00ab7306 */ /* 0x000fe40000201400 */
[----:B------:R-:W-:Y:S01]  /*48e0*/  HMMA.16816.F32 R28, R44, R62, R28 ;  /* 0x0000003e2c1c723c */ /* 0x000fe2000000181c */
[----:B------:R-:W3:Y:S01]  /*48f0*/  LDSM.16.M88.4 R60, [R209+0xb800] ;  /* 0x00b80000d13c783b */ /* 0x000ee20000000200 */
[----:B------:R-:W-:-:S02]  /*4900*/  IMAD.MOV.U32 R77, RZ, RZ, R20 ;  /* 0x000000ffff4d7224 */ /* 0x000fc400078e0014 */
[----:B------:R-:W-:Y:S01]  /*4910*/  IMAD.MOV.U32 R181, RZ, RZ, R4 ;  /* 0x000000ffffb57224 */ /* 0x000fe200078e0004 */
[----:B------:R-:W4:Y:S01]  /*4920*/  LDSM.16.M88.4 R20, [R196+0x4800] ;  /* 0x00480000c414783b */ /* 0x000f220000000200 */
[----:B------:R-:W-:Y:S02]  /*4930*/  I2F R175, R175 ;  /* 0x000000af00af7306 */ /* 0x000fe40000201400 */
[----:B-1----:R-:W-:Y:S06]  /*4940*/  HMMA.16816.F32 R16, R32, R72, R16 ;  /* 0x000000482010723c */ /* 0x002fec0000001810 */
[----:B------:R-:W-:Y:S02]  /*4950*/  I2F R165, R165 ;  /* 0x000000a500a57306 */ /* 0x000fe40000201400 */
[----:B------:R-:W-:Y:S01]  /*4960*/  HMMA.16816.F32 R8, R24, R70, R8 ;  /* 0x000000461808723c */ /* 0x000fe20000001808 */
[----:B------:R-:W-:Y:S01]  /*4970*/  FMUL.FTZ R4, R12, c[0x0][0x2ec] ;  /* 0x0000bb000c047a20 */ /* 0x000fe20000410000 */
[----:B------:R-:W1:Y:S01]  /*4980*/  LDSM.16.M88.4 R68, [R203+0xb000] ;  /* 0x00b00000cb44783b */ /* 0x000e620000000200 */
[----:B------:R-:W-:-:S03]  /*4990*/  FMUL.FTZ R76, R13, c[0x0][0x2ec] ;  /* 0x0000bb000d4c7a20 */ /* 0x000fc60000410000 */
[----:B------:R-:W-:Y:S02]  /*49a0*/  I2F R173, R173 ;  /* 0x000000ad00ad7306 */ /* 0x000fe40000201400 */
[----:B------:R-:W-:Y:S01]  /*49b0*/  HMMA.16816.F32 R28, R32, R74, R28 ;  /* 0x0000004a201c723c */ /* 0x000fe2000000181c */
[----:B------:R-:W-:Y:S05]  /*49c0*/  LDSM.16.M88.4 R72, [R196+0x5000] ;  /* 0x00500000c448783b */ /* 0x000fea0000000200 */
[----:B------:R-:W5:Y:S02]  /*49d0*/  MUFU.TANH R4, R4 ;  /* 0x0000000400047308 */ /* 0x000f640000002400 */
[----:B--2---:R-:W-:Y:S06]  /*49e0*/  HMMA.16816.F32 R36, R44, R40, R36 ;  /* 0x000000282c24723c */ /* 0x004fec0000001824 */
[----:B------:R-:W-:Y:S01]  /*49f0*/  MUFU.TANH R76, R76 ;  /* 0x0000004c004c7308 */ /* 0x000fe20000002400 */
[----:B------:R-:W-:Y:S01]  /*4a00*/  FMUL.FTZ R40, R14, c[0x0][0x2ec] ;  /* 0x0000bb000e287a20 */ /* 0x000fe20000410000 */
[----:B---3--:R-:W-:Y:S01]  /*4a10*/  HMMA.16816.F32 R52, R64, R60, R52 ;  /* 0x0000003c4034723c */ /* 0x008fe20000001834 */
[----:B------:R-:W-:-:S02]  /*4a20*/  FMUL.FTZ R41, R15, c[0x0][0x2ec] ;  /* 0x0000bb000f297a20 */ /* 0x000fc40000410000 */
[----:B------:R-:W2:Y:S03]  /*4a30*/  LDSM.16.M88.4 R12, [R207+0x5800] ;  /* 0x00580000cf0c783b */ /* 0x000ea60000000200 */
[----:B------:R-:W-:Y:S01]  /*4a40*/  I2F R77, R77 ;  /* 0x0000004d004d7306 */ /* 0x000fe20000201400 */
[----:B-----5:R-:W-:Y:S01]  /*4a50*/  FFMA.FTZ R4, -R0, R89, R4 ;  /* 0x0000005900047223 */ /* 0x020fe20000010104 */
[----:B----4-:R-:W-:Y:S06]  /*4a60*/  HMMA.16816.F32 R16, R24, R20, R16 ;  /* 0x000000141810723c */ /* 0x010fec0000001810 */
[----:B------:R-:W-:Y:S01]  /*4a70*/  MUFU.TANH R40, R40 ;  /* 0x0000002800287308 */ /* 0x000fe20000002400 */
[----:B------:R-:W-:Y:S01]  /*4a80*/  FMUL.FTZ R20, R8, c[0x0][0x2ec] ;  /* 0x0000bb0008147a20 */ /* 0x000fe20000410000 */
[----:B------:R-:W-:Y:S01]  /*4a90*/  HMMA.16816.F32 R56, R44, R42, R56 ;  /* 0x0000002a2c38723c */ /* 0x000fe20000001838 */
[----:B------:R-:W-:-:S05]  /*4aa0*/  FMUL.FTZ R21, R9, c[0x0][0x2ec] ;  /* 0x0000bb0009157a20 */ /* 0x000fca0000410000 */
[----:B------:R-:W-:Y:S01]  /*4ab0*/  MUFU.TANH R41, R41 ;  /* 0x0000002900297308 */ /* 0x000fe20000002400 */
[----:B------:R-:W-:Y:S01]  /*4ac0*/  FMUL.FTZ R42, R10, c[0x0][0x2ec] ;  /* 0x0000bb000a2a7a20 */ /* 0x000fe20000410000 */
[----:B------:R-:W-:Y:S01]  /*4ad0*/  HMMA.16816.F32 R48, R64, R62, R48 ;  /* 0x0000003e4030723c */ /* 0x000fe20000001830 */
[----:B------:R-:W-:Y:S02]  /*4ae0*/  FMUL.FTZ R43, R11, c[0x0][0x2ec] ;  /* 0x0000bb000b2b7a20 */ /* 0x000fe40000410000 */
[----:B------:R-:W3:Y:S03]  /*4af0*/  LDSM.16.M88.4 R8, [R203+0xb800] ;  /* 0x00b80000cb08783b */ /* 0x000ee60000000200 */
[----:B------:R-:W4:Y:S02]  /*4b00*/  MUFU.TANH R21, R21 ;  /* 0x0000001500157308 */ /* 0x000f240000002400 */
[----:B------:R-:W-:Y:S01]  /*4b10*/  FMUL.FTZ R16, R16, c[0x0][0x2ec] ;  /* 0x0000bb0010107a20 */ /* 0x000fe20000410000 */
[----:B------:R-:W-:Y:S05]  /*4b20*/  HMMA.16816.F32 R28, R24, R22, R28 ;  /* 0x00000016181c723c */ /* 0x000fea000000181c */
[----:B------:R-:W5:Y:S02]  /*4b30*/  MUFU.TANH R22, R16 ;  /* 0x0000001000167308 */ /* 0x000f640000002400 */
[----:B------:R-:W-:Y:S01]  /*4b40*/  FMUL.FTZ R23, R17, c[0x0][0x2ec] ;  /* 0x0000bb0011177a20 */ /* 0x000fe20000410000 */
[----:B-1----:R-:W-:Y:S01]  /*4b50*/  HMMA.16816.F32 R36, R32, R68, R36 ;  /* 0x000000442024723c */ /* 0x002fe20000001824 */
[----:B----4-:R-:W-:-:S04]  /*4b60*/  FFMA.FTZ R105, -R0, R105, R21 ;  /* 0x0000006900697223 */ /* 0x010fc80000010115 */
[----:B------:R-:W1:Y:S03]  /*4b70*/  MUFU.TANH R20, R20 ;  /* 0x0000001400147308 */ /* 0x000e660000002400 */
[----:B--2---:R-:W-:Y:S01]  /*4b80*/  HMMA.16816.F32 R52, R44, R12, R52 ;  /* 0x0000000c2c34723c */ /* 0x004fe20000001834 */
[----:B-----5:R-:W-:-:S04]  /*4b90*/  FFMA.FTZ R103, -R0, R103, R22 ;  /* 0x0000006700677223 */ /* 0x020fc80000010116 */
[----:B------:R-:W-:Y:S02]  /*4ba0*/  MUFU.TANH R23, R23 ;  /* 0x0000001700177308 */ /* 0x000fe40000002400 */
[----:B------:R-:W-:Y:S01]  /*4bb0*/  FMUL.FTZ R12, R18, c[0x0][0x2ec] ;  /* 0x0000bb00120c7a20 */ /* 0x000fe20000410000 */
[----:B------:R-:W-:Y:S01]  /*4bc0*/  HMMA.16816.F32 R48, R44, R14, R48 ;  /* 0x0000000e2c30723c */ /* 0x000fe20000001830 */
[----:B------:R-:W-:Y:S02]  /*4bd0*/  FMUL.FTZ R13, R19, c[0x0][0x2ec] ;  /* 0x0000bb00130d7a20 */ /* 0x000fe40000410000 */
[----:B------:R-:W2:Y:S01]  /*4be0*/  LDSM.16.M88.4 R16, [R196+0x5800] ;  /* 0x00580000c410783b */ /* 0x000ea20000000200 */
[----:B------:R-:W-:Y:S01]  /*4bf0*/  FMUL.FTZ R28, R28, c[0x0][0x2ec] ;  /* 0x0000bb001c1c7a20 */ /* 0x000fe20000410000 */
[----:B------:R-:W4:Y:S01]  /*4c00*/  MUFU.TANH R12, R12 ;  /* 0x0000000c000c7308 */ /* 0x000f220000002400 */
[----:B------:R-:W-:Y:S01]  /*4c10*/  FMUL.FTZ R29, R29, c[0x0][0x2ec] ;  /* 0x0000bb001d1d7a20 */ /* 0x000fe20000410000 */
[----:B------:R-:W-:-:S04]  /*4c20*/  DEPBAR.LE SB0, 0x0 ;  /* 0x000080000000791a */ /* 0x000fc80000000000 */
[C---:B------:R-:W-:Y:S01]  /*4c30*/  HMMA.16816.F32 R56, R32.reuse, R70, R56 ;  /* 0x000000462038723c */ /* 0x040fe20000001838 */
[C---:B-1----:R-:W-:Y:S01]  /*4c40*/  FFMA.FTZ R20, -R0.reuse, R97, R20 ;  /* 0x0000006100147223 */ /* 0x042fe20000010114 */
[----:B------:R-:W1:Y:S06]  /*4c50*/  MUFU.TANH R28, R28 ;  /* 0x0000001c001c7308 */ /* 0x000e6c0000002400 */
[----:B---3--:R-:W-:Y:S02]  /*4c60*/  HMMA.16816.F32 R52, R32, R8, R52 ;  /* 0x000000082034723c */ /* 0x008fe40000001834 */
[----:B------:R-:W-:Y:S01]  /*4c70*/  MUFU.TANH R42, R42 ;  /* 0x0000002a002a7308 */ /* 0x000fe20000002400 */
[----:B----4-:R-:W-:Y:S01]  /*4c80*/  FFMA.FTZ R15, -R0, R159, R12 ;  /* 0x0000009f000f7223 */ /* 0x010fe2000001010c */
[----:B------:R-:W-:-:S03]  /*4c90*/  FSEL R12, R103, -INF , !P6 ;  /* 0xff800000670c7808 */ /* 0x000fc60007000000 */
[----:B------:R-:W-:Y:S01]  /*4ca0*/  FMUL.FTZ R8, R30, c[0x0][0x2ec] ;  /* 0x0000bb001e087a20 */ /* 0x000fe20000410000 */
[----:B------:R-:W-:Y:S01]  /*4cb0*/  HMMA.16816.F32 R48, R32, R10, R48 ;  /* 0x0000000a2030723c */ /* 0x000fe20000001830 */
[----:B------:R-:W-:Y:S01]  /*4cc0*/  FMUL.FTZ R9, R31, c[0x0][0x2ec] ;  /* 0x0000bb001f097a20 */ /* 0x000fe20000410000 */
[----:B------:R-:W-:Y:S01]  /*4cd0*/  MUFU.TANH R43, R43 ;  /* 0x0000002b002b7308 */ /* 0x000fe20000002400 */
[C---:B-1----:R-:W-:Y:S01]  /*4ce0*/  FFMA.FTZ R113, -R0.reuse, R113, R28 ;  /* 0x0000007100717223 */ /* 0x042fe2000001011c */
[----:B------:R-:W-:Y:S02]  /*4cf0*/  FSEL R15, R15, -INF , !P6 ;  /* 0xff8000000f0f7808 */ /* 0x000fe40007000000 */
[----:B------:R-:W-:Y:S01]  /*4d00*/  ISETP.GE.AND P6, PT, R119, R144, PT ;  /* 0x000000907700720c */ /* 0x000fe20003fc6270 */
[----:B------:R-:W-:Y:S01]  /*4d10*/  FFMA.FTZ R10, -R0, R109, R23 ;  /* 0x0000006d000a7223 */ /* 0x000fe20000010117 */
[----:B------:R-:W-:Y:S02]  /*4d20*/  HMMA.16816.F32 R36, R24, R72, R36 ;  /* 0x000000481824723c */ /* 0x000fe40000001824 */
[----:B------:R-:W1:Y:S02]  /*4d30*/  MUFU.TANH R13, R13 ;  /* 0x0000000d000d7308 */ /* 0x000e640000002400 */
[----:B------:R-:W-:-:S04]  /*4d40*/  FSEL R10, R10, -INF , !P5 ;  /* 0xff8000000a0a7808 */ /* 0x000fc80006800000 */
[C---:B------:R-:W-:Y:S02]  /*4d50*/  HMMA.16816.F32 R56, R24.reuse, R74, R56 ;  /* 0x0000004a1838723c */ /* 0x040fe40000001838 */
[----:B------:R-:W-:Y:S06]  /*4d60*/  MUFU.TANH R29, R29 ;  /* 0x0000001d001d7308 */ /* 0x000fec0000002400 */
[----:B--2---:R-:W-:Y:S02]  /*4d70*/  HMMA.16816.F32 R52, R24, R16, R52 ;  /* 0x000000101834723c */ /* 0x004fe40000001834 */
[----:B------:R-:W-:Y:S01]  /*4d80*/  MUFU.TANH R8, R8 ;  /* 0x0000000800087308 */ /* 0x000fe20000002400 */
[----:B-1----:R-:W-:-:S04]  /*4d90*/  FFMA.FTZ R13, -R0, R163, R13 ;  /* 0x000000a3000d7223 */ /* 0x002fc8000001010d */
[----:B------:R-:W-:Y:S01]  /*4da0*/  FFMA.FTZ R17, -R0, R157, R43 ;  /* 0x0000009d00117223 */ /* 0x000fe2000001012b */
[----:B------:R-:W-:Y:S01]  /*4db0*/  HMMA.16816.F32 R48, R24, R18, R48 ;  /* 0x000000121830723c */ /* 0x000fe20000001830 */
[----:B------:R-:W-:Y:S01]  /*4dc0*/  FMUL.FTZ R14, R36, c[0x0][0x2ec] ;  /* 0x0000bb00240e7a20 */ /* 0x000fe20000410000 */
[----:B------:R-:W-:Y:S01]  /*4dd0*/  MUFU.TANH R9, R9 ;  /* 0x0000000900097308 */ /* 0x000fe20000002400 */
[----:B------:R-:W-:Y:S01]  /*4de0*/  FMUL.FTZ R16, R39, c[0x0][0x2ec] ;  /* 0x0000bb0027107a20 */ /* 0x000fe20000410000 */
[----:B------:R-:W-:Y:S01]  /*4df0*/  FSEL R36, R20, -INF , !P2 ;  /* 0xff80000014247808 */ /* 0x000fe20005000000 */
[----:B------:R-:W-:Y:S01]  /*4e00*/  FMUL.FTZ R30, R37, c[0x0][0x2ec] ;  /* 0x0000bb00251e7a20 */ /* 0x000fe20000410000 */
[----:B------:R-:W-:Y:S01]  /*4e10*/  FSEL R20, R105, -INF , !P1 ;  /* 0xff80000069147808 */ /* 0x000fe20004800000 */
[----:B------:R-:W-:Y:S01]  /*4e20*/  FMUL.FTZ R31, R38, c[0x0][0x2ec] ;  /* 0x0000bb00261f7a20 */ /* 0x000fe20000410000 */
[----:B------:R-:W-:Y:S01]  /*4e30*/  FSEL R26, R4, -INF , !P4 ;  /* 0xff800000041a7808 */ /* 0x000fe20006000000 */
[----:B------:R-:W-:Y:S01]  /*4e40*/  FMUL.FTZ R34, R58, c[0x0][0x2ec] ;  /* 0x0000bb003a227a20 */ /* 0x000fe20000410000 */
[----:B------:R-:W1:Y:S01]  /*4e50*/  MUFU.TANH R14, R14 ;  /* 0x0000000e000e7308 */ /* 0x000e620000002400 */
[----:B------:R-:W-:Y:S01]  /*4e60*/  FMUL.FTZ R56, R56, c[0x0][0x2ec] ;  /* 0x0000bb0038387a20 */ /* 0x000fe20000410000 */
[----:B------:R-:W-:Y:S01]  /*4e70*/  FSEL R17, R17, -INF , !P1 ;  /* 0xff80000011117808 */ /* 0x000fe20004800000 */
[----:B------:R-:W-:Y:S01]  /*4e80*/  FMUL.FTZ R33, R57, c[0x0][0x2ec] ;  /* 0x0000bb0039217a20 */ /* 0x000fe20000410000 */
[-C--:B------:R-:W-:Y:S01]  /*4e90*/  ISETP.GE.AND P1, PT, R115, R144.reuse, PT ;  /* 0x000000907300720c */ /* 0x080fe20003f26270 */
[----:B------:R-:W-:Y:S01]  /*4ea0*/  FMUL.FTZ R35, R59, c[0x0][0x2ec] ;  /* 0x0000bb003b237a20 */ /* 0x000fe20000410000 */
[----:B------:R-:W-:Y:S01]  /*4eb0*/  FSEL R13, R13, -INF , !P5 ;  /* 0xff8000000d0d7808 */ /* 0x000fe20006800000 */
[----:B------:R-:W-:Y:S01]  /*4ec0*/  FMUL.FTZ R54, R54, c[0x0][0x2ec] ;  /* 0x0000bb0036367a20 */ /* 0x000fe20000410000 */
[----:B------:R-:W2:Y:S01]  /*4ed0*/  MUFU.TANH R16, R16 ;  /* 0x0000001000107308 */ /* 0x000ea20000002400 */
[----:B------:R-:W-:Y:S01]  /*4ee0*/  FMUL.FTZ R37, R53, c[0x0][0x2ec] ;  /* 0x0000bb0035257a20 */ /* 0x000fe20000410000 */
[----:B------:R-:W-:Y:S01]  /*4ef0*/  ISETP.GE.AND P5, PT, R123, R144, PT ;  /* 0x000000907b00720c */ /* 0x000fe20003fa6270 */
[----:B------:R-:W-:-:S02]  /*4f00*/  FMUL.FTZ R52, R52, c[0x0][0x2ec] ;  /* 0x0000bb0034347a20 */ /* 0x000fc40000410000 */
[----:B------:R-:W-:Y:S02]  /*4f10*/  FMUL.FTZ R55, R55, c[0x0][0x2ec] ;  /* 0x0000bb0037377a20 */ /* 0x000fe40000410000 */
[----:B------:R-:W-:Y:S01]  /*4f20*/  FMUL.FTZ R23, R48, c[0x0][0x2ec] ;  /* 0x0000bb0030177a20 */ /* 0x000fe20000410000 */
[----:B------:R-:W3:Y:S01]  /*4f30*/  MUFU.TANH R32, R56 ;  /* 0x0000003800207308 */ /* 0x000ee20000002400 */
[----:B------:R-:W-:Y:S02]  /*4f40*/  FMUL.FTZ R28, R49, c[0x0][0x2ec] ;  /* 0x0000bb00311c7a20 */ /* 0x000fe40000410000 */
[----:B------:R-:W-:Y:S02]  /*4f50*/  FMUL.FTZ R50, R50, c[0x0][0x2ec] ;  /* 0x0000bb0032327a20 */ /* 0x000fe40000410000 */
[----:B------:R-:W-:Y:S02]  /*4f60*/  FMUL.FTZ R51, R51, c[0x0][0x2ec] ;  /* 0x0000bb0033337a20 */ /* 0x000fe40000410000 */
[C---:B-1----:R-:W-:Y:S01]  /*4f70*/  FFMA.FTZ R121, -R0.reuse, R121, R14 ;  /* 0x0000007900797223 */ /* 0x042fe2000001010e */
[----:B------:R-:W1:Y:S01]  /*4f80*/  MUFU.TANH R34, R34 ;  /* 0x0000002200227308 */ /* 0x000e620000002400 */
[----:B--2---:R-:W-:-:S02]  /*4f90*/  FFMA.FTZ R169, -R0, R169, R16 ;  /* 0x000000a900a97223 */ /* 0x004fc40000010110 */
[C---:B------:R-:W-:Y:S02]  /*4fa0*/  FFMA.FTZ R18, -R0.reuse, R151, R40 ;  /* 0x0000009700127223 */ /* 0x040fe40000010128 */
[C---:B------:R-:W-:Y:S01]  /*4fb0*/  FFMA.FTZ R24, -R0.reuse, R93, R76 ;  /* 0x0000005d00187223 */ /* 0x040fe2000001014c */
[----:B------:R-:W-:Y:S01]  /*4fc0*/  FSEL R177, R169, -INF , !P1 ;  /* 0xff800000a9b17808 */ /* 0x000fe20004800000 */
[C---:B------:R-:W-:Y:S01]  /*4fd0*/  FFMA.FTZ R25, -R0.reuse, R153, R41 ;  /* 0x0000009900197223 */ /* 0x040fe20000010129 */
[----:B------:R-:W2:Y:S01]  /*4fe0*/  MUFU.TANH R21, R54 ;  /* 0x0000003600157308 */ /* 0x000ea20000002400 */
[----:B---3--:R-:W-:Y:S01]  /*4ff0*/  FFMA.FTZ R32, -R0, R127, R32 ;  /* 0x0000007f00207223 */ /* 0x008fe20000010120 */
[----:B------:R-:W-:Y:S01]  /*5000*/  FSEL R18, R18, -INF , !P4 ;  /* 0xff80000012127808 */ /* 0x000fe20006000000 */
[----:B------:R-:W-:Y:S01]  /*5010*/  FFMA.FTZ R19, -R0, R155, R42 ;  /* 0x0000009b00137223 */ /* 0x000fe2000001012a */
[----:B------:R-:W-:Y:S01]  /*5020*/  FSEL R24, R24, -INF , !P3 ;  /* 0xff80000018187808 */ /* 0x000fe20005800000 */
[----:B------:R-:W-:Y:S01]  /*5030*/  FFMA.FTZ R11, -R0, R161, R8 ;  /* 0x000000a1000b7223 */ /* 0x000fe20000010108 */
[----:B------:R-:W-:Y:S01]  /*5040*/  FSEL R162, R32, -INF , !P6 ;  /* 0xff80000020a27808 */ /* 0x000fe20007000000 */
[C---:B------:R-:W-:Y:S01]  /*5050*/  FFMA.FTZ R4, -R0.reuse, R117, R29 ;  /* 0x0000007500047223 */ /* 0x040fe2000001011d */
[----:B------:R-:W3:Y:S01]  /*5060*/  MUFU.TANH R30, R30 ;  /* 0x0000001e001e7308 */ /* 0x000ee20000002400 */
[C---:B-1----:R-:W-:Y:S01]  /*5070*/  FFMA.FTZ R34, -R0.reuse, R171, R34 ;  /* 0x000000ab00227223 */ /* 0x042fe20000010122 */
[----:B------:R-:W-:Y:S01]  /*5080*/  FSEL R25, R25, -INF , !P3 ;  /* 0xff80000019197808 */ /* 0x000fe20005800000 */
[----:B------:R-:W-:Y:S01]  /*5090*/  FFMA.FTZ R9, -R0, R165, R9 ;  /* 0x000000a500097223 */ /* 0x000fe20000010109 */
[----:B------:R-:W-:-:S02]  /*50a0*/  FSEL R19, R19, -INF , !P2 ;  /* 0xff80000013137808 */ /* 0x000fc40005000000 */
[-C--:B------:R-:W-:Y:S02]  /*50b0*/  ISETP.GE.AND P4, PT, R99, R144.reuse, PT ;  /* 0x000000906300720c */ /* 0x080fe40003f86270 */
[----:B------:R-:W1:Y:S01]  /*50c0*/  MUFU.TANH R31, R31 ;  /* 0x0000001f001f7308 */ /* 0x000e620000002400 */
[----:B--2---:R-:W-:Y:S01]  /*50d0*/  FFMA.FTZ R21, -R0, R175, R21 ;  /* 0x000000af00157223 */ /* 0x004fe20000010115 */
[----:B------:R-:W-:Y:S02]  /*50e0*/  FSEL R175, R34, -INF , !P6 ;  /* 0xff80000022af7808 */ /* 0x000fe40007000000 */
[----:B------:R-:W-:Y:S02]  /*50f0*/  ISETP.GE.AND P6, PT, R134, 0x2, PT ;  /* 0x000000028600780c */ /* 0x000fe40003fc6270 */
[-C--:B------:R-:W-:Y:S02]  /*5100*/  ISETP.GE.AND P3, PT, R107, R144.reuse, PT ;  /* 0x000000906b00720c */ /* 0x080fe40003f66270 */
[----:B------:R-:W-:Y:S01]  /*5110*/  I2F R179, R179 ;  /* 0x000000b300b37306 */ /* 0x000fe20000201400 */
[----:B---3--:R-:W-:Y:S01]  /*5120*/  FFMA.FTZ R30, -R0, R125, R30 ;  /* 0x0000007d001e7223 */ /* 0x008fe2000001011e */
[----:B------:R-:W-:-:S02]  /*5130*/  ISETP.GE.AND P2, PT, R111, R144, PT ;  /* 0x000000906f00720c */ /* 0x000fc40003f46270 */
[----:B------:R-:W-:Y:S02]  /*5140*/  FSEL R8, R113, -INF , !P4 ;  /* 0xff80000071087808 */ /* 0x000fe40006000000 */
[----:B------:R-:W-:Y:S02]  /*5150*/  FSEL R11, R11, -INF , !P4 ;  /* 0xff8000000b0b7808 */ /* 0x000fe40006000000 */
[----:B------:R-:W-:Y:S01]  /*5160*/  I2F R181, R181 ;  /* 0x000000b500b57306 */ /* 0x000fe20000201400 */
[----:B-1----:R-:W-:Y:S01]  /*5170*/  FFMA.FTZ R167, -R0, R167, R31 ;  /* 0x000000a700a77223 */ /* 0x002fe2000001011f */
[----:B------:R-:W-:Y:S02]  /*5180*/  FSEL R4, R4, -INF , !P3 ;  /* 0xff80000004047808 */ /* 0x000fe40005800000 */
[----:B------:R-:W-:Y:S02]  /*5190*/  FSEL R9, R9, -INF , !P3 ;  /* 0xff80000009097808 */ /* 0x000fe40005800000 */
[----:B------:R-:W-:-:S02]  /*51a0*/  FSEL R170, R121, -INF , !P2 ;  /* 0xff80000079aa7808 */ /* 0x000fc40005000000 */
[----:B------:R-:W1:Y:S01]  /*51b0*/  MUFU.TANH R33, R33 ;  /* 0x0000002100217308 */ /* 0x000e620000002400 */
[----:B------:R-:W-:Y:S02]  /*51c0*/  FSEL R167, R167, -INF , !P2 ;  /* 0xff800000a7a77808 */ /* 0x000fe40005000000 */
[----:B------:R-:W-:Y:S02]  /*51d0*/  FSEL R164, R30, -INF , !P1 ;  /* 0xff8000001ea47808 */ /* 0x000fe40004800000 */
[-C--:B------:R-:W-:Y:S02]  /*51e0*/  ISETP.GE.AND P4, PT, R129, R144.reuse, PT ;  /* 0x000000908100720c */ /* 0x080fe40003f86270 */
[-C--:B------:R-:W-:Y:S01]  /*51f0*/  ISETP.GE.AND P3, PT, R133, R144.reuse, PT ;  /* 0x000000908500720c */ /* 0x080fe20003f66270 */
[----:B------:R-:W2:Y:S01]  /*5200*/  MUFU.TANH R35, R35 ;  /* 0x0000002300237308 */ /* 0x000ea20000002400 */
[-C--:B------:R-:W-:Y:S02]  /*5210*/  ISETP.GE.AND P2, PT, R139, R144.reuse, PT ;  /* 0x000000908b00720c */ /* 0x080fe40003f46270 */
[----:B------:R-:W-:-:S02]  /*5220*/  ISETP.GE.AND P1, PT, R141, R144, PT ;  /* 0x000000908d00720c */ /* 0x000fc40003f26270 */
[----:B------:R-:W-:-:S03]  /*5230*/  FSEL R169, R21, -INF , !P4 ;  /* 0xff80000015a97808 */ /* 0x000fc60006000000 */
[----:B------:R-:W3:Y:S01]  /*5240*/  MUFU.TANH R27, R52 ;  /* 0x00000034001b7308 */ /* 0x000ee20000002400 */
[----:B-1----:R-:W-:-:S05]  /*5250*/  FFMA.FTZ R33, -R0, R131, R33 ;  /* 0x0000008300217223 */ /* 0x002fca0000010121 */
[----:B------:R-:W-:Y:S02]  /*5260*/  FSEL R168, R33, -INF , !P5 ;  /* 0xff80000021a87808 */ /* 0x000fe40006800000 */
[----:B------:R-:W1:Y:S01]  /*5270*/  MUFU.TANH R37, R37 ;  /* 0x0000002500257308 */ /* 0x000e620000002400 */
[----:B--2---:R-:W-:-:S05]  /*5280*/  FFMA.FTZ R35, -R0, R173, R35 ;  /* 0x000000ad00237223 */ /* 0x004fca0000010123 */
[----:B------:R-:W-:Y:S02]  /*5290*/  FSEL R171, R35, -INF , !P5 ;  /* 0xff80000023ab7808 */ /* 0x000fe40006800000 */
[----:B------:R-:W2:Y:S01]  /*52a0*/  MUFU.TANH R22, R55 ;  /* 0x0000003700167308 */ /* 0x000ea20000002400 */
[----:B---3--:R-:W-:-:S05]  /*52b0*/  FFMA.FTZ R27, -R0, R137, R27 ;  /* 0x00000089001b7223 */ /* 0x008fca000001011b */
[----:B------:R-:W-:Y:S02]  /*52c0*/  FSEL R174, R27, -INF , !P4 ;  /* 0xff8000001bae7808 */ /* 0x000fe40006000000 */
        /* <DEDUP_REMOVED lines=11> */
[----:B------:R-:W-:Y:S01]  /*5380*/  FSEL R140, R28, -INF , !P1 ;  /* 0xff8000001c8c7808 */ /* 0x000fe20004800000 */
[----:B--2---:R-:W-:-:S05]  /*5390*/  FFMA.FTZ R14, -R0, R179, R14 ;  /* 0x000000b3000e7223 */ /* 0x004fca000001010e */
[----:B------:R-:W-:Y:S01]  /*53a0*/  FSEL R141, R14, -INF , !P2 ;  /* 0xff8000000e8d7808 */ /* 0x000fe20005000000 */
[----:B---3--:R-:W-:-:S05]  /*53b0*/  FFMA.FTZ R16, -R0, R181, R16 ;  /* 0x000000b500107223 */ /* 0x008fca0000010110 */
[----:B------:R-:W-:Y:S01]  /*53c0*/  FSEL R165, R16, -INF , !P1 ;  /* 0xff80000010a57808 */ /* 0x000fe20004800000 */
[----:B------:R-:W-:Y:S06]  /*53d0*/  BAR.SYNC.DEFER_BLOCKING 0x0 ;  /* 0x0000000000007b1d */ /* 0x000fec0000010000 */
[----:B------:R-:W-:Y:S05]  /*53e0*/  @!P6 BRA `(.L_x_3477) ;  /* 0x00000b700000e947 */ /* 0x000fea0003800000 */
[----:B------:R-:W-:Y:S05]  /*53f0*/  @!P0 BRA `(.L_x_3478) ;  /* 0x0000039000008947 */ /* 0x000fea0003800000 */
[----:B------:R-:W1:Y:S01]  /*5400*/  I2F.RP R16, R81 ;  /* 0x0000005100107306 */ /* 0x000e620000209400 */
[----:B------:R-:W-:Y:S02]  /*5410*/  IADD3 R23, R6, -0x80, RZ ;  /* 0xffffff8006177810 */ /* 0x000fe40007ffe0ff */
[----:B------:R-:W-:-:S02]  /*5420*/  IABS R21, R7 ;  /* 0x0000000700157213 */ /* 0x000fc40000000000 */
        /* <DEDUP_REMOVED lines=54> */
.L_x_3478:
[----:B------:R-:W-:-:S04]  /*5790*/  LEA R23, -R80, RZ, 0x6 ;  /* 0x000000ff50177211 */ /* 0x000fc800078e31ff */
[----:B------:R-:W-:Y:S02]  /*57a0*/  SHF.R.S32.HI R22, RZ, 0x1f, R23 ;  /* 0x0000001fff167819 */ /* 0x000fe40000011417 */
.L_x_3479:
        /* <DEDUP_REMOVED lines=119> */
.L_x_3481:
[----:B------:R-:W-:Y:S05]  /*5f20*/  BSYNC B0 ;  /* 0x0000000000007941 */ /* 0x000fea0003800000 */
.L_x_3480:
[----:B------:R-:W0:Y:S01]  /*5f30*/  LDGDEPBAR ;  /* 0x00000000000079af */ /* 0x000e220000000000 */
[----:B------:R-:W-:-:S04]  /*5f40*/  IADD3 R146, P1, R23, R146, RZ ;  /* 0x0000009217927210 */ /* 0x000fc80007f3e0ff */
[----:B------:R-:W-:Y:S02]  /*5f50*/  IADD3.X R135, R22, R135, RZ, P1, !PT ;  /* 0x0000008716877210 */ /* 0x000fe40000ffe4ff */
.L_x_3477:
        /* <DEDUP_REMOVED lines=74> */
[----:B------:R-:W1:Y:S01]  /*6400*/  MUFU.EX2 R156, R156 ;  /* 0x0000009c009c7308 */ /* 0x000e620000000800 */
[--C-:B------:R-:W-:Y:S01]  /*6410*/  FFMA.FTZ R3, R4, c[0x0][0x23c], -R173.reuse ;  /* 0x00008f0004037a23 */ /* 0x100fe200000108ad */
[----:B------:R-:W-:Y:S01]  /*6420*/  LDSM.16.MT88.4 R16, [R201+0xe800] ;  /* 0x00e80000c910783b */ /* 0x000fe20000004200 */
[----:B------:R-:W-:-:S02]  /*6430*/  FFMA.FTZ R149, R10, c[0x0][0x23c], -R173 ;  /* 0x00008f000a957a23 */ /* 0x000fc400000108ad */
[--C-:B------:R-:W-:Y:S01]  /*6440*/  FFMA.FTZ R148, R8, c[0x0][0x23c], -R173.reuse ;  /* 0x00008f0008947a23 */ /* 0x100fe200000108ad */
[----:B------:R-:W2:Y:S01]  /*6450*/  LDSM.16.MT88.4 R4, [R200+0x10000] ;  /* 0x01000000c804783b */ /* 0x000ea20000004200 */
[--C-:B------:R-:W-:Y:S01]  /*6460*/  FFMA.FTZ R151, R11, c[0x0][0x23c], -R166.reuse ;  /* 0x00008f000b977a23 */ /* 0x100fe200000108a6 */
[----:B------:R-:W-:Y:S01]  /*6470*/  MUFU.EX2 R155, R155 ;  /* 0x0000009b009b7308 */ /* 0x000fe20000000800 */
[--C-:B------:R-:W-:Y:S01]  /*6480*/  FFMA.FTZ R2, R9, c[0x0][0x23c], -R166.reuse ;  /* 0x00008f0009027a23 */ /* 0x100fe200000108a6 */
[----:B------:R-:W-:Y:S01]  /*6490*/  LDSM.16.MT88.4 R24, [R202+0xe800] ;  /* 0x00e80000ca18783b */ /* 0x000fe20000004200 */
[--C-:B------:R-:W-:Y:S02]  /*64a0*/  FFMA.FTZ R154, R12, c[0x0][0x23c], -R173.reuse ;  /* 0x00008f000c9a7a23 */ /* 0x100fe400000108ad */
[--C-:B------:R-:W-:Y:S01]  /*64b0*/  FFMA.FTZ R152, R15, c[0x0][0x23c], -R166.reuse ;  /* 0x00008f000f987a23 */ /* 0x100fe200000108a6 */
[----:B------:R-:W2:Y:S01]  /*64c0*/  LDSM.16.MT88.4 R8, [R204+0xe800] ;  /* 0x00e80000cc08783b */ /* 0x000ea20000004200 */
[----:B------:R-:W-:Y:S01]  /*64d0*/  FFMA.FTZ R147, R13, c[0x0][0x23c], -R166 ;  /* 0x00008f000d937a23 */ /* 0x000fe200000108a6 */
[----:B------:R-:W3:Y:S01]  /*64e0*/  MUFU.EX2 R150, R150 ;  /* 0x0000009600967308 */ /* 0x000ee20000000800 */
[----:B-1----:R-:W-:Y:S01]  /*64f0*/  F2FP.PACK_AB R96, R156, R157 ;  /* 0x0000009d9c60723e */ /* 0x002fe200000000ff */
[----:B------:R-:W1:Y:S01]  /*6500*/  LDSM.16.MT88.4 R12, [R200+0xe800] ;  /* 0x00e80000c80c783b */ /* 0x000e620000004200 */
        /* <DEDUP_REMOVED lines=227> */
.L_x_3486:
        /* <DEDUP_REMOVED lines=64> */
.L_x_3483:
[----:B------:R-:W-:Y:S02]  /*7740*/  ISETP.GE.AND P5, PT, R222, c[0x0][0x220], PT ;  /* 0x00008800de007a0c */ /* 0x000fe40003fa6270 */
[CC--:B------:R-:W-:Y:S02]  /*7750*/  LEA R138, P1, R134.reuse, R234.reuse, 0x1 ;  /* 0x000000ea868a7211 */ /* 0x0c0fe400078208ff */
[----:B------:R-:W-:Y:S02]  /*7760*/  ISETP.GE.AND P4, PT, R213, c[0x0][0x220], PT ;  /* 0x00008800d5007a0c */ /* 0x000fe40003f86270 */
[----:B------:R-:W-:Y:S02]  /*7770*/  LEA.HI.X R139, R134, R233, R133, 0x1, P1 ;  /* 0x000000e9868b7211 */ /* 0x000fe400008f0c85 */
[----:B------:R-:W-:Y:S02]  /*7780*/  ISETP.GE.AND P3, PT, R212, c[0x0][0x220], PT ;  /* 0x00008800d4007a0c */ /* 0x000fe40003f66270 */
[----:B------:R-:W-:Y:S03]  /*7790*/  IADD3 R3, P2, R134, R215, RZ ;  /* 0x000000d786037210 */ /* 0x000fe60007f5e0ff */
[----:B------:R-:W-:Y:S01]  /*77a0*/  @P5 STS.128 [R218+0xc000], RZ ;  /* 0x00c000ffda005388 */ /* 0x000fe20000000c00 */
[----:B------:R-:W-:Y:S02]  /*77b0*/  @!P5 LEA R238, P6, R3, R234, 0x1 ;  /* 0x000000ea03eed211 */ /* 0x000fe400078c08ff */
[----:B------:R-:W-:Y:S02]  /*77c0*/  IADD3.X R132, R133, R214, RZ, P2, !PT ;  /* 0x000000d685847210 */ /* 0x000fe400017fe4ff */
[CC--:B------:R-:W-:Y:S01]  /*77d0*/  @!P4 LEA R236, P2, R3.reuse, R234.reuse, 0x1 ;  /* 0x000000ea03ecc211 */ /* 0x0c0fe200078408ff */
[----:B------:R-:W-:Y:S01]  /*77e0*/  @!PT LDS RZ, [RZ] ;  /* 0x00000000fffff984 */ /* 0x000fe20000000800 */
[----:B------:R-:W-:Y:S01]  /*77f0*/  @!PT LDS RZ, [RZ] ;  /* 0x00000000fffff984 */ /* 0x000fe20000000800 */
[----:B------:R-:W-:Y:S01]  /*7800*/  @!PT LDS RZ, [RZ] ;  /* 0x00000000fffff984 */ /* 0x000fe20000000800 */
[----:B------:R1:W-:Y:S01]  /*7810*/  @!P5 LDGSTS.E.BYPASS.LTC128B.128 [R218+0xc000], [R138.64] ;  /* 0x0c0000008adadfae */ /* 0x0003e2000b901d46 */
[CCC-:B------:R-:W-:Y:S02]  /*7820*/  @!P5 LEA.HI.X R239, R3.reuse, R233.reuse, R132.reuse, 0x1, P6 ;  /* 0x000000e903efd211 */ /* 0x1c0fe400030f0c84 */
[C-C-:B------:R-:W-:Y:S02]  /*7830*/  @!P4 LEA.HI.X R237, R3.reuse, R233, R132.reuse, 0x1, P2 ;  /* 0x000000e903edc211 */ /* 0x140fe400010f0c84 */
[C---:B------:R-:W-:Y:S01]  /*7840*/  @!P3 LEA R134, P1, R3.reuse, R234, 0x1 ;  /* 0x000000ea0386b211 */ /* 0x040fe200078208ff */
[----:B------:R-:W-:Y:S01]  /*7850*/  @P4 STS.128 [R218+0xe000], RZ ;  /* 0x00e000ffda004388 */ /* 0x000fe20000000c00 */
[C---:B------:R-:W-:Y:S02]  /*7860*/  IADD3 R133, P6, R3.reuse, R215, RZ ;  /* 0x000000d703857210 */ /* 0x040fe40007fde0ff */
[-C--:B------:R-:W-:Y:S02]  /*7870*/  @!P3 LEA.HI.X R135, R3, R233.reuse, R132, 0x1, P1 ;  /* 0x000000e90387b211 */ /* 0x080fe400008f0c84 */
[----:B------:R-:W-:Y:S01]  /*7880*/  IADD3.X R132, R132, R214, RZ, P6, !PT ;  /* 0x000000d684847210 */ /* 0x000fe200037fe4ff */
[----:B------:R-:W-:Y:S01]  /*7890*/  @!PT LDS RZ, [RZ] ;  /* 0x00000000fffff984 */ /* 0x000fe20000000800 */
[----:B------:R-:W-:Y:S01]  /*78a0*/  @!PT LDS RZ, [RZ] ;  /* 0x00000000fffff984 */ /* 0x000fe20000000800 */
[----:B------:R-:W-:Y:S01]  /*78b0*/  @!PT LDS RZ, [RZ] ;  /* 0x00000000fffff984 */ /* 0x000fe20000000800 */
[----:B------:R1:W-:Y:S01]  /*78c0*/  @!P4 LDGSTS.E.BYPASS.LTC128B.128 [R218+0xe000], [R138.64+0x80] ;  /* 0x0e0000808adacfae */ /* 0x0003e2000b901d46 */
[CC--:B------:R-:W-:Y:S02]  /*78d0*/  @!P5 LEA R244, P6, R133.reuse, R234.reuse, 0x1 ;  /* 0x000000ea85f4d211 */ /* 0x0c0fe400078c08ff */
        /* <DEDUP_REMOVED lines=86> */
[C---:B---3--:R-:W-:Y:S03]  /*7e40*/  HMMA.16816.F32 R28, R140.reuse, R156, RZ ;  /* 0x0000009c8c1c723c */ /* 0x048fe600000018ff */
[----:B----4-:R-:W-:Y:S05]  /*7e50*/  LDSM.16.M88.4 R132, [R196+0x800] ;  /* 0x00080000c484783b */ /* 0x010fea0000000200 */
[----:B------:R-:W-:Y:S01]  /*7e60*/  HMMA.16816.F32 R32, R140, R158, RZ ;  /* 0x0000009e8c20723c */ /* 0x000fe200000018ff */
[----:B------:R-:W3:Y:S06]  /*7e70*/  LDSM.16.M88.4 R140, [R203+0x6800] ;  /* 0x00680000cb8c783b */ /* 0x000eec0000000200 */
[----:B------:R-:W4:Y:S01]  /*7e80*/  LDSM.16.M88.4 R156, [R196] ;  /* 0x00000000c49c783b */ /* 0x000f220000000200 */
        /* <DEDUP_REMOVED lines=12> */
[----:B------:R-:W-:Y:S01]  /*7f50*/  LDSM.16.M88.4 R176, [R208+0x2000] ;  /* 0x00200000d0b0783b */ /* 0x000fe20000000200 */
[C---:B--2---:R-:W-:Y:S08]  /*7f60*/  HMMA.16816.F32 R4, R180.reuse, R184, R4 ;  /* 0x000000b8b404723c */ /* 0x044ff00000001804 */
        /* <DEDUP_REMOVED lines=10> */
[----:B------:R-:W2:Y:S01]  /*8010*/  LDSM.16.M88.4 R180, [R195] ;  /* 0x00000000c3b4783b */ /* 0x000ea20000000200 */
[C---:B----4-:R-:W-:Y:S08]  /*8020*/  HMMA.16816.F32 R4, R152.reuse, R156, R4 ;  /* 0x0000009c9804723c */ /* 0x050ff00000001804 */
[C---:B------:R-:W-:Y:S01]  /*8030*/  HMMA.16816.F32 R8, R152.reuse, R158, R8 ;  /* 0x0000009e9808723c */ /* 0x040fe20000001808 */
[----:B------:R-:W-:Y:S07]  /*8040*/  LDSM.16.M88.4 R156, [R192] ;  /* 0x00000000c09c783b */ /* 0x000fee0000000200 */
[C---:B------:R-:W-:Y:S08]  /*8050*/  HMMA.16816.F32 R12, R152.reuse, R132, R12 ;  /* 0x00000084980c723c */ /* 0x040ff0000000180c */
[C---:B------:R-:W-:Y:S01]  /*8060*/  HMMA.16816.F32 R16, R152.reuse, R134, R16 ;  /* 0x000000869810723c */ /* 0x040fe20000001810 */
[----:B------:R-:W4:Y:S07]  /*8070*/  LDSM.16.M88.4 R132, [R194] ;  /* 0x00000000c284783b */ /* 0x000f2e0000000200 */
[C---:B-1----:R-:W-:Y:S08]  /*8080*/  HMMA.16816.F32 R20, R152.reuse, R160, R20 ;  /* 0x000000a09814723c */ /* 0x042ff00000001814 */
        /* <DEDUP_REMOVED lines=22> */
[C---:B----4-:R-:W-:Y:S08]  /*81f0*/  HMMA.16816.F32 R12, R176.reuse, R132, R12 ;  /* 0x00000084b00c723c */ /* 0x050ff0000000180c */
[C---:B------:R-:W-:Y:S01]  /*8200*/  HMMA.16816.F32 R16, R176.reuse, R134, R16 ;  /* 0x00000086b010723c */ /* 0x040fe20000001810 */
[----:B------:R-:W4:Y:S07]  /*8210*/  LDSM.16.M88.4 R132, [R196+0x2800] ;  /* 0x00280000c484783b */ /* 0x000f2e0000000200 */
[C---:B-1----:R-:W-:Y:S08]  /*8220*/  HMMA.16816.F32 R20, R176.reuse, R152, R20 ;  /* 0x00000098b014723c */ /* 0x042ff00000001814 */
        /* <DEDUP_REMOVED lines=24> */
[----:B------:R-:W4:Y:S07]  /*83b0*/  LDSM.16.M88.4 R132, [R190] ;  /* 0x00000000be84783b */ /* 0x000f2e0000000200 */
[C---:B-1----:R-:W-:Y:S08]  /*83c0*/  HMMA.16816.F32 R20, R168.reuse, R152, R20 ;  /* 0x00000098a814723c */ /* 0x042ff00000001814 */
        /* <DEDUP_REMOVED lines=21> */
[C---:B----4-:R-:W-:Y:S08]  /*8520*/  HMMA.16816.F32 R12, R160.reuse, R132, R12 ;  /* 0x00000084a00c723c */ /* 0x050ff0000000180c */
[C---:B------:R-:W-:Y:S01]  /*8530*/  HMMA.16816.F32 R16, R160.reuse, R134, R16 ;  /* 0x00000086a010723c */ /* 0x040fe20000001810 */
[----:B------:R-:W4:Y:S07]  /*8540*/  LDSM.16.M88.4 R132, [R196+0x4800] ;  /* 0x00480000c484783b */ /* 0x000f2e0000000200 */
[C---:B-1----:R-:W-:Y:S08]  /*8550*/  HMMA.16816.F32 R20, R160.reuse, R152, R20 ;  /* 0x00000098a014723c */ /* 0x042ff00000001814 */
        /* <DEDUP_REMOVED lines=10> */
[C---:B------:R-:W-:Y:S08]  /*8600*/  HMMA.16816.F32 R28, R168.reuse, R148, R28 ;  /* 0x00000094a81c723c */ /* 0x040ff0000000181c */
[----:B------:R-:W-:Y:S08]  /*8610*/  HMMA.16816.F32 R32, R168, R150, R32 ;  /* 0x00000096a820723c */ /* 0x000ff00000001820 */
[C---:B------:R-:W-:Y:S08]  /*8620*/  HMMA.16816.F32 R4, R176.reuse, R180, R4 ;  /* 0x000000b4b004723c */ /* 0x040ff00000001804 */
[C---:B------:R-:W-:Y:S08]  /*8630*/  HMMA.16816.F32 R8, R176.reuse, R182, R8 ;  /* 0x000000b6b008723c */ /* 0x040ff00000001808 */
[C---:B----4-:R-:W-:Y:S08]  /*8640*/  HMMA.16816.F32 R12, R176.reuse, R132, R12 ;  /* 0x00000084b00c723c */ /* 0x050ff0000000180c */
[C---:B------:R-:W-:Y:S01]  /*8650*/  HMMA.16816.F32 R16, R176.reuse, R134, R16 ;  /* 0x00000086b010723c */ /* 0x040fe20000001810 */
[----:B------:R-:W2:Y:S01]  /*8660*/  LDSM.16.M88.4 R132, [R196+0x5800] ;  /* 0x00580000c484783b */ /* 0x000ea20000000200 */
[----:B------:R-:W-:Y:S04]  /*8670*/  DEPBAR.LE SB0, 0x0 ;  /* 0x000080000000791a */ /* 0x000fe80000000000 */
[----:B------:R-:W-:Y:S02]  /*8680*/  FMUL.FTZ R3, R4, c[0x0][0x2ec] ;  /* 0x0000bb0004037a20 */ /* 0x000fe40000410000 */
[C---:B-1----:R-:W-:Y:S04]  /*8690*/  HMMA.16816.F32 R20, R176.reuse, R140, R20 ;  /* 0x0000008cb014723c */ /* 0x042fe80000001814 */
[----:B------:R-:W1:Y:S01]  /*86a0*/  MUFU.TANH R3, R3 ;  /* 0x0000000300037308 */ /* 0x000e620000002400 */
        /* <DEDUP_REMOVED lines=9> */
[----:B------:R4:W1:Y:S01]  /*8740*/  MUFU.TANH R161, R233 ;  /* 0x000000e900a17308 */ /* 0x0008620000002400 */
[----:B------:R-:W-:Y:S02]  /*8750*/  FMUL.FTZ R242, R23, c[0x0][0x2ec] ;  /* 0x0000bb0017f27a20 */ /* 0x000fe40000410000 */
[----:B------:R-:W-:Y:S02]  /*8760*/  FMUL.FTZ R243, R9, c[0x0][0x2ec] ;  /* 0x0000bb0009f37a20 */ /* 0x000fe40000410000 */
[----:B-----5:R-:W-:Y:S02]  /*8770*/  FMUL.FTZ R245, R10, c[0x0][0x2ec] ;  /* 0x0000bb000af57a20 */ /* 0x020fe40000410000 */
[----:B------:R-:W-:Y:S01]  /*8780*/  FMUL.FTZ R247, R11, c[0x0][0x2ec] ;  /* 0x0000bb000bf77a20 */ /* 0x000fe20000410000 */
[C---:B--2---:R-:W-:Y:S02]  /*8790*/  HMMA.16816.F32 R28, R176.reuse, R132, R28 ;  /* 0x00000084b01c723c */ /* 0x044fe4000000181c */
[----:B------:R2:W1:Y:S01]  /*87a0*/  MUFU.TANH R141, R234 ;  /* 0x000000ea008d7308 */ /* 0x0004620000002400 */
[----:B------:R-:W-:Y:S02]  /*87b0*/  FMUL.FTZ R251, R12, c[0x0][0x2ec] ;  /* 0x0000bb000cfb7a20 */ /* 0x000fe40000410000 */
[----:B------:R-:W-:Y:S02]  /*87c0*/  FMUL.FTZ R249, R13, c[0x0][0x2ec] ;  /* 0x0000bb000df97a20 */ /* 0x000fe40000410000 */
[----:B------:R-:W-:Y:S01]  /*87d0*/  FMUL.FTZ R133, R27, c[0x0][0x2ec] ;  /* 0x0000bb001b857a20 */ /* 0x000fe20000410000 */
[----:B------:R-:W-:Y:S04]  /*87e0*/  HMMA.16816.F32 R32, R176, R134, R32 ;  /* 0x00000086b020723c */ /* 0x000fe80000001820 */
[----:B------:R5:W1:Y:S01]  /*87f0*/  MUFU.TANH R157, R242 ;  /* 0x000000f2009d7308 */ /* 0x000a620000002400 */
[----:B------:R-:W-:Y:S02]  /*8800*/  FMUL.FTZ R238, R15, c[0x0][0x2ec] ;  /* 0x0000bb000fee7a20 */ /* 0x000fe40000410000 */
[----:B------:R-:W-:Y:S02]  /*8810*/  FMUL.FTZ R236, R16, c[0x0][0x2ec] ;  /* 0x0000bb0010ec7a20 */ /* 0x000fe40000410000 */
[----:B----4-:R-:W-:Y:S03]  /*8820*/  FMUL.FTZ R233, R20, c[0x0][0x2ec] ;  /* 0x0000bb0014e97a20 */ /* 0x010fe60000410000 */
[----:B------:R-:W-:Y:S02]  /*8830*/  FMUL.FTZ R136, R17, c[0x0][0x2ec] ;  /* 0x0000bb0011887a20 */ /* 0x000fe40000410000 */
[----:B------:R4:W1:Y:S01]  /*8840*/  MUFU.TANH R158, R233 ;  /* 0x000000e9009e7308 */ /* 0x0008620000002400 */
[----:B------:R-:W-:Y:S02]  /*8850*/  FMUL.FTZ R240, R19, c[0x0][0x2ec] ;  /* 0x0000bb0013f07a20 */ /* 0x000fe40000410000 */
[----:B------:R-:W-:Y:S02]  /*8860*/  FMUL.FTZ R134, R29, c[0x0][0x2ec] ;  /* 0x0000bb001d867a20 */ /* 0x000fe40000410000 */
[----:B--2---:R-:W-:Y:S02]  /*8870*/  FMUL.FTZ R234, R25, c[0x0][0x2ec] ;  /* 0x0000bb0019ea7a20 */ /* 0x004fe40000410000 */
[----:B------:R-:W-:Y:S02]  /*8880*/  FMUL.FTZ R132, R28, c[0x0][0x2ec] ;  /* 0x0000bb001c847a20 */ /* 0x000fe40000410000 */
[----:B------:R-:W-:Y:S01]  /*8890*/  FMUL.FTZ R246, R21, c[0x0][0x2ec] ;  /* 0x0000bb0015f67a20 */ /* 0x000fe20000410000 */
[----:B------:R2:W1:Y:S01]  /*88a0*/  MUFU.TANH R152, R234 ;  /* 0x000000ea00987308 */ /* 0x0004620000002400 */
[----:B------:R-:W-:Y:S02]  /*88b0*/  FMUL.FTZ R135, R34, c[0x0][0x2ec] ;  /* 0x0000bb0022877a20 */ /* 0x000fe40000410000 */
[----:B------:R-:W-:Y:S02]  /*88c0*/  FMUL.FTZ R244, R22, c[0x0][0x2ec] ;  /* 0x0000bb0016f47a20 */ /* 0x000fe40000410000 */
[----:B------:R-:W-:Y:S02]  /*88d0*/  FMUL.FTZ R248, R24, c[0x0][0x2ec] ;  /* 0x0000bb0018f87a20 */ /* 0x000fe40000410000 */
[----:B-----5:R-:W-:Y:S03]  /*88e0*/  FMUL.FTZ R242, R30, c[0x0][0x2ec] ;  /* 0x0000bb001ef27a20 */ /* 0x020fe60000410000 */
[----:B------:R5:W1:Y:S01]  /*88f0*/  MUFU.TANH R149, R134 ;  /* 0x0000008600957308 */ /* 0x000a620000002400 */
[----:B----4-:R-:W-:Y:S09]  /*8900*/  FMUL.FTZ R233, R26, c[0x0][0x2ec] ;  /* 0x0000bb001ae97a20 */ /* 0x010ff20000410000 */
[----:B------:R4:W1:Y:S01]  /*8910*/  MUFU.TANH R153, R133 ;  /* 0x0000008500997308 */ /* 0x0008620000002400 */
[----:B--2---:R-:W-:Y:S09]  /*8920*/  FMUL.FTZ R234, R31, c[0x0][0x2ec] ;  /* 0x0000bb001fea7a20 */ /* 0x004ff20000410000 */
[----:B------:R2:W1:Y:S01]  /*8930*/  MUFU.TANH R150, R132 ;  /* 0x0000008400967308 */ /* 0x0004620000002400 */
[----:B-----5:R-:W-:Y:S09]  /*8940*/  FMUL.FTZ R134, R35, c[0x0][0x2ec] ;  /* 0x0000bb0023867a20 */ /* 0x020ff20000410000 */
[----:B------:R5:W1:Y:S01]  /*8950*/  MUFU.TANH R155, R233 ;  /* 0x000000e9009b7308 */ /* 0x000a620000002400 */
[----:B----4-:R-:W-:Y:S09]  /*8960*/  FMUL.FTZ R133, R32, c[0x0][0x2ec] ;  /* 0x0000bb0020857a20 */ /* 0x010ff20000410000 */
[----:B------:R4:W1:Y:S01]  /*8970*/  MUFU.TANH R145, R234 ;  /* 0x000000ea00917308 */ /* 0x0008620000002400 */
[----:B--2---:R-:W-:Y:S09]  /*8980*/  FMUL.FTZ R132, R33, c[0x0][0x2ec] ;  /* 0x0000bb0021847a20 */ /* 0x004ff20000410000 */
[----:B------:R-:W2:Y:S01]  /*8990*/  MUFU.TANH R237, R237 ;  /* 0x000000ed00ed7308 */ /* 0x000ea20000002400 */
[----:B-----5:R-:W-:Y:S09]  /*89a0*/  MOV R233, R139 ;  /* 0x0000008b00e97202 */ /* 0x020ff20000000f00 */
[----:B------:R-:W1:Y:S01]  /*89b0*/  MUFU.TANH R239, R239 ;  /* 0x000000ef00ef7308 */ /* 0x000e620000002400 */
[----:B----4-:R-:W-:Y:S09]  /*89c0*/  MOV R234, R138 ;  /* 0x0000008a00ea7202 */ /* 0x010ff20000000f00 */
[----:B------:R-:W4:Y:S10]  /*89d0*/  MUFU.TANH R241, R241 ;  /* 0x000000f100f17308 */ /* 0x000f340000002400 */
        /* <DEDUP_REMOVED lines=9> */
[----:B------:R1:W1:Y:S10]  /*8a70*/  MUFU.TANH R156, R246 ;  /* 0x000000f6009c7308 */ /* 0x0002740000002400 */
[----:B------:R1:W1:Y:S10]  /*8a80*/  MUFU.TANH R159, R244 ;  /* 0x000000f4009f7308 */ /* 0x0002740000002400 */
[----:B------:R1:W1:Y:S10]  /*8a90*/  MUFU.TANH R154, R248 ;  /* 0x000000f8009a7308 */ /* 0x0002740000002400 */
[----:B------:R1:W1:Y:S10]  /*8aa0*/  MUFU.TANH R147, R242 ;  /* 0x000000f200937308 */ /* 0x0002740000002400 */
[----:B------:R1:W1:Y:S10]  /*8ab0*/  MUFU.TANH R148, R133 ;  /* 0x0000008500947308 */ /* 0x0002740000002400 */
[----:B------:R1:W1:Y:S10]  /*8ac0*/  MUFU.TANH R146, R132 ;  /* 0x0000008400927308 */ /* 0x0002740000002400 */
        /* <DEDUP_REMOVED lines=68> */
.L_x_3485:
        /* <DEDUP_REMOVED lines=89> */
.L_x_3484:
[----:B--234-:R-:W-:Y:S01]  /*94a0*/  IMAD R21, R230, -0x40, R227 ;  /* 0xffffffc0e6157824 */ /* 0x01cfe200078e02e3 */
[----:B------:R-:W-:Y:S04]  /*94b0*/  LDSM.16.MT88.4 R28, [R201+0xc000] ;  /* 0x00c00000c91c783b */ /* 0x000fe80000004200 */
[C---:B------:R-:W-:Y:S02]  /*94c0*/  IADD3 R18, R21.reuse, 0x8, RZ ;  /* 0x0000000815127810 */ /* 0x040fe40007ffe0ff */
[C---:B------:R-:W-:Y:S02]  /*94d0*/  IADD3 R14, R21.reuse, -0x1, RZ ;  /* 0xffffffff150e7810 */ /* 0x040fe40007ffe0ff */
        /* <DEDUP_REMOVED lines=9> */
[C---:B------:R-:W-:Y:S02]  /*9570*/  @!P1 IADD3 R14, -R21.reuse, 0x1, RZ ;  /* 0x00000001150e9810 */ /* 0x040fe40007ffe1ff */
[----:B------:R-:W-:Y:S02]  /*9580*/  ISETP.GE.AND P2, PT, R16, RZ, PT ;  /* 0x000000ff1000720c */ /* 0x000fe40003f46270 */
[----:B------:R-:W-:Y:S01]  /*9590*/  ISETP.GE.AND P1, PT, R10, RZ, PT ;  /* 0x000000ff0a00720c */ /* 0x000fe20003f26270 */
[----:B------:R-:W-:Y:S01]  /*95a0*/  I2F R18, R18 ;  /* 0x0000001200127306 */ /* 0x000fe20000201400 */
[C---:B------:R-:W-:Y:S02]  /*95b0*/  IADD3 R17, R21.reuse, -0x18, RZ ;  /* 0xffffffe815117810 */ /* 0x040fe40007ffe0ff */
[----:B------:R-:W-:Y:S02]  /*95c0*/  IABS R20, R21 ;  /* 0x0000001500147213 */ /* 0x000fe40000000000 */
[C---:B------:R-:W-:Y:S02]  /*95d0*/  IADD3 R15, R21.reuse, -0x19, RZ ;  /* 0xffffffe7150f7810 */ /* 0x040fe40007ffe0ff */
[C---:B------:R-:W-:Y:S02]  /*95e0*/  IADD3 R13, R21.reuse, -0x20, RZ ;  /* 0xffffffe0150d7810 */ /* 0x040fe40007ffe0ff */
        /* <DEDUP_REMOVED lines=22> */
[----:B------:R-:W-:Y:S02]  /*9750*/  @!P2 IADD3 R139, -R21, 0x11, RZ ;  /* 0x00000011158ba810 */ /* 0x000fe40007ffe1ff */
[----:B------:R-:W-:Y:S02]  /*9760*/  ISETP.GE.AND P2, PT, R15, RZ, PT ;  /* 0x000000ff0f00720c */ /* 0x000fe40003f46270 */
[----:B------:R-:W-:Y:S01]  /*9770*/  @!P1 IADD3 R17, -R21, 0x18, RZ ;  /* 0x0000001815119810 */ /* 0x000fe20007ffe1ff */
[----:B------:R-:W-:Y:S01]  /*9780*/  I2F R143, R143 ;  /* 0x0000008f008f7306 */ /* 0x000fe20000201400 */
[----:B------:R-:W-:Y:S02]  /*9790*/  ISETP.GE.AND P1, PT, R13, RZ, PT ;  /* 0x000000ff0d00720c */ /* 0x000fe40003f26270 */
[C---:B------:R-:W-:Y:S02]  /*97a0*/  @!P3 IADD3 R12, -R21.reuse, 0x31, RZ ;  /* 0x00000031150cb810 */ /* 0x040fe40007ffe1ff */
[C---:B------:R-:W-:Y:S02]  /*97b0*/  @!P5 IADD3 R7, -R21.reuse, 0x29, RZ ;  /* 0x000000291507d810 */ /* 0x040fe40007ffe1ff */
[C---:B------:R-:W-:Y:S03]  /*97c0*/  @!P4 IADD3 R5, -R21.reuse, 0x30, RZ ;  /* 0x000000301505c810 */ /* 0x040fe60007ffe1ff */
[----:B------:R-:W-:Y:S01]  /*97d0*/  @!P2 IADD3 R15, -R21, 0x19, RZ ;  /* 0x00000019150fa810 */ /* 0x000fe20007ffe1ff */
[----:B------:R-:W-:Y:S01]  /*97e0*/  I2F R8, R8 ;  /* 0x0000000800087306 */ /* 0x000fe20000201400 */
[----:B------:R-:W-:Y:S02]  /*97f0*/  ISETP.GE.AND P2, PT, R11, RZ, PT ;  /* 0x000000ff0b00720c */ /* 0x000fe40003f46270 */
[----:B------:R-:W-:Y:S02]  /*9800*/  @!P1 IADD3 R13, -R21, 0x20, RZ ;  /* 0x00000020150d9810 */ /* 0x000fe40007ffe1ff */
[----:B------:R-:W-:Y:S05]  /*9810*/  ISETP.GE.AND P1, PT, R9, RZ, PT ;  /* 0x000000ff0900720c */ /* 0x000fea0003f26270 */
[----:B------:R-:W-:Y:S04]  /*9820*/  I2F R139, R139 ;  /* 0x0000008b008b7306 */ /* 0x000fe80000201400 */
[----:B------:R-:W-:Y:S02]  /*9830*/  @!P2 IADD3 R11, -R21, 0x21, RZ ;  /* 0x00000021150ba810 */ /* 0x000fe40007ffe1ff */
[----:B------:R-:W-:Y:S02]  /*9840*/  ISETP.GE.AND P2, PT, R19, RZ, PT ;  /* 0x000000ff1300720c */ /* 0x000fe40003f46270 */
[C---:B------:R-:W-:Y:S02]  /*9850*/  @!P1 IADD3 R9, -R21.reuse, 0x28, RZ ;  /* 0x0000002815099810 */ /* 0x040fe40007ffe1ff */
[----:B------:R-:W-:Y:S01]  /*9860*/  I2F R17, R17 ;  /* 0x0000001100117306 */ /* 0x000fe20000201400 */
[----:B------:R-:W-:Y:S08]  /*9870*/  ISETP.GE.AND P1, PT, R4, RZ, PT ;  /* 0x000000ff0400720c */ /* 0x000ff00003f26270 */
[C---:B------:R-:W-:Y:S01]  /*9880*/  @!P2 IADD3 R19, -R21.reuse, 0x38, RZ ;  /* 0x000000381513a810 */ /* 0x040fe20007ffe1ff */
[----:B------:R-:W-:Y:S04]  /*9890*/  I2F R15, R15 ;  /* 0x0000000f000f7306 */ /* 0x000fe80000201400 */
[----:B------:R-:W-:Y:S06]  /*98a0*/  @!P1 IADD3 R4, -R21, 0x39, RZ ;  /* 0x0000003915049810 */ /* 0x000fec0007ffe1ff */
[----:B------:R-:W-:Y:S10]  /*98b0*/  I2F R13, R13 ;  /* 0x0000000d000d7306 */ /* 0x000ff40000201400 */
[----:B------:R-:W-:Y:S10]  /*98c0*/  I2F R11, R11 ;  /* 0x0000000b000b7306 */ /* 0x000ff40000201400 */
[----:B------:R-:W-:Y:S10]  /*98d0*/  I2F R9, R9 ;  /* 0x0000000900097306 */ /* 0x000ff40000201400 */
[----:B------:R-:W-:Y:S10]  /*98e0*/  I2F R7, R7 ;  /* 0x0000000700077306 */ /* 0x000ff40000201400 */
[----:B------:R-:W-:Y:S10]  /*98f0*/  I2F R5, R5 ;  /* 0x0000000500057306 */ /* 0x000ff40000201400 */
[----:B------:R-:W2:Y:S02]  /*9900*/  I2F R19, R19 ;  /* 0x0000001300137306 */ /* 0x000ea40000201400 */
[C---:B-12---:R-:W-:Y:S02]  /*9910*/  FFMA.FTZ R148, -R0.reuse, R19, R148 ;  /* 0x0000001300947223 */ /* 0x046fe40000010194 */
[C---:B------:R-:W-:Y:S02]  /*9920*/  FFMA.FTZ R6, -R0.reuse, R20, R3 ;  /* 0x0000001400067223 */ /* 0x040fe40000010103 */
[C---:B------:R-:W-:Y:S04]  /*9930*/  FFMA.FTZ R235, -R0.reuse, R14, R235 ;  /* 0x0000000e00eb7223 */ /* 0x040fe800000101eb */
[----:B------:R-:W1:Y:S01]  /*9940*/  I2F R3, R12 ;  /* 0x0000000c00037306 */ /* 0x000e620000201400 */
[----:B------:R-:W-:Y:S01]  /*9950*/  FFMA.FTZ R237, -R0, R18, R237 ;  /* 0x0000001200ed7223 */ /* 0x000fe200000101ed */
[----:B------:R-:W-:Y:S01]  /*9960*/  FMNMX.FTZ R18, R6, R2, !PT ;  /* 0x0000000206127209 */ /* 0x000fe20007810000 */
[C---:B------:R-:W-:Y:S02]  /*9970*/  FFMA.FTZ R241, -R0.reuse, R10, R241 ;  /* 0x0000000a00f17223 */ /* 0x040fe400000101f1 */
[C---:B------:R-:W-:Y:S01]  /*9980*/  FFMA.FTZ R239, -R0.reuse, R16, R239 ;  /* 0x0000001000ef7223 */ /* 0x040fe200000101ef */
[----:B------:R-:W-:Y:S01]  /*9990*/  FMNMX.FTZ R16, R235, R18, !PT ;  /* 0x00000012eb107209 */ /* 0x000fe20007810000 */
[C---:B------:R-:W-:Y:S02]  /*99a0*/  FFMA.FTZ R243, -R0.reuse, R143, R243 ;  /* 0x0000008f00f37223 */ /* 0x040fe400000101f3 */
[C---:B------:R-:W-:Y:S01]  /*99b0*/  FFMA.FTZ R247, -R0.reuse, R14, R247 ;  /* 0x0000000e00f77223 */ /* 0x040fe200000101f7 */
[----:B------:R-:W-:Y:S01]  /*99c0*/  FMNMX.FTZ R16, R241, R16, !PT ;  /* 0x00000010f1107209 */ /* 0x000fe20007810000 */
[C---:B------:R-:W-:Y:S01]  /*99d0*/  FFMA.FTZ R142, -R0.reuse, R8, R251 ;  /* 0x00000008008e7223 */ /* 0x040fe200000101fb */
[----:B------:R-:W-:Y:S01]  /*99e0*/  FMNMX.FTZ R14, R237, R137, !PT ;  /* 0x00000089ed0e7209 */ /* 0x000fe20007810000 */
[C---:B------:R-:W-:Y:S01]  /*99f0*/  FFMA.FTZ R245, -R0.reuse, R20, R245 ;  /* 0x0000001400f57223 */ /* 0x040fe200000101f5 */
[----:B------:R-:W-:Y:S01]  /*9a00*/  FMNMX.FTZ R21, R243, R16, !PT ;  /* 0x00000010f3157209 */ /* 0x000fe20007810000 */
[C---:B------:R-:W-:Y:S01]  /*9a10*/  FFMA.FTZ R140, -R0.reuse, R139, R249 ;  /* 0x0000008b008c7223 */ /* 0x040fe200000101f9 */
[----:B------:R-:W-:Y:S01]  /*9a20*/  FMNMX.FTZ R14, R239, R14, !PT ;  /* 0x0000000eef0e7209 */ /* 0x000fe20007810000 */
[----:B------:R-:W-:Y:S01]  /*9a30*/  FFMA.FTZ R138, -R0, R17, R236 ;  /* 0x00000011008a7223 */ /* 0x000fe200000101ec */
        /* <DEDUP_REMOVED lines=15> */
[----:B------:R2:W3:Y:S01]  /*9b30*/  I2F R21, R4 ;  /* 0x0000000400157306 */ /* 0x0004e20000201400 */
        /* <DEDUP_REMOVED lines=14> */
[C---:B-1----:R-:W-:Y:S01]  /*9c20*/  FFMA.FTZ R149, -R0.reuse, R3, R149 ;  /* 0x0000000300957223 */ /* 0x042fe20000010195 */
[----:B------:R-:W-:Y:S01]  /*9c30*/  FMNMX.FTZ R14, R157, R14, !PT ;  /* 0x0000000e9d0e7209 */ /* 0x000fe20007810000 */
[C---:B------:R-:W-:Y:S02]  /*9c40*/  FFMA.FTZ R147, -R0.reuse, R9, R147 ;  /* 0x0000000900937223 */ /* 0x040fe40000010193 */
[C---:B------:R-:W-:Y:S01]  /*9c50*/  FFMA.FTZ R145, -R0.reuse, R7, R145 ;  /* 0x0000000700917223 */ /* 0x040fe20000010191 */
[----:B------:R-:W-:Y:S01]  /*9c60*/  FMNMX.FTZ R14, R155, R14, !PT ;  /* 0x0000000e9b0e7209 */ /* 0x000fe20007810000 */
[C---:B------:R-:W-:Y:S02]  /*9c70*/  FFMA.FTZ R135, -R0.reuse, R5, R135 ;  /* 0x0000000500877223 */ /* 0x040fe40000010187 */
[----:B------:R-:W-:Y:S01]  /*9c80*/  FFMA.FTZ R134, -R0, R3, R134 ;  /* 0x0000000300867223 */ /* 0x000fe20000010186 */
[----:B--2---:R-:W-:Y:S01]  /*9c90*/  FMNMX.FTZ R4, R150, R23, !PT ;  /* 0x0000001796047209 */ /* 0x004fe20007810000 */
[----:B---3--:R-:W-:Y:S01]  /*9ca0*/  FFMA.FTZ R146, -R0, R21, R146 ;  /* 0x0000001500927223 */ /* 0x008fe20000010192 */
        /* <DEDUP_REMOVED lines=8> */
[----:B------:R-:W-:Y:S04]  /*9d30*/  FMNMX.FTZ R3, R135, R4, !PT ;  /* 0x0000000487037209 */ /* 0x000fe80007810000 */
[----:B------:R-:W-:Y:S01]  /*9d40*/  FMNMX.FTZ R7, R134, R3, !PT ;  /* 0x0000000386077209 */ /* 0x000fe20007810000 */
        /* <DEDUP_REMOVED lines=14> */
[C---:B------:R-:W-:Y:S02]  /*9e30*/  FMUL.FTZ R144, R132.reuse, c[0x0][0x23c] ;  /* 0x00008f0084907a20 */ /* 0x040fe40000410000 */
[----:B------:R-:W-:Y:S02]  /*9e40*/  FADD.FTZ R2, -R132, R137 ;  /* 0x0000008984027221 */ /* 0x000fe40000010100 */
[--C-:B------:R-:W-:Y:S01]  /*9e50*/  FFMA.FTZ R175, R6, c[0x0][0x23c], -R151.reuse ;  /* 0x00008f0006af7a23 */ /* 0x100fe20000010897 */
[----:B------:R-:W-:Y:S01]  /*9e60*/  FSEL R144, R144, RZ, P1 ;  /* 0x000000ff90907208 */ /* 0x000fe20000800000 */
[--C-:B------:R-:W-:Y:S01]  /*9e70*/  FFMA.FTZ R174, R235, c[0x0][0x23c], -R151.reuse ;  /* 0x00008f00ebae7a23 */ /* 0x100fe20000010897 */
[----:B------:R-:W1:Y:S01]  /*9e80*/  MUFU.EX2 R3, R3 ;  /* 0x0000000300037308 */ /* 0x000e620000000800 */
[--C-:B------:R-:W-:Y:S01]  /*9e90*/  FFMA.FTZ R173, R241, c[0x0][0x23c], -R151.reuse ;  /* 0x00008f00f1ad7a23 */ /* 0x100fe20000010897 */
[----:B------:R-:W-:Y:S01]  /*9ea0*/  ISETP.GT.AND P1, PT, R230, RZ, PT ;  /* 0x000000ffe600720c */ /* 0x000fe20003f24270 */
[--C-:B------:R-:W-:Y:S02]  /*9eb0*/  FFMA.FTZ R172, R243, c[0x0][0x23c], -R151.reuse ;  /* 0x00008f00f3ac7a23 */ /* 0x100fe40000010897 */
[--C-:B------:R-:W-:Y:S02]  /*9ec0*/  FFMA.FTZ R171, R237, c[0x0][0x23c], -R144.reuse ;  /* 0x00008f00edab7a23 */ /* 0x100fe40000010890 */
[--C-:B------:R-:W-:Y:S02]  /*9ed0*/  FFMA.FTZ R170, R239, c[0x0][0x23c], -R144.reuse ;  /* 0x00008f00efaa7a23 */ /* 0x100fe40000010890 */
[--C-:B------:R-:W-:Y:S01]  /*9ee0*/  FFMA.FTZ R169, R245, c[0x0][0x23c], -R144.reuse ;  /* 0x00008f00f5a97a23 */ /* 0x100fe20000010890 */
[----:B------:R-:W-:Y:S01]  /*9ef0*/  MUFU.EX2 R175, R175 ;  /* 0x000000af00af7308 */ /* 0x000fe20000000800 */
[--C-:B------:R-:W-:Y:S02]  /*9f00*/  FFMA.FTZ R168, R247, c[0x0][0x23c], -R144.reuse ;  /* 0x00008f00f7a87a23 */ /* 0x100fe40000010890 */
[----:B------:R-:W-:Y:S02]  /*9f10*/  FMUL.FTZ R4, R2, c[0x0][0x23c] ;  /* 0x00008f0002047a20 */ /* 0x000fe40000410000 */
[--C-:B------:R-:W-:Y:S02]  /*9f20*/  FFMA.FTZ R176, R142, c[0x0][0x23c], -R151.reuse ;  /* 0x00008f008eb07a23 */ /* 0x100fe40000010897 */
[--C-:B------:R-:W-:Y:S02]  /*9f30*/  FFMA.FTZ R177, R140, c[0x0][0x23c], -R151.reuse ;  /* 0x00008f008cb17a23 */ /* 0x100fe40000010897 */
[--C-:B------:R-:W-:Y:S01]  /*9f40*/  FFMA.FTZ R178, R138, c[0x0][0x23c], -R151.reuse ;  /* 0x00008f008ab27a23 */ /* 0x100fe20000010897 */
[----:B------:R2:W3:Y:S01]  /*9f50*/  MUFU.EX2 R2, R4 ;  /* 0x0000000400027308 */ /* 0x0004e20000000800 */
[--C-:B------:R-:W-:Y:S02]  /*9f60*/  FFMA.FTZ R179, R136, c[0x0][0x23c], -R151.reuse ;  /* 0x00008f0088b37a23 */ /* 0x100fe40000010897 */
[--C-:B------:R-:W-:Y:S02]  /*9f70*/  FFMA.FTZ R180, R161, c[0x0][0x23c], -R144.reuse ;  /* 0x00008f00a1b47a23 */ /* 0x100fe40000010890 */
[C---:B-1----:R-:W-:Y:S01]  /*9f80*/  FMUL.FTZ R5, R3.reuse, R129 ;  /* 0x0000008103057220 */ /* 0x042fe20000410000 */
[----:B------:R-:W-:Y:S01]  /*9f90*/  LDSM.16.MT88.4 R160, [R200+0xf800] ;  /* 0x00f80000c8a0783b */ /* 0x000fe20000004200 */
        /* <DEDUP_REMOVED lines=9> */
[----:B------:R-:W-:Y:S02]  /*a030*/  FMUL.FTZ R33, R3, R101 ;  /* 0x0000006503217220 */ /* 0x000fe40000410000 */
[--C-:B------:R-:W-:Y:S02]  /*a040*/  FFMA.FTZ R181, R143, c[0x0][0x23c], -R144.reuse ;  /* 0x00008f008fb57a23 */ /* 0x100fe40000010890 */
[----:B--2---:R-:W-:Y:S02]  /*a050*/  FMUL.FTZ R4, R3, R128 ;  /* 0x0000008003047220 */ /* 0x004fe40000410000 */
[C---:B---3--:R-:W-:Y:S02]  /*a060*/  FMUL.FTZ R6, R2.reuse, R130 ;  /* 0x0000008202067220 */ /* 0x048fe40000410000 */
[C---:B------:R-:W-:Y:S01]  /*a070*/  FMUL.FTZ R7, R2.reuse, R131 ;  /* 0x0000008302077220 */ /* 0x040fe20000410000 */
[----:B------:R-:W2:Y:S01]  /*a080*/  MUFU.EX2 R172, R172 ;  /* 0x000000ac00ac7308 */ /* 0x000ea20000000800 */
[C---:B------:R-:W-:Y:S02]  /*a090*/  FMUL.FTZ R10, R2.reuse, R126 ;  /* 0x0000007e020a7220 */ /* 0x040fe40000410000 */
[----:B------:R-:W-:Y:S01]  /*a0a0*/  FMUL.FTZ R11, R2, R127 ;  /* 0x0000007f020b7220 */ /* 0x000fe20000410000 */
[----:B-1----:R-:W-:Y:S01]  /*a0b0*/  F2FP.PACK_AB R128, R174, R175 ;  /* 0x000000afae80723e */ /* 0x002fe200000000ff */
[C---:B------:R-:W-:Y:S01]  /*a0c0*/  FMUL.FTZ R18, R2.reuse, R118 ;  /* 0x0000007602127220 */ /* 0x040fe20000410000 */
[----:B------:R-:W-:Y:S01]  /*a0d0*/  LDSM.16.MT88.4 R124, [R204+0xe800] ;  /* 0x00e80000cc7c783b */ /* 0x000fe20000004200 */
[C---:B------:R-:W-:Y:S02]  /*a0e0*/  FMUL.FTZ R19, R2.reuse, R119 ;  /* 0x0000007702137220 */ /* 0x040fe40000410000 */
[C---:B------:R-:W-:Y:S01]  /*a0f0*/  FMUL.FTZ R26, R2.reuse, R110 ;  /* 0x0000006e021a7220 */ /* 0x040fe20000410000 */
[----:B------:R-:W-:Y:S01]  /*a100*/  MUFU.EX2 R171, R171 ;  /* 0x000000ab00ab7308 */ /* 0x000fe20000000800 */
[C---:B------:R-:W-:Y:S02]  /*a110*/  FMUL.FTZ R27, R2.reuse, R111 ;  /* 0x0000006f021b7220 */ /* 0x040fe40000410000 */
[C---:B------:R-:W-:Y:S01]  /*a120*/  FMUL.FTZ R34, R2.reuse, R102 ;  /* 0x0000006602227220 */ /* 0x040fe20000410000 */
[----:B------:R-:W-:Y:S01]  /*a130*/  LDSM.16.MT88.4 R108, [R200+0xe000] ;  /* 0x00e00000c86c783b */ /* 0x000fe20000004200 */
[----:B------:R-:W-:Y:S02]  /*a140*/  FMUL.FTZ R35, R2, R103 ;  /* 0x0000006702237220 */ /* 0x000fe40000410000 */
[--C-:B------:R-:W-:Y:S02]  /*a150*/  FFMA.FTZ R182, R141, c[0x0][0x23c], -R144.reuse ;  /* 0x00008f008db67a23 */ /* 0x100fe40000010890 */
[--C-:B------:R-:W-:Y:S01]  /*a160*/  FFMA.FTZ R183, R139, c[0x0][0x23c], -R144.reuse ;  /* 0x00008f008bb77a23 */ /* 0x100fe20000010890 */
[----:B------:R-:W1:Y:S01]  /*a170*/  MUFU.EX2 R170, R170 ;  /* 0x000000aa00aa7308 */ /* 0x000e620000000800 */
[--C-:B------:R-:W-:Y:S01]  /*a180*/  FFMA.FTZ R184, R158, c[0x0][0x23c], -R151.reuse ;  /* 0x00008f009eb87a23 */ /* 0x100fe20000010897 */
[----:B------:R-:W-:Y:S01]  /*a190*/  LDSM.16.MT88.4 R100, [R201+0xe000] ;  /* 0x00e00000c964783b */ /* 0x000fe20000004200 */
[--C-:B------:R-:W-:Y:S01]  /*a1a0*/  FFMA.FTZ R185, R156, c[0x0][0x23c], -R151.reuse ;  /* 0x00008f009cb97a23 */ /* 0x100fe20000010897 */
[----:B--2---:R-:W-:Y:S01]  /*a1b0*/  F2FP.PACK_AB R130, R172, R173 ;  /* 0x000000adac82723e */ /* 0x004fe200000000ff */
[--C-:B------:R-:W-:Y:S02]  /*a1c0*/  FFMA.FTZ R186, R154, c[0x0][0x23c], -R151.reuse ;  /* 0x00008f009aba7a23 */ /* 0x100fe40000010897 */
[--C-:B------:R-:W-:Y:S02]  /*a1d0*/  FFMA.FTZ R187, R152, c[0x0][0x23c], -R151.reuse ;  /* 0x00008f0098bb7a23 */ /* 0x100fe40000010897 */
[--C-:B------:R-:W-:Y:S01]  /*a1e0*/  FFMA.FTZ R235, R159, c[0x0][0x23c], -R144.reuse ;  /* 0x00008f009feb7a23 */ /* 0x100fe20000010890 */
[----:B------:R-:W-:Y:S01]  /*a1f0*/  MUFU.EX2 R169, R169 ;  /* 0x000000a900a97308 */ /* 0x000fe20000000800 */
[----:B------:R-:W-:Y:S01]  /*a200*/  LDSM.16.MT88.4 R116, [R202+0xc800] ;  /* 0x00c80000ca74783b */ /* 0x000fe20000004200 */
[--C-:B------:R-:W-:Y:S02]  /*a210*/  FFMA.FTZ R236, R157, c[0x0][0x23c], -R144.reuse ;  /* 0x00008f009dec7a23 */ /* 0x100fe40000010890 */
[--C-:B------:R-:W-:Y:S02]  /*a220*/  FFMA.FTZ R237, R155, c[0x0][0x23c], -R144.reuse ;  /* 0x00008f009bed7a23 */ /* 0x100fe40000010890 */
[--C-:B------:R-:W-:Y:S02]  /*a230*/  FFMA.FTZ R238, R153, c[0x0][0x23c], -R144.reuse ;  /* 0x00008f0099ee7a23 */ /* 0x100fe40000010890 */
[--C-:B------:R-:W-:Y:S01]  /*a240*/  FFMA.FTZ R239, R150, c[0x0][0x23c], -R151.reuse ;  /* 0x00008f0096ef7a23 */ /* 0x100fe20000010897 */
        /* <DEDUP_REMOVED lines=8> */
[----:B------:R-:W-:Y:S01]  /*a2d0*/  FFMA.FTZ R151, R146, c[0x0][0x23c], -R151 ;  /* 0x00008f0092977a23 */ /* 0x000fe20000010897 */
[----:B------:R-:W-:Y:S01]  /*a2e0*/  MUFU.EX2 R176, R176 ;  /* 0x000000b000b07308 */ /* 0x000fe20000000800 */
[C---:B------:R-:W-:Y:S02]  /*a2f0*/  FMUL.FTZ R36, R3.reuse, R36 ;  /* 0x0000002403247220 */ /* 0x040fe40000410000 */
[C---:B------:R-:W-:Y:S01]  /*a300*/  FMUL.FTZ R37, R3.reuse, R37 ;  /* 0x0000002503257220 */ /* 0x040fe20000410000 */
[----:B------:R-:W-:Y:S01]  /*a310*/  LDSM.16.MT88.4 R152, [R202+0xf800] ;  /* 0x00f80000ca98783b */ /* 0x000fe20000004200 */
[C---:B------:R-:W-:Y:S02]  /*a320*/  FMUL.FTZ R38, R2.reuse, R38 ;  /* 0x0000002602267220 */ /* 0x040fe40000410000 */
[----:B------:R-:W-:Y:S02]  /*a330*/  FMUL.FTZ R39, R2, R39 ;  /* 0x0000002702277220 */ /* 0x000fe40000410000 */
[C---:B------:R-:W-:Y:S01]  /*a340*/  FMUL.FTZ R40, R3.reuse, R40 ;  /* 0x0000002803287220 */ /* 0x040fe20000410000 */
[----:B------:R1:W-:Y:S01]  /*a350*/  MUFU.EX2 R242, R151 ;  /* 0x0000009700f27308 */ /* 0x0003e20000000800 */
[C---:B------:R-:W-:Y:S01]  /*a360*/  FMUL.FTZ R41, R3.reuse, R41 ;  /* 0x0000002903297220 */ /* 0x040fe20000410000 */
[----:B------:R-:W-:Y:S01]  /*a370*/  LDSM.16.MT88.4 R156, [R201+0xf800] ;  /* 0x00f80000c99c783b */ /* 0x000fe20000004200 */
[----:B--2---:R-:W-:Y:S01]  /*a380*/  F2FP.PACK_AB R131, R168, R169 ;  /* 0x000000a9a883723e */ /* 0x004fe200000000ff */
[C---:B------:R-:W-:Y:S02]  /*a390*/  FMUL.FTZ R42, R2.reuse, R42 ;  /* 0x0000002a022a7220 */ /* 0x040fe40000410000 */
[C---:B------:R-:W-:Y:S02]  /*a3a0*/  FMUL.FTZ R43, R2.reuse, R43 ;  /* 0x0000002b022b7220 */ /* 0x040fe40000410000 */
[C---:B------:R-:W-:Y:S02]  /*a3b0*/  FMUL.FTZ R44, R3.reuse, R44 ;  /* 0x0000002c032c7220 */ /* 0x040fe40000410000 */
[C---:B------:R-:W-:Y:S01]  /*a3c0*/  HMMA.16816.F32 R4, R128.reuse, R12, R4 ;  /* 0x0000000c8004723c */ /* 0x040fe20000001804 */
[----:B------:R-:W2:Y:S04]  /*a3d0*/  MUFU.EX2 R177, R177 ;  /* 0x000000b100b17308 */ /* 0x000ea80000000800 */
[C---:B------:R-:W-:Y:S02]  /*a3e0*/  FMUL.FTZ R45, R3.reuse, R45 ;  /* 0x0000002d032d7220 */ /* 0x040fe40000410000 */
[C---:B------:R-:W-:Y:S01]  /*a3f0*/  FMUL.FTZ R12, R3.reuse, R120 ;  /* 0x00000078030c7220 */ /* 0x040fe20000410000 */
[C---:B------:R-:W-:Y:S03]  /*a400*/  HMMA.16816.F32 R8, R128.reuse, R14, R8 ;  /* 0x0000000e8008723c */ /* 0x040fe60000001808 */
[----:B------:R-:W-:Y:S01]  /*a410*/  MUFU.EX2 R178, R178 ;  /* 0x000000b200b27308 */ /* 0x000fe20000000800 */
[C---:B------:R-:W-:Y:S01]  /*a420*/  FMUL.FTZ R13, R3.reuse, R121 ;  /* 0x00000079030d7220 */ /* 0x040fe20000410000 */
[----:B-1----:R-:W-:Y:S02]  /*a430*/  LDSM.16.MT88.4 R148, [R204+0xf800] ;  /* 0x00f80000cc94783b */ /* 0x002fe40000004200 */
[C---:B------:R-:W-:Y:S02]  /*a440*/  FMUL.FTZ R14, R2.reuse, R122 ;  /* 0x0000007a020e7220 */ /* 0x040fe40000410000 */
[C---:B------:R-:W-:Y:S03]  /*a450*/  FMUL.FTZ R15, R2.reuse, R123 ;  /* 0x0000007b020f7220 */ /* 0x040fe60000410000 */
[C---:B------:R-:W-:Y:S01]  /*a460*/  FMUL.FTZ R46, R2.reuse, R46 ;  /* 0x0000002e022e7220 */ /* 0x040fe20000410000 */
[----:B------:R-:W-:Y:S01]  /*a470*/  MUFU.EX2 R179, R179 ;  /* 0x000000b300b37308 */ /* 0x000fe20000000800 */
[----:B------:R-:W1:Y:S01]  /*a480*/  LDSM.16.MT88.4 R120, [R200+0xc000] ;  /* 0x00c00000c878783b */ /* 0x000e620000004200 */
[C---:B------:R-:W-:Y:S01]  /*a490*/  FMUL.FTZ R47, R2.reuse, R47 ;  /* 0x0000002f022f7220 */ /* 0x040fe20000410000 */
[C---:B------:R-:W-:Y:S03]  /*a4a0*/  HMMA.16816.F32 R12, R128.reuse, R20, R12 ;  /* 0x00000014800c723c */ /* 0x040fe6000000180c */
[C---:B------:R-:W-:Y:S02]  /*a4b0*/  FMUL.FTZ R48, R3.reuse, R48 ;  /* 0x0000003003307220 */ /* 0x040fe40000410000 */
[C---:B------:R-:W-:Y:S02]  /*a4c0*/  FMUL.FTZ R49, R3.reuse, R49 ;  /* 0x0000003103317220 */ /* 0x040fe40000410000 */
[C---:B------:R-:W-:Y:S01]  /*a4d0*/  FMUL.FTZ R20, R3.reuse, R112 ;  /* 0x0000007003147220 */ /* 0x040fe20000410000 */
[C---:B------:R-:W-:Y:S01]  /*a4e0*/  HMMA.16816.F32 R16, R128.reuse, R22, R16 ;  /* 0x000000168010723c */ /* 0x040fe20000001810 */
[----:B------:R-:W-:Y:S03]  /*a4f0*/  MUFU.EX2 R180, R180 ;  /* 0x000000b400b47308 */ /* 0x000fe60000000800 */
[C---:B------:R-:W-:Y:S02]  /*a500*/  FMUL.FTZ R21, R3.reuse, R113 ;  /* 0x0000007103157220 */ /* 0x040fe40000410000 */
[C---:B------:R-:W-:Y:S02]  /*a510*/  FMUL.FTZ R50, R2.reuse, R50 ;  /* 0x0000003202327220 */ /* 0x040fe40000410000 */
[C---:B------:R-:W-:Y:S03]  /*a520*/  FMUL.FTZ R22, R2.reuse, R114 ;  /* 0x0000007202167220 */ /* 0x040fe60000410000 */
[----:B------:R-:W3:Y:S01]  /*a530*/  MUFU.EX2 R181, R181 ;  /* 0x000000b500b57308 */ /* 0x000ee20000000800 */
[C---:B------:R-:W-:Y:S02]  /*a540*/  FMUL.FTZ R23, R2.reuse, R115 ;  /* 0x0000007302177220 */ /* 0x040fe40000410000 */
[----:B------:R-:W4:Y:S01]  /*a550*/  LDSM.16.MT88.4 R112, [R204+0xe000] ;  /* 0x00e00000cc70783b */ /* 0x000f220000004200 */
[C---:B------:R-:W-:Y:S02]  /*a560*/  FMUL.FTZ R51, R2.reuse, R51 ;  /* 0x0000003302337220 */ /* 0x040fe40000410000 */
[C---:B------:R-:W-:Y:S02]  /*a570*/  FMUL.FTZ R52, R3.reuse, R52 ;  /* 0x0000003403347220 */ /* 0x040fe40000410000 */
[C---:B------:R-:W-:Y:S02]  /*a580*/  HMMA.16816.F32 R20, R128.reuse, R28, R20 ;  /* 0x0000001c8014723c */ /* 0x040fe40000001814 */
[----:B------:R-:W-:Y:S01]  /*a590*/  MUFU.EX2 R182, R182 ;  /* 0x000000b600b67308 */ /* 0x000fe20000000800 */
[C---:B------:R-:W-:Y:S02]  /*a5a0*/  FMUL.FTZ R53, R3.reuse, R53 ;  /* 0x0000003503357220 */ /* 0x040fe40000410000 */
[C---:B------:R-:W-:Y:S02]  /*a5b0*/  FMUL.FTZ R54, R2.reuse, R54 ;  /* 0x0000003602367220 */ /* 0x040fe40000410000 */
[C---:B------:R-:W-:Y:S01]  /*a5c0*/  FMUL.FTZ R28, R3.reuse, R104 ;  /* 0x00000068031c7220 */ /* 0x040fe20000410000 */
[C---:B------:R-:W-:Y:S04]  /*a5d0*/  HMMA.16816.F32 R24, R128.reuse, R30, R24 ;  /* 0x0000001e8018723c */ /* 0x040fe80000001818 */
[C---:B------:R-:W-:Y:S01]  /*a5e0*/  FMUL.FTZ R29, R3.reuse, R105 ;  /* 0x00000069031d7220 */ /* 0x040fe20000410000 */
[----:B------:R-:W5:Y:S01]  /*a5f0*/  MUFU.EX2 R183, R183 ;  /* 0x000000b700b77308 */ /* 0x000f620000000800 */
[C---:B------:R-:W-:Y:S02]  /*a600*/  FMUL.FTZ R55, R2.reuse, R55 ;  /* 0x0000003702377220 */ /* 0x040fe40000410000 */
[C---:B------:R-:W-:Y:S04]  /*a610*/  FMUL.FTZ R30, R2.reuse, R106 ;  /* 0x0000006a021e7220 */ /* 0x040fe80000410000 */
[C---:B------:R-:W-:Y:S02]  /*a620*/  FMUL.FTZ R31, R2.reuse, R107 ;  /* 0x0000006b021f7220 */ /* 0x040fe40000410000 */
[----:B------:R-:W2:Y:S01]  /*a630*/  LDSM.16.MT88.4 R104, [R202+0xe000] ;  /* 0x00e00000ca68783b */ /* 0x000ea20000004200 */
[C---:B------:R-:W-:Y:S01]  /*a640*/  FMUL.FTZ R56, R3.reuse, R56 ;  /* 0x0000003803387220 */ /* 0x040fe20000410000 */
[----:B------:R-:W-:Y:S01]  /*a650*/  MUFU.EX2 R184, R184 ;  /* 0x000000b800b87308 */ /* 0x000fe20000000800 */
[C---:B------:R-:W-:Y:S02]  /*a660*/  FMUL.FTZ R57, R3.reuse, R57 ;  /* 0x0000003903397220 */ /* 0x040fe40000410000 */
[C---:B-1----:R-:W-:Y:S03]  /*a670*/  HMMA.16816.F32 R28, R128.reuse, R120, R28 ;  /* 0x00000078801c723c */ /* 0x042fe6000000181c */
[C---:B------:R-:W-:Y:S02]  /*a680*/  FMUL.FTZ R58, R2.reuse, R58 ;  /* 0x0000003a023a7220 */ /* 0x040fe40000410000 */
[C---:B------:R-:W-:Y:S02]  /*a690*/  FMUL.FTZ R59, R2.reuse, R59 ;  /* 0x0000003b023b7220 */ /* 0x040fe40000410000 */
[C---:B------:R-:W-:Y:S01]  /*a6a0*/  FMUL.FTZ R60, R3.reuse, R60 ;  /* 0x0000003c033c7220 */ /* 0x040fe20000410000 */
[C---:B------:R-:W-:Y:S01]  /*a6b0*/  HMMA.16816.F32 R32, R128.reuse, R122, R32 ;  /* 0x0000007a8020723c */ /* 0x040fe20000001820 */
[----:B------:R-:W-:Y:S01]  /*a6c0*/  LDSM.16.MT88.4 R120, [R200+0xc800] ;  /* 0x00c80000c878783b */ /* 0x000fe20000004200 */
[----:B------:R-:W1:Y:S02]  /*a6d0*/  MUFU.EX2 R185, R185 ;  /* 0x000000b900b97308 */ /* 0x000e640000000800 */
[C---:B------:R-:W-:Y:S02]  /*a6e0*/  FMUL.FTZ R61, R3.reuse, R61 ;  /* 0x0000003d033d7220 */ /* 0x040fe40000410000 */
[C---:B------:R-:W-:Y:S02]  /*a6f0*/  FMUL.FTZ R62, R2.reuse, R62 ;  /* 0x0000003e023e7220 */ /* 0x040fe40000410000 */
[C---:B----4-:R-:W-:Y:S04]  /*a700*/  HMMA.16816.F32 R36, R128.reuse, R112, R36 ;  /* 0x000000708024723c */ /* 0x050fe80000001824 */
[C---:B------:R-:W-:Y:S01]  /*a710*/  FMUL.FTZ R63, R2.reuse, R63 ;  /* 0x0000003f023f7220 */ /* 0x040fe20000410000 */
[----:B------:R-:W-:Y:S01]  /*a720*/  MUFU.EX2 R186, R186 ;  /* 0x000000ba00ba7308 */ /* 0x000fe20000000800 */
[C---:B------:R-:W-:Y:S02]  /*a730*/  FMUL.FTZ R64, R3.reuse, R64 ;  /* 0x0000004003407220 */ /* 0x040fe40000410000 */
[C---:B------:R-:W-:Y:S01]  /*a740*/  HMMA.16816.F32 R40, R128.reuse, R114, R40 ;  /* 0x000000728028723c */ /* 0x040fe20000001828 */
[----:B------:R-:W-:Y:S03]  /*a750*/  LDSM.16.MT88.4 R112, [R204+0xc800] ;  /* 0x00c80000cc70783b */ /* 0x000fe60000004200 */
[C---:B------:R-:W-:Y:S02]  /*a760*/  FMUL.FTZ R65, R3.reuse, R65 ;  /* 0x0000004103417220 */ /* 0x040fe40000410000 */
[C---:B------:R-:W-:Y:S01]  /*a770*/  FMUL.FTZ R66, R2.reuse, R66 ;  /* 0x0000004202427220 */ /* 0x040fe20000410000 */
[----:B------:R-:W4:Y:S01]  /*a780*/  MUFU.EX2 R187, R187 ;  /* 0x000000bb00bb7308 */ /* 0x000f220000000800 */
[C---:B------:R-:W-:Y:S01]  /*a790*/  FMUL.FTZ R67, R2.reuse, R67 ;  /* 0x0000004302437220 */ /* 0x040fe20000410000 */
[C---:B--2---:R-:W-:Y:S03]  /*a7a0*/  HMMA.16816.F32 R44, R128.reuse, R104, R44 ;  /* 0x00000068802c723c */ /* 0x044fe6000000182c */
[C---:B------:R-:W-:Y:S02]  /*a7b0*/  FMUL.FTZ R68, R3.reuse, R68 ;  /* 0x0000004403447220 */ /* 0x040fe40000410000 */
[C---:B------:R-:W-:Y:S03]  /*a7c0*/  FMUL.FTZ R69, R3.reuse, R69 ;  /* 0x0000004503457220 */ /* 0x040fe60000410000 */
[----:B------:R-:W-:Y:S01]  /*a7d0*/  MUFU.EX2 R235, R235 ;  /* 0x000000eb00eb7308 */ /* 0x000fe20000000800 */
[C---:B------:R-:W-:Y:S01]  /*a7e0*/  FMUL.FTZ R70, R2.reuse, R70 ;  /* 0x0000004602467220 */ /* 0x040fe20000410000 */
[C---:B------:R-:W-:Y:S01]  /*a7f0*/  HMMA.16816.F32 R48, R128.reuse, R106, R48 ;  /* 0x0000006a8030723c */ /* 0x040fe20000001830 */
[----:B------:R-:W2:Y:S02]  /*a800*/  LDSM.16.MT88.4 R104, [R204+0x10000] ;  /* 0x01000000cc68783b */ /* 0x000ea40000004200 */
[C---:B------:R-:W-:Y:S02]  /*a810*/  FMUL.FTZ R71, R2.reuse, R71 ;  /* 0x0000004702477220 */ /* 0x040fe40000410000 */
[C---:B------:R-:W-:Y:S03]  /*a820*/  FMUL.FTZ R72, R3.reuse, R72 ;  /* 0x0000004803487220 */ /* 0x040fe60000410000 */
[C---:B------:R-:W-:Y:S01]  /*a830*/  HMMA.16816.F32 R52, R128.reuse, R100, R52 ;  /* 0x000000648034723c */ /* 0x040fe20000001834 */
[----:B------:R-:W1:Y:S03]  /*a840*/  MUFU.EX2 R236, R236 ;  /* 0x000000ec00ec7308 */ /* 0x000e660000000800 */
[C---:B------:R-:W-:Y:S02]  /*a850*/  FMUL.FTZ R73, R3.reuse, R73 ;  /* 0x0000004903497220 */ /* 0x040fe40000410000 */
[C---:B------:R-:W-:Y:S02]  /*a860*/  FMUL.FTZ R74, R2.reuse, R74 ;  /* 0x0000004a024a7220 */ /* 0x040fe40000410000 */
[C---:B------:R-:W-:Y:S01]  /*a870*/  HMMA.16816.F32 R56, R128.reuse, R102, R56 ;  /* 0x000000668038723c */ /* 0x040fe20000001838 */
[----:B------:R-:W1:Y:S02]  /*a880*/  LDSM.16.MT88.4 R100, [R202+0x10000] ;  /* 0x01000000ca64783b */ /* 0x000e640000004200 */
[----:B------:R-:W-:Y:S01]  /*a890*/  MUFU.EX2 R237, R237 ;  /* 0x000000ed00ed7308 */ /* 0x000fe20000000800 */
[C---:B------:R-:W-:Y:S02]  /*a8a0*/  FMUL.FTZ R75, R2.reuse, R75 ;  /* 0x0000004b024b7220 */ /* 0x040fe40000410000 */
[C---:B------:R-:W-:Y:S02]  /*a8b0*/  FMUL.FTZ R76, R3.reuse, R76 ;  /* 0x0000004c034c7220 */ /* 0x040fe40000410000 */
[C---:B------:R-:W-:Y:S04]  /*a8c0*/  HMMA.16816.F32 R60, R128.reuse, R108, R60 ;  /* 0x0000006c803c723c */ /* 0x040fe8000000183c */
[C---:B------:R-:W-:Y:S01]  /*a8d0*/  FMUL.FTZ R77, R3.reuse, R77 ;  /* 0x0000004d034d7220 */ /* 0x040fe20000410000 */
[----:B------:R-:W1:Y:S01]  /*a8e0*/  MUFU.EX2 R238, R238 ;  /* 0x000000ee00ee7308 */ /* 0x000e620000000800 */
[C---:B------:R-:W-:Y:S02]  /*a8f0*/  FMUL.FTZ R78, R2.reuse, R78 ;  /* 0x0000004e024e7220 */ /* 0x040fe40000410000 */
[C---:B------:R-:W-:Y:S01]  /*a900*/  HMMA.16816.F32 R64, R128.reuse, R110, R64 ;  /* 0x0000006e8040723c */ /* 0x040fe20000001840 */
[----:B------:R-:W4:Y:S03]  /*a910*/  LDSM.16.MT88.4 R108, [R201+0x10000] ;  /* 0x01000000c96c783b */ /* 0x000f260000004200 */
[C---:B------:R-:W-:Y:S02]  /*a920*/  FMUL.FTZ R79, R2.reuse, R79 ;  /* 0x0000004f024f7220 */ /* 0x040fe40000410000 */
[C---:B------:R-:W-:Y:S01]  /*a930*/  FMUL.FTZ R80, R3.reuse, R80 ;  /* 0x0000005003507220 */ /* 0x040fe20000410000 */
[----:B------:R-:W-:Y:S01]  /*a940*/  MUFU.EX2 R239, R239 ;  /* 0x000000ef00ef7308 */ /* 0x000fe20000000800 */
[C---:B------:R-:W-:Y:S01]  /*a950*/  FMUL.FTZ R81, R3.reuse, R81 ;  /* 0x0000005103517220 */ /* 0x040fe20000410000 */
[C---:B--2---:R-:W-:Y:S03]  /*a960*/  HMMA.16816.F32 R68, R128.reuse, R104, R68 ;  /* 0x000000688044723c */ /* 0x044fe60000001844 */
[C---:B------:R-:W-:Y:S02]  /*a970*/  FMUL.FTZ R82, R2.reuse, R82 ;  /* 0x0000005202527220 */ /* 0x040fe40000410000 */
[C---:B------:R-:W-:Y:S02]  /*a980*/  FMUL.FTZ R83, R2.reuse, R83 ;  /* 0x0000005302537220 */ /* 0x040fe40000410000 */
[C---:B------:R-:W-:Y:S01]  /*a990*/  FMUL.FTZ R84, R3.reuse, R84 ;  /* 0x0000005403547220 */ /* 0x040fe20000410000 */
[C---:B------:R-:W-:Y:S01]  /*a9a0*/  HMMA.16816.F32 R72, R128.reuse, R106, R72 ;  /* 0x0000006a8048723c */ /* 0x040fe20000001848 */
[----:B------:R-:W2:Y:S01]  /*a9b0*/  LDSM.16.MT88.4 R104, [R200+0x10000] ;  /* 0x01000000c868783b */ /* 0x000ea20000004200 */
[----:B------:R-:W2:Y:S02]  /*a9c0*/  MUFU.EX2 R240, R240 ;  /* 0x000000f000f07308 */ /* 0x000ea40000000800 */
[C---:B------:R-:W-:Y:S02]  /*a9d0*/  FMUL.FTZ R85, R3.reuse, R85 ;  /* 0x0000005503557220 */ /* 0x040fe40000410000 */
[C---:B------:R-:W-:Y:S02]  /*a9e0*/  FMUL.FTZ R86, R2.reuse, R86 ;  /* 0x0000005602567220 */ /* 0x040fe40000410000 */
[C---:B-1----:R-:W-:Y:S04]  /*a9f0*/  HMMA.16816.F32 R76, R128.reuse, R100, R76 ;  /* 0x00000064804c723c */ /* 0x042fe8000000184c */
[C---:B------:R-:W-:Y:S01]  /*aa00*/  FMUL.FTZ R87, R2.reuse, R87 ;  /* 0x0000005702577220 */ /* 0x040fe20000410000 */
[----:B------:R-:W-:Y:S01]  /*aa10*/  MUFU.EX2 R241, R241 ;  /* 0x000000f100f17308 */ /* 0x000fe20000000800 */
[----:B------:R-:W-:Y:S01]  /*aa20*/  FMUL.FTZ R88, R3, R88 ;  /* 0x0000005803587220 */ /* 0x000fe20000410000 */
[----:B------:R-:W-:Y:S01]  /*aa30*/  F2FP.PACK_AB R100, R177, R176 ;  /* 0x000000b0b164723e */ /* 0x000fe200000000ff */
[C---:B------:R-:W-:Y:S04]  /*aa40*/  HMMA.16816.F32 R80, R128.reuse, R102, R80 ;  /* 0x000000668050723c */ /* 0x040fe80000001850 */
[----:B------:R-:W-:Y:S01]  /*aa50*/  FMUL.FTZ R89, R3, R89 ;  /* 0x0000005903597220 */ /* 0x000fe20000410000 */
[----:B---3--:R-:W-:Y:S01]  /*aa60*/  F2FP.PACK_AB R101, R181, R180 ;  /* 0x000000b4b565723e */ /* 0x008fe200000000ff */
[C---:B------:R-:W-:Y:S01]  /*aa70*/  FMUL.FTZ R90, R2.reuse, R90 ;  /* 0x0000005a025a7220 */ /* 0x040fe20000410000 */
[----:B------:R-:W-:Y:S01]  /*aa80*/  F2FP.PACK_AB R102, R179, R178 ;  /* 0x000000b2b366723e */ /* 0x000fe200000000ff */
[C---:B----4-:R-:W-:Y:S01]  /*aa90*/  HMMA.16816.F32 R84, R128.reuse, R108, R84 ;  /* 0x0000006c8054723c */ /* 0x050fe20000001854 */
[----:B------:R-:W-:Y:S03]  /*aaa0*/  MUFU.EX2 R243, R243 ;  /* 0x000000f300f37308 */ /* 0x000fe60000000800 */
[C---:B------:R-:W-:Y:S01]  /*aab0*/  FMUL.FTZ R91, R2.reuse, R91 ;  /* 0x0000005b025b7220 */ /* 0x040fe20000410000 */
[----:B-----5:R-:W-:Y:S01]  /*aac0*/  F2FP.PACK_AB R103, R183, R182 ;  /* 0x000000b6b767723e */ /* 0x020fe200000000ff */
[C---:B------:R-:W-:Y:S02]  /*aad0*/  FMUL.FTZ R92, R3.reuse, R92 ;  /* 0x0000005c035c7220 */ /* 0x040fe40000410000 */
[C---:B------:R-:W-:Y:S03]  /*aae0*/  FMUL.FTZ R93, R3.reuse, R93 ;  /* 0x0000005d035d7220 */ /* 0x040fe60000410000 */
[C---:B------:R-:W-:Y:S01]  /*aaf0*/  HMMA.16816.F32 R88, R128.reuse, R110, R88 ;  /* 0x0000006e8058723c */ /* 0x040fe20000001858 */
[----:B------:R-:W1:Y:S01]  /*ab00*/  LDSM.16.MT88.4 R108, [R201+0xc800] ;  /* 0x00c80000c96c783b */ /* 0x000e620000004200 */
[----:B------:R-:W3:Y:S01]  /*ab10*/  MUFU.EX2 R244, R244 ;  /* 0x000000f400f47308 */ /* 0x000ee20000000800 */
[C---:B------:R-:W-:Y:S02]  /*ab20*/  FMUL.FTZ R94, R2.reuse, R94 ;  /* 0x0000005e025e7220 */ /* 0x040fe40000410000 */
[C---:B------:R-:W-:Y:S02]  /*ab30*/  FMUL.FTZ R95, R2.reuse, R95 ;  /* 0x0000005f025f7220 */ /* 0x040fe40000410000 */
[C---:B------:R-:W-:Y:S02]  /*ab40*/  FMUL.FTZ R96, R3.reuse, R96 ;  /* 0x0000006003607220 */ /* 0x040fe40000410000 */
[----:B------:R-:W-:Y:S03]  /*ab50*/  FMUL.FTZ R97, R3, R97 ;  /* 0x0000006103617220 */ /* 0x000fe60000410000 */
[C---:B--2---:R-:W-:Y:S03]  /*ab60*/  HMMA.16816.F32 R92, R128.reuse, R104, R92 ;  /* 0x00000068805c723c */ /* 0x044fe6000000185c */
[C---:B------:R-:W-:Y:S02]  /*ab70*/  FMUL.FTZ R98, R2.reuse, R98 ;  /* 0x0000006202627220 */ /* 0x040fe40000410000 */
[----:B------:R-:W-:Y:S02]  /*ab80*/  FMUL.FTZ R99, R2, R99 ;  /* 0x0000006302637220 */ /* 0x000fe40000410000 */
[--C-:B------:R-:W-:Y:S02]  /*ab90*/  FFMA.FTZ R135, R135, c[0x0][0x23c], -R144.reuse ;  /* 0x00008f0087877a23 */ /* 0x100fe40000010890 */
[----:B------:R-:W-:Y:S03]  /*aba0*/  FFMA.FTZ R144, R134, c[0x0][0x23c], -R144 ;  /* 0x00008f0086907a23 */ /* 0x000fe60000010890 */
[----:B------:R-:W-:Y:S01]  /*abb0*/  HMMA.16816.F32 R96, R128, R106, R96 ;  /* 0x0000006a8060723c */ /* 0x000fe20000001860 */
[----:B------:R-:W2:Y:S01]  /*abc0*/  LDSM.16.MT88.4 R104, [R200+0xe800] ;  /* 0x00e80000c868783b */ /* 0x000ea20000004200 */
[----:B------:R4:W-:Y:S01]  /*abd0*/  MUFU.EX2 R134, R144 ;  /* 0x0000009000867308 */ /* 0x0009e20000000800 */
[----:B------:R-:W-:Y:S02]  /*abe0*/  FFMA.FTZ R175, R3, R232, R175 ;  /* 0x000000e803af7223 */ /* 0x000fe400000100af */
[----:B------:R-:W-:Y:S02]  /*abf0*/  FFMA.FTZ R171, R2, R231, R171 ;  /* 0x000000e702ab7223 */ /* 0x000fe400000100ab */
[----:B------:R-:W-:Y:S01]  /*ac00*/  FADD.FTZ R174, R174, R175 ;  /* 0x000000afaeae7221 */ /* 0x000fe20000010000 */
[C---:B------:R-:W-:Y:S01]  /*ac10*/  HMMA.16816.F32 R4, R100.reuse, R112, R4 ;  /* 0x000000706404723c */ /* 0x040fe20000001804 */
[----:B------:R-:W-:Y:S03]  /*ac20*/  LDSM.16.MT88.4 R128, [R202+0xf000] ;  /* 0x00f00000ca80783b */ /* 0x000fe60000004200 */
[----:B------:R-:W5:Y:S01]  /*ac30*/  MUFU.EX2 R135, R135 ;  /* 0x0000008700877308 */ /* 0x000f620000000800 */
[----:B------:R-:W-:Y:S02]  /*ac40*/  FADD.FTZ R170, R170, R171 ;  /* 0x000000abaaaa7221 */ /* 0x000fe40000010000 */
[----:B------:R-:W-:Y:S01]  /*ac50*/  FADD.FTZ R173, R173, R174 ;  /* 0x000000aeadad7221 */ /* 0x000fe20000010000 */
[C---:B------:R-:W-:Y:S01]  /*ac60*/  HMMA.16816.F32 R8, R100.reuse, R114, R8 ;  /* 0x000000726408723c */ /* 0x040fe20000001808 */
[----:B------:R-:W-:Y:S03]  /*ac70*/  LDSM.16.MT88.4 R112, [R202+0x10800] ;  /* 0x01080000ca70783b */ /* 0x000fe60000004200 */
[----:B------:R-:W-:Y:S02]  /*ac80*/  FADD.FTZ R3, R169, R170 ;  /* 0x000000aaa9037221 */ /* 0x000fe40000010000 */
[----:B------:R-:W-:Y:S02]  /*ac90*/  FADD.FTZ R173, R172, R173 ;  /* 0x000000adacad7221 */ /* 0x000fe40000010000 */
[C---:B------:R-:W-:Y:S01]  /*aca0*/  HMMA.16816.F32 R12, R100.reuse, R116, R12 ;  /* 0x00000074640c723c */ /* 0x040fe2000000180c */
[----:B----4-:R-:W-:Y:S03]  /*acb0*/  LDSM.16.MT88.4 R144, [R200+0xd800] ;  /* 0x00d80000c890783b */ /* 0x010fe60000004200 */
        /* <DEDUP_REMOVED lines=10> */
[----:B------:R-:W1:Y:S03]  /*ad60*/  LDSM.16.MT88.4 R108, [R204+0x10800] ;  /* 0x01080000cc6c783b */ /* 0x000e660000004200 */
[----:B------:R-:W-:Y:S02]  /*ad70*/  FADD.FTZ R2, R182, R181 ;  /* 0x000000b5b6027221 */ /* 0x000fe40000010000 */
[----:B------:R-:W-:Y:S02]  /*ad80*/  FADD.FTZ R179, R179, R178 ;  /* 0x000000b2b3b37221 */ /* 0x000fe40000010000 */
[C---:B------:R-:W-:Y:S04]  /*ad90*/  HMMA.16816.F32 R28, R100.reuse, R120, R28 ;  /* 0x00000078641c723c */ /* 0x040fe8000000181c */
[----:B------:R-:W-:Y:S04]  /*ada0*/  FADD.FTZ R2, R183, R2 ;  /* 0x00000002b7027221 */ /* 0x000fe80000010000 */
        /* <DEDUP_REMOVED lines=19> */
[----:B------:R-:W4:Y:S07]  /*aee0*/  LDSM.16.MT88.4 R112, [R201+0xd000] ;  /* 0x00d00000c970783b */ /* 0x000f2e0000004200 */
[C---:B------:R-:W-:Y:S08]  /*aef0*/  HMMA.16816.F32 R84, R100.reuse, R116, R84 ;  /* 0x000000746454723c */ /* 0x040ff00000001854 */
[C---:B------:R-:W-:Y:S01]  /*af00*/  HMMA.16816.F32 R88, R100.reuse, R118, R88 ;  /* 0x000000766458723c */ /* 0x040fe20000001858 */
[----:B------:R-:W3:Y:S07]  /*af10*/  LDSM.16.MT88.4 R116, [R204+0xf000] ;  /* 0x00f00000cc74783b */ /* 0x000eee0000004200 */
        /* <DEDUP_REMOVED lines=14> */
[C---:B-1----:R-:W-:Y:S03]  /*b000*/  HMMA.16816.F32 R4, R100.reuse, R108, R4 ;  /* 0x0000006c6404723c */ /* 0x042fe60000001804 */
[----:B------:R-:W-:Y:S01]  /*b010*/  FADD.FTZ R237, R237, R236 ;  /* 0x000000eceded7221 */ /* 0x000fe20000010000 */
[----:B------:R-:W-:Y:S01]  /*b020*/  MOV R2, R133 ;  /* 0x0000008500027202 */ /* 0x000fe20000000f00 */
[----:B------:R-:W-:Y:S02]  /*b030*/  FADD.FTZ R186, R187, R186 ;  /* 0x000000babbba7221 */ /* 0x000fe40000010000 */
[----:B------:R-:W-:Y:S01]  /*b040*/  FADD.FTZ R238, R238, R237 ;  /* 0x000000edeeee7221 */ /* 0x000fe20000010000 */
[C---:B------:R-:W-:Y:S01]  /*b050*/  HMMA.16816.F32 R8, R100.reuse, R110, R8 ;  /* 0x0000006e6408723c */ /* 0x040fe20000001808 */
[----:B------:R-:W1:Y:S07]  /*b060*/  LDSM.16.MT88.4 R108, [R204+0x11000] ;  /* 0x01100000cc6c783b */ /* 0x000e6e0000004200 */
[C---:B------:R-:W-:Y:S08]  /*b070*/  HMMA.16816.F32 R12, R100.reuse, R120, R12 ;  /* 0x00000078640c723c */ /* 0x040ff0000000180c */
[C---:B------:R-:W-:Y:S08]  /*b080*/  HMMA.16816.F32 R16, R100.reuse, R122, R16 ;  /* 0x0000007a6410723c */ /* 0x040ff00000001810 */
[C---:B----4-:R-:W-:Y:S08]  /*b090*/  HMMA.16816.F32 R20, R100.reuse, R112, R20 ;  /* 0x000000706414723c */ /* 0x050ff00000001814 */
[C---:B------:R-:W-:Y:S01]  /*b0a0*/  HMMA.16816.F32 R24, R100.reuse, R114, R24 ;  /* 0x000000726418723c */ /* 0x040fe20000001818 */
[----:B------:R-:W4:Y:S07]  /*b0b0*/  LDSM.16.MT88.4 R112, [R202+0x11000] ;  /* 0x01100000ca70783b */ /* 0x000f2e0000004200 */
[C---:B------:R-:W-:Y:S08]  /*b0c0*/  HMMA.16816.F32 R28, R100.reuse, R124, R28 ;  /* 0x0000007c641c723c */ /* 0x040ff0000000181c */
[C---:B------:R-:W-:Y:S01]  /*b0d0*/  HMMA.16816.F32 R32, R100.reuse, R126, R32 ;  /* 0x0000007e6420723c */ /* 0x040fe20000001820 */
[----:B------:R-:W-:Y:S07]  /*b0e0*/  LDSM.16.MT88.4 R124, [R204+0xd800] ;  /* 0x00d80000cc7c783b */ /* 0x000fee0000004200 */
[C---:B---3--:R-:W-:Y:S08]  /*b0f0*/  HMMA.16816.F32 R36, R100.reuse, R116, R36 ;  /* 0x000000746424723c */ /* 0x048ff00000001824 */
        /* <DEDUP_REMOVED lines=10> */
[C---:B--2---:R-:W-:Y:S04]  /*b1a0*/  HMMA.16816.F32 R60, R100.reuse, R104, R60 ;  /* 0x00000068643c723c */ /* 0x044fe8000000183c */
[----:B-----5:R-:W-:Y:S01]  /*b1b0*/  F2FP.PACK_AB R139, R134, R135 ;  /* 0x00000087868b723e */ /* 0x020fe200000000ff */
[----:B------:R-:W-:Y:S02]  /*b1c0*/  FADD.FTZ R243, R243, R238 ;  /* 0x000000eef3f37221 */ /* 0x000fe40000010000 */
[----:B------:R-:W-:Y:S01]  /*b1d0*/  FADD.FTZ R240, R240, R239 ;  /* 0x000000eff0f07221 */ /* 0x000fe20000010000 */
[C---:B------:R-:W-:Y:S01]  /*b1e0*/  HMMA.16816.F32 R64, R100.reuse, R106, R64 ;  /* 0x0000006a6440723c */ /* 0x040fe20000001840 */
[----:B------:R-:W2:Y:S03]  /*b1f0*/  LDSM.16.MT88.4 R104, [R200+0x11000] ;  /* 0x01100000c868783b */ /* 0x000ea60000004200 */
[----:B------:R-:W-:Y:S02]  /*b200*/  FADD.FTZ R244, R244, R243 ;  /* 0x000000f3f4f47221 */ /* 0x000fe40000010000 */
[----:B------:R-:W-:Y:S02]  /*b210*/  FADD.FTZ R241, R241, R240 ;  /* 0x000000f0f1f17221 */ /* 0x000fe40000010000 */
[C---:B-1----:R-:W-:Y:S04]  /*b220*/  HMMA.16816.F32 R68, R100.reuse, R108, R68 ;  /* 0x0000006c6444723c */ /* 0x042fe80000001844 */
[----:B------:R-:W-:Y:S02]  /*b230*/  FADD.FTZ R135, R135, R244 ;  /* 0x000000f487877221 */ /* 0x000fe40000010000 */
[----:B------:R-:W-:Y:S02]  /*b240*/  FADD.FTZ R232, R242, R241 ;  /* 0x000000f1f2e87221 */ /* 0x000fe40000010000 */
[C---:B------:R-:W-:Y:S01]  /*b250*/  HMMA.16816.F32 R72, R100.reuse, R110, R72 ;  /* 0x0000006e6448723c */ /* 0x040fe20000001848 */
[----:B------:R-:W1:Y:S03]  /*b260*/  LDSM.16.MT88.4 R108, [R202+0xd800] ;  /* 0x00d80000ca6c783b */ /* 0x000e660000004200 */
[----:B------:R-:W-:Y:S04]  /*b270*/  FADD.FTZ R231, R134, R135 ;  /* 0x0000008786e77221 */ /* 0x000fe80000010000 */
[C---:B----4-:R-:W-:Y:S08]  /*b280*/  HMMA.16816.F32 R76, R100.reuse, R112, R76 ;  /* 0x00000070644c723c */ /* 0x050ff0000000184c */
[C---:B------:R-:W-:Y:S08]  /*b290*/  HMMA.16816.F32 R80, R100.reuse, R114, R80 ;  /* 0x000000726450723c */ /* 0x040ff00000001850 */
[C---:B---3--:R-:W-:Y:S08]  /*b2a0*/  HMMA.16816.F32 R84, R100.reuse, R116, R84 ;  /* 0x000000746454723c */ /* 0x048ff00000001854 */
[C---:B------:R-:W-:Y:S08]  /*b2b0*/  HMMA.16816.F32 R88, R100.reuse, R118, R88 ;  /* 0x000000766458723c */ /* 0x040ff00000001858 */
[C---:B--2---:R-:W-:Y:S08]  /*b2c0*/  HMMA.16816.F32 R92, R100.reuse, R104, R92 ;  /* 0x00000068645c723c */ /* 0x044ff0000000185c */
        /* <DEDUP_REMOVED lines=22> */
[C---:B--2---:R-:W-:Y:S08]  /*b430*/  HMMA.16816.F32 R76, R136.reuse, R4, R76 ;  /* 0x00000004884c723c */ /* 0x044ff0000000184c */
[C---:B------:R-:W-:Y:S08]  /*b440*/  HMMA.16816.F32 R80, R136.reuse, R6, R80 ;  /* 0x000000068850723c */ /* 0x040ff00000001850 */
[C---:B---3--:R-:W-:Y:S08]  /*b450*/  HMMA.16816.F32 R84, R136.reuse, R8, R84 ;  /* 0x000000088854723c */ /* 0x048ff00000001854 */
[C---:B------:R-:W-:Y:S08]  /*b460*/  HMMA.16816.F32 R88, R136.reuse, R10, R88 ;  /* 0x0000000a8858723c */ /* 0x040ff00000001858 */
[C---:B-1----:R-:W-:Y:S08]  /*b470*/  HMMA.16816.F32 R92, R136.reuse, R12, R92 ;  /* 0x0000000c885c723c */ /* 0x042ff0000000185c */
[----:B------:R-:W-:Y:S07]  /*b480*/  HMMA.16816.F32 R96, R136, R14, R96 ;  /* 0x0000000e8860723c */ /* 0x000fee0000001860 */
[----:B------:R-:W-:Y:S01]  /*b490*/  MOV R137, R132 ;  /* 0x0000008400897202 */ /* 0x000fe20000000f00 */
[----:B------:R-:W-:-:S05]  /*b4a0*/  @P1 BRA `(.L_x_3486) ;  /* 0xffffbe9000001947 */ /* 0x000fca000383ffff */
.L_x_3482:
        /* <DEDUP_REMOVED lines=257> */
.L_x_3487:
[----:B------:R-:W2:Y:S04]  /*c4c0*/  S2R R11, SR_CTAID.Z ;  /* 0x00000000000b7919 */ /* 0x000ea80000002700 */
[----:B-1----:R-:W2:Y:S02]  /*c4d0*/  S2R R4, SR_CTAID.Y ;  /* 0x0000000000047919 */ /* 0x002ea40000002600 */
[----:B--2---:R-:W-:-:S04]  /*c4e0*/  IMAD R8, R4, c[0x0][0x1c0], R11 ;  /* 0x0000700004087a24 */ /* 0x004fc800078e020b */
[----:B------:R-:W-:Y:S02]  /*c4f0*/  IMAD R8, R8, c[0x0][0x214], RZ ;  /* 0x0000850008087a24 */ /* 0x000fe400078e02ff */
.L_x_3488:
        /* <DEDUP_REMOVED lines=53> */
.L_x_3490:
[----:B---34-:R-:W-:Y:S05]  /*c850*/  BSYNC B0 ;  /* 0x0000000000007941 */ /* 0x018fea0003800000 */
.L_x_3489:
        /* <DEDUP_REMOVED lines=36> */
.L_x_3492:
[----:B------:R-:W-:Y:S05]  /*caa0*/  BSYNC B0 ;  /* 0x0000000000007941 */ /* 0x000fea0003800000 */
.L_x_3491:
        /* <DEDUP_REMOVED lines=20> */
.L_x_3494:
[----:B------:R-:W-:Y:S05]  /*cbf0*/  BSYNC B0 ;  /* 0x0000000000007941 */ /* 0x000fea0003800000 */
.L_x_3493:
        /* <DEDUP_REMOVED lines=20> */
.L_x_3496:
[----:B------:R-:W-:Y:S05]  /*cd40*/  BSYNC B0 ;  /* 0x0000000000007941 */ /* 0x000fea0003800000 */
.L_x_3495:
        /* <DEDUP_REMOVED lines=20> */
.L_x_3497:
        /* <DEDUP_REMOVED lines=15> */
.L_x_7371:


//--------------------- .text._ZN5flash24flash_fwd_splitkv_kernelI23Flash_fwd_kernel_traitsILi192ELi64ELi64ELi4ELb0ELb0EN7cutlass6half_tE19Flash_kernel_traitsILi192ELi64ELi64ELi4ES3_EELb0ELb0ELb0ELb0ELb1ELb0ELb0ELb1EEEvNS_16Flash_fwd_paramsE --------------------------
	.section	.text._ZN5flash24flash_fwd_splitkv_kernelI23Flash_fwd_kernel_traitsILi192ELi64ELi64ELi4ELb0ELb0EN7cutlass6half_tE19Flash_kernel_traitsILi192ELi64ELi64ELi4ES3_EELb0ELb0ELb0ELb0ELb1ELb0ELb0ELb1EEEvNS_16Flash_fwd_paramsE,"ax",@progbits
	.sectioninfo	@"SHI_REGISTERS=221"
	.align	128
        .global         _ZN5flash24flash_fwd_splitkv_kernelI23Flash_fwd_kernel_traitsILi192ELi64ELi64ELi4ELb0ELb0EN7cutlass6half_tE19Flash_kernel_traitsILi192ELi64ELi64ELi4ES3_EELb0ELb0ELb0ELb0ELb1ELb0ELb0ELb1EEEvNS_16Flash_fwd_paramsE
        .type           _ZN5flash24flash_fwd_splitkv_kernelI23Flash_fwd_kernel_traitsILi192ELi64ELi64ELi4ELb0ELb0EN7cutlass6half_tE19Flash_kernel_traitsILi192ELi64ELi64ELi4ES3_EELb0ELb0ELb0ELb0ELb1ELb0ELb0ELb1EEEvNS_16Flash_fwd_paramsE,@function
        .size           _ZN5flash24flash_fwd_splitkv_kernelI23Flash_fwd_kernel_traitsILi192ELi64ELi64ELi4ELb0ELb0EN7cutlass6half_tE19Flash_kernel_traitsILi192ELi64ELi64ELi4ES3_EELb0ELb0ELb0ELb0ELb1ELb0ELb0ELb1EEEvNS_16Flash_fwd_paramsE,(.L_x_7372 - _ZN5flash24flash_fwd_splitkv_kernelI23Flash_fwd_kernel_traitsILi192ELi64ELi64ELi4ELb0ELb0EN7cutlass6half_tE19Flash_kernel_traitsILi192ELi64ELi64ELi4ES3_EELb0ELb0ELb0ELb0ELb1ELb0ELb0ELb1EEEvNS_16Flash_fwd_paramsE)
        .other          _ZN5flash24flash_fwd_splitkv_kernelI23Flash_fwd_kernel_traitsILi192ELi64ELi64ELi4ELb0ELb0EN7cutlass6half_tE19Flash_kernel_traitsILi192ELi64ELi64ELi4ES3_EELb0ELb0ELb0ELb0ELb1ELb0ELb0ELb1EEEvNS_16Flash_fwd_paramsE,@"STO_CUDA_ENTRY STV_DEFAULT"
_ZN5flash24flash_fwd_splitkv_kernelI23Flash_fwd_kernel_traitsILi192ELi64ELi64ELi4ELb0ELb0EN7cutlass6half_tE19Flash_kernel_traitsILi192ELi64ELi64ELi4ES3_EELb0ELb0ELb0ELb0ELb1ELb0ELb0ELb1EEEvNS_16Flash_fwd_paramsE:
.text._ZN5flash24flash_fwd_splitkv_kernelI23Flash_fwd_kernel_traitsILi192ELi64ELi64ELi4ELb0ELb0EN7cutlass6half_tE19Flash_kernel_traitsILi192ELi64ELi64ELi4ES3_EELb0ELb0ELb0ELb0ELb1ELb0ELb0ELb1EEEvNS_16Flash_fwd_paramsE:
[----:B------:R-:W-:Y:S02]  /*0000*/  MOV R1, c[0x0][0x28] ;  /* 0x00000a0000017a02 */ /* 0x000fe40000000f00 */
[----:B------:R-:W1:Y:S01]  /*0010*/  LDC.U8 R2, c[0x0][0x312] ;  /* 0x0000c480ff027b82 */ /* 0x000e620000000000 */
[----:B------:R-:W2:Y:S01]  /*0020*/  S2R R0, SR_CTAID.Y ;  /* 0x0000000000007919 */ /* 0x000ea20000002600 */
[----:B------:R-:W-:Y:S01]  /*0030*/  ISETP.NE.U32.AND P1, PT, RZ, c[0x0][0x240], PT ;  /* 0x00009000ff007a0c */ /* 0x000fe20003f25070 */
[----:B------:R-:W-:Y:S01]  /*0040*/  IMAD.MOV.U32 R109, RZ, RZ, 0x4 ;  /* 0x00000004ff6d7424 */ /* 0x000fe200078e00ff */
[----:B------:R-:W-:Y:S01]  /*0050*/  ISETP.NE.U32.AND P5, PT, RZ, c[0x0][0x250], PT ;  /* 0x00009400ff007a0c */ /* 0x000fe20003fa5070 */
[----:B------:R-:W-:Y:S01]  /*0060*/  IMAD.MOV.U32 R205, RZ, RZ, -0x1 ;  /* 0xffffffffffcd7424 */ /* 0x000fe200078e00ff */
[----:B------:R-:W-:Y:S01]  /*0070*/  ISETP.NE.AND.EX P1, PT, RZ, c[0x0][0x244], PT, P1 ;  /* 0x00009100ff007a0c */ /* 0x000fe20003f25310 */
[----:B------:R-:W-:Y:S01]  /*0080*/  ULDC.64 UR6, c[0x0][0x118] ;  /* 0x0000460000067ab9 */ /* 0x000fe20000000a00 */
[----:B------:R-:W-:Y:S01]  /*0090*/  ISETP.NE.AND.EX P5, PT, RZ, c[0x0][0x254], PT, P5 ;  /* 0x00009500ff007a0c */ /* 0x000fe20003fa5350 */
[----:B------:R-:W-:Y:S01]  /*00a0*/  IMAD.MOV.U32 R4, RZ, RZ, RZ ;  /* 0x000000ffff047224 */ /* 0x000fe200078e00ff */
[----:B------:R-:W-:-:S02]  /*00b0*/  ISETP.EQ.U32.AND P0, PT, RZ, c[0x0][0x248], PT ;  /* 0x00009200ff007a0c */ /* 0x000fc40003f02070 */
[----:B-1----:R-:W-:Y:S01]  /*00c0*/  ISETP.NE.AND P2, PT, R2, RZ, PT ;  /* 0x000000ff0200720c */ /* 0x002fe20003f45270 */
[----:B--2---:R-:W-:-:S03]  /*00d0*/  IMAD.WIDE R2, R0, R109, c[0x0][0x240] ;  /* 0x0000900000027625 */ /* 0x004fc600078e026d */
[----:B------:R-:W-:Y:S01]  /*00e0*/  ISETP.EQ.OR.EX P0, PT, RZ, c[0x0][0x24c], !P2, P0 ;  /* 0x00009300ff007a0c */ /* 0x000fe20005702700 */
[CC--:B------:R-:W-:Y:S02]  /*00f0*/  IMAD.WIDE R142, R0.reuse, R109.reuse, c[0x0][0x250] ;  /* 0x00009400008e7625 */ /* 0x0c0fe400078e026d */
[----:B------:R1:W2:Y:S04]  /*0100*/  @P1 LDG.E R205, [R2.64] ;  /* 0x0000000602cd1981 */ /* 0x0002a8000c1e1900 */
[----:B------:R1:W2:Y:S01]  /*0110*/  @P1 LDG.E R204, [R2.64+0x4] ;  /* 0x0000040602cc1981 */ /* 0x0002a2000c1e1900 */
[----:B------:R-:W-:Y:S02]  /*0120*/  IMAD.MOV.U32 R21, RZ, RZ, -0x1 ;  /* 0xffffffffff157424 */ /* 0x000fe400078e00ff */
[----:B------:R-:W-:Y:S01]  /*0130*/  IMAD.WIDE R6, R0, R109, c[0x0][0x248] ;  /* 0x0000920000067625 */ /* 0x000fe200078e026d */
[----:B------:R3:W5:Y:S04]  /*0140*/  @P5 LDG.E R4, [R142.64] ;  /* 0x000000068e045981 */ /* 0x000768000c1e1900 */
[----:B------:R3:W5:Y:S01]  /*0150*/  @!P0 LDG.E R21, [R6.64] ;  /* 0x0000000606158981 */ /* 0x000762000c1e1900 */
[----:B------:R-:W-:-:S02]  /*0160*/  ISETP.NE.U32.AND P0, PT, RZ, c[0x0][0x248], PT ;  /* 0x00009200ff007a0c */ /* 0x000fc40003f05070 */
[----:B------:R-:W-:Y:S01]  /*0170*/  MOV R9, R0 ;  /* 0x0000000000097202 */ /* 0x000fe20000000f00 */
[----:B------:R-:W4:Y:S01]  /*0180*/  S2R R15, SR_CTAID.X ;  /* 0x00000000000f7919 */ /* 0x000f220000002500 */
[----:B------:R-:W-:-:S03]  /*0190*/  ISETP.NE.AND.EX P0, PT, RZ, c[0x0][0x24c], PT, P0 ;  /* 0x00009300ff007a0c */ /* 0x000fc60003f05300 */
[----:B------:R-:W2:Y:S01]  /*01a0*/  S2R R138, SR_CTAID.Z ;  /* 0x00000000008a7919 */ /* 0x000ea20000002700 */
[----:B------:R-:W-:-:S03]  /*01b0*/  IMAD.MOV.U32 R5, RZ, RZ, R9 ;  /* 0x000000ffff057224 */ /* 0x000fc600078e0009 */
[----:B------:R-:W2:Y:S01]  /*01c0*/  S2R R55, SR_TID.X ;  /* 0x0000000000377919 */ /* 0x000ea20000002100 */
[----:B-1----:R-:W-:Y:S01]  /*01d0*/  SHF.R.S32.HI R3, RZ, 0x1f, R9 ;  /* 0x0000001fff037819 */ /* 0x002fe20000011409 */
[----:B--2---:R-:W-:Y:S01]  /*01e0*/  @P1 IMAD.IADD R204, R204, 0x1, -R205 ;  /* 0x00000001cccc1824 */ /* 0x004fe200078e0acd */
[----:B------:R-:W-:-:S03]  /*01f0*/  @!P1 MOV R204, c[0x0][0x214] ;  /* 0x0000850000cc9a02 */ /* 0x000fc60000000f00 */
[----:B------:R-:W-:Y:S05]  /*0200*/  @!P0 BRA `(.L_x_3498) ;  /* 0x0000004000008947 */ /* 0x000fea0003800000 */
[----:B---34-:R-:W2:Y:S02]  /*0210*/  @P2 LDG.E R2, [R6.64+0x4] ;  /* 0x0000040606022981 */ /* 0x018ea4000c1e1900 */
[----:B--2--5:R-:W-:-:S06]  /*0220*/  @P2 IADD3 R79, R2, -R21, RZ ;  /* 0x80000015024f2210 */ /* 0x024fcc0007ffe0ff */
[----:B------:R1:W5:Y:S01]  /*0230*/  @!P2 LDG.E R79, [R6.64] ;  /* 0x00000006064fa981 */ /* 0x000362000c1e1900 */
[----:B------:R-:W-:Y:S05]  /*0240*/  BRA `(.L_x_3499) ;  /* 0x0000001000007947 */ /* 0x000fea0003800000 */
.L_x_3498:
[----:B---34-:R-:W-:Y:S02]  /*0250*/  MOV R79, c[0x0][0x218] ;  /* 0x00008600004f7a02 */ /* 0x018fe40000000f00 */
.L_x_3499:
        /* <DEDUP_REMOVED lines=28> */
[-C--:B------:R-:W-:Y:S02]  /*0420*/  LEA.HI R2, R2, R55.reuse, RZ, 0x3 ;  /* 0x0000003702027211 */ /* 0x080fe400078f18ff */
[----:B------:R-:W-:Y:S02]  /*0430*/  SHF.R.S32.HI R0, RZ, 0x1f, R135 ;  /* 0x0000001fff007819 */ /* 0x000fe40000011487 */
[----:B------:R-:W-:Y:S02]  /*0440*/  LOP3.LUT R4, R2, 0x1ffffff8, RZ, 0xc0, !PT ;  /* 0x1ffffff802047812 */ /* 0x000fe400078ec0ff */
[----:B------:R-:W-:Y:S01]  /*0450*/  IADD3 R204, -R135, R204, RZ ;  /* 0x000000cc87cc7210 */ /* 0x000fe20007ffe1ff */
[----:B------:R-:W-:Y:S01]  /*0460*/  IMAD R0, R0, c[0x0][0x1e8], RZ ;  /* 0x00007a0000007a24 */ /* 0x000fe200078e02ff */
[----:B------:R-:W-:-:S03]  /*0470*/  IADD3 R4, -R4, R55, RZ ;  /* 0x0000003704047210 */ /* 0x000fc60007ffe1ff */
[----:B------:R-:W-:Y:S01]  /*0480*/  @P0 IMAD.WIDE.U32 R10, R205, c[0x0][0x1e8], RZ ;  /* 0x00007a00cd0a0a25 */ /* 0x000fe200078e00ff */
[----:B------:R-:W-:-:S03]  /*0490*/  SHF.L.U32 R4, R4, 0x3, RZ ;  /* 0x0000000304047819 */ /* 0x000fc600000006ff */
[----:B------:R-:W-:Y:S01]  /*04a0*/  @P0 IMAD R205, R205, c[0x0][0x1ec], R11 ;  /* 0x00007b00cdcd0a24 */ /* 0x000fe200078e020b */
[----:B------:R-:W-:Y:S01]  /*04b0*/  SHF.R.S32.HI R5, RZ, 0x1f, R4 ;  /* 0x0000001fff057819 */ /* 0x000fe20000011404 */
[----:B------:R-:W-:Y:S02]  /*04c0*/  @P0 IMAD.MOV.U32 R8, RZ, RZ, R10 ;  /* 0x000000ffff080224 */ /* 0x000fe400078e000a */
[----:B------:R-:W-:Y:S01]  /*04d0*/  @!P0 IMAD R6, R3, c[0x0][0x1e0], RZ ;  /* 0x0000780003068a24 */ /* 0x000fe200078e02ff */
[----:B------:R-:W-:Y:S01]  /*04e0*/  SHF.R.S32.HI R3, RZ, 0x1f, R138 ;  /* 0x0000001fff037819 */ /* 0x000fe2000001148a */
[----:B------:R-:W-:-:S04]  /*04f0*/  @!P0 IMAD.WIDE.U32 R10, R9, c[0x0][0x1e0], RZ ;  /* 0x00007800090a8a25 */ /* 0x000fc800078e00ff */
[----:B------:R-:W-:Y:S01]  /*0500*/  @!P0 IMAD R6, R9, c[0x0][0x1e4], R6 ;  /* 0x0000790009068a24 */ /* 0x000fe200078e0206 */
[----:B------:R-:W-:Y:S01]  /*0510*/  @!P0 MOV R8, R10 ;  /* 0x0000000a00088202 */ /* 0x000fe20000000f00 */
[----:B------:R-:W-:-:S04]  /*0520*/  IMAD.WIDE.U32 R4, R135, c[0x0][0x1e8], R4 ;  /* 0x00007a0087047a25 */ /* 0x000fc800078e0004 */
[----:B------:R-:W-:Y:S01]  /*0530*/  @!P0 IMAD.IADD R205, R11, 0x1, R6 ;  /* 0x000000010bcd8824 */ /* 0x000fe200078e0206 */
[----:B------:R-:W-:Y:S01]  /*0540*/  IADD3 R4, P0, R8, R4, RZ ;  /* 0x0000000408047210 */ /* 0x000fe20007f1e0ff */
[----:B------:R-:W-:Y:S02]  /*0550*/  IMAD R0, R135, c[0x0][0x1ec], R0 ;  /* 0x00007b0087007a24 */ /* 0x000fe400078e0200 */
[----:B------:R-:W-:Y:S01]  /*0560*/  IMAD R7, R3, c[0x0][0x1f0], RZ ;  /* 0x00007c0003077a24 */ /* 0x000fe200078e02ff */
[----:B------:R-:W-:Y:S02]  /*0570*/  SHF.R.S32.HI R3, RZ, 0x3, R2 ;  /* 0x00000003ff037819 */ /* 0x000fe40000011402 */
[----:B------:R-:W-:Y:S01]  /*0580*/  IADD3.X R5, R205, R5, R0, P0, !PT ;  /* 0x00000005cd057210 */ /* 0x000fe200007fe400 */
[----:B------:R-:W-:Y:S01]  /*0590*/  IMAD R0, R9, c[0x0][0x1c0], R138 ;  /* 0x0000700009007a24 */ /* 0x000fe200078e028a */
[----:B------:R-:W-:Y:S01]  /*05a0*/  ISETP.GE.AND P0, PT, R3, R204, PT ;  /* 0x000000cc0300720c */ /* 0x000fe20003f06270 */
[C---:B------:R-:W-:Y:S01]  /*05b0*/  IMAD R15, R138.reuse, c[0x0][0x1f4], R7 ;  /* 0x00007d008a0f7a24 */ /* 0x040fe200078e0207 */
[----:B------:R-:W-:Y:S01]  /*05c0*/  SHF.R.S32.HI R7, RZ, 0x1f, R3 ;  /* 0x0000001fff077819 */ /* 0x000fe20000011403 */
[----:B------:R-:W-:-:S04]  /*05d0*/  IMAD.WIDE.U32 R138, R138, c[0x0][0x1f0], R4 ;  /* 0x00007c008a8a7a25 */ /* 0x000fc800078e0004 */
[----:B------:R-:W-:Y:S02]  /*05e0*/  IMAD R0, R0, c[0x0][0x214], R135 ;  /* 0x0000850000007a24 */ /* 0x000fe400078e0287 */
[----:B------:R-:W-:-:S04]  /*05f0*/  IMAD.IADD R15, R139, 0x1, R15 ;  /* 0x000000018b0f7824 */ /* 0x000fc800078e020f */
        /* <DEDUP_REMOVED lines=11> */
.L_x_3502:
[----:B------:R-:W-:Y:S05]  /*06b0*/  BSYNC B0 ;  /* 0x0000000000007941 */ /* 0x000fea0003800000 */
.L_x_3501:
        /* <DEDUP_REMOVED lines=17> */
.L_x_3504:
[----:B------:R-:W-:Y:S05]  /*07d0*/  BSYNC B0 ;  /* 0x0000000000007941 */ /* 0x000fea0003800000 */
.L_x_3503:
        /* <DEDUP_REMOVED lines=17> */
.L_x_3506:
[----:B------:R-:W-:Y:S05]  /*08f0*/  BSYNC B0 ;  /* 0x0000000000007941 */ /* 0x000fea0003800000 */
.L_x_3505:
[----:B------:R-:W-:Y:S01]  /*0900*/  IADD3 R13, R3, 0x30, RZ ;  /* 0x00000030030d7810 */ /* 0x000fe20007ffe0ff */
[----:B------:R-:W-:Y:S03]  /*0910*/  BSSY B0, `(.L_x_3507) ;  /* 0x000000f000007945 */ /* 0x000fe60003800000 */
[----:B------:R-:W-:-:S13]  /*0920*/  ISETP.GE.AND P0, PT, R13, R204, PT ;  /* 0x000000cc0d00720c */ /* 0x000fda0003f06270 */
[----:B------:R-:W-:Y:S05]  /*0930*/  @P0 BRA `(.L_x_3508) ;  /* 0x000000c000000947 */ /* 0x000fea0003800000 */
[----:B-1----:R-:W-:Y:S02]  /*0940*/  IADD3 R5, P0, R3, 0x30, RZ ;  /* 0x0000003003057810 */ /* 0x002fe40007f1e0ff */
        /* <DEDUP_REMOVED lines=11> */
.L_x_3508:
[----:B------:R-:W-:Y:S05]  /*0a00*/  BSYNC B0 ;  /* 0x0000000000007941 */ /* 0x000fea0003800000 */
.L_x_3507:
[----:B------:R-:W-:-:S04]  /*0a10*/  LOP3.LUT P4, RZ, R55, 0x7, RZ, 0xc0, !PT ;  /* 0x0000000737ff7812 */ /* 0x000fc8000788c0ff */
[-C--:B------:R-:W-:Y:S02]  /*0a20*/  ISETP.GE.OR P3, PT, R3, R204.reuse, P4 ;  /* 0x000000cc0300720c */ /* 0x080fe40002766670 */
[-C--:B------:R-:W-:Y:S02]  /*0a30*/  ISETP.GE.OR P2, PT, R11, R204.reuse, P4 ;  /* 0x000000cc0b00720c */ /* 0x080fe40002746670 */
[-C--:B------:R-:W-:Y:S02]  /*0a40*/  ISETP.GE.OR P1, PT, R9, R204.reuse, P4 ;  /* 0x000000cc0900720c */ /* 0x080fe40002726670 */
[C---:B------:R-:W-:Y:S02]  /*0a50*/  IADD3 R3, P0, R0.reuse, R3, RZ ;  /* 0x0000000300037210 */ /* 0x040fe40007f1e0ff */
[----:B------:R-:W-:Y:S02]  /*0a60*/  ISETP.GE.OR P4, PT, R13, R204, P4 ;  /* 0x000000cc0d00720c */ /* 0x000fe40002786670 */
[----:B------:R-:W-:-:S02]  /*0a70*/  LEA.HI.X.SX32 R0, R0, R7, 0x1, P0 ;  /* 0x0000000700007211 */ /* 0x000fc400000f0eff */
[----:B-1----:R-:W-:-:S03]  /*0a80*/  LEA R4, P0, R3, c[0x0][0x200], 0x2 ;  /* 0x0000800003047a11 */ /* 0x002fc600078010ff */
        /* <DEDUP_REMOVED lines=8> */
[----:B-1----:R-:W-:-:S05]  /*0b10*/  MOV R3, 0x7f800000 ;  /* 0x7f80000000037802 */ /* 0x002fca0000000f00 */
[----:B------:R-:W-:Y:S01]  /*0b20*/  STG.E [R4.64+0xc0], R3 ;  /* 0x0000c00304007986 */ /* 0x000fe2000c101906 */
[----:B------:R-:W-:Y:S05]  /*0b30*/  EXIT ;  /* 0x000000000000794d */ /* 0x000fea0003800000 */
.L_x_3500:
        /* <DEDUP_REMOVED lines=23> */
[----:B-----5:R-:W1:Y:S02]  /*0cb0*/  F2I.FTZ.U32.TRUNC.NTZ R9, R8 ;  /* 0x0000000800097305 */ /* 0x020e64000021f000 */
        /* <DEDUP_REMOVED lines=20> */
[----:B------:R1:W2:Y:S01]  /*0e00*/  LDG.E R0, [R12.64] ;  /* 0x000000060c007981 */ /* 0x0002a2000c1e1900 */
[----:B------:R-:W-:-:S04]  /*0e10*/  IABS R4, c[0x0][0x1c8] ;  /* 0x0000720000047a13 */ /* 0x000fc80000000000 */
[----:B------:R-:W3:Y:S08]  /*0e20*/  I2F.RP R10, R4 ;  /* 0x00000004000a7306 */ /* 0x000ef00000209400 */
[----:B---3--:R-:W3:Y:S02]  /*0e30*/  MUFU.RCP R8, R10 ;  /* 0x0000000a00087308 */ /* 0x008ee40000001000 */
[----:B---3--:R-:W-:-:S06]  /*0e40*/  IADD3 R8, R8, 0xffffffe, RZ ;  /* 0x0ffffffe08087810 */ /* 0x008fcc0007ffe0ff */
[----:B------:R-:W3:Y:S02]  /*0e50*/  F2I.FTZ.U32.TRUNC.NTZ R9, R8 ;  /* 0x0000000800097305 */ /* 0x000ee4000021f000 */
[----:B---3--:R-:W-:Y:S01]  /*0e60*/  IMAD.MOV R2, RZ, RZ, -R9 ;  /* 0x000000ffff027224 */ /* 0x008fe200078e0a09 */
        /* <DEDUP_REMOVED lines=16> */
[----:B-1----:R-:W-:Y:S02]  /*0f70*/  SHF.R.S32.HI R13, RZ, 0x1f, R11 ;  /* 0x0000001fff0d7819 */ /* 0x002fe4000001140b */
[----:B------:R-:W-:Y:S02]  /*0f80*/  @P1 IADD3 R2, R2, 0x1, RZ ;  /* 0x0000000102021810 */ /* 0x000fe40007ffe0ff */
[----:B------:R-:W-:Y:S01]  /*0f90*/  ISETP.NE.AND P1, PT, RZ, c[0x0][0x1c8], PT ;  /* 0x00007200ff007a0c */ /* 0x000fe20003f25270 */
[----:B------:R-:W-:Y:S02]  /*0fa0*/  IMAD R4, R13, c[0x0][0x198], RZ ;  /* 0x000066000d047a24 */ /* 0x000fe400078e02ff */
[----:B------:R-:W-:Y:S02]  /*0fb0*/  @!P0 IMAD.MOV R2, RZ, RZ, -R2 ;  /* 0x000000ffff028224 */ /* 0x000fe400078e0a02 */
        /* <DEDUP_REMOVED lines=11> */
[----:B------:R-:W-:Y:S01]  /*1070*/  IMAD.MOV.U32 R20, RZ, RZ, R16 ;  /* 0x000000ffff147224 */ /* 0x000fe200078e0010 */
[----:B------:R-:W-:Y:S01]  /*1080*/  IADD3 R21, R17, R21, RZ ;  /* 0x0000001511157210 */ /* 0x000fe20007ffe0ff */
[----:B------:R-:W-:-:S04]  /*1090*/  IMAD.WIDE.U32 R6, R11, c[0x0][0x198], R8 ;  /* 0x000066000b067a25 */ /* 0x000fc800078e0008 */
[----:B------:R-:W-:Y:S01]  /*10a0*/  IMAD.IADD R9, R7, 0x1, R4 ;  /* 0x0000000107097824 */ /* 0x000fe200078e0204 */
[----:B------:R-:W-:Y:S01]  /*10b0*/  MOV R8, R6 ;  /* 0x0000000600087202 */ /* 0x000fe20000000f00 */
[----:B------:R-:W-:-:S04]  /*10c0*/  IMAD R7, R119, c[0x0][0x1b0], RZ ;  /* 0x00006c0077077a24 */ /* 0x000fc800078e02ff */
[----:B------:R-:W-:-:S04]  /*10d0*/  IMAD.WIDE.U32 R8, R2, c[0x0][0x1b0], R8 ;  /* 0x00006c0002087a25 */ /* 0x000fc800078e0008 */
[----:B------:R-:W-:Y:S01]  /*10e0*/  IMAD R7, R2, c[0x0][0x1b4], R7 ;  /* 0x00006d0002077a24 */ /* 0x000fe200078e0207 */
[----:B------:R-:W-:-:S03]  /*10f0*/  MOV R0, R8 ;  /* 0x0000000800007202 */ /* 0x000fc60000000f00 */
[----:B------:R-:W-:Y:S01]  /*1100*/  IMAD.IADD R7, R9, 0x1, R7 ;  /* 0x0000000109077824 */ /* 0x000fe200078e0207 */
[----:B------:R-:W-:Y:S05]  /*1110*/  BRA `(.L_x_3510) ;  /* 0x0000043000007947 */ /* 0x000fea0003800000 */
.L_x_3509:
        /* <DEDUP_REMOVED lines=16> */
.L_x_3511:
[----:B------:R-:W-:Y:S02]  /*1220*/  IABS R8, c[0x0][0x1c8] ;  /* 0x0000720000087a13 */ /* 0x000fe40000000000 */
[----:B------:R-:W-:Y:S02]  /*1230*/  @P4 IADD3 R21, R4, R21, RZ ;  /* 0x0000001504154210 */ /* 0x000fe40007ffe0ff */
[----:B------:R-:W1:Y:S03]  /*1240*/  I2F.RP R12, R8 ;  /* 0x00000008000c7306 */ /* 0x000e660000209400 */
[----:B------:R-:W-:-:S04]  /*1250*/  @P4 IMAD.WIDE.U32 R18, R21, c[0x0][0x1a0], RZ ;  /* 0x0000680015124a25 */ /* 0x000fc800078e00ff */
[----:B------:R-:W-:Y:S02]  /*1260*/  @P4 IMAD R21, R21, c[0x0][0x1a4], R19 ;  /* 0x0000690015154a24 */ /* 0x000fe400078e0213 */
[----:B------:R-:W-:Y:S01]  /*1270*/  @P4 IMAD.MOV.U32 R20, RZ, RZ, R18 ;  /* 0x000000ffff144224 */ /* 0x000fe200078e0012 */
        /* <DEDUP_REMOVED lines=22> */
[----:B------:R-:W-:Y:S01]  /*13e0*/  IMAD R0, R13, c[0x0][0x198], RZ ;  /* 0x000066000d007a24 */ /* 0x000fe200078e02ff */
[----:B------:R-:W-:-:S03]  /*13f0*/  MOV R16, R6 ;  /* 0x0000000600107202 */ /* 0x000fc60000000f00 */
[----:B------:R-:W-:Y:S01]  /*1400*/  @!P1 IMAD.MOV R2, RZ, RZ, -R2 ;  /* 0x000000ffff029224 */ /* 0x000fe200078e0a02 */
[----:B------:R-:W-:Y:S01]  /*1410*/  @!P0 LOP3.LUT R2, RZ, c[0x0][0x1c8], RZ, 0x33, !PT ;  /* 0x00007200ff028a12 */ /* 0x000fe200078e33ff */
[----:B------:R-:W-:-:S03]  /*1420*/  IMAD R0, R11, c[0x0][0x19c], R0 ;  /* 0x000067000b007a24 */ /* 0x000fc600078e0200 */
[----:B------:R-:W-:Y:S01]  /*1430*/  SHF.R.S32.HI R119, RZ, 0x1f, R2 ;  /* 0x0000001fff777819 */ /* 0x000fe20000011402 */
[----:B------:R-:W-:-:S04]  /*1440*/  IMAD.IADD R17, R7, 0x1, R0 ;  /* 0x0000000107117824 */ /* 0x000fc800078e0200 */
        /* <DEDUP_REMOVED lines=16> */
.L_x_3510:
[----:B------:R1:W5:Y:S01]  /*1550*/  @P5 LDG.E R10, [R142.64] ;  /* 0x000000068e0a5981 */ /* 0x000362000c1e1900 */
[----:B------:R-:W-:Y:S01]  /*1560*/  ISETP.NE.AND P0, PT, R205, -0x1, PT ;  /* 0xffffffffcd00780c */ /* 0x000fe20003f05270 */
[----:B-----5:R-:W-:Y:S01]  /*1570*/  IMAD.MOV.U32 R9, RZ, RZ, 0x2 ;  /* 0x00000002ff097424 */ /* 0x020fe200078e00ff */
[----:B------:R-:W-:Y:S01]  /*1580*/  SHF.R.S32.HI R12, RZ, 0x1f, R55 ;  /* 0x0000001fff0c7819 */ /* 0x000fe20000011437 */
[----:B------:R-:W-:Y:S01]  /*1590*/  IMAD.MOV.U32 R128, RZ, RZ, c[0x0][0x230] ;  /* 0x00008c00ff807624 */ /* 0x000fe200078e00ff */
[----:B------:R-:W-:Y:S01]  /*15a0*/  MOV R17, c[0x0][0x230] ;  /* 0x00008c0000117a02 */ /* 0x000fe20000000f00 */
[----:B------:R-:W-:Y:S01]  /*15b0*/  IMAD.MOV.U32 R16, RZ, RZ, RZ ;  /* 0x000000ffff107224 */ /* 0x000fe200078e00ff */
[----:B------:R-:W-:Y:S01]  /*15c0*/  LEA.HI R206, R12, R55, RZ, 0x3 ;  /* 0x000000370cce7211 */ /* 0x000fe200078f18ff */
[----:B------:R-:W-:Y:S01]  /*15d0*/  IMAD.MOV.U32 R146, RZ, RZ, c[0x0][0x198] ;  /* 0x00006600ff927624 */ /* 0x000fe200078e00ff */
[----:B------:R-:W-:Y:S01]  /*15e0*/  SHF.R.S32.HI R82, RZ, 0x1f, R79 ;  /* 0x0000001fff527819 */ /* 0x000fe2000001144f */
[----:B------:R-:W-:Y:S01]  /*15f0*/  IMAD.HI.U32 R128, R9, R128, R16 ;  /* 0x0000008009807227 */ /* 0x000fe200078e0010 */
[----:B------:R-:W-:-:S02]  /*1600*/  LOP3.LUT R56, R206, 0xfffffff8, RZ, 0xc0, !PT ;  /* 0xfffffff8ce387812 */ /* 0x000fc400078ec0ff */
[----:B------:R-:W-:Y:S01]  /*1610*/  SHF.R.S32.HI R206, RZ, 0x3, R206 ;  /* 0x00000003ffce7819 */ /* 0x000fe200000114ce */
[----:B------:R-:W-:Y:S01]  /*1620*/  @P0 IMAD.WIDE.U32 R8, R205, c[0x0][0x190], RZ ;  /* 0x00006400cd080a25 */ /* 0x000fe200078e00ff */
[----:B------:R-:W-:Y:S02]  /*1630*/  LEA.HI R130, R12, R55, RZ, 0x4 ;  /* 0x000000370c827211 */ /* 0x000fe400078f20ff */
[----:B------:R-:W-:Y:S01]  /*1640*/  SHF.R.S32.HI R207, RZ, 0x1f, R206 ;  /* 0x0000001fffcf7819 */ /* 0x000fe200000114ce */
[----:B------:R-:W-:Y:S01]  /*1650*/  @!P0 IMAD R6, R3, c[0x0][0x178], RZ ;  /* 0x00005e0003068a24 */ /* 0x000fe200078e02ff */
[----:B------:R-:W-:Y:S01]  /*1660*/  LEA.HI R82, R82, R79, RZ, 0x6 ;  /* 0x0000004f52527211 */ /* 0x000fe200078f30ff */
[----:B------:R-:W-:Y:S01]  /*1670*/  @!P0 IMAD.WIDE.U32 R16, R5, c[0x0][0x178], RZ ;  /* 0x00005e0005108a25 */ /* 0x000fe200078e00ff */
[----:B------:R-:W-:Y:S02]  /*1680*/  LEA.HI R12, R12, R55, RZ, 0x6 ;  /* 0x000000370c0c7211 */ /* 0x000fe400078f30ff */
[----:B------:R-:W-:Y:S01]  /*1690*/  SHF.R.S32.HI R82, RZ, 0x6, R82 ;  /* 0x00000006ff527819 */ /* 0x000fe20000011452 */
[----:B------:R-:W-:Y:S01]  /*16a0*/  IMAD.IADD R56, R55, 0x1, -R56 ;  /* 0x0000000137387824 */ /* 0x000fe200078e0a38 */
[----:B------:R-:W-:Y:S01]  /*16b0*/  SHF.L.U32 R12, R12, 0x3, RZ ;  /* 0x000000030c0c7819 */ /* 0x000fe200000006ff */
[----:B------:R-:W-:Y:S01]  /*16c0*/  @P0 IMAD.MOV.U32 R4, RZ, RZ, R8 ;  /* 0x000000ffff040224 */ /* 0x000fe200078e0008 */
[----:B------:R-:W-:Y:S01]  /*16d0*/  LOP3.LUT R8, R130, 0xfffffff0, RZ, 0xc0, !PT ;  /* 0xfffffff082087812 */ /* 0x000fe200078ec0ff */
[----:B------:R-:W-:Y:S01]  /*16e0*/  @!P0 IMAD R6, R5, c[0x0][0x17c], R6 ;  /* 0x00005f0005068a24 */ /* 0x000fe200078e0206 */
[----:B------:R-:W-:Y:S01]  /*16f0*/  IMNMX R82, RZ, R82, !PT ;  /* 0x00000052ff527217 */ /* 0x000fe20007800200 */
[----:B------:R-:W-:Y:S01]  /*1700*/  @!P0 IMAD.MOV.U32 R4, RZ, RZ, R16 ;  /* 0x000000ffff048224 */ /* 0x000fe200078e0010 */
[----:B------:R-:W-:Y:S01]  /*1710*/  SHF.L.U64.HI R53, R146, R109, c[0x0][0x19c] ;  /* 0x0000670092357619 */ /* 0x000fe2000001026d */
[----:B------:R-:W-:Y:S01]  /*1720*/  IMAD.SHL.U32 R18, R56, 0x8, RZ ;  /* 0x0000000838127824 */ /* 0x000fe200078e00ff */
[----:B------:R-:W-:Y:S01]  /*1730*/  ISETP.GT.AND P2, PT, R133, R82, PT ;  /* 0x000000528500720c */ /* 0x000fe20003f44270 */
[----:B------:R-:W-:Y:S01]  /*1740*/  @P0 IMAD R9, R205, c[0x0][0x194], R9 ;  /* 0x00006500cd090a24 */ /* 0x000fe200078e0209 */
[----:B------:R-:W-:Y:S01]  /*1750*/  @!P0 IADD3 R9, R17, R6, RZ ;  /* 0x0000000611098210 */ /* 0x000fe20007ffe0ff */
[----:B------:R-:W-:Y:S01]  /*1760*/  IMAD.WIDE R14, R15, 0x40, R206 ;  /* 0x000000400f0e7825 */ /* 0x000fe200078e02ce */
[----:B------:R-:W-:-:S02]  /*1770*/  SHF.R.S32.HI R19, RZ, 0x1f, R18 ;  /* 0x0000001fff137819 */ /* 0x000fc40000011412 */
[C---:B------:R-:W-:Y:S01]  /*1780*/  IADD3 R22, P1, R18.reuse, R4, RZ ;  /* 0x0000000412167210 */ /* 0x040fe20007f3e0ff */
[----:B------:R-:W-:Y:S01]  /*1790*/  IMAD R17, R119, c[0x0][0x1b8], RZ ;  /* 0x00006e0077117a24 */ /* 0x000fe200078e02ff */
[----:B------:R-:W-:Y:S01]  /*17a0*/  IADD3 R20, P0, R18, R20, RZ ;  /* 0x0000001412147210 */ /* 0x000fe20007f1e0ff */
[C---:B------:R-:W-:Y:S01]  /*17b0*/  IMAD.SHL.U32 R131, R206.reuse, 0x40, RZ ;  /* 0x00000040ce837824 */ /* 0x040fe200078e00ff */
[----:B------:R-:W-:Y:S01]  /*17c0*/  SHF.R.S32.HI R127, RZ, 0x1, R128 ;  /* 0x00000001ff7f7819 */ /* 0x000fe20000011480 */
[C---:B------:R-:W-:Y:S01]  /*17d0*/  IMAD.X R23, R19.reuse, 0x1, R9, P1 ;  /* 0x0000000113177824 */ /* 0x040fe200008e0609 */
[----:B------:R-:W-:Y:S01]  /*17e0*/  IADD3.X R21, R19, R21, RZ, P0, !PT ;  /* 0x0000001513157210 */ /* 0x000fe200007fe4ff */
[----:B------:R-:W-:Y:S01]  /*17f0*/  IMAD R9, R15, c[0x0][0x190], RZ ;  /* 0x000064000f097a24 */ /* 0x000fe200078e02ff */
[----:B------:R-:W-:Y:S01]  /*1800*/  IADD3 R11, P0, R206, R11, RZ ;  /* 0x0000000bce0b7210 */ /* 0x000fe20007f1e0ff */
[----:B------:R-:W-:Y:S01]  /*1810*/  IMAD R16, R2, c[0x0][0x1bc], R17 ;  /* 0x00006f0002107a24 */ /* 0x000fe200078e0211 */
[----:B------:R-:W-:Y:S01]  /*1820*/  IADD3 R136, P1, R18, R0, RZ ;  /* 0x0000000012887210 */ /* 0x000fe20007f3e0ff */
[----:B------:R-:W-:Y:S01]  /*1830*/  IMAD R9, R14, c[0x0][0x194], R9 ;  /* 0x000065000e097a24 */ /* 0x000fe200078e0209 */
[----:B------:R-:W-:Y:S01]  /*1840*/  IADD3.X R4, R207, R13, RZ, P0, !PT ;  /* 0x0000000dcf047210 */ /* 0x000fe200007fe4ff */
[----:B------:R-:W-:Y:S01]  /*1850*/  IMAD.WIDE.U32 R20, R2, c[0x0][0x1b8], R20 ;  /* 0x00006e0002147a25 */ /* 0x000fe200078e0014 */
[----:B------:R-:W-:-:S02]  /*1860*/  LOP3.LUT R131, R131, 0x1c0, RZ, 0xc0, !PT ;  /* 0x000001c083837812 */ /* 0x000fc400078ec0ff */
[----:B------:R-:W-:Y:S01]  /*1870*/  MOV R0, c[0x0][0x1a0] ;  /* 0x0000680000007a02 */ /* 0x000fe20000000f00 */
[----:B------:R-:W-:Y:S01]  /*1880*/  IMAD.WIDE.U32 R14, R14, c[0x0][0x190], R22 ;  /* 0x000064000e0e7a25 */ /* 0x000fe200078e0016 */
[----:B------:R-:W-:Y:S02]  /*1890*/  LOP3.LUT R6, R131, 0x38, R18, 0xf8, !PT ;  /* 0x0000003883067812 */ /* 0x000fe400078ef812 */
[----:B------:R-:W-:Y:S01]  /*18a0*/  SHF.R.U32.HI R131, RZ, 0x3, R131 ;  /* 0x00000003ff837819 */ /* 0x000fe20000011683 */
[----:B------:R-:W-:Y:S01]  /*18b0*/  IMAD.IADD R17, R21, 0x1, R16 ;  /* 0x0000000115117824 */ /* 0x000fe200078e0210 */
[----:B------:R-:W-:Y:S01]  /*18c0*/  SHF.L.U64.HI R124, R0, R109, c[0x0][0x1a4] ;  /* 0x00006900007c7619 */ /* 0x000fe2000001026d */
[----:B------:R-:W-:Y:S01]  /*18d0*/  IMAD.IADD R15, R15, 0x1, R9 ;  /* 0x000000010f0f7824 */ /* 0x000fe200078e0209 */
[----:B------:R-:W-:Y:S01]  /*18e0*/  LOP3.LUT R131, R6, R131, RZ, 0x3c, !PT ;  /* 0x0000008306837212 */ /* 0x000fe200078e3cff */
[----:B------:R-:W-:Y:S01]  /*18f0*/  IMAD.MOV.U32 R16, RZ, RZ, R20 ;  /* 0x000000ffff107224 */ /* 0x000fe200078e0014 */
[----:B------:R-:W-:Y:S01]  /*1900*/  SHF.R.S32.HI R6, RZ, 0x1f, R138 ;  /* 0x0000001fff067819 */ /* 0x000fe2000001148a */
[----:B------:R-:W-:Y:S01]  /*1910*/  IMAD R4, R4, c[0x0][0x1a0], RZ ;  /* 0x0000680004047a24 */ /* 0x000fe200078e02ff */
[----:B------:R-:W-:Y:S01]  /*1920*/  LOP3.LUT R131, R131, 0xfffffe00, R12, 0xf8, !PT ;  /* 0xfffffe0083837812 */ /* 0x000fe200078ef80c */
[----:B------:R-:W-:-:S02]  /*1930*/  IMAD R9, R207, c[0x0][0x198], RZ ;  /* 0x00006600cf097a24 */ /* 0x000fc400078e02ff */
[----:B------:R-:W-:Y:S02]  /*1940*/  IMAD.X R137, R19, 0x1, R7, P1 ;  /* 0x0000000113897824 */ /* 0x000fe400008e0607 */
[----:B------:R-:W-:Y:S02]  /*1950*/  IMAD.IADD R8, R55, 0x1, -R8 ;  /* 0x0000000137087824 */ /* 0x000fe400078e0a08 */
[C---:B------:R-:W-:Y:S02]  /*1960*/  IMAD R4, R11.reuse, c[0x0][0x1a4], R4 ;  /* 0x000069000b047a24 */ /* 0x040fe400078e0204 */
[----:B------:R-:W-:Y:S01]  /*1970*/  IMAD.WIDE.U32 R16, R11, c[0x0][0x1a0], R16 ;  /* 0x000068000b107a25 */ /* 0x000fe200078e0010 */
[----:B------:R-:W-:-:S03]  /*1980*/  SHF.R.S32.HI R13, RZ, 0x1f, R8 ;  /* 0x0000001fff0d7819 */ /* 0x000fc60000011408 */
[C---:B------:R-:W-:Y:S01]  /*1990*/  IMAD R7, R206.reuse, c[0x0][0x19c], R9 ;  /* 0x00006700ce077a24 */ /* 0x040fe200078e0209 */
[----:B------:R-:W-:Y:S01]  /*19a0*/  IADD3 R87, R17, R4, RZ ;  /* 0x0000000411577210 */ /* 0x000fe20007ffe0ff */
[----:B------:R-:W-:Y:S01]  /*19b0*/  IMAD.WIDE.U32 R136, R206, c[0x0][0x198], R136 ;  /* 0x00006600ce887a25 */ /* 0x000fe200078e0088 */
[----:B------:R-:W-:Y:S02]  /*19c0*/  LEA.HI R58, R13, R8, RZ, 0x3 ;  /* 0x000000080d3a7211 */ /* 0x000fe400078f18ff */
[----:B------:R-:W-:Y:S01]  /*19d0*/  LEA R86, P0, R16, c[0x0][0x170], 0x1 ;  /* 0x00005c0010567a11 */ /* 0x000fe200078008ff */
[----:B------:R-:W-:Y:S01]  /*19e0*/  IMAD R141, R6, c[0x0][0x1a8], RZ ;  /* 0x00006a00068d7a24 */ /* 0x000fe200078e02ff */
[----:B------:R-:W-:Y:S01]  /*19f0*/  IADD3 R52, R137, R7, RZ ;  /* 0x0000000789347210 */ /* 0x000fe20007ffe0ff */
[----:B------:R-:W-:Y:S01]  /*1a00*/  IMAD.SHL.U32 R54, R146, 0x10, RZ ;  /* 0x0000001092367824 */ /* 0x000fe200078e00ff */
[----:B------:R-:W-:Y:S01]  /*1a10*/  SHF.L.U64.HI R87, R16, 0x1, R87 ;  /* 0x0000000110577819 */ /* 0x000fe20000010257 */
[----:B------:R-:W-:Y:S01]  /*1a20*/  IMAD R141, R138, c[0x0][0x1ac], R141 ;  /* 0x00006b008a8d7a24 */ /* 0x000fe200078e028d */
[----:B------:R-:W-:Y:S01]  /*1a30*/  LEA R84, P1, R136, c[0x0][0x168], 0x1 ;  /* 0x00005a0088547a11 */ /* 0x000fe200078208ff */
[----:B------:R-:W-:Y:S01]  /*1a40*/  IMAD.WIDE.U32 R138, R138, c[0x0][0x1a8], R14 ;  /* 0x00006a008a8a7a25 */ /* 0x000fe200078e000e */
[----:B------:R-:W-:-:S02]  /*1a50*/  SHF.L.U64.HI R83, R136, 0x1, R52 ;  /* 0x0000000188537819 */ /* 0x000fc40000010234 */
[----:B------:R-:W-:Y:S01]  /*1a60*/  LOP3.LUT R129, R58, 0xfffffff8, RZ, 0xc0, !PT ;  /* 0xfffffff83a817812 */ /* 0x000fe200078ec0ff */
[----:B------:R-:W-:Y:S01]  /*1a70*/  IMAD.SHL.U32 R125, R0, 0x10, RZ ;  /* 0x00000010007d7824 */ /* 0x000fe200078e00ff */
[----:B------:R-:W-:Y:S01]  /*1a80*/  IADD3.X R83, R83, c[0x0][0x16c], RZ, P1, !PT ;  /* 0x00005b0053537a10 */ /* 0x000fe20000ffe4ff */
[----:B------:R-:W-:Y:S01]  /*1a90*/  IMAD.SHL.U32 R126, R56, 0x4, RZ ;  /* 0x00000004387e7824 */ /* 0x000fe200078e00ff */
[----:B------:R-:W-:Y:S01]  /*1aa0*/  IADD3.X R87, R87, c[0x0][0x174], RZ, P0, !PT ;  /* 0x00005d0057577a10 */ /* 0x000fe200007fe4ff */
[----:B------:R-:W-:Y:S01]  /*1ab0*/  IMAD.IADD R129, R8, 0x1, -R129 ;  /* 0x0000000108817824 */ /* 0x000fe200078e0a81 */
[----:B------:R-:W-:Y:S01]  /*1ac0*/  MOV R200, R84 ;  /* 0x0000005400c87202 */ /* 0x000fe20000000f00 */
[----:B------:R-:W-:Y:S01]  /*1ad0*/  IMAD.IADD R141, R139, 0x1, R141 ;  /* 0x000000018b8d7824 */ /* 0x000fe200078e028d */
[----:B------:R-:W-:Y:S01]  /*1ae0*/  MOV R202, R86 ;  /* 0x0000005600ca7202 */ /* 0x000fe20000000f00 */
[----:B------:R-:W-:Y:S02]  /*1af0*/  IMAD.MOV.U32 R199, RZ, RZ, R83 ;  /* 0x000000ffffc77224 */ /* 0x000fe400078e0053 */
[----:B------:R-:W-:-:S02]  /*1b00*/  IMAD.MOV.U32 R203, RZ, RZ, R87 ;  /* 0x000000ffffcb7224 */ /* 0x000fc400078e0057 */
[----:B------:R-:W-:Y:S01]  /*1b10*/  @!P5 IMAD.MOV.U32 R10, RZ, RZ, RZ ;  /* 0x000000ffff0ad224 */ /* 0x000fe200078e00ff */
[----:B------:R-:W-:Y:S05]  /*1b20*/  @!P2 BRA `(.L_x_3512) ;  /* 0x000088900000a947 */ /* 0x000fea0003800000 */
[----:B-1----:R-:W-:Y:S01]  /*1b30*/  LEA R9, R133, 0xffffffc0, 0x6 ;  /* 0xffffffc085097811 */ /* 0x002fe200078e30ff */
[C---:B------:R-:W-:Y:S01]  /*1b40*/  IMAD R4, R3.reuse, c[0x0][0x280], RZ ;  /* 0x0000a00003047a24 */ /* 0x040fe200078e02ff */
[----:B------:R-:W-:Y:S01]  /*1b50*/  SHF.R.S32.HI R8, RZ, 0x1f, R79 ;  /* 0x0000001fff087819 */ /* 0x000fe2000001144f */
[----:B------:R-:W-:Y:S01]  /*1b60*/  IMAD R3, R3, c[0x0][0x278], RZ ;  /* 0x00009e0003037a24 */ /* 0x000fe200078e02ff */
[----:B------:R-:W-:Y:S01]  /*1b70*/  SHF.R.S32.HI R7, RZ, 0x1f, R9 ;  /* 0x0000001fff077819 */ /* 0x000fe20000011409 */
[----:B------:R-:W-:Y:S01]  /*1b80*/  IMAD R4, R5, c[0x0][0x284], R4 ;  /* 0x0000a10005047a24 */ /* 0x000fe200078e0204 */
[----:B------:R-:W-:Y:S01]  /*1b90*/  IADD3 R6, P1, P0, R9, R206, -R79 ;  /* 0x000000ce09067210 */ /* 0x000fe2000783e84f */
[----:B------:R-:W-:Y:S01]  /*1ba0*/  IMAD.WIDE.U32 R16, R5, c[0x0][0x280], R18 ;  /* 0x0000a00005107a25 */ /* 0x000fe200078e0012 */
[----:B------:R-:W-:Y:S01]  /*1bb0*/  IADD3 R99, P2, R54, R54, RZ ;  /* 0x0000003636637210 */ /* 0x000fe20007f5e0ff */
[----:B------:R-:W-:Y:S01]  /*1bc0*/  UMOV UR9, 0x20 ;  /* 0x0000002000097882 */ /* 0x000fe20000000000 */
[----:B------:R-:W-:Y:S01]  /*1bd0*/  IADD3.X R7, R7, R207, ~R8, P1, P0 ;  /* 0x000000cf07077210 */ /* 0x000fe20000fe0c08 */
[C---:B------:R-:W-:Y:S01]  /*1be0*/  IMAD.WIDE.U32 R12, R5.reuse, c[0x0][0x278], R18 ;  /* 0x00009e00050c7a25 */ /* 0x040fe200078e0012 */
[----:B------:R-:W-:Y:S01]  /*1bf0*/  ULDC.64 UR4, c[0x0][0x1a0] ;  /* 0x0000680000047ab9 */ /* 0x000fe20000000a00 */
[C---:B------:R-:W-:Y:S01]  /*1c00*/  IADD3 R61, R206.reuse, 0x10, RZ ;  /* 0x00000010ce3d7810 */ /* 0x040fe20007ffe0ff */
[----:B------:R-:W-:Y:S01]  /*1c10*/  UIMAD UR8, UR9, UR5, URZ ;  /* 0x00000005090872a4 */ /* 0x000fe2000f8e023f */
[----:B------:R-:W-:Y:S01]  /*1c20*/  IMAD R3, R5, c[0x0][0x27c], R3 ;  /* 0x00009f0005037a24 */ /* 0x000fe200078e0203 */
[----:B------:R-:W-:Y:S01]  /*1c30*/  ULDC UR10, c[0x0][0x19c] ;  /* 0x00006700000a7ab9 */ /* 0x000fe20000000800 */
[----:B------:R-:W-:Y:S01]  /*1c40*/  IMAD.IADD R17, R17, 0x1, R4 ;  /* 0x0000000111117824 */ /* 0x000fe200078e0204 */
[----:B------:R-:W-:Y:S01]  /*1c50*/  UIMAD UR10, UR9, UR10, URZ ;  /* 0x0000000a090a72a4 */ /* 0x000fe2000f8e023f */
[----:B------:R-:W-:Y:S01]  /*1c60*/  IMAD.IADD R13, R13, 0x1, R3 ;  /* 0x000000010d0d7824 */ /* 0x000fe200078e0203 */
[C---:B------:R-:W-:Y:S01]  /*1c70*/  IADD3 R60, R206.reuse, 0x20, RZ ;  /* 0x00000020ce3c7810 */ /* 0x040fe20007ffe0ff */
[C---:B------:R-:W-:Y:S01]  /*1c80*/  IMAD R5, R7.reuse, c[0x0][0x290], RZ ;  /* 0x0000a40007057a24 */ /* 0x040fe200078e02ff */
[----:B------:R-:W-:Y:S01]  /*1c90*/  IADD3 R59, R206, 0x30, RZ ;  /* 0x00000030ce3b7810 */ /* 0x000fe20007ffe0ff */
[----:B------:R-:W-:-:S02]  /*1ca0*/  IMAD R3, R7, c[0x0][0x288], RZ ;  /* 0x0000a20007037a24 */ /* 0x000fc400078e02ff */
[----:B------:R-:W-:-:S04]  /*1cb0*/  IMAD.WIDE.U32 R16, R6, c[0x0][0x290], R16 ;  /* 0x0000a40006107a25 */ /* 0x000fc800078e0010 */
[C---:B------:R-:W-:Y:S02]  /*1cc0*/  IMAD R4, R6.reuse, c[0x0][0x294], R5 ;  /* 0x0000a50006047a24 */ /* 0x040fe400078e0205 */
[----:B------:R-:W-:-:S04]  /*1cd0*/  IMAD.WIDE.U32 R12, R6, c[0x0][0x288], R12 ;  /* 0x0000a200060c7a25 */ /* 0x000fc800078e000c */
[----:B------:R-:W-:Y:S02]  /*1ce0*/  IMAD R6, R6, c[0x0][0x28c], R3 ;  /* 0x0000a30006067a24 */ /* 0x000fe400078e0203 */
[----:B------:R-:W-:Y:S02]  /*1cf0*/  IMAD.IADD R10, R9, 0x1, R10 ;  /* 0x00000001090a7824 */ /* 0x000fe400078e020a */
[----:B------:R-:W-:Y:S02]  /*1d00*/  IMAD R3, R206, R127, R126 ;  /* 0x0000007fce037224 */ /* 0x000fe400078e027e */
[----:B------:R-:W-:-:S04]  /*1d10*/  IMAD.WIDE.U32 R14, R0, 0x20, RZ ;  /* 0x00000020000e7825 */ /* 0x000fc800078e00ff */
[----:B------:R-:W-:Y:S01]  /*1d20*/  IMAD.IADD R5, R17, 0x1, R4 ;  /* 0x0000000111057824 */ /* 0x000fe200078e0204 */
[----:B------:R-:W-:Y:S01]  /*1d30*/  IADD3 R114, R15, UR8, RZ ;  /* 0x000000080f727c10 */ /* 0x000fe2000fffe0ff */
[----:B------:R-:W-:Y:S01]  /*1d40*/  IMAD R122, R127, R10, RZ ;  /* 0x0000000a7f7a7224 */ /* 0x000fe200078e02ff */
[----:B------:R-:W-:Y:S01]  /*1d50*/  UMOV UR8, 0x60 ;  /* 0x0000006000087882 */ /* 0x000fe20000000000 */
[----:B------:R-:W-:Y:S01]  /*1d60*/  IMAD.IADD R7, R13, 0x1, R6 ;  /* 0x000000010d077824 */ /* 0x000fe200078e0206 */
[----:B------:R-:W-:Y:S01]  /*1d70*/  UIMAD UR11, UR8, UR5, URZ ;  /* 0x00000005080b72a4 */ /* 0x000fe2000f8e023f */
[----:B------:R-:W-:Y:S01]  /*1d80*/  IMAD.MOV.U32 R4, RZ, RZ, R16 ;  /* 0x000000ffff047224 */ /* 0x000fe200078e0010 */
[----:B------:R-:W-:Y:S01]  /*1d90*/  SHF.R.S32.HI R123, RZ, 0x1f, R122 ;  /* 0x0000001fff7b7819 */ /* 0x000fe2000001147a */
[----:B------:R-:W-:Y:S01]  /*1da0*/  IMAD R117, R119, c[0x0][0x2a0], RZ ;  /* 0x0000a80077757a24 */ /* 0x000fe200078e02ff */
[----:B------:R-:W-:Y:S01]  /*1db0*/  IADD3 R44, P1, R122, R3, RZ ;  /* 0x000000037a2c7210 */ /* 0x000fe20007f3e0ff */
[----:B------:R-:W-:Y:S01]  /*1dc0*/  IMAD.IADD R0, R126, 0x1, R3 ;  /* 0x000000017e007824 */ /* 0x000fe200078e0203 */
[----:B------:R-:W-:Y:S01]  /*1dd0*/  ULDC UR5, c[0x0][0x294] ;  /* 0x0000a50000057ab9 */ /* 0x000fe20000000800 */
[----:B------:R-:W-:Y:S01]  /*1de0*/  IMAD.MOV.U32 R6, RZ, RZ, R12 ;  /* 0x000000ffff067224 */ /* 0x000fe200078e000c */
[-C--:B------:R-:W-:Y:S01]  /*1df0*/  LEA.HI.X.SX32 R3, R3, R123.reuse, 0x1, P1 ;  /* 0x0000007b03037211 */ /* 0x080fe200008f0eff */
[----:B------:R-:W-:Y:S01]  /*1e00*/  IMAD R119, R119, c[0x0][0x298], RZ ;  /* 0x0000a60077777a24 */ /* 0x000fe200078e02ff */
[----:B------:R-:W-:Y:S01]  /*1e10*/  IADD3 R122, P0, R122, R0, RZ ;  /* 0x000000007a7a7210 */ /* 0x000fe20007f1e0ff */
[C---:B------:R-:W-:Y:S01]  /*1e20*/  IMAD R117, R2.reuse, c[0x0][0x2a4], R117 ;  /* 0x0000a90002757a24 */ /* 0x040fe200078e0275 */
[----:B------:R-:W-:Y:S01]  /*1e30*/  UIMAD UR5, UR8, UR5, URZ ;  /* 0x00000005080572a4 */ /* 0x000fe2000f8e023f */
[----:B------:R-:W-:Y:S01]  /*1e40*/  IMAD.WIDE.U32 R4, R2, c[0x0][0x2a0], R4 ;  /* 0x0000a80002047a25 */ /* 0x000fe200078e0004 */
[----:B------:R-:W-:Y:S01]  /*1e50*/  LEA.HI.X.SX32 R123, R0, R123, 0x1, P0 ;  /* 0x0000007b007b7211 */ /* 0x000fe200000f0eff */
[----:B------:R-:W-:Y:S01]  /*1e60*/  UIMAD.WIDE.U32 UR12, UR8, UR4, URZ ;  /* 0x00000004080c72a5 */ /* 0x000fe2000f8e003f */
[----:B------:R-:W-:Y:S01]  /*1e70*/  SHF.L.U64.HI R0, R44, 0x1, R3 ;  /* 0x000000012c007819 */ /* 0x000fe20000010203 */
[----:B------:R-:W-:Y:S01]  /*1e80*/  IMAD R119, R2, c[0x0][0x29c], R119 ;  /* 0x0000a70002777a24 */ /* 0x000fe200078e0277 */
[----:B------:R-:W-:Y:S01]  /*1e90*/  LEA R116, P1, R4, c[0x0][0x270], 0x1 ;  /* 0x00009c0004747a11 */ /* 0x000fe200078208ff */
[----:B------:R-:W-:Y:S01]  /*1ea0*/  IMAD.WIDE.U32 R6, R2, c[0x0][0x298], R6 ;  /* 0x0000a60002067a25 */ /* 0x000fe200078e0006 */
[C---:B------:R-:W-:Y:S01]  /*1eb0*/  SHF.L.U64.HI R123, R122.reuse, 0x1, R123 ;  /* 0x000000017a7b7819 */ /* 0x040fe2000001027b */
[----:B------:R-:W-:Y:S01]  /*1ec0*/  ULDC UR4, c[0x0][0x230] ;  /* 0x00008c0000047ab9 */ /* 0x000fe20000000800 */
[----:B------:R-:W-:Y:S01]  /*1ed0*/  SHF.L.U32 R122, R122, 0x1, RZ ;  /* 0x000000017a7a7819 */ /* 0x000fe200000006ff */
[----:B------:R-:W-:Y:S01]  /*1ee0*/  IMAD.IADD R117, R5, 0x1, R117 ;  /* 0x0000000105757824 */ /* 0x000fe200078e0275 */
[----:B------:R-:W-:Y:S01]  /*1ef0*/  IADD3 R119, R7, R119, RZ ;  /* 0x0000007707777210 */ /* 0x000fe20007ffe0ff */
[----:B------:R-:W-:Y:S01]  /*1f00*/  IMAD.MOV.U32 R91, RZ, RZ, c[0x0][0x288] ;  /* 0x0000a200ff5b7624 */ /* 0x000fe200078e00ff */
[----:B------:R-:W-:Y:S01]  /*1f10*/  LEA R118, P0, R6, c[0x0][0x268], 0x1 ;  /* 0x00009a0006767a11 */ /* 0x000fe200078008ff */
[----:B------:R-:W-:Y:S01]  /*1f20*/  IMAD.X R100, R53, 0x1, R53, P2 ;  /* 0x0000000135647824 */ /* 0x000fe200010e0635 */
[----:B------:R-:W-:Y:S01]  /*1f30*/  LEA.HI.X R117, R4, c[0x0][0x274], R117, 0x1, P1 ;  /* 0x00009d0004757a11 */ /* 0x000fe200008f0c75 */
[----:B------:R-:W-:Y:S01]  /*1f40*/  IMAD.SHL.U32 R89, R91, 0x10, RZ ;  /* 0x000000105b597824 */ /* 0x000fe200078e00ff */
[----:B------:R-:W-:Y:S01]  /*1f50*/  LEA.HI.X R119, R6, c[0x0][0x26c], R119, 0x1, P0 ;  /* 0x00009b0006777a11 */ /* 0x000fe200000f0c77 */
[----:B------:R-:W-:Y:S01]  /*1f60*/  IMAD.SHL.U32 R80, R127, 0x10, RZ ;  /* 0x000000107f507824 */ /* 0x000fe200078e00ff */
[C---:B------:R-:W-:Y:S01]  /*1f70*/  IADD3 R95, P1, R99.reuse, 0x40, RZ ;  /* 0x00000040635f7810 */ /* 0x040fe20007f3e0ff */
[----:B------:R-:W-:Y:S01]  /*1f80*/  IMAD.MOV.U32 R144, RZ, RZ, c[0x0][0x290] ;  /* 0x0000a400ff907624 */ /* 0x000fe200078e00ff */
[----:B------:R-:W-:Y:S01]  /*1f90*/  IADD3 R99, P0, R99, 0x80, RZ ;  /* 0x0000008063637810 */ /* 0x000fe20007f1e0ff */
[----:B------:R-:W-:Y:S01]  /*1fa0*/  IMAD.MOV.U32 R90, RZ, RZ, 0x5 ;  /* 0x00000005ff5a7424 */ /* 0x000fe200078e00ff */
[----:B------:R-:W-:Y:S01]  /*1fb0*/  SHF.L.U64.HI R88, R91, R109, c[0x0][0x28c] ;  /* 0x0000a3005b587619 */ /* 0x000fe2000001026d */
[--C-:B------:R-:W-:Y:S01]  /*1fc0*/  IMAD.X R96, RZ, RZ, R100.reuse, P1 ;  /* 0x000000ffff607224 */ /* 0x100fe200008e0664 */
[----:B------:R-:W-:Y:S01]  /*1fd0*/  IADD3 R98, P5, R89, R89, RZ ;  /* 0x0000005959627210 */ /* 0x000fe20007fbe0ff */
[----:B------:R-:W-:Y:S01]  /*1fe0*/  IMAD.X R100, RZ, RZ, R100, P0 ;  /* 0x000000ffff647224 */ /* 0x000fe200000e0664 */
[----:B------:R-:W-:Y:S01]  /*1ff0*/  IADD3 R107, P0, R54, R99, RZ ;  /* 0x00000063366b7210 */ /* 0x000fe20007f1e0ff */
[----:B------:R-:W-:Y:S01]  /*2000*/  IMAD.SHL.U32 R44, R44, 0x2, RZ ;  /* 0x000000022c2c7824 */ /* 0x000fe200078e00ff */
[----:B------:R-:W-:Y:S01]  /*2010*/  IADD3 R75, R80, 0x40, RZ ;  /* 0x00000040504b7810 */ /* 0x000fe20007ffe0ff */
[----:B------:R-:W-:Y:S01]  /*2020*/  IMAD.X R97, R88, 0x1, R88, P5 ;  /* 0x0000000158617824 */ /* 0x000fe200028e0658 */
[----:B------:R-:W-:Y:S01]  /*2030*/  IADD3 R71, R80, 0x80, RZ ;  /* 0x0000008050477810 */ /* 0x000fe20007ffe0ff */
[C---:B------:R-:W-:Y:S01]  /*2040*/  IMAD.X R108, R53.reuse, 0x1, R100, P0 ;  /* 0x00000001356c7824 */ /* 0x040fe200000e0664 */
[----:B------:R-:W-:Y:S01]  /*2050*/  IADD3 R94, P4, R98, 0x40, RZ ;  /* 0x00000040625e7810 */ /* 0x000fe20007f9e0ff */
[----:B------:R-:W-:Y:S01]  /*2060*/  IMAD.SHL.U32 R112, R144, 0x20, RZ ;  /* 0x0000002090707824 */ /* 0x000fe200078e00ff */
[----:B------:R-:W-:Y:S01]  /*2070*/  IADD3 R103, P1, R54, R95, RZ ;  /* 0x0000005f36677210 */ /* 0x000fe20007f3e0ff */
[C---:B------:R-:W-:Y:S01]  /*2080*/  IMAD.IADD R67, R80.reuse, 0x1, R71 ;  /* 0x0000000150437824 */ /* 0x040fe200078e0247 */
[----:B------:R-:W-:Y:S01]  /*2090*/  IADD3 R69, R80, R75, RZ ;  /* 0x0000004b50457210 */ /* 0x000fe20007ffe0ff */
[----:B------:R-:W-:Y:S01]  /*20a0*/  IMAD.X R93, RZ, RZ, R97, P4 ;  /* 0x000000ffff5d7224 */ /* 0x000fe200020e0661 */
[----:B------:R-:W-:Y:S01]  /*20b0*/  IADD3 R98, P2, R98, 0x80, RZ ;  /* 0x0000008062627810 */ /* 0x000fe20007f5e0ff */
[----:B------:R-:W-:Y:S01]  /*20c0*/  IMAD.SHL.U32 R110, R144, 0x10, RZ ;  /* 0x00000010906e7824 */ /* 0x000fe200078e00ff */
[----:B------:R-:W-:Y:S01]  /*20d0*/  IADD3 R102, P0, R94, R89, RZ ;  /* 0x000000595e667210 */ /* 0x000fe20007f1e0ff */
[----:B------:R-:W-:Y:S01]  /*20e0*/  IMAD.X R104, R53, 0x1, R96, P1 ;  /* 0x0000000135687824 */ /* 0x000fe200008e0660 */
[----:B------:R-:W-:Y:S01]  /*20f0*/  SHF.L.U64.HI R109, R144, R109, c[0x0][0x294] ;  /* 0x0000a500906d7619 */ /* 0x000fe2000001026d */
[----:B------:R-:W-:Y:S01]  /*2100*/  IMAD.WIDE.U32 R146, R146, 0x20, RZ ;  /* 0x0000002092927825 */ /* 0x000fe200078e00ff */
[-C--:B------:R-:W-:Y:S01]  /*2110*/  SHF.L.U64.HI R111, R144, R90.reuse, c[0x0][0x294] ;  /* 0x0000a500906f7619 */ /* 0x080fe2000001025a */
[----:B------:R-:W-:Y:S01]  /*2120*/  UIADD3 UR11, UR13, UR11, URZ ;  /* 0x0000000b0d0b7290 */ /* 0x000fe2000fffe03f */
[----:B------:R-:W-:Y:S01]  /*2130*/  IADD3 R106, P5, R98, R89, RZ ;  /* 0x00000059626a7210 */ /* 0x000fe20007fbe0ff */
[C---:B------:R-:W-:Y:S01]  /*2140*/  IMAD.SHL.U32 R77, R127.reuse, 0x20, RZ ;  /* 0x000000207f4d7824 */ /* 0x040fe200078e00ff */
[----:B------:R-:W-:Y:S01]  /*2150*/  IADD3 R120, P4, R122, c[0x0][0x2b0], RZ ;  /* 0x0000ac007a787a10 */ /* 0x000fe20007f9e0ff */
[----:B------:R-:W-:Y:S01]  /*2160*/  IMAD R73, R127, 0x30, RZ ;  /* 0x000000307f497824 */ /* 0x000fe200078e02ff */
[----:B------:R-:W-:Y:S01]  /*2170*/  IADD3 R20, P1, R44, c[0x0][0x2b0], RZ ;  /* 0x0000ac002c147a10 */ /* 0x000fe20007f3e0ff */
[----:B------:R-:W-:Y:S01]  /*2180*/  IMAD.WIDE.U32 R144, R144, 0x60, RZ ;  /* 0x0000006090907825 */ /* 0x000fe200078e00ff */
[----:B------:R-:W-:Y:S01]  /*2190*/  SHF.L.U64.HI R114, R14, 0x1, R114 ;  /* 0x000000010e727819 */ /* 0x000fe20000010272 */
[----:B------:R-:W-:Y:S01]  /*21a0*/  ULDC.U8 UR8, c[0x0][0x313] ;  /* 0x0000c4c000087ab9 */ /* 0x000fe20000000000 */
[----:B------:R-:W-:Y:S01]  /*21b0*/  SHF.L.U64.HI R90, R91, R90, c[0x0][0x28c] ;  /* 0x0000a3005b5a7619 */ /* 0x000fe2000001025a */
[----:B------:R-:W-:Y:S01]  /*21c0*/  IMAD.IADD R65, R80, 0x1, R69 ;  /* 0x0000000150417824 */ /* 0x000fe200078e0245 */
[----:B------:R-:W-:Y:S01]  /*21d0*/  SHF.L.U64.HI R111, R112, 0x1, R111 ;  /* 0x00000001706f7819 */ /* 0x000fe2000001026f */
[----:B------:R-:W-:Y:S01]  /*21e0*/  IMAD.IADD R63, R80, 0x1, R67 ;  /* 0x00000001503f7824 */ /* 0x000fe200078e0243 */
[----:B------:R-:W-:Y:S01]  /*21f0*/  SHF.L.U64.HI R109, R110, 0x1, R109 ;  /* 0x000000016e6d7819 */ /* 0x000fe2000001026d */
[----:B------:R-:W-:Y:S01]  /*2200*/  IMAD.X R97, RZ, RZ, R97, P2 ;  /* 0x000000ffff617224 */ /* 0x000fe200010e0661 */
[----:B------:R-:W-:Y:S01]  /*2210*/  IADD3 R122, P2, R122, c[0x0][0x2a8], RZ ;  /* 0x0000aa007a7a7a10 */ /* 0x000fe20007f5e0ff */
[----:B------:R-:W-:Y:S01]  /*2220*/  IMAD.X R101, R93, 0x1, R88, P0 ;  /* 0x000000015d657824 */ /* 0x000fe200000e0658 */
[----:B------:R-:W-:Y:S01]  /*2230*/  IADD3 R44, P0, R44, c[0x0][0x2a8], RZ ;  /* 0x0000aa002c2c7a10 */ /* 0x000fe20007f1e0ff */
[----:B------:R-:W-:Y:S01]  /*2240*/  IMAD.MOV.U32 R81, RZ, RZ, c[0x0][0x290] ;  /* 0x0000a400ff517624 */ /* 0x000fe200078e00ff */
[----:B------:R-:W-:Y:S01]  /*2250*/  IADD3.X R121, R123, c[0x0][0x2b4], RZ, P4, !PT ;  /* 0x0000ad007b797a10 */ /* 0x000fe200027fe4ff */
[----:B------:R-:W-:Y:S01]  /*2260*/  IMAD.SHL.U32 R113, R14, 0x2, RZ ;  /* 0x000000020e717824 */ /* 0x000fe200078e00ff */
[C---:B------:R-:W-:Y:S01]  /*2270*/  IADD3 R15, R18.reuse, 0x40, RZ ;  /* 0x00000040120f7810 */ /* 0x040fe20007ffe0ff */
[----:B------:R-:W-:Y:S01]  /*2280*/  IMAD.MOV.U32 R13, RZ, RZ, R133 ;  /* 0x000000ffff0d7224 */ /* 0x000fe200078e0085 */
[----:B------:R-:W-:Y:S01]  /*2290*/  IADD3 R14, R18, 0x80, RZ ;  /* 0x00000080120e7810 */ /* 0x000fe20007ffe0ff */
[----:B------:R-:W-:Y:S01]  /*22a0*/  IMAD.SHL.U32 R112, R112, 0x2, RZ ;  /* 0x0000000270707824 */ /* 0x000fe200078e00ff */
[----:B------:R-:W-:Y:S01]  /*22b0*/  SHF.L.U32 R91, R91, 0x5, RZ ;  /* 0x000000055b5b7819 */ /* 0x000fe200000006ff */
[----:B------:R-:W-:Y:S01]  /*22c0*/  IMAD.SHL.U32 R110, R110, 0x2, RZ ;  /* 0x000000026e6e7824 */ /* 0x000fe200078e00ff */
[----:B------:R-:W-:Y:S01]  /*22d0*/  SHF.R.S32.HI R78, RZ, 0x1f, R80 ;  /* 0x0000001fff4e7819 */ /* 0x000fe20000011450 */
[----:B------:R-:W-:Y:S01]  /*22e0*/  IMAD.X R105, R97, 0x1, R88, P5 ;  /* 0x0000000161697824 */ /* 0x000fe200028e0658 */
[----:B------:R-:W-:Y:S01]  /*22f0*/  SHF.R.S32.HI R76, RZ, 0x1f, R77 ;  /* 0x0000001fff4c7819 */ /* 0x000fe2000001144d */
[----:B------:R-:W-:Y:S01]  /*2300*/  IMAD.U32 R81, R81, -0x40, RZ ;  /* 0xffffffc051517824 */ /* 0x000fe200078e00ff */
[----:B------:R-:W-:-:S02]  /*2310*/  SHF.R.S32.HI R72, RZ, 0x1f, R73 ;  /* 0x0000001fff487819 */ /* 0x000fc40000011449 */
[----:B------:R-:W-:Y:S02]  /*2320*/  IADD3 R92, R147, UR10, RZ ;  /* 0x0000000a935c7c10 */ /* 0x000fe4000fffe0ff */
[----:B------:R-:W-:Y:S02]  /*2330*/  SHF.R.S32.HI R74, RZ, 0x1f, R75 ;  /* 0x0000001fff4a7819 */ /* 0x000fe4000001144b */
[----:B------:R-:W-:Y:S02]  /*2340*/  SHF.R.S32.HI R70, RZ, 0x1f, R71 ;  /* 0x0000001fff467819 */ /* 0x000fe40000011447 */
[----:B------:R-:W-:Y:S02]  /*2350*/  IADD3 R115, R145, UR5, RZ ;  /* 0x0000000591737c10 */ /* 0x000fe4000fffe0ff */
[----:B------:R-:W-:Y:S02]  /*2360*/  SHF.R.S32.HI R68, RZ, 0x1f, R69 ;  /* 0x0000001fff447819 */ /* 0x000fe40000011445 */
[----:B------:R-:W-:-:S02]  /*2370*/  SHF.R.S32.HI R66, RZ, 0x1f, R67 ;  /* 0x0000001fff427819 */ /* 0x000fc40000011443 */
[----:B------:R-:W-:Y:S02]  /*2380*/  SHF.R.S32.HI R64, RZ, 0x1f, R65 ;  /* 0x0000001fff407819 */ /* 0x000fe40000011441 */
[----:B------:R-:W-:Y:S02]  /*2390*/  SHF.R.S32.HI R62, RZ, 0x1f, R63 ;  /* 0x0000001fff3e7819 */ /* 0x000fe4000001143f */
[----:B------:R-:W-:Y:S02]  /*23a0*/  IADD3.X R123, R123, c[0x0][0x2ac], RZ, P2, !PT ;  /* 0x0000ab007b7b7a10 */ /* 0x000fe400017fe4ff */
[C---:B------:R-:W-:Y:S02]  /*23b0*/  IADD3.X R21, R0.reuse, c[0x0][0x2b4], RZ, P1, !PT ;  /* 0x0000ad0000157a10 */ /* 0x040fe40000ffe4ff */
[----:B------:R-:W-:Y:S02]  /*23c0*/  IADD3.X R45, R0, c[0x0][0x2ac], RZ, P0, !PT ;  /* 0x0000ab00002d7a10 */ /* 0x000fe400007fe4ff */
.L_x_3558:
[----:B------:R-:W-:Y:S01]  /*23d0*/  IMAD.SHL.U32 R17, R13, 0x40, RZ ;  /* 0x000000400d117824 */ /* 0x000fe200078e00ff */
[----:B------:R-:W-:Y:S04]  /*23e0*/  ISETP.NE.AND P6, PT, RZ, UR4, PT ;  /* 0x00000004ff007c0c */ /* 0x000fe8000bfc5270 */
[----:B------:R-:W-:Y:S05]  /*23f0*/  IADD3 R16, R17, -0x40, RZ ;  /* 0xffffffc011107810 */ /* 0x000fea0007ffe0ff */
[--C-:B------:R-:W-:Y:S02]  /*2400*/  IMAD.IADD R2, R57, 0x1, -R16.reuse ;  /* 0x0000000139027824 */ /* 0x100fe400078e0a10 */
[----:B------:R-:W-:Y:S03]  /*2410*/  IMAD.IADD R0, R79, 0x1, -R16 ;  /* 0x000000014f007824 */ /* 0x000fe600078e0a10 */
[CC--:B------:R-:W-:Y:S02]  /*2420*/  ISETP.GE.AND P1, PT, R206.reuse, R2.reuse, PT ;  /* 0x00000002ce00720c */ /* 0x0c0fe40003f26270 */
[C---:B------:R-:W-:Y:S02]  /*2430*/  ISETP.GE.AND P5, PT, R61.reuse, R2, PT ;  /* 0x000000023d00720c */ /* 0x040fe40003fa6270 */
[-C--:B------:R-:W-:Y:S02]  /*2440*/  ISETP.GE.AND P1, PT, R206, R0.reuse, !P1 ;  /* 0x00000000ce00720c */ /* 0x080fe40004f26270 */
[----:B------:R-:W-:Y:S02]  /*2450*/  ISETP.GE.AND P5, PT, R61, R0, !P5 ;  /* 0x000000003d00720c */ /* 0x000fe40006fa6270 */
[CC--:B------:R-:W-:Y:S02]  /*2460*/  ISETP.GE.AND P4, PT, R60.reuse, R2.reuse, PT ;  /* 0x000000023c00720c */ /* 0x0c0fe40003f86270 */
[C---:B------:R-:W-:Y:S02]  /*2470*/  ISETP.GE.AND P2, PT, R59.reuse, R2, PT ;  /* 0x000000023b00720c */ /* 0x040fe40003f46270 */
[-C--:B------:R-:W-:Y:S02]  /*2480*/  ISETP.GE.AND P4, PT, R60, R0.reuse, !P4 ;  /* 0x000000003c00720c */ /* 0x080fe40006786270 */
[----:B------:R-:W-:Y:S03]  /*2490*/  ISETP.GE.AND P2, PT, R59, R0, !P2 ;  /* 0x000000003b00720c */ /* 0x000fe60005746270 */
[----:B-1--4-:R-:W2:Y:S02]  /*24a0*/  @P1 LDG.E.128 R24, [R116.64] ;  /* 0x0000000674181981 */ /* 0x012ea4000c1e1d00 */
[C---:B------:R-:W-:Y:S05]  /*24b0*/  @P5 IADD3 R22, P0, R116.reuse, R110, RZ ;  /* 0x0000006e74165210 */ /* 0x040fea0007f1e0ff */
[----:B------:R-:W-:Y:S01]  /*24c0*/  @P5 IMAD.X R23, R117, 0x1, R109, P0 ;  /* 0x0000000175175824 */ /* 0x000fe200000e066d */
[C---:B------:R-:W-:Y:S04]  /*24d0*/  @P5 LEA R32, P0, R125.reuse, R86, 0x1 ;  /* 0x000000567d205211 */ /* 0x040fe800078008ff */
[----:B------:R-:W-:Y:S02]  /*24e0*/  @P5 LEA.HI.X R33, R125, R87, R124, 0x1, P0 ;  /* 0x000000577d215211 */ /* 0x000fe400000f0c7c */
[----:B------:R-:W-:Y:S05]  /*24f0*/  @P4 IADD3 R34, P0, R116, R112, RZ ;  /* 0x0000007074224210 */ /* 0x000fea0007f1e0ff */
[----:B------:R-:W-:Y:S01]  /*2500*/  @P4 IMAD.X R35, R117, 0x1, R111, P0 ;  /* 0x0000000175234824 */ /* 0x000fe200000e066f */
[----:B------:R-:W-:Y:S05]  /*2510*/  @P4 IADD3 R36, P0, R113, R86, RZ ;  /* 0x0000005671244210 */ /* 0x000fea0007f1e0ff */
[----:B------:R-:W-:Y:S01]  /*2520*/  @P4 IMAD.X R37, R114, 0x1, R87, P0 ;  /* 0x0000000172254824 */ /* 0x000fe200000e0657 */
[----:B------:R-:W-:Y:S05]  /*2530*/  @P2 IADD3 R2, P0, R116, R144, RZ ;  /* 0x0000009074022210 */ /* 0x000fea0007f1e0ff */
[----:B------:R-:W-:Y:S01]  /*2540*/  @P2 IMAD.X R3, R117, 0x1, R115, P0 ;  /* 0x0000000175032824 */ /* 0x000fe200000e0673 */
[----:B--2---:R-:W-:Y:S04]  /*2550*/  @P1 STG.E.128 [R86.64], R24 ;  /* 0x0000001856001986 */ /* 0x004fe8000c101d06 */
[----:B------:R-:W2:Y:S04]  /*2560*/  @P1 LDG.E.128 R4, [R116.64+0x80] ;  /* 0x0000800674041981 */ /* 0x000ea8000c1e1d00 */
[----:B--2---:R1:W-:Y:S04]  /*2570*/  @P1 STG.E.128 [R86.64+0x80], R4 ;  /* 0x0000800456001986 */ /* 0x0043e8000c101d06 */
[----:B------:R-:W2:Y:S04]  /*2580*/  @P1 LDG.E.128 R8, [R116.64+0x100] ;  /* 0x0001000674081981 */ /* 0x000ea8000c1e1d00 */
[----:B--2---:R2:W-:Y:S04]  /*2590*/  @P1 STG.E.128 [R86.64+0x100], R8 ;  /* 0x0001000856001986 */ /* 0x0045e8000c101d06 */
[----:B------:R-:W3:Y:S04]  /*25a0*/  @P5 LDG.E.128 R28, [R22.64] ;  /* 0x00000006161c5981 */ /* 0x000ee8000c1e1d00 */
[----:B---3--:R-:W-:Y:S04]  /*25b0*/  @P5 STG.E.128 [R32.64], R28 ;  /* 0x0000001c20005986 */ /* 0x008fe8000c101d06 */
[----:B-1----:R-:W3:Y:S04]  /*25c0*/  @P5 LDG.E.128 R4, [R22.64+0x80] ;  /* 0x0000800616045981 */ /* 0x002ee8000c1e1d00 */
[----:B---3--:R1:W-:Y:S04]  /*25d0*/  @P5 STG.E.128 [R32.64+0x80], R4 ;  /* 0x0000800420005986 */ /* 0x0083e8000c101d06 */
[----:B------:R3:W4:Y:S02]  /*25e0*/  @P5 LDG.E.128 R24, [R22.64+0x100] ;  /* 0x0001000616185981 */ /* 0x000724000c1e1d00 */
[----:B---3--:R-:W-:Y:S04]  /*25f0*/  @P2 IADD3 R22, P0, R86, UR12, RZ ;  /* 0x0000000c56162c10 */ /* 0x008fe8000ff1e0ff */
[----:B------:R-:W-:Y:S02]  /*2600*/  @P2 IADD3.X R23, R87, UR11, RZ, P0, !PT ;  /* 0x0000000b57172c10 */ /* 0x000fe400087fe4ff */
[C---:B------:R-:W-:Y:S04]  /*2610*/  LEA R116, P0, R81.reuse, R116, 0x1 ;  /* 0x0000007451747211 */ /* 0x040fe800078008ff */
[----:B------:R-:W-:Y:S01]  /*2620*/  LEA.HI.X.SX32 R117, R81, R117, 0x1, P0 ;  /* 0x0000007551757211 */ /* 0x000fe200000f0eff */
[----:B----4-:R3:W-:Y:S04]  /*2630*/  @P5 STG.E.128 [R32.64+0x100], R24 ;  /* 0x0001001820005986 */ /* 0x0107e8000c101d06 */
[----:B--2---:R-:W2:Y:S04]  /*2640*/  @P4 LDG.E.128 R8, [R34.64] ;  /* 0x0000000622084981 */ /* 0x004ea8000c1e1d00 */
[----:B--2---:R2:W-:Y:S04]  /*2650*/  @P4 STG.E.128 [R36.64], R8 ;  /* 0x0000000824004986 */ /* 0x0045e8000c101d06 */
[----:B-1----:R-:W4:Y:S04]  /*2660*/  @P4 LDG.E.128 R4, [R34.64+0x80] ;  /* 0x0000800622044981 */ /* 0x002f28000c1e1d00 */
[----:B----4-:R1:W-:Y:S04]  /*2670*/  @P4 STG.E.128 [R36.64+0x80], R4 ;  /* 0x0000800424004986 */ /* 0x0103e8000c101d06 */
[----:B------:R-:W4:Y:S04]  /*2680*/  @P4 LDG.E.128 R28, [R34.64+0x100] ;  /* 0x00010006221c4981 */ /* 0x000f28000c1e1d00 */
[----:B----4-:R4:W-:Y:S04]  /*2690*/  @P4 STG.E.128 [R36.64+0x100], R28 ;  /* 0x0001001c24004986 */ /* 0x0109e8000c101d06 */
[----:B---3--:R-:W3:Y:S04]  /*26a0*/  @P2 LDG.E.128 R24, [R2.64] ;  /* 0x0000000602182981 */ /* 0x008ee8000c1e1d00 */
[----:B---3--:R4:W-:Y:S04]  /*26b0*/  @P2 STG.E.128 [R22.64], R24 ;  /* 0x0000001816002986 */ /* 0x0089e8000c101d06 */
[----:B--2---:R-:W2:Y:S04]  /*26c0*/  @P2 LDG.E.128 R8, [R2.64+0x80] ;  /* 0x0000800602082981 */ /* 0x004ea8000c1e1d00 */
[----:B--2---:R4:W-:Y:S04]  /*26d0*/  @P2 STG.E.128 [R22.64+0x80], R8 ;  /* 0x0000800816002986 */ /* 0x0049e8000c101d06 */
[----:B-1----:R-:W2:Y:S04]  /*26e0*/  @P2 LDG.E.128 R4, [R2.64+0x100] ;  /* 0x0001000602042981 */ /* 0x002ea8000c1e1d00 */
[----:B--2---:R4:W-:Y:S01]  /*26f0*/  @P2 STG.E.128 [R22.64+0x100], R4 ;  /* 0x0001000416002986 */ /* 0x0049e2000c101d06 */
[----:B------:R-:W-:-:S05]  /*2700*/  @!P6 BRA `(.L_x_3513) ;  /* 0x000074400000e947 */ /* 0x000fca0003800000 */
[----:B------:R-:W-:Y:S11]  /*2710*/  ISETP.NE.AND P0, PT, RZ, UR8, PT ;  /* 0x00000008ff007c0c */ /* 0x000ff6000bf05270 */
[----:B------:R-:W-:Y:S02]  /*2720*/  @!UPT UIADD3 URZ, URZ, URZ, URZ ;  /* 0x0000003f3f3ff290 */ /* 0x000fe4000fffe03f */
[----:B------:R-:W-:-:S05]  /*2730*/  @!P0 BRA `(.L_x_3514) ;  /* 0x0000293000008947 */ /* 0x000fca0003800000 */
[----:B------:R-:W-:Y:S01]  /*2740*/  BSSY B0, `(.L_x_3515) ;  /* 0x0000096000007945 */ /* 0x000fe20003800000 */
[----:B------:R-:W-:-:S05]  /*2750*/  @!P1 BRA `(.L_x_3516) ;  /* 0x0000094000009947 */ /* 0x000fca0003800000 */
[----:B------:R-:W-:Y:S01]  /*2760*/  ISETP.GE.AND P0, PT, R18, UR4, PT ;  /* 0x0000000412007c0c */ /* 0x000fe2000bf06270 */
[----:B----4-:R-:W2:Y:S01]  /*2770*/  LDG.E.128 R24, [R118.64] ;  /* 0x0000000676187981 */ /* 0x010ea2000c1e1d00 */
[----:B------:R-:W-:Y:S02]  /*2780*/  MOV R85, R83 ;  /* 0x0000005300557202 */ /* 0x000fe40000000f00 */
[----:B------:R-:W-:Y:S09]  /*2790*/  ISETP.GE.AND P1, PT, R15, UR4, PT ;  /* 0x000000040f007c0c */ /* 0x000ff2000bf26270 */
[----:B------:R-:W3:Y:S06]  /*27a0*/  @!P0 LDG.E.64 R22, [R20.64] ;  /* 0x0000000614168981 */ /* 0x000eec000c1e1b00 */
[----:B------:R-:W4:Y:S02]  /*27b0*/  @!P0 LDG.E.64 R38, [R44.64] ;  /* 0x000000062c268981 */ /* 0x000f24000c1e1b00 */
[----:B----4-:R-:W-:Y:S01]  /*27c0*/  @!P0 HADD2.F32 R35, -RZ, R38.H0_H0 ;  /* 0x20000026ff238230 */ /* 0x010fe20000004100 */
[----:B--2---:R-:W-:Y:S01]  /*27d0*/  @!P0 MOV R28, R24 ;  /* 0x00000018001c8202 */ /* 0x004fe20000000f00 */
[--C-:B---3--:R-:W-:Y:S01]  /*27e0*/  @!P0 HADD2.F32 R31, -RZ, R22.reuse.H0_H0 ;  /* 0x20000016ff1f8230 */ /* 0x108fe20000004100 */
[----:B------:R-:W-:Y:S01]  /*27f0*/  @!P0 MOV R30, R25 ;  /* 0x00000019001e8202 */ /* 0x000fe20000000f00 */
[----:B------:R-:W-:Y:S02]  /*2800*/  @!P0 HADD2.F32 R29, -RZ, R22.H1_H1 ;  /* 0x30000016ff1d8230 */ /* 0x000fe40000004100 */
[--C-:B------:R-:W-:Y:S02]  /*2810*/  @!P0 HADD2.F32 R34, -RZ, R28.reuse.H1_H1 ;  /* 0x3000001cff228230 */ /* 0x100fe40000004100 */
[----:B------:R-:W-:Y:S02]  /*2820*/  @!P0 HADD2.F32 R28, -RZ, R28.H0_H0 ;  /* 0x2000001cff1c8230 */ /* 0x000fe40000004100 */
[--C-:B------:R-:W-:Y:S01]  /*2830*/  @!P0 HADD2.F32 R22, -RZ, R23.reuse.H0_H0 ;  /* 0x20000017ff168230 */ /* 0x100fe20000004100 */
[-C--:B------:R-:W-:Y:S01]  /*2840*/  @!P0 FMUL.FTZ R41, R34, R31.reuse ;  /* 0x0000001f22298220 */ /* 0x080fe20000410000 */
[----:B------:R-:W-:Y:S01]  /*2850*/  @!P0 HADD2.F32 R23, -RZ, R23.H1_H1 ;  /* 0x30000017ff178230 */ /* 0x000fe20000004100 */
[C---:B------:R-:W-:Y:S01]  /*2860*/  @!P0 FMUL.FTZ R0, R28.reuse, R31 ;  /* 0x0000001f1c008220 */ /* 0x040fe20000410000 */
[----:B------:R-:W-:Y:S01]  /*2870*/  @!P0 MOV R31, R26 ;  /* 0x0000001a001f8202 */ /* 0x000fe20000000f00 */
[----:B------:R-:W-:Y:S01]  /*2880*/  @!P0 FFMA.FTZ R41, R28, R35, -R41 ;  /* 0x000000231c298223 */ /* 0x000fe20000010829 */
[----:B------:R-:W-:Y:S01]  /*2890*/  @!P0 MOV R28, R27 ;  /* 0x0000001b001c8202 */ /* 0x000fe20000000f00 */
[----:B------:R-:W-:Y:S01]  /*28a0*/  @!P0 FFMA.FTZ R0, R34, R35, R0 ;  /* 0x0000002322008223 */ /* 0x000fe20000010000 */
[--C-:B------:R-:W-:Y:S02]  /*28b0*/  @!P0 HADD2.F32 R34, -RZ, R30.reuse.H1_H1 ;  /* 0x3000001eff228230 */ /* 0x100fe40000004100 */
[----:B------:R-:W-:Y:S02]  /*28c0*/  @!P0 HADD2.F32 R30, -RZ, R30.H0_H0 ;  /* 0x2000001eff1e8230 */ /* 0x000fe40000004100 */
[--C-:B------:R-:W-:Y:S01]  /*28d0*/  @!P0 HADD2.F32 R35, -RZ, R31.reuse.H1_H1 ;  /* 0x3000001fff238230 */ /* 0x100fe20000004100 */
[-C--:B------:R-:W-:Y:S01]  /*28e0*/  @!P0 FMUL.FTZ R43, R34, R29.reuse ;  /* 0x0000001d222b8220 */ /* 0x080fe20000410000 */
[----:B------:R-:W-:Y:S01]  /*28f0*/  @!P0 HADD2.F32 R31, -RZ, R31.H0_H0 ;  /* 0x2000001fff1f8230 */ /* 0x000fe20000004100 */
[----:B------:R-:W-:Y:S01]  /*2900*/  @!P0 FMUL.FTZ R2, R30, R29 ;  /* 0x0000001d1e028220 */ /* 0x000fe20000410000 */
[----:B------:R-:W-:Y:S01]  /*2910*/  @!P0 HADD2.F32 R37, -RZ, R38.H1_H1 ;  /* 0x30000026ff258230 */ /* 0x000fe20000004100 */
[-C--:B------:R-:W-:Y:S01]  /*2920*/  @!P0 FMUL.FTZ R40, R35, R22.reuse ;  /* 0x0000001623288220 */ /* 0x080fe20000410000 */
[--C-:B------:R-:W-:Y:S01]  /*2930*/  @!P0 HADD2.F32 R38, -RZ, R28.reuse.H1_H1 ;  /* 0x3000001cff268230 */ /* 0x100fe20000004100 */
[----:B------:R-:W-:Y:S01]  /*2940*/  @!P0 FMUL.FTZ R3, R31, R22 ;  /* 0x000000161f038220 */ /* 0x000fe20000410000 */
[----:B------:R-:W-:Y:S01]  /*2950*/  @!P0 HADD2.F32 R28, -RZ, R28.H0_H0 ;  /* 0x2000001cff1c8230 */ /* 0x000fe20000004100 */
[----:B------:R-:W-:Y:S01]  /*2960*/  @!P0 FFMA.FTZ R2, R34, R37, R2 ;  /* 0x0000002522028223 */ /* 0x000fe20000010002 */
        /* <DEDUP_REMOVED lines=16> */
[----:B------:R-:W-:Y:S02]  /*2a70*/  @!P0 MOV R27, R43 ;  /* 0x0000002b001b8202 */ /* 0x000fe40000000f00 */
[----:B------:R-:W-:Y:S03]  /*2a80*/  ISETP.GE.AND P0, PT, R14, UR4, PT ;  /* 0x000000040e007c0c */ /* 0x000fe6000bf06270 */
[----:B------:R1:W-:Y:S08]  /*2a90*/  STG.E.128 [R84.64], R24 ;  /* 0x0000001854007986 */ /* 0x0003f0000c101d06 */
[----:B------:R-:W2:Y:S08]  /*2aa0*/  LDG.E.128 R28, [R118.64+0x80] ;  /* 0x00008006761c7981 */ /* 0x000eb0000c1e1d00 */
[----:B------:R-:W3:Y:S06]  /*2ab0*/  @!P1 LDG.E.64 R22, [R20.64+0x40] ;  /* 0x0000400614169981 */ /* 0x000eec000c1e1b00 */
[----:B------:R-:W4:Y:S01]  /*2ac0*/  @!P1 LDG.E.64 R38, [R44.64+0x40] ;  /* 0x000040062c269981 */ /* 0x000f22000c1e1b00 */
[----:B--2---:R-:W-:Y:S02]  /*2ad0*/  @!P1 MOV R32, R28 ;  /* 0x0000001c00209202 */ /* 0x004fe40000000f00 */
[----:B-1----:R-:W-:Y:S02]  /*2ae0*/  @!P1 MOV R26, R29 ;  /* 0x0000001d001a9202 */ /* 0x002fe40000000f00 */
[----:B------:R-:W-:Y:S01]  /*2af0*/  @!P1 MOV R27, R30 ;  /* 0x0000001e001b9202 */ /* 0x000fe20000000f00 */
[--C-:B------:R-:W-:Y:S02]  /*2b00*/  @!P1 HADD2.F32 R34, -RZ, R32.reuse.H1_H1 ;  /* 0x30000020ff229230 */ /* 0x100fe40000004100 */
[----:B------:R-:W-:Y:S02]  /*2b10*/  @!P1 HADD2.F32 R24, -RZ, R32.H0_H0 ;  /* 0x20000020ff189230 */ /* 0x000fe40000004100 */
[--C-:B---3--:R-:W-:Y:S02]  /*2b20*/  @!P1 HADD2.F32 R33, -RZ, R22.reuse.H0_H0 ;  /* 0x20000016ff219230 */ /* 0x108fe40000004100 */
[----:B------:R-:W-:Y:S02]  /*2b30*/  @!P1 HADD2.F32 R25, -RZ, R22.H1_H1 ;  /* 0x30000016ff199230 */ /* 0x000fe40000004100 */
[--C-:B------:R-:W-:Y:S01]  /*2b40*/  @!P1 HADD2.F32 R22, -RZ, R23.reuse.H0_H0 ;  /* 0x20000017ff169230 */ /* 0x100fe20000004100 */
[-C--:B------:R-:W-:Y:S01]  /*2b50*/  @!P1 FMUL.FTZ R40, R34, R33.reuse ;  /* 0x0000002122289220 */ /* 0x080fe20000410000 */
[--C-:B----4-:R-:W-:Y:S01]  /*2b60*/  @!P1 HADD2.F32 R35, -RZ, R38.reuse.H0_H0 ;  /* 0x20000026ff239230 */ /* 0x110fe20000004100 */
[C---:B------:R-:W-:Y:S01]  /*2b70*/  @!P1 FMUL.FTZ R5, R24.reuse, R33 ;  /* 0x0000002118059220 */ /* 0x040fe20000410000 */
[----:B------:R-:W-:Y:S02]  /*2b80*/  @!P1 HADD2.F32 R23, -RZ, R23.H1_H1 ;  /* 0x30000017ff179230 */ /* 0x000fe40000004100 */
[----:B------:R-:W-:Y:S01]  /*2b90*/  @!P1 HADD2.F32 R37, -RZ, R38.H1_H1 ;  /* 0x30000026ff259230 */ /* 0x000fe20000004100 */
        /* <DEDUP_REMOVED lines=13> */
[--C-:B------:R-:W-:Y:S01]  /*2c70*/  @!P1 HADD2.F32 R36, -RZ, R39.reuse.H0_H0 ;  /* 0x20000027ff249230 */ /* 0x100fe20000004100 */
[-C--:B------:R-:W-:Y:S01]  /*2c80*/  @!P1 FMUL.FTZ R43, R38, R23.reuse ;  /* 0x00000017262b9220 */ /* 0x080fe20000410000 */
[----:B------:R-:W-:Y:S01]  /*2c90*/  @!P1 HADD2.F32 R39, -RZ, R39.H1_H1 ;  /* 0x30000027ff279230 */ /* 0x000fe20000004100 */
[----:B------:R-:W-:Y:S01]  /*2ca0*/  @!P1 FMUL.FTZ R8, R24, R23 ;  /* 0x0000001718089220 */ /* 0x000fe20000410000 */
[----:B------:R-:W-:Y:S01]  /*2cb0*/  @!P1 F2FP.PACK_AB R40, R5, R40 ;  /* 0x000000280528923e */ /* 0x000fe200000000ff */
[-C--:B------:R-:W-:Y:S02]  /*2cc0*/  @!P1 FFMA.FTZ R6, R34, R37.reuse, R6 ;  /* 0x0000002522069223 */ /* 0x080fe40000010006 */
[----:B------:R-:W-:Y:S01]  /*2cd0*/  @!P1 FFMA.FTZ R7, R35, R36, R7 ;  /* 0x0000002423079223 */ /* 0x000fe20000010007 */
[----:B------:R-:W-:Y:S01]  /*2ce0*/  @!P1 MOV R28, R40 ;  /* 0x00000028001c9202 */ /* 0x000fe20000000f00 */
        /* <DEDUP_REMOVED lines=10> */
[----:B------:R1:W-:Y:S08]  /*2d90*/  STG.E.128 [R84.64+0x80], R28 ;  /* 0x0000801c54007986 */ /* 0x0003f0000c101d06 */
        /* <DEDUP_REMOVED lines=10> */
[----:B------:R-:W-:Y:S01]  /*2e40*/  @!P0 HADD2.F32 R22, -RZ, R23.H0_H0 ;  /* 0x20000017ff168230 */ /* 0x000fe20000004100 */
[-C--:B------:R-:W-:Y:S01]  /*2e50*/  @!P0 FMUL.FTZ R40, R34, R33.reuse ;  /* 0x0000002122288220 */ /* 0x080fe20000410000 */
[--C-:B----4-:R-:W-:Y:S01]  /*2e60*/  @!P0 HADD2.F32 R35, -RZ, R38.reuse.H0_H0 ;  /* 0x20000026ff238230 */ /* 0x110fe20000004100 */
[C---:B------:R-:W-:Y:S01]  /*2e70*/  @!P0 FMUL.FTZ R9, R28.reuse, R33 ;  /* 0x000000211c098220 */ /* 0x040fe20000410000 */
[----:B------:R-:W-:Y:S02]  /*2e80*/  @!P0 HADD2.F32 R37, -RZ, R38.H1_H1 ;  /* 0x30000026ff258230 */ /* 0x000fe40000004100 */
[----:B------:R-:W-:Y:S01]  /*2e90*/  @!P0 HADD2.F32 R36, -RZ, R39.H0_H0 ;  /* 0x20000027ff248230 */ /* 0x000fe20000004100 */
        /* <DEDUP_REMOVED lines=13> */
[----:B------:R-:W-:Y:S01]  /*2f70*/  @!P0 F2FP.PACK_AB R40, R9, R40 ;  /* 0x000000280928823e */ /* 0x000fe200000000ff */
[-C--:B------:R-:W-:Y:S01]  /*2f80*/  @!P0 FFMA.FTZ R10, R34, R37.reuse, R10 ;  /* 0x00000025220a8223 */ /* 0x080fe2000001000a */
[----:B------:R-:W-:Y:S01]  /*2f90*/  @!P0 HADD2.F32 R23, -RZ, R23.H1_H1 ;  /* 0x30000017ff178230 */ /* 0x000fe20000004100 */
[----:B------:R-:W-:Y:S01]  /*2fa0*/  @!P0 FFMA.FTZ R11, R35, R36, R11 ;  /* 0x00000024230b8223 */ /* 0x000fe2000001000b */
[----:B------:R-:W-:Y:S01]  /*2fb0*/  @!P0 MOV R24, R40 ;  /* 0x0000002800188202 */ /* 0x000fe20000000f00 */
[----:B------:R-:W-:Y:S01]  /*2fc0*/  @!P0 HADD2.F32 R39, -RZ, R39.H1_H1 ;  /* 0x30000027ff278230 */ /* 0x000fe20000004100 */
[----:B------:R-:W-:Y:S02]  /*2fd0*/  @!P0 FFMA.FTZ R41, R30, R37, -R41 ;  /* 0x000000251e298223 */ /* 0x000fe40000010829 */
[-C--:B------:R-:W-:Y:S02]  /*2fe0*/  @!P0 FMUL.FTZ R43, R38, R23.reuse ;  /* 0x00000017262b8220 */ /* 0x080fe40000410000 */
[----:B------:R-:W-:Y:S01]  /*2ff0*/  @!P0 FMUL.FTZ R12, R28, R23 ;  /* 0x000000171c0c8220 */ /* 0x000fe20000410000 */
[----:B------:R-:W-:Y:S01]  /*3000*/  @!P0 F2FP.PACK_AB R41, R10, R41 ;  /* 0x000000290a29823e */ /* 0x000fe200000000ff */
[----:B------:R-:W-:Y:S02]  /*3010*/  @!P0 FFMA.FTZ R42, R31, R36, -R42 ;  /* 0x000000241f2a8223 */ /* 0x000fe4000001082a */
[----:B------:R-:W-:Y:S01]  /*3020*/  @!P0 FFMA.FTZ R43, R28, R39, -R43 ;  /* 0x000000271c2b8223 */ /* 0x000fe2000001082b */
[----:B------:R-:W-:Y:S01]  /*3030*/  @!P0 MOV R25, R41 ;  /* 0x0000002900198202 */ /* 0x000fe20000000f00 */
[----:B------:R-:W-:Y:S01]  /*3040*/  @!P0 FFMA.FTZ R12, R38, R39, R12 ;  /* 0x00000027260c8223 */ /* 0x000fe2000001000c */
[----:B------:R-:W-:Y:S04]  /*3050*/  @!P0 F2FP.PACK_AB R42, R11, R42 ;  /* 0x0000002a0b2a823e */ /* 0x000fe800000000ff */
[----:B------:R-:W-:Y:S02]  /*3060*/  @!P0 F2FP.PACK_AB R43, R12, R43 ;  /* 0x0000002b0c2b823e */ /* 0x000fe400000000ff */
[----:B------:R-:W-:Y:S02]  /*3070*/  @!P0 MOV R26, R42 ;  /* 0x0000002a001a8202 */ /* 0x000fe40000000f00 */
[----:B------:R-:W-:Y:S05]  /*3080*/  @!P0 MOV R27, R43 ;  /* 0x0000002b001b8202 */ /* 0x000fea0000000f00 */
[----:B------:R1:W-:Y:S02]  /*3090*/  STG.E.128 [R84.64+0x100], R24 ;  /* 0x0001001854007986 */ /* 0x0003e4000c101d06 */
.L_x_3516:
[----:B------:R-:W-:Y:S05]  /*30a0*/  BSYNC B0 ;  /* 0x0000000000007941 */ /* 0x000fea0003800000 */
.L_x_3515:
[----:B------:R-:W-:Y:S01]  /*30b0*/  BSSY B0, `(.L_x_3517) ;  /* 0x000009f000007945 */ /* 0x000fe20003800000 */
[----:B------:R-:W-:-:S05]  /*30c0*/  @!P5 BRA `(.L_x_3518) ;  /* 0x000009d00000d947 */ /* 0x000fca0003800000 */
[C---:B------:R-:W-:Y:S02]  /*30d0*/  LEA R48, P1, R89.reuse, R118, 0x1 ;  /* 0x0000007659307211 */ /* 0x040fe400078208ff */
[----:B------:R-:W-:Y:S02]  /*30e0*/  ISETP.GE.AND P0, PT, R18, UR4, PT ;  /* 0x0000000412007c0c */ /* 0x000fe4000bf06270 */
[----:B------:R-:W-:Y:S02]  /*30f0*/  SHF.L.U32 R51, R80, 0x1, RZ ;  /* 0x0000000150337819 */ /* 0x000fe400000006ff */
[----:B------:R-:W-:Y:S02]  /*3100*/  LEA.HI.X R49, R89, R119, R88, 0x1, P1 ;  /* 0x0000007759317211 */ /* 0x000fe400008f0c58 */
[-C--:B------:R-:W-:Y:S02]  /*3110*/  IADD3 R32, P1, R20, R51.reuse, RZ ;  /* 0x0000003314207210 */ /* 0x080fe40007f3e0ff */
[----:B------:R-:W-:Y:S01]  /*3120*/  SHF.L.U64.HI R47, R80, 0x1, R78 ;  /* 0x00000001502f7819 */ /* 0x000fe2000001024e */
[----:B-1--4-:R-:W2:Y:S01]  /*3130*/  LDG.E.128 R24, [R48.64] ;  /* 0x0000000630187981 */ /* 0x012ea2000c1e1d00 */
[----:B------:R-:W-:Y:S02]  /*3140*/  IADD3 R42, P5, R44, R51, RZ ;  /* 0x000000332c2a7210 */ /* 0x000fe40007fbe0ff */
[-C--:B------:R-:W-:Y:S02]  /*3150*/  IADD3.X R33, R21, R47.reuse, RZ, P1, !PT ;  /* 0x0000002f15217210 */ /* 0x080fe40000ffe4ff */
[----:B------:R-:W-:Y:S02]  /*3160*/  IADD3.X R43, R45, R47, RZ, P5, !PT ;  /* 0x0000002f2d2b7210 */ /* 0x000fe40002ffe4ff */
[----:B------:R-:W-:Y:S01]  /*3170*/  LEA R46, P5, R54, R84, 0x1 ;  /* 0x00000054362e7211 */ /* 0x000fe200078a08ff */
[----:B------:R-:W3:Y:S01]  /*3180*/  @!P0 LDG.E.64 R22, [R32.64] ;  /* 0x0000000620168981 */ /* 0x000ee2000c1e1b00 */
[----:B------:R-:W-:Y:S05]  /*3190*/  ISETP.GE.AND P1, PT, R15, UR4, PT ;  /* 0x000000040f007c0c */ /* 0x000fea000bf26270 */
[----:B------:R-:W4:Y:S01]  /*31a0*/  @!P0 LDG.E.64 R40, [R42.64] ;  /* 0x000000062a288981 */ /* 0x000f22000c1e1b00 */
[--C-:B---3--:R-:W-:Y:S01]  /*31b0*/  @!P0 HADD2.F32 R31, -RZ, R22.reuse.H0_H0 ;  /* 0x20000016ff1f8230 */ /* 0x108fe20000004100 */
[----:B--2---:R-:W-:Y:S01]  /*31c0*/  @!P0 MOV R28, R24 ;  /* 0x00000018001c8202 */ /* 0x004fe20000000f00 */
[----:B------:R-:W-:Y:S01]  /*31d0*/  @!P0 HADD2.F32 R29, -RZ, R22.H1_H1 ;  /* 0x30000016ff1d8230 */ /* 0x000fe20000004100 */
[----:B------:R-:W-:Y:S01]  /*31e0*/  @!P0 MOV R30, R25 ;  /* 0x00000019001e8202 */ /* 0x000fe20000000f00 */
[--C-:B------:R-:W-:Y:S02]  /*31f0*/  @!P0 HADD2.F32 R22, -RZ, R23.reuse.H0_H0 ;  /* 0x20000017ff168230 */ /* 0x100fe40000004100 */
[--C-:B------:R-:W-:Y:S02]  /*3200*/  @!P0 HADD2.F32 R36, -RZ, R28.reuse.H1_H1 ;  /* 0x3000001cff248230 */ /* 0x100fe40000004100 */
[----:B------:R-:W-:Y:S02]  /*3210*/  @!P0 HADD2.F32 R28, -RZ, R28.H0_H0 ;  /* 0x2000001cff1c8230 */ /* 0x000fe40000004100 */
[----:B----4-:R-:W-:Y:S01]  /*3220*/  @!P0 HADD2.F32 R37, -RZ, R40.H0_H0 ;  /* 0x20000028ff258230 */ /* 0x010fe20000004100 */
        /* <DEDUP_REMOVED lines=24> */
[----:B------:R-:W-:Y:S01]  /*33b0*/  @!P0 FFMA.FTZ R3, R37, R38, R3 ;  /* 0x0000002625038223 */ /* 0x000fe20000010003 */
[----:B------:R-:W-:Y:S01]  /*33c0*/  LEA.HI.X R47, R54, R83, R53, 0x1, P5 ;  /* 0x00000053362f7211 */ /* 0x000fe200028f0c35 */
        /* <DEDUP_REMOVED lines=47> */
[----:B------:R-:W-:Y:S02]  /*36c0*/  @!P1 FFMA.FTZ R51, R26, R39, -R51 ;  /* 0x000000271a339223 */ /* 0x000fe40000010833 */
[----:B------:R-:W-:Y:S01]  /*36d0*/  @!P1 FFMA.FTZ R132, R27, R38, -R132 ;  /* 0x000000261b849223 */ /* 0x000fe20000010884 */
[----:B------:R-:W-:Y:S01]  /*36e0*/  @!P1 MOV R28, R50 ;  /* 0x00000032001c9202 */ /* 0x000fe20000000f00 */
[----:B------:R-:W-:Y:S02]  /*36f0*/  @!P1 FFMA.FTZ R85, R24, R41, -R85 ;  /* 0x0000002918559223 */ /* 0x000fe40000010855 */
[----:B------:R-:W-:Y:S02]  /*3700*/  @!P1 FFMA.FTZ R6, R36, R39, R6 ;  /* 0x0000002724069223 */ /* 0x000fe40000010006 */
[----:B------:R-:W-:Y:S02]  /*3710*/  @!P1 FFMA.FTZ R7, R37, R38, R7 ;  /* 0x0000002625079223 */ /* 0x000fe40000010007 */
[----:B------:R-:W-:Y:S01]  /*3720*/  @!P1 FFMA.FTZ R8, R40, R41, R8 ;  /* 0x0000002928089223 */ /* 0x000fe20000010008 */
[----:B------:R-:W-:Y:S02]  /*3730*/  @!P1 F2FP.PACK_AB R51, R6, R51 ;  /* 0x000000330633923e */ /* 0x000fe400000000ff */
[----:B------:R-:W-:Y:S02]  /*3740*/  @!P1 F2FP.PACK_AB R132, R7, R132 ;  /* 0x000000840784923e */ /* 0x000fe400000000ff */
[----:B------:R-:W-:Y:S02]  /*3750*/  @!P1 F2FP.PACK_AB R85, R8, R85 ;  /* 0x000000550855923e */ /* 0x000fe400000000ff */
[----:B------:R-:W-:Y:S02]  /*3760*/  @!P1 MOV R29, R51 ;  /* 0x00000033001d9202 */ /* 0x000fe40000000f00 */
        /* <DEDUP_REMOVED lines=51> */
.L_x_3518:
[----:B------:R-:W-:Y:S05]  /*3aa0*/  BSYNC B0 ;  /* 0x0000000000007941 */ /* 0x000fea0003800000 */
.L_x_3517:
[----:B------:R-:W-:Y:S01]  /*3ab0*/  BSSY B0, `(.L_x_3519) ;  /* 0x00000a7000007945 */ /* 0x000fe20003800000 */
[----:B------:R-:W-:-:S05]  /*3ac0*/  @!P4 BRA `(.L_x_3520) ;  /* 0x00000a500000c947 */ /* 0x000fca0003800000 */
[----:B------:R-:W-:Y:S02]  /*3ad0*/  LEA R50, P1, R91, R118, 0x1 ;  /* 0x000000765b327211 */ /* 0x000fe400078208ff */
[----:B------:R-:W-:Y:S02]  /*3ae0*/  SHF.L.U32 R49, R77, 0x1, RZ ;  /* 0x000000014d317819 */ /* 0x000fe400000006ff */
[----:B------:R-:W-:Y:S02]  /*3af0*/  ISETP.GE.AND P0, PT, R18, UR4, PT ;  /* 0x0000000412007c0c */ /* 0x000fe4000bf06270 */
[----:B------:R-:W-:Y:S02]  /*3b00*/  LEA.HI.X R51, R91, R119, R90, 0x1, P1 ;  /* 0x000000775b337211 */ /* 0x000fe400008f0c5a */
[-C--:B------:R-:W-:Y:S02]  /*3b10*/  IADD3 R32, P1, R20, R49.reuse, RZ ;  /* 0x0000003114207210 */ /* 0x080fe40007f3e0ff */
[----:B-1----:R-:W-:Y:S01]  /*3b20*/  SHF.L.U64.HI R47, R77, 0x1, R76 ;  /* 0x000000014d2f7819 */ /* 0x002fe2000001024c */
[----:B----4-:R-:W2:Y:S01]  /*3b30*/  LDG.E.128 R24, [R50.64] ;  /* 0x0000000632187981 */ /* 0x010ea2000c1e1d00 */
[----:B------:R-:W-:Y:S02]  /*3b40*/  IADD3 R42, P4, R44, R49, RZ ;  /* 0x000000312c2a7210 */ /* 0x000fe40007f9e0ff */
[-C--:B------:R-:W-:Y:S02]  /*3b50*/  IADD3.X R33, R21, R47.reuse, RZ, P1, !PT ;  /* 0x0000002f15217210 */ /* 0x080fe40000ffe4ff */
[----:B------:R-:W-:Y:S02]  /*3b60*/  IADD3.X R43, R45, R47, RZ, P4, !PT ;  /* 0x0000002f2d2b7210 */ /* 0x000fe400027fe4ff */
[----:B------:R-:W-:Y:S01]  /*3b70*/  LEA R150, P5, R146, R84, 0x1 ;  /* 0x0000005492967211 */ /* 0x000fe200078a08ff */
[----:B------:R-:W3:Y:S01]  /*3b80*/  @!P0 LDG.E.64 R22, [R32.64] ;  /* 0x0000000620168981 */ /* 0x000ee2000c1e1b00 */
[----:B------:R-:W-:Y:S02]  /*3b90*/  LEA R148, P4, R94, R118, 0x1 ;  /* 0x000000765e947211 */ /* 0x000fe400078808ff */
[----:B------:R-:W-:Y:S02]  /*3ba0*/  LEA.HI.X R151, R146, R83, R92, 0x1, P5 ;  /* 0x0000005392977211 */ /* 0x000fe400028f0c5c */
[----:B------:R-:W-:Y:S01]  /*3bb0*/  ISETP.GE.AND P1, PT, R15, UR4, PT ;  /* 0x000000040f007c0c */ /* 0x000fe2000bf26270 */
[----:B------:R-:W4:Y:S01]  /*3bc0*/  @!P0 LDG.E.64 R38, [R42.64] ;  /* 0x000000062a268981 */ /* 0x000f22000c1e1b00 */
[----:B------:R-:W-:Y:S01]  /*3bd0*/  LEA.HI.X R149, R94, R119, R93, 0x1, P4 ;  /* 0x000000775e957211 */ /* 0x000fe200020f0c5d */
        /* <DEDUP_REMOVED lines=11> */
[----:B------:R-:W-:Y:S01]  /*3c90*/  @!P0 HADD2.F32 R23, -RZ, R23.H1_H1 ;  /* 0x30000017ff178230 */ /* 0x000fe20000004100 */
[----:B------:R-:W-:Y:S01]  /*3ca0*/  @!P0 IMAD.MOV.U32 R31, RZ, RZ, R26 ;  /* 0x000000ffff1f8224 */ /* 0x000fe200078e001a */
[----:B------:R-:W-:Y:S01]  /*3cb0*/  @!P0 HADD2.F32 R35, -RZ, R29.H0_H0 ;  /* 0x2000001dff238230 */ /* 0x000fe20000004100 */
[----:B------:R-:W-:Y:S01]  /*3cc0*/  @!P0 FFMA.FTZ R47, R28, R37, -R47 ;  /* 0x000000251c2f8223 */ /* 0x000fe2000001082f */
[----:B------:R-:W-:Y:S01]  /*3cd0*/  @!P0 MOV R28, R27 ;  /* 0x0000001b001c8202 */ /* 0x000fe20000000f00 */
[----:B------:R-:W-:Y:S01]  /*3ce0*/  @!P0 FFMA.FTZ R0, R36, R37, R0 ;  /* 0x0000002524008223 */ /* 0x000fe20000010000 */
[--C-:B------:R-:W-:Y:S01]  /*3cf0*/  @!P0 HADD2.F32 R40, -RZ, R39.reuse.H0_H0 ;  /* 0x20000027ff288230 */ /* 0x100fe20000004100 */
[-C--:B------:R-:W-:Y:S01]  /*3d00*/  @!P0 FMUL.FTZ R2, R35, R30.reuse ;  /* 0x0000001e23028220 */ /* 0x080fe20000410000 */
[----:B------:R-:W-:Y:S02]  /*3d10*/  @!P0 HADD2.F32 R41, -RZ, R39.H1_H1 ;  /* 0x30000027ff298230 */ /* 0x000fe40000004100 */
[----:B------:R-:W-:Y:S01]  /*3d20*/  @!P0 HADD2.F32 R39, -RZ, R29.H1_H1 ;  /* 0x3000001dff278230 */ /* 0x000fe20000004100 */
[----:B------:R-:W-:Y:S01]  /*3d30*/  @!P0 F2FP.PACK_AB R47, R0, R47 ;  /* 0x0000002f002f823e */ /* 0x000fe200000000ff */
[--C-:B------:R-:W-:Y:S02]  /*3d40*/  @!P0 HADD2.F32 R29, -RZ, R31.reuse.H0_H0 ;  /* 0x2000001fff1d8230 */ /* 0x100fe40000004100 */
[--C-:B------:R-:W-:Y:S01]  /*3d50*/  @!P0 HADD2.F32 R37, -RZ, R28.reuse.H1_H1 ;  /* 0x3000001cff258230 */ /* 0x100fe20000004100 */
[----:B------:R-:W-:Y:S01]  /*3d60*/  @!P0 FMUL.FTZ R49, R39, R30 ;  /* 0x0000001e27318220 */ /* 0x000fe20000410000 */
[----:B------:R-:W-:Y:S01]  /*3d70*/  @!P0 HADD2.F32 R28, -RZ, R28.H0_H0 ;  /* 0x2000001cff1c8230 */ /* 0x000fe20000004100 */
[----:B------:R-:W-:Y:S01]  /*3d80*/  @!P0 FMUL.FTZ R3, R29, R22 ;  /* 0x000000161d038220 */ /* 0x000fe20000410000 */
[----:B------:R-:W-:Y:S01]  /*3d90*/  @!P0 HADD2.F32 R36, -RZ, R31.H1_H1 ;  /* 0x3000001fff248230 */ /* 0x000fe20000004100 */
[----:B------:R-:W-:Y:S01]  /*3da0*/  @!P0 FMUL.FTZ R48, R37, R23 ;  /* 0x0000001725308220 */ /* 0x000fe20000410000 */
[----:B------:R-:W-:Y:S01]  /*3db0*/  @!P0 MOV R24, R47 ;  /* 0x0000002f00188202 */ /* 0x000fe20000000f00 */
[----:B------:R-:W-:Y:S02]  /*3dc0*/  @!P0 FFMA.FTZ R2, R39, R38, R2 ;  /* 0x0000002627028223 */ /* 0x000fe40000010002 */
[----:B------:R-:W-:Y:S02]  /*3dd0*/  @!P0 FMUL.FTZ R4, R28, R23 ;  /* 0x000000171c048220 */ /* 0x000fe40000410000 */
[C---:B------:R-:W-:Y:S02]  /*3de0*/  @!P0 FMUL.FTZ R46, R36.reuse, R22 ;  /* 0x00000016242e8220 */ /* 0x040fe40000410000 */
[----:B------:R-:W-:Y:S02]  /*3df0*/  @!P0 FFMA.FTZ R3, R36, R40, R3 ;  /* 0x0000002824038223 */ /* 0x000fe40000010003 */
[----:B------:R-:W-:Y:S02]  /*3e00*/  @!P0 FFMA.FTZ R49, R35, R38, -R49 ;  /* 0x0000002623318223 */ /* 0x000fe40000010831 */
[-C--:B------:R-:W-:Y:S02]  /*3e10*/  @!P0 FFMA.FTZ R48, R28, R41.reuse, -R48 ;  /* 0x000000291c308223 */ /* 0x080fe40000010830 */
[----:B------:R-:W-:Y:S01]  /*3e20*/  @!P0 FFMA.FTZ R4, R37, R41, R4 ;  /* 0x0000002925048223 */ /* 0x000fe20000010004 */
[----:B------:R-:W-:Y:S01]  /*3e30*/  @!P0 F2FP.PACK_AB R50, R2, R49 ;  /* 0x000000310232823e */ /* 0x000fe200000000ff */
[----:B------:R-:W-:Y:S03]  /*3e40*/  @!P0 FFMA.FTZ R46, R29, R40, -R46 ;  /* 0x000000281d2e8223 */ /* 0x000fe6000001082e */
[----:B------:R-:W-:Y:S02]  /*3e50*/  @!P0 F2FP.PACK_AB R49, R4, R48 ;  /* 0x000000300431823e */ /* 0x000fe400000000ff */
[----:B------:R-:W-:Y:S02]  /*3e60*/  @!P0 F2FP.PACK_AB R46, R3, R46 ;  /* 0x0000002e032e823e */ /* 0x000fe400000000ff */
[----:B------:R-:W-:Y:S01]  /*3e70*/  @!P0 MOV R25, R50 ;  /* 0x0000003200198202 */ /* 0x000fe20000000f00 */
[----:B------:R-:W-:Y:S01]  /*3e80*/  @!P0 IMAD.MOV.U32 R27, RZ, RZ, R49 ;  /* 0x000000ffff1b8224 */ /* 0x000fe200078e0031 */
[----:B------:R-:W-:Y:S02]  /*3e90*/  @!P0 MOV R26, R46 ;  /* 0x0000002e001a8202 */ /* 0x000fe40000000f00 */
[----:B------:R-:W-:Y:S02]  /*3ea0*/  LEA R50, P4, R98, R118, 0x1 ;  /* 0x0000007662327211 */ /* 0x000fe400078808ff */
[----:B------:R-:W-:Y:S01]  /*3eb0*/  ISETP.GE.AND P0, PT, R14, UR4, PT ;  /* 0x000000040e007c0c */ /* 0x000fe2000bf06270 */
[----:B------:R1:W-:Y:S01]  /*3ec0*/  STG.E.128 [R150.64], R24 ;  /* 0x0000001896007986 */ /* 0x0003e2000c101d06 */
[----:B------:R-:W-:Y:S07]  /*3ed0*/  LEA.HI.X R51, R98, R119, R97, 0x1, P4 ;  /* 0x0000007762337211 */ /* 0x000fee00020f0c61 */
[----:B------:R2:W3:Y:S08]  /*3ee0*/  LDG.E.128 R28, [R148.64] ;  /* 0x00000006941c7981 */ /* 0x0004f0000c1e1d00 */
[----:B------:R-:W4:Y:S06]  /*3ef0*/  @!P1 LDG.E.64 R22, [R32.64+0x40] ;  /* 0x0000400620169981 */ /* 0x000f2c000c1e1b00 */
[----:B------:R-:W5:Y:S01]  /*3f00*/  @!P1 LDG.E.64 R38, [R42.64+0x40] ;  /* 0x000040062a269981 */ /* 0x000f62000c1e1b00 */
[C---:B--2---:R-:W-:Y:S04]  /*3f10*/  LEA R148, P5, R95.reuse, R84, 0x1 ;  /* 0x000000545f947211 */ /* 0x044fe800078a08ff */
[----:B------:R-:W-:Y:S02]  /*3f20*/  LEA.HI.X R149, R95, R83, R96, 0x1, P5 ;  /* 0x000000535f957211 */ /* 0x000fe400028f0c60 */
[----:B---3--:R-:W-:Y:S02]  /*3f30*/  @!P1 MOV R34, R28 ;  /* 0x0000001c00229202 */ /* 0x008fe40000000f00 */
[----:B-1----:R-:W-:Y:S02]  /*3f40*/  @!P1 MOV R25, R29 ;  /* 0x0000001d00199202 */ /* 0x002fe40000000f00 */
[----:B------:R-:W-:Y:S01]  /*3f50*/  @!P1 MOV R27, R30 ;  /* 0x0000001e001b9202 */ /* 0x000fe20000000f00 */
[--C-:B------:R-:W-:Y:S02]  /*3f60*/  @!P1 HADD2.F32 R36, -RZ, R34.reuse.H1_H1 ;  /* 0x30000022ff249230 */ /* 0x100fe40000004100 */
[----:B------:R-:W-:Y:S02]  /*3f70*/  @!P1 HADD2.F32 R24, -RZ, R34.H0_H0 ;  /* 0x20000022ff189230 */ /* 0x000fe40000004100 */
[--C-:B----4-:R-:W-:Y:S02]  /*3f80*/  @!P1 HADD2.F32 R35, -RZ, R22.reuse.H0_H0 ;  /* 0x20000016ff239230 */ /* 0x110fe40000004100 */
[----:B------:R-:W-:Y:S02]  /*3f90*/  @!P1 HADD2.F32 R26, -RZ, R22.H1_H1 ;  /* 0x30000016ff1a9230 */ /* 0x000fe40000004100 */
[--C-:B------:R-:W-:Y:S01]  /*3fa0*/  @!P1 HADD2.F32 R22, -RZ, R23.reuse.H0_H0 ;  /* 0x20000017ff169230 */ /* 0x100fe20000004100 */
[-C--:B------:R-:W-:Y:S01]  /*3fb0*/  @!P1 FMUL.FTZ R46, R36, R35.reuse ;  /* 0x00000023242e9220 */ /* 0x080fe20000410000 */
[----:B-----5:R-:W-:Y:S01]  /*3fc0*/  @!P1 HADD2.F32 R37, -RZ, R38.H0_H0 ;  /* 0x20000026ff259230 */ /* 0x020fe20000004100 */
[C---:B------:R-:W-:Y:S01]  /*3fd0*/  @!P1 FMUL.FTZ R5, R24.reuse, R35 ;  /* 0x0000002318059220 */ /* 0x040fe20000410000 */
[----:B------:R-:W-:Y:S02]  /*3fe0*/  @!P1 HADD2.F32 R23, -RZ, R23.H1_H1 ;  /* 0x30000017ff179230 */ /* 0x000fe40000004100 */
[----:B------:R-:W-:Y:S01]  /*3ff0*/  @!P1 HADD2.F32 R35, -RZ, R25.H0_H0 ;  /* 0x20000019ff239230 */ /* 0x000fe20000004100 */
[----:B------:R-:W-:Y:S01]  /*4000*/  @!P1 FFMA.FTZ R46, R24, R37, -R46 ;  /* 0x00000025182e9223 */ /* 0x000fe2000001082e */
[----:B------:R-:W-:Y:S01]  /*4010*/  @!P1 MOV R24, R31 ;  /* 0x0000001f00189202 */ /* 0x000fe20000000f00 */
[----:B------:R-:W-:Y:S01]  /*4020*/  @!P1 FFMA.FTZ R5, R36, R37, R5 ;  /* 0x0000002524059223 */ /* 0x000fe20000010005 */
[--C-:B------:R-:W-:Y:S01]  /*4030*/  @!P1 HADD2.F32 R40, -RZ, R39.reuse.H0_H0 ;  /* 0x20000027ff289230 */ /* 0x100fe20000004100 */
[----:B------:R-:W-:Y:S01]  /*4040*/  @!P1 FMUL.FTZ R6, R35, R26 ;  /* 0x0000001a23069220 */ /* 0x000fe20000410000 */
[----:B------:R-:W-:Y:S02]  /*4050*/  @!P1 HADD2.F32 R41, -RZ, R39.H1_H1 ;  /* 0x30000027ff299230 */ /* 0x000fe40000004100 */
[----:B------:R-:W-:Y:S01]  /*4060*/  @!P1 HADD2.F32 R39, -RZ, R25.H1_H1 ;  /* 0x30000019ff279230 */ /* 0x000fe20000004100 */
[----:B------:R-:W-:Y:S01]  /*4070*/  @!P1 F2FP.PACK_AB R46, R5, R46 ;  /* 0x0000002e052e923e */ /* 0x000fe200000000ff */
[--C-:B------:R-:W-:Y:S02]  /*4080*/  @!P1 HADD2.F32 R25, -RZ, R27.reuse.H0_H0 ;  /* 0x2000001bff199230 */ /* 0x100fe40000004100 */
[----:B------:R-:W-:Y:S01]  /*4090*/  @!P1 HADD2.F32 R36, -RZ, R27.H1_H1 ;  /* 0x3000001bff249230 */ /* 0x000fe20000004100 */
[----:B------:R-:W-:Y:S01]  /*40a0*/  @!P1 FMUL.FTZ R47, R39, R26 ;  /* 0x0000001a272f9220 */ /* 0x000fe20000410000 */
[--C-:B------:R-:W-:Y:S01]  /*40b0*/  @!P1 HADD2.F32 R37, -RZ, R24.reuse.H1_H1 ;  /* 0x30000018ff259230 */ /* 0x100fe20000004100 */
[-C--:B------:R-:W-:Y:S01]  /*40c0*/  @!P1 FMUL.FTZ R7, R25, R22.reuse ;  /* 0x0000001619079220 */ /* 0x080fe20000410000 */
[----:B------:R-:W-:Y:S01]  /*40d0*/  @!P1 HADD2.F32 R24, -RZ, R24.H0_H0 ;  /* 0x20000018ff189230 */ /* 0x000fe20000004100 */
[----:B------:R-:W-:Y:S01]  /*40e0*/  @!P1 FMUL.FTZ R48, R36, R22 ;  /* 0x0000001624309220 */ /* 0x000fe20000410000 */
[----:B------:R-:W-:Y:S01]  /*40f0*/  @!P1 HADD2.F32 R38, -RZ, R38.H1_H1 ;  /* 0x30000026ff269230 */ /* 0x000fe20000004100 */
[-C--:B------:R-:W-:Y:S02]  /*4100*/  @!P1 FMUL.FTZ R49, R37, R23.reuse ;  /* 0x0000001725319220 */ /* 0x080fe40000410000 */
[C---:B------:R-:W-:Y:S02]  /*4110*/  @!P1 FMUL.FTZ R8, R24.reuse, R23 ;  /* 0x0000001718089220 */ /* 0x040fe40000410000 */
[----:B------:R-:W-:Y:S02]  /*4120*/  @!P1 FFMA.FTZ R48, R25, R40, -R48 ;  /* 0x0000002819309223 */ /* 0x000fe40000010830 */
[-C--:B------:R-:W-:Y:S02]  /*4130*/  @!P1 FFMA.FTZ R49, R24, R41.reuse, -R49 ;  /* 0x0000002918319223 */ /* 0x080fe40000010831 */
[----:B------:R-:W-:Y:S02]  /*4140*/  @!P1 FFMA.FTZ R6, R39, R38, R6 ;  /* 0x0000002627069223 */ /* 0x000fe40000010006 */
[----:B------:R-:W-:Y:S02]  /*4150*/  @!P1 FFMA.FTZ R7, R36, R40, R7 ;  /* 0x0000002824079223 */ /* 0x000fe40000010007 */
[----:B------:R-:W-:Y:S02]  /*4160*/  @!P1 FFMA.FTZ R47, R35, R38, -R47 ;  /* 0x00000026232f9223 */ /* 0x000fe4000001082f */
[----:B------:R-:W-:Y:S01]  /*4170*/  @!P1 FFMA.FTZ R8, R37, R41, R8 ;  /* 0x0000002925089223 */ /* 0x000fe20000010008 */
[----:B------:R-:W-:Y:S01]  /*4180*/  @!P1 F2FP.PACK_AB R48, R7, R48 ;  /* 0x000000300730923e */ /* 0x000fe200000000ff */
[----:B------:R-:W-:Y:S01]  /*4190*/  @!P1 IMAD.MOV.U32 R28, RZ, RZ, R46 ;  /* 0x000000ffff1c9224 */ /* 0x000fe200078e002e */
[----:B------:R-:W-:Y:S02]  /*41a0*/  @!P1 F2FP.PACK_AB R47, R6, R47 ;  /* 0x0000002f062f923e */ /* 0x000fe400000000ff */
[----:B------:R-:W-:Y:S02]  /*41b0*/  @!P1 F2FP.PACK_AB R49, R8, R49 ;  /* 0x000000310831923e */ /* 0x000fe400000000ff */
[----:B------:R-:W-:Y:S02]  /*41c0*/  @!P1 MOV R29, R47 ;  /* 0x0000002f001d9202 */ /* 0x000fe40000000f00 */
[----:B------:R-:W-:Y:S02]  /*41d0*/  @!P1 MOV R30, R48 ;  /* 0x00000030001e9202 */ /* 0x000fe40000000f00 */
[----:B------:R-:W-:Y:S05]  /*41e0*/  @!P1 MOV R31, R49 ;  /* 0x00000031001f9202 */ /* 0x000fea0000000f00 */
[----:B------:R1:W-:Y:S08]  /*41f0*/  STG.E.128 [R148.64], R28 ;  /* 0x0000001c94007986 */ /* 0x0003f0000c101d06 */
[----:B------:R2:W1:Y:S08]  /*4200*/  LDG.E.128 R24, [R50.64] ;  /* 0x0000000632187981 */ /* 0x000470000c1e1d00 */
[----:B------:R-:W3:Y:S06]  /*4210*/  @!P0 LDG.E.64 R22, [R32.64+0x80] ;  /* 0x0000800620168981 */ /* 0x000eec000c1e1b00 */
[----:B------:R-:W4:Y:S01]  /*4220*/  @!P0 LDG.E.64 R42, [R42.64+0x80] ;  /* 0x000080062a2a8981 */ /* 0x000f22000c1e1b00 */
[C---:B--2---:R-:W-:Y:S04]  /*4230*/  LEA R50, P1, R99.reuse, R84, 0x1 ;  /* 0x0000005463327211 */ /* 0x044fe800078208ff */
[----:B------:R-:W-:Y:S01]  /*4240*/  LEA.HI.X R51, R99, R83, R100, 0x1, P1 ;  /* 0x0000005363337211 */ /* 0x000fe200008f0c64 */
[----:B-1----:R-:W-:Y:S01]  /*4250*/  @!P0 IMAD.MOV.U32 R31, RZ, RZ, R26 ;  /* 0x000000ffff1f8224 */ /* 0x002fe200078e001a */
[----:B------:R-:W-:Y:S02]  /*4260*/  @!P0 MOV R34, R24 ;  /* 0x0000001800228202 */ /* 0x000fe40000000f00 */
[----:B------:R-:W-:Y:S03]  /*4270*/  @!P0 MOV R30, R25 ;  /* 0x00000019001e8202 */ /* 0x000fe60000000f00 */
[----:B------:R-:W-:Y:S02]  /*4280*/  @!P0 HADD2.F32 R36, -RZ, R34.H1_H1 ;  /* 0x30000022ff248230 */ /* 0x000fe40000004100 */
[----:B---3--:R-:W-:Y:S02]  /*4290*/  @!P0 HADD2.F32 R35, -RZ, R22.H0_H0 ;  /* 0x20000016ff238230 */ /* 0x008fe40000004100 */
[----:B------:R-:W-:Y:S02]  /*42a0*/  @!P0 HADD2.F32 R28, -RZ, R34.H0_H0 ;  /* 0x20000022ff1c8230 */ /* 0x000fe40000004100 */
[----:B------:R-:W-:Y:S01]  /*42b0*/  @!P0 HADD2.F32 R29, -RZ, R22.H1_H1 ;  /* 0x30000016ff1d8230 */ /* 0x000fe20000004100 */
        /* <DEDUP_REMOVED lines=16> */
[--C-:B------:R-:W-:Y:S01]  /*43c0*/  @!P0 HADD2.F32 R40, -RZ, R28.reuse.H1_H1 ;  /* 0x3000001cff288230 */ /* 0x100fe20000004100 */
[----:B------:R-:W-:Y:S01]  /*43d0*/  @!P0 FFMA.FTZ R10, R36, R39, R10 ;  /* 0x00000027240a8223 */ /* 0x000fe2000001000a */
[----:B------:R-:W-:Y:S01]  /*43e0*/  @!P0 F2FP.PACK_AB R46, R9, R46 ;  /* 0x0000002e092e823e */ /* 0x000fe200000000ff */
[-C--:B------:R-:W-:Y:S01]  /*43f0*/  @!P0 FMUL.FTZ R11, R31, R22.reuse ;  /* 0x000000161f0b8220 */ /* 0x080fe20000410000 */
[----:B------:R-:W-:Y:S01]  /*4400*/  @!P0 HADD2.F32 R28, -RZ, R28.H0_H0 ;  /* 0x2000001cff1c8230 */ /* 0x000fe20000004100 */
[C---:B------:R-:W-:Y:S01]  /*4410*/  @!P0 FMUL.FTZ R48, R37.reuse, R22 ;  /* 0x0000001625308220 */ /* 0x040fe20000410000 */
[----:B------:R-:W-:Y:S01]  /*4420*/  @!P0 F2FP.PACK_AB R47, R10, R47 ;  /* 0x0000002f0a2f823e */ /* 0x000fe200000000ff */
[----:B------:R-:W-:Y:S01]  /*4430*/  @!P0 HADD2.F32 R23, -RZ, R23.H1_H1 ;  /* 0x30000017ff178230 */ /* 0x000fe20000004100 */
[----:B------:R-:W-:Y:S01]  /*4440*/  @!P0 MOV R24, R46 ;  /* 0x0000002e00188202 */ /* 0x000fe20000000f00 */
[-C--:B------:R-:W-:Y:S01]  /*4450*/  @!P0 FFMA.FTZ R11, R37, R38.reuse, R11 ;  /* 0x00000026250b8223 */ /* 0x080fe2000001000b */
[----:B------:R-:W-:Y:S01]  /*4460*/  @!P0 MOV R25, R47 ;  /* 0x0000002f00198202 */ /* 0x000fe20000000f00 */
[----:B------:R-:W-:Y:S01]  /*4470*/  @!P0 FFMA.FTZ R48, R31, R38, -R48 ;  /* 0x000000261f308223 */ /* 0x000fe20000010830 */
[----:B------:R-:W-:Y:S01]  /*4480*/  @!P0 HADD2.F32 R41, -RZ, R43.H1_H1 ;  /* 0x3000002bff298230 */ /* 0x000fe20000004100 */
[-C--:B------:R-:W-:Y:S02]  /*4490*/  @!P0 FMUL.FTZ R49, R40, R23.reuse ;  /* 0x0000001728318220 */ /* 0x080fe40000410000 */
[C---:B------:R-:W-:Y:S01]  /*44a0*/  @!P0 FMUL.FTZ R12, R28.reuse, R23 ;  /* 0x000000171c0c8220 */ /* 0x040fe20000410000 */
[----:B------:R-:W-:Y:S01]  /*44b0*/  @!P0 F2FP.PACK_AB R48, R11, R48 ;  /* 0x000000300b30823e */ /* 0x000fe200000000ff */
[-C--:B------:R-:W-:Y:S02]  /*44c0*/  @!P0 FFMA.FTZ R49, R28, R41.reuse, -R49 ;  /* 0x000000291c318223 */ /* 0x080fe40000010831 */
[----:B------:R-:W-:Y:S01]  /*44d0*/  @!P0 FFMA.FTZ R12, R40, R41, R12 ;  /* 0x00000029280c8223 */ /* 0x000fe2000001000c */
[----:B------:R-:W-:Y:S04]  /*44e0*/  @!P0 MOV R26, R48 ;  /* 0x00000030001a8202 */ /* 0x000fe80000000f00 */
[----:B------:R-:W-:Y:S04]  /*44f0*/  @!P0 F2FP.PACK_AB R49, R12, R49 ;  /* 0x000000310c31823e */ /* 0x000fe800000000ff */
[----:B------:R-:W-:Y:S05]  /*4500*/  @!P0 MOV R27, R49 ;  /* 0x00000031001b8202 */ /* 0x000fea0000000f00 */
[----:B------:R1:W-:Y:S02]  /*4510*/  STG.E.128 [R50.64], R24 ;  /* 0x0000001832007986 */ /* 0x0003e4000c101d06 */
.L_x_3520:
[----:B------:R-:W-:Y:S05]  /*4520*/  BSYNC B0 ;  /* 0x0000000000007941 */ /* 0x000fea0003800000 */
.L_x_3519:
[----:B------:R-:W-:Y:S01]  /*4530*/  BSSY B0, `(.L_x_3521) ;  /* 0x00000ab000007945 */ /* 0x000fe20003800000 */
[----:B------:R-:W-:-:S05]  /*4540*/  @!P2 BRA `(.L_x_3522) ;  /* 0x00000a900000a947 */ /* 0x000fca0003800000 */
[----:B-1----:R-:W-:Y:S02]  /*4550*/  MOV R47, 0x60 ;  /* 0x00000060002f7802 */ /* 0x002fe40000000f00 */
[----:B------:R-:W-:Y:S02]  /*4560*/  ISETP.GE.AND P0, PT, R18, UR4, PT ;  /* 0x0000000412007c0c */ /* 0x000fe4000bf06270 */
[----:B------:R-:W-:Y:S01]  /*4570*/  SHF.L.U32 R51, R73, 0x1, RZ ;  /* 0x0000000149337819 */ /* 0x000fe200000006ff */
[----:B------:R-:W-:Y:S01]  /*4580*/  IMAD.WIDE.U32 R148, R47, c[0x0][0x288], R118 ;  /* 0x0000a2002f947a25 */ /* 0x000fe200078e0076 */
[----:B------:R-:W-:Y:S02]  /*4590*/  SHF.L.U64.HI R49, R73, 0x1, R72 ;  /* 0x0000000149317819 */ /* 0x000fe40000010248 */
[-C--:B------:R-:W-:Y:S01]  /*45a0*/  IADD3 R32, P1, R20, R51.reuse, RZ ;  /* 0x0000003314207210 */ /* 0x080fe20007f3e0ff */
[----:B------:R-:W-:Y:S01]  /*45b0*/  IMAD R46, R47, c[0x0][0x28c], RZ ;  /* 0x0000a3002f2e7a24 */ /* 0x000fe200078e02ff */
[----:B------:R-:W-:Y:S02]  /*45c0*/  IADD3 R42, P2, R44, R51, RZ ;  /* 0x000000332c2a7210 */ /* 0x000fe40007f5e0ff */
[-C--:B------:R-:W-:Y:S02]  /*45d0*/  IADD3.X R33, R21, R49.reuse, RZ, P1, !PT ;  /* 0x0000003115217210 */ /* 0x080fe40000ffe4ff */
[----:B------:R-:W-:Y:S02]  /*45e0*/  IADD3 R149, R149, R46, RZ ;  /* 0x0000002e95957210 */ /* 0x000fe40007ffe0ff */
[----:B------:R-:W-:Y:S01]  /*45f0*/  IADD3.X R43, R45, R49, RZ, P2, !PT ;  /* 0x000000312d2b7210 */ /* 0x000fe200017fe4ff */
[----:B----4-:R-:W2:Y:S01]  /*4600*/  @!P0 LDG.E.64 R22, [R32.64] ;  /* 0x0000000620168981 */ /* 0x010ea2000c1e1b00 */
[----:B------:R-:W-:Y:S02]  /*4610*/  MOV R85, R83 ;  /* 0x0000005300557202 */ /* 0x000fe40000000f00 */
[C---:B------:R-:W-:Y:S02]  /*4620*/  LEA R150, P2, R102.reuse, R118, 0x1 ;  /* 0x0000007666967211 */ /* 0x040fe400078408ff */
[----:B------:R-:W-:Y:S01]  /*4630*/  ISETP.GE.AND P1, PT, R15, UR4, PT ;  /* 0x000000040f007c0c */ /* 0x000fe2000bf26270 */
[----:B------:R1:W3:Y:S01]  /*4640*/  LDG.E.128 R24, [R148.64] ;  /* 0x0000000694187981 */ /* 0x0002e2000c1e1d00 */
[----:B------:R-:W-:Y:S07]  /*4650*/  LEA.HI.X R151, R102, R119, R101, 0x1, P2 ;  /* 0x0000007766977211 */ /* 0x000fee00010f0c65 */
[----:B------:R-:W4:Y:S01]  /*4660*/  @!P0 LDG.E.64 R40, [R42.64] ;  /* 0x000000062a288981 */ /* 0x000f22000c1e1b00 */
[C---:B-1----:R-:W-:Y:S04]  /*4670*/  IMAD.WIDE.U32 R148, R47.reuse, c[0x0][0x198], R84 ;  /* 0x000066002f947a25 */ /* 0x042fe800078e0054 */
[----:B------:R-:W-:Y:S05]  /*4680*/  IMAD R47, R47, c[0x0][0x19c], RZ ;  /* 0x000067002f2f7a24 */ /* 0x000fea00078e02ff */
[----:B------:R-:W-:Y:S01]  /*4690*/  IADD3 R149, R149, R47, RZ ;  /* 0x0000002f95957210 */ /* 0x000fe20007ffe0ff */
[----:B----4-:R-:W-:Y:S01]  /*46a0*/  @!P0 HADD2.F32 R37, -RZ, R40.H0_H0 ;  /* 0x20000028ff258230 */ /* 0x010fe20000004100 */
[----:B---3--:R-:W-:Y:S01]  /*46b0*/  @!P0 MOV R28, R24 ;  /* 0x00000018001c8202 */ /* 0x008fe20000000f00 */
[--C-:B--2---:R-:W-:Y:S01]  /*46c0*/  @!P0 HADD2.F32 R31, -RZ, R22.reuse.H0_H0 ;  /* 0x20000016ff1f8230 */ /* 0x104fe20000004100 */
[----:B------:R-:W-:Y:S01]  /*46d0*/  @!P0 MOV R30, R25 ;  /* 0x00000019001e8202 */ /* 0x000fe20000000f00 */
[----:B------:R-:W-:Y:S02]  /*46e0*/  @!P0 HADD2.F32 R29, -RZ, R22.H1_H1 ;  /* 0x30000016ff1d8230 */ /* 0x000fe40000004100 */
[--C-:B------:R-:W-:Y:S02]  /*46f0*/  @!P0 HADD2.F32 R36, -RZ, R28.reuse.H1_H1 ;  /* 0x3000001cff248230 */ /* 0x100fe40000004100 */
[----:B------:R-:W-:Y:S02]  /*4700*/  @!P0 HADD2.F32 R28, -RZ, R28.H0_H0 ;  /* 0x2000001cff1c8230 */ /* 0x000fe40000004100 */
[----:B------:R-:W-:Y:S01]  /*4710*/  @!P0 HADD2.F32 R22, -RZ, R23.H0_H0 ;  /* 0x20000017ff168230 */ /* 0x000fe20000004100 */
        /* <DEDUP_REMOVED lines=27> */
[----:B------:R-:W-:Y:S02]  /*48d0*/  @!P0 FFMA.FTZ R4, R40, R41, R4 ;  /* 0x0000002928048223 */ /* 0x000fe40000010004 */
[----:B------:R-:W-:Y:S02]  /*48e0*/  @!P0 FFMA.FTZ R51, R30, R39, -R51 ;  /* 0x000000271e338223 */ /* 0x000fe40000010833 */
[----:B------:R-:W-:Y:S01]  /*48f0*/  @!P0 FFMA.FTZ R46, R31, R38, -R46 ;  /* 0x000000261f2e8223 */ /* 0x000fe2000001082e */
[----:B------:R-:W-:Y:S02]  /*4900*/  @!P0 F2FP.PACK_AB R47, R4, R48 ;  /* 0x00000030042f823e */ /* 0x000fe400000000ff */
[----:B------:R-:W-:Y:S02]  /*4910*/  @!P0 F2FP.PACK_AB R50, R2, R51 ;  /* 0x000000330232823e */ /* 0x000fe400000000ff */
[----:B------:R-:W-:Y:S01]  /*4920*/  @!P0 F2FP.PACK_AB R46, R3, R46 ;  /* 0x0000002e032e823e */ /* 0x000fe200000000ff */
[----:B------:R-:W-:Y:S01]  /*4930*/  @!P0 IMAD.MOV.U32 R27, RZ, RZ, R47 ;  /* 0x000000ffff1b8224 */ /* 0x000fe200078e002f */
[----:B------:R-:W-:Y:S02]  /*4940*/  @!P0 MOV R25, R50 ;  /* 0x0000003200198202 */ /* 0x000fe40000000f00 */
[----:B------:R-:W-:Y:S02]  /*4950*/  @!P0 MOV R26, R46 ;  /* 0x0000002e001a8202 */ /* 0x000fe40000000f00 */
[----:B------:R-:W-:Y:S02]  /*4960*/  LEA R50, P2, R106, R118, 0x1 ;  /* 0x000000766a327211 */ /* 0x000fe400078408ff */
[----:B------:R-:W-:Y:S01]  /*4970*/  ISETP.GE.AND P0, PT, R14, UR4, PT ;  /* 0x000000040e007c0c */ /* 0x000fe2000bf06270 */
[----:B------:R1:W-:Y:S01]  /*4980*/  STG.E.128 [R148.64], R24 ;  /* 0x0000001894007986 */ /* 0x0003e2000c101d06 */
[----:B------:R-:W-:Y:S07]  /*4990*/  LEA.HI.X R51, R106, R119, R105, 0x1, P2 ;  /* 0x000000776a337211 */ /* 0x000fee00010f0c69 */
[----:B------:R-:W2:Y:S08]  /*49a0*/  LDG.E.128 R28, [R150.64] ;  /* 0x00000006961c7981 */ /* 0x000eb0000c1e1d00 */
[----:B------:R-:W3:Y:S06]  /*49b0*/  @!P1 LDG.E.64 R22, [R32.64+0x40] ;  /* 0x0000400620169981 */ /* 0x000eec000c1e1b00 */
[----:B------:R-:W4:Y:S01]  /*49c0*/  @!P1 LDG.E.64 R38, [R42.64+0x40] ;  /* 0x000040062a269981 */ /* 0x000f22000c1e1b00 */
[C---:B-1----:R-:W-:Y:S04]  /*49d0*/  LEA R148, P4, R103.reuse, R84, 0x1 ;  /* 0x0000005467947211 */ /* 0x042fe800078808ff */
[----:B------:R-:W-:Y:S02]  /*49e0*/  LEA.HI.X R149, R103, R83, R104, 0x1, P4 ;  /* 0x0000005367957211 */ /* 0x000fe400020f0c68 */
[----:B--2---:R-:W-:Y:S02]  /*49f0*/  @!P1 MOV R34, R28 ;  /* 0x0000001c00229202 */ /* 0x004fe40000000f00 */
[----:B------:R-:W-:Y:S02]  /*4a00*/  @!P1 MOV R25, R29 ;  /* 0x0000001d00199202 */ /* 0x000fe40000000f00 */
[----:B------:R-:W-:Y:S01]  /*4a10*/  @!P1 MOV R27, R30 ;  /* 0x0000001e001b9202 */ /* 0x000fe20000000f00 */
[--C-:B------:R-:W-:Y:S02]  /*4a20*/  @!P1 HADD2.F32 R36, -RZ, R34.reuse.H1_H1 ;  /* 0x30000022ff249230 */ /* 0x100fe40000004100 */
[----:B------:R-:W-:Y:S02]  /*4a30*/  @!P1 HADD2.F32 R24, -RZ, R34.H0_H0 ;  /* 0x20000022ff189230 */ /* 0x000fe40000004100 */
[--C-:B---3--:R-:W-:Y:S02]  /*4a40*/  @!P1 HADD2.F32 R35, -RZ, R22.reuse.H0_H0 ;  /* 0x20000016ff239230 */ /* 0x108fe40000004100 */
[----:B------:R-:W-:Y:S02]  /*4a50*/  @!P1 HADD2.F32 R26, -RZ, R22.H1_H1 ;  /* 0x30000016ff1a9230 */ /* 0x000fe40000004100 */
[--C-:B------:R-:W-:Y:S01]  /*4a60*/  @!P1 HADD2.F32 R22, -RZ, R23.reuse.H0_H0 ;  /* 0x20000017ff169230 */ /* 0x100fe20000004100 */
[-C--:B------:R-:W-:Y:S01]  /*4a70*/  @!P1 FMUL.FTZ R46, R36, R35.reuse ;  /* 0x00000023242e9220 */ /* 0x080fe20000410000 */
[----:B----4-:R-:W-:Y:S01]  /*4a80*/  @!P1 HADD2.F32 R37, -RZ, R38.H0_H0 ;  /* 0x20000026ff259230 */ /* 0x010fe20000004100 */
        /* <DEDUP_REMOVED lines=17> */
[-C--:B------:R-:W-:Y:S01]  /*4ba0*/  @!P1 FMUL.FTZ R49, R37, R23.reuse ;  /* 0x0000001725319220 */ /* 0x080fe20000410000 */
[----:B------:R-:W-:Y:S01]  /*4bb0*/  @!P1 HADD2.F32 R36, -RZ, R27.H1_H1 ;  /* 0x3000001bff249230 */ /* 0x000fe20000004100 */
[C---:B------:R-:W-:Y:S01]  /*4bc0*/  @!P1 FMUL.FTZ R8, R24.reuse, R23 ;  /* 0x0000001718089220 */ /* 0x040fe20000410000 */
[----:B------:R-:W-:Y:S01]  /*4bd0*/  @!P1 MOV R28, R46 ;  /* 0x0000002e001c9202 */ /* 0x000fe20000000f00 */
[-C--:B------:R-:W-:Y:S02]  /*4be0*/  @!P1 FFMA.FTZ R49, R24, R41.reuse, -R49 ;  /* 0x0000002918319223 */ /* 0x080fe40000010831 */
[C---:B------:R-:W-:Y:S02]  /*4bf0*/  @!P1 FMUL.FTZ R48, R36.reuse, R22 ;  /* 0x0000001624309220 */ /* 0x040fe40000410000 */
[----:B------:R-:W-:Y:S02]  /*4c00*/  @!P1 FFMA.FTZ R6, R39, R38, R6 ;  /* 0x0000002627069223 */ /* 0x000fe40000010006 */
[-C--:B------:R-:W-:Y:S02]  /*4c10*/  @!P1 FFMA.FTZ R48, R25, R40.reuse, -R48 ;  /* 0x0000002819309223 */ /* 0x080fe40000010830 */
[----:B------:R-:W-:Y:S02]  /*4c20*/  @!P1 FFMA.FTZ R7, R36, R40, R7 ;  /* 0x0000002824079223 */ /* 0x000fe40000010007 */
[----:B------:R-:W-:Y:S02]  /*4c30*/  @!P1 FFMA.FTZ R8, R37, R41, R8 ;  /* 0x0000002925089223 */ /* 0x000fe40000010008 */
[----:B------:R-:W-:Y:S01]  /*4c40*/  @!P1 FFMA.FTZ R47, R35, R38, -R47 ;  /* 0x00000026232f9223 */ /* 0x000fe2000001082f */
[----:B------:R-:W-:Y:S02]  /*4c50*/  @!P1 F2FP.PACK_AB R48, R7, R48 ;  /* 0x000000300730923e */ /* 0x000fe400000000ff */
[----:B------:R-:W-:Y:S02]  /*4c60*/  @!P1 F2FP.PACK_AB R49, R8, R49 ;  /* 0x000000310831923e */ /* 0x000fe400000000ff */
[----:B------:R-:W-:Y:S02]  /*4c70*/  @!P1 F2FP.PACK_AB R47, R6, R47 ;  /* 0x0000002f062f923e */ /* 0x000fe400000000ff */
[----:B------:R-:W-:Y:S01]  /*4c80*/  @!P1 MOV R30, R48 ;  /* 0x00000030001e9202 */ /* 0x000fe20000000f00 */
[----:B------:R-:W-:Y:S01]  /*4c90*/  @!P1 IMAD.MOV.U32 R31, RZ, RZ, R49 ;  /* 0x000000ffff1f9224 */ /* 0x000fe200078e0031 */
[----:B------:R-:W-:Y:S05]  /*4ca0*/  @!P1 MOV R29, R47 ;  /* 0x0000002f001d9202 */ /* 0x000fea0000000f00 */
[----:B------:R1:W-:Y:S08]  /*4cb0*/  STG.E.128 [R148.64], R28 ;  /* 0x0000001c94007986 */ /* 0x0003f0000c101d06 */
        /* <DEDUP_REMOVED lines=12> */
[----:B------:R-:W-:Y:S01]  /*4d80*/  @!P0 HADD2.F32 R22, -RZ, R23.H0_H0 ;  /* 0x20000017ff168230 */ /* 0x000fe20000004100 */
[-C--:B------:R-:W-:Y:S01]  /*4d90*/  @!P0 FMUL.FTZ R46, R36, R35.reuse ;  /* 0x00000023242e8220 */ /* 0x080fe20000410000 */
[--C-:B-----5:R-:W-:Y:S01]  /*4da0*/  @!P0 HADD2.F32 R37, -RZ, R42.reuse.H0_H0 ;  /* 0x2000002aff258230 */ /* 0x120fe20000004100 */
        /* <DEDUP_REMOVED lines=34> */
[----:B------:R1:W-:Y:S02]  /*4fd0*/  STG.E.128 [R50.64], R24 ;  /* 0x0000001832007986 */ /* 0x0003e4000c101d06 */
.L_x_3522:
[----:B------:R-:W-:Y:S05]  /*4fe0*/  BSYNC B0 ;  /* 0x0000000000007941 */ /* 0x000fea0003800000 */
.L_x_3521:
        /* <DEDUP_REMOVED lines=8> */
.L_x_3514:
[----:B------:R-:W-:Y:S01]  /*5070*/  BSSY B1, `(.L_x_3524) ;  /* 0x0000116000017945 */ /* 0x000fe20003800000 */
[----:B------:R-:W-:-:S05]  /*5080*/  @!P1 BRA `(.L_x_3525) ;  /* 0x0000114000009947 */ /* 0x000fca0003800000 */
[----:B------:R1:W5:Y:S01]  /*5090*/  LDG.E.128 R48, [R118.64] ;  /* 0x0000000676307981 */ /* 0x000362000c1e1d00 */
[----:B------:R-:W-:Y:S01]  /*50a0*/  ISETP.GE.AND P0, PT, R18, UR4, PT ;  /* 0x0000000412007c0c */ /* 0x000fe2000bf06270 */
[----:B------:R-:W-:Y:S01]  /*50b0*/  @!UPT UIADD3 URZ, URZ, URZ, URZ ;  /* 0x0000003f3f3ff290 */ /* 0x000fe2000fffe03f */
[----:B------:R-:W-:Y:S11]  /*50c0*/  BSSY B0, `(.L_x_3526) ;  /* 0x0000056000007945 */ /* 0x000ff60003800000 */
[----:B------:R-:W-:-:S05]  /*50d0*/  @P0 BRA `(.L_x_3527) ;  /* 0x0000054000000947 */ /* 0x000fca0003800000 */
[--C-:B----45:R-:W-:Y:S01]  /*50e0*/  HADD2.F32 R31, -RZ, R48.reuse.H0_H0 ;  /* 0x20000030ff1f7230 */ /* 0x130fe20000004100 */
        /* <DEDUP_REMOVED lines=13> */
[----:B------:R-:W-:Y:S02]  /*51c0*/  @P6 IADD3 R85, RZ, -UR5, RZ ;  /* 0x80000005ff556c10 */ /* 0x000fe4000fffe0ff */
[----:B------:R-:W-:Y:S02]  /*51d0*/  LEA R22, P1, R151, R118, 0x1 ;  /* 0x0000007697167211 */ /* 0x000fe400078208ff */
[----:B------:R-:W-:Y:S02]  /*51e0*/  LEA.HI.X.SX32 R41, R149, R123, 0x1, P0 ;  /* 0x0000007b95297211 */ /* 0x000fe400000f0eff */
[----:B------:R-:W-:Y:S02]  /*51f0*/  LEA R148, P0, R85, R120, 0x1 ;  /* 0x0000007855947211 */ /* 0x000fe400078008ff */
[----:B------:R-:W-:Y:S02]  /*5200*/  LEA.HI.X.SX32 R23, R151, R119, 0x1, P1 ;  /* 0x0000007797177211 */ /* 0x000fe400008f0eff */
[----:B------:R-:W-:Y:S01]  /*5210*/  LEA.HI.X.SX32 R149, R85, R121, 0x1, P0 ;  /* 0x0000007955957211 */ /* 0x000fe200000f0eff */
[----:B------:R-:W2:Y:S08]  /*5220*/  LDG.E.128 R40, [R40.64] ;  /* 0x0000000628287981 */ /* 0x000eb0000c1e1d00 */
        /* <DEDUP_REMOVED lines=63> */
.L_x_3527:
[----:B------:R-:W-:Y:S05]  /*5620*/  BSYNC B0 ;  /* 0x0000000000007941 */ /* 0x000fea0003800000 */
.L_x_3526:
[----:B------:R-:W-:Y:S01]  /*5630*/  IMAD.MOV.U32 R85, RZ, RZ, R83 ;  /* 0x000000ffff557224 */ /* 0x000fe200078e0053 */
[----:B------:R-:W-:Y:S01]  /*5640*/  ISETP.GE.AND P0, PT, R15, UR4, PT ;  /* 0x000000040f007c0c */ /* 0x000fe2000bf06270 */
[----:B------:R-:W-:Y:S01]  /*5650*/  BSSY B0, `(.L_x_3528) ;  /* 0x000005a000007945 */ /* 0x000fe20003800000 */
[----:B------:R-:W-:Y:S02]  /*5660*/  IADD3 R152, P1, R118, 0x80, RZ ;  /* 0x0000008076987810 */ /* 0x000fe40007f3e0ff */
[----:B-----5:R2:W-:Y:S03]  /*5670*/  STG.E.128 [R84.64], R48 ;  /* 0x0000003054007986 */ /* 0x0205e6000c101d06 */
[----:B------:R-:W-:Y:S01]  /*5680*/  IMAD.X R153, RZ, RZ, R119, P1 ;  /* 0x000000ffff997224 */ /* 0x000fe200008e0677 */
[----:B--2---:R2:W5:Y:S05]  /*5690*/  LDG.E.128 R48, [R118.64+0x80] ;  /* 0x0000800676307981 */ /* 0x00456a000c1e1d00 */
        /* <DEDUP_REMOVED lines=85> */
.L_x_3529:
[----:B------:R-:W-:Y:S05]  /*5bf0*/  BSYNC B0 ;  /* 0x0000000000007941 */ /* 0x000fea0003800000 */
.L_x_3528:
[----:B-----5:R3:W-:Y:S01]  /*5c00*/  STG.E.128 [R84.64+0x80], R48 ;  /* 0x0000803054007986 */ /* 0x0207e2000c101d06 */
[----:B------:R-:W-:Y:S01]  /*5c10*/  ISETP.GE.AND P0, PT, R14, UR4, PT ;  /* 0x000000040e007c0c */ /* 0x000fe2000bf06270 */
[----:B------:R-:W-:Y:S01]  /*5c20*/  BSSY B0, `(.L_x_3530) ;  /* 0x0000059000007945 */ /* 0x000fe20003800000 */
[----:B------:R-:W-:Y:S05]  /*5c30*/  IADD3 R152, P1, R118, 0x100, RZ ;  /* 0x0000010076987810 */ /* 0x000fea0007f3e0ff */
[----:B------:R-:W-:Y:S01]  /*5c40*/  IMAD.X R153, RZ, RZ, R119, P1 ;  /* 0x000000ffff997224 */ /* 0x000fe200008e0677 */
[----:B---3--:R3:W5:Y:S05]  /*5c50*/  LDG.E.128 R48, [R118.64+0x100] ;  /* 0x0001000676307981 */ /* 0x00876a000c1e1d00 */
        /* <DEDUP_REMOVED lines=20> */
[----:B------:R-:W4:Y:S01]  /*5da0*/  LDG.E.128 R40, [R40.64+0x100] ;  /* 0x0001000628287981 */ /* 0x000f22000c1e1d00 */
[----:B------:R-:W-:Y:S07]  /*5db0*/  LEA.HI.X.SX32 R151, R149, R121, 0x1, P0 ;  /* 0x0000007995977211 */ /* 0x000fee00000f0eff */
[----:B--2---:R-:W2:Y:S08]  /*5dc0*/  LDG.E.128 R24, [R22.64] ;  /* 0x0000000616187981 */ /* 0x004eb0000c1e1d00 */
[----:B---3--:R-:W3:Y:S01]  /*5dd0*/  LDG.E.128 R148, [R150.64+0x100] ;  /* 0x0001000696947981 */ /* 0x008ee2000c1e1d00 */
[--C-:B----4-:R-:W-:Y:S02]  /*5de0*/  HADD2.F32 R33, -RZ, R40.reuse.H0_H0 ;  /* 0x20000028ff217230 */ /* 0x110fe40000004100 */
[----:B------:R-:W-:Y:S02]  /*5df0*/  HADD2.F32 R34, -RZ, R40.H1_H1 ;  /* 0x30000028ff227230 */ /* 0x000fe40000004100 */
[--C-:B------:R-:W-:Y:S02]  /*5e00*/  HADD2.F32 R37, -RZ, R41.reuse.H0_H0 ;  /* 0x20000029ff257230 */ /* 0x100fe40000004100 */
[----:B------:R-:W-:Y:S02]  /*5e10*/  HADD2.F32 R38, -RZ, R41.H1_H1 ;  /* 0x30000029ff267230 */ /* 0x000fe40000004100 */
[--C-:B------:R-:W-:Y:S01]  /*5e20*/  HADD2.F32 R39, -RZ, R42.reuse.H0_H0 ;  /* 0x2000002aff277230 */ /* 0x100fe20000004100 */
[----:B--2---:R-:W-:Y:S01]  /*5e30*/  MOV R10, R24 ;  /* 0x00000018000a7202 */ /* 0x004fe20000000f00 */
[----:B------:R-:W-:Y:S01]  /*5e40*/  HADD2.F32 R40, -RZ, R42.H1_H1 ;  /* 0x3000002aff287230 */ /* 0x000fe20000004100 */
[----:B------:R-:W-:Y:S01]  /*5e50*/  MOV R11, R27 ;  /* 0x0000001b000b7202 */ /* 0x000fe20000000f00 */
[----:B------:R-:W-:Y:S01]  /*5e60*/  HADD2.F32 R41, -RZ, R43.H0_H0 ;  /* 0x2000002bff297230 */ /* 0x000fe20000004100 */
[----:B------:R-:W-:Y:S01]  /*5e70*/  MOV R23, R25 ;  /* 0x0000001900177202 */ /* 0x000fe20000000f00 */
[----:B------:R-:W-:Y:S01]  /*5e80*/  HADD2.F32 R32, -RZ, R10.H0_H0 ;  /* 0x2000000aff207230 */ /* 0x000fe20000004100 */
[----:B------:R-:W-:Y:S01]  /*5e90*/  MOV R28, R26 ;  /* 0x0000001a001c7202 */ /* 0x000fe20000000f00 */
[--C-:B---3--:R-:W-:Y:S02]  /*5ea0*/  HADD2.F32 R27, -RZ, R148.reuse.H0_H0 ;  /* 0x20000094ff1b7230 */ /* 0x108fe40000004100 */
        /* <DEDUP_REMOVED lines=48> */
.L_x_3531:
[----:B------:R-:W-:Y:S05]  /*61b0*/  BSYNC B0 ;  /* 0x0000000000007941 */ /* 0x000fea0003800000 */
.L_x_3530:
[----:B-----5:R1:W-:Y:S02]  /*61c0*/  STG.E.128 [R84.64+0x100], R48 ;  /* 0x0001003054007986 */ /* 0x0203e4000c101d06 */
.L_x_3525:
[----:B------:R-:W-:Y:S05]  /*61d0*/  BSYNC B1 ;  /* 0x0000000000017941 */ /* 0x000fea0003800000 */
.L_x_3524:
[----:B------:R-:W-:Y:S01]  /*61e0*/  BSSY B1, `(.L_x_3532) ;  /* 0x0000128000017945 */ /* 0x000fe20003800000 */
[----:B------:R-:W-:-:S05]  /*61f0*/  @!P5 BRA `(.L_x_3533) ;  /* 0x000012600000d947 */ /* 0x000fca0003800000 */
[C---:B------:R-:W-:Y:S01]  /*6200*/  LEA R154, P0, R89.reuse, R118, 0x1 ;  /* 0x00000076599a7211 */ /* 0x040fe200078008ff */
[----:B------:R-:W-:Y:S03]  /*6210*/  BSSY B0, `(.L_x_3534) ;  /* 0x000005d000007945 */ /* 0x000fe60003800000 */
[----:B------:R-:W-:Y:S02]  /*6220*/  LEA.HI.X R155, R89, R119, R88, 0x1, P0 ;  /* 0x00000077599b7211 */ /* 0x000fe400000f0c58 */
[----:B------:R-:W-:Y:S03]  /*6230*/  ISETP.GE.AND P0, PT, R18, UR4, PT ;  /* 0x0000000412007c0c */ /* 0x000fe6000bf06270 */
[----:B-1----:R1:W5:Y:S10]  /*6240*/  LDG.E.128 R48, [R154.64] ;  /* 0x000000069a307981 */ /* 0x002374000c1e1d00 */
[----:B------:R-:W-:-:S05]  /*6250*/  @P0 BRA `(.L_x_3535) ;  /* 0x0000058000000947 */ /* 0x000fca0003800000 */
[--C-:B-----5:R-:W-:Y:S01]  /*6260*/  HADD2.F32 R35, -RZ, R48.reuse.H1_H1 ;  /* 0x30000030ff237230 */ /* 0x120fe20000004100 */
[----:B------:R-:W-:Y:S01]  /*6270*/  ULEA.HI UR5, UR4, UR4, URZ, 0x1 ;  /* 0x0000000404057291 */ /* 0x000fe2000f8f083f */
[----:B----4-:R-:W-:Y:S01]  /*6280*/  HADD2.F32 R36, -RZ, R49.H0_H0 ;  /* 0x20000031ff247230 */ /* 0x010fe20000004100 */
        /* <DEDUP_REMOVED lines=9> */
[C---:B------:R-:W-:Y:S02]  /*6320*/  IADD3 R85, P5, R80.reuse, R151, RZ ;  /* 0x0000009750557210 */ /* 0x040fe40007fbe0ff */
[----:B------:R-:W-:Y:S02]  /*6330*/  LEA R10, P0, R149, R154, 0x1 ;  /* 0x0000009a950a7211 */ /* 0x000fe400078008ff */
[----:B------:R-:W-:Y:S02]  /*6340*/  LEA.HI.X.SX32 R132, R151, R78, 0x1, P5 ;  /* 0x0000004e97847211 */ /* 0x000fe400028f0eff */
[----:B------:R-:W-:Y:S02]  /*6350*/  LEA.HI.X.SX32 R11, R149, R155, 0x1, P0 ;  /* 0x0000009b950b7211 */ /* 0x000fe400000f0eff */
[C---:B------:R-:W-:Y:S02]  /*6360*/  LEA R156, P0, R85.reuse, R120, 0x1 ;  /* 0x00000078559c7211 */ /* 0x040fe400078008ff */
[----:B------:R-:W-:Y:S01]  /*6370*/  @P1 IADD3 R153, RZ, -UR5, RZ ;  /* 0x80000005ff991c10 */ /* 0x000fe2000fffe0ff */
[----:B------:R-:W4:Y:S01]  /*6380*/  LDG.E.128 R28, [R10.64] ;  /* 0x000000060a1c7981 */ /* 0x000f22000c1e1d00 */
[----:B------:R-:W-:Y:S02]  /*6390*/  LEA.HI.X R157, R85, R121, R132, 0x1, P0 ;  /* 0x00000079559d7211 */ /* 0x000fe400000f0c84 */
[----:B------:R-:W-:Y:S04]  /*63a0*/  IADD3 R85, P0, R80, R153, RZ ;  /* 0x0000009950557210 */ /* 0x000fe80007f1e0ff */
[----:B------:R-:W-:Y:S01]  /*63b0*/  LEA.HI.X.SX32 R132, R153, R78, 0x1, P0 ;  /* 0x0000004e99847211 */ /* 0x000fe200000f0eff */
[----:B--2---:R-:W2:Y:S01]  /*63c0*/  LDG.E.128 R148, [R156.64] ;  /* 0x000000069c947981 */ /* 0x004ea2000c1e1d00 */
[C---:B------:R-:W-:Y:S04]  /*63d0*/  LEA R32, P0, R85.reuse, R122, 0x1 ;  /* 0x0000007a55207211 */ /* 0x040fe800078008ff */
[----:B------:R-:W-:Y:S05]  /*63e0*/  LEA.HI.X R33, R85, R123, R132, 0x1, P0 ;  /* 0x0000007b55217211 */ /* 0x000fea00000f0c84 */
[----:B---3--:R1:W3:Y:S02]  /*63f0*/  LDG.E.128 R40, [R32.64] ;  /* 0x0000000620287981 */ /* 0x0082e4000c1e1d00 */
[----:B-1----:R-:W-:Y:S02]  /*6400*/  HADD2.F32 R33, -RZ, R48.H0_H0 ;  /* 0x20000030ff217230 */ /* 0x002fe40000004100 */
[--C-:B--2---:R-:W-:Y:S01]  /*6410*/  HADD2.F32 R25, -RZ, R149.reuse.H0_H0 ;  /* 0x20000095ff197230 */ /* 0x104fe20000004100 */
[----:B----4-:R-:W-:Y:S01]  /*6420*/  MOV R26, R28 ;  /* 0x0000001c001a7202 */ /* 0x010fe20000000f00 */
[--C-:B------:R-:W-:Y:S01]  /*6430*/  HADD2.F32 R28, -RZ, R148.reuse.H1_H1 ;  /* 0x30000094ff1c7230 */ /* 0x100fe20000004100 */
[----:B------:R-:W-:Y:S01]  /*6440*/  MOV R10, R30 ;  /* 0x0000001e000a7202 */ /* 0x000fe20000000f00 */
[----:B------:R-:W-:Y:S01]  /*6450*/  HADD2.F32 R30, -RZ, R148.H0_H0 ;  /* 0x20000094ff1e7230 */ /* 0x000fe20000004100 */
[----:B------:R-:W-:Y:S01]  /*6460*/  MOV R23, R29 ;  /* 0x0000001d00177202 */ /* 0x000fe20000000f00 */
[----:B------:R-:W-:Y:S01]  /*6470*/  HADD2.F32 R12, -RZ, R149.H1_H1 ;  /* 0x30000095ff0c7230 */ /* 0x000fe20000004100 */
[----:B------:R-:W-:Y:S01]  /*6480*/  MOV R27, R31 ;  /* 0x0000001f001b7202 */ /* 0x000fe20000000f00 */
[--C-:B------:R-:W-:Y:S01]  /*6490*/  HADD2.F32 R31, -RZ, R26.reuse.H0_H0 ;  /* 0x2000001aff1f7230 */ /* 0x100fe20000004100 */
[----:B------:R-:W-:Y:S01]  /*64a0*/  @!P1 FADD.FTZ R30, -R30, -RZ ;  /* 0x800000ff1e1e9221 */ /* 0x000fe20000010100 */
[----:B------:R-:W-:Y:S01]  /*64b0*/  HADD2.F32 R29, -RZ, R26.H1_H1 ;  /* 0x3000001aff1d7230 */ /* 0x000fe20000004100 */
[----:B------:R-:W-:Y:S01]  /*64c0*/  @!P1 FADD.FTZ R28, -R28, -RZ ;  /* 0x800000ff1c1c9221 */ /* 0x000fe20000010100 */
[--C-:B------:R-:W-:Y:S01]  /*64d0*/  HADD2.F32 R26, -RZ, R23.reuse.H0_H0 ;  /* 0x20000017ff1a7230 */ /* 0x100fe20000004100 */
[----:B------:R-:W-:Y:S01]  /*64e0*/  @!P1 FADD.FTZ R25, -R25, -RZ ;  /* 0x800000ff19199221 */ /* 0x000fe20000010100 */
[----:B------:R-:W-:Y:S01]  /*64f0*/  HADD2.F32 R24, -RZ, R150.H0_H0 ;  /* 0x20000096ff187230 */ /* 0x000fe20000004100 */
[----:B------:R-:W-:Y:S01]  /*6500*/  FMUL.FTZ R0, R31, R30 ;  /* 0x0000001e1f007220 */ /* 0x000fe20000410000 */
[----:B---3--:R-:W-:Y:S01]  /*6510*/  HADD2.F32 R32, -RZ, R40.H0_H0 ;  /* 0x20000028ff207230 */ /* 0x008fe20000004100 */
[----:B------:R-:W-:Y:S01]  /*6520*/  @!P1 FADD.FTZ R12, -R12, -RZ ;  /* 0x800000ff0c0c9221 */ /* 0x000fe20000010100 */
[----:B------:R-:W-:Y:S01]  /*6530*/  HADD2.F32 R23, -RZ, R23.H1_H1 ;  /* 0x30000017ff177230 */ /* 0x000fe20000004100 */
[----:B------:R-:W-:Y:S01]  /*6540*/  FMUL.FTZ R2, R29, R28 ;  /* 0x0000001c1d027220 */ /* 0x000fe20000410000 */
[----:B------:R-:W-:Y:S01]  /*6550*/  HADD2.F32 R22, -RZ, R150.H1_H1 ;  /* 0x30000096ff167230 */ /* 0x000fe20000004100 */
[----:B------:R-:W-:Y:S01]  /*6560*/  FMUL.FTZ R3, R26, R25 ;  /* 0x000000191a037220 */ /* 0x000fe20000410000 */
[----:B------:R-:W-:Y:S01]  /*6570*/  HADD2.F32 R34, -RZ, R40.H1_H1 ;  /* 0x30000028ff227230 */ /* 0x000fe20000004100 */
[----:B------:R-:W-:Y:S01]  /*6580*/  @!P1 FADD.FTZ R24, -R24, -RZ ;  /* 0x800000ff18189221 */ /* 0x000fe20000010100 */
[----:B------:R-:W-:Y:S01]  /*6590*/  HADD2.F32 R11, -RZ, R151.H0_H0 ;  /* 0x20000097ff0b7230 */ /* 0x000fe20000004100 */
[----:B------:R-:W-:Y:S01]  /*65a0*/  FFMA.FTZ R0, R33, R32, R0 ;  /* 0x0000002021007223 */ /* 0x000fe20000010000 */
[--C-:B------:R-:W-:Y:S01]  /*65b0*/  HADD2.F32 R25, -RZ, R10.reuse.H0_H0 ;  /* 0x2000000aff197230 */ /* 0x100fe20000004100 */
[----:B------:R-:W-:Y:S01]  /*65c0*/  FMUL.FTZ R4, R23, R12 ;  /* 0x0000000c17047220 */ /* 0x000fe20000410000 */
[----:B------:R-:W-:Y:S01]  /*65d0*/  HADD2.F32 R37, -RZ, R41.H0_H0 ;  /* 0x20000029ff257230 */ /* 0x000fe20000004100 */
[----:B------:R-:W-:Y:S01]  /*65e0*/  @!P1 FADD.FTZ R22, -R22, -RZ ;  /* 0x800000ff16169221 */ /* 0x000fe20000010100 */
[----:B------:R-:W-:Y:S01]  /*65f0*/  HADD2.F32 R9, -RZ, R151.H1_H1 ;  /* 0x30000097ff097230 */ /* 0x000fe20000004100 */
[----:B------:R-:W-:Y:S01]  /*6600*/  FFMA.FTZ R2, R35, R34, R2 ;  /* 0x0000002223027223 */ /* 0x000fe20000010002 */
[----:B------:R-:W-:Y:S01]  /*6610*/  HADD2.F32 R23, -RZ, R10.H1_H1 ;  /* 0x3000000aff177230 */ /* 0x000fe20000004100 */
[----:B------:R-:W-:Y:S01]  /*6620*/  @!P1 FADD.FTZ R11, -R11, -RZ ;  /* 0x800000ff0b0b9221 */ /* 0x000fe20000010100 */
[----:B------:R-:W-:Y:S01]  /*6630*/  HADD2.F32 R38, -RZ, R41.H1_H1 ;  /* 0x30000029ff267230 */ /* 0x000fe20000004100 */
[----:B------:R-:W-:Y:S01]  /*6640*/  FMUL.FTZ R5, R25, R24 ;  /* 0x0000001819057220 */ /* 0x000fe20000410000 */
[----:B------:R-:W-:Y:S01]  /*6650*/  HADD2.F32 R33, -RZ, R49.H1_H1 ;  /* 0x30000031ff217230 */ /* 0x000fe20000004100 */
[----:B------:R-:W-:Y:S01]  /*6660*/  FFMA.FTZ R3, R36, R37, R3 ;  /* 0x0000002524037223 */ /* 0x000fe20000010003 */
[--C-:B------:R-:W-:Y:S01]  /*6670*/  HADD2.F32 R12, -RZ, R27.reuse.H0_H0 ;  /* 0x2000001bff0c7230 */ /* 0x100fe20000004100 */
[----:B------:R-:W-:Y:S01]  /*6680*/  @!P1 FADD.FTZ R9, -R9, -RZ ;  /* 0x800000ff09099221 */ /* 0x000fe20000010100 */
[----:B------:R-:W-:Y:S01]  /*6690*/  HADD2.F32 R39, -RZ, R42.H0_H0 ;  /* 0x2000002aff277230 */ /* 0x000fe20000004100 */
[----:B------:R-:W-:Y:S01]  /*66a0*/  FMUL.FTZ R6, R23, R22 ;  /* 0x0000001617067220 */ /* 0x000fe20000410000 */
[----:B------:R-:W-:Y:S01]  /*66b0*/  HADD2.F32 R32, -RZ, R46.H0_H0 ;  /* 0x2000002eff207230 */ /* 0x000fe20000004100 */
[----:B------:R-:W-:Y:S01]  /*66c0*/  FFMA.FTZ R4, R33, R38, R4 ;  /* 0x0000002621047223 */ /* 0x000fe20000010004 */
[----:B------:R-:W-:Y:S01]  /*66d0*/  HADD2.F32 R10, -RZ, R27.H1_H1 ;  /* 0x3000001bff0a7230 */ /* 0x000fe20000004100 */
[----:B------:R-:W-:Y:S01]  /*66e0*/  FMUL.FTZ R7, R12, R11 ;  /* 0x0000000b0c077220 */ /* 0x000fe20000410000 */
[----:B------:R-:W-:Y:S01]  /*66f0*/  HADD2.F32 R40, -RZ, R42.H1_H1 ;  /* 0x3000002aff287230 */ /* 0x000fe20000004100 */
[----:B------:R-:W-:Y:S01]  /*6700*/  FFMA.FTZ R5, R32, R39, R5 ;  /* 0x0000002720057223 */ /* 0x000fe20000010005 */
[----:B------:R-:W-:Y:S01]  /*6710*/  HADD2.F32 R35, -RZ, R46.H1_H1 ;  /* 0x3000002eff237230 */ /* 0x000fe20000004100 */
[----:B------:R-:W-:Y:S01]  /*6720*/  FMUL.FTZ R8, R10, R9 ;  /* 0x000000090a087220 */ /* 0x000fe20000410000 */
[----:B------:R-:W-:Y:S01]  /*6730*/  HADD2.F32 R41, -RZ, R43.H0_H0 ;  /* 0x2000002bff297230 */ /* 0x000fe20000004100 */
[----:B------:R-:W-:Y:S01]  /*6740*/  F2FP.PACK_AB R48, R2, R0 ;  /* 0x000000000230723e */ /* 0x000fe200000000ff */
        /* <DEDUP_REMOVED lines=9> */
.L_x_3535:
[----:B------:R-:W-:Y:S05]  /*67e0*/  BSYNC B0 ;  /* 0x0000000000007941 */ /* 0x000fea0003800000 */
.L_x_3534:
[----:B------:R-:W-:Y:S01]  /*67f0*/  LEA R152, P0, R54, R84, 0x1 ;  /* 0x0000005436987211 */ /* 0x000fe200078008ff */
[----:B------:R-:W-:Y:S01]  /*6800*/  BSSY B0, `(.L_x_3536) ;  /* 0x0000060000007945 */ /* 0x000fe20003800000 */
[----:B------:R-:W-:Y:S02]  /*6810*/  IADD3 R148, P1, R154, 0x80, RZ ;  /* 0x000000809a947810 */ /* 0x000fe40007f3e0ff */
[----:B------:R-:W-:Y:S02]  /*6820*/  LEA.HI.X R153, R54, R83, R53, 0x1, P0 ;  /* 0x0000005336997211 */ /* 0x000fe400000f0c35 */
[----:B------:R-:W-:Y:S01]  /*6830*/  ISETP.GE.AND P0, PT, R15, UR4, PT ;  /* 0x000000040f007c0c */ /* 0x000fe2000bf06270 */
[----:B------:R-:W-:Y:S02]  /*6840*/  IMAD.X R149, RZ, RZ, R155, P1 ;  /* 0x000000ffff957224 */ /* 0x000fe400008e069b */
[----:B-----5:R1:W-:Y:S04]  /*6850*/  STG.E.128 [R152.64], R48 ;  /* 0x0000003098007986 */ /* 0x0203e8000c101d06 */
[----:B-1----:R1:W5:Y:S06]  /*6860*/  LDG.E.128 R48, [R154.64+0x80] ;  /* 0x000080069a307981 */ /* 0x00236c000c1e1d00 */
[----:B------:R-:W-:-:S05]  /*6870*/  @P0 BRA `(.L_x_3537) ;  /* 0x0000058000000947 */ /* 0x000fca0003800000 */
[--C-:B-----5:R-:W-:Y:S01]  /*6880*/  HADD2.F32 R35, -RZ, R48.reuse.H1_H1 ;  /* 0x30000030ff237230 */ /* 0x120fe20000004100 */
[----:B------:R-:W-:Y:S01]  /*6890*/  ULEA.HI UR5, UR4, UR4, URZ, 0x1 ;  /* 0x0000000404057291 */ /* 0x000fe2000f8f083f */
[----:B----4-:R-:W-:Y:S01]  /*68a0*/  HADD2.F32 R36, -RZ, R49.H0_H0 ;  /* 0x20000031ff247230 */ /* 0x010fe20000004100 */
        /* <DEDUP_REMOVED lines=11> */
[C---:B------:R-:W-:Y:S02]  /*6960*/  LEA R148, P0, R85.reuse, R120, 0x1 ;  /* 0x0000007855947211 */ /* 0x040fe400078008ff */
        /* <DEDUP_REMOVED lines=28> */
[----:B------:R-:W-:Y:S01]  /*6b30*/  HADD2.F32 R23, -RZ, R23.H1_H1 ;  /* 0x30000017ff177230 */ /* 0x000fe20000004100 */
[----:B------:R-:W-:Y:S01]  /*6b40*/  @!P1 FADD.FTZ R12, -R12, -RZ ;  /* 0x800000ff0c0c9221 */ /* 0x000fe20000010100 */
[----:B---3--:R-:W-:Y:S01]  /*6b50*/  HADD2.F32 R32, -RZ, R40.H0_H0 ;  /* 0x20000028ff207230 */ /* 0x008fe20000004100 */
        /* <DEDUP_REMOVED lines=42> */
.L_x_3537:
[----:B------:R-:W-:Y:S05]  /*6e00*/  BSYNC B0 ;  /* 0x0000000000007941 */ /* 0x000fea0003800000 */
.L_x_3536:
[----:B-----5:R1:W-:Y:S01]  /*6e10*/  STG.E.128 [R152.64+0x80], R48 ;  /* 0x0000803098007986 */ /* 0x0203e2000c101d06 */
[----:B------:R-:W-:Y:S01]  /*6e20*/  ISETP.GE.AND P0, PT, R14, UR4, PT ;  /* 0x000000040e007c0c */ /* 0x000fe2000bf06270 */
[----:B------:R-:W-:Y:S01]  /*6e30*/  BSSY B0, `(.L_x_3538) ;  /* 0x0000061000007945 */ /* 0x000fe20003800000 */
[----:B----4-:R-:W-:Y:S01]  /*6e40*/  IADD3 R8, P1, R154, 0x100, RZ ;  /* 0x000001009a087810 */ /* 0x010fe20007f3e0ff */
[----:B------:R1:W5:Y:S04]  /*6e50*/  LDG.E.128 R4, [R154.64+0x100] ;  /* 0x000100069a047981 */ /* 0x000368000c1e1d00 */
[----:B------:R-:W-:Y:S06]  /*6e60*/  IMAD.X R9, RZ, RZ, R155, P1 ;  /* 0x000000ffff097224 */ /* 0x000fec00008e069b */
[----:B------:R-:W-:-:S05]  /*6e70*/  @P0 BRA `(.L_x_3539) ;  /* 0x000005c000000947 */ /* 0x000fca0003800000 */
[----:B------:R-:W-:Y:S01]  /*6e80*/  ULEA.HI UR5, UR4, UR4, URZ, 0x1 ;  /* 0x0000000404057291 */ /* 0x000fe2000f8f083f */
[----:B------:R-:W-:Y:S01]  /*6e90*/  MOV R2, RZ ;  /* 0x000000ff00027202 */ /* 0x000fe20000000f00 */
[----:B-----5:R-:W-:Y:S01]  /*6ea0*/  IMAD.MOV.U32 R36, RZ, RZ, R6 ;  /* 0x000000ffff247224 */ /* 0x020fe200078e0006 */
[----:B------:R-:W-:Y:S01]  /*6eb0*/  MOV R22, R4 ;  /* 0x0000000400167202 */ /* 0x000fe20000000f00 */
        /* <DEDUP_REMOVED lines=10> */
[----:B------:R-:W-:Y:S02]  /*6f60*/  LEA R40, P0, R0, R120, 0x1 ;  /* 0x0000007800287211 */ /* 0x000fe400078008ff */
[----:B------:R-:W-:Y:S01]  /*6f70*/  LEA.HI.X.SX32 R2, R2, R70, 0x1, P5 ;  /* 0x0000004602027211 */ /* 0x000fe200028f0eff */
[----:B------:R-:W4:Y:S03]  /*6f80*/  LDG.E.128 R24, [R10.64] ;  /* 0x000000060a187981 */ /* 0x000f26000c1e1d00 */
[----:B------:R-:W-:Y:S01]  /*6f90*/  LEA.HI.X R41, R0, R121, R2, 0x1, P0 ;  /* 0x0000007900297211 */ /* 0x000fe200000f0c02 */
[----:B------:R-:W-:Y:S01]  /*6fa0*/  IMAD.MOV.U32 R0, RZ, RZ, RZ ;  /* 0x000000ffff007224 */ /* 0x000fe200078e00ff */
[----:B------:R-:W-:Y:S04]  /*6fb0*/  @P1 IADD3 R0, RZ, -UR5, RZ ;  /* 0x80000005ff001c10 */ /* 0x000fe8000fffe0ff */
[----:B--2---:R-:W2:Y:S01]  /*6fc0*/  LDG.E.128 R40, [R40.64] ;  /* 0x0000000628287981 */ /* 0x004ea2000c1e1d00 */
        /* <DEDUP_REMOVED lines=8> */
[----:B------:R-:W-:Y:S01]  /*7050*/  HADD2.F32 R4, -RZ, R41.H1_H1 ;  /* 0x30000029ff047230 */ /* 0x000fe20000004100 */
[----:B------:R-:W-:Y:S01]  /*7060*/  MOV R11, R25 ;  /* 0x00000019000b7202 */ /* 0x000fe20000000f00 */
[----:B------:R-:W-:Y:S01]  /*7070*/  HADD2.F32 R5, -RZ, R42.H0_H0 ;  /* 0x2000002aff057230 */ /* 0x000fe20000004100 */
[----:B------:R-:W-:Y:S01]  /*7080*/  IMAD.MOV.U32 R10, RZ, RZ, R26 ;  /* 0x000000ffff0a7224 */ /* 0x000fe200078e001a */
[--C-:B------:R-:W-:Y:S01]  /*7090*/  HADD2.F32 R25, -RZ, R12.reuse.H0_H0 ;  /* 0x2000000cff197230 */ /* 0x100fe20000004100 */
[----:B------:R-:W-:Y:S01]  /*70a0*/  MOV R9, R27 ;  /* 0x0000001b00097202 */ /* 0x000fe20000000f00 */
[----:B------:R-:W-:Y:S01]  /*70b0*/  HADD2.F32 R23, -RZ, R12.H1_H1 ;  /* 0x3000000cff177230 */ /* 0x000fe20000004100 */
[----:B------:R-:W-:Y:S01]  /*70c0*/  @!P1 FADD.FTZ R3, -R3, -RZ ;  /* 0x800000ff03039221 */ /* 0x000fe20000010100 */
[--C-:B------:R-:W-:Y:S01]  /*70d0*/  HADD2.F32 R12, -RZ, R11.reuse.H0_H0 ;  /* 0x2000000bff0c7230 */ /* 0x100fe20000004100 */
        /* <DEDUP_REMOVED lines=17> */
[----:B---3--:R-:W-:Y:S01]  /*71f0*/  HADD2.F32 R12, -RZ, R32.H0_H0 ;  /* 0x20000020ff0c7230 */ /* 0x008fe20000004100 */
[----:B------:R-:W-:Y:S01]  /*7200*/  FMUL.FTZ R2, R23, R2 ;  /* 0x0000000217027220 */ /* 0x000fe20000410000 */
[----:B------:R-:W-:Y:S01]  /*7210*/  HADD2.F32 R6, -RZ, R42.H1_H1 ;  /* 0x3000002aff067230 */ /* 0x000fe20000004100 */
[----:B------:R-:W-:Y:S01]  /*7220*/  FMUL.FTZ R8, R9, R8 ;  /* 0x0000000809087220 */ /* 0x000fe20000410000 */
[--C-:B------:R-:W-:Y:S02]  /*7230*/  HADD2.F32 R9, -RZ, R22.reuse.H0_H0 ;  /* 0x20000016ff097230 */ /* 0x100fe40000004100 */
[----:B------:R-:W-:Y:S01]  /*7240*/  HADD2.F32 R23, -RZ, R22.H1_H1 ;  /* 0x30000016ff177230 */ /* 0x000fe20000004100 */
[----:B------:R-:W-:Y:S01]  /*7250*/  @!P1 FADD.FTZ R6, -R6, -RZ ;  /* 0x800000ff06069221 */ /* 0x000fe20000010100 */
[----:B------:R-:W-:Y:S01]  /*7260*/  HADD2.F32 R22, -RZ, R32.H1_H1 ;  /* 0x30000020ff167230 */ /* 0x000fe20000004100 */
[----:B------:R-:W-:Y:S01]  /*7270*/  FFMA.FTZ R0, R9, R12, R0 ;  /* 0x0000000c09007223 */ /* 0x000fe20000010000 */
[----:B------:R-:W-:Y:S01]  /*7280*/  HADD2.F32 R7, -RZ, R43.H0_H0 ;  /* 0x2000002bff077230 */ /* 0x000fe20000004100 */
[----:B------:R-:W-:Y:S01]  /*7290*/  FMUL.FTZ R6, R11, R6 ;  /* 0x000000060b067220 */ /* 0x000fe20000410000 */
[--C-:B------:R-:W-:Y:S01]  /*72a0*/  HADD2.F32 R29, -RZ, R33.reuse.H0_H0 ;  /* 0x20000021ff1d7230 */ /* 0x100fe20000004100 */
[----:B------:R-:W-:Y:S01]  /*72b0*/  FFMA.FTZ R2, R23, R22, R2 ;  /* 0x0000001617027223 */ /* 0x000fe20000010002 */
[----:B------:R-:W-:Y:S01]  /*72c0*/  HADD2.F32 R30, -RZ, R33.H1_H1 ;  /* 0x30000021ff1e7230 */ /* 0x000fe20000004100 */
[----:B------:R-:W-:Y:S01]  /*72d0*/  @!P1 FADD.FTZ R7, -R7, -RZ ;  /* 0x800000ff07079221 */ /* 0x000fe20000010100 */
[----:B------:R-:W-:Y:S01]  /*72e0*/  HADD2.F32 R9, -RZ, R39.H1_H1 ;  /* 0x30000027ff097230 */ /* 0x000fe20000004100 */
[----:B------:R-:W-:Y:S01]  /*72f0*/  FFMA.FTZ R3, R28, R29, R3 ;  /* 0x0000001d1c037223 */ /* 0x000fe20000010003 */
[----:B------:R-:W-:Y:S01]  /*7300*/  HADD2.F32 R31, -RZ, R34.H0_H0 ;  /* 0x20000022ff1f7230 */ /* 0x000fe20000004100 */
[----:B------:R-:W-:Y:S01]  /*7310*/  FMUL.FTZ R7, R10, R7 ;  /* 0x000000070a077220 */ /* 0x000fe20000410000 */
[----:B------:R-:W-:Y:S01]  /*7320*/  HADD2.F32 R12, -RZ, R36.H0_H0 ;  /* 0x20000024ff0c7230 */ /* 0x000fe20000004100 */
[----:B------:R-:W-:Y:S01]  /*7330*/  FFMA.FTZ R4, R9, R30, R4 ;  /* 0x0000001e09047223 */ /* 0x000fe20000010004 */
[----:B------:R-:W-:Y:S01]  /*7340*/  HADD2.F32 R32, -RZ, R34.H1_H1 ;  /* 0x30000022ff207230 */ /* 0x000fe20000004100 */
[----:B------:R-:W-:Y:S01]  /*7350*/  F2FP.PACK_AB R0, R2, R0 ;  /* 0x000000000200723e */ /* 0x000fe200000000ff */
[----:B------:R-:W-:Y:S01]  /*7360*/  HADD2.F32 R23, -RZ, R36.H1_H1 ;  /* 0x30000024ff177230 */ /* 0x000fe20000004100 */
[----:B------:R-:W-:Y:S01]  /*7370*/  FFMA.FTZ R5, R12, R31, R5 ;  /* 0x0000001f0c057223 */ /* 0x000fe20000010005 */
[----:B------:R-:W-:Y:S01]  /*7380*/  F2FP.PACK_AB R3, R4, R3 ;  /* 0x000000030403723e */ /* 0x000fe200000000ff */
[----:B------:R-:W-:Y:S01]  /*7390*/  HADD2.F32 R33, -RZ, R35.H0_H0 ;  /* 0x20000023ff217230 */ /* 0x000fe20000004100 */
[----:B------:R-:W-:Y:S01]  /*73a0*/  MOV R4, R0 ;  /* 0x0000000000047202 */ /* 0x000fe20000000f00 */
[----:B------:R-:W-:Y:S01]  /*73b0*/  HADD2.F32 R22, -RZ, R37.H0_H0 ;  /* 0x20000025ff167230 */ /* 0x000fe20000004100 */
[----:B------:R-:W-:Y:S01]  /*73c0*/  FFMA.FTZ R6, R23, R32, R6 ;  /* 0x0000002017067223 */ /* 0x000fe20000010006 */
[----:B------:R-:W-:Y:S02]  /*73d0*/  HADD2.F32 R34, -RZ, R35.H1_H1 ;  /* 0x30000023ff227230 */ /* 0x000fe40000004100 */
[----:B------:R-:W-:Y:S01]  /*73e0*/  HADD2.F32 R29, -RZ, R37.H1_H1 ;  /* 0x30000025ff1d7230 */ /* 0x000fe20000004100 */
[----:B------:R-:W-:Y:S01]  /*73f0*/  FFMA.FTZ R7, R22, R33, R7 ;  /* 0x0000002116077223 */ /* 0x000fe20000010007 */
[----:B------:R-:W-:Y:S02]  /*7400*/  F2FP.PACK_AB R6, R6, R5 ;  /* 0x000000050606723e */ /* 0x000fe400000000ff */
[----:B------:R-:W-:Y:S01]  /*7410*/  MOV R5, R3 ;  /* 0x0000000300057202 */ /* 0x000fe20000000f00 */
[----:B------:R-:W-:Y:S05]  /*7420*/  FFMA.FTZ R8, R29, R34, R8 ;  /* 0x000000221d087223 */ /* 0x000fea0000010008 */
[----:B------:R-:W-:Y:S02]  /*7430*/  F2FP.PACK_AB R7, R8, R7 ;  /* 0x000000070807723e */ /* 0x000fe400000000ff */
.L_x_3539:
[----:B------:R-:W-:Y:S05]  /*7440*/  BSYNC B0 ;  /* 0x0000000000007941 */ /* 0x000fea0003800000 */
.L_x_3538:
[----:B-----5:R4:W-:Y:S02]  /*7450*/  STG.E.128 [R152.64+0x100], R4 ;  /* 0x0001000498007986 */ /* 0x0209e4000c101d06 */
.L_x_3533:
[----:B------:R-:W-:Y:S05]  /*7460*/  BSYNC B1 ;  /* 0x0000000000017941 */ /* 0x000fea0003800000 */
.L_x_3532:
[----:B------:R-:W-:Y:S01]  /*7470*/  BSSY B1, `(.L_x_3540) ;  /* 0x0000130000017945 */ /* 0x000fe20003800000 */
[----:B------:R-:W-:-:S05]  /*7480*/  @!P4 BRA `(.L_x_3541) ;  /* 0x000012e00000c947 */ /* 0x000fca0003800000 */
[C---:B------:R-:W-:Y:S01]  /*7490*/  LEA R2, P0, R91.reuse, R118, 0x1 ;  /* 0x000000765b027211 */ /* 0x040fe200078008ff */
[----:B------:R-:W-:Y:S03]  /*74a0*/  BSSY B0, `(.L_x_3542) ;  /* 0x0000060000007945 */ /* 0x000fe60003800000 */
[----:B------:R-:W-:Y:S02]  /*74b0*/  LEA.HI.X R3, R91, R119, R90, 0x1, P0 ;  /* 0x000000775b037211 */ /* 0x000fe400000f0c5a */
[----:B------:R-:W-:Y:S03]  /*74c0*/  ISETP.GE.AND P0, PT, R18, UR4, PT ;  /* 0x0000000412007c0c */ /* 0x000fe6000bf06270 */
[----:B----4-:R4:W5:Y:S10]  /*74d0*/  LDG.E.128 R8, [R2.64] ;  /* 0x0000000602087981 */ /* 0x010974000c1e1d00 */
        /* <DEDUP_REMOVED lines=12> */
[----:B----4-:R-:W-:Y:S02]  /*75a0*/  LEA R2, P0, R5, R2, 0x1 ;  /* 0x0000000205027211 */ /* 0x010fe400078008ff */
[----:B------:R-:W-:Y:S02]  /*75b0*/  IADD3 R0, P4, R77, R4, RZ ;  /* 0x000000044d007210 */ /* 0x000fe40007f9e0ff */
[----:B------:R-:W-:Y:S02]  /*75c0*/  LEA.HI.X.SX32 R3, R5, R3, 0x1, P0 ;  /* 0x0000000305037211 */ /* 0x000fe400000f0eff */
[----:B------:R-:W-:Y:S02]  /*75d0*/  LEA.HI.X.SX32 R4, R4, R76, 0x1, P4 ;  /* 0x0000004c04047211 */ /* 0x000fe400020f0eff */
[C---:B------:R-:W-:Y:S04]  /*75e0*/  LEA R36, P0, R0.reuse, R120, 0x1 ;  /* 0x0000007800247211 */ /* 0x040fe800078008ff */
[----:B------:R-:W-:Y:S01]  /*75f0*/  LEA.HI.X R37, R0, R121, R4, 0x1, P0 ;  /* 0x0000007900257211 */ /* 0x000fe200000f0c04 */
[----:B------:R-:W-:Y:S01]  /*7600*/  IMAD.MOV.U32 R0, RZ, RZ, RZ ;  /* 0x000000ffff007224 */ /* 0x000fe200078e00ff */
[----:B------:R-:W-:Y:S01]  /*7610*/  @P1 IADD3 R0, RZ, -UR5, RZ ;  /* 0x80000005ff001c10 */ /* 0x000fe2000fffe0ff */
[----:B--2---:R4:W2:Y:S03]  /*7620*/  LDG.E.128 R4, [R2.64] ;  /* 0x0000000602047981 */ /* 0x0048a6000c1e1d00 */
[----:B------:R-:W-:Y:S04]  /*7630*/  IADD3 R23, P0, R77, R0, RZ ;  /* 0x000000004d177210 */ /* 0x000fe80007f1e0ff */
[----:B------:R-:W-:Y:S01]  /*7640*/  LEA.HI.X.SX32 R0, R0, R76, 0x1, P0 ;  /* 0x0000004c00007211 */ /* 0x000fe200000f0eff */
[----:B------:R-:W4:Y:S01]  /*7650*/  LDG.E.128 R36, [R36.64] ;  /* 0x0000000624247981 */ /* 0x000f22000c1e1d00 */
[C---:B------:R-:W-:Y:S04]  /*7660*/  LEA R24, P0, R23.reuse, R122, 0x1 ;  /* 0x0000007a17187211 */ /* 0x040fe800078008ff */
[----:B------:R-:W-:Y:S05]  /*7670*/  LEA.HI.X R25, R23, R123, R0, 0x1, P0 ;  /* 0x0000007b17197211 */ /* 0x000fea00000f0c00 */
[----:B---3--:R1:W3:Y:S01]  /*7680*/  LDG.E.128 R28, [R24.64] ;  /* 0x00000006181c7981 */ /* 0x0082e2000c1e1d00 */
[--C-:B----4-:R-:W-:Y:S01]  /*7690*/  HADD2.F32 R3, -RZ, R37.reuse.H0_H0 ;  /* 0x20000025ff037230 */ /* 0x110fe20000004100 */
[----:B--2---:R-:W-:Y:S01]  /*76a0*/  MOV R12, R4 ;  /* 0x00000004000c7202 */ /* 0x004fe20000000f00 */
[----:B------:R-:W-:Y:S01]  /*76b0*/  HADD2.F32 R4, -RZ, R37.H1_H1 ;  /* 0x30000025ff047230 */ /* 0x000fe20000004100 */
[----:B------:R-:W-:Y:S01]  /*76c0*/  IMAD.MOV.U32 R11, RZ, RZ, R5 ;  /* 0x000000ffff0b7224 */ /* 0x000fe200078e0005 */
[----:B------:R-:W-:Y:S01]  /*76d0*/  HADD2.F32 R8, -RZ, R39.H1_H1 ;  /* 0x30000027ff087230 */ /* 0x000fe20000004100 */
[----:B------:R-:W-:Y:S01]  /*76e0*/  MOV R10, R6 ;  /* 0x00000006000a7202 */ /* 0x000fe20000000f00 */
[--C-:B-1----:R-:W-:Y:S01]  /*76f0*/  HADD2.F32 R25, -RZ, R12.reuse.H0_H0 ;  /* 0x2000000cff197230 */ /* 0x102fe20000004100 */
[----:B------:R-:W-:Y:S01]  /*7700*/  MOV R9, R7 ;  /* 0x0000000700097202 */ /* 0x000fe20000000f00 */
[----:B------:R-:W-:Y:S01]  /*7710*/  HADD2.F32 R23, -RZ, R12.H1_H1 ;  /* 0x3000000cff177230 */ /* 0x000fe20000004100 */
[----:B------:R-:W-:Y:S01]  /*7720*/  @!P1 FADD.FTZ R3, -R3, -RZ ;  /* 0x800000ff03039221 */ /* 0x000fe20000010100 */
[--C-:B------:R-:W-:Y:S01]  /*7730*/  HADD2.F32 R12, -RZ, R11.reuse.H0_H0 ;  /* 0x2000000bff0c7230 */ /* 0x100fe20000004100 */
[----:B------:R-:W-:Y:S01]  /*7740*/  @!P1 FADD.FTZ R4, -R4, -RZ ;  /* 0x800000ff04049221 */ /* 0x000fe20000010100 */
[----:B------:R-:W-:Y:S01]  /*7750*/  HADD2.F32 R11, -RZ, R11.H1_H1 ;  /* 0x3000000bff0b7230 */ /* 0x000fe20000004100 */
[----:B------:R-:W-:Y:S01]  /*7760*/  @!P1 FADD.FTZ R8, -R8, -RZ ;  /* 0x800000ff08089221 */ /* 0x000fe20000010100 */
[----:B------:R-:W-:Y:S01]  /*7770*/  HADD2.F32 R7, -RZ, R39.H0_H0 ;  /* 0x20000027ff077230 */ /* 0x000fe20000004100 */
[----:B------:R-:W-:Y:S01]  /*7780*/  FMUL.FTZ R3, R12, R3 ;  /* 0x000000030c037220 */ /* 0x000fe20000410000 */
[----:B------:R-:W-:Y:S01]  /*7790*/  HADD2.F32 R0, -RZ, R36.H0_H0 ;  /* 0x20000024ff007230 */ /* 0x000fe20000004100 */
[----:B------:R-:W-:Y:S01]  /*77a0*/  FMUL.FTZ R4, R11, R4 ;  /* 0x000000040b047220 */ /* 0x000fe20000410000 */
[--C-:B------:R-:W-:Y:S01]  /*77b0*/  HADD2.F32 R5, -RZ, R38.reuse.H0_H0 ;  /* 0x20000026ff057230 */ /* 0x100fe20000004100 */
[----:B------:R-:W-:Y:S01]  /*77c0*/  @!P1 FADD.FTZ R7, -R7, -RZ ;  /* 0x800000ff07079221 */ /* 0x000fe20000010100 */
[----:B------:R-:W-:Y:S01]  /*77d0*/  HADD2.F32 R6, -RZ, R38.H1_H1 ;  /* 0x30000026ff067230 */ /* 0x000fe20000004100 */
[----:B------:R-:W-:Y:S01]  /*77e0*/  @!P1 FADD.FTZ R0, -R0, -RZ ;  /* 0x800000ff00009221 */ /* 0x000fe20000010100 */
        /* <DEDUP_REMOVED lines=18> */
[----:B------:R-:W-:Y:S01]  /*7910*/  HADD2.F32 R22, -RZ, R35.H0_H0 ;  /* 0x20000023ff167230 */ /* 0x000fe20000004100 */
[----:B------:R-:W-:Y:S01]  /*7920*/  FFMA.FTZ R0, R9, R10, R0 ;  /* 0x0000000a09007223 */ /* 0x000fe20000010000 */
[--C-:B------:R-:W-:Y:S01]  /*7930*/  HADD2.F32 R23, -RZ, R29.reuse.H0_H0 ;  /* 0x2000001dff177230 */ /* 0x100fe20000004100 */
[----:B------:R-:W-:Y:S01]  /*7940*/  FFMA.FTZ R2, R11, R12, R2 ;  /* 0x0000000c0b027223 */ /* 0x000fe20000010002 */
[----:B------:R-:W-:Y:S02]  /*7950*/  HADD2.F32 R24, -RZ, R29.H1_H1 ;  /* 0x3000001dff187230 */ /* 0x000fe40000004100 */
[----:B------:R-:W-:Y:S01]  /*7960*/  HADD2.F32 R9, -RZ, R35.H1_H1 ;  /* 0x30000023ff097230 */ /* 0x000fe20000004100 */
[----:B------:R-:W-:Y:S01]  /*7970*/  FFMA.FTZ R3, R22, R23, R3 ;  /* 0x0000001716037223 */ /* 0x000fe20000010003 */
[----:B------:R-:W-:Y:S01]  /*7980*/  HADD2.F32 R25, -RZ, R30.H0_H0 ;  /* 0x2000001eff197230 */ /* 0x000fe20000004100 */
[----:B------:R-:W-:Y:S01]  /*7990*/  F2FP.PACK_AB R0, R2, R0 ;  /* 0x000000000200723e */ /* 0x000fe200000000ff */
[----:B------:R-:W-:Y:S01]  /*79a0*/  HADD2.F32 R10, -RZ, R32.H0_H0 ;  /* 0x20000020ff0a7230 */ /* 0x000fe20000004100 */
        /* <DEDUP_REMOVED lines=11> */
[----:B------:R-:W-:Y:S03]  /*7a60*/  F2FP.PACK_AB R10, R6, R5 ;  /* 0x00000005060a723e */ /* 0x000fe600000000ff */
[----:B------:R-:W-:Y:S05]  /*7a70*/  FFMA.FTZ R8, R23, R28, R8 ;  /* 0x0000001c17087223 */ /* 0x000fea0000010008 */
[----:B------:R-:W-:Y:S02]  /*7a80*/  F2FP.PACK_AB R11, R8, R7 ;  /* 0x00000007080b723e */ /* 0x000fe400000000ff */
[----:B------:R-:W-:Y:S02]  /*7a90*/  MOV R8, R0 ;  /* 0x0000000000087202 */ /* 0x000fe40000000f00 */
.L_x_3543:
[----:B------:R-:W-:Y:S05]  /*7aa0*/  BSYNC B0 ;  /* 0x0000000000007941 */ /* 0x000fea0003800000 */
.L_x_3542:
[----:B------:R-:W-:Y:S01]  /*7ab0*/  LEA R4, P1, R146, R84, 0x1 ;  /* 0x0000005492047211 */ /* 0x000fe200078208ff */
[----:B------:R-:W-:Y:S01]  /*7ac0*/  BSSY B0, `(.L_x_3544) ;  /* 0x0000062000007945 */ /* 0x000fe20003800000 */
[----:B----4-:R-:W-:Y:S02]  /*7ad0*/  LEA R2, P0, R94, R118, 0x1 ;  /* 0x000000765e027211 */ /* 0x010fe400078008ff */
[----:B------:R-:W-:Y:S02]  /*7ae0*/  LEA.HI.X R5, R146, R83, R92, 0x1, P1 ;  /* 0x0000005392057211 */ /* 0x000fe400008f0c5c */
[----:B------:R-:W-:Y:S02]  /*7af0*/  LEA.HI.X R3, R94, R119, R93, 0x1, P0 ;  /* 0x000000775e037211 */ /* 0x000fe400000f0c5d */
[----:B------:R-:W-:Y:S01]  /*7b00*/  ISETP.GE.AND P0, PT, R15, UR4, PT ;  /* 0x000000040f007c0c */ /* 0x000fe2000bf06270 */
[----:B-----5:R4:W-:Y:S04]  /*7b10*/  STG.E.128 [R4.64], R8 ;  /* 0x0000000804007986 */ /* 0x0209e8000c101d06 */
[----:B------:R4:W5:Y:S08]  /*7b20*/  LDG.E.128 R24, [R2.64] ;  /* 0x0000000602187981 */ /* 0x000970000c1e1d00 */
[----:B------:R-:W-:-:S05]  /*7b30*/  @P0 BRA `(.L_x_3545) ;  /* 0x000005a000000947 */ /* 0x000fca0003800000 */
[----:B------:R-:W-:Y:S01]  /*7b40*/  ULEA.HI UR5, UR4, UR4, URZ, 0x1 ;  /* 0x0000000404057291 */ /* 0x000fe2000f8f083f */
[----:B----4-:R-:W-:Y:S01]  /*7b50*/  MOV R4, RZ ;  /* 0x000000ff00047202 */ /* 0x010fe20000000f00 */
        /* <DEDUP_REMOVED lines=13> */
[C---:B------:R-:W-:Y:S04]  /*7c30*/  LEA R36, P0, R0.reuse, R120, 0x1 ;  /* 0x0000007800247211 */ /* 0x040fe800078008ff */
[----:B------:R-:W-:Y:S02]  /*7c40*/  LEA.HI.X R37, R0, R121, R4, 0x1, P0 ;  /* 0x0000007900257211 */ /* 0x000fe400000f0c04 */
[----:B------:R-:W-:Y:S01]  /*7c50*/  MOV R0, RZ ;  /* 0x000000ff00007202 */ /* 0x000fe20000000f00 */
[----:B--2---:R4:W2:Y:S01]  /*7c60*/  LDG.E.128 R4, [R2.64] ;  /* 0x0000000602047981 */ /* 0x0048a2000c1e1d00 */
[----:B------:R-:W-:Y:S04]  /*7c70*/  @P1 IADD3 R0, RZ, -UR5, RZ ;  /* 0x80000005ff001c10 */ /* 0x000fe8000fffe0ff */
[----:B------:R-:W-:Y:S03]  /*7c80*/  IADD3 R9, P0, R69, R0, RZ ;  /* 0x0000000045097210 */ /* 0x000fe60007f1e0ff */
[----:B------:R-:W4:Y:S01]  /*7c90*/  LDG.E.128 R36, [R36.64] ;  /* 0x0000000624247981 */ /* 0x000f22000c1e1d00 */
[----:B------:R-:W-:Y:S02]  /*7ca0*/  LEA.HI.X.SX32 R0, R0, R68, 0x1, P0 ;  /* 0x0000004400007211 */ /* 0x000fe400000f0eff */
[C---:B------:R-:W-:Y:S04]  /*7cb0*/  LEA R28, P0, R9.reuse, R122, 0x1 ;  /* 0x0000007a091c7211 */ /* 0x040fe800078008ff */
[----:B------:R-:W-:Y:S06]  /*7cc0*/  LEA.HI.X R29, R9, R123, R0, 0x1, P0 ;  /* 0x0000007b091d7211 */ /* 0x000fec00000f0c00 */
[----:B---3--:R-:W3:Y:S01]  /*7cd0*/  LDG.E.128 R28, [R28.64] ;  /* 0x000000061c1c7981 */ /* 0x008ee2000c1e1d00 */
[--C-:B----4-:R-:W-:Y:S01]  /*7ce0*/  HADD2.F32 R3, -RZ, R37.reuse.H0_H0 ;  /* 0x20000025ff037230 */ /* 0x110fe20000004100 */
[----:B--2---:R-:W-:Y:S01]  /*7cf0*/  IMAD.MOV.U32 R12, RZ, RZ, R4 ;  /* 0x000000ffff0c7224 */ /* 0x004fe200078e0004 */
[----:B------:R-:W-:Y:S01]  /*7d00*/  HADD2.F32 R4, -RZ, R37.H1_H1 ;  /* 0x30000025ff047230 */ /* 0x000fe20000004100 */
[----:B------:R-:W-:Y:S01]  /*7d10*/  MOV R11, R5 ;  /* 0x00000005000b7202 */ /* 0x000fe20000000f00 */
[----:B------:R-:W-:Y:S01]  /*7d20*/  HADD2.F32 R8, -RZ, R39.H1_H1 ;  /* 0x30000027ff087230 */ /* 0x000fe20000004100 */
[----:B------:R-:W-:Y:S01]  /*7d30*/  MOV R10, R6 ;  /* 0x00000006000a7202 */ /* 0x000fe20000000f00 */
        /* <DEDUP_REMOVED lines=41> */
[----:B------:R-:W-:Y:S02]  /*7fd0*/  HADD2.F32 R25, -RZ, R30.H0_H0 ;  /* 0x2000001eff197230 */ /* 0x000fe40000004100 */
[----:B------:R-:W-:Y:S01]  /*7fe0*/  HADD2.F32 R10, -RZ, R32.H0_H0 ;  /* 0x20000020ff0a7230 */ /* 0x000fe20000004100 */
[----:B------:R-:W-:Y:S01]  /*7ff0*/  FFMA.FTZ R4, R9, R24, R4 ;  /* 0x0000001809047223 */ /* 0x000fe20000010004 */
[----:B------:R-:W-:Y:S01]  /*8000*/  HADD2.F32 R26, -RZ, R30.H1_H1 ;  /* 0x3000001eff1a7230 */ /* 0x000fe20000004100 */
[----:B------:R-:W-:Y:S01]  /*8010*/  F2FP.PACK_AB R24, R2, R0 ;  /* 0x000000000218723e */ /* 0x000fe200000000ff */
        /* <DEDUP_REMOVED lines=12> */
.L_x_3545:
[----:B------:R-:W-:Y:S05]  /*80e0*/  BSYNC B0 ;  /* 0x0000000000007941 */ /* 0x000fea0003800000 */
.L_x_3544:
[C---:B----4-:R-:W-:Y:S01]  /*80f0*/  LEA R4, P1, R95.reuse, R84, 0x1 ;  /* 0x000000545f047211 */ /* 0x050fe200078208ff */
[----:B------:R-:W-:Y:S01]  /*8100*/  BSSY B0, `(.L_x_3546) ;  /* 0x0000063000007945 */ /* 0x000fe20003800000 */
[C---:B------:R-:W-:Y:S02]  /*8110*/  LEA R2, P0, R98.reuse, R118, 0x1 ;  /* 0x0000007662027211 */ /* 0x040fe400078008ff */
        /* <DEDUP_REMOVED lines=97> */
.L_x_3547:
[----:B------:R-:W-:Y:S05]  /*8730*/  BSYNC B0 ;  /* 0x0000000000007941 */ /* 0x000fea0003800000 */
.L_x_3546:
[C---:B----4-:R-:W-:Y:S04]  /*8740*/  LEA R2, P0, R99.reuse, R84, 0x1 ;  /* 0x0000005463027211 */ /* 0x050fe800078008ff */
[----:B------:R-:W-:Y:S05]  /*8750*/  LEA.HI.X R3, R99, R83, R100, 0x1, P0 ;  /* 0x0000005363037211 */ /* 0x000fea00000f0c64 */
[----:B-----5:R4:W-:Y:S04]  /*8760*/  STG.E.128 [R2.64], R8 ;  /* 0x0000000802007986 */ /* 0x0209e8000c101d06 */
.L_x_3541:
[----:B------:R-:W-:Y:S05]  /*8770*/  BSYNC B1 ;  /* 0x0000000000017941 */ /* 0x000fea0003800000 */
.L_x_3540:
[----:B------:R-:W-:Y:S01]  /*8780*/  BSSY B1, `(.L_x_3548) ;  /* 0x0000134000017945 */ /* 0x000fe20003800000 */
[----:B------:R-:W-:-:S05]  /*8790*/  @!P2 BRA `(.L_x_3549) ;  /* 0x000013200000a947 */ /* 0x000fca0003800000 */
[----:B------:R-:W-:Y:S01]  /*87a0*/  MOV R41, 0x60 ;  /* 0x0000006000297802 */ /* 0x000fe20000000f00 */
[----:B------:R-:W-:Y:S01]  /*87b0*/  BSSY B0, `(.L_x_3550) ;  /* 0x0000062000007945 */ /* 0x000fe20003800000 */
[----:B------:R-:W-:Y:S03]  /*87c0*/  ISETP.GE.AND P0, PT, R18, UR4, PT ;  /* 0x0000000412007c0c */ /* 0x000fe6000bf06270 */
[C---:B----4-:R-:W-:Y:S04]  /*87d0*/  IMAD.WIDE.U32 R2, R41.reuse, c[0x0][0x288], R118 ;  /* 0x0000a20029027a25 */ /* 0x050fe800078e0076 */
[----:B------:R-:W-:Y:S05]  /*87e0*/  IMAD R0, R41, c[0x0][0x28c], RZ ;  /* 0x0000a30029007a24 */ /* 0x000fea00078e02ff */
[----:B------:R-:W-:Y:S05]  /*87f0*/  IADD3 R3, R3, R0, RZ ;  /* 0x0000000003037210 */ /* 0x000fea0007ffe0ff */
[----:B------:R4:W5:Y:S01]  /*8800*/  LDG.E.128 R8, [R2.64] ;  /* 0x0000000602087981 */ /* 0x000962000c1e1d00 */
        /* <DEDUP_REMOVED lines=92> */
.L_x_3551:
[----:B------:R-:W-:Y:S05]  /*8dd0*/  BSYNC B0 ;  /* 0x0000000000007941 */ /* 0x000fea0003800000 */
.L_x_3550:
[----:B-1----:R-:W-:Y:S01]  /*8de0*/  IMAD.MOV.U32 R85, RZ, RZ, R83 ;  /* 0x000000ffff557224 */ /* 0x002fe200078e0053 */
[C---:B----4-:R-:W-:Y:S01]  /*8df0*/  LEA R2, P0, R102.reuse, R118, 0x1 ;  /* 0x0000007666027211 */ /* 0x050fe200078008ff */
[C---:B------:R-:W-:Y:S01]  /*8e00*/  IMAD R0, R41.reuse, c[0x0][0x19c], RZ ;  /* 0x0000670029007a24 */ /* 0x040fe200078e02ff */
[----:B------:R-:W-:Y:S01]  /*8e10*/  BSSY B0, `(.L_x_3552) ;  /* 0x0000062000007945 */ /* 0x000fe20003800000 */
[----:B------:R-:W-:Y:S01]  /*8e20*/  IMAD.WIDE.U32 R4, R41, c[0x0][0x198], R84 ;  /* 0x0000660029047a25 */ /* 0x000fe200078e0054 */
[----:B------:R-:W-:Y:S02]  /*8e30*/  LEA.HI.X R3, R102, R119, R101, 0x1, P0 ;  /* 0x0000007766037211 */ /* 0x000fe400000f0c65 */
[----:B------:R-:W-:Y:S02]  /*8e40*/  ISETP.GE.AND P0, PT, R15, UR4, PT ;  /* 0x000000040f007c0c */ /* 0x000fe4000bf06270 */
[----:B------:R-:W-:Y:S05]  /*8e50*/  IADD3 R5, R5, R0, RZ ;  /* 0x0000000005057210 */ /* 0x000fea0007ffe0ff */
[----:B-----5:R1:W-:Y:S04]  /*8e60*/  STG.E.128 [R4.64], R8 ;  /* 0x0000000804007986 */ /* 0x0203e8000c101d06 */
[----:B------:R1:W5:Y:S02]  /*8e70*/  LDG.E.128 R24, [R2.64] ;  /* 0x0000000602187981 */ /* 0x000364000c1e1d00 */
[----:B------:R-:W-:-:S05]  /*8e80*/  @P0 BRA `(.L_x_3553) ;  /* 0x000005a000000947 */ /* 0x000fca0003800000 */
[----:B------:R-:W-:Y:S01]  /*8e90*/  ULEA.HI UR5, UR4, UR4, URZ, 0x1 ;  /* 0x0000000404057291 */ /* 0x000fe2000f8f083f */
[----:B-1----:R-:W-:Y:S01]  /*8ea0*/  MOV R4, RZ ;  /* 0x000000ff00047202 */ /* 0x002fe20000000f00 */
        /* <DEDUP_REMOVED lines=16> */
[----:B------:R1:W4:Y:S01]  /*8fb0*/  LDG.E.128 R4, [R2.64] ;  /* 0x0000000602047981 */ /* 0x000322000c1e1d00 */
[----:B------:R-:W-:Y:S04]  /*8fc0*/  @P1 IADD3 R0, RZ, -UR5, RZ ;  /* 0x80000005ff001c10 */ /* 0x000fe8000fffe0ff */
[----:B------:R-:W-:Y:S03]  /*8fd0*/  IADD3 R9, P0, R65, R0, RZ ;  /* 0x0000000041097210 */ /* 0x000fe60007f1e0ff */
[----:B------:R-:W1:Y:S01]  /*8fe0*/  LDG.E.128 R36, [R36.64] ;  /* 0x0000000624247981 */ /* 0x000e62000c1e1d00 */
[----:B------:R-:W-:Y:S02]  /*8ff0*/  LEA.HI.X.SX32 R0, R0, R64, 0x1, P0 ;  /* 0x0000004000007211 */ /* 0x000fe400000f0eff */
[C---:B------:R-:W-:Y:S04]  /*9000*/  LEA R28, P0, R9.reuse, R122, 0x1 ;  /* 0x0000007a091c7211 */ /* 0x040fe800078008ff */
[----:B------:R-:W-:Y:S06]  /*9010*/  LEA.HI.X R29, R9, R123, R0, 0x1, P0 ;  /* 0x0000007b091d7211 */ /* 0x000fec00000f0c00 */
[----:B--2---:R-:W2:Y:S01]  /*9020*/  LDG.E.128 R28, [R28.64] ;  /* 0x000000061c1c7981 */ /* 0x004ea2000c1e1d00 */
[--C-:B-1----:R-:W-:Y:S01]  /*9030*/  HADD2.F32 R3, -RZ, R37.reuse.H0_H0 ;  /* 0x20000025ff037230 */ /* 0x102fe20000004100 */
[----:B----4-:R-:W-:Y:S01]  /*9040*/  IMAD.MOV.U32 R12, RZ, RZ, R4 ;  /* 0x000000ffff0c7224 */ /* 0x010fe200078e0004 */
        /* <DEDUP_REMOVED lines=30> */
[--C-:B--2---:R-:W-:Y:S01]  /*9230*/  HADD2.F32 R12, -RZ, R28.reuse.H1_H1 ;  /* 0x3000001cff0c7230 */ /* 0x104fe20000004100 */
        /* <DEDUP_REMOVED lines=31> */
.L_x_3553:
[----:B------:R-:W-:Y:S05]  /*9430*/  BSYNC B0 ;  /* 0x0000000000007941 */ /* 0x000fea0003800000 */
.L_x_3552:
[C---:B-1----:R-:W-:Y:S01]  /*9440*/  LEA R4, P1, R103.reuse, R84, 0x1 ;  /* 0x0000005467047211 */ /* 0x042fe200078208ff */
        /* <DEDUP_REMOVED lines=27> */
[----:B------:R1:W4:Y:S03]  /*9600*/  LDG.E.128 R4, [R2.64] ;  /* 0x0000000602047981 */ /* 0x000326000c1e1d00 */
[----:B------:R-:W-:Y:S04]  /*9610*/  IADD3 R23, P0, R63, R0, RZ ;  /* 0x000000003f177210 */ /* 0x000fe80007f1e0ff */
[----:B------:R-:W-:Y:S01]  /*9620*/  LEA.HI.X.SX32 R0, R0, R62, 0x1, P0 ;  /* 0x0000003e00007211 */ /* 0x000fe200000f0eff */
[----:B------:R-:W1:Y:S01]  /*9630*/  LDG.E.128 R36, [R36.64] ;  /* 0x0000000624247981 */ /* 0x000e62000c1e1d00 */
[C---:B------:R-:W-:Y:S04]  /*9640*/  LEA R24, P0, R23.reuse, R122, 0x1 ;  /* 0x0000007a17187211 */ /* 0x040fe800078008ff */
[----:B------:R-:W-:Y:S05]  /*9650*/  LEA.HI.X R25, R23, R123, R0, 0x1, P0 ;  /* 0x0000007b17197211 */ /* 0x000fea00000f0c00 */
[----:B---3--:R2:W3:Y:S01]  /*9660*/  LDG.E.128 R28, [R24.64] ;  /* 0x00000006181c7981 */ /* 0x0084e2000c1e1d00 */
[--C-:B-1----:R-:W-:Y:S01]  /*9670*/  HADD2.F32 R3, -RZ, R37.reuse.H0_H0 ;  /* 0x20000025ff037230 */ /* 0x102fe20000004100 */
[----:B----4-:R-:W-:Y:S01]  /*9680*/  MOV R12, R4 ;  /* 0x00000004000c7202 */ /* 0x010fe20000000f00 */
[----:B------:R-:W-:Y:S01]  /*9690*/  HADD2.F32 R4, -RZ, R37.H1_H1 ;  /* 0x30000025ff047230 */ /* 0x000fe20000004100 */
[----:B------:R-:W-:Y:S01]  /*96a0*/  IMAD.MOV.U32 R11, RZ, RZ, R5 ;  /* 0x000000ffff0b7224 */ /* 0x000fe200078e0005 */
[----:B------:R-:W-:Y:S01]  /*96b0*/  HADD2.F32 R8, -RZ, R39.H1_H1 ;  /* 0x30000027ff087230 */ /* 0x000fe20000004100 */
[----:B------:R-:W-:Y:S01]  /*96c0*/  MOV R10, R6 ;  /* 0x00000006000a7202 */ /* 0x000fe20000000f00 */
[--C-:B--2---:R-:W-:Y:S01]  /*96d0*/  HADD2.F32 R25, -RZ, R12.reuse.H0_H0 ;  /* 0x2000000cff197230 */ /* 0x104fe20000004100 */
        /* <DEDUP_REMOVED lines=58> */
.L_x_3555:
[----:B------:R-:W-:Y:S05]  /*9a80*/  BSYNC B0 ;  /* 0x0000000000007941 */ /* 0x000fea0003800000 */
.L_x_3554:
[C---:B-1----:R-:W-:Y:S04]  /*9a90*/  LEA R2, P0, R107.reuse, R84, 0x1 ;  /* 0x000000546b027211 */ /* 0x042fe800078008ff */
[----:B------:R-:W-:Y:S05]  /*9aa0*/  LEA.HI.X R3, R107, R83, R108, 0x1, P0 ;  /* 0x000000536b037211 */ /* 0x000fea00000f0c6c */
[----:B-----5:R1:W-:Y:S04]  /*9ab0*/  STG.E.128 [R2.64], R8 ;  /* 0x0000000802007986 */ /* 0x0203e8000c101d06 */
.L_x_3549:
[----:B------:R-:W-:Y:S05]  /*9ac0*/  BSYNC B1 ;  /* 0x0000000000017941 */ /* 0x000fea0003800000 */
.L_x_3548:
        /* <DEDUP_REMOVED lines=8> */
.L_x_3513:
[----:B----4-:R-:W2:Y:S01]  /*9b50*/  @P1 LDG.E.128 R28, [R118.64] ;  /* 0x00000006761c1981 */ /* 0x010ea2000c1e1d00 */
[----:B------:R-:W-:Y:S01]  /*9b60*/  @P1 IMAD.MOV.U32 R85, RZ, RZ, R83 ;  /* 0x000000ffff551224 */ /* 0x000fe200078e0053 */
[C---:B------:R-:W-:Y:S01]  /*9b70*/  @P5 LEA R2, P0, R89.reuse, R118, 0x1 ;  /* 0x0000007659025211 */ /* 0x040fe200078008ff */
[----:B------:R-:W-:Y:S03]  /*9b80*/  UMOV UR4, URZ ;  /* 0x0000003f00047c82 */ /* 0x000fe60008000000 */
[----:B------:R-:W-:Y:S02]  /*9b90*/  @P5 LEA.HI.X R3, R89, R119, R88, 0x1, P0 ;  /* 0x0000007759035211 */ /* 0x000fe400000f0c58 */
[C---:B------:R-:W-:Y:S04]  /*9ba0*/  @P5 LEA R34, P0, R54.reuse, R84, 0x1 ;  /* 0x0000005436225211 */ /* 0x040fe800078008ff */
[----:B------:R-:W-:Y:S02]  /*9bb0*/  @P5 LEA.HI.X R35, R54, R83, R53, 0x1, P0 ;  /* 0x0000005336235211 */ /* 0x000fe400000f0c35 */
[C---:B------:R-:W-:Y:S04]  /*9bc0*/  @P4 LEA R36, P0, R91.reuse, R118, 0x1 ;  /* 0x000000765b244211 */ /* 0x040fe800078008ff */
[----:B------:R-:W-:Y:S02]  /*9bd0*/  @P4 LEA.HI.X R37, R91, R119, R90, 0x1, P0 ;  /* 0x000000775b254211 */ /* 0x000fe400000f0c5a */
[C---:B------:R-:W-:Y:S04]  /*9be0*/  @P4 LEA R32, P0, R146.reuse, R84, 0x1 ;  /* 0x0000005492204211 */ /* 0x040fe800078008ff */
[----:B------:R-:W-:Y:S01]  /*9bf0*/  @P4 LEA.HI.X R33, R146, R83, R92, 0x1, P0 ;  /* 0x0000005392214211 */ /* 0x000fe200000f0c5c */
[----:B--2---:R-:W-:Y:S04]  /*9c00*/  @P1 STG.E.128 [R84.64], R28 ;  /* 0x0000001c54001986 */ /* 0x004fe8000c101d06 */
[----:B------:R-:W2:Y:S04]  /*9c10*/  @P1 LDG.E.128 R24, [R118.64+0x80] ;  /* 0x0000800676181981 */ /* 0x000ea8000c1e1d00 */
[----:B--2---:R-:W-:Y:S04]  /*9c20*/  @P1 STG.E.128 [R84.64+0x80], R24 ;  /* 0x0000801854001986 */ /* 0x004fe8000c101d06 */
[----:B------:R-:W2:Y:S04]  /*9c30*/  @P1 LDG.E.128 R8, [R118.64+0x100] ;  /* 0x0001000676081981 */ /* 0x000ea8000c1e1d00 */
[----:B--2---:R1:W-:Y:S04]  /*9c40*/  @P1 STG.E.128 [R84.64+0x100], R8 ;  /* 0x0001000854001986 */ /* 0x0043e8000c101d06 */
[----:B------:R-:W2:Y:S01]  /*9c50*/  @P5 LDG.E.128 R4, [R2.64] ;  /* 0x0000000602045981 */ /* 0x000ea2000c1e1d00 */
[----:B-1----:R-:W-:Y:S03]  /*9c60*/  @P2 IMAD.MOV.U32 R85, RZ, RZ, R83 ;  /* 0x000000ffff552224 */ /* 0x002fe600078e0053 */
[----:B--2---:R-:W-:Y:S04]  /*9c70*/  @P5 STG.E.128 [R34.64], R4 ;  /* 0x0000000422005986 */ /* 0x004fe8000c101d06 */
[----:B------:R-:W2:Y:S04]  /*9c80*/  @P5 LDG.E.128 R28, [R2.64+0x80] ;  /* 0x00008006021c5981 */ /* 0x000ea8000c1e1d00 */
[----:B--2---:R-:W-:Y:S04]  /*9c90*/  @P5 STG.E.128 [R34.64+0x80], R28 ;  /* 0x0000801c22005986 */ /* 0x004fe8000c101d06 */
[----:B------:R1:W2:Y:S02]  /*9ca0*/  @P5 LDG.E.128 R24, [R2.64+0x100] ;  /* 0x0001000602185981 */ /* 0x0002a4000c1e1d00 */
[----:B-1----:R-:W-:Y:S04]  /*9cb0*/  @P2 IMAD.MOV.U32 R3, RZ, RZ, 0x60 ;  /* 0x00000060ff032424 */ /* 0x002fe800078e00ff */
[C---:B------:R-:W-:Y:S04]  /*9cc0*/  @P2 IMAD.WIDE.U32 R22, R3.reuse, c[0x0][0x288], R118 ;  /* 0x0000a20003162a25 */ /* 0x040fe800078e0076 */
[----:B------:R-:W-:Y:S05]  /*9cd0*/  @P2 IMAD R0, R3, c[0x0][0x28c], RZ ;  /* 0x0000a30003002a24 */ /* 0x000fea00078e02ff */
[----:B------:R-:W-:Y:S01]  /*9ce0*/  @P2 IADD3 R23, R23, R0, RZ ;  /* 0x0000000017172210 */ /* 0x000fe20007ffe0ff */
[----:B--2---:R1:W-:Y:S04]  /*9cf0*/  @P5 STG.E.128 [R34.64+0x100], R24 ;  /* 0x0001001822005986 */ /* 0x0043e8000c101d06 */
[----:B------:R-:W2:Y:S01]  /*9d00*/  @P4 LDG.E.128 R8, [R36.64] ;  /* 0x0000000624084981 */ /* 0x000ea2000c1e1d00 */
[C---:B-1----:R-:W-:Y:S04]  /*9d10*/  @P2 IMAD.WIDE.U32 R34, R3.reuse, c[0x0][0x198], R84 ;  /* 0x0000660003222a25 */ /* 0x042fe800078e0054 */
[----:B------:R-:W-:Y:S05]  /*9d20*/  @P2 IMAD R3, R3, c[0x0][0x19c], RZ ;  /* 0x0000670003032a24 */ /* 0x000fea00078e02ff */
[----:B------:R-:W-:Y:S01]  /*9d30*/  @P2 IADD3 R35, R35, R3, RZ ;  /* 0x0000000323232210 */ /* 0x000fe20007ffe0ff */
[----:B--2---:R1:W-:Y:S04]  /*9d40*/  @P4 STG.E.128 [R32.64], R8 ;  /* 0x0000000820004986 */ /* 0x0043e8000c101d06 */
[----:B------:R-:W2:Y:S04]  /*9d50*/  @P4 LDG.E.128 R4, [R36.64+0x80] ;  /* 0x0000800624044981 */ /* 0x000ea8000c1e1d00 */
[----:B--2---:R2:W-:Y:S04]  /*9d60*/  @P4 STG.E.128 [R32.64+0x80], R4 ;  /* 0x0000800420004986 */ /* 0x0045e8000c101d06 */
[----:B------:R-:W3:Y:S04]  /*9d70*/  @P4 LDG.E.128 R28, [R36.64+0x100] ;  /* 0x00010006241c4981 */ /* 0x000ee8000c1e1d00 */
[----:B---3--:R3:W-:Y:S04]  /*9d80*/  @P4 STG.E.128 [R32.64+0x100], R28 ;  /* 0x0001001c20004986 */ /* 0x0087e8000c101d06 */
[----:B------:R-:W4:Y:S04]  /*9d90*/  @P2 LDG.E.128 R24, [R22.64] ;  /* 0x0000000616182981 */ /* 0x000f28000c1e1d00 */
[----:B----4-:R3:W-:Y:S04]  /*9da0*/  @P2 STG.E.128 [R34.64], R24 ;  /* 0x0000001822002986 */ /* 0x0107e8000c101d06 */
[----:B-1----:R-:W4:Y:S04]  /*9db0*/  @P2 LDG.E.128 R8, [R22.64+0x80] ;  /* 0x0000800616082981 */ /* 0x002f28000c1e1d00 */
[----:B----4-:R3:W-:Y:S04]  /*9dc0*/  @P2 STG.E.128 [R34.64+0x80], R8 ;  /* 0x0000800822002986 */ /* 0x0107e8000c101d06 */
[----:B--2---:R-:W2:Y:S04]  /*9dd0*/  @P2 LDG.E.128 R4, [R22.64+0x100] ;  /* 0x0001000616042981 */ /* 0x004ea8000c1e1d00 */
[----:B--2---:R3:W-:Y:S02]  /*9de0*/  @P2 STG.E.128 [R34.64+0x100], R4 ;  /* 0x0001000422002986 */ /* 0x0047e4000c101d06 */
.L_x_3523:
[----:B------:R-:W-:Y:S04]  /*9df0*/  IMAD.MOV.U32 R0, RZ, RZ, c[0x0][0x288] ;  /* 0x0000a200ff007624 */ /* 0x000fe800078e00ff */
[----:B------:R-:W-:Y:S05]  /*9e00*/  IMAD.U32 R3, R0, -0x40, RZ ;  /* 0xffffffc000037824 */ /* 0x000fea00078e00ff */
[C---:B--23--:R-:W-:Y:S04]  /*9e10*/  LEA R118, P0, R3.reuse, R118, 0x1 ;  /* 0x0000007603767211 */ /* 0x04cfe800078008ff */
[----:B------:R-:W-:Y:S01]  /*9e20*/  LEA.HI.X.SX32 R119, R3, R119, 0x1, P0 ;  /* 0x0000007703777211 */ /* 0x000fe200000f0eff */
[----:B------:R-:W-:-:S05]  /*9e30*/  @!P3 BRA `(.L_x_3556) ;  /* 0x000004b00000b947 */ /* 0x000fca0003800000 */
[----:B------:R-:W-:Y:S04]  /*9e40*/  IADD3 R3, R13, -0x1, RZ ;  /* 0xffffffff0d037810 */ /* 0x000fe80007ffe0ff */
[----:B------:R-:W-:Y:S11]  /*9e50*/  ISETP.GT.AND P0, PT, R3, R82, PT ;  /* 0x000000520300720c */ /* 0x000ff60003f04270 */
[----:B------:R-:W-:Y:S02]  /*9e60*/  @!UPT UIADD3 URZ, URZ, URZ, URZ ;  /* 0x0000003f3f3ff290 */ /* 0x000fe4000fffe03f */
[----:B------:R-:W-:-:S05]  /*9e70*/  @!P0 BRA `(.L_x_3557) ;  /* 0x0000050000008947 */ /* 0x000fca0003800000 */
[----:B----4-:R-:W-:Y:S01]  /*9e80*/  IMAD.MOV.U32 R8, RZ, RZ, RZ ;  /* 0x000000ffff087224 */ /* 0x010fe200078e00ff */
[----:B------:R-:W-:Y:S02]  /*9e90*/  IABS R3, c[0x0][0x2d0] ;  /* 0x0000b40000037a13 */ /* 0x000fe40000000000 */
[----:B------:R-:W-:Y:S02]  /*9ea0*/  IADD3 R17, R17, -0x80, RZ ;  /* 0xffffff8011117810 */ /* 0x000fe40007ffe0ff */
[----:B------:R-:W2:Y:S01]  /*9eb0*/  I2F.RP R4, R3 ;  /* 0x0000000300047306 */ /* 0x000ea20000209400 */
[----:B------:R-:W-:Y:S02]  /*9ec0*/  IABS R7, R16 ;  /* 0x0000001000077213 */ /* 0x000fe40000000000 */
[----:B------:R-:W-:Y:S07]  /*9ed0*/  IABS R5, R17 ;  /* 0x0000001100057213 */ /* 0x000fee0000000000 */
[----:B--2---:R-:W2:Y:S02]  /*9ee0*/  MUFU.RCP R0, R4 ;  /* 0x0000000400007308 */ /* 0x004ea40000001000 */
[----:B--2---:R-:W-:Y:S08]  /*9ef0*/  IADD3 R2, R0, 0xffffffe, RZ ;  /* 0x0ffffffe00027810 */ /* 0x004ff00007ffe0ff */
[----:B------:R-:W2:Y:S02]  /*9f00*/  F2I.FTZ.U32.TRUNC.NTZ R9, R2 ;  /* 0x0000000200097305 */ /* 0x000ea4000021f000 */
[--C-:B--2---:R-:W-:Y:S04]  /*9f10*/  IMAD.MOV R0, RZ, RZ, -R9.reuse ;  /* 0x000000ffff007224 */ /* 0x104fe800078e0a09 */
        /* <DEDUP_REMOVED lines=20> */
[----:B------:R-:W-:Y:S02]  /*a060*/  ISETP.GE.AND P1, PT, R3, RZ, PT ;  /* 0x000000ff0300720c */ /* 0x000fe40003f26270 */
[----:B------:R-:W-:Y:S03]  /*a070*/  LOP3.LUT R3, RZ, c[0x0][0x2d0], RZ, 0x33, !PT ;  /* 0x0000b400ff037a12 */ /* 0x000fe600078e33ff */
[----:B------:R-:W-:Y:S02]  /*a080*/  @P5 IADD3 R2, R2, 0x1, RZ ;  /* 0x0000000102025810 */ /* 0x000fe40007ffe0ff */
[----:B------:R-:W-:Y:S05]  /*a090*/  @P6 IADD3 R0, R0, 0x1, RZ ;  /* 0x0000000100006810 */ /* 0x000fea0007ffe0ff */
[----:B------:R-:W-:Y:S02]  /*a0a0*/  @!P2 IMAD.MOV R0, RZ, RZ, -R0 ;  /* 0x000000ffff00a224 */ /* 0x000fe400078e0a00 */
[----:B------:R-:W-:Y:S05]  /*a0b0*/  @!P1 IMAD.MOV R2, RZ, RZ, -R2 ;  /* 0x000000ffff029224 */ /* 0x000fea00078e0a02 */
[C---:B------:R-:W-:Y:S02]  /*a0c0*/  SEL R2, R3.reuse, R2, !P0 ;  /* 0x0000000203027207 */ /* 0x040fe40004000000 */
[----:B------:R-:W-:Y:S01]  /*a0d0*/  SEL R3, R3, R0, !P0 ;  /* 0x0000000003037207 */ /* 0x000fe20004000000 */
[----:B------:R-:W-:Y:S01]  /*a0e0*/  IMAD.IADD R0, R17, 0x1, -R16 ;  /* 0x0000000111007824 */ /* 0x000fe200078e0a10 */
        /* <DEDUP_REMOVED lines=8> */
[----:B------:R-:W-:Y:S04]  /*a170*/  IMAD.WIDE.U32 R8, R0, c[0x0][0x1a0], RZ ;  /* 0x0000680000087a25 */ /* 0x000fe800078e00ff */
[----:B--2---:R-:W-:Y:S01]  /*a180*/  IMAD.IADD R7, R4, 0x1, -R5 ;  /* 0x0000000104077824 */ /* 0x004fe200078e0a05 */
[----:B------:R-:W-:Y:S03]  /*a190*/  SHF.R.S32.HI R4, RZ, 0x1f, R0 ;  /* 0x0000001fff047819 */ /* 0x000fe60000011400 */
[----:B------:R-:W-:Y:S01]  /*a1a0*/  IMAD.WIDE.U32 R10, R7, c[0x0][0x180], RZ ;  /* 0x00006000070a7a25 */ /* 0x000fe200078e00ff */
[----:B------:R-:W-:Y:S03]  /*a1b0*/  SHF.R.S32.HI R5, RZ, 0x1f, R7 ;  /* 0x0000001fff057819 */ /* 0x000fe60000011407 */
[----:B------:R-:W-:Y:S02]  /*a1c0*/  IMAD R3, R4, c[0x0][0x1a0], RZ ;  /* 0x0000680004037a24 */ /* 0x000fe400078e02ff */
[----:B------:R-:W-:Y:S02]  /*a1d0*/  IMAD R2, R5, c[0x0][0x180], RZ ;  /* 0x0000600005027a24 */ /* 0x000fe400078e02ff */
[----:B------:R-:W-:Y:S02]  /*a1e0*/  IMAD R3, R0, c[0x0][0x1a4], R3 ;  /* 0x0000690000037a24 */ /* 0x000fe400078e0203 */
[----:B------:R-:W-:Y:S02]  /*a1f0*/  IMAD R2, R7, c[0x0][0x184], R2 ;  /* 0x0000610007027a24 */ /* 0x000fe400078e0202 */
[----:B------:R-:W-:Y:S02]  /*a200*/  IMAD.IADD R9, R9, 0x1, R3 ;  /* 0x0000000109097824 */ /* 0x000fe400078e0203 */
[----:B------:R-:W-:Y:S02]  /*a210*/  IMAD.IADD R11, R11, 0x1, R2 ;  /* 0x000000010b0b7824 */ /* 0x000fe400078e0202 */
[----:B------:R-:W-:Y:S02]  /*a220*/  IMAD R2, R5, c[0x0][0x188], RZ ;  /* 0x0000620005027a24 */ /* 0x000fe400078e02ff */
[----:B------:R-:W-:Y:S02]  /*a230*/  IMAD R3, R4, c[0x0][0x198], RZ ;  /* 0x0000660004037a24 */ /* 0x000fe400078e02ff */
[C---:B------:R-:W-:Y:S04]  /*a240*/  IMAD.WIDE.U32 R8, R7.reuse, c[0x0][0x188], R8 ;  /* 0x0000620007087a25 */ /* 0x040fe800078e0008 */
[----:B------:R-:W-:Y:S01]  /*a250*/  IMAD.WIDE.U32 R4, R0, c[0x0][0x198], R10 ;  /* 0x0000660000047a25 */ /* 0x000fe200078e000a */
[----:B------:R-:W-:Y:S03]  /*a260*/  LEA R86, P1, R8, R86, 0x1 ;  /* 0x0000005608567211 */ /* 0x000fe600078208ff */
[----:B------:R-:W-:Y:S01]  /*a270*/  IMAD R2, R7, c[0x0][0x18c], R2 ;  /* 0x0000630007027a24 */ /* 0x000fe200078e0202 */
[----:B-1----:R-:W-:Y:S01]  /*a280*/  LEA R84, P0, R4, R84, 0x1 ;  /* 0x0000005404547211 */ /* 0x002fe200078008ff */
[----:B------:R-:W-:Y:S03]  /*a290*/  IMAD R3, R0, c[0x0][0x19c], R3 ;  /* 0x0000670000037a24 */ /* 0x000fe600078e0203 */
[----:B------:R-:W-:Y:S01]  /*a2a0*/  IADD3 R2, R9, R2, RZ ;  /* 0x0000000209027210 */ /* 0x000fe20007ffe0ff */
[----:B------:R-:W-:Y:S03]  /*a2b0*/  IMAD.IADD R0, R5, 0x1, R3 ;  /* 0x0000000105007824 */ /* 0x000fe600078e0203 */
[----:B------:R-:W-:Y:S02]  /*a2c0*/  LEA.HI.X R87, R8, R87, R2, 0x1, P1 ;  /* 0x0000005708577211 */ /* 0x000fe400008f0c02 */
[----:B------:R-:W-:Y:S01]  /*a2d0*/  LEA.HI.X R83, R4, R83, R0, 0x1, P0 ;  /* 0x0000005304537211 */ /* 0x000fe200000f0c00 */
[----:B------:R-:W-:-:S05]  /*a2e0*/  BRA `(.L_x_3557) ;  /* 0x0000009000007947 */ /* 0x000fca0003800000 */
.L_x_3556:
[----:B-1----:R-:W-:Y:S01]  /*a2f0*/  MOV R85, R83 ;  /* 0x0000005300557202 */ /* 0x002fe20000000f00 */
[----:B------:R-:W-:Y:S02]  /*a300*/  IMAD.MOV.U32 R2, RZ, RZ, c[0x0][0x1a0] ;  /* 0x00006800ff027624 */ /* 0x000fe400078e00ff */
[----:B------:R-:W-:Y:S03]  /*a310*/  IMAD.MOV.U32 R0, RZ, RZ, c[0x0][0x198] ;  /* 0x00006600ff007624 */ /* 0x000fe600078e00ff */
[----:B------:R-:W-:Y:S01]  /*a320*/  LEA R3, -R2, RZ, 0x6 ;  /* 0x000000ff02037211 */ /* 0x000fe200078e31ff */
[----:B----4-:R-:W-:Y:S03]  /*a330*/  IMAD.U32 R5, R0, -0x40, RZ ;  /* 0xffffffc000057824 */ /* 0x010fe600078e00ff */
[----:B------:R-:W-:Y:S02]  /*a340*/  LEA R86, P1, R3, R86, 0x1 ;  /* 0x0000005603567211 */ /* 0x000fe400078208ff */
[----:B------:R-:W-:Y:S02]  /*a350*/  LEA R84, P0, R5, R84, 0x1 ;  /* 0x0000005405547211 */ /* 0x000fe400078008ff */
[----:B------:R-:W-:Y:S02]  /*a360*/  LEA.HI.X.SX32 R87, R3, R87, 0x1, P1 ;  /* 0x0000005703577211 */ /* 0x000fe400008f0eff */
[----:B------:R-:W-:Y:S02]  /*a370*/  LEA.HI.X.SX32 R83, R5, R85, 0x1, P0 ;  /* 0x0000005505537211 */ /* 0x000fe400000f0eff */
.L_x_3557:
[----:B------:R-:W-:Y:S04]  /*a380*/  IADD3 R13, R13, -0x1, RZ ;  /* 0xffffffff0d0d7810 */ /* 0x000fe80007ffe0ff */
[----:B------:R-:W-:Y:S11]  /*a390*/  ISETP.GT.AND P0, PT, R13, R82, PT ;  /* 0x000000520d00720c */ /* 0x000ff60003f04270 */
[----:B------:R-:W-:Y:S02]  /*a3a0*/  @!UPT UIADD3 URZ, URZ, URZ, URZ ;  /* 0x0000003f3f3ff290 */ /* 0x000fe4000fffe03f */
[----:B------:R-:W-:-:S05]  /*a3b0*/  @P0 BRA `(.L_x_3558) ;  /* 0xffff801000000947 */ /* 0x000fca000383ffff */
.L_x_3512:
[----:B-1----:R-:W-:Y:S01]  /*a3c0*/  BAR.SYNC.DEFER_BLOCKING 0x0 ;  /* 0x0000000000007b1d */ /* 0x002fe20000010000 */
[----:B------:R-:W-:Y:S01]  /*a3d0*/  ISETP.NE.AND P0, PT, RZ, c[0x0][0x230], PT ;  /* 0x00008c00ff007a0c */ /* 0x000fe20003f05270 */
[----:B----4-:R-:W-:Y:S01]  /*a3e0*/  IMAD.MOV.U32 R5, RZ, RZ, c[0x0][0x190] ;  /* 0x00006400ff057624 */ /* 0x010fe200078e00ff */
[----:B------:R-:W-:Y:S01]  /*a3f0*/  SHF.L.U32 R211, R131, 0x1, RZ ;  /* 0x0000000183d37819 */ /* 0x000fe200000006ff */
[----:B------:R-:W-:Y:S02]  /*a400*/  IMAD.MOV.U32 R0, RZ, RZ, 0x4 ;  /* 0x00000004ff007424 */ /* 0x000fe400078e00ff */
[----:B------:R-:W-:Y:S01]  /*a410*/  BSSY B2, `(.L_x_3559) ;  /* 0x00006c1000027945 */ /* 0x000fe20003800000 */
[C---:B------:R-:W-:Y:S02]  /*a420*/  IMAD.SHL.U32 R9, R5.reuse, 0x10, RZ ;  /* 0x0000001005097824 */ /* 0x040fe400078e00ff */
[----:B------:R-:W-:-:S05]  /*a430*/  SHF.L.U64.HI R7, R5, R0, c[0x0][0x194] ;  /* 0x0000650005077619 */ /* 0x000fca0000010200 */
[----:B------:R-:W-:Y:S05]  /*a440*/  @!P0 BRA `(.L_x_3560) ;  /* 0x0000694000008947 */ /* 0x000fea0003800000 */
[----:B------:R-:W-:Y:S01]  /*a450*/  ISETP.NE.U32.AND P0, PT, RZ, c[0x0][0x250], PT ;  /* 0x00009400ff007a0c */ /* 0x000fe20003f05070 */
[----:B------:R-:W-:-:S03]  /*a460*/  IMAD.MOV.U32 R0, RZ, RZ, RZ ;  /* 0x000000ffff007224 */ /* 0x000fc600078e00ff */
[----:B------:R-:W-:-:S13]  /*a470*/  ISETP.NE.AND.EX P0, PT, RZ, c[0x0][0x254], PT, P0 ;  /* 0x00009500ff007a0c */ /* 0x000fda0003f05300 */
[----:B------:R-:W2:Y:S01]  /*a480*/  @P0 LDG.E R0, [R142.64] ;  /* 0x000000068e000981 */ /* 0x000ea2000c1e1900 */
[----:B------:R-:W-:Y:S01]  /*a490*/  IMAD.MOV.U32 R4, RZ, RZ, c[0x0][0x194] ;  /* 0x00006500ff047624 */ /* 0x000fe200078e00ff */
[-C--:B------:R-:W-:Y:S01]  /*a4a0*/  LEA R2, P0, R5, R138.reuse, 0x5 ;  /* 0x0000008a05027211 */ /* 0x080fe200078028ff */
[----:B------:R-:W-:Y:S01]  /*a4b0*/  ULDC.U8 UR4, c[0x0][0x313] ;  /* 0x0000c4c000047ab9 */ /* 0x000fe20000000000 */
[----:B------:R-:W-:Y:S01]  /*a4c0*/  IADD3 R6, P1, R9, R138, RZ ;  /* 0x0000008a09067210 */ /* 0x000fe20007f3e0ff */
[----:B------:R-:W-:Y:S01]  /*a4d0*/  IMAD.MOV.U32 R140, RZ, RZ, R138 ;  /* 0x000000ffff8c7224 */ /* 0x000fe200078e008a */
[----:B------:R-:W-:Y:S01]  /*a4e0*/  LEA.HI.X R3, R5, R141, R4, 0x5, P0 ;  /* 0x0000008d05037211 */ /* 0x000fe200000f2c04 */
[----:B------:R-:W-:Y:S01]  /*a4f0*/  IMAD.IADD R14, R204, 0x1, -R135 ;  /* 0x00000001cc0e7824 */ /* 0x000fe200078e0a87 */
[----:B------:R-:W-:Y:S01]  /*a500*/  LEA R30, P2, R138, c[0x0][0x160], 0x1 ;  /* 0x000058008a1e7a11 */ /* 0x000fe200078408ff */
[----:B------:R-:W-:Y:S01]  /*a510*/  IMAD.X R7, R7, 0x1, R141, P1 ;  /* 0x0000000107077824 */ /* 0x000fe200008e068d */
[----:B------:R-:W-:-:S02]  /*a520*/  ISETP.NE.AND P0, PT, RZ, UR4, PT ;  /* 0x00000004ff007c0c */ /* 0x000fc4000bf05270 */
[--C-:B------:R-:W-:Y:S01]  /*a530*/  LEA.HI.X R31, R138, c[0x0][0x164], R141.reuse, 0x1, P2 ;  /* 0x000059008a1f7a11 */ /* 0x100fe200010f0c8d */
[----:B------:R-:W-:Y:S01]  /*a540*/  IMAD.WIDE.U32 R140, R5, 0x30, R140 ;  /* 0x00000030058c7825 */ /* 0x000fe200078e008c */
[----:B------:R-:W-:Y:S02]  /*a550*/  LEA R28, P1, R6, c[0x0][0x160], 0x1 ;  /* 0x00005800061c7a11 */ /* 0x000fe400078208ff */
[----:B------:R-:W-:Y:S01]  /*a560*/  LEA R16, P4, R2, c[0x0][0x160], 0x1 ;  /* 0x0000580002107a11 */ /* 0x000fe200078808ff */
[----:B------:R-:W-:Y:S01]  /*a570*/  IMAD R5, R4, 0x30, RZ ;  /* 0x0000003004057824 */ /* 0x000fe200078e02ff */
[----:B------:R-:W-:Y:S02]  /*a580*/  LEA.HI.X R29, R6, c[0x0][0x164], R7, 0x1, P1 ;  /* 0x00005900061d7a11 */ /* 0x000fe400008f0c07 */
[----:B------:R-:W-:Y:S01]  /*a590*/  ISETP.GE.AND P1, PT, R206, R14, PT ;  /* 0x0000000ece00720c */ /* 0x000fe20003f26270 */
[----:B------:R-:W-:Y:S01]  /*a5a0*/  IMAD.IADD R5, R141, 0x1, R5 ;  /* 0x000000018d057824 */ /* 0x000fe200078e0205 */
[----:B------:R-:W-:-:S02]  /*a5b0*/  LEA R12, P2, R140, c[0x0][0x160], 0x1 ;  /* 0x000058008c0c7a11 */ /* 0x000fc400078408ff */
[----:B------:R-:W-:Y:S02]  /*a5c0*/  LEA.HI.X R17, R2, c[0x0][0x164], R3, 0x1, P4 ;  /* 0x0000590002117a11 */ /* 0x000fe400020f0c03 */
[----:B------:R-:W-:Y:S02]  /*a5d0*/  ISETP.GT.AND P1, PT, R55, -0x8, !P1 ;  /* 0xfffffff83700780c */ /* 0x000fe40004f24270 */
[----:B------:R-:W-:Y:S01]  /*a5e0*/  LEA.HI.X R13, R140, c[0x0][0x164], R5, 0x1, P2 ;  /* 0x000059008c0d7a11 */ /* 0x000fe200010f0c05 */
[----:B--2---:R-:W-:-:S04]  /*a5f0*/  IMAD.IADD R0, R79, 0x1, R0 ;  /* 0x000000014f007824 */ /* 0x004fc800078e0200 */
[----:B------:R-:W-:-:S05]  /*a600*/  IMAD R9, R127, R0, RZ ;  /* 0x000000007f097224 */ /* 0x000fca00078e02ff */
[----:B------:R-:W-:Y:S02]  /*a610*/  SHF.R.S32.HI R7, RZ, 0x1f, R9 ;  /* 0x0000001fff077819 */ /* 0x000fe40000011409 */
[-C--:B------:R-:W-:Y:S02]  /*a620*/  IADD3 R0, P5, R18, R9.reuse, RZ ;  /* 0x0000000912007210 */ /* 0x080fe40007fbe0ff */
[----:B------:R-:W-:-:S03]  /*a630*/  IADD3 R4, P6, R126, R9, RZ ;  /* 0x000000097e047210 */ /* 0x000fc60007fde0ff */
[----:B------:R-:W-:Y:S01]  /*a640*/  IMAD.X R2, R19, 0x1, R7, P5 ;  /* 0x0000000113027824 */ /* 0x000fe200028e0607 */
[----:B------:R-:W-:Y:S01]  /*a650*/  LEA.HI.X.SX32 R3, R126, R7, 0x1, P6 ;  /* 0x000000077e037211 */ /* 0x000fe200030f0eff */
        /* <DEDUP_REMOVED lines=9> */
[----:B------:R1:W5:Y:S01]  /*a6f0*/  LDG.E.128 R24, [R30.64] ;  /* 0x000000061e187981 */ /* 0x000362000c1e1d00 */
[----:B------:R-:W-:Y:S01]  /*a700*/  ISETP.GE.AND P0, PT, R18, c[0x0][0x230], PT ;  /* 0x00008c0012007a0c */ /* 0x000fe20003f06270 */
[----:B------:R-:W-:-:S12]  /*a710*/  BSSY B0, `(.L_x_3564) ;  /* 0x0000029000007945 */ /* 0x000fd80003800000 */
[----:B------:R-:W-:Y:S05]  /*a720*/  @P0 BRA `(.L_x_3565) ;  /* 0x0000027000000947 */ /* 0x000fea0003800000 */
[----:B------:R-:W2:Y:S04]  /*a730*/  LDG.E.64 R2, [R8.64] ;  /* 0x0000000608027981 */ /* 0x000ea8000c1e1b00 */
[----:B------:R-:W3:Y:S01]  /*a740*/  LDG.E.64 R4, [R10.64] ;  /* 0x000000060a047981 */ /* 0x000ee2000c1e1b00 */
[----:B-----5:R-:W-:Y:S01]  /*a750*/  MOV R22, R27 ;  /* 0x0000001b00167202 */ /* 0x020fe20000000f00 */
[--C-:B------:R-:W-:Y:S02]  /*a760*/  HADD2.F32 R27, -RZ, R25.reuse.H0_H0 ;  /* 0x20000019ff1b7230 */ /* 0x100fe40000004100 */
        /* <DEDUP_REMOVED lines=15> */
[-C--:B------:R-:W-:Y:S01]  /*a860*/  FFMA.FTZ R6, R23, R21.reuse, -R6 ;  /* 0x0000001517067223 */ /* 0x080fe20000010806 */
[--C-:B------:R-:W-:Y:S01]  /*a870*/  HADD2.F32 R23, -RZ, R24.reuse.H1_H1 ;  /* 0x30000018ff177230 */ /* 0x100fe20000004100 */
[----:B------:R-:W-:Y:S01]  /*a880*/  FFMA.FTZ R20, R25, R20, R7 ;  /* 0x0000001419147223 */ /* 0x000fe20000010007 */
[----:B------:R-:W-:Y:S01]  /*a890*/  HADD2.F32 R7, -RZ, R24.H0_H0 ;  /* 0x20000018ff077230 */ /* 0x000fe20000004100 */
[----:B------:R-:W-:Y:S01]  /*a8a0*/  FFMA.FTZ R21, R22, R21, R0 ;  /* 0x0000001516157223 */ /* 0x000fe20000010000 */
[--C-:B------:R-:W-:Y:S02]  /*a8b0*/  HADD2.F32 R0, -RZ, R26.reuse.H0_H0 ;  /* 0x2000001aff007230 */ /* 0x100fe40000004100 */
        /* <DEDUP_REMOVED lines=14> */
.L_x_3565:
[----:B------:R-:W-:Y:S05]  /*a9a0*/  BSYNC B0 ;  /* 0x0000000000007941 */ /* 0x000fea0003800000 */
.L_x_3564:
[----:B------:R2:W5:Y:S01]  /*a9b0*/  LDG.E.128 R20, [R30.64+0x80] ;  /* 0x000080061e147981 */ /* 0x000562000c1e1d00 */
[----:B------:R-:W-:Y:S01]  /*a9c0*/  IADD3 R0, R18, 0x40, RZ ;  /* 0x0000004012007810 */ /* 0x000fe20007ffe0ff */
[----:B------:R-:W-:Y:S02]  /*a9d0*/  BSSY B0, `(.L_x_3566) ;  /* 0x000002c000007945 */ /* 0x000fe40003800000 */
[----:B-----5:R2:W-:Y:S01]  /*a9e0*/  STS.128 [R211], R24 ;  /* 0x00000018d3007388 */ /* 0x0205e20000000c00 */
[----:B------:R-:W-:-:S13]  /*a9f0*/  ISETP.GE.AND P0, PT, R0, c[0x0][0x230], PT ;  /* 0x00008c0000007a0c */ /* 0x000fda0003f06270 */
[----:B------:R-:W-:Y:S05]  /*aa00*/  @P0 BRA `(.L_x_3567) ;  /* 0x0000028000000947 */ /* 0x000fea0003800000 */
[----:B------:R-:W3:Y:S04]  /*aa10*/  LDG.E.64 R2, [R8.64+0x40] ;  /* 0x0000400608027981 */ /* 0x000ee8000c1e1b00 */
[----:B------:R-:W4:Y:S01]  /*aa20*/  LDG.E.64 R4, [R10.64+0x40] ;  /* 0x000040060a047981 */ /* 0x000f22000c1e1b00 */
[----:B--2---:R-:W-:Y:S01]  /*aa30*/  HADD2.F32 R24, -RZ, R23.H0_H0 ;  /* 0x20000017ff187230 */ /* 0x004fe20000004100 */
[----:B------:R-:W-:Y:S01]  /*aa40*/  MOV R25, R22 ;  /* 0x0000001600197202 */ /* 0x000fe20000000f00 */
[----:B------:R-:W-:Y:S02]  /*aa50*/  HADD2.F32 R26, -RZ, R21.H1_H1 ;  /* 0x30000015ff1a7230 */ /* 0x000fe40000004100 */
[----:B------:R-:W-:Y:S02]  /*aa60*/  HADD2.F32 R23, -RZ, R23.H1_H1 ;  /* 0x30000017ff177230 */ /* 0x000fe40000004100 */
[----:B------:R-:W-:-:S02]  /*aa70*/  HADD2.F32 R27, -RZ, R21.H0_H0 ;  /* 0x20000015ff1b7230 */ /* 0x000fc40000004100 */
[----:B---3--:R-:W-:Y:S02]  /*aa80*/  HADD2.F32 R7, -RZ, R2.H1_H1 ;  /* 0x30000002ff077230 */ /* 0x008fe40000004100 */
[----:B------:R-:W-:Y:S02]  /*aa90*/  HADD2.F32 R0, -RZ, R3.H1_H1 ;  /* 0x30000003ff007230 */ /* 0x000fe40000004100 */
[----:B----4-:R-:W-:Y:S01]  /*aaa0*/  HADD2.F32 R22, -RZ, R4.H1_H1 ;  /* 0x30000004ff167230 */ /* 0x010fe20000004100 */
        /* <DEDUP_REMOVED lines=30> */
.L_x_3567:
[----:B------:R-:W-:Y:S05]  /*ac90*/  BSYNC B0 ;  /* 0x0000000000007941 */ /* 0x000fea0003800000 */
.L_x_3566:
[----:B--2---:R2:W5:Y:S01]  /*aca0*/  LDG.E.128 R24, [R30.64+0x100] ;  /* 0x000100061e187981 */ /* 0x004562000c1e1d00 */
[----:B------:R-:W-:Y:S01]  /*acb0*/  IADD3 R0, R18, 0x80, RZ ;  /* 0x0000008012007810 */ /* 0x000fe20007ffe0ff */
[----:B------:R-:W-:Y:S02]  /*acc0*/  BSSY B0, `(.L_x_3568) ;  /* 0x000002b000007945 */ /* 0x000fe40003800000 */
[----:B------:R2:W-:Y:S01]  /*acd0*/  STS.128 [R211+0x2000], R20 ;  /* 0x00200014d3007388 */ /* 0x0005e20000000c00 */
[----:B------:R-:W-:-:S13]  /*ace0*/  ISETP.GE.AND P0, PT, R0, c[0x0][0x230], PT ;  /* 0x00008c0000007a0c */ /* 0x000fda0003f06270 */
[----:B------:R-:W-:Y:S05]  /*acf0*/  @P0 BRA `(.L_x_3569) ;  /* 0x0000027000000947 */ /* 0x000fea0003800000 */
[----:B------:R-:W3:Y:S04]  /*ad00*/  LDG.E.64 R2, [R8.64+0x80] ;  /* 0x0000800608027981 */ /* 0x000ee8000c1e1b00 */
[----:B------:R-:W4:Y:S01]  /*ad10*/  LDG.E.64 R4, [R10.64+0x80] ;  /* 0x000080060a047981 */ /* 0x000f22000c1e1b00 */
[----:B--2--5:R-:W-:Y:S01]  /*ad20*/  MOV R22, R27 ;  /* 0x0000001b00167202 */ /* 0x024fe20000000f00 */
[--C-:B------:R-:W-:Y:S02]  /*ad30*/  HADD2.F32 R27, -RZ, R25.reuse.H0_H0 ;  /* 0x20000019ff1b7230 */ /* 0x100fe40000004100 */
[----:B------:R-:W-:Y:S02]  /*ad40*/  HADD2.F32 R25, -RZ, R25.H1_H1 ;  /* 0x30000019ff197230 */ /* 0x000fe40000004100 */
[----:B------:R-:W-:-:S02]  /*ad50*/  HADD2.F32 R23, -RZ, R22.H0_H0 ;  /* 0x20000016ff177230 */ /* 0x000fc40000004100 */
[----:B------:R-:W-:Y:S02]  /*ad60*/  HADD2.F32 R22, -RZ, R22.H1_H1 ;  /* 0x30000016ff167230 */ /* 0x000fe40000004100 */
[----:B---3--:R-:W-:Y:S02]  /*ad70*/  HADD2.F32 R6, -RZ, R2.H1_H1 ;  /* 0x30000002ff067230 */ /* 0x008fe40000004100 */
[----:B------:R-:W-:Y:S02]  /*ad80*/  HADD2.F32 R0, -RZ, R3.H1_H1 ;  /* 0x30000003ff007230 */ /* 0x000fe40000004100 */
[----:B----4-:R-:W-:Y:S01]  /*ad90*/  HADD2.F32 R20, -RZ, R4.H1_H1 ;  /* 0x30000004ff147230 */ /* 0x010fe20000004100 */
        /* <DEDUP_REMOVED lines=29> */
.L_x_3569:
[----:B------:R-:W-:Y:S05]  /*af70*/  BSYNC B0 ;  /* 0x0000000000007941 */ /* 0x000fea0003800000 */
.L_x_3568:
[----:B-----5:R3:W-:Y:S02]  /*af80*/  STS.128 [R211+0x4000], R24 ;  /* 0x00400018d3007388 */ /* 0x0207e40000000c00 */
.L_x_3563:
[----:B------:R-:W-:Y:S05]  /*af90*/  BSYNC B1 ;  /* 0x0000000000017941 */ /* 0x000fea0003800000 */
.L_x_3562:
[----:B------:R-:W-:Y:S01]  /*afa0*/  IADD3 R3, R206, 0x10, RZ ;  /* 0x00000010ce037810 */ /* 0x000fe20007ffe0ff */
[----:B------:R-:W-:Y:S03]  /*afb0*/  BSSY B1, `(.L_x_3570) ;  /* 0x000008e000017945 */ /* 0x000fe60003800000 */
[----:B------:R-:W-:-:S04]  /*afc0*/  ISETP.GE.AND P0, PT, R3, R14, PT ;  /* 0x0000000e0300720c */ /* 0x000fc80003f06270 */
[----:B------:R-:W-:-:S13]  /*afd0*/  ISETP.LT.OR P0, PT, R55, -0x87, P0 ;  /* 0xffffff793700780c */ /* 0x000fda0000701670 */
[----:B------:R-:W-:Y:S05]  /*afe0*/  @P0 BRA `(.L_x_3571) ;  /* 0x000008a000000947 */ /* 0x000fea0003800000 */
[----:B---3--:R3:W5:Y:S01]  /*aff0*/  LDG.E.128 R24, [R28.64] ;  /* 0x000000061c187981 */ /* 0x008762000c1e1d00 */
[----:B------:R-:W-:Y:S01]  /*b000*/  ISETP.GE.AND P0, PT, R18, c[0x0][0x230], PT ;  /* 0x00008c0012007a0c */ /* 0x000fe20003f06270 */
[----:B------:R-:W-:-:S12]  /*b010*/  BSSY B0, `(.L_x_3572) ;  /* 0x000002a000007945 */ /* 0x000fd80003800000 */
[----:B------:R-:W-:Y:S05]  /*b020*/  @P0 BRA `(.L_x_3573) ;  /* 0x0000028000000947 */ /* 0x000fea0003800000 */
[----:B------:R-:W4:Y:S04]  /*b030*/  LDG.E.64 R4, [R8.64] ;  /* 0x0000000608047981 */ /* 0x000f28000c1e1b00 */
[----:B--2---:R-:W2:Y:S01]  /*b040*/  LDG.E.64 R6, [R10.64] ;  /* 0x000000060a067981 */ /* 0x004ea2000c1e1b00 */
[----:B-----5:R-:W-:Y:S01]  /*b050*/  MOV R23, R27 ;  /* 0x0000001b00177202 */ /* 0x020fe20000000f00 */
[--C-:B-1----:R-:W-:Y:S02]  /*b060*/  HADD2.F32 R30, -RZ, R25.reuse.H0_H0 ;  /* 0x20000019ff1e7230 */ /* 0x102fe40000004100 */
        /* <DEDUP_REMOVED lines=36> */
.L_x_3573:
[----:B------:R-:W-:Y:S05]  /*b2b0*/  BSYNC B0 ;  /* 0x0000000000007941 */ /* 0x000fea0003800000 */
.L_x_3572:
[----:B--2---:R2:W5:Y:S01]  /*b2c0*/  LDG.E.128 R20, [R28.64+0x80] ;  /* 0x000080061c147981 */ /* 0x004562000c1e1d00 */
[----:B------:R-:W-:Y:S01]  /*b2d0*/  IADD3 R0, R18, 0x40, RZ ;  /* 0x0000004012007810 */ /* 0x000fe20007ffe0ff */
[----:B------:R-:W-:Y:S02]  /*b2e0*/  BSSY B0, `(.L_x_3574) ;  /* 0x000002c000007945 */ /* 0x000fe40003800000 */
[----:B-----5:R2:W-:Y:S01]  /*b2f0*/  STS.128 [R211+0x800], R24 ;  /* 0x00080018d3007388 */ /* 0x0205e20000000c00 */
[----:B------:R-:W-:-:S13]  /*b300*/  ISETP.GE.AND P0, PT, R0, c[0x0][0x230], PT ;  /* 0x00008c0000007a0c */ /* 0x000fda0003f06270 */
[----:B------:R-:W-:Y:S05]  /*b310*/  @P0 BRA `(.L_x_3575) ;  /* 0x0000028000000947 */ /* 0x000fea0003800000 */
[----:B------:R-:W4:Y:S04]  /*b320*/  LDG.E.64 R4, [R8.64+0x40] ;  /* 0x0000400608047981 */ /* 0x000f28000c1e1b00 */
[----:B------:R-:W5:Y:S01]  /*b330*/  LDG.E.64 R6, [R10.64+0x40] ;  /* 0x000040060a067981 */ /* 0x000f62000c1e1b00 */
[--C-:B--2---:R-:W-:Y:S01]  /*b340*/  HADD2.F32 R25, -RZ, R23.reuse.H0_H0 ;  /* 0x20000017ff197230 */ /* 0x104fe20000004100 */
[----:B------:R-:W-:Y:S01]  /*b350*/  MOV R26, R22 ;  /* 0x00000016001a7202 */ /* 0x000fe20000000f00 */
[----:B------:R-:W-:Y:S02]  /*b360*/  HADD2.F32 R23, -RZ, R23.H1_H1 ;  /* 0x30000017ff177230 */ /* 0x000fe40000004100 */
[--C-:B-1----:R-:W-:Y:S02]  /*b370*/  HADD2.F32 R30, -RZ, R21.reuse.H0_H0 ;  /* 0x20000015ff1e7230 */ /* 0x102fe40000004100 */
[----:B------:R-:W-:-:S02]  /*b380*/  HADD2.F32 R27, -RZ, R21.H1_H1 ;  /* 0x30000015ff1b7230 */ /* 0x000fc40000004100 */
[----:B----4-:R-:W-:Y:S02]  /*b390*/  HADD2.F32 R0, -RZ, R5.H1_H1 ;  /* 0x30000005ff007230 */ /* 0x010fe40000004100 */
[----:B------:R-:W-:Y:S02]  /*b3a0*/  HADD2.F32 R22, -RZ, R4.H1_H1 ;  /* 0x30000004ff167230 */ /* 0x000fe40000004100 */
[----:B-----5:R-:W-:Y:S01]  /*b3b0*/  HADD2.F32 R2, -RZ, R7.H1_H1 ;  /* 0x30000007ff027230 */ /* 0x020fe20000004100 */
        /* <DEDUP_REMOVED lines=30> */
.L_x_3575:
[----:B------:R-:W-:Y:S05]  /*b5a0*/  BSYNC B0 ;  /* 0x0000000000007941 */ /* 0x000fea0003800000 */
.L_x_3574:
[----:B-123--:R-:W5:Y:S01]  /*b5b0*/  LDG.E.128 R28, [R28.64+0x100] ;  /* 0x000100061c1c7981 */ /* 0x00ef62000c1e1d00 */
[----:B------:R-:W-:Y:S01]  /*b5c0*/  IADD3 R0, R18, 0x80, RZ ;  /* 0x0000008012007810 */ /* 0x000fe20007ffe0ff */
[----:B------:R-:W-:Y:S02]  /*b5d0*/  BSSY B0, `(.L_x_3576) ;  /* 0x000002a000007945 */ /* 0x000fe40003800000 */
[----:B------:R1:W-:Y:S01]  /*b5e0*/  STS.128 [R211+0x2800], R20 ;  /* 0x00280014d3007388 */ /* 0x0003e20000000c00 */
[----:B------:R-:W-:-:S13]  /*b5f0*/  ISETP.GE.AND P0, PT, R0, c[0x0][0x230], PT ;  /* 0x00008c0000007a0c */ /* 0x000fda0003f06270 */
[----:B------:R-:W-:Y:S05]  /*b600*/  @P0 BRA `(.L_x_3577) ;  /* 0x0000026000000947 */ /* 0x000fea0003800000 */
[----:B------:R-:W2:Y:S04]  /*b610*/  LDG.E.64 R4, [R8.64+0x80] ;  /* 0x0000800608047981 */ /* 0x000ea8000c1e1b00 */
[----:B------:R-:W3:Y:S01]  /*b620*/  LDG.E.64 R6, [R10.64+0x80] ;  /* 0x000080060a067981 */ /* 0x000ee2000c1e1b00 */
[--C-:B-----5:R-:W-:Y:S02]  /*b630*/  HADD2.F32 R26, -RZ, R29.reuse.H0_H0 ;  /* 0x2000001dff1a7230 */ /* 0x120fe40000004100 */
[----:B------:R-:W-:Y:S02]  /*b640*/  HADD2.F32 R24, -RZ, R29.H1_H1 ;  /* 0x3000001dff187230 */ /* 0x000fe40000004100 */
[--C-:B-1----:R-:W-:Y:S02]  /*b650*/  HADD2.F32 R23, -RZ, R31.reuse.H1_H1 ;  /* 0x3000001fff177230 */ /* 0x102fe40000004100 */
[----:B------:R-:W-:-:S02]  /*b660*/  HADD2.F32 R25, -RZ, R31.H0_H0 ;  /* 0x2000001fff197230 */ /* 0x000fc40000004100 */
        /* <DEDUP_REMOVED lines=30> */
[----:B------:R-:W-:-:S04]  /*b850*/  F2FP.PACK_AB R28, R25, R20 ;  /* 0x00000014191c723e */ /* 0x000fc800000000ff */
[----:B------:R-:W-:Y:S02]  /*b860*/  F2FP.PACK_AB R30, R5, R4 ;  /* 0x00000004051e723e */ /* 0x000fe400000000ff */
.L_x_3577:
[----:B------:R-:W-:Y:S05]  /*b870*/  BSYNC B0 ;  /* 0x0000000000007941 */ /* 0x000fea0003800000 */
.L_x_3576:
[----:B-----5:R2:W-:Y:S02]  /*b880*/  STS.128 [R211+0x4800], R28 ;  /* 0x0048001cd3007388 */ /* 0x0205e40000000c00 */
.L_x_3571:
[----:B------:R-:W-:Y:S05]  /*b890*/  BSYNC B1 ;  /* 0x0000000000017941 */ /* 0x000fea0003800000 */
.L_x_3570:
        /* <DEDUP_REMOVED lines=11> */
[----:B-----5:R-:W-:Y:S02]  /*b950*/  HADD2.F32 R29, -RZ, R27.H0_H0 ;  /* 0x2000001bff1d7230 */ /* 0x020fe40000004100 */
[----:B-1----:R-:W-:Y:S02]  /*b960*/  HADD2.F32 R22, -RZ, R25.H1_H1 ;  /* 0x30000019ff167230 */ /* 0x002fe40000004100 */
[----:B------:R-:W-:Y:S02]  /*b970*/  HADD2.F32 R27, -RZ, R27.H1_H1 ;  /* 0x3000001bff1b7230 */ /* 0x000fe40000004100 */
[----:B------:R-:W-:-:S02]  /*b980*/  HADD2.F32 R28, -RZ, R25.H0_H0 ;  /* 0x20000019ff1c7230 */ /* 0x000fc40000004100 */
[----:B----4-:R-:W-:Y:S02]  /*b990*/  HADD2.F32 R23, -RZ, R4.H1_H1 ;  /* 0x30000004ff177230 */ /* 0x010fe40000004100 */
[----:B------:R-:W-:Y:S02]  /*b9a0*/  HADD2.F32 R0, -RZ, R5.H1_H1 ;  /* 0x30000005ff007230 */ /* 0x000fe40000004100 */
[----:B--2---:R-:W-:Y:S01]  /*b9b0*/  HADD2.F32 R20, -RZ, R6.H1_H1 ;  /* 0x30000006ff147230 */ /* 0x004fe20000004100 */
        /* <DEDUP_REMOVED lines=30> */
.L_x_3581:
[----:B------:R-:W-:Y:S05]  /*bba0*/  BSYNC B0 ;  /* 0x0000000000007941 */ /* 0x000fea0003800000 */
.L_x_3580:
[----:B-12---:R1:W5:Y:S01]  /*bbb0*/  LDG.E.128 R20, [R16.64+0x80] ;  /* 0x0000800610147981 */ /* 0x006362000c1e1d00 */
[----:B------:R-:W-:Y:S01]  /*bbc0*/  IADD3 R0, R18, 0x40, RZ ;  /* 0x0000004012007810 */ /* 0x000fe20007ffe0ff */
[----:B------:R-:W-:Y:S02]  /*bbd0*/  BSSY B0, `(.L_x_3582) ;  /* 0x000002b000007945 */ /* 0x000fe40003800000 */
[----:B-----5:R1:W-:Y:S01]  /*bbe0*/  STS.128 [R211+0x1000], R24 ;  /* 0x00100018d3007388 */ /* 0x0203e20000000c00 */
[----:B------:R-:W-:-:S13]  /*bbf0*/  ISETP.GE.AND P0, PT, R0, c[0x0][0x230], PT ;  /* 0x00008c0000007a0c */ /* 0x000fda0003f06270 */
[----:B------:R-:W-:Y:S05]  /*bc00*/  @P0 BRA `(.L_x_3583) ;  /* 0x0000027000000947 */ /* 0x000fea0003800000 */
[----:B------:R-:W2:Y:S04]  /*bc10*/  LDG.E.64 R4, [R8.64+0x40] ;  /* 0x0000400608047981 */ /* 0x000ea8000c1e1b00 */
[----:B------:R-:W4:Y:S01]  /*bc20*/  LDG.E.64 R6, [R10.64+0x40] ;  /* 0x000040060a067981 */ /* 0x000f22000c1e1b00 */
[--C-:B-1----:R-:W-:Y:S01]  /*bc30*/  HADD2.F32 R25, -RZ, R23.reuse.H1_H1 ;  /* 0x30000017ff197230 */ /* 0x102fe20000004100 */
[----:B------:R-:W-:Y:S01]  /*bc40*/  MOV R26, R22 ;  /* 0x00000016001a7202 */ /* 0x000fe20000000f00 */
[----:B------:R-:W-:Y:S02]  /*bc50*/  HADD2.F32 R27, -RZ, R23.H0_H0 ;  /* 0x20000017ff1b7230 */ /* 0x000fe40000004100 */
[--C-:B------:R-:W-:Y:S02]  /*bc60*/  HADD2.F32 R28, -RZ, R21.reuse.H1_H1 ;  /* 0x30000015ff1c7230 */ /* 0x100fe40000004100 */
[----:B------:R-:W-:-:S02]  /*bc70*/  HADD2.F32 R29, -RZ, R21.H0_H0 ;  /* 0x20000015ff1d7230 */ /* 0x000fc40000004100 */
[----:B--2---:R-:W-:Y:S02]  /*bc80*/  HADD2.F32 R0, -RZ, R5.H1_H1 ;  /* 0x30000005ff007230 */ /* 0x004fe40000004100 */
[----:B------:R-:W-:Y:S02]  /*bc90*/  HADD2.F32 R22, -RZ, R4.H1_H1 ;  /* 0x30000004ff167230 */ /* 0x000fe40000004100 */
[----:B----4-:R-:W-:Y:S01]  /*bca0*/  HADD2.F32 R2, -RZ, R7.H1_H1 ;  /* 0x30000007ff027230 */ /* 0x010fe20000004100 */
        /* <DEDUP_REMOVED lines=29> */
.L_x_3583:
[----:B------:R-:W-:Y:S05]  /*be80*/  BSYNC B0 ;  /* 0x0000000000007941 */ /* 0x000fea0003800000 */
.L_x_3582:
[----:B-1----:R1:W5:Y:S01]  /*be90*/  LDG.E.128 R24, [R16.64+0x100] ;  /* 0x0001000610187981 */ /* 0x002362000c1e1d00 */
[----:B------:R-:W-:Y:S01]  /*bea0*/  IADD3 R0, R18, 0x80, RZ ;  /* 0x0000008012007810 */ /* 0x000fe20007ffe0ff */
[----:B------:R-:W-:Y:S02]  /*beb0*/  BSSY B0, `(.L_x_3584) ;  /* 0x000002d000007945 */ /* 0x000fe40003800000 */
[----:B------:R1:W-:Y:S01]  /*bec0*/  STS.128 [R211+0x3000], R20 ;  /* 0x00300014d3007388 */ /* 0x0003e20000000c00 */
[----:B------:R-:W-:-:S13]  /*bed0*/  ISETP.GE.AND P0, PT, R0, c[0x0][0x230], PT ;  /* 0x00008c0000007a0c */ /* 0x000fda0003f06270 */
[----:B------:R-:W-:Y:S05]  /*bee0*/  @P0 BRA `(.L_x_3585) ;  /* 0x0000029000000947 */ /* 0x000fea0003800000 */
[----:B------:R-:W2:Y:S04]  /*bef0*/  LDG.E.64 R4, [R8.64+0x80] ;  /* 0x0000800608047981 */ /* 0x000ea8000c1e1b00 */
[----:B------:R-:W4:Y:S01]  /*bf00*/  LDG.E.64 R6, [R10.64+0x80] ;  /* 0x000080060a067981 */ /* 0x000f22000c1e1b00 */
[----:B-1---5:R-:W-:Y:S02]  /*bf10*/  MOV R20, R25 ;  /* 0x0000001900147202 */ /* 0x022fe40000000f00 */
[----:B------:R-:W-:-:S03]  /*bf20*/  MOV R25, R27 ;  /* 0x0000001b00197202 */ /* 0x000fc60000000f00 */
[--C-:B------:R-:W-:Y:S02]  /*bf30*/  HADD2.F32 R22, -RZ, R20.reuse.H0_H0 ;  /* 0x20000014ff167230 */ /* 0x100fe40000004100 */
[--C-:B------:R-:W-:Y:S02]  /*bf40*/  HADD2.F32 R27, -RZ, R25.reuse.H0_H0 ;  /* 0x20000019ff1b7230 */ /* 0x100fe40000004100 */
[----:B------:R-:W-:Y:S02]  /*bf50*/  HADD2.F32 R20, -RZ, R20.H1_H1 ;  /* 0x30000014ff147230 */ /* 0x000fe40000004100 */
[----:B------:R-:W-:Y:S02]  /*bf60*/  HADD2.F32 R25, -RZ, R25.H1_H1 ;  /* 0x30000019ff197230 */ /* 0x000fe40000004100 */
[----:B--2---:R-:W-:Y:S02]  /*bf70*/  HADD2.F32 R21, -RZ, R4.H1_H1 ;  /* 0x30000004ff157230 */ /* 0x004fe40000004100 */
[----:B------:R-:W-:-:S02]  /*bf80*/  HADD2.F32 R0, -RZ, R5.H1_H1 ;  /* 0x30000005ff007230 */ /* 0x000fc40000004100 */
[----:B---34-:R-:W-:Y:S01]  /*bf90*/  HADD2.F32 R16, -RZ, R6.H1_H1 ;  /* 0x30000006ff107230 */ /* 0x018fe20000004100 */
        /* <DEDUP_REMOVED lines=30> */
.L_x_3585:
[----:B------:R-:W-:Y:S05]  /*c180*/  BSYNC B0 ;  /* 0x0000000000007941 */ /* 0x000fea0003800000 */
.L_x_3584:
[----:B-----5:R2:W-:Y:S02]  /*c190*/  STS.128 [R211+0x5000], R24 ;  /* 0x00500018d3007388 */ /* 0x0205e40000000c00 */
.L_x_3579:
[----:B------:R-:W-:Y:S05]  /*c1a0*/  BSYNC B1 ;  /* 0x0000000000017941 */ /* 0x000fea0003800000 */
.L_x_3578:
[----:B-1-3--:R-:W-:-:S04]  /*c1b0*/  IADD3 R17, R206, 0x30, RZ ;  /* 0x00000030ce117810 */ /* 0x00afc80007ffe0ff */
[----:B------:R-:W-:-:S04]  /*c1c0*/  ISETP.GE.AND P0, PT, R17, R14, PT ;  /* 0x0000000e1100720c */ /* 0x000fc80003f06270 */
[----:B------:R-:W-:-:S13]  /*c1d0*/  ISETP.LT.OR P0, PT, R55, -0x187, P0 ;  /* 0xfffffe793700780c */ /* 0x000fda0000701670 */
[----:B------:R-:W-:Y:S05]  /*c1e0*/  @P0 BRA `(.L_x_3586) ;  /* 0x00004e3000000947 */ /* 0x000fea0003800000 */
[----:B--2---:R1:W5:Y:S01]  /*c1f0*/  LDG.E.128 R24, [R12.64] ;  /* 0x000000060c187981 */ /* 0x004362000c1e1d00 */
[----:B------:R-:W-:Y:S01]  /*c200*/  ISETP.GE.AND P0, PT, R18, c[0x0][0x230], PT ;  /* 0x00008c0012007a0c */ /* 0x000fe20003f06270 */
[----:B------:R-:W-:-:S12]  /*c210*/  BSSY B0, `(.L_x_3587) ;  /* 0x0000029000007945 */ /* 0x000fd80003800000 */
[----:B------:R-:W-:Y:S05]  /*c220*/  @P0 BRA `(.L_x_3588) ;  /* 0x0000027000000947 */ /* 0x000fea0003800000 */
[----:B------:R-:W2:Y:S04]  /*c230*/  LDG.E.64 R4, [R8.64] ;  /* 0x0000000608047981 */ /* 0x000ea8000c1e1b00 */
[----:B------:R-:W3:Y:S01]  /*c240*/  LDG.E.64 R6, [R10.64] ;  /* 0x000000060a067981 */ /* 0x000ee2000c1e1b00 */
        /* <DEDUP_REMOVED lines=37> */
.L_x_3588:
[----:B------:R-:W-:Y:S05]  /*c4a0*/  BSYNC B0 ;  /* 0x0000000000007941 */ /* 0x000fea0003800000 */
.L_x_3587:
[----:B------:R2:W5:Y:S01]  /*c4b0*/  LDG.E.128 R20, [R12.64+0x80] ;  /* 0x000080060c147981 */ /* 0x000562000c1e1d00 */
[----:B------:R-:W-:Y:S01]  /*c4c0*/  IADD3 R0, R18, 0x40, RZ ;  /* 0x0000004012007810 */ /* 0x000fe20007ffe0ff */
[----:B------:R-:W-:Y:S02]  /*c4d0*/  BSSY B0, `(.L_x_3589) ;  /* 0x000002c000007945 */ /* 0x000fe40003800000 */
[----:B-----5:R2:W-:Y:S01]  /*c4e0*/  STS.128 [R211+0x1800], R24 ;  /* 0x00180018d3007388 */ /* 0x0205e20000000c00 */
[----:B------:R-:W-:-:S13]  /*c4f0*/  ISETP.GE.AND P0, PT, R0, c[0x0][0x230], PT ;  /* 0x00008c0000007a0c */ /* 0x000fda0003f06270 */
[----:B------:R-:W-:Y:S05]  /*c500*/  @P0 BRA `(.L_x_3590) ;  /* 0x0000028000000947 */ /* 0x000fea0003800000 */
[----:B------:R-:W3:Y:S04]  /*c510*/  LDG.E.64 R4, [R8.64+0x40] ;  /* 0x0000400608047981 */ /* 0x000ee8000c1e1b00 */
[----:B------:R-:W4:Y:S01]  /*c520*/  LDG.E.64 R6, [R10.64+0x40] ;  /* 0x000040060a067981 */ /* 0x000f22000c1e1b00 */
[----:B--2---:R-:W-:Y:S01]  /*c530*/  MOV R27, R23 ;  /* 0x00000017001b7202 */ /* 0x004fe20000000f00 */
[--C-:B------:R-:W-:Y:S02]  /*c540*/  HADD2.F32 R16, -RZ, R21.reuse.H1_H1 ;  /* 0x30000015ff107230 */ /* 0x100fe40000004100 */
[----:B------:R-:W-:Y:S02]  /*c550*/  HADD2.F32 R24, -RZ, R21.H0_H0 ;  /* 0x20000015ff187230 */ /* 0x000fe40000004100 */
[----:B------:R-:W-:-:S02]  /*c560*/  HADD2.F32 R29, -RZ, R27.H0_H0 ;  /* 0x2000001bff1d7230 */ /* 0x000fc40000004100 */
[----:B------:R-:W-:Y:S02]  /*c570*/  HADD2.F32 R27, -RZ, R27.H1_H1 ;  /* 0x3000001bff1b7230 */ /* 0x000fe40000004100 */
[----:B---3--:R-:W-:Y:S02]  /*c580*/  HADD2.F32 R23, -RZ, R4.H1_H1 ;  /* 0x30000004ff177230 */ /* 0x008fe40000004100 */
[----:B------:R-:W-:Y:S02]  /*c590*/  HADD2.F32 R0, -RZ, R5.H1_H1 ;  /* 0x30000005ff007230 */ /* 0x000fe40000004100 */
[----:B----4-:R-:W-:Y:S01]  /*c5a0*/  HADD2.F32 R14, -RZ, R6.H1_H1 ;  /* 0x30000006ff0e7230 */ /* 0x010fe20000004100 */
        /* <DEDUP_REMOVED lines=19> */
[-C--:B------:R-:W-:Y:S02]  /*c6e0*/  FMUL.FTZ R16, R4, R27.reuse ;  /* 0x0000001b04107220 */ /* 0x080fe40000410000 */
[----:B------:R-:W-:Y:S02]  /*c6f0*/  FFMA.FTZ R27, R6, R27, R20 ;  /* 0x0000001b061b7223 */ /* 0x000fe40000010014 */
[----:B------:R-:W-:-:S02]  /*c700*/  FMUL.FTZ R4, R5, R22 ;  /* 0x0000001605047220 */ /* 0x000fc40000410000 */
[-C--:B------:R-:W-:Y:S02]  /*c710*/  FMUL.FTZ R5, R5, R2.reuse ;  /* 0x0000000205057220 */ /* 0x080fe40000410000 */
[----:B------:R-:W-:Y:S01]  /*c720*/  FFMA.FTZ R16, R6, R23, -R16 ;  /* 0x0000001706107223 */ /* 0x000fe20000010810 */
[----:B------:R-:W-:Y:S01]  /*c730*/  F2FP.PACK_AB R23, R0, R21 ;  /* 0x000000150017723e */ /* 0x000fe200000000ff */
[C---:B------:R-:W-:Y:S01]  /*c740*/  FFMA.FTZ R4, R7.reuse, R2, -R4 ;  /* 0x0000000207047223 */ /* 0x040fe20000010804 */
[----:B------:R-:W-:Y:S01]  /*c750*/  MOV R21, R14 ;  /* 0x0000000e00157202 */ /* 0x000fe20000000f00 */
[----:B------:R-:W-:Y:S01]  /*c760*/  FFMA.FTZ R5, R7, R22, R5 ;  /* 0x0000001607057223 */ /* 0x000fe20000010005 */
[----:B------:R-:W-:-:S04]  /*c770*/  F2FP.PACK_AB R20, R27, R16 ;  /* 0x000000101b14723e */ /* 0x000fc800000000ff */
[----:B------:R-:W-:Y:S02]  /*c780*/  F2FP.PACK_AB R22, R5, R4 ;  /* 0x000000040516723e */ /* 0x000fe400000000ff */
.L_x_3590:
[----:B------:R-:W-:Y:S05]  /*c790*/  BSYNC B0 ;  /* 0x0000000000007941 */ /* 0x000fea0003800000 */
.L_x_3589:
        /* <DEDUP_REMOVED lines=8> */
[----:B-12--5:R-:W-:Y:S02]  /*c820*/  HADD2.F32 R12, -RZ, R25.H1_H1 ;  /* 0x30000019ff0c7230 */ /* 0x026fe40000004100 */
[----:B------:R-:W-:Y:S02]  /*c830*/  HADD2.F32 R19, -RZ, R27.H1_H1 ;  /* 0x3000001bff137230 */ /* 0x000fe40000004100 */
[----:B------:R-:W-:Y:S02]  /*c840*/  HADD2.F32 R14, -RZ, R25.H0_H0 ;  /* 0x20000019ff0e7230 */ /* 0x000fe40000004100 */
[----:B------:R-:W-:-:S02]  /*c850*/  HADD2.F32 R21, -RZ, R27.H0_H0 ;  /* 0x2000001bff157230 */ /* 0x000fc40000004100 */
        /* <DEDUP_REMOVED lines=30> */
[----:B------:R-:W-:-:S04]  /*ca40*/  F2FP.PACK_AB R24, R19, R10 ;  /* 0x0000000a1318723e */ /* 0x000fc800000000ff */
[----:B------:R-:W-:Y:S02]  /*ca50*/  F2FP.PACK_AB R26, R5, R4 ;  /* 0x00000004051a723e */ /* 0x000fe400000000ff */
.L_x_3592:
[----:B------:R-:W-:Y:S05]  /*ca60*/  BSYNC B0 ;  /* 0x0000000000007941 */ /* 0x000fea0003800000 */
.L_x_3591:
[----:B-----5:R3:W-:Y:S01]  /*ca70*/  STS.128 [R211+0x5800], R24 ;  /* 0x00580018d3007388 */ /* 0x0207e20000000c00 */
[----:B------:R-:W-:Y:S05]  /*ca80*/  BRA `(.L_x_3586) ;  /* 0x0000459000007947 */ /* 0x000fea0003800000 */
.L_x_3561:
[----:B------:R-:W-:Y:S01]  /*ca90*/  BSSY B1, `(.L_x_3593) ;  /* 0x0000106000017945 */ /* 0x000fe20003800000 */
[----:B------:R-:W-:Y:S05]  /*caa0*/  @!P1 BRA `(.L_x_3594) ;  /* 0x0000104000009947 */ /* 0x000fea0003800000 */
        /* <DEDUP_REMOVED lines=15> */
[----:B------:R-:W2:Y:S01]  /*cba0*/  LDG.E.128 R20, [R20.64] ;  /* 0x0000000614147981 */ /* 0x000ea2000c1e1d00 */
[----:B------:R-:W-:Y:S02]  /*cbb0*/  LEA.HI.X R7, R4, c[0x0][0x2b4], R5, 0x1, P1 ;  /* 0x0000ad0004077a11 */ /* 0x000fe400008f0c05 */
[----:B------:R-:W-:-:S04]  /*cbc0*/  @P0 IADD3 R9, -R3, RZ, RZ ;  /* 0x000000ff03090210 */ /* 0x000fc80007ffe1ff */
[----:B------:R-:W3:Y:S01]  /*cbd0*/  LDG.E.128 R4, [R6.64] ;  /* 0x0000000606047981 */ /* 0x000ee2000c1e1d00 */
[----:B------:R-:W-:-:S04]  /*cbe0*/  IADD3 R3, P1, R9, R0, RZ ;  /* 0x0000000009037210 */ /* 0x000fc80007f3e0ff */
[----:B------:R-:W-:Y:S02]  /*cbf0*/  LEA.HI.X.SX32 R8, R9, R2, 0x1, P1 ;  /* 0x0000000209087211 */ /* 0x000fe400008f0eff */
[----:B------:R-:W-:-:S04]  /*cc00*/  LEA R10, P1, R3, c[0x0][0x2a8], 0x1 ;  /* 0x0000aa00030a7a11 */ /* 0x000fc800078208ff */
[----:B------:R-:W-:-:S06]  /*cc10*/  LEA.HI.X R11, R3, c[0x0][0x2ac], R8, 0x1, P1 ;  /* 0x0000ab00030b7a11 */ /* 0x000fcc00008f0c08 */
[----:B------:R-:W4:Y:S01]  /*cc20*/  LDG.E.128 R8, [R10.64] ;  /* 0x000000060a087981 */ /* 0x000f22000c1e1d00 */
        /* <DEDUP_REMOVED lines=26> */
[--C-:B----4-:R-:W-:Y:S01]  /*cdd0*/  HADD2.F32 R15, -RZ, R9.reuse.H1_H1 ;  /* 0x30000009ff0f7230 */ /* 0x110fe20000004100 */
[----:B------:R-:W-:Y:S01]  /*cde0*/  FMUL.FTZ R4, R5, R4 ;  /* 0x0000000405047220 */ /* 0x000fe20000410000 */
[----:B------:R-:W-:Y:S01]  /*cdf0*/  HADD2.F32 R5, -RZ, R9.H0_H0 ;  /* 0x20000009ff057230 */ /* 0x000fe20000004100 */
[----:B------:R-:W-:Y:S01]  /*ce00*/  FMUL.FTZ R32, R7, R32 ;  /* 0x0000002007207220 */ /* 0x000fe20000410000 */
[----:B-----5:R-:W-:Y:S01]  /*ce10*/  HADD2.F32 R7, -RZ, R27.H0_H0 ;  /* 0x2000001bff077230 */ /* 0x020fe20000004100 */
[----:B------:R-:W-:Y:S01]  /*ce20*/  FMUL.FTZ R6, R3, R6 ;  /* 0x0000000603067220 */ /* 0x000fe20000410000 */
[----:B------:R-:W-:-:S02]  /*ce30*/  HADD2.F32 R3, -RZ, R25.H0_H0 ;  /* 0x20000019ff037230 */ /* 0x000fc40000004100 */
[----:B------:R-:W-:Y:S01]  /*ce40*/  HADD2.F32 R9, -RZ, R11.H0_H0 ;  /* 0x2000000bff097230 */ /* 0x000fe20000004100 */
[----:B------:R-:W-:Y:S01]  /*ce50*/  @!P0 FADD.FTZ R33, -R33, -RZ ;  /* 0x800000ff21218221 */ /* 0x000fe20000010100 */
[----:B------:R-:W-:Y:S01]  /*ce60*/  HADD2.F32 R20, -RZ, R20.H1_H1 ;  /* 0x30000014ff147230 */ /* 0x000fe20000004100 */
[----:B------:R-:W-:Y:S01]  /*ce70*/  FFMA.FTZ R3, R3, R5, R34 ;  /* 0x0000000503037223 */ /* 0x000fe20000010022 */
[----:B------:R-:W-:Y:S01]  /*ce80*/  HADD2.F32 R21, -RZ, R8.H0_H0 ;  /* 0x20000008ff157230 */ /* 0x000fe20000004100 */
[----:B------:R-:W-:Y:S01]  /*ce90*/  FFMA.FTZ R7, R7, R9, R36 ;  /* 0x0000000907077223 */ /* 0x000fe20000010024 */
[----:B------:R-:W-:Y:S02]  /*cea0*/  HADD2.F32 R5, -RZ, R24.H0_H0 ;  /* 0x20000018ff057230 */ /* 0x000fe40000004100 */
        /* <DEDUP_REMOVED lines=20> */
.L_x_3596:
[----:B------:R-:W-:Y:S05]  /*cff0*/  BSYNC B0 ;  /* 0x0000000000007941 */ /* 0x000fea0003800000 */
.L_x_3595:
[----:B------:R2:W5:Y:S01]  /*d000*/  LDG.E.128 R20, [R30.64+0x80] ;  /* 0x000080061e147981 */ /* 0x000562000c1e1d00 */
[----:B------:R-:W-:Y:S01]  /*d010*/  IADD3 R4, R18, 0x40, RZ ;  /* 0x0000004012047810 */ /* 0x000fe20007ffe0ff */
[----:B------:R-:W-:Y:S02]  /*d020*/  BSSY B0, `(.L_x_3597) ;  /* 0x0000054000007945 */ /* 0x000fe40003800000 */
[----:B-----5:R2:W-:Y:S01]  /*d030*/  STS.128 [R211], R24 ;  /* 0x00000018d3007388 */ /* 0x0205e20000000c00 */
[----:B------:R-:W-:-:S13]  /*d040*/  ISETP.GE.AND P0, PT, R4, c[0x0][0x230], PT ;  /* 0x00008c0004007a0c */ /* 0x000fda0003f06270 */
        /* <DEDUP_REMOVED lines=8> */
[----:B--2---:R-:W-:Y:S01]  /*d0d0*/  IMAD.WIDE R24, R7, 0x2, R30 ;  /* 0x0000000207187825 */ /* 0x004fe200078e021e */
[----:B------:R-:W-:Y:S02]  /*d0e0*/  LEA.HI.X.SX32 R5, R5, R2, 0x1, P1 ;  /* 0x0000000205057211 */ /* 0x000fe400008f0eff */
[C---:B------:R-:W-:Y:S02]  /*d0f0*/  LEA R6, P1, R4.reuse, c[0x0][0x2b0], 0x1 ;  /* 0x0000ac0004067a11 */ /* 0x040fe400078208ff */
[----:B------:R-:W-:Y:S01]  /*d100*/  MOV R9, RZ ;  /* 0x000000ff00097202 */ /* 0x000fe20000000f00 */
[----:B------:R-:W2:Y:S01]  /*d110*/  LDG.E.128 R24, [R24.64+0x80] ;  /* 0x0000800618187981 */ /* 0x000ea2000c1e1d00 */
[----:B------:R-:W-:Y:S02]  /*d120*/  LEA.HI.X R7, R4, c[0x0][0x2b4], R5, 0x1, P1 ;  /* 0x0000ad0004077a11 */ /* 0x000fe400008f0c05 */
[----:B------:R-:W-:-:S04]  /*d130*/  @P0 IADD3 R9, -R3, RZ, RZ ;  /* 0x000000ff03090210 */ /* 0x000fc80007ffe1ff */
[----:B------:R-:W3:Y:S01]  /*d140*/  LDG.E.128 R4, [R6.64+0x80] ;  /* 0x0000800606047981 */ /* 0x000ee2000c1e1d00 */
[----:B------:R-:W-:-:S04]  /*d150*/  IADD3 R3, P1, R9, R0, RZ ;  /* 0x0000000009037210 */ /* 0x000fc80007f3e0ff */
[----:B------:R-:W-:Y:S02]  /*d160*/  LEA.HI.X.SX32 R8, R9, R2, 0x1, P1 ;  /* 0x0000000209087211 */ /* 0x000fe400008f0eff */
[----:B------:R-:W-:-:S04]  /*d170*/  LEA R10, P1, R3, c[0x0][0x2a8], 0x1 ;  /* 0x0000aa00030a7a11 */ /* 0x000fc800078208ff */
[----:B------:R-:W-:-:S06]  /*d180*/  LEA.HI.X R11, R3, c[0x0][0x2ac], R8, 0x1, P1 ;  /* 0x0000ab00030b7a11 */ /* 0x000fcc00008f0c08 */
[----:B------:R-:W4:Y:S01]  /*d190*/  LDG.E.128 R8, [R10.64+0x80] ;  /* 0x000080060a087981 */ /* 0x000f22000c1e1d00 */
        /* <DEDUP_REMOVED lines=10> */
[--C-:B------:R-:W-:Y:S01]  /*d240*/  HADD2.F32 R6, -RZ, R7.reuse.H0_H0 ;  /* 0x20000007ff067230 */ /* 0x100fe20000004100 */
[----:B------:R-:W-:Y:S01]  /*d250*/  @!P0 FADD.FTZ R32, -R32, -RZ ;  /* 0x800000ff20208221 */ /* 0x000fe20000010100 */
[----:B------:R-:W-:Y:S02]  /*d260*/  HADD2.F32 R7, -RZ, R7.H1_H1 ;  /* 0x30000007ff077230 */ /* 0x000fe40000004100 */
[----:B------:R-:W-:Y:S01]  /*d270*/  HADD2.F32 R25, -RZ, R25.H1_H1 ;  /* 0x30000019ff197230 */ /* 0x000fe20000004100 */
[----:B------:R-:W-:Y:S01]  /*d280*/  FMUL.FTZ R34, R34, R3 ;  /* 0x0000000322227220 */ /* 0x000fe20000410000 */
[--C-:B------:R-:W-:Y:S01]  /*d290*/  HADD2.F32 R3, -RZ, R27.reuse.H0_H0 ;  /* 0x2000001bff037230 */ /* 0x100fe20000004100 */
[----:B------:R-:W-:Y:S01]  /*d2a0*/  FMUL.FTZ R35, R35, R4 ;  /* 0x0000000423237220 */ /* 0x000fe20000410000 */
[----:B------:R-:W-:Y:S01]  /*d2b0*/  HADD2.F32 R4, -RZ, R27.H1_H1 ;  /* 0x3000001bff047230 */ /* 0x000fe20000004100 */
[----:B------:R-:W-:Y:S01]  /*d2c0*/  FMUL.FTZ R25, R25, R32 ;  /* 0x0000002019197220 */ /* 0x000fe20000410000 */
[----:B------:R-:W-:Y:S01]  /*d2d0*/  HADD2.F32 R32, -RZ, R26.H0_H0 ;  /* 0x2000001aff207230 */ /* 0x000fe20000004100 */
[----:B------:R-:W-:-:S02]  /*d2e0*/  @!P0 FADD.FTZ R6, -R6, -RZ ;  /* 0x800000ff06068221 */ /* 0x000fc40000010100 */
[----:B------:R-:W-:Y:S01]  /*d2f0*/  @!P0 FADD.FTZ R7, -R7, -RZ ;  /* 0x800000ff07078221 */ /* 0x000fe20000010100 */
[----:B------:R-:W-:Y:S01]  /*d300*/  HADD2.F32 R26, -RZ, R26.H1_H1 ;  /* 0x3000001aff1a7230 */ /* 0x000fe20000004100 */
[----:B------:R-:W-:Y:S01]  /*d310*/  @!P0 FADD.FTZ R33, -R33, -RZ ;  /* 0x800000ff21218221 */ /* 0x000fe20000010100 */
[----:B------:R-:W-:Y:S01]  /*d320*/  HADD2.F32 R24, -RZ, R24.H1_H1 ;  /* 0x30000018ff187230 */ /* 0x000fe20000004100 */
[----:B------:R-:W-:Y:S01]  /*d330*/  FMUL.FTZ R6, R3, R6 ;  /* 0x0000000603067220 */ /* 0x000fe20000410000 */
[----:B------:R-:W-:Y:S01]  /*d340*/  HADD2.F32 R3, -RZ, R20.H0_H0 ;  /* 0x20000014ff037230 */ /* 0x000fe20000004100 */
[----:B------:R-:W-:Y:S01]  /*d350*/  FMUL.FTZ R7, R4, R7 ;  /* 0x0000000704077220 */ /* 0x000fe20000410000 */
[----:B----4-:R-:W-:Y:S01]  /*d360*/  HADD2.F32 R4, -RZ, R8.H0_H0 ;  /* 0x20000008ff047230 */ /* 0x010fe20000004100 */
[----:B------:R-:W-:Y:S02]  /*d370*/  @!P0 FADD.FTZ R15, -R15, -RZ ;  /* 0x800000ff0f0f8221 */ /* 0x000fe40000010100 */
[----:B------:R-:W-:-:S02]  /*d380*/  @!P0 FADD.FTZ R5, -R5, -RZ ;  /* 0x800000ff05058221 */ /* 0x000fc40000010100 */
        /* <DEDUP_REMOVED lines=29> */
.L_x_3598:
[----:B------:R-:W-:Y:S05]  /*d560*/  BSYNC B0 ;  /* 0x0000000000007941 */ /* 0x000fea0003800000 */
.L_x_3597:
[----:B--2---:R2:W5:Y:S01]  /*d570*/  LDG.E.128 R24, [R30.64+0x100] ;  /* 0x000100061e187981 */ /* 0x004562000c1e1d00 */
[----:B------:R-:W-:Y:S01]  /*d580*/  IADD3 R4, R18, 0x80, RZ ;  /* 0x0000008012047810 */ /* 0x000fe20007ffe0ff */
[----:B------:R-:W-:Y:S02]  /*d590*/  BSSY B0, `(.L_x_3599) ;  /* 0x0000054000007945 */ /* 0x000fe40003800000 */
[----:B------:R2:W-:Y:S01]  /*d5a0*/  STS.128 [R211+0x2000], R20 ;  /* 0x00200014d3007388 */ /* 0x0005e20000000c00 */
        /* <DEDUP_REMOVED lines=26> */
[--C-:B-1----:R-:W-:Y:S02]  /*d750*/  HADD2.F32 R30, -RZ, R5.reuse.H1_H1 ;  /* 0x30000005ff1e7230 */ /* 0x102fe40000004100 */
[----:B------:R-:W-:Y:S01]  /*d760*/  HADD2.F32 R4, -RZ, R5.H0_H0 ;  /* 0x20000005ff047230 */ /* 0x000fe20000004100 */
[----:B------:R-:W-:Y:S01]  /*d770*/  @!P0 FADD.FTZ R3, -R3, -RZ ;  /* 0x800000ff03038221 */ /* 0x000fe20000010100 */
        /* <DEDUP_REMOVED lines=11> */
[----:B------:R-:W-:Y:S01]  /*d830*/  FMUL.FTZ R33, R33, R4 ;  /* 0x0000000421217220 */ /* 0x000fe20000410000 */
[----:B------:R-:W-:Y:S01]  /*d840*/  HADD2.F32 R22, -RZ, R22.H1_H1 ;  /* 0x30000016ff167230 */ /* 0x000fe20000004100 */
[----:B------:R-:W-:Y:S01]  /*d850*/  @!P0 FADD.FTZ R6, -R6, -RZ ;  /* 0x800000ff06068221 */ /* 0x000fe20000010100 */
[----:B------:R-:W-:Y:S01]  /*d860*/  HADD2.F32 R4, -RZ, R23.H1_H1 ;  /* 0x30000017ff047230 */ /* 0x000fe20000004100 */
[----:B------:R-:W-:-:S02]  /*d870*/  @!P0 FADD.FTZ R31, -R31, -RZ ;  /* 0x800000ff1f1f8221 */ /* 0x000fc40000010100 */
[----:B------:R-:W-:Y:S02]  /*d880*/  @!P0 FADD.FTZ R7, -R7, -RZ ;  /* 0x800000ff07078221 */ /* 0x000fe40000010100 */
[----:B------:R-:W-:Y:S01]  /*d890*/  FMUL.FTZ R6, R3, R6 ;  /* 0x0000000603067220 */ /* 0x000fe20000410000 */
[----:B----4-:R-:W-:Y:S01]  /*d8a0*/  HADD2.F32 R3, -RZ, R9.H0_H0 ;  /* 0x20000009ff037230 */ /* 0x010fe20000004100 */
[----:B------:R-:W-:Y:S01]  /*d8b0*/  FMUL.FTZ R31, R22, R31 ;  /* 0x0000001f161f7220 */ /* 0x000fe20000410000 */
[----:B------:R-:W-:Y:S01]  /*d8c0*/  HADD2.F32 R20, -RZ, R20.H1_H1 ;  /* 0x30000014ff147230 */ /* 0x000fe20000004100 */
[----:B------:R-:W-:Y:S01]  /*d8d0*/  FMUL.FTZ R7, R4, R7 ;  /* 0x0000000704077220 */ /* 0x000fe20000410000 */
[--C-:B-----5:R-:W-:Y:S01]  /*d8e0*/  HADD2.F32 R4, -RZ, R25.reuse.H0_H0 ;  /* 0x20000019ff047230 */ /* 0x120fe20000004100 */
[----:B------:R-:W-:Y:S01]  /*d8f0*/  @!P0 FADD.FTZ R15, -R15, -RZ ;  /* 0x800000ff0f0f8221 */ /* 0x000fe20000010100 */
[----:B------:R-:W-:Y:S01]  /*d900*/  HADD2.F32 R22, -RZ, R25.H1_H1 ;  /* 0x30000019ff167230 */ /* 0x000fe20000004100 */
[----:B------:R-:W-:Y:S01]  /*d910*/  @!P0 FADD.FTZ R5, -R5, -RZ ;  /* 0x800000ff05058221 */ /* 0x000fe20000010100 */
[----:B------:R-:W-:Y:S01]  /*d920*/  HADD2.F32 R9, -RZ, R9.H1_H1 ;  /* 0x30000009ff097230 */ /* 0x000fe20000004100 */
[----:B------:R-:W-:Y:S01]  /*d930*/  FMUL.FTZ R20, R20, R15 ;  /* 0x0000000f14147220 */ /* 0x000fe20000410000 */
[----:B------:R-:W-:Y:S01]  /*d940*/  HADD2.F32 R15, -RZ, R24.H0_H0 ;  /* 0x20000018ff0f7230 */ /* 0x000fe20000004100 */
[----:B------:R-:W-:Y:S01]  /*d950*/  FMUL.FTZ R5, R30, R5 ;  /* 0x000000051e057220 */ /* 0x000fe20000410000 */
[--C-:B------:R-:W-:Y:S01]  /*d960*/  HADD2.F32 R23, -RZ, R8.reuse.H0_H0 ;  /* 0x20000008ff177230 */ /* 0x100fe20000004100 */
[----:B------:R-:W-:Y:S01]  /*d970*/  FFMA.FTZ R3, R4, R3, R33 ;  /* 0x0000000304037223 */ /* 0x000fe20000010021 */
[----:B------:R-:W-:Y:S01]  /*d980*/  HADD2.F32 R35, -RZ, R8.H1_H1 ;  /* 0x30000008ff237230 */ /* 0x000fe20000004100 */
[----:B------:R-:W-:Y:S01]  /*d990*/  FFMA.FTZ R22, R22, R9, R21 ;  /* 0x0000000916167223 */ /* 0x000fe20000010015 */
[----:B------:R-:W-:-:S02]  /*d9a0*/  HADD2.F32 R30, -RZ, R10.H0_H0 ;  /* 0x2000000aff1e7230 */ /* 0x000fc40000004100 */
[----:B------:R-:W-:Y:S02]  /*d9b0*/  HADD2.F32 R4, -RZ, R27.H0_H0 ;  /* 0x2000001bff047230 */ /* 0x000fe40000004100 */
[----:B------:R-:W-:Y:S02]  /*d9c0*/  HADD2.F32 R9, -RZ, R26.H0_H0 ;  /* 0x2000001aff097230 */ /* 0x000fe40000004100 */
[--C-:B------:R-:W-:Y:S02]  /*d9d0*/  HADD2.F32 R25, -RZ, R11.reuse.H0_H0 ;  /* 0x2000000bff197230 */ /* 0x100fe40000004100 */
        /* <DEDUP_REMOVED lines=15> */
.L_x_3600:
[----:B------:R-:W-:Y:S05]  /*dad0*/  BSYNC B0 ;  /* 0x0000000000007941 */ /* 0x000fea0003800000 */
.L_x_3599:
[----:B-----5:R3:W-:Y:S02]  /*dae0*/  STS.128 [R211+0x4000], R24 ;  /* 0x00400018d3007388 */ /* 0x0207e40000000c00 */
.L_x_3594:
[----:B------:R-:W-:Y:S05]  /*daf0*/  BSYNC B1 ;  /* 0x0000000000017941 */ /* 0x000fea0003800000 */
.L_x_3593:
[----:B------:R-:W-:Y:S01]  /*db00*/  IADD3 R3, R206, 0x10, RZ ;  /* 0x00000010ce037810 */ /* 0x000fe20007ffe0ff */
[----:B------:R-:W-:Y:S03]  /*db10*/  BSSY B1, `(.L_x_3601) ;  /* 0x000010b000017945 */ /* 0x000fe60003800000 */
[----:B------:R-:W-:-:S04]  /*db20*/  ISETP.GE.AND P0, PT, R3, R14, PT ;  /* 0x0000000e0300720c */ /* 0x000fc80003f06270 */
[----:B------:R-:W-:-:S13]  /*db30*/  ISETP.LT.OR P0, PT, R55, -0x87, P0 ;  /* 0xffffff793700780c */ /* 0x000fda0000701670 */
[----:B------:R-:W-:Y:S05]  /*db40*/  @P0 BRA `(.L_x_3602) ;  /* 0x0000107000000947 */ /* 0x000fea0003800000 */
[----:B--2---:R2:W5:Y:S01]  /*db50*/  LDG.E.128 R20, [R28.64] ;  /* 0x000000061c147981 */ /* 0x004562000c1e1d00 */
        /* <DEDUP_REMOVED lines=11> */
[----:B---3--:R-:W-:Y:S01]  /*dc10*/  IMAD.WIDE R24, R9, 0x2, R28 ;  /* 0x0000000209187825 */ /* 0x008fe200078e021c */
[----:B------:R-:W-:Y:S02]  /*dc20*/  LEA.HI.X.SX32 R4, R7, R2, 0x1, P1 ;  /* 0x0000000207047211 */ /* 0x000fe400008f0eff */
[----:B------:R-:W-:-:S02]  /*dc30*/  LEA R6, P1, R5, c[0x0][0x2b0], 0x1 ;  /* 0x0000ac0005067a11 */ /* 0x000fc400078208ff */
[----:B------:R-:W-:Y:S01]  /*dc40*/  MOV R9, RZ ;  /* 0x000000ff00097202 */ /* 0x000fe20000000f00 */
[----:B------:R-:W3:Y:S01]  /*dc50*/  LDG.E.128 R24, [R24.64] ;  /* 0x0000000618187981 */ /* 0x000ee2000c1e1d00 */
[----:B------:R-:W-:Y:S02]  /*dc60*/  LEA.HI.X R7, R5, c[0x0][0x2b4], R4, 0x1, P1 ;  /* 0x0000ad0005077a11 */ /* 0x000fe400008f0c04 */
[----:B------:R-:W-:-:S04]  /*dc70*/  @P0 IADD3 R9, -R8, RZ, RZ ;  /* 0x000000ff08090210 */ /* 0x000fc80007ffe1ff */
[----:B------:R-:W4:Y:S01]  /*dc80*/  LDG.E.128 R4, [R6.64] ;  /* 0x0000000606047981 */ /* 0x000f22000c1e1d00 */
[----:B------:R-:W-:-:S04]  /*dc90*/  IADD3 R8, P1, R9, R0, RZ ;  /* 0x0000000009087210 */ /* 0x000fc80007f3e0ff */
[----:B------:R-:W-:Y:S02]  /*dca0*/  LEA.HI.X.SX32 R9, R9, R2, 0x1, P1 ;  /* 0x0000000209097211 */ /* 0x000fe400008f0eff */
[----:B------:R-:W-:-:S04]  /*dcb0*/  LEA R10, P1, R8, c[0x0][0x2a8], 0x1 ;  /* 0x0000aa00080a7a11 */ /* 0x000fc800078208ff */
[----:B------:R-:W-:-:S06]  /*dcc0*/  LEA.HI.X R11, R8, c[0x0][0x2ac], R9, 0x1, P1 ;  /* 0x0000ab00080b7a11 */ /* 0x000fcc00008f0c09 */
[----:B--2---:R-:W2:Y:S01]  /*dcd0*/  LDG.E.128 R8, [R10.64] ;  /* 0x000000060a087981 */ /* 0x004ea2000c1e1d00 */
[----:B---3--:R-:W-:Y:S02]  /*dce0*/  HADD2.F32 R36, -RZ, R27.H0_H0 ;  /* 0x2000001bff247230 */ /* 0x008fe40000004100 */
[--C-:B----4-:R-:W-:Y:S02]  /*dcf0*/  HADD2.F32 R15, -RZ, R5.reuse.H0_H0 ;  /* 0x20000005ff0f7230 */ /* 0x110fe40000004100 */
[----:B-1----:R-:W-:Y:S02]  /*dd00*/  HADD2.F32 R30, -RZ, R5.H1_H1 ;  /* 0x30000005ff1e7230 */ /* 0x002fe40000004100 */
        /* <DEDUP_REMOVED lines=20> */
[--C-:B------:R-:W-:Y:S01]  /*de50*/  HADD2.F32 R15, -RZ, R24.reuse.H1_H1 ;  /* 0x30000018ff0f7230 */ /* 0x100fe20000004100 */
[----:B------:R-:W-:Y:S01]  /*de60*/  FMUL.FTZ R4, R7, R4 ;  /* 0x0000000407047220 */ /* 0x000fe20000410000 */
[----:B--2---:R-:W-:Y:S01]  /*de70*/  HADD2.F32 R7, -RZ, R9.H0_H0 ;  /* 0x20000009ff077230 */ /* 0x004fe20000004100 */
[----:B------:R-:W-:Y:S01]  /*de80*/  FMUL.FTZ R6, R5, R6 ;  /* 0x0000000605067220 */ /* 0x000fe20000410000 */
[--C-:B-----5:R-:W-:Y:S01]  /*de90*/  HADD2.F32 R5, -RZ, R21.reuse.H0_H0 ;  /* 0x20000015ff057230 */ /* 0x120fe20000004100 */
[----:B------:R-:W-:Y:S02]  /*dea0*/  @!P0 FADD.FTZ R32, -R32, -RZ ;  /* 0x800000ff20208221 */ /* 0x000fe40000010100 */
[----:B------:R-:W-:Y:S01]  /*deb0*/  FMUL.FTZ R25, R25, R30 ;  /* 0x0000001e19197220 */ /* 0x000fe20000410000 */
[----:B------:R-:W-:Y:S01]  /*dec0*/  HADD2.F32 R30, -RZ, R24.H0_H0 ;  /* 0x20000018ff1e7230 */ /* 0x000fe20000004100 */
[----:B------:R-:W-:Y:S01]  /*ded0*/  @!P0 FADD.FTZ R31, -R31, -RZ ;  /* 0x800000ff1f1f8221 */ /* 0x000fe20000010100 */
[----:B------:R-:W-:Y:S01]  /*dee0*/  HADD2.F32 R24, -RZ, R21.H1_H1 ;  /* 0x30000015ff187230 */ /* 0x000fe20000004100 */
[----:B------:R-:W-:Y:S01]  /*def0*/  FMUL.FTZ R32, R15, R32 ;  /* 0x000000200f207220 */ /* 0x000fe20000410000 */
[----:B------:R-:W-:Y:S01]  /*df00*/  HADD2.F32 R21, -RZ, R9.H1_H1 ;  /* 0x30000009ff157230 */ /* 0x000fe20000004100 */
[----:B------:R-:W-:Y:S01]  /*df10*/  FFMA.FTZ R5, R5, R7, R34 ;  /* 0x0000000705057223 */ /* 0x000fe20000010022 */
[----:B------:R-:W-:-:S02]  /*df20*/  HADD2.F32 R26, -RZ, R8.H0_H0 ;  /* 0x20000008ff1a7230 */ /* 0x000fc40000004100 */
[----:B------:R-:W-:Y:S02]  /*df30*/  HADD2.F32 R33, -RZ, R8.H1_H1 ;  /* 0x30000008ff217230 */ /* 0x000fe40000004100 */
[----:B------:R-:W-:Y:S02]  /*df40*/  HADD2.F32 R15, -RZ, R23.H0_H0 ;  /* 0x20000017ff0f7230 */ /* 0x000fe40000004100 */
[--C-:B------:R-:W-:Y:S02]  /*df50*/  HADD2.F32 R9, -RZ, R11.reuse.H0_H0 ;  /* 0x2000000bff097230 */ /* 0x100fe40000004100 */
[----:B------:R-:W-:Y:S02]  /*df60*/  HADD2.F32 R7, -RZ, R20.H0_H0 ;  /* 0x20000014ff077230 */ /* 0x000fe40000004100 */
[----:B------:R-:W-:Y:S01]  /*df70*/  HADD2.F32 R8, -RZ, R22.H0_H0 ;  /* 0x20000016ff087230 */ /* 0x000fe20000004100 */
[----:B------:R-:W-:Y:S01]  /*df80*/  FMUL.FTZ R31, R30, R31 ;  /* 0x0000001f1e1f7220 */ /* 0x000fe20000410000 */
[----:B------:R-:W-:-:S02]  /*df90*/  HADD2.F32 R11, -RZ, R11.H1_H1 ;  /* 0x3000000bff0b7230 */ /* 0x000fc40000004100 */
[--C-:B------:R-:W-:Y:S02]  /*dfa0*/  HADD2.F32 R27, -RZ, R10.reuse.H0_H0 ;  /* 0x2000000aff1b7230 */ /* 0x100fe40000004100 */
[----:B------:R-:W-:Y:S02]  /*dfb0*/  HADD2.F32 R35, -RZ, R10.H1_H1 ;  /* 0x3000000aff237230 */ /* 0x000fe40000004100 */
[----:B------:R-:W-:Y:S02]  /*dfc0*/  HADD2.F32 R23, -RZ, R23.H1_H1 ;  /* 0x30000017ff177230 */ /* 0x000fe40000004100 */
[----:B------:R-:W-:Y:S02]  /*dfd0*/  HADD2.F32 R20, -RZ, R20.H1_H1 ;  /* 0x30000014ff147230 */ /* 0x000fe40000004100 */
[----:B------:R-:W-:Y:S01]  /*dfe0*/  HADD2.F32 R22, -RZ, R22.H1_H1 ;  /* 0x30000016ff167230 */ /* 0x000fe20000004100 */
[----:B------:R-:W-:Y:S02]  /*dff0*/  FFMA.FTZ R24, R24, R21, R25 ;  /* 0x0000001518187223 */ /* 0x000fe40000010019 */
        /* <DEDUP_REMOVED lines=10> */
.L_x_3604:
[----:B------:R-:W-:Y:S05]  /*e0a0*/  BSYNC B0 ;  /* 0x0000000000007941 */ /* 0x000fea0003800000 */
.L_x_3603:
[----:B---3--:R3:W5:Y:S01]  /*e0b0*/  LDG.E.128 R24, [R28.64+0x80] ;  /* 0x000080061c187981 */ /* 0x008762000c1e1d00 */
[----:B------:R-:W-:Y:S01]  /*e0c0*/  IADD3 R4, R18, 0x40, RZ ;  /* 0x0000004012047810 */ /* 0x000fe20007ffe0ff */
[----:B------:R-:W-:Y:S02]  /*e0d0*/  BSSY B0, `(.L_x_3605) ;  /* 0x0000055000007945 */ /* 0x000fe40003800000 */
[----:B-----5:R3:W-:Y:S01]  /*e0e0*/  STS.128 [R211+0x800], R20 ;  /* 0x00080014d3007388 */ /* 0x0207e20000000c00 */
        /* <DEDUP_REMOVED lines=14> */
[----:B------:R-:W3:Y:S01]  /*e1d0*/  LDG.E.128 R20, [R20.64+0x80] ;  /* 0x0000800614147981 */ /* 0x000ee2000c1e1d00 */
[----:B------:R-:W-:Y:S02]  /*e1e0*/  LEA.HI.X R7, R5, c[0x0][0x2b4], R4, 0x1, P1 ;  /* 0x0000ad0005077a11 */ /* 0x000fe400008f0c04 */
[----:B------:R-:W-:-:S04]  /*e1f0*/  @P0 IADD3 R9, -R8, RZ, RZ ;  /* 0x000000ff08090210 */ /* 0x000fc80007ffe1ff */
[----:B------:R-:W4:Y:S01]  /*e200*/  LDG.E.128 R4, [R6.64+0x80] ;  /* 0x0000800606047981 */ /* 0x000f22000c1e1d00 */
[----:B------:R-:W-:-:S04]  /*e210*/  IADD3 R8, P1, R9, R0, RZ ;  /* 0x0000000009087210 */ /* 0x000fc80007f3e0ff */
[----:B------:R-:W-:Y:S02]  /*e220*/  LEA.HI.X.SX32 R9, R9, R2, 0x1, P1 ;  /* 0x0000000209097211 */ /* 0x000fe400008f0eff */
[----:B------:R-:W-:-:S04]  /*e230*/  LEA R10, P1, R8, c[0x0][0x2a8], 0x1 ;  /* 0x0000aa00080a7a11 */ /* 0x000fc800078208ff */
[----:B------:R-:W-:-:S06]  /*e240*/  LEA.HI.X R11, R8, c[0x0][0x2ac], R9, 0x1, P1 ;  /* 0x0000ab00080b7a11 */ /* 0x000fcc00008f0c09 */
[----:B------:R-:W5:Y:S01]  /*e250*/  LDG.E.128 R8, [R10.64+0x80] ;  /* 0x000080060a087981 */ /* 0x000f62000c1e1d00 */
[----:B---3--:R-:W-:Y:S02]  /*e260*/  HADD2.F32 R34, -RZ, R20.H0_H0 ;  /* 0x20000014ff227230 */ /* 0x008fe40000004100 */
[----:B------:R-:W-:Y:S02]  /*e270*/  HADD2.F32 R33, -RZ, R21.H0_H0 ;  /* 0x20000015ff217230 */ /* 0x000fe40000004100 */
[--C-:B----4-:R-:W-:Y:S02]  /*e280*/  HADD2.F32 R15, -RZ, R4.reuse.H0_H0 ;  /* 0x20000004ff0f7230 */ /* 0x110fe40000004100 */
        /* <DEDUP_REMOVED lines=24> */
[----:B------:R-:W-:Y:S01]  /*e410*/  HADD2.F32 R15, -RZ, R24.H0_H0 ;  /* 0x20000018ff0f7230 */ /* 0x000fe20000004100 */
[----:B------:R-:W-:Y:S01]  /*e420*/  FMUL.FTZ R7, R4, R7 ;  /* 0x0000000704077220 */ /* 0x000fe20000410000 */
[----:B-----5:R-:W-:Y:S01]  /*e430*/  HADD2.F32 R4, -RZ, R8.H0_H0 ;  /* 0x20000008ff047230 */ /* 0x020fe20000004100 */
[----:B------:R-:W-:Y:S02]  /*e440*/  @!P0 FADD.FTZ R32, -R32, -RZ ;  /* 0x800000ff20208221 */ /* 0x000fe40000010100 */
[----:B------:R-:W-:Y:S01]  /*e450*/  FMUL.FTZ R20, R20, R31 ;  /* 0x0000001f14147220 */ /* 0x000fe20000410000 */
[--C-:B------:R-:W-:Y:S01]  /*e460*/  HADD2.F32 R31, -RZ, R10.reuse.H1_H1 ;  /* 0x3000000aff1f7230 */ /* 0x100fe20000004100 */
[----:B------:R-:W-:Y:S01]  /*e470*/  FMUL.FTZ R5, R30, R5 ;  /* 0x000000051e057220 */ /* 0x000fe20000410000 */
[----:B------:R-:W-:Y:S01]  /*e480*/  HADD2.F32 R30, -RZ, R10.H0_H0 ;  /* 0x2000000aff1e7230 */ /* 0x000fe20000004100 */
        /* <DEDUP_REMOVED lines=25> */
.L_x_3606:
[----:B------:R-:W-:Y:S05]  /*e620*/  BSYNC B0 ;  /* 0x0000000000007941 */ /* 0x000fea0003800000 */
.L_x_3605:
[----:B---3--:R3:W5:Y:S01]  /*e630*/  LDG.E.128 R20, [R28.64+0x100] ;  /* 0x000100061c147981 */ /* 0x008762000c1e1d00 */
        /* <DEDUP_REMOVED lines=25> */
[----:B--2---:R-:W2:Y:S01]  /*e7d0*/  LDG.E.128 R8, [R10.64+0x100] ;  /* 0x000100060a087981 */ /* 0x004ea2000c1e1d00 */
[----:B---3--:R-:W-:Y:S02]  /*e7e0*/  HADD2.F32 R32, -RZ, R24.H0_H0 ;  /* 0x20000018ff207230 */ /* 0x008fe40000004100 */
        /* <DEDUP_REMOVED lines=20> */
[--C-:B------:R-:W-:Y:S01]  /*e930*/  HADD2.F32 R28, -RZ, R26.reuse.H0_H0 ;  /* 0x2000001aff1c7230 */ /* 0x100fe20000004100 */
[----:B------:R-:W-:Y:S01]  /*e940*/  @!P0 FADD.FTZ R5, -R5, -RZ ;  /* 0x800000ff05058221 */ /* 0x000fe20000010100 */
[----:B------:R-:W-:Y:S01]  /*e950*/  HADD2.F32 R24, -RZ, R25.H1_H1 ;  /* 0x30000019ff187230 */ /* 0x000fe20000004100 */
[----:B------:R-:W-:Y:S01]  /*e960*/  FMUL.FTZ R6, R15, R6 ;  /* 0x000000060f067220 */ /* 0x000fe20000410000 */
[----:B------:R-:W-:Y:S01]  /*e970*/  HADD2.F32 R25, -RZ, R26.H1_H1 ;  /* 0x3000001aff197230 */ /* 0x000fe20000004100 */
[----:B------:R-:W-:Y:S01]  /*e980*/  FMUL.FTZ R7, R4, R7 ;  /* 0x0000000704077220 */ /* 0x000fe20000410000 */
[----:B-----5:R-:W-:Y:S01]  /*e990*/  HADD2.F32 R4, -RZ, R21.H0_H0 ;  /* 0x20000015ff047230 */ /* 0x020fe20000004100 */
[----:B------:R-:W-:Y:S01]  /*e9a0*/  @!P0 FADD.FTZ R30, -R30, -RZ ;  /* 0x800000ff1e1e8221 */ /* 0x000fe20000010100 */
[----:B--2---:R-:W-:Y:S01]  /*e9b0*/  HADD2.F32 R15, -RZ, R9.H0_H0 ;  /* 0x20000009ff0f7230 */ /* 0x004fe20000004100 */
[----:B------:R-:W-:Y:S01]  /*e9c0*/  FMUL.FTZ R5, R28, R5 ;  /* 0x000000051c057220 */ /* 0x000fe20000410000 */
[--C-:B------:R-:W-:Y:S01]  /*e9d0*/  HADD2.F32 R27, -RZ, R11.reuse.H0_H0 ;  /* 0x2000000bff1b7230 */ /* 0x100fe20000004100 */
[----:B------:R-:W-:Y:S01]  /*e9e0*/  @!P0 FADD.FTZ R29, -R29, -RZ ;  /* 0x800000ff1d1d8221 */ /* 0x000fe20000010100 */
        /* <DEDUP_REMOVED lines=27> */
.L_x_3608:
[----:B------:R-:W-:Y:S05]  /*eba0*/  BSYNC B0 ;  /* 0x0000000000007941 */ /* 0x000fea0003800000 */
.L_x_3607:
[----:B-----5:R4:W-:Y:S02]  /*ebb0*/  STS.128 [R211+0x4800], R20 ;  /* 0x00480014d3007388 */ /* 0x0209e40000000c00 */
.L_x_3602:
[----:B------:R-:W-:Y:S05]  /*ebc0*/  BSYNC B1 ;  /* 0x0000000000017941 */ /* 0x000fea0003800000 */
.L_x_3601:
[----:B------:R-:W-:Y:S01]  /*ebd0*/  IADD3 R15, R206, 0x20, RZ ;  /* 0x00000020ce0f7810 */ /* 0x000fe20007ffe0ff */
[----:B------:R-:W-:Y:S03]  /*ebe0*/  BSSY B1, `(.L_x_3609) ;  /* 0x000010d000017945 */ /* 0x000fe60003800000 */
[----:B------:R-:W-:-:S04]  /*ebf0*/  ISETP.GE.AND P0, PT, R15, R14, PT ;  /* 0x0000000e0f00720c */ /* 0x000fc80003f06270 */
[----:B------:R-:W-:-:S13]  /*ec00*/  ISETP.LT.OR P0, PT, R55, -0x107, P0 ;  /* 0xfffffef93700780c */ /* 0x000fda0000701670 */
[----:B------:R-:W-:Y:S05]  /*ec10*/  @P0 BRA `(.L_x_3610) ;  /* 0x0000109000000947 */ /* 0x000fea0003800000 */
[----:B--2-4-:R2:W5:Y:S01]  /*ec20*/  LDG.E.128 R20, [R16.64] ;  /* 0x0000000610147981 */ /* 0x014562000c1e1d00 */
        /* <DEDUP_REMOVED lines=10> */
[----:B---3--:R-:W-:Y:S01]  /*ecd0*/  IMAD.WIDE R24, R9, 0x2, R16 ;  /* 0x0000000209187825 */ /* 0x008fe200078e0210 */
[----:B------:R-:W-:Y:S02]  /*ece0*/  LEA.HI.X.SX32 R4, R7, R2, 0x1, P1 ;  /* 0x0000000207047211 */ /* 0x000fe400008f0eff */
[C---:B------:R-:W-:Y:S02]  /*ecf0*/  LEA R6, P1, R5.reuse, c[0x0][0x2b0], 0x1 ;  /* 0x0000ac0005067a11 */ /* 0x040fe400078208ff */
[----:B------:R-:W-:Y:S01]  /*ed00*/  @P0 SHF.R.S32.HI R8, RZ, 0x1, R128 ;  /* 0x00000001ff080819 */ /* 0x000fe20000011480 */
[----:B------:R-:W3:Y:S01]  /*ed10*/  LDG.E.128 R24, [R24.64] ;  /* 0x0000000618187981 */ /* 0x000ee2000c1e1d00 */
[----:B------:R-:W-:Y:S02]  /*ed20*/  LEA.HI.X R7, R5, c[0x0][0x2b4], R4, 0x1, P1 ;  /* 0x0000ad0005077a11 */ /* 0x000fe400008f0c04 */
[----:B------:R-:W-:Y:S02]  /*ed30*/  MOV R9, RZ ;  /* 0x000000ff00097202 */ /* 0x000fe40000000f00 */
[----:B------:R-:W-:-:S02]  /*ed40*/  @P0 IADD3 R9, -R8, RZ, RZ ;  /* 0x000000ff08090210 */ /* 0x000fc40007ffe1ff */
[----:B------:R-:W4:Y:S02]  /*ed50*/  LDG.E.128 R4, [R6.64] ;  /* 0x0000000606047981 */ /* 0x000f24000c1e1d00 */
[----:B------:R-:W-:-:S04]  /*ed60*/  IADD3 R8, P1, R9, R0, RZ ;  /* 0x0000000009087210 */ /* 0x000fc80007f3e0ff */
[----:B------:R-:W-:Y:S02]  /*ed70*/  LEA.HI.X.SX32 R9, R9, R2, 0x1, P1 ;  /* 0x0000000209097211 */ /* 0x000fe400008f0eff */
[----:B------:R-:W-:-:S04]  /*ed80*/  LEA R10, P1, R8, c[0x0][0x2a8], 0x1 ;  /* 0x0000aa00080a7a11 */ /* 0x000fc800078208ff */
[----:B------:R-:W-:-:S06]  /*ed90*/  LEA.HI.X R11, R8, c[0x0][0x2ac], R9, 0x1, P1 ;  /* 0x0000ab00080b7a11 */ /* 0x000fcc00008f0c09 */
[----:B--2---:R-:W2:Y:S01]  /*eda0*/  LDG.E.128 R8, [R10.64] ;  /* 0x000000060a087981 */ /* 0x004ea2000c1e1d00 */
[----:B---3--:R-:W-:Y:S01]  /*edb0*/  MOV R28, R27 ;  /* 0x0000001b001c7202 */ /* 0x008fe20000000f00 */
[--C-:B----4-:R-:W-:Y:S02]  /*edc0*/  HADD2.F32 R27, -RZ, R5.reuse.H0_H0 ;  /* 0x20000005ff1b7230 */ /* 0x110fe40000004100 */
[----:B------:R-:W-:Y:S02]  /*edd0*/  HADD2.F32 R29, -RZ, R5.H1_H1 ;  /* 0x30000005ff1d7230 */ /* 0x000fe40000004100 */
[--C-:B------:R-:W-:Y:S02]  /*ede0*/  HADD2.F32 R5, -RZ, R7.reuse.H0_H0 ;  /* 0x20000007ff057230 */ /* 0x100fe40000004100 */
[----:B------:R-:W-:Y:S02]  /*edf0*/  HADD2.F32 R7, -RZ, R7.H1_H1 ;  /* 0x30000007ff077230 */ /* 0x000fe40000004100 */
[----:B------:R-:W-:Y:S01]  /*ee00*/  HADD2.F32 R34, -RZ, R28.H0_H0 ;  /* 0x2000001cff227230 */ /* 0x000fe20000004100 */
[----:B------:R-:W-:Y:S01]  /*ee10*/  @!P0 FADD.FTZ R5, -R5, -RZ ;  /* 0x800000ff05058221 */ /* 0x000fe20000010100 */
[--C-:B-1----:R-:W-:Y:S01]  /*ee20*/  HADD2.F32 R30, -RZ, R4.reuse.H0_H0 ;  /* 0x20000004ff1e7230 */ /* 0x102fe20000004100 */
        /* <DEDUP_REMOVED lines=20> */
[----:B--2---:R-:W-:Y:S01]  /*ef70*/  HADD2.F32 R7, -RZ, R9.H0_H0 ;  /* 0x20000009ff077230 */ /* 0x004fe20000004100 */
[----:B------:R-:W-:-:S02]  /*ef80*/  @!P0 FADD.FTZ R30, -R30, -RZ ;  /* 0x800000ff1e1e8221 */ /* 0x000fc40000010100 */
[----:B------:R-:W-:Y:S02]  /*ef90*/  @!P0 FADD.FTZ R31, -R31, -RZ ;  /* 0x800000ff1f1f8221 */ /* 0x000fe40000010100 */
[----:B------:R-:W-:Y:S01]  /*efa0*/  FMUL.FTZ R32, R32, R27 ;  /* 0x0000001b20207220 */ /* 0x000fe20000410000 */
[--C-:B------:R-:W-:Y:S01]  /*efb0*/  HADD2.F32 R33, -RZ, R10.reuse.H1_H1 ;  /* 0x3000000aff217230 */ /* 0x100fe20000004100 */
[----:B------:R-:W-:Y:S01]  /*efc0*/  FMUL.FTZ R36, R36, R29 ;  /* 0x0000001d24247220 */ /* 0x000fe20000410000 */
[----:B------:R-:W-:Y:S01]  /*efd0*/  HADD2.F32 R29, -RZ, R10.H0_H0 ;  /* 0x2000000aff1d7230 */ /* 0x000fe20000004100 */
[----:B------:R-:W-:Y:S01]  /*efe0*/  FMUL.FTZ R30, R25, R30 ;  /* 0x0000001e191e7220 */ /* 0x000fe20000410000 */
[----:B------:R-:W-:Y:S01]  /*eff0*/  HADD2.F32 R25, -RZ, R21.H1_H1 ;  /* 0x30000015ff197230 */ /* 0x000fe20000004100 */
[----:B------:R-:W-:Y:S01]  /*f000*/  FMUL.FTZ R31, R24, R31 ;  /* 0x0000001f181f7220 */ /* 0x000fe20000410000 */
[----:B------:R-:W-:Y:S01]  /*f010*/  HADD2.F32 R24, -RZ, R9.H1_H1 ;  /* 0x30000009ff187230 */ /* 0x000fe20000004100 */
[----:B------:R-:W-:Y:S01]  /*f020*/  FFMA.FTZ R5, R5, R7, R32 ;  /* 0x0000000705057223 */ /* 0x000fe20000010020 */
[----:B------:R-:W-:-:S02]  /*f030*/  HADD2.F32 R21, -RZ, R23.H0_H0 ;  /* 0x20000017ff157230 */ /* 0x000fc40000004100 */
[--C-:B------:R-:W-:Y:S02]  /*f040*/  HADD2.F32 R9, -RZ, R11.reuse.H0_H0 ;  /* 0x2000000bff097230 */ /* 0x100fe40000004100 */
[----:B------:R-:W-:Y:S02]  /*f050*/  HADD2.F32 R27, -RZ, R8.H0_H0 ;  /* 0x20000008ff1b7230 */ /* 0x000fe40000004100 */
[----:B------:R-:W-:Y:S02]  /*f060*/  HADD2.F32 R7, -RZ, R20.H0_H0 ;  /* 0x20000014ff077230 */ /* 0x000fe40000004100 */
[----:B------:R-:W-:Y:S02]  /*f070*/  HADD2.F32 R10, -RZ, R22.H0_H0 ;  /* 0x20000016ff0a7230 */ /* 0x000fe40000004100 */
        /* <DEDUP_REMOVED lines=16> */
.L_x_3612:
[----:B------:R-:W-:Y:S05]  /*f180*/  BSYNC B0 ;  /* 0x0000000000007941 */ /* 0x000fea0003800000 */
.L_x_3611:
        /* <DEDUP_REMOVED lines=27> */
[----:B---3--:R-:W-:Y:S01]  /*f340*/  MOV R28, R23 ;  /* 0x00000017001c7202 */ /* 0x008fe20000000f00 */
[----:B------:R-:W-:Y:S02]  /*f350*/  HADD2.F32 R32, -RZ, R20.H0_H0 ;  /* 0x20000014ff207230 */ /* 0x000fe40000004100 */
[--C-:B----4-:R-:W-:Y:S02]  /*f360*/  HADD2.F32 R23, -RZ, R4.reuse.H0_H0 ;  /* 0x20000004ff177230 */ /* 0x110fe40000004100 */
[----:B------:R-:W-:Y:S02]  /*f370*/  HADD2.F32 R29, -RZ, R4.H1_H1 ;  /* 0x30000004ff1d7230 */ /* 0x000fe40000004100 */
[--C-:B------:R-:W-:Y:S01]  /*f380*/  HADD2.F32 R4, -RZ, R5.reuse.H0_H0 ;  /* 0x20000005ff047230 */ /* 0x100fe20000004100 */
[----:B------:R-:W-:Y:S01]  /*f390*/  @!P0 FADD.FTZ R23, -R23, -RZ ;  /* 0x800000ff17178221 */ /* 0x000fe20000010100 */
[----:B-1----:R-:W-:-:S02]  /*f3a0*/  HADD2.F32 R30, -RZ, R5.H1_H1 ;  /* 0x30000005ff1e7230 */ /* 0x002fc40000004100 */
        /* <DEDUP_REMOVED lines=16> */
[--C-:B------:R-:W-:Y:S01]  /*f4b0*/  HADD2.F32 R29, -RZ, R24.reuse.H1_H1 ;  /* 0x30000018ff1d7230 */ /* 0x100fe20000004100 */
[----:B------:R-:W-:Y:S01]  /*f4c0*/  FMUL.FTZ R6, R23, R6 ;  /* 0x0000000617067220 */ /* 0x000fe20000410000 */
[----:B------:R-:W-:Y:S01]  /*f4d0*/  HADD2.F32 R23, -RZ, R24.H0_H0 ;  /* 0x20000018ff177230 */ /* 0x000fe20000004100 */
[----:B------:R-:W-:Y:S01]  /*f4e0*/  @!P0 FADD.FTZ R30, -R30, -RZ ;  /* 0x800000ff1e1e8221 */ /* 0x000fe20000010100 */
[----:B------:R-:W-:Y:S01]  /*f4f0*/  HADD2.F32 R22, -RZ, R22.H1_H1 ;  /* 0x30000016ff167230 */ /* 0x000fe20000004100 */
[----:B------:R-:W-:Y:S01]  /*f500*/  @!P0 FADD.FTZ R31, -R31, -RZ ;  /* 0x800000ff1f1f8221 */ /* 0x000fe20000010100 */
[----:B------:R-:W-:Y:S01]  /*f510*/  HADD2.F32 R28, -RZ, R28.H1_H1 ;  /* 0x3000001cff1c7230 */ /* 0x000fe20000004100 */
[----:B------:R-:W-:Y:S01]  /*f520*/  @!P0 FADD.FTZ R7, -R7, -RZ ;  /* 0x800000ff07078221 */ /* 0x000fe20000010100 */
[--C-:B-----5:R-:W-:Y:S01]  /*f530*/  HADD2.F32 R24, -RZ, R8.reuse.H1_H1 ;  /* 0x30000008ff187230 */ /* 0x120fe20000004100 */
        /* <DEDUP_REMOVED lines=29> */
.L_x_3614:
[----:B------:R-:W-:Y:S05]  /*f710*/  BSYNC B0 ;  /* 0x0000000000007941 */ /* 0x000fea0003800000 */
.L_x_3613:
        /* <DEDUP_REMOVED lines=27> */
[----:B-1-3--:R-:W-:Y:S02]  /*f8d0*/  HADD2.F32 R31, -RZ, R24.H0_H0 ;  /* 0x20000018ff1f7230 */ /* 0x00afe40000004100 */
        /* <DEDUP_REMOVED lines=24> */
[----:B------:R-:W-:-:S02]  /*fa60*/  @!P0 FADD.FTZ R6, -R6, -RZ ;  /* 0x800000ff06068221 */ /* 0x000fc40000010100 */
[----:B------:R-:W-:Y:S01]  /*fa70*/  FMUL.FTZ R5, R16, R5 ;  /* 0x0000000510057220 */ /* 0x000fe20000410000 */
[----:B--2---:R-:W-:Y:S01]  /*fa80*/  HADD2.F32 R16, -RZ, R9.H0_H0 ;  /* 0x20000009ff107230 */ /* 0x004fe20000004100 */
[----:B------:R-:W-:Y:S01]  /*fa90*/  FMUL.FTZ R7, R4, R7 ;  /* 0x0000000704077220 */ /* 0x000fe20000410000 */
[--C-:B-----5:R-:W-:Y:S01]  /*faa0*/  HADD2.F32 R4, -RZ, R21.reuse.H0_H0 ;  /* 0x20000015ff047230 */ /* 0x120fe20000004100 */
[----:B------:R-:W-:Y:S01]  /*fab0*/  @!P0 FADD.FTZ R28, -R28, -RZ ;  /* 0x800000ff1c1c8221 */ /* 0x000fe20000010100 */
[--C-:B------:R-:W-:Y:S01]  /*fac0*/  HADD2.F32 R27, -RZ, R8.reuse.H1_H1 ;  /* 0x30000008ff1b7230 */ /* 0x100fe20000004100 */
[----:B------:R-:W-:Y:S01]  /*fad0*/  FMUL.FTZ R29, R26, R29 ;  /* 0x0000001d1a1d7220 */ /* 0x000fe20000410000 */
[----:B------:R-:W-:Y:S01]  /*fae0*/  HADD2.F32 R26, -RZ, R21.H1_H1 ;  /* 0x30000015ff1a7230 */ /* 0x000fe20000004100 */
[----:B------:R-:W-:Y:S01]  /*faf0*/  FMUL.FTZ R6, R17, R6 ;  /* 0x0000000611067220 */ /* 0x000fe20000410000 */
[----:B------:R-:W-:Y:S01]  /*fb00*/  HADD2.F32 R17, -RZ, R8.H0_H0 ;  /* 0x20000008ff117230 */ /* 0x000fe20000004100 */
        /* <DEDUP_REMOVED lines=24> */
.L_x_3616:
[----:B------:R-:W-:Y:S05]  /*fc90*/  BSYNC B0 ;  /* 0x0000000000007941 */ /* 0x000fea0003800000 */
.L_x_3615:
[----:B-----5:R4:W-:Y:S02]  /*fca0*/  STS.128 [R211+0x5000], R20 ;  /* 0x00500014d3007388 */ /* 0x0209e40000000c00 */
.L_x_3610:
[----:B------:R-:W-:Y:S05]  /*fcb0*/  BSYNC B1 ;  /* 0x0000000000017941 */ /* 0x000fea0003800000 */
.L_x_3609:
[----:B--23--:R-:W-:-:S04]  /*fcc0*/  IADD3 R17, R206, 0x30, RZ ;  /* 0x00000030ce117810 */ /* 0x00cfc80007ffe0ff */
[----:B------:R-:W-:-:S04]  /*fcd0*/  ISETP.GE.AND P0, PT, R17, R14, PT ;  /* 0x0000000e1100720c */ /* 0x000fc80003f06270 */
[----:B------:R-:W-:-:S13]  /*fce0*/  ISETP.LT.OR P0, PT, R55, -0x187, P0 ;  /* 0xfffffe793700780c */ /* 0x000fda0000701670 */
        /* <DEDUP_REMOVED lines=26> */
[----:B-1-3--:R-:W-:Y:S02]  /*fe90*/  HADD2.F32 R30, -RZ, R27.H0_H0 ;  /* 0x2000001bff1e7230 */ /* 0x00afe40000004100 */
[--C-:B----4-:R-:W-:Y:S02]  /*fea0*/  HADD2.F32 R14, -RZ, R5.reuse.H0_H0 ;  /* 0x20000005ff0e7230 */ /* 0x110fe40000004100 */
[----:B------:R-:W-:Y:S02]  /*feb0*/  HADD2.F32 R16, -RZ, R5.H1_H1 ;  /* 0x30000005ff107230 */ /* 0x000fe40000004100 */
[--C-:B------:R-:W-:Y:S02]  /*fec0*/  HADD2.F32 R5, -RZ, R7.reuse.H0_H0 ;  /* 0x20000007ff057230 */ /* 0x100fe40000004100 */
[----:B------:R-:W-:Y:S02]  /*fed0*/  HADD2.F32 R7, -RZ, R7.H1_H1 ;  /* 0x30000007ff077230 */ /* 0x000fe40000004100 */
        /* <DEDUP_REMOVED lines=8> */
[--C-:B------:R-:W-:Y:S01]  /*ff60*/  HADD2.F32 R31, -RZ, R25.reuse.H0_H0 ;  /* 0x20000019ff1f7230 */ /* 0x100fe20000004100 */
[----:B------:R-:W-:Y:S01]  /*ff70*/  @!P0 FADD.FTZ R14, -R14, -RZ ;  /* 0x800000ff0e0e8221 */ /* 0x000fe20000010100 */
[----:B------:R-:W-:Y:S01]  /*ff80*/  HADD2.F32 R25, -RZ, R25.H1_H1 ;  /* 0x30000019ff197230 */ /* 0x000fe20000004100 */
[----:B------:R-:W-:Y:S01]  /*ff90*/  @!P0 FADD.FTZ R16, -R16, -RZ ;  /* 0x800000ff10108221 */ /* 0x000fe20000010100 */
[--C-:B------:R-:W-:Y:S01]  /*ffa0*/  HADD2.F32 R5, -RZ, R26.reuse.H1_H1 ;  /* 0x3000001aff057230 */ /* 0x100fe20000004100 */
[----:B------:R-:W-:Y:S01]  /*ffb0*/  FMUL.FTZ R32, R32, R7 ;  /* 0x0000000720207220 */ /* 0x000fe20000410000 */
[----:B------:R-:W-:Y:S01]  /*ffc0*/  HADD2.F32 R7, -RZ, R26.H0_H0 ;  /* 0x2000001aff077230 */ /* 0x000fe20000004100 */
[----:B------:R-:W-:-:S02]  /*ffd0*/  @!P0 FADD.FTZ R6, -R6, -RZ ;  /* 0x800000ff06068221 */ /* 0x000fc40000010100 */
[----:B------:R-:W-:Y:S02]  /*ffe0*/  @!P0 FADD.FTZ R4, -R4, -RZ ;  /* 0x800000ff04048221 */ /* 0x000fe40000010100 */
[----:B------:R-:W-:Y:S01]  /*fff0*/  FMUL.FTZ R31, R31, R14 ;  /* 0x0000000e1f1f7220 */ /* 0x000fe20000410000 */
[--C-:B-----5:R-:W-:Y:S01]  /*10000*/  HADD2.F32 R14, -RZ, R21.reuse.H0_H0 ;  /* 0x20000015ff0e7230 */ /* 0x120fe20000004100 */
[----:B------:R-:W-:Y:S01]  /*10010*/  FMUL.FTZ R25, R25, R16 ;  /* 0x0000001019197220 */ /* 0x000fe20000410000 */
[----:B------:R-:W-:Y:S01]  /*10020*/  HADD2.F32 R16, -RZ, R21.H1_H1 ;  /* 0x30000015ff107230 */ /* 0x000fe20000004100 */
[----:B------:R-:W-:Y:S01]  /*10030*/  FMUL.FTZ R6, R5, R6 ;  /* 0x0000000605067220 */ /* 0x000fe20000410000 */
[--C-:B--2---:R-:W-:Y:S01]  /*10040*/  HADD2.F32 R5, -RZ, R9.reuse.H0_H0 ;  /* 0x20000009ff057230 */ /* 0x104fe20000004100 */
[----:B------:R-:W-:Y:S01]  /*10050*/  FMUL.FTZ R4, R7, R4 ;  /* 0x0000000407047220 */ /* 0x000fe20000410000 */
[----:B------:R-:W-:Y:S01]  /*10060*/  HADD2.F32 R21, -RZ, R9.H1_H1 ;  /* 0x30000009ff157230 */ /* 0x000fe20000004100 */
[----:B------:R-:W-:Y:S01]  /*10070*/  @!P0 FADD.FTZ R28, -R28, -RZ ;  /* 0x800000ff1c1c8221 */ /* 0x000fe20000010100 */
[----:B------:R-:W-:-:S02]  /*10080*/  HADD2.F32 R27, -RZ, R24.H0_H0 ;  /* 0x20000018ff1b7230 */ /* 0x000fc40000004100 */
[----:B------:R-:W-:Y:S02]  /*10090*/  HADD2.F32 R7, -RZ, R23.H0_H0 ;  /* 0x20000017ff077230 */ /* 0x000fe40000004100 */
[----:B------:R-:W-:Y:S01]  /*100a0*/  HADD2.F32 R9, -RZ, R11.H0_H0 ;  /* 0x2000000bff097230 */ /* 0x000fe20000004100 */
[----:B------:R-:W-:Y:S01]  /*100b0*/  @!P0 FADD.FTZ R29, -R29, -RZ ;  /* 0x800000ff1d1d8221 */ /* 0x000fe20000010100 */
[----:B------:R-:W-:Y:S01]  /*100c0*/  HADD2.F32 R24, -RZ, R24.H1_H1 ;  /* 0x30000018ff187230 */ /* 0x000fe20000004100 */
[----:B------:R-:W-:Y:S01]  /*100d0*/  FMUL.FTZ R28, R27, R28 ;  /* 0x0000001c1b1c7220 */ /* 0x000fe20000410000 */
[--C-:B------:R-:W-:Y:S01]  /*100e0*/  HADD2.F32 R33, -RZ, R10.reuse.H0_H0 ;  /* 0x2000000aff217230 */ /* 0x100fe20000004100 */
[----:B------:R-:W-:Y:S01]  /*100f0*/  FFMA.FTZ R7, R7, R9, R30 ;  /* 0x0000000907077223 */ /* 0x000fe2000001001e */
[----:B------:R-:W-:Y:S02]  /*10100*/  HADD2.F32 R35, -RZ, R10.H1_H1 ;  /* 0x3000000aff237230 */ /* 0x000fe40000004100 */
[----:B------:R-:W-:-:S02]  /*10110*/  HADD2.F32 R27, -RZ, R8.H0_H0 ;  /* 0x20000008ff1b7230 */ /* 0x000fc40000004100 */
[----:B------:R-:W-:Y:S02]  /*10120*/  HADD2.F32 R9, -RZ, R20.H0_H0 ;  /* 0x20000014ff097230 */ /* 0x000fe40000004100 */
[----:B------:R-:W-:Y:S01]  /*10130*/  HADD2.F32 R10, -RZ, R22.H0_H0 ;  /* 0x20000016ff0a7230 */ /* 0x000fe20000004100 */
[----:B------:R-:W-:Y:S01]  /*10140*/  FMUL.FTZ R29, R24, R29 ;  /* 0x0000001d181d7220 */ /* 0x000fe20000410000 */
[----:B------:R-:W-:Y:S02]  /*10150*/  HADD2.F32 R11, -RZ, R11.H1_H1 ;  /* 0x3000000bff0b7230 */ /* 0x000fe40000004100 */
        /* <DEDUP_REMOVED lines=15> */
.L_x_3618:
[----:B------:R-:W-:Y:S05]  /*10250*/  BSYNC B0 ;  /* 0x0000000000007941 */ /* 0x000fea0003800000 */
.L_x_3617:
[----:B------:R3:W5:Y:S01]  /*10260*/  LDG.E.128 R24, [R12.64+0x80] ;  /* 0x000080060c187981 */ /* 0x000762000c1e1d00 */
        /* <DEDUP_REMOVED lines=39> */
[----:B------:R-:W-:Y:S01]  /*104e0*/  HADD2.F32 R14, -RZ, R22.H0_H0 ;  /* 0x20000016ff0e7230 */ /* 0x000fe20000004100 */
[----:B------:R-:W-:Y:S01]  /*104f0*/  FMUL.FTZ R33, R33, R4 ;  /* 0x0000000421217220 */ /* 0x000fe20000410000 */
[----:B------:R-:W-:Y:S01]  /*10500*/  HADD2.F32 R4, -RZ, R23.H1_H1 ;  /* 0x30000017ff047230 */ /* 0x000fe20000004100 */
[----:B------:R-:W-:Y:S02]  /*10510*/  @!P0 FADD.FTZ R5, -R5, -RZ ;  /* 0x800000ff05058221 */ /* 0x000fe40000010100 */
[----:B------:R-:W-:Y:S01]  /*10520*/  @!P0 FADD.FTZ R7, -R7, -RZ ;  /* 0x800000ff07078221 */ /* 0x000fe20000010100 */
        /* <DEDUP_REMOVED lines=8> */
[--C-:B-----5:R-:W-:Y:S01]  /*105b0*/  HADD2.F32 R14, -RZ, R8.reuse.H0_H0 ;  /* 0x20000008ff0e7230 */ /* 0x120fe20000004100 */
        /* <DEDUP_REMOVED lines=33> */
.L_x_3620:
[----:B------:R-:W-:Y:S05]  /*107d0*/  BSYNC B0 ;  /* 0x0000000000007941 */ /* 0x000fea0003800000 */
.L_x_3619:
[----:B---3--:R3:W5:Y:S01]  /*107e0*/  LDG.E.128 R20, [R12.64+0x100] ;  /* 0x000100060c147981 */ /* 0x008762000c1e1d00 */
[----:B------:R-:W-:Y:S01]  /*107f0*/  IADD3 R18, R18, 0x80, RZ ;  /* 0x0000008012127810 */ /* 0x000fe20007ffe0ff */
[----:B------:R-:W-:Y:S02]  /*10800*/  BSSY B0, `(.L_x_3621) ;  /* 0x0000056000007945 */ /* 0x000fe40003800000 */
[----:B------:R3:W-:Y:S01]  /*10810*/  STS.128 [R211+0x3800], R24 ;  /* 0x00380018d3007388 */ /* 0x0007e20000000c00 */
[----:B------:R-:W-:-:S13]  /*10820*/  ISETP.GE.AND P0, PT, R18, c[0x0][0x230], PT ;  /* 0x00008c0012007a0c */ /* 0x000fda0003f06270 */
        /* <DEDUP_REMOVED lines=23> */
[--C-:B---3--:R-:W-:Y:S02]  /*109a0*/  HADD2.F32 R19, -RZ, R25.reuse.H0_H0 ;  /* 0x20000019ff137230 */ /* 0x108fe40000004100 */
[----:B------:R-:W-:Y:S02]  /*109b0*/  HADD2.F32 R14, -RZ, R25.H1_H1 ;  /* 0x30000019ff0e7230 */ /* 0x000fe40000004100 */
        /* <DEDUP_REMOVED lines=21> */
[----:B--2---:R-:W-:Y:S01]  /*10b10*/  HADD2.F32 R2, -RZ, R9.H0_H0 ;  /* 0x20000009ff027230 */ /* 0x004fe20000004100 */
[----:B------:R-:W-:Y:S01]  /*10b20*/  FMUL.FTZ R29, R29, R12 ;  /* 0x0000000c1d1d7220 */ /* 0x000fe20000410000 */
[----:B-----5:R-:W-:Y:S01]  /*10b30*/  HADD2.F32 R12, -RZ, R20.H0_H0 ;  /* 0x20000014ff0c7230 */ /* 0x020fe20000004100 */
[----:B------:R-:W-:Y:S01]  /*10b40*/  FMUL.FTZ R6, R5, R6 ;  /* 0x0000000605067220 */ /* 0x000fe20000410000 */
[----:B------:R-:W-:Y:S01]  /*10b50*/  HADD2.F32 R5, -RZ, R8.H0_H0 ;  /* 0x20000008ff057230 */ /* 0x000fe20000004100 */
[----:B------:R-:W-:Y:S01]  /*10b60*/  FMUL.FTZ R7, R0, R7 ;  /* 0x0000000700077220 */ /* 0x000fe20000410000 */
[----:B------:R-:W-:Y:S02]  /*10b70*/  HADD2.F32 R0, -RZ, R21.H0_H0 ;  /* 0x20000015ff007230 */ /* 0x000fe40000004100 */
[--C-:B-1----:R-:W-:Y:S01]  /*10b80*/  HADD2.F32 R31, -RZ, R26.reuse.H0_H0 ;  /* 0x2000001aff1f7230 */ /* 0x102fe20000004100 */
[----:B------:R-:W-:Y:S01]  /*10b90*/  @!P0 FADD.FTZ R4, -R4, -RZ ;  /* 0x800000ff04048221 */ /* 0x000fe20000010100 */
[----:B------:R-:W-:Y:S01]  /*10ba0*/  HADD2.F32 R26, -RZ, R26.H1_H1 ;  /* 0x3000001aff1a7230 */ /* 0x000fe20000004100 */
[----:B------:R-:W-:Y:S01]  /*10bb0*/  @!P0 FADD.FTZ R13, -R13, -RZ ;  /* 0x800000ff0d0d8221 */ /* 0x000fe20000010100 */
[--C-:B------:R-:W-:Y:S01]  /*10bc0*/  HADD2.F32 R27, -RZ, R11.reuse.H0_H0 ;  /* 0x2000000bff1b7230 */ /* 0x100fe20000004100 */
[----:B------:R-:W-:Y:S01]  /*10bd0*/  FFMA.FTZ R0, R0, R2, R19 ;  /* 0x0000000200007223 */ /* 0x000fe20000010013 */
[----:B------:R-:W-:Y:S01]  /*10be0*/  HADD2.F32 R16, -RZ, R11.H1_H1 ;  /* 0x3000000bff107230 */ /* 0x000fe20000004100 */
[----:B------:R-:W-:Y:S01]  /*10bf0*/  FFMA.FTZ R5, R12, R5, R25 ;  /* 0x000000050c057223 */ /* 0x000fe20000010019 */
[----:B------:R-:W-:-:S02]  /*10c00*/  HADD2.F32 R11, -RZ, R10.H0_H0 ;  /* 0x2000000aff0b7230 */ /* 0x000fc40000004100 */
[----:B------:R-:W-:Y:S02]  /*10c10*/  HADD2.F32 R2, -RZ, R23.H0_H0 ;  /* 0x20000017ff027230 */ /* 0x000fe40000004100 */
[----:B------:R-:W-:Y:S01]  /*10c20*/  HADD2.F32 R12, -RZ, R22.H0_H0 ;  /* 0x20000016ff0c7230 */ /* 0x000fe20000004100 */
[----:B------:R-:W-:Y:S01]  /*10c30*/  FMUL.FTZ R4, R31, R4 ;  /* 0x000000041f047220 */ /* 0x000fe20000410000 */
[----:B------:R-:W-:Y:S01]  /*10c40*/  HADD2.F32 R21, -RZ, R21.H1_H1 ;  /* 0x30000015ff157230 */ /* 0x000fe20000004100 */
        /* <DEDUP_REMOVED lines=17> */
.L_x_3622:
[----:B------:R-:W-:Y:S05]  /*10d60*/  BSYNC B0 ;  /* 0x0000000000007941 */ /* 0x000fea0003800000 */
.L_x_3621:
[----:B-----5:R4:W-:Y:S01]  /*10d70*/  STS.128 [R211+0x5800], R20 ;  /* 0x00580014d3007388 */ /* 0x0209e20000000c00 */
[----:B------:R-:W-:Y:S05]  /*10d80*/  BRA `(.L_x_3586) ;  /* 0x0000029000007947 */ /* 0x000fea0003800000 */
.L_x_3560:
[----:B------:R-:W-:Y:S01]  /*10d90*/  IMAD.IADD R0, R204, 0x1, -R135 ;  /* 0x00000001cc007824 */ /* 0x000fe200078e0a87 */
[----:B------:R-:W-:-:S02]  /*10da0*/  IADD3 R3, R206, 0x10, RZ ;  /* 0x00000010ce037810 */ /* 0x000fc40007ffe0ff */
[C---:B------:R-:W-:Y:S02]  /*10db0*/  IADD3 R17, R206.reuse, 0x30, RZ ;  /* 0x00000030ce117810 */ /* 0x040fe40007ffe0ff */
[-C--:B------:R-:W-:Y:S02]  /*10dc0*/  ISETP.GE.AND P5, PT, R3, R0.reuse, PT ;  /* 0x000000000300720c */ /* 0x080fe40003fa6270 */
[CC--:B------:R-:W-:Y:S02]  /*10dd0*/  ISETP.GE.AND P6, PT, R206.reuse, R0.reuse, PT ;  /* 0x00000000ce00720c */ /* 0x0c0fe40003fc6270 */
[----:B------:R-:W-:Y:S02]  /*10de0*/  IADD3 R15, R206, 0x20, RZ ;  /* 0x00000020ce0f7810 */ /* 0x000fe40007ffe0ff */
[-C--:B------:R-:W-:Y:S02]  /*10df0*/  ISETP.GE.AND P2, PT, R17, R0.reuse, PT ;  /* 0x000000001100720c */ /* 0x080fe40003f46270 */
[----:B------:R-:W-:-:S05]  /*10e00*/  ISETP.GE.AND P4, PT, R15, R0, PT ;  /* 0x000000000f00720c */ /* 0x000fca0003f86270 */
[----:B------:R-:W-:Y:S02]  /*10e10*/  @!P5 IADD3 R9, P1, R9, R138, RZ ;  /* 0x0000008a0909d210 */ /* 0x000fe40007f3e0ff */
[----:B------:R-:W-:-:S03]  /*10e20*/  @!P6 LEA R10, P0, R138, c[0x0][0x160], 0x1 ;  /* 0x000058008a0aea11 */ /* 0x000fc600078008ff */
[--C-:B------:R-:W-:Y:S01]  /*10e30*/  @!P5 IMAD.X R4, R7, 0x1, R141.reuse, P1 ;  /* 0x000000010704d824 */ /* 0x100fe200008e068d */
[--C-:B------:R-:W-:Y:S01]  /*10e40*/  @!P6 LEA.HI.X R11, R138, c[0x0][0x164], R141.reuse, 0x1, P0 ;  /* 0x000059008a0bea11 */ /* 0x100fe200000f0c8d */
[----:B------:R-:W-:Y:S01]  /*10e50*/  @!P2 IMAD.MOV.U32 R139, RZ, RZ, R141 ;  /* 0x000000ffff8ba224 */ /* 0x000fe200078e008d */
[----:B------:R-:W-:Y:S01]  /*10e60*/  @!P5 LEA R8, P1, R9, c[0x0][0x160], 0x1 ;  /* 0x000058000908da11 */ /* 0x000fe200078208ff */
[----:B------:R-:W-:Y:S01]  /*10e70*/  @!P2 IMAD.MOV.U32 R2, RZ, RZ, c[0x0][0x194] ;  /* 0x00006500ff02a624 */ /* 0x000fe200078e00ff */
[----:B------:R-:W-:Y:S01]  /*10e80*/  @!P4 LEA R0, P0, R5, R138, 0x5 ;  /* 0x0000008a0500c211 */ /* 0x000fe200078028ff */
[----:B------:R-:W-:Y:S01]  /*10e90*/  @!P4 IMAD.MOV.U32 R140, RZ, RZ, c[0x0][0x194] ;  /* 0x00006500ff8cc624 */ /* 0x000fe200078e00ff */
[----:B------:R-:W-:Y:S01]  /*10ea0*/  @!P5 LEA.HI.X R9, R9, c[0x0][0x164], R4, 0x1, P1 ;  /* 0x000059000909da11 */ /* 0x000fe200008f0c04 */
[C---:B------:R-:W-:Y:S01]  /*10eb0*/  @!P2 IMAD.WIDE.U32 R6, R5.reuse, 0x30, R138 ;  /* 0x000000300506a825 */ /* 0x040fe200078e008a */
[----:B------:R-:W-:Y:S01]  /*10ec0*/  @!P4 LEA R4, P1, R0, c[0x0][0x160], 0x1 ;  /* 0x000058000004ca11 */ /* 0x000fe200078208ff */
[----:B------:R-:W-:Y:S01]  /*10ed0*/  @!PT LDS RZ, [RZ] ;  /* 0x00000000fffff984 */ /* 0x000fe20000000800 */
[----:B------:R-:W-:Y:S01]  /*10ee0*/  @!PT LDS RZ, [RZ] ;  /* 0x00000000fffff984 */ /* 0x000fe20000000800 */
[----:B------:R-:W-:Y:S01]  /*10ef0*/  @!PT LDS RZ, [RZ] ;  /* 0x00000000fffff984 */ /* 0x000fe20000000800 */
[----:B------:R1:W-:Y:S01]  /*10f00*/  @!P6 LDGSTS.E.BYPASS.LTC128B.128 [R211], [R10.64] ;  /* 0x000000000ad3efae */ /* 0x0003e2000b901d46 */
[----:B------:R-:W-:Y:S01]  /*10f10*/  @!P4 LEA.HI.X R5, R5, R141, R140, 0x5, P0 ;  /* 0x0000008d0505c211 */ /* 0x000fe200000f2c8c */
[----:B------:R-:W-:Y:S01]  /*10f20*/  @!P2 IMAD R2, R2, 0x30, RZ ;  /* 0x000000300202a824 */ /* 0x000fe200078e02ff */
[----:B------:R-:W-:Y:S01]  /*10f30*/  @!P2 LEA R12, P0, R6, c[0x0][0x160], 0x1 ;  /* 0x00005800060caa11 */ /* 0x000fe200078008ff */
[----:B------:R1:W-:Y:S01]  /*10f40*/  @!P6 LDGSTS.E.BYPASS.LTC128B.128 [R211+0x2000], [R10.64+0x80] ;  /* 0x020000800ad3efae */ /* 0x0003e2000b901d46 */
[----:B------:R-:W-:Y:S01]  /*10f50*/  @!P4 LEA.HI.X R5, R0, c[0x0][0x164], R5, 0x1, P1 ;  /* 0x000059000005ca11 */ /* 0x000fe200008f0c05 */
[----:B------:R-:W-:-:S02]  /*10f60*/  @!P2 IMAD.IADD R7, R7, 0x1, R2 ;  /* 0x000000010707a824 */ /* 0x000fc400078e0202 */
[----:B------:R1:W-:Y:S03]  /*10f70*/  @!P6 LDGSTS.E.BYPASS.LTC128B.128 [R211+0x4000], [R10.64+0x100] ;  /* 0x040001000ad3efae */ /* 0x0003e6000b901d46 */
[----:B------:R-:W-:Y:S01]  /*10f80*/  @!P2 LEA.HI.X R13, R6, c[0x0][0x164], R7, 0x1, P0 ;  /* 0x00005900060daa11 */ /* 0x000fe200000f0c07 */
[----:B------:R1:W-:Y:S04]  /*10f90*/  @!P5 LDGSTS.E.BYPASS.LTC128B.128 [R211+0x800], [R8.64] ;  /* 0x0080000008d3dfae */ /* 0x0003e8000b901d46 */
[----:B------:R1:W-:Y:S04]  /*10fa0*/  @!P5 LDGSTS.E.BYPASS.LTC128B.128 [R211+0x2800], [R8.64+0x80] ;  /* 0x0280008008d3dfae */ /* 0x0003e8000b901d46 */
[----:B------:R1:W-:Y:S04]  /*10fb0*/  @!P5 LDGSTS.E.BYPASS.LTC128B.128 [R211+0x4800], [R8.64+0x100] ;  /* 0x0480010008d3dfae */ /* 0x0003e8000b901d46 */
[----:B------:R1:W-:Y:S04]  /*10fc0*/  @!P4 LDGSTS.E.BYPASS.LTC128B.128 [R211+0x1000], [R4.64] ;  /* 0x0100000004d3cfae */ /* 0x0003e8000b901d46 */
[----:B------:R1:W-:Y:S04]  /*10fd0*/  @!P4 LDGSTS.E.BYPASS.LTC128B.128 [R211+0x3000], [R4.64+0x80] ;  /* 0x0300008004d3cfae */ /* 0x0003e8000b901d46 */
[----:B------:R1:W-:Y:S04]  /*10fe0*/  @!P4 LDGSTS.E.BYPASS.LTC128B.128 [R211+0x5000], [R4.64+0x100] ;  /* 0x0500010004d3cfae */ /* 0x0003e8000b901d46 */
[----:B------:R1:W-:Y:S04]  /*10ff0*/  @!P2 LDGSTS.E.BYPASS.LTC128B.128 [R211+0x1800], [R12.64] ;  /* 0x018000000cd3afae */ /* 0x0003e8000b901d46 */
[----:B------:R1:W-:Y:S04]  /*11000*/  @!P2 LDGSTS.E.BYPASS.LTC128B.128 [R211+0x3800], [R12.64+0x80] ;  /* 0x038000800cd3afae */ /* 0x0003e8000b901d46 */
[----:B------:R1:W-:Y:S02]  /*11010*/  @!P2 LDGSTS.E.BYPASS.LTC128B.128 [R211+0x5800], [R12.64+0x100] ;  /* 0x058001000cd3afae */ /* 0x0003e4000b901d46 */
.L_x_3586:
[----:B------:R-:W-:Y:S05]  /*11020*/  BSYNC B2 ;  /* 0x0000000000027941 */ /* 0x000fea0003800000 */
.L_x_3559:
[----:B-1----:R-:W-:Y:S01]  /*11030*/  LEA R4, R133, 0xffffffc0, 0x6 ;  /* 0xffffffc085047811 */ /* 0x002fe200078e30ff */
[----:B------:R-:W-:Y:S01]  /*11040*/  IMAD.SHL.U32 R8, R56, 0x40, RZ ;  /* 0x0000004038087824 */ /* 0x000fe200078e00ff */
[----:B------:R-:W-:Y:S01]  /*11050*/  LOP3.LUT R5, R130, 0xfffffff0, RZ, 0xc0, !PT ;  /* 0xfffffff082057812 */ /* 0x000fe200078ec0ff */
[----:B------:R-:W-:Y:S01]  /*11060*/  IMAD.SHL.U32 R197, R206, 0x8, RZ ;  /* 0x00000008cec57824 */ /* 0x000fe200078e00ff */
[----:B------:R-:W-:Y:S01]  /*11070*/  LOP3.LUT R0, R58, 0xfffffff8, RZ, 0xc0, !PT ;  /* 0xfffffff83a007812 */ /* 0x000fe200078ec0ff */
[----:B------:R-:W-:Y:S01]  /*11080*/  IMAD.IADD R2, R57, 0x1, -R4 ;  /* 0x0000000139027824 */ /* 0x000fe200078e0a04 */
[----:B------:R-:W-:Y:S01]  /*11090*/  LOP3.LUT R8, R8, 0x1c0, RZ, 0xc0, !PT ;  /* 0x000001c008087812 */ /* 0x000fe200078ec0ff */
[----:B------:R-:W-:Y:S01]  /*110a0*/  IMAD.SHL.U32 R9, R129, 0x40, RZ ;  /* 0x0000004081097824 */ /* 0x000fe200078e00ff */
[----:B------:R-:W-:Y:S01]  /*110b0*/  IADD3 R0, -R0, R55, -R5 ;  /* 0x0000003700007210 */ /* 0x000fe20007ffe905 */
[----:B------:R-:W-:Y:S01]  /*110c0*/  IMAD.SHL.U32 R59, R58, 0x40, RZ ;  /* 0x000000403a3b7824 */ /* 0x000fe200078e00ff */
[----:B------:R-:W-:-:S02]  /*110d0*/  ISETP.GE.AND P0, PT, R3, R2, PT ;  /* 0x000000020300720c */ /* 0x000fc40003f06270 */
[-C--:B------:R-:W-:Y:S02]  /*110e0*/  ISETP.GE.AND P2, PT, R206, R2.reuse, PT ;  /* 0x00000002ce00720c */ /* 0x080fe40003f46270 */
[-C--:B------:R-:W-:Y:S02]  /*110f0*/  ISETP.GE.AND P5, PT, R15, R2.reuse, PT ;  /* 0x000000020f00720c */ /* 0x080fe40003fa6270 */
[-C--:B------:R-:W-:Y:S02]  /*11100*/  ISETP.GE.AND P6, PT, R17, R2.reuse, PT ;  /* 0x000000021100720c */ /* 0x080fe40003fc6270 */
[----:B------:R-:W-:Y:S02]  /*11110*/  ISETP.GE.AND P4, PT, R3, R2, PT ;  /* 0x000000020300720c */ /* 0x000fe40003f86270 */
[----:B------:R-:W-:Y:S02]  /*11120*/  SHF.R.S32.HI R3, RZ, 0x4, R130 ;  /* 0x00000004ff037819 */ /* 0x000fe40000011482 */
[----:B------:R-:W-:-:S02]  /*11130*/  LOP3.LUT R197, R8, 0x8, R197, 0xf8, !PT ;  /* 0x0000000808c57812 */ /* 0x000fc400078ef8c5 */
[----:B------:R-:W-:Y:S01]  /*11140*/  @!P0 LEA R18, P1, R54, R200, 0x1 ;  /* 0x000000c836128211 */ /* 0x000fe200078208ff */
[----:B------:R-:W-:Y:S01]  /*11150*/  @!P2 IMAD.MOV.U32 R198, RZ, RZ, R200 ;  /* 0x000000ffffc6a224 */ /* 0x000fe200078e00c8 */
[----:B------:R-:W-:Y:S01]  /*11160*/  LEA.HI R10, R130, R3, RZ, 0x1 ;  /* 0x00000003820a7211 */ /* 0x000fe200078f08ff */
[----:B------:R-:W-:Y:S01]  /*11170*/  @!P5 IMAD.MOV.U32 R5, RZ, RZ, c[0x0][0x198] ;  /* 0x00006600ff05d624 */ /* 0x000fe200078e00ff */
[----:B------:R-:W-:Y:S01]  /*11180*/  @!P0 LEA.HI.X R19, R54, R199, R53, 0x1, P1 ;  /* 0x000000c736138211 */ /* 0x000fe200008f0c35 */
[----:B------:R-:W-:Y:S01]  /*11190*/  @!P5 IMAD.MOV.U32 R6, RZ, RZ, c[0x0][0x19c] ;  /* 0x00006700ff06d624 */ /* 0x000fe200078e00ff */
[----:B------:R-:W-:Y:S01]  /*111a0*/  @!PT LDS RZ, [RZ] ;  /* 0x00000000fffff984 */ /* 0x000fe20000000800 */
[----:B------:R-:W-:Y:S01]  /*111b0*/  @!PT LDS RZ, [RZ] ;  /* 0x00000000fffff984 */ /* 0x000fe20000000800 */
[----:B------:R-:W-:Y:S01]  /*111c0*/  @!PT LDS RZ, [RZ] ;  /* 0x00000000fffff984 */ /* 0x000fe20000000800 */
[----:B------:R1:W-:Y:S01]  /*111d0*/  @!P2 LDGSTS.E.BYPASS.LTC128B.128 [R211+0x6000], [R198.64] ;  /* 0x06000000c6d3afae */ /* 0x0003e2000b901d46 */
[----:B--23--:R-:W-:Y:S01]  /*111e0*/  @!P6 IMAD.MOV.U32 R12, RZ, RZ, c[0x0][0x198] ;  /* 0x00006600ff0ce624 */ /* 0x00cfe200078e00ff */
[----:B------:R-:W-:Y:S02]  /*111f0*/  ISETP.GE.AND P1, PT, R17, R2, PT ;  /* 0x000000021100720c */ /* 0x000fe40003f26270 */
[----:B------:R1:W-:Y:S01]  /*11200*/  @!P2 LDGSTS.E.BYPASS.LTC128B.128 [R211+0x8000], [R198.64+0x80] ;  /* 0x08000080c6d3afae */ /* 0x0003e2000b901d46 */
[----:B------:R-:W-:-:S02]  /*11210*/  LOP3.LUT R10, R10, 0xfffffffe, RZ, 0xc0, !PT ;  /* 0xfffffffe0a0a7812 */ /* 0x000fc400078ec0ff */
[----:B------:R-:W-:Y:S01]  /*11220*/  SHF.R.U32.HI R8, RZ, 0x3, R8 ;  /* 0x00000003ff087819 */ /* 0x000fe20000011608 */
[----:B------:R1:W-:Y:S01]  /*11230*/  @!P2 LDGSTS.E.BYPASS.LTC128B.128 [R211+0xa000], [R198.64+0x100] ;  /* 0x0a000100c6d3afae */ /* 0x0003e2000b901d46 */
[----:B------:R-:W-:Y:S02]  /*11240*/  ISETP.GE.AND P2, PT, R15, R2, PT ;  /* 0x000000020f00720c */ /* 0x000fe40003f46270 */
[----:B------:R-:W-:Y:S01]  /*11250*/  LOP3.LUT R197, R197, R8, RZ, 0x3c, !PT ;  /* 0x00000008c5c57212 */ /* 0x000fe200078e3cff */
[----:B------:R2:W-:Y:S01]  /*11260*/  @!P0 LDGSTS.E.BYPASS.LTC128B.128 [R211+0x6800], [R18.64] ;  /* 0x0680000012d38fae */ /* 0x0005e2000b901d46 */
[----:B------:R-:W-:Y:S02]  /*11270*/  LOP3.LUT R9, R9, 0x1c0, RZ, 0xc0, !PT ;  /* 0x000001c009097812 */ /* 0x000fe400078ec0ff */
[----:B------:R-:W-:Y:S01]  /*11280*/  LOP3.LUT R59, R59, 0xfffffe00, RZ, 0xc0, !PT ;  /* 0xfffffe003b3b7812 */ /* 0x000fe200078ec0ff */
[----:B------:R2:W-:Y:S04]  /*11290*/  @!P0 LDGSTS.E.BYPASS.LTC128B.128 [R211+0x8800], [R18.64+0x80] ;  /* 0x0880008012d38fae */ /* 0x0005e8000b901d46 */
[----:B------:R2:W-:Y:S01]  /*112a0*/  @!P0 LDGSTS.E.BYPASS.LTC128B.128 [R211+0xa800], [R18.64+0x100] ;  /* 0x0a80010012d38fae */ /* 0x0005e2000b901d46 */
[----:B------:R-:W-:Y:S01]  /*112b0*/  @!P5 LEA R14, P0, R5, R200, 0x6 ;  /* 0x000000c8050ed211 */ /* 0x000fe200078030ff */
[----:B------:R-:W-:-:S03]  /*112c0*/  @!P2 IMAD.MOV.U32 R8, RZ, RZ, c[0x0][0x1a4] ;  /* 0x00006900ff08a624 */ /* 0x000fc600078e00ff */
[----:B------:R-:W-:Y:S01]  /*112d0*/  @!P5 LEA.HI.X R15, R5, R199, R6, 0x6, P0 ;  /* 0x000000c7050fd211 */ /* 0x000fe200000f3406 */
[----:B------:R-:W-:Y:S01]  /*112e0*/  @!P6 IMAD.MOV.U32 R5, RZ, RZ, c[0x0][0x19c] ;  /* 0x00006700ff05e624 */ /* 0x000fe200078e00ff */
[----:B------:R-:W-:-:S03]  /*112f0*/  @!P4 LEA R6, P0, R125, R202, 0x1 ;  /* 0x000000ca7d06c211 */ /* 0x000fc600078008ff */
[----:B------:R-:W-:Y:S01]  /*11300*/  @!P6 IMAD R5, R5, 0x60, RZ ;  /* 0x000000600505e824 */ /* 0x000fe200078e02ff */
[----:B------:R3:W-:Y:S01]  /*11310*/  @!P5 LDGSTS.E.BYPASS.LTC128B.128 [R211+0x7000], [R14.64] ;  /* 0x070000000ed3dfae */ /* 0x0007e2000b901d46 */
[----:B------:R-:W-:Y:S01]  /*11320*/  @!P4 LEA.HI.X R7, R125, R203, R124, 0x1, P0 ;  /* 0x000000cb7d07c211 */ /* 0x000fe200000f0c7c */
[----:B-1----:R-:W-:Y:S02]  /*11330*/  @!P6 IMAD.MOV.U32 R198, RZ, RZ, R200 ;  /* 0x000000ffffc6e224 */ /* 0x002fe400078e00c8 */
[----:B------:R3:W-:Y:S02]  /*11340*/  @!P5 LDGSTS.E.BYPASS.LTC128B.128 [R211+0x9000], [R14.64+0x80] ;  /* 0x090000800ed3dfae */ /* 0x0007e4000b901d46 */
[----:B------:R-:W-:Y:S02]  /*11350*/  @!P6 IMAD.WIDE.U32 R12, R12, 0x60, R198 ;  /* 0x000000600c0ce825 */ /* 0x000fe400078e00c6 */
[----:B------:R3:W-:Y:S01]  /*11360*/  @!P5 LDGSTS.E.BYPASS.LTC128B.128 [R211+0xb000], [R14.64+0x100] ;  /* 0x0b0001000ed3dfae */ /* 0x0007e2000b901d46 */
[----:B------:R-:W-:Y:S01]  /*11370*/  ISETP.GE.AND P5, PT, R206, R2, PT ;  /* 0x00000002ce00720c */ /* 0x000fe20003fa6270 */
[----:B------:R-:W-:-:S02]  /*11380*/  @!P6 IMAD.IADD R17, R13, 0x1, R5 ;  /* 0x000000010d11e824 */ /* 0x000fc400078e0205 */
[----:B------:R-:W-:Y:S02]  /*11390*/  @!P6 IMAD.MOV.U32 R16, RZ, RZ, R12 ;  /* 0x000000ffff10e224 */ /* 0x000fe400078e000c */
[----:B------:R-:W-:Y:S02]  /*113a0*/  IMAD.IADD R2, R3, 0x1, -R10 ;  /* 0x0000000103027824 */ /* 0x000fe400078e0a0a */
[----:B------:R-:W-:Y:S01]  /*113b0*/  @!P2 IMAD.MOV.U32 R3, RZ, RZ, c[0x0][0x1a0] ;  /* 0x00006800ff03a624 */ /* 0x000fe200078e00ff */
[----:B------:R2:W-:Y:S01]  /*113c0*/  @!P6 LDGSTS.E.BYPASS.LTC128B.128 [R211+0x7800], [R16.64] ;  /* 0x0780000010d3efae */ /* 0x0005e2000b901d46 */
[C---:B------:R-:W-:Y:S02]  /*113d0*/  IMAD R197, R2.reuse, 0x200, R197 ;  /* 0x0000020002c57824 */ /* 0x040fe400078e02c5 */
[----:B------:R-:W-:Y:S01]  /*113e0*/  IMAD.SHL.U32 R2, R2, 0x8, RZ ;  /* 0x0000000802027824 */ /* 0x000fe200078e00ff */
[----:B------:R2:W-:Y:S01]  /*113f0*/  @!P6 LDGSTS.E.BYPASS.LTC128B.128 [R211+0x9800], [R16.64+0x80] ;  /* 0x0980008010d3efae */ /* 0x0005e2000b901d46 */
[----:B------:R-:W-:Y:S01]  /*11400*/  @!P2 LEA R10, P0, R3, R202, 0x6 ;  /* 0x000000ca030aa211 */ /* 0x000fe200078030ff */
[----:B------:R-:W-:-:S02]  /*11410*/  @!P1 IMAD.MOV.U32 R12, RZ, RZ, c[0x0][0x1a0] ;  /* 0x00006800ff0c9624 */ /* 0x000fc400078e00ff */
[----:B------:R2:W-:Y:S01]  /*11420*/  @!P6 LDGSTS.E.BYPASS.LTC128B.128 [R211+0xb800], [R16.64+0x100] ;  /* 0x0b80010010d3efae */ /* 0x0005e2000b901d46 */
[----:B------:R-:W-:Y:S01]  /*11430*/  @!P2 LEA.HI.X R11, R3, R203, R8, 0x6, P0 ;  /* 0x000000cb030ba211 */ /* 0x000fe200000f3408 */
[----:B------:R-:W-:Y:S01]  /*11440*/  @!P1 IMAD.MOV.U32 R5, RZ, RZ, c[0x0][0x1a4] ;  /* 0x00006900ff059624 */ /* 0x000fe200078e00ff */
[----:B------:R-:W-:Y:S01]  /*11450*/  SHF.R.S32.HI R8, RZ, 0x1f, R55 ;  /* 0x0000001fff087819 */ /* 0x000fe20000011437 */
[----:B------:R-:W0:Y:S01]  /*11460*/  LDGDEPBAR ;  /* 0x00000000000079af */ /* 0x000e220000000000 */
[----:B------:R-:W-:Y:S01]  /*11470*/  LOP3.LUT R2, R9, 0x8, R2, 0xf8, !PT ;  /* 0x0000000809027812 */ /* 0x000fe200078ef802 */
[----:B------:R-:W-:Y:S01]  /*11480*/  @!P1 IMAD.WIDE.U32 R12, R12, 0x60, R202 ;  /* 0x000000600c0c9825 */ /* 0x000fe200078e00ca */
[----:B------:R-:W-:Y:S02]  /*11490*/  LEA.HI R8, R8, R55, RZ, 0x5 ;  /* 0x0000003708087211 */ /* 0x000fe400078f28ff */
[----:B------:R-:W-:Y:S01]  /*114a0*/  SHF.R.U32.HI R9, RZ, 0x3, R9 ;  /* 0x00000003ff097819 */ /* 0x000fe20000011609 */
[----:B------:R-:W-:Y:S01]  /*114b0*/  @!P1 IMAD R5, R5, 0x60, RZ ;  /* 0x0000006005059824 */ /* 0x000fe200078e02ff */
[----:B------:R-:W-:Y:S01]  /*114c0*/  SHF.R.S32.HI R8, RZ, 0x5, R8 ;  /* 0x00000005ff087819 */ /* 0x000fe20000011408 */
[----:B------:R-:W-:Y:S01]  /*114d0*/  IMAD.SHL.U32 R197, R197, 0x2, RZ ;  /* 0x00000002c5c57824 */ /* 0x000fe200078e00ff */
[----:B------:R-:W-:Y:S01]  /*114e0*/  LOP3.LUT R2, R2, R9, RZ, 0x3c, !PT ;  /* 0x0000000902027212 */ /* 0x000fe200078e3cff */
[----:B------:R-:W-:-:S02]  /*114f0*/  @!P1 IMAD.IADD R13, R13, 0x1, R5 ;  /* 0x000000010d0d9824 */ /* 0x000fc400078e0205 */
[----:B------:R-:W-:Y:S01]  /*11500*/  IMAD R3, R8, 0x400, R59 ;  /* 0x0000040008037824 */ /* 0x000fe200078e023b */
[----:B------:R-:W-:Y:S01]  /*11510*/  IADD3 R195, R197, 0x6020, RZ ;  /* 0x00006020c5c37810 */ /* 0x000fe20007ffe0ff */
[----:B------:R-:W-:Y:S02]  /*11520*/  IMAD.MOV.U32 R5, RZ, RZ, 0x20 ;  /* 0x00000020ff057424 */ /* 0x000fe400078e00ff */
[----:B------:R-:W-:Y:S02]  /*11530*/  IMAD.IADD R198, R2, 0x1, R3 ;  /* 0x0000000102c67824 */ /* 0x000fe400078e0203 */
[----:B------:R-:W-:Y:S02]  /*11540*/  IMAD.SHL.U32 R55, R55, 0x2, RZ ;  /* 0x0000000237377824 */ /* 0x000fe400078e00ff */
[----:B------:R-:W-:Y:S01]  /*11550*/  IMAD.SHL.U32 R198, R198, 0x2, RZ ;  /* 0x00000002c6c67824 */ /* 0x000fe200078e00ff */
[----:B------:R-:W-:-:S04]  /*11560*/  DEPBAR.LE SB0, 0x0 ;  /* 0x000080000000791a */ /* 0x000fc80000000000 */
[----:B------:R-:W-:Y:S06]  /*11570*/  BAR.SYNC.DEFER_BLOCKING 0x0 ;  /* 0x0000000000007b1d */ /* 0x000fec0000010000 */
        /* <DEDUP_REMOVED lines=26> */
[----:B------:R4:W-:Y:S01]  /*11720*/  @!P2 LDGSTS.E.BYPASS.LTC128B.128 [R211+0x11000], [R10.64+0x100] ;  /* 0x110001000ad3afae */ /* 0x0009e2000b901d46 */
[----:B-----5:R-:W-:-:S03]  /*11730*/  IMAD.MOV.U32 R7, RZ, RZ, 0x10 ;  /* 0x00000010ff077424 */ /* 0x020fc600078e00ff */
        /* <DEDUP_REMOVED lines=9> */
[----:B------:R-:W-:-:S02]  /*117d0*/  R2P PR, R0, 0x6 ;  /* 0x0000000600007804 */ /* 0x000fc40000000000 */
[----:B------:R-:W-:Y:S01]  /*117e0*/  IADD3 R0, R197, 0x6000, RZ ;  /* 0x00006000c5007810 */ /* 0x000fe20007ffe0ff */
[----:B------:R-:W-:Y:S02]  /*117f0*/  LDSM.16.M88.4 R76, [R198] ;  /* 0x00000000c64c783b */ /* 0x000fe40000000200 */
[----:B------:R-:W-:Y:S02]  /*11800*/  SEL R7, R7, 0xfffffff0, !P1 ;  /* 0xfffffff007077807 */ /* 0x000fe40004800000 */
[----:B--2---:R-:W2:Y:S01]  /*11810*/  LDSM.16.M88.4 R16, [R197+0x6800] ;  /* 0x00680000c510783b */ /* 0x004ea20000000200 */
[----:B------:R-:W-:Y:S02]  /*11820*/  SEL R5, R5, 0xffffffe0, !P2 ;  /* 0xffffffe005057807 */ /* 0x000fe40005000000 */
[----:B------:R-:W-:Y:S01]  /*11830*/  R2P PR, R56, 0x6 ;  /* 0x0000000638007804 */ /* 0x000fe20000000000 */
[----:B------:R-:W5:Y:S01]  /*11840*/  LDSM.16.M88.4 R40, [R197+0x6000] ;  /* 0x00600000c528783b */ /* 0x000f620000000200 */
[----:B------:R-:W-:-:S02]  /*11850*/  IMAD R196, R7, 0x2, R198 ;  /* 0x0000000207c47824 */ /* 0x000fc400078e02c6 */
[C---:B------:R-:W-:Y:S01]  /*11860*/  IMAD R194, R5.reuse, 0x2, R198 ;  /* 0x0000000205c27824 */ /* 0x040fe200078e02c6 */
[----:B----4-:R-:W-:Y:S01]  /*11870*/  LDSM.16.M88.4 R8, [R197+0x7000] ;  /* 0x00700000c508783b */ /* 0x010fe20000000200 */
[----:B------:R-:W-:-:S03]  /*11880*/  IMAD R193, R5, 0x2, R196 ;  /* 0x0000000205c17824 */ /* 0x000fc600078e02c4 */
[----:B------:R-:W-:Y:S04]  /*11890*/  LDSM.16.M88.4 R36, [R196] ;  /* 0x00000000c424783b */ /* 0x000fe80000000200 */
[----:B------:R-:W-:Y:S01]  /*118a0*/  @P1 IADD3 R195, R0, -0x20, RZ ;  /* 0xffffffe000c31810 */ /* 0x000fe20007ffe0ff */
[----:B------:R-:W-:Y:S01]  /*118b0*/  LDSM.16.M88.4 R68, [R197+0x7800] ;  /* 0x00780000c544783b */ /* 0x000fe20000000200 */
[----:B------:R-:W-:Y:S02]  /*118c0*/  IMAD.MOV.U32 R0, RZ, RZ, 0x40 ;  /* 0x00000040ff007424 */ /* 0x000fe400078e00ff */
[C---:B------:R-:W-:Y:S01]  /*118d0*/  IADD3 R187, R195.reuse, 0x800, RZ ;  /* 0x00000800c3bb7810 */ /* 0x040fe20007ffe0ff */
[----:B------:R-:W4:Y:S01]  /*118e0*/  LDSM.16.M88.4 R24, [R195+0x800] ;  /* 0x00080000c318783b */ /* 0x000f220000000200 */
[----:B------:R-:W-:-:S02]  /*118f0*/  IADD3 R186, R195, 0x1000, RZ ;  /* 0x00001000c3ba7810 */ /* 0x000fc40007ffe0ff */
[----:B------:R-:W-:Y:S01]  /*11900*/  SEL R0, R0, 0xffffffc0, !P2 ;  /* 0xffffffc000007807 */ /* 0x000fe20005000000 */
[----:B------:R-:W1:Y:S01]  /*11910*/  LDSM.16.M88.4 R64, [R195] ;  /* 0x00000000c340783b */ /* 0x000e620000000200 */
[C---:B------:R-:W-:Y:S02]  /*11920*/  IADD3 R185, R195.reuse, 0x1800, RZ ;  /* 0x00001800c3b97810 */ /* 0x040fe40007ffe0ff */
[----:B------:R-:W-:Y:S01]  /*11930*/  IADD3 R183, R195, 0x2000, RZ ;  /* 0x00002000c3b77810 */ /* 0x000fe20007ffe0ff */
[----:B------:R-:W1:Y:S01]  /*11940*/  LDSM.16.M88.4 R60, [R195+0x1000] ;  /* 0x00100000c33c783b */ /* 0x000e620000000200 */
[----:B------:R-:W-:Y:S01]  /*11950*/  IMAD.IADD R191, R197, 0x1, R0 ;  /* 0x00000001c5bf7824 */ /* 0x000fe200078e0200 */
[C---:B------:R-:W-:Y:S01]  /*11960*/  IADD3 R182, R195.reuse, 0x2800, RZ ;  /* 0x00002800c3b67810 */ /* 0x040fe20007ffe0ff */
[----:B------:R-:W-:Y:S01]  /*11970*/  IMAD.IADD R184, R0, 0x1, R195 ;  /* 0x0000000100b87824 */ /* 0x000fe200078e02c3 */
[----:B------:R-:W1:Y:S01]  /*11980*/  LDSM.16.M88.4 R48, [R195+0x1800] ;  /* 0x00180000c330783b */ /* 0x000e620000000200 */
[----:B------:R-:W-:-:S02]  /*11990*/  IADD3 R181, R195, 0x3000, RZ ;  /* 0x00003000c3b57810 */ /* 0x000fc40007ffe0ff */
[C---:B------:R-:W-:Y:S01]  /*119a0*/  IADD3 R180, R195.reuse, 0x3800, RZ ;  /* 0x00003800c3b47810 */ /* 0x040fe20007ffe0ff */
[----:B------:R-:W-:Y:S01]  /*119b0*/  LDSM.16.M88.4 R28, [R194] ;  /* 0x00000000c21c783b */ /* 0x000fe20000000200 */
[C---:B------:R-:W-:Y:S01]  /*119c0*/  IADD3 R179, R195.reuse, 0x4000, RZ ;  /* 0x00004000c3b37810 */ /* 0x040fe20007ffe0ff */
[C---:B--2---:R-:W-:Y:S02]  /*119d0*/  HMMA.16816.F32 R20, R76.reuse, R16, RZ ;  /* 0x000000104c14723c */ /* 0x044fe400000018ff */
[----:B------:R-:W2:Y:S01]  /*119e0*/  LDSM.16.M88.4 R32, [R191+0x6000] ;  /* 0x00600000bf20783b */ /* 0x000ea20000000200 */
[C---:B------:R-:W-:Y:S02]  /*119f0*/  IADD3 R178, R195.reuse, 0x4800, RZ ;  /* 0x00004800c3b27810 */ /* 0x040fe40007ffe0ff */
[C---:B------:R-:W-:Y:S01]  /*11a00*/  IADD3 R177, R195.reuse, 0x5000, RZ ;  /* 0x00005000c3b17810 */ /* 0x040fe20007ffe0ff */
[----:B------:R-:W-:Y:S01]  /*11a10*/  LDSM.16.M88.4 R88, [R191+0x7000] ;  /* 0x00700000bf58783b */ /* 0x000fe20000000200 */
[----:B------:R-:W-:Y:S01]  /*11a20*/  IADD3 R176, R195, 0x5800, RZ ;  /* 0x00005800c3b07810 */ /* 0x000fe20007ffe0ff */
[C---:B------:R-:W-:Y:S02]  /*11a30*/  HMMA.16816.F32 R16, R76.reuse, R18, RZ ;  /* 0x000000124c10723c */ /* 0x040fe400000018ff */
[----:B------:R-:W-:Y:S04]  /*11a40*/  LDSM.16.M88.4 R84, [R191+0x7800] ;  /* 0x00780000bf54783b */ /* 0x000fe80000000200 */
[----:B------:R-:W-:Y:S02]  /*11a50*/  LDSM.16.M88.4 R72, [R193] ;  /* 0x00000000c148783b */ /* 0x000fe40000000200 */
[C---:B-----5:R-:W-:Y:S02]  /*11a60*/  HMMA.16816.F32 R44, R76.reuse, R40, RZ ;  /* 0x000000284c2c723c */ /* 0x060fe400000018ff */
[----:B------:R-:W0:Y:S06]  /*11a70*/  LDGDEPBAR ;  /* 0x00000000000079af */ /* 0x000e2c0000000000 */
[----:B------:R-:W-:Y:S08]  /*11a80*/  HMMA.16816.F32 R40, R76, R42, RZ ;  /* 0x0000002a4c28723c */ /* 0x000ff000000018ff */
[C---:B----4-:R-:W-:Y:S08]  /*11a90*/  HMMA.16816.F32 R20, R36.reuse, R24, R20 ;  /* 0x000000182414723c */ /* 0x050ff00000001814 */
[----:B------:R-:W-:Y:S01]  /*11aa0*/  HMMA.16816.F32 R16, R36, R26, R16 ;  /* 0x0000001a2410723c */ /* 0x000fe20000001810 */
[----:B------:R-:W4:Y:S07]  /*11ab0*/  LDSM.16.M88.4 R24, [R191+0x6800] ;  /* 0x00680000bf18783b */ /* 0x000f2e0000000200 */
[C---:B---3--:R-:W-:Y:S08]  /*11ac0*/  HMMA.16816.F32 R12, R76.reuse, R8, RZ ;  /* 0x000000084c0c723c */ /* 0x048ff000000018ff */
[C---:B------:R-:W-:Y:S08]  /*11ad0*/  HMMA.16816.F32 R8, R76.reuse, R10, RZ ;  /* 0x0000000a4c08723c */ /* 0x040ff000000018ff */
[C---:B------:R-:W-:Y:S08]  /*11ae0*/  HMMA.16816.F32 R80, R76.reuse, R68, RZ ;  /* 0x000000444c50723c */ /* 0x040ff000000018ff */
[----:B------:R-:W-:Y:S01]  /*11af0*/  HMMA.16816.F32 R76, R76, R70, RZ ;  /* 0x000000464c4c723c */ /* 0x000fe200000018ff */
[----:B------:R-:W3:Y:S07]  /*11b00*/  LDSM.16.M88.4 R68, [R184] ;  /* 0x00000000b844783b */ /* 0x000eee0000000200 */
[C---:B-1----:R-:W-:Y:S08]  /*11b10*/  HMMA.16816.F32 R44, R36.reuse, R64, R44 ;  /* 0x00000040242c723c */ /* 0x042ff0000000182c */
[C---:B------:R-:W-:Y:S01]  /*11b20*/  HMMA.16816.F32 R40, R36.reuse, R66, R40 ;  /* 0x000000422428723c */ /* 0x040fe20000001828 */
[----:B------:R-:W1:Y:S07]  /*11b30*/  LDSM.16.M88.4 R64, [R184+0x800] ;  /* 0x00080000b840783b */ /* 0x000e6e0000000200 */
[C---:B------:R-:W-:Y:S08]  /*11b40*/  HMMA.16816.F32 R12, R36.reuse, R60, R12 ;  /* 0x0000003c240c723c */ /* 0x040ff0000000180c */
[C---:B------:R-:W-:Y:S01]  /*11b50*/  HMMA.16816.F32 R8, R36.reuse, R62, R8 ;  /* 0x0000003e2408723c */ /* 0x040fe20000001808 */
[----:B------:R-:W5:Y:S07]  /*11b60*/  LDSM.16.M88.4 R60, [R184+0x1000] ;  /* 0x00100000b83c783b */ /* 0x000f6e0000000200 */
        /* <DEDUP_REMOVED lines=17> */
[C---:B------:R-:W-:Y:S01]  /*11c80*/  HMMA.16816.F32 R40, R72.reuse, R70, R40 ;  /* 0x000000464828723c */ /* 0x040fe20000001828 */
[----:B------:R-:W3:Y:S07]  /*11c90*/  LDSM.16.M88.4 R68, [R197+0x8800] ;  /* 0x00880000c544783b */ /* 0x000eee0000000200 */
[C---:B-1----:R-:W-:Y:S01]  /*11ca0*/  HMMA.16816.F32 R88, R72.reuse, R64, R20 ;  /* 0x000000404858723c */ /* 0x042fe20000001814 */
[----:B------:R-:W1:Y:S07]  /*11cb0*/  LDSM.16.M88.4 R20, [R195+0x2000] ;  /* 0x00200000c314783b */ /* 0x000e6e0000000200 */
[C---:B------:R-:W-:Y:S08]  /*11cc0*/  HMMA.16816.F32 R16, R72.reuse, R66, R16 ;  /* 0x000000424810723c */ /* 0x040ff00000001810 */
[C---:B-----5:R-:W-:Y:S08]  /*11cd0*/  HMMA.16816.F32 R12, R72.reuse, R60, R12 ;  /* 0x0000003c480c723c */ /* 0x060ff0000000180c */
[C---:B------:R-:W-:Y:S01]  /*11ce0*/  HMMA.16816.F32 R8, R72.reuse, R62, R8 ;  /* 0x0000003e4808723c */ /* 0x040fe20000001808 */
[----:B------:R-:W4:Y:S07]  /*11cf0*/  LDSM.16.M88.4 R60, [R195+0x2800] ;  /* 0x00280000c33c783b */ /* 0x000f2e0000000200 */
[C---:B------:R-:W-:Y:S08]  /*11d00*/  HMMA.16816.F32 R80, R72.reuse, R48, R80 ;  /* 0x000000304850723c */ /* 0x040ff00000001850 */
[----:B------:R-:W-:Y:S01]  /*11d10*/  HMMA.16816.F32 R76, R72, R50, R76 ;  /* 0x00000032484c723c */ /* 0x000fe2000000184c */
[----:B------:R-:W5:Y:S04]  /*11d20*/  LDSM.16.M88.4 R48, [R195+0x3000] ;  /* 0x00300000c330783b */ /* 0x000f680000000200 */
[----:B------:R-:W-:Y:S03]  /*11d30*/  LDSM.16.M88.4 R72, [R195+0x3800] ;  /* 0x00380000c348783b */ /* 0x000fe60000000200 */
[C---:B--2---:R-:W-:Y:S08]  /*11d40*/  HMMA.16816.F32 R44, R36.reuse, R32, R44 ;  /* 0x00000020242c723c */ /* 0x044ff0000000182c */
[C---:B------:R-:W-:Y:S01]  /*11d50*/  HMMA.16816.F32 R64, R36.reuse, R34, R40 ;  /* 0x000000222440723c */ /* 0x040fe20000001828 */
[----:B------:R-:W-:Y:S04]  /*11d60*/  LDSM.16.M88.4 R40, [R194+0x2000] ;  /* 0x00200000c228783b */ /* 0x000fe80000000200 */
[----:B------:R-:W2:Y:S03]  /*11d70*/  LDSM.16.M88.4 R32, [R191+0x8000] ;  /* 0x00800000bf20783b */ /* 0x000ea60000000200 */
        /* <DEDUP_REMOVED lines=13> */
[C---:B----4-:R-:W-:Y:S08]  /*11e50*/  HMMA.16816.F32 R88, R84.reuse, R60, R88 ;  /* 0x0000003c5458723c */ /* 0x050ff00000001858 */
[C---:B------:R-:W-:Y:S01]  /*11e60*/  HMMA.16816.F32 R16, R84.reuse, R62, R16 ;  /* 0x0000003e5410723c */ /* 0x040fe20000001810 */
[----:B------:R-:W-:Y:S07]  /*11e70*/  LDSM.16.M88.4 R60, [R184+0x3000] ;  /* 0x00300000b83c783b */ /* 0x000fee0000000200 */
[C---:B-----5:R-:W-:Y:S08]  /*11e80*/  HMMA.16816.F32 R12, R84.reuse, R48, R12 ;  /* 0x00000030540c723c */ /* 0x060ff0000000180c */
[----:B------:R-:W-:Y:S01]  /*11e90*/  HMMA.16816.F32 R8, R84, R50, R8 ;  /* 0x000000325408723c */ /* 0x000fe20000001808 */
[----:B------:R-:W4:Y:S07]  /*11ea0*/  LDSM.16.M88.4 R48, [R193+0x2000] ;  /* 0x00200000c130783b */ /* 0x000f2e0000000200 */
[C---:B--2---:R-:W-:Y:S08]  /*11eb0*/  HMMA.16816.F32 R44, R40.reuse, R32, R44 ;  /* 0x00000020282c723c */ /* 0x044ff0000000182c */
[----:B------:R-:W-:Y:S01]  /*11ec0*/  HMMA.16816.F32 R64, R40, R34, R64 ;  /* 0x000000222840723c */ /* 0x000fe20000001840 */
[----:B------:R-:W2:Y:S07]  /*11ed0*/  LDSM.16.M88.4 R32, [R184+0x2800] ;  /* 0x00280000b820783b */ /* 0x000eae0000000200 */
[C---:B------:R-:W-:Y:S08]  /*11ee0*/  HMMA.16816.F32 R80, R84.reuse, R72, R80 ;  /* 0x000000485450723c */ /* 0x040ff00000001850 */
[----:B------:R-:W-:Y:S08]  /*11ef0*/  HMMA.16816.F32 R76, R84, R74, R76 ;  /* 0x0000004a544c723c */ /* 0x000ff0000000184c */
[C---:B---3--:R-:W-:Y:S08]  /*11f00*/  HMMA.16816.F32 R88, R40.reuse, R24, R88 ;  /* 0x000000182858723c */ /* 0x048ff00000001858 */
[C---:B------:R-:W-:Y:S01]  /*11f10*/  HMMA.16816.F32 R16, R40.reuse, R26, R16 ;  /* 0x0000001a2810723c */ /* 0x040fe20000001810 */
[----:B------:R-:W3:Y:S07]  /*11f20*/  LDSM.16.M88.4 R24, [R184+0x3800] ;  /* 0x00380000b818783b */ /* 0x000eee0000000200 */
[C---:B-1----:R-:W-:Y:S08]  /*11f30*/  HMMA.16816.F32 R12, R40.reuse, R20, R12 ;  /* 0x00000014280c723c */ /* 0x042ff0000000180c */
[C---:B------:R-:W-:Y:S01]  /*11f40*/  HMMA.16816.F32 R72, R40.reuse, R22, R8 ;  /* 0x000000162848723c */ /* 0x040fe20000001808 */
[----:B------:R-:W1:Y:S04]  /*11f50*/  LDSM.16.M88.4 R20, [R197+0xa000] ;  /* 0x00a00000c514783b */ /* 0x000e680000000200 */
[----:B------:R-:W5:Y:S03]  /*11f60*/  LDSM.16.M88.4 R8, [R197+0xa800] ;  /* 0x00a80000c508783b */ /* 0x000f660000000200 */
[C---:B------:R-:W-:Y:S01]  /*11f70*/  HMMA.16816.F32 R84, R40.reuse, R28, R80 ;  /* 0x0000001c2854723c */ /* 0x040fe20000001850 */
[----:B------:R-:W1:Y:S07]  /*11f80*/  LDSM.16.M88.4 R80, [R197+0xb000] ;  /* 0x00b00000c550783b */ /* 0x000e6e0000000200 */
[----:B------:R-:W-:Y:S01]  /*11f90*/  HMMA.16816.F32 R76, R40, R30, R76 ;  /* 0x0000001e284c723c */ /* 0x000fe2000000184c */
[----:B------:R-:W1:Y:S04]  /*11fa0*/  LDSM.16.M88.4 R40, [R197+0xb800] ;  /* 0x00b80000c528783b */ /* 0x000e680000000200 */
[----:B------:R-:W-:Y:S03]  /*11fb0*/  LDSM.16.M88.4 R28, [R195+0x4800] ;  /* 0x00480000c31c783b */ /* 0x000fe60000000200 */
[C---:B----4-:R-:W-:Y:S08]  /*11fc0*/  HMMA.16816.F32 R44, R48.reuse, R36, R44 ;  /* 0x00000024302c723c */ /* 0x050ff0000000182c */
[C---:B------:R-:W-:Y:S01]  /*11fd0*/  HMMA.16816.F32 R64, R48.reuse, R38, R64 ;  /* 0x000000263040723c */ /* 0x040fe20000001840 */
[----:B------:R-:W-:Y:S07]  /*11fe0*/  LDSM.16.M88.4 R36, [R196+0x4000] ;  /* 0x00400000c424783b */ /* 0x000fee0000000200 */
[C---:B--2---:R-:W-:Y:S08]  /*11ff0*/  HMMA.16816.F32 R88, R48.reuse, R32, R88 ;  /* 0x000000203058723c */ /* 0x044ff00000001858 */
[C---:B------:R-:W-:Y:S01]  /*12000*/  HMMA.16816.F32 R16, R48.reuse, R34, R16 ;  /* 0x000000223010723c */ /* 0x040fe20000001810 */
[----:B------:R-:W2:Y:S07]  /*12010*/  LDSM.16.M88.4 R32, [R195+0x4000] ;  /* 0x00400000c320783b */ /* 0x000eae0000000200 */
[C---:B------:R-:W-:Y:S08]  /*12020*/  HMMA.16816.F32 R12, R48.reuse, R60, R12 ;  /* 0x0000003c300c723c */ /* 0x040ff0000000180c */
[C---:B------:R-:W-:Y:S01]  /*12030*/  HMMA.16816.F32 R72, R48.reuse, R62, R72 ;  /* 0x0000003e3048723c */ /* 0x040fe20000001848 */
[----:B------:R-:W4:Y:S07]  /*12040*/  LDSM.16.M88.4 R60, [R195+0x5000] ;  /* 0x00500000c33c783b */ /* 0x000f2e0000000200 */
[C---:B---3--:R-:W-:Y:S08]  /*12050*/  HMMA.16816.F32 R84, R48.reuse, R24, R84 ;  /* 0x000000183054723c */ /* 0x048ff00000001854 */
[----:B------:R-:W-:Y:S01]  /*12060*/  HMMA.16816.F32 R76, R48, R26, R76 ;  /* 0x0000001a304c723c */ /* 0x000fe2000000184c */
[----:B------:R-:W3:Y:S04]  /*12070*/  LDSM.16.M88.4 R24, [R195+0x5800] ;  /* 0x00580000c318783b */ /* 0x000ee80000000200 */
[----:B------:R-:W-:Y:S03]  /*12080*/  LDSM.16.M88.4 R48, [R184+0x4000] ;  /* 0x00400000b830783b */ /* 0x000fe60000000200 */
[C---:B-1----:R-:W-:Y:S08]  /*12090*/  HMMA.16816.F32 R44, R68.reuse, R20, R44 ;  /* 0x00000014442c723c */ /* 0x042ff0000000182c */
[C---:B------:R-:W-:Y:S08]  /*120a0*/  HMMA.16816.F32 R64, R68.reuse, R22, R64 ;  /* 0x000000164440723c */ /* 0x040ff00000001840 */
[C---:B-----5:R-:W-:Y:S08]  /*120b0*/  HMMA.16816.F32 R88, R68.reuse, R8, R88 ;  /* 0x000000084458723c */ /* 0x060ff00000001858 */
[C---:B------:R-:W-:Y:S01]  /*120c0*/  HMMA.16816.F32 R16, R68.reuse, R10, R16 ;  /* 0x0000000a4410723c */ /* 0x040fe20000001810 */
[----:B------:R-:W-:Y:S07]  /*120d0*/  LDSM.16.M88.4 R8, [R191+0xa000] ;  /* 0x00a00000bf08783b */ /* 0x000fee0000000200 */
[C---:B------:R-:W-:Y:S01]  /*120e0*/  HMMA.16816.F32 R20, R68.reuse, R80, R12 ;  /* 0x000000504414723c */ /* 0x040fe2000000180c */
[----:B------:R-:W1:Y:S07]  /*120f0*/  LDSM.16.M88.4 R12, [R194+0x4000] ;  /* 0x00400000c20c783b */ /* 0x000e6e0000000200 */
[C---:B------:R-:W-:Y:S08]  /*12100*/  HMMA.16816.F32 R72, R68.reuse, R82, R72 ;  /* 0x000000524448723c */ /* 0x040ff00000001848 */
[C---:B------:R-:W-:Y:S08]  /*12110*/  HMMA.16816.F32 R84, R68.reuse, R40, R84 ;  /* 0x000000284454723c */ /* 0x040ff00000001854 */
[----:B------:R-:W-:Y:S01]  /*12120*/  HMMA.16816.F32 R76, R68, R42, R76 ;  /* 0x0000002a444c723c */ /* 0x000fe2000000184c */
[----:B------:R-:W-:Y:S07]  /*12130*/  LDSM.16.M88.4 R40, [R191+0xb800] ;  /* 0x00b80000bf28783b */ /* 0x000fee0000000200 */
[C---:B--2---:R-:W-:Y:S08]  /*12140*/  HMMA.16816.F32 R44, R36.reuse, R32, R44 ;  /* 0x00000020242c723c */ /* 0x044ff0000000182c */
[C---:B------:R-:W-:Y:S01]  /*12150*/  HMMA.16816.F32 R64, R36.reuse, R34, R64 ;  /* 0x000000222440723c */ /* 0x040fe20000001840 */
[----:B------:R-:W2:Y:S07]  /*12160*/  LDSM.16.M88.4 R32, [R191+0xa800] ;  /* 0x00a80000bf20783b */ /* 0x000eae0000000200 */
[C---:B------:R-:W-:Y:S08]  /*12170*/  HMMA.16816.F32 R88, R36.reuse, R28, R88 ;  /* 0x0000001c2458723c */ /* 0x040ff00000001858 */
[C---:B------:R-:W-:Y:S01]  /*12180*/  HMMA.16816.F32 R16, R36.reuse, R30, R16 ;  /* 0x0000001e2410723c */ /* 0x040fe20000001810 */
[----:B------:R-:W5:Y:S07]  /*12190*/  LDSM.16.M88.4 R28, [R191+0xb000] ;  /* 0x00b00000bf1c783b */ /* 0x000f6e0000000200 */
[C---:B----4-:R-:W-:Y:S08]  /*121a0*/  HMMA.16816.F32 R20, R36.reuse, R60, R20 ;  /* 0x0000003c2414723c */ /* 0x050ff00000001814 */
[C---:B------:R-:W-:Y:S01]  /*121b0*/  HMMA.16816.F32 R72, R36.reuse, R62, R72 ;  /* 0x0000003e2448723c */ /* 0x040fe20000001848 */
[----:B------:R-:W4:Y:S07]  /*121c0*/  LDSM.16.M88.4 R60, [R193+0x4000] ;  /* 0x00400000c13c783b */ /* 0x000f2e0000000200 */
[C---:B---3--:R-:W-:Y:S08]  /*121d0*/  HMMA.16816.F32 R84, R36.reuse, R24, R84 ;  /* 0x000000182454723c */ /* 0x048ff00000001854 */
[----:B------:R-:W-:Y:S01]  /*121e0*/  HMMA.16816.F32 R76, R36, R26, R76 ;  /* 0x0000001a244c723c */ /* 0x000fe2000000184c */
[----:B------:R-:W3:Y:S07]  /*121f0*/  LDSM.16.M88.4 R24, [R184+0x4800] ;  /* 0x00480000b818783b */ /* 0x000eee0000000200 */
[C---:B-1----:R-:W-:Y:S08]  /*12200*/  HMMA.16816.F32 R44, R12.reuse, R8, R44 ;  /* 0x000000080c2c723c */ /* 0x042ff0000000182c */
[C---:B------:R-:W-:Y:S01]  /*12210*/  HMMA.16816.F32 R64, R12.reuse, R10, R64 ;  /* 0x0000000a0c40723c */ /* 0x040fe20000001840 */
[----:B------:R-:W1:Y:S07]  /*12220*/  LDSM.16.M88.4 R8, [R184+0x5000] ;  /* 0x00500000b808783b */ /* 0x000e6e0000000200 */
[C---:B--2---:R-:W-:Y:S08]  /*12230*/  HMMA.16816.F32 R88, R12.reuse, R32, R88 ;  /* 0x000000200c58723c */ /* 0x044ff00000001858 */
        /* <DEDUP_REMOVED lines=11> */
[----:B------:R-:W2:Y:S01]  /*122f0*/  LDSM.16.M88.4 R12, [R184+0x5800] ;  /* 0x00580000b80c783b */ /* 0x000ea20000000200 */
[----:B------:R-:W-:Y:S01]  /*12300*/  ISETP.GE.AND P2, PT, R6, R57, PT ;  /* 0x000000390600720c */ /* 0x000fe20003f46270 */
[----:B------:R-:W-:-:S04]  /*12310*/  DEPBAR.LE SB0, 0x0 ;  /* 0x000080000000791a */ /* 0x000fc80000000000 */
[----:B------:R-:W-:Y:S01]  /*12320*/  ISETP.GE.AND P6, PT, R0, R57, PT ;  /* 0x000000390000720c */ /* 0x000fe20003fc6270 */
[----:B----4-:R-:W-:Y:S01]  /*12330*/  HMMA.16816.F32 R44, R60, R48, R44 ;  /* 0x000000303c2c723c */ /* 0x010fe2000000182c */
[C---:B------:R-:W-:Y:S02]  /*12340*/  IADD3 R0, R28.reuse, -0x28, RZ ;  /* 0xffffffd81c007810 */ /* 0x040fe40007ffe0ff */
[----:B------:R-:W-:-:S04]  /*12350*/  IADD3 R6, R28, -0x37, RZ ;  /* 0xffffffc91c067810 */ /* 0x000fc80007ffe0ff */
[----:B------:R-:W-:Y:S01]  /*12360*/  ISETP.GE.AND P0, PT, R6, R57, PT ;  /* 0x000000390600720c */ /* 0x000fe20003f06270 */
[----:B------:R-:W-:Y:S01]  /*12370*/  HMMA.16816.F32 R64, R60, R50, R64 ;  /* 0x000000323c40723c */ /* 0x000fe20000001840 */
[----:B------:R-:W-:-:S07]  /*12380*/  IADD3 R6, R28, -0x27, RZ ;  /* 0xffffffd91c067810 */ /* 0x000fce0007ffe0ff */
[C---:B---3--:R-:W-:Y:S07]  /*12390*/  HMMA.16816.F32 R88, R60.reuse, R24, R88 ;  /* 0x000000183c58723c */ /* 0x048fee0000001858 */
[----:B------:R-:W-:Y:S01]  /*123a0*/  IADD3 R24, R28, -0x40, RZ ;  /* 0xffffffc01c187810 */ /* 0x000fe20007ffe0ff */
[----:B------:R-:W-:Y:S01]  /*123b0*/  HMMA.16816.F32 R16, R60, R26, R16 ;  /* 0x0000001a3c10723c */ /* 0x000fe20000001810 */
[----:B------:R-:W-:Y:S02]  /*123c0*/  FSEL R47, R47, -INF , !P2 ;  /* 0xff8000002f2f7808 */ /* 0x000fe40005000000 */
[----:B------:R-:W-:-:S02]  /*123d0*/  ISETP.GE.AND P4, PT, R24, R57, PT ;  /* 0x000000391800720c */ /* 0x000fc40003f86270 */
[----:B------:R-:W-:Y:S02]  /*123e0*/  FSEL R45, R45, -INF , !P2 ;  /* 0xff8000002d2d7808 */ /* 0x000fe40005000000 */
[----:B------:R-:W-:Y:S01]  /*123f0*/  FSEL R46, R46, -INF , !P4 ;  /* 0xff8000002e2e7808 */ /* 0x000fe20006000000 */
[C---:B-1----:R-:W-:Y:S01]  /*12400*/  HMMA.16816.F32 R20, R60.reuse, R8, R20 ;  /* 0x000000083c14723c */ /* 0x042fe20000001814 */
[----:B------:R-:W-:Y:S02]  /*12410*/  FSEL R3, R44, -INF , !P4 ;  /* 0xff8000002c037808 */ /* 0x000fe40006000000 */
[----:B------:R-:W-:Y:S02]  /*12420*/  ISETP.GE.AND P4, PT, R0, R57, PT ;  /* 0x000000390000720c */ /* 0x000fe40003f86270 */
[----:B------:R-:W-:Y:S02]  /*12430*/  IADD3 R0, R28, -0x20, RZ ;  /* 0xffffffe01c007810 */ /* 0x000fe40007ffe0ff */
[----:B------:R-:W-:Y:S01]  /*12440*/  FSEL R66, R66, -INF , !P1 ;  /* 0xff80000042427808 */ /* 0x000fe20004800000 */
[----:B------:R-:W-:Y:S01]  /*12450*/  HMMA.16816.F32 R72, R60, R10, R72 ;  /* 0x0000000a3c48723c */ /* 0x000fe20000001848 */
[----:B------:R-:W-:-:S02]  /*12460*/  FSEL R25, R64, -INF , !P1 ;  /* 0xff80000040197808 */ /* 0x000fc40004800000 */
[----:B------:R-:W-:Y:S02]  /*12470*/  IADD3 R8, R28, -0x1f, RZ ;  /* 0xffffffe11c087810 */ /* 0x000fe40007ffe0ff */
[-C--:B------:R-:W-:Y:S02]  /*12480*/  ISETP.GE.AND P1, PT, R0, R57.reuse, PT ;  /* 0x000000390000720c */ /* 0x080fe40003f26270 */
[----:B------:R-:W-:Y:S01]  /*12490*/  IADD3 R24, R28, -0x2f, RZ ;  /* 0xffffffd11c187810 */ /* 0x000fe20007ffe0ff */
[----:B--2---:R-:W-:Y:S01]  /*124a0*/  HMMA.16816.F32 R76, R60, R14, R76 ;  /* 0x0000000e3c4c723c */ /* 0x004fe2000000184c */
[----:B------:R-:W-:Y:S02]  /*124b0*/  ISETP.GE.AND P2, PT, R6, R57, PT ;  /* 0x000000390600720c */ /* 0x000fe40003f46270 */
[----:B------:R-:W-:Y:S02]  /*124c0*/  IADD3 R0, R28, -0x18, RZ ;  /* 0xffffffe81c007810 */ /* 0x000fe40007ffe0ff */
[----:B------:R-:W-:-:S02]  /*124d0*/  FSEL R6, R67, -INF , !P0 ;  /* 0xff80000043067808 */ /* 0x000fc40004000000 */
[----:B------:R-:W-:Y:S01]  /*124e0*/  FSEL R65, R65, -INF , !P0 ;  /* 0xff80000041417808 */ /* 0x000fe20004000000 */
[----:B------:R-:W-:Y:S01]  /*124f0*/  HMMA.16816.F32 R84, R60, R12, R84 ;  /* 0x0000000c3c54723c */ /* 0x000fe20000001854 */
[-C--:B------:R-:W-:Y:S02]  /*12500*/  ISETP.GE.AND P0, PT, R8, R57.reuse, PT ;  /* 0x000000390800720c */ /* 0x080fe40003f06270 */
[----:B------:R-:W-:Y:S02]  /*12510*/  FSEL R8, R90, -INF , !P6 ;  /* 0xff8000005a087808 */ /* 0x000fe40007000000 */
[----:B------:R-:W-:Y:S02]  /*12520*/  FSEL R11, R88, -INF , !P6 ;  /* 0xff800000580b7808 */ /* 0x000fe40007000000 */
[-C--:B------:R-:W-:Y:S02]  /*12530*/  ISETP.GE.AND P5, PT, R24, R57.reuse, PT ;  /* 0x000000391800720c */ /* 0x080fe40003fa6270 */
[----:B------:R-:W-:-:S02]  /*12540*/  ISETP.GE.AND P6, PT, R0, R57, PT ;  /* 0x000000390000720c */ /* 0x000fc40003fc6270 */
[----:B------:R-:W-:Y:S02]  /*12550*/  IADD3 R0, R28, -0x17, RZ ;  /* 0xffffffe91c007810 */ /* 0x000fe40007ffe0ff */
[----:B------:R-:W-:Y:S02]  /*12560*/  FSEL R10, R91, -INF , !P5 ;  /* 0xff8000005b0a7808 */ /* 0x000fe40006800000 */
[----:B------:R-:W-:Y:S02]  /*12570*/  FSEL R89, R89, -INF , !P5 ;  /* 0xff80000059597808 */ /* 0x000fe40006800000 */
[----:B------:R-:W-:Y:S02]  /*12580*/  ISETP.GE.AND P5, PT, R0, R57, PT ;  /* 0x000000390000720c */ /* 0x000fe40003fa6270 */
[C---:B------:R-:W-:Y:S02]  /*12590*/  IADD3 R0, R28.reuse, -0x10, RZ ;  /* 0xfffffff01c007810 */ /* 0x040fe40007ffe0ff */
[----:B------:R-:W-:-:S02]  /*125a0*/  IADD3 R12, R28, -0xf, RZ ;  /* 0xfffffff11c0c7810 */ /* 0x000fc40007ffe0ff */
[----:B------:R-:W-:Y:S02]  /*125b0*/  FSEL R18, R18, -INF , !P4 ;  /* 0xff80000012127808 */ /* 0x000fe40006000000 */
[----:B------:R-:W-:Y:S02]  /*125c0*/  FSEL R9, R16, -INF , !P4 ;  /* 0xff80000010097808 */ /* 0x000fe40006000000 */
[-C--:B------:R-:W-:Y:S02]  /*125d0*/  ISETP.GE.AND P4, PT, R0, R57.reuse, PT ;  /* 0x000000390000720c */ /* 0x080fe40003f86270 */
[----:B------:R-:W-:Y:S02]  /*125e0*/  FSEL R0, R19, -INF , !P2 ;  /* 0xff80000013007808 */ /* 0x000fe40005000000 */
[----:B------:R-:W-:Y:S02]  /*125f0*/  FSEL R17, R17, -INF , !P2 ;  /* 0xff80000011117808 */ /* 0x000fe40005000000 */
[----:B------:R-:W-:-:S02]  /*12600*/  ISETP.GE.AND P2, PT, R12, R57, PT ;  /* 0x000000390c00720c */ /* 0x000fc40003f46270 */
[C---:B------:R-:W-:Y:S02]  /*12610*/  IADD3 R12, R28.reuse, -0x8, RZ ;  /* 0xfffffff81c0c7810 */ /* 0x040fe40007ffe0ff */
[----:B------:R-:W-:Y:S02]  /*12620*/  IADD3 R28, R28, -0x7, RZ ;  /* 0xfffffff91c1c7810 */ /* 0x000fe40007ffe0ff */
[----:B------:R-:W-:Y:S02]  /*12630*/  FSEL R170, R23, -INF , !P0 ;  /* 0xff80000017aa7808 */ /* 0x000fe40004000000 */
[----:B------:R-:W-:Y:S02]  /*12640*/  FSEL R159, R21, -INF , !P0 ;  /* 0xff800000159f7808 */ /* 0x000fe40004000000 */
[----:B------:R-:W-:Y:S02]  /*12650*/  ISETP.GE.AND P0, PT, R28, R57, PT ;  /* 0x000000391c00720c */ /* 0x000fe40003f06270 */
[----:B------:R-:W-:-:S02]  /*12660*/  FSEL R160, R22, -INF , !P1 ;  /* 0xff80000016a07808 */ /* 0x000fc40004800000 */
[----:B------:R-:W-:Y:S02]  /*12670*/  FSEL R158, R79, -INF , !P0 ;  /* 0xff8000004f9e7808 */ /* 0x000fe40004000000 */
[----:B------:R-:W-:Y:S02]  /*12680*/  FSEL R141, R77, -INF , !P0 ;  /* 0xff8000004d8d7808 */ /* 0x000fe40004000000 */
[----:B------:R-:W-:Y:S02]  /*12690*/  ISETP.GE.AND P0, PT, R133, 0x2, PT ;  /* 0x000000028500780c */ /* 0x000fe40003f06270 */
[----:B------:R-:W-:Y:S02]  /*126a0*/  FSEL R167, R20, -INF , !P1 ;  /* 0xff80000014a77808 */ /* 0x000fe40004800000 */
[----:B------:R-:W-:Y:S02]  /*126b0*/  ISETP.GE.AND P1, PT, R12, R57, PT ;  /* 0x000000390c00720c */ /* 0x000fe40003f26270 */
        /* <DEDUP_REMOVED lines=69> */
[----:B------:R-:W-:Y:S01]  /*12b10*/  IMAD.MOV.U32 R15, RZ, RZ, R14 ;  /* 0x000000ffff0f7224 */ /* 0x000fe200078e000e */
[----:B------:R-:W-:Y:S05]  /*12b20*/  BRA `(.L_x_3625) ;  /* 0x0000003000007947 */ /* 0x000fea0003800000 */
.L_x_3624:
[----:B------:R-:W-:-:S05]  /*12b30*/  IMAD.MOV.U32 R15, RZ, RZ, c[0x0][0x198] ;  /* 0x00006600ff0f7624 */ /* 0x000fca00078e00ff */
[----:B------:R-:W-:-:S04]  /*12b40*/  LEA R15, -R15, RZ, 0x6 ;  /* 0x000000ff0f0f7211 */ /* 0x000fc800078e31ff */
[----:B------:R-:W-:Y:S02]  /*12b50*/  SHF.R.S32.HI R13, RZ, 0x1f, R15 ;  /* 0x0000001fff0d7819 */ /* 0x000fe4000001140f */
.L_x_3625:
[----:B------:R-:W-:Y:S01]  /*12b60*/  IADD3 R54, P2, P1, R136, R15, R54 ;  /* 0x0000000f88367210 */ /* 0x000fe2000795e036 */
[----:B------:R-:W-:Y:S01]  /*12b70*/  ULDC.64 UR4, c[0x0][0x198] ;  /* 0x0000660000047ab9 */ /* 0x000fe20000000a00 */
[C---:B------:R-:W-:Y:S01]  /*12b80*/  IADD3 R136, P4, R15.reuse, R136, RZ ;  /* 0x000000880f887210 */ /* 0x040fe20007f9e0ff */
[----:B------:R-:W-:Y:S01]  /*12b90*/  USHF.L.U32 UR9, UR4, 0x5, URZ ;  /* 0x0000000504097899 */ /* 0x000fe2000800063f */
[----:B------:R-:W-:Y:S01]  /*12ba0*/  LEA R200, P5, R15, R200, 0x1 ;  /* 0x000000c80fc87211 */ /* 0x000fe200078a08ff */
[----:B------:R-:W-:Y:S01]  /*12bb0*/  UMOV UR8, 0x5 ;  /* 0x0000000500087882 */ /* 0x000fe20000000000 */
[----:B------:R-:W-:Y:S01]  /*12bc0*/  IADD3.X R53, R52, R13, R53, P2, P1 ;  /* 0x0000000d34357210 */ /* 0x000fe200017e2435 */
[----:B------:R-:W-:Y:S01]  /*12bd0*/  IMAD.X R19, R13, 0x1, R52, P4 ;  /* 0x000000010d137824 */ /* 0x000fe200020e0634 */
[----:B------:R-:W-:Y:S01]  /*12be0*/  LEA R14, P2, R136, c[0x0][0x168], 0x1 ;  /* 0x00005a00880e7a11 */ /* 0x000fe200078408ff */
[----:B------:R-:W-:Y:S01]  /*12bf0*/  USHF.L.U64.HI UR5, UR4, UR8, UR5 ;  /* 0x0000000804057299 */ /* 0x000fe20008010205 */
[----:B------:R-:W-:-:S02]  /*12c00*/  LEA.HI.X R199, R15, R199, R13, 0x1, P5 ;  /* 0x000000c70fc77211 */ /* 0x000fc400028f0c0d */
[----:B------:R-:W-:Y:S02]  /*12c10*/  LEA.HI.X R15, R136, c[0x0][0x16c], R19, 0x1, P2 ;  /* 0x00005b00880f7a11 */ /* 0x000fe400010f0c13 */
[----:B------:R-:W-:Y:S01]  /*12c20*/  IADD3 R22, P2, R200, UR9, RZ ;  /* 0x00000009c8167c10 */ /* 0x000fe2000ff5e0ff */
[----:B------:R-:W-:Y:S01]  /*12c30*/  IMAD.MOV.U32 R201, RZ, RZ, R199 ;  /* 0x000000ffffc97224 */ /* 0x000fe200078e00c7 */
[C---:B------:R-:W-:Y:S02]  /*12c40*/  LEA R12, P1, R54.reuse, c[0x0][0x168], 0x1 ;  /* 0x00005a00360c7a11 */ /* 0x040fe400078208ff */
[----:B------:R-:W-:Y:S02]  /*12c50*/  IADD3.X R23, R199, UR5, RZ, P2, !PT ;  /* 0x00000005c7177c10 */ /* 0x000fe400097fe4ff */
[----:B------:R-:W-:Y:S01]  /*12c60*/  LEA.HI.X R13, R54, c[0x0][0x16c], R53, 0x1, P1 ;  /* 0x00005b00360d7a11 */ /* 0x000fe200008f0c35 */
[----:B------:R-:W-:Y:S01]  /*12c70*/  @!PT LDS RZ, [RZ] ;  /* 0x00000000fffff984 */ /* 0x000fe20000000800 */
[----:B------:R-:W-:Y:S01]  /*12c80*/  @!PT LDS RZ, [RZ] ;  /* 0x00000000fffff984 */ /* 0x000fe20000000800 */
[----:B------:R-:W-:Y:S01]  /*12c90*/  @!PT LDS RZ, [RZ] ;  /* 0x00000000fffff984 */ /* 0x000fe20000000800 */
[----:B------:R1:W-:Y:S01]  /*12ca0*/  LDGSTS.E.BYPASS.LTC128B.128 [R211+0x6000], [R200.64] ;  /* 0x06000000c8d37fae */ /* 0x0003e2000b901d46 */
[----:B------:R-:W-:-:S02]  /*12cb0*/  IADD3 R28, P2, R22, UR9, RZ ;  /* 0x00000009161c7c10 */ /* 0x000fc4000ff5e0ff */
[----:B------:R-:W-:Y:S01]  /*12cc0*/  IADD3 R20, P1, R12, UR9, RZ ;  /* 0x000000090c147c10 */ /* 0x000fe2000ff3e0ff */
[----:B------:R1:W-:Y:S01]  /*12cd0*/  LDGSTS.E.BYPASS.LTC128B.128 [R211+0x8000], [R14.64+0x80] ;  /* 0x080000800ed37fae */ /* 0x0003e2000b901d46 */
[----:B------:R-:W-:Y:S02]  /*12ce0*/  IADD3.X R29, R23, UR5, RZ, P2, !PT ;  /* 0x00000005171d7c10 */ /* 0x000fe400097fe4ff */
[----:B------:R-:W-:Y:S01]  /*12cf0*/  IADD3.X R21, R13, UR5, RZ, P1, !PT ;  /* 0x000000050d157c10 */ /* 0x000fe20008ffe4ff */
[----:B------:R1:W-:Y:S01]  /*12d00*/  LDGSTS.E.BYPASS.LTC128B.128 [R211+0xa000], [R14.64+0x100] ;  /* 0x0a0001000ed37fae */ /* 0x0003e2000b901d46 */
[----:B------:R-:W-:Y:S02]  /*12d10*/  IADD3 R26, P2, R28, UR9, RZ ;  /* 0x000000091c1a7c10 */ /* 0x000fe4000ff5e0ff */
[----:B------:R-:W-:Y:S01]  /*12d20*/  IADD3 R30, P1, R20, UR9, RZ ;  /* 0x00000009141e7c10 */ /* 0x000fe2000ff3e0ff */
[----:B------:R1:W-:Y:S01]  /*12d30*/  LDGSTS.E.BYPASS.LTC128B.128 [R211+0x6800], [R22.64] ;  /* 0x0680000016d37fae */ /* 0x0003e2000b901d46 */
[----:B------:R-:W-:-:S02]  /*12d40*/  IADD3.X R27, R29, UR5, RZ, P2, !PT ;  /* 0x000000051d1b7c10 */ /* 0x000fc400097fe4ff */
        /* <DEDUP_REMOVED lines=10> */
.L_x_3623:
        /* <DEDUP_REMOVED lines=30> */
[----:B------:R-:W-:Y:S01]  /*12fd0*/  IADD3 R192, R59, R2, RZ ;  /* 0x000000023bc07210 */ /* 0x000fe20007ffe0ff */
[----:B------:R-:W1:Y:S03]  /*12fe0*/  SHFL.BFLY PT, R15, R4, 0x2, 0x1f ;  /* 0x0c401f00040f7f89 */ /* 0x000e6600000e0000 */
[----:B------:R-:W-:Y:S01]  /*12ff0*/  SHF.L.U32 R192, R192, 0x1, RZ ;  /* 0x00000001c0c07819 */ /* 0x000fe200000006ff */
[----:B------:R-:W2:Y:S03]  /*13000*/  SHFL.BFLY PT, R13, R12, 0x2, 0x1f ;  /* 0x0c401f000c0d7f89 */ /* 0x000ea600000e0000 */
[-C--:B------:R-:W-:Y:S01]  /*13010*/  LEA R189, R5, R192.reuse, 0x1 ;  /* 0x000000c005bd7211 */ /* 0x080fe200078e08ff */
[----:B------:R-:W-:Y:S01]  /*13020*/  LDSM.16.MT88.4 R68, [R192+0xe000] ;  /* 0x00e00000c044783b */ /* 0x000fe20000004200 */
[----:B------:R-:W-:-:S03]  /*13030*/  LEA R190, R7, R192, 0x1 ;  /* 0x000000c007be7211 */ /* 0x000fc600078e08ff */
[----:B------:R-:W-:Y:S01]  /*13040*/  LDSM.16.MT88.4 R84, [R189+0xe000] ;  /* 0x00e00000bd54783b */ /* 0x000fe20000004200 */
[----:B------:R-:W-:-:S03]  /*13050*/  LEA R188, R5, R190, 0x1 ;  /* 0x000000be05bc7211 */ /* 0x000fc600078e08ff */
        /* <DEDUP_REMOVED lines=42> */
[----:B------:R-:W3:Y:S01]  /*13300*/  LDSM.16.MT88.4 R4, [R188+0x10000] ;  /* 0x01000000bc04783b */ /* 0x000ee20000004200 */
[--C-:B------:R-:W-:Y:S02]  /*13310*/  FFMA.FTZ R134, R10, c[0x0][0x23c], -R163.reuse ;  /* 0x00008f000a867a23 */ /* 0x100fe400000108a3 */
[--C-:B------:R-:W-:Y:S01]  /*13320*/  FFMA.FTZ R135, R18, c[0x0][0x23c], -R163.reuse ;  /* 0x00008f0012877a23 */ /* 0x100fe200000108a3 */
[----:B------:R-:W4:Y:S01]  /*13330*/  LDSM.16.MT88.4 R8, [R192+0xe800] ;  /* 0x00e80000c008783b */ /* 0x000f220000004200 */
[----:B------:R-:W-:Y:S01]  /*13340*/  FFMA.FTZ R144, R89, c[0x0][0x23c], -R166 ;  /* 0x00008f0059907a23 */ /* 0x000fe200000108a6 */
[----:B------:R-:W5:Y:S01]  /*13350*/  MUFU.EX2 R146, R146 ;  /* 0x0000009200927308 */ /* 0x000f620000000800 */
[----:B-1----:R-:W-:Y:S01]  /*13360*/  F2FP.PACK_AB R116, R150, R153 ;  /* 0x000000999674723e */ /* 0x002fe200000000ff */
[----:B------:R-:W1:Y:S01]  /*13370*/  LDSM.16.MT88.4 R16, [R189+0xe800] ;  /* 0x00e80000bd10783b */ /* 0x000e620000004200 */
[----:B------:R-:W-:-:S02]  /*13380*/  FFMA.FTZ R0, R0, c[0x0][0x23c], -R163 ;  /* 0x00008f0000007a23 */ /* 0x000fc400000108a3 */
[--C-:B------:R-:W-:Y:S02]  /*13390*/  FFMA.FTZ R154, R167, c[0x0][0x23c], -R166.reuse ;  /* 0x00008f00a79a7a23 */ /* 0x100fe400000108a6 */
[--C-:B------:R-:W-:Y:S01]  /*133a0*/  FFMA.FTZ R156, R165, c[0x0][0x23c], -R166.reuse ;  /* 0x00008f00a59c7a23 */ /* 0x100fe200000108a6 */
[----:B------:R-:W-:Y:S01]  /*133b0*/  MUFU.EX2 R152, R152 ;  /* 0x0000009800987308 */ /* 0x000fe20000000800 */
[--C-:B------:R-:W-:Y:S02]  /*133c0*/  FFMA.FTZ R159, R159, c[0x0][0x23c], -R166.reuse ;  /* 0x00008f009f9f7a23 */ /* 0x100fe400000108a6 */
[----:B------:R-:W-:Y:S02]  /*133d0*/  FFMA.FTZ R161, R161, c[0x0][0x23c], -R166 ;  /* 0x00008f00a1a17a23 */ /* 0x000fe400000108a6 */
[--C-:B------:R-:W-:Y:S02]  /*133e0*/  FFMA.FTZ R160, R160, c[0x0][0x23c], -R163.reuse ;  /* 0x00008f00a0a07a23 */ /* 0x100fe400000108a3 */
[--C-:B------:R-:W-:Y:S01]  /*133f0*/  FFMA.FTZ R165, R170, c[0x0][0x23c], -R163.reuse ;  /* 0x00008f00aaa57a23 */ /* 0x100fe200000108a3 */
[----:B------:R-:W2:Y:S01]  /*13400*/  MUFU.EX2 R155, R155 ;  /* 0x0000009b009b7308 */ /* 0x000ea20000000800 */
[----:B-----5:R-:W-:Y:S01]  /*13410*/  F2FP.PACK_AB R118, R146, R151 ;  /* 0x000000979276723e */ /* 0x020fe200000000ff */
        /* <DEDUP_REMOVED lines=8> */
[----:B------:R-:W5:Y:S01]  /*134a0*/  MUFU.EX2 R148, R148 ;  /* 0x0000009400947308 */ /* 0x000f620000000800 */
[----:B--2---:R-:W-:Y:S01]  /*134b0*/  F2FP.PACK_AB R117, R155, R152 ;  /* 0x000000989b75723e */ /* 0x004fe200000000ff */
        /* <DEDUP_REMOVED lines=8> */
[----:B-----5:R-:W-:-:S02]  /*13540*/  F2FP.PACK_AB R119, R148, R157 ;  /* 0x0000009d9477723e */ /* 0x020fc400000000ff */
        /* <DEDUP_REMOVED lines=48> */
[C---:B---3--:R-:W-:Y:S07]  /*13850*/  HMMA.16816.F32 R120, R116.reuse, R4, RZ ;  /* 0x000000047478723c */ /* 0x048fee00000018ff */
[----:B--2---:R-:W-:Y:S01]  /*13860*/  F2FP.PACK_AB R4, R144, R149 ;  /* 0x000000959004723e */ /* 0x004fe200000000ff */
        /* <DEDUP_REMOVED lines=149> */
.L_x_3630:
        /* <DEDUP_REMOVED lines=64> */
.L_x_3627:
        /* <DEDUP_REMOVED lines=35> */
[C---:B--2---:R-:W-:Y:S03]  /*147f0*/  HMMA.16816.F32 R4, R32.reuse, R8, RZ ;  /* 0x000000082004723c */ /* 0x044fe600000018ff */
[----:B------:R-:W-:Y:S04]  /*14800*/  LDSM.16.M88.4 R160, [R194] ;  /* 0x00000000c2a0783b */ /* 0x000fe80000000200 */
[----:B------:R-:W2:Y:S01]  /*14810*/  LDSM.16.M88.4 R164, [R191+0x6000] ;  /* 0x00600000bfa4783b */ /* 0x000ea20000000200 */
[C---:B------:R-:W-:Y:S03]  /*14820*/  HMMA.16816.F32 R8, R32.reuse, R10, RZ ;  /* 0x0000000a2008723c */ /* 0x040fe600000018ff */
[----:B------:R-:W1:Y:S04]  /*14830*/  LDSM.16.M88.4 R168, [R191+0x6800] ;  /* 0x00680000bfa8783b */ /* 0x000e680000000200 */
[----:B------:R-:W-:Y:S01]  /*14840*/  LDSM.16.M88.4 R172, [R191+0x7800] ;  /* 0x00780000bfac783b */ /* 0x000fe20000000200 */
[C---:B---3--:R-:W-:Y:S08]  /*14850*/  HMMA.16816.F32 R12, R32.reuse, R16, RZ ;  /* 0x00000010200c723c */ /* 0x048ff000000018ff */
[C---:B------:R-:W-:Y:S08]  /*14860*/  HMMA.16816.F32 R16, R32.reuse, R18, RZ ;  /* 0x000000122010723c */ /* 0x040ff000000018ff */
[C---:B----4-:R-:W-:Y:S08]  /*14870*/  HMMA.16816.F32 R20, R32.reuse, R24, RZ ;  /* 0x000000182014723c */ /* 0x050ff000000018ff */
[C---:B------:R-:W-:Y:S08]  /*14880*/  HMMA.16816.F32 R24, R32.reuse, R26, RZ ;  /* 0x0000001a2018723c */ /* 0x040ff000000018ff */
[C---:B-----5:R-:W-:Y:S08]  /*14890*/  HMMA.16816.F32 R28, R32.reuse, R136, RZ ;  /* 0x00000088201c723c */ /* 0x060ff000000018ff */
[----:B------:R-:W-:Y:S01]  /*148a0*/  HMMA.16816.F32 R32, R32, R138, RZ ;  /* 0x0000008a2020723c */ /* 0x000fe200000018ff */
[----:B------:R-:W3:Y:S07]  /*148b0*/  LDSM.16.M88.4 R136, [R191+0x7000] ;  /* 0x00700000bf88783b */ /* 0x000eee0000000200 */
        /* <DEDUP_REMOVED lines=8> */
[----:B------:R-:W4:Y:S07]  /*14940*/  LDSM.16.M88.4 R152, [R184+0x800] ;  /* 0x00080000b898783b */ /* 0x000f2e0000000200 */
        /* <DEDUP_REMOVED lines=13> */
[C---:B------:R-:W-:Y:S08]  /*14a20*/  HMMA.16816.F32 R28, R160.reuse, R172, R28 ;  /* 0x000000aca01c723c */ /* 0x040ff0000000181c */
[----:B------:R-:W-:Y:S01]  /*14a30*/  HMMA.16816.F32 R32, R160, R174, R32 ;  /* 0x000000aea020723c */ /* 0x000fe20000001820 */
[----:B------:R-:W3:Y:S04]  /*14a40*/  LDSM.16.M88.4 R160, [R197+0x9000] ;  /* 0x00900000c5a0783b */ /* 0x000ee80000000200 */
[----:B------:R-:W2:Y:S03]  /*14a50*/  LDSM.16.M88.4 R172, [R197+0x9800] ;  /* 0x00980000c5ac783b */ /* 0x000ea60000000200 */
[C---:B-1----:R-:W-:Y:S08]  /*14a60*/  HMMA.16816.F32 R4, R144.reuse, R148, R4 ;  /* 0x000000949004723c */ /* 0x042ff00000001804 */
[C---:B------:R-:W-:Y:S01]  /*14a70*/  HMMA.16816.F32 R8, R144.reuse, R150, R8 ;  /* 0x000000969008723c */ /* 0x040fe20000001808 */
[----:B------:R-:W-:Y:S07]  /*14a80*/  LDSM.16.M88.4 R148, [R183] ;  /* 0x00000000b794783b */ /* 0x000fee0000000200 */
[C---:B----4-:R-:W-:Y:S08]  /*14a90*/  HMMA.16816.F32 R12, R144.reuse, R152, R12 ;  /* 0x00000098900c723c */ /* 0x050ff0000000180c */
[C---:B------:R-:W-:Y:S01]  /*14aa0*/  HMMA.16816.F32 R16, R144.reuse, R154, R16 ;  /* 0x0000009a9010723c */ /* 0x040fe20000001810 */
[----:B------:R-:W-:Y:S07]  /*14ab0*/  LDSM.16.M88.4 R152, [R182] ;  /* 0x00000000b698783b */ /* 0x000fee0000000200 */
[C---:B-----5:R-:W-:Y:S08]  /*14ac0*/  HMMA.16816.F32 R20, R144.reuse, R140, R20 ;  /* 0x0000008c9014723c */ /* 0x060ff00000001814 */
[C---:B------:R-:W-:Y:S01]  /*14ad0*/  HMMA.16816.F32 R24, R144.reuse, R142, R24 ;  /* 0x0000008e9018723c */ /* 0x040fe20000001818 */
[----:B------:R-:W1:Y:S07]  /*14ae0*/  LDSM.16.M88.4 R140, [R196+0x2000] ;  /* 0x00200000c48c783b */ /* 0x000e6e0000000200 */
[C---:B------:R-:W-:Y:S08]  /*14af0*/  HMMA.16816.F32 R28, R144.reuse, R156, R28 ;  /* 0x0000009c901c723c */ /* 0x040ff0000000181c */
[----:B------:R-:W-:Y:S01]  /*14b00*/  HMMA.16816.F32 R32, R144, R158, R32 ;  /* 0x0000009e9020723c */ /* 0x000fe20000001820 */
[----:B------:R-:W4:Y:S04]  /*14b10*/  LDSM.16.M88.4 R144, [R181] ;  /* 0x00000000b590783b */ /* 0x000f280000000200 */
[----:B------:R-:W5:Y:S03]  /*14b20*/  LDSM.16.M88.4 R156, [R180] ;  /* 0x00000000b49c783b */ /* 0x000f660000000200 */
        /* <DEDUP_REMOVED lines=22> */
[C---:B-----5:R-:W-:Y:S08]  /*14c90*/  HMMA.16816.F32 R28, R140.reuse, R156, R28 ;  /* 0x0000009c8c1c723c */ /* 0x060ff0000000181c */
[----:B------:R-:W-:Y:S01]  /*14ca0*/  HMMA.16816.F32 R32, R140, R158, R32 ;  /* 0x0000009e8c20723c */ /* 0x000fe20000001820 */
[----:B------:R-:W4:Y:S04]  /*14cb0*/  LDSM.16.M88.4 R140, [R184+0x3000] ;  /* 0x00300000b88c783b */ /* 0x000f280000000200 */
[----:B------:R-:W5:Y:S03]  /*14cc0*/  LDSM.16.M88.4 R156, [R184+0x3800] ;  /* 0x00380000b89c783b */ /* 0x000f660000000200 */
        /* <DEDUP_REMOVED lines=16> */
[C---:B------:R-:W-:Y:S08]  /*14dd0*/  HMMA.16816.F32 R12, R144.reuse, R152, R12 ;  /* 0x00000098900c723c */ /* 0x040ff0000000180c */
[C---:B------:R-:W-:Y:S01]  /*14de0*/  HMMA.16816.F32 R16, R144.reuse, R154, R16 ;  /* 0x0000009a9010723c */ /* 0x040fe20000001810 */
[----:B------:R-:W-:Y:S07]  /*14df0*/  LDSM.16.M88.4 R152, [R178] ;  /* 0x00000000b298783b */ /* 0x000fee0000000200 */
[C---:B----4-:R-:W-:Y:S08]  /*14e00*/  HMMA.16816.F32 R20, R144.reuse, R140, R20 ;  /* 0x0000008c9014723c */ /* 0x050ff00000001814 */
[C---:B------:R-:W-:Y:S01]  /*14e10*/  HMMA.16816.F32 R24, R144.reuse, R142, R24 ;  /* 0x0000008e9018723c */ /* 0x040fe20000001818 */
[----:B------:R-:W1:Y:S07]  /*14e20*/  LDSM.16.M88.4 R140, [R196+0x4000] ;  /* 0x00400000c48c783b */ /* 0x000e6e0000000200 */
[C---:B-----5:R-:W-:Y:S08]  /*14e30*/  HMMA.16816.F32 R28, R144.reuse, R156, R28 ;  /* 0x0000009c901c723c */ /* 0x060ff0000000181c */
        /* <DEDUP_REMOVED lines=37> */
[C---:B------:R-:W-:Y:S08]  /*15090*/  HMMA.16816.F32 R28, R160.reuse, R172, R28 ;  /* 0x000000aca01c723c */ /* 0x040ff0000000181c */
[----:B------:R-:W-:Y:S08]  /*150a0*/  HMMA.16816.F32 R32, R160, R174, R32 ;  /* 0x000000aea020723c */ /* 0x000ff00000001820 */
[C---:B-1----:R-:W-:Y:S08]  /*150b0*/  HMMA.16816.F32 R4, R144.reuse, R148, R4 ;  /* 0x000000949004723c */ /* 0x042ff00000001804 */
        /* <DEDUP_REMOVED lines=73> */
.L_x_3629:
[C---:B------:R-:W-:Y:S01]  /*15550*/  LEA R200, P0, R136.reuse, R200, 0x1 ;  /* 0x000000c888c87211 */ /* 0x040fe200078008ff */
[----:B------:R-:W-:Y:S02]  /*15560*/  USHF.L.U32 UR5, UR9, 0x5, URZ ;  /* 0x0000000509057899 */ /* 0x000fe4000800063f */
[----:B------:R-:W-:Y:S01]  /*15570*/  USHF.L.U64.HI UR9, UR9, UR10, UR4 ;  /* 0x0000000a09097299 */ /* 0x000fe20008010204 */
[----:B------:R-:W-:Y:S03]  /*15580*/  LEA.HI.X R199, R136, R199, R3, 0x1, P0 ;  /* 0x000000c788c77211 */ /* 0x000fe600000f0c03 */
[----:B------:R-:W-:Y:S02]  /*15590*/  IADD3 R136, P0, R200, UR5, RZ ;  /* 0x00000005c8887c10 */ /* 0x000fe4000ff1e0ff */
[----:B------:R-:W-:Y:S02]  /*155a0*/  IMAD.MOV.U32 R201, RZ, RZ, R199 ;  /* 0x000000ffffc97224 */ /* 0x000fe400078e00c7 */
[----:B------:R-:W-:Y:S02]  /*155b0*/  IADD3.X R137, R199, UR9, RZ, P0, !PT ;  /* 0x00000009c7897c10 */ /* 0x000fe400087fe4ff */
[----:B------:R-:W-:Y:S01]  /*155c0*/  IADD3 R134, P0, R136, UR5, RZ ;  /* 0x0000000588867c10 */ /* 0x000fe2000ff1e0ff */
[----:B------:R-:W-:Y:S01]  /*155d0*/  @!PT LDS RZ, [RZ] ;  /* 0x00000000fffff984 */ /* 0x000fe20000000800 */
[----:B------:R-:W-:Y:S01]  /*155e0*/  @!PT LDS RZ, [RZ] ;  /* 0x00000000fffff984 */ /* 0x000fe20000000800 */
[----:B------:R-:W-:Y:S01]  /*155f0*/  @!PT LDS RZ, [RZ] ;  /* 0x00000000fffff984 */ /* 0x000fe20000000800 */
[----:B------:R1:W-:Y:S03]  /*15600*/  LDGSTS.E.BYPASS.LTC128B.128 [R211+0x6000], [R200.64] ;  /* 0x06000000c8d37fae */ /* 0x0003e6000b901d46 */
[----:B------:R-:W-:Y:S01]  /*15610*/  IADD3.X R135, R137, UR9, RZ, P0, !PT ;  /* 0x0000000989877c10 */ /* 0x000fe200087fe4ff */
[----:B------:R1:W-:Y:S01]  /*15620*/  LDGSTS.E.BYPASS.LTC128B.128 [R211+0x8000], [R200.64+0x80] ;  /* 0x08000080c8d37fae */ /* 0x0003e2000b901d46 */
[----:B------:R-:W-:Y:S03]  /*15630*/  IADD3 R2, P0, R134, UR5, RZ ;  /* 0x0000000586027c10 */ /* 0x000fe6000ff1e0ff */
[----:B------:R1:W-:Y:S01]  /*15640*/  LDGSTS.E.BYPASS.LTC128B.128 [R211+0xa000], [R200.64+0x100] ;  /* 0x0a000100c8d37fae */ /* 0x0003e2000b901d46 */
[----:B------:R-:W-:Y:S03]  /*15650*/  IADD3.X R3, R135, UR9, RZ, P0, !PT ;  /* 0x0000000987037c10 */ /* 0x000fe600087fe4ff */
        /* <DEDUP_REMOVED lines=10> */
.L_x_3628:
        /* <DEDUP_REMOVED lines=410> */
.L_x_3626:
        /* <DEDUP_REMOVED lines=257> */
.L_x_3631:
[----:B------:R-:W2:Y:S04]  /*180b0*/  S2R R3, SR_CTAID.Z ;  /* 0x0000000000037919 */ /* 0x000ea80000002700 */
[----:B------:R-:W2:Y:S02]  /*180c0*/  S2R R0, SR_CTAID.Y ;  /* 0x0000000000007919 */ /* 0x000ea40000002600 */
[----:B--2---:R-:W-:-:S04]  /*180d0*/  IMAD R57, R0, c[0x0][0x1c0], R3 ;  /* 0x0000700000397a24 */ /* 0x004fc800078e0203 */
[----:B------:R-:W-:Y:S02]  /*180e0*/  IMAD R57, R57, c[0x0][0x214], RZ ;  /* 0x0000850039397a24 */ /* 0x000fe400078e02ff */
.L_x_3632:
[----:B------:R-:W-:Y:S01]  /*180f0*/  BAR.SYNC.DEFER_BLOCKING 0x0 ;  /* 0x0000000000007b1d */ /* 0x000fe20000010000 */
[----:B------:R-:W-:Y:S01]  /*18100*/  LOP3.LUT R61, R5, 0xffffffe0, RZ, 0xc0, !PT ;  /* 0xffffffe0053d7812 */ /* 0x000fe200078ec0ff */
[----:B------:R-:W-:Y:S01]  /*18110*/  IMAD.WIDE.U32 R62, R0, c[0x0][0x1e0], RZ ;  /* 0x00007800003e7a25 */ /* 0x000fe200078e00ff */
[----:B------:R-:W-:Y:S02]  /*18120*/  SHF.R.S32.HI R59, RZ, 0x1f, R6 ;  /* 0x0000001fff3b7819 */ /* 0x000fe40000011406 */
[----:B------:R-:W-:Y:S01]  /*18130*/  SHF.R.S32.HI R5, RZ, 0x1f, R0 ;  /* 0x0000001fff057819 */ /* 0x000fe20000011400 */
[----:B------:R-:W-:Y:S01]  /*18140*/  IMAD.IADD R61, R4, 0x1, -R61 ;  /* 0x00000001043d7824 */ /* 0x000fe200078e0a3d */
[----:B------:R-:W-:Y:S01]  /*18150*/  ISETP.NE.AND P0, PT, R205, -0x1, PT ;  /* 0xffffffffcd00780c */ /* 0x000fe20003f05270 */
[----:B------:R-:W-:Y:S01]  /*18160*/  BSSY B0, `(.L_x_3633) ;  /* 0x0000029000007945 */ /* 0x000fe20003800000 */
[----:B------:R-:W-:Y:S01]  /*18170*/  LEA.HI R59, R59, R6, RZ, 0x2 ;  /* 0x000000063b3b7211 */ /* 0x000fe200078f10ff */
[----:B------:R-:W-:Y:S01]  /*18180*/  IMAD R5, R5, c[0x0][0x1e0], RZ ;  /* 0x0000780005057a24 */ /* 0x000fe200078e02ff */
[----:B------:R-:W-:-:S02]  /*18190*/  LOP3.LUT P1, RZ, R61, 0x3, RZ, 0xc0, !PT ;  /* 0x000000033dff7812 */ /* 0x000fc4000782c0ff */
[----:B------:R-:W-:Y:S01]  /*181a0*/  SHF.R.S32.HI R58, RZ, 0x1f, R61 ;  /* 0x0000001fff3a7819 */ /* 0x000fe2000001143d */
[----:B------:R-:W-:Y:S01]  /*181b0*/  IMAD R5, R0, c[0x0][0x1e4], R5 ;  /* 0x0000790000057a24 */ /* 0x000fe200078e0205 */
[----:B------:R-:W-:Y:S02]  /*181c0*/  LOP3.LUT R59, R59, 0xffffffc, RZ, 0xc0, !PT ;  /* 0x0ffffffc3b3b7812 */ /* 0x000fe400078ec0ff */
        /* <DEDUP_REMOVED lines=34> */
.L_x_3634:
[----:B---34-:R-:W-:Y:S05]  /*183f0*/  BSYNC B0 ;  /* 0x0000000000007941 */ /* 0x018fea0003800000 */
.L_x_3633:
[----:B------:R-:W3:Y:S01]  /*18400*/  S2R R5, SR_CTAID.X ;  /* 0x0000000000057919 */ /* 0x000ee20000002500 */
[----:B------:R-:W-:Y:S01]  /*18410*/  LEA.HI R7, R7, R4, RZ, 0x3 ;  /* 0x0000000407077211 */ /* 0x000fe200078f18ff */
[----:B------:R-:W-:Y:S03]  /*18420*/  BSSY B0, `(.L_x_3635) ;  /* 0x000001e000007945 */ /* 0x000fe60003800000 */
[----:B------:R-:W-:-:S05]  /*18430*/  LOP3.LUT R7, R7, 0xfffffff8, RZ, 0xc0, !PT ;  /* 0xfffffff807077812 */ /* 0x000fca00078ec0ff */
[----:B------:R-:W-:-:S04]  /*18440*/  IMAD.IADD R4, R4, 0x1, -R7 ;  /* 0x0000000104047824 */ /* 0x000fc800078e0a07 */
[----:B------:R-:W-:Y:S01]  /*18450*/  IMAD.SHL.U32 R6, R4, 0x8, RZ ;  /* 0x0000000804067824 */ /* 0x000fe200078e00ff */
[----:B------:R-:W-:-:S04]  /*18460*/  SHF.R.S32.HI R4, RZ, 0x1f, R3 ;  /* 0x0000001fff047819 */ /* 0x000fc80000011403 */
[----:B------:R-:W-:Y:S01]  /*18470*/  SHF.R.S32.HI R7, RZ, 0x1f, R6 ;  /* 0x0000001fff077819 */ /* 0x000fe20000011406 */
[----:B------:R-:W-:Y:S01]  /*18480*/  IMAD R4, R4, c[0x0][0x1f0], RZ ;  /* 0x00007c0004047a24 */ /* 0x000fe200078e02ff */
[----:B---3--:R-:W-:-:S03]  /*18490*/  SHF.L.U32 R5, R5, 0x6, RZ ;  /* 0x0000000605057819 */ /* 0x008fc600000006ff */
[----:B------:R-:W-:Y:S01]  /*184a0*/  IMAD R4, R3, c[0x0][0x1f4], R4 ;  /* 0x00007d0003047a24 */ /* 0x000fe200078e0204 */
[----:B------:R-:W-:Y:S01]  /*184b0*/  SHF.R.S32.HI R2, RZ, 0x1f, R5 ;  /* 0x0000001fff027819 */ /* 0x000fe20000011405 */
[----:B------:R-:W-:-:S04]  /*184c0*/  IMAD.WIDE.U32 R6, R5, c[0x0][0x1e8], R6 ;  /* 0x00007a0005067a25 */ /* 0x000fc800078e0006 */
[----:B------:R-:W-:Y:S01]  /*184d0*/  IMAD R2, R2, c[0x0][0x1e8], RZ ;  /* 0x00007a0002027a24 */ /* 0x000fe200078e02ff */
[----:B------:R-:W-:-:S03]  /*184e0*/  IADD3 R6, P0, R0, R6, RZ ;  /* 0x0000000600067210 */ /* 0x000fc60007f1e0ff */
[C---:B------:R-:W-:Y:S01]  /*184f0*/  IMAD R2, R5.reuse, c[0x0][0x1ec], R2 ;  /* 0x00007b0005027a24 */ /* 0x040fe200078e0202 */
[----:B------:R-:W-:-:S04]  /*18500*/  IADD3 R5, -R5, R204, RZ ;  /* 0x000000cc05057210 */ /* 0x000fc80007ffe1ff */
[----:B------:R-:W-:Y:S02]  /*18510*/  IADD3.X R7, R205, R2, R7, P0, !PT ;  /* 0x00000002cd077210 */ /* 0x000fe400007fe407 */
[----:B------:R-:W-:-:S03]  /*18520*/  ISETP.GE.AND P0, PT, R206, R5, PT ;  /* 0x00000005ce00720c */ /* 0x000fc60003f06270 */
[----:B------:R-:W-:-:S04]  /*18530*/  IMAD.WIDE.U32 R6, R3, c[0x0][0x1f0], R6 ;  /* 0x00007c0003067a25 */ /* 0x000fc800078e0006 */
[----:B------:R-:W-:-:S06]  /*18540*/  IMAD.IADD R57, R4, 0x1, R7 ;  /* 0x0000000104397824 */ /* 0x000fcc00078e0207 */
        /* <DEDUP_REMOVED lines=9> */
[----:B------:R3:W-:Y:S04]  /*185e0*/  STG.E.128 [R2.64+0x80], R32 ;  /* 0x0000802002007986 */ /* 0x0007e8000c101d06 */
[----:B-1----:R3:W-:Y:S02]  /*185f0*/  STG.E.128 [R2.64+0x100], R16 ;  /* 0x0001001002007986 */ /* 0x0027e4000c101d06 */
.L_x_3636:
[----:B------:R-:W-:Y:S05]  /*18600*/  BSYNC B0 ;  /* 0x0000000000007941 */ /* 0x000fea0003800000 */
.L_x_3635:
[----:B------:R-:W-:Y:S01]  /*18610*/  IADD3 R0, R206, 0x10, RZ ;  /* 0x00000010ce007810 */ /* 0x000fe20007ffe0ff */
[----:B------:R-:W-:Y:S03]  /*18620*/  BSSY B0, `(.L_x_3637) ;  /* 0x0000010000007945 */ /* 0x000fe60003800000 */
[----:B------:R-:W-:-:S13]  /*18630*/  ISETP.GE.AND P0, PT, R0, R5, PT ;  /* 0x000000050000720c */ /* 0x000fda0003f06270 */
[----:B------:R-:W-:Y:S05]  /*18640*/  @P0 BRA `(.L_x_3638) ;  /* 0x000000d000000947 */ /* 0x000fea0003800000 */
[----:B---3--:R-:W-:Y:S01]  /*18650*/  IADD3 R3, P0, R206, 0x10, RZ ;  /* 0x00000010ce037810 */ /* 0x008fe20007f1e0ff */
        /* <DEDUP_REMOVED lines=10> */
[----:B------:R1:W-:Y:S04]  /*18700*/  STG.E.128 [R2.64+0x80], R28 ;  /* 0x0000801c02007986 */ /* 0x0003e8000c101d06 */
[----:B------:R1:W-:Y:S02]  /*18710*/  STG.E.128 [R2.64+0x100], R12 ;  /* 0x0001000c02007986 */ /* 0x0003e4000c101d06 */
.L_x_3638:
[----:B------:R-:W-:Y:S05]  /*18720*/  BSYNC B0 ;  /* 0x0000000000007941 */ /* 0x000fea0003800000 */
.L_x_3637:
[----:B------:R-:W-:Y:S01]  /*18730*/  IADD3 R0, R206, 0x20, RZ ;  /* 0x00000020ce007810 */ /* 0x000fe20007ffe0ff */
[----:B------:R-:W-:Y:S03]  /*18740*/  BSSY B0, `(.L_x_3639) ;  /* 0x0000010000007945 */ /* 0x000fe60003800000 */
[----:B------:R-:W-:-:S13]  /*18750*/  ISETP.GE.AND P0, PT, R0, R5, PT ;  /* 0x000000050000720c */ /* 0x000fda0003f06270 */
[----:B------:R-:W-:Y:S05]  /*18760*/  @P0 BRA `(.L_x_3640) ;  /* 0x000000d000000947 */ /* 0x000fea0003800000 */
[----:B-1-3--:R-:W-:Y:S01]  /*18770*/  IADD3 R3, P0, R206, 0x20, RZ ;  /* 0x00000020ce037810 */ /* 0x00afe20007f1e0ff */
        /* <DEDUP_REMOVED lines=12> */
.L_x_3640:
[----:B------:R-:W-:Y:S05]  /*18840*/  BSYNC B0 ;  /* 0x0000000000007941 */ /* 0x000fea0003800000 */
.L_x_3639:
[----:B------:R-:W-:-:S04]  /*18850*/  IADD3 R0, R206, 0x30, RZ ;  /* 0x00000030ce007810 */ /* 0x000fc80007ffe0ff */
[----:B------:R-:W-:-:S13]  /*18860*/  ISETP.GE.AND P0, PT, R0, R5, PT ;  /* 0x000000050000720c */ /* 0x000fda0003f06270 */
[----:B------:R-:W-:Y:S05]  /*18870*/  @P0 EXIT ;  /* 0x000000000000094d */ /* 0x000fea0003800000 */
[----:B------:R-:W-:Y:S01]  /*18880*/  IADD3 R0, P0, R206, 0x30, RZ ;  /* 0x00000030ce007810 */ /* 0x000fe20007f1e0ff */
[----:B------:R-:W-:Y:S01]  /*18890*/  IMAD.MOV.U32 R4, RZ, RZ, R6 ;  /* 0x000000ffff047224 */ /* 0x000fe200078e0006 */
[----:B------:R-:W-:-:S03]  /*188a0*/  MOV R5, R57 ;  /* 0x0000003900057202 */ /* 0x000fc60000000f00 */
[----:B-1-3--:R-:W-:Y:S02]  /*188b0*/  IMAD.X R3, RZ, RZ, R207, P0 ;  /* 0x000000ffff037224 */ /* 0x00afe400000e06cf */
        /* <DEDUP_REMOVED lines=10> */
.L_x_3641:
        /* <DEDUP_REMOVED lines=10> */
.L_x_7372:


//--------------------- .text._ZN5flash24flash_fwd_splitkv_kernelI23Flash_fwd_kernel_traitsILi192ELi64ELi64ELi4ELb0ELb0EN7cutlass6half_tE19Flash_kernel_traitsILi192ELi64ELi64ELi4ES3_EELb0ELb0ELb0ELb0ELb1ELb1ELb0ELb1EEEvNS_16Flash_fwd_paramsE --------------------------
	.section	.text._ZN5flash24flash_fwd_splitkv_kernelI23Flash_fwd_kernel_traitsILi192ELi64ELi64ELi4ELb0ELb0EN7cutlass6half_tE19Flash_kernel_traitsILi192ELi64ELi64ELi4ES3_EELb0ELb0ELb0ELb0ELb1ELb1ELb0ELb1EEEvNS_16Flash_fwd_paramsE,"ax",@progbits
	.sectioninfo	@"SHI_REGISTERS=239"
	.align	128
        .global         _ZN5flash24flash_fwd_splitkv_kernelI23Flash_fwd_kernel_traitsILi192ELi64ELi64ELi4ELb0ELb0EN7cutlass6half_tE19Flash_kernel_traitsILi192ELi64ELi64ELi4ES3_EELb0ELb0ELb0ELb0ELb1ELb1ELb0ELb1EEEvNS_16Flash_fwd_paramsE
        .type           _ZN5flash24flash_fwd_splitkv_kernelI23Flash_fwd_kernel_traitsILi192ELi64ELi64ELi4ELb0ELb0EN7cutlass6half_tE19Flash_kernel_traitsILi192ELi64ELi64ELi4ES3_EELb0ELb0ELb0ELb0ELb1ELb1ELb0ELb1EEEvNS_16Flash_fwd_paramsE,@function
        .size           _ZN5flash24flash_fwd_splitkv_kernelI23Flash_fwd_kernel_traitsILi192ELi64ELi64ELi4ELb0ELb0EN7cutlass6half_tE19Flash_kernel_traitsILi192ELi64ELi64ELi4ES3_EELb0ELb0ELb0ELb0ELb1ELb1ELb0ELb1EEEvNS_16Flash_fwd_paramsE,(.L_x_7373 - _ZN5flash24flash_fwd_splitkv_kernelI23Flash_fwd_kernel_traitsILi192ELi64ELi64ELi4ELb0ELb0EN7cutlass6half_tE19Flash_kernel_traitsILi192ELi64ELi64ELi4ES3_EELb0ELb0ELb0ELb0ELb1ELb1ELb0ELb1EEEvNS_16Flash_fwd_paramsE)
        .other          _ZN5flash24flash_fwd_splitkv_kernelI23Flash_fwd_kernel_traitsILi192ELi64ELi64ELi4ELb0ELb0EN7cutlass6half_tE19Flash_kernel_traitsILi192ELi64ELi64ELi4ES3_EELb0ELb0ELb0ELb0ELb1ELb1ELb0ELb1EEEvNS_16Flash_fwd_paramsE,@"STO_CUDA_ENTRY STV_DEFAULT"
_ZN5flash24flash_fwd_splitkv_kernelI23Flash_fwd_kernel_traitsILi192ELi64ELi64ELi4ELb0ELb0EN7cutlass6half_tE19Flash_kernel_traitsILi192ELi64ELi64ELi4ES3_EELb0ELb0ELb0ELb0ELb1ELb1ELb0ELb1EEEvNS_16Flash_fwd_paramsE:
.text._ZN5flash24flash_fwd_splitkv_kernelI23Flash_fwd_kernel_traitsILi192ELi64ELi64ELi4ELb0ELb0EN7cutlass6half_tE19Flash_kernel_traitsILi192ELi64ELi64ELi4ES3_EELb0ELb0ELb0ELb0ELb1ELb1ELb0ELb1EEEvNS_16Flash_fwd_paramsE:
        /* <DEDUP_REMOVED lines=37> */
.L_x_3642:
[----:B---34-:R-:W-:Y:S02]  /*0250*/  MOV R83, c[0x0][0x218] ;  /* 0x0000860000537a02 */ /* 0x018fe40000000f00 */
.L_x_3643:
        /* <DEDUP_REMOVED lines=69> */
.L_x_3646:
[----:B------:R-:W-:Y:S05]  /*06b0*/  BSYNC B0 ;  /* 0x0000000000007941 */ /* 0x000fea0003800000 */
.L_x_3645:
        /* <DEDUP_REMOVED lines=17> */
.L_x_3648:
[----:B------:R-:W-:Y:S05]  /*07d0*/  BSYNC B0 ;  /* 0x0000000000007941 */ /* 0x000fea0003800000 */
.L_x_3647:
        /* <DEDUP_REMOVED lines=17> */
.L_x_3650:
[----:B------:R-:W-:Y:S05]  /*08f0*/  BSYNC B0 ;  /* 0x0000000000007941 */ /* 0x000fea0003800000 */
.L_x_3649:
        /* <DEDUP_REMOVED lines=16> */
.L_x_3652:
[----:B------:R-:W-:Y:S05]  /*0a00*/  BSYNC B0 ;  /* 0x0000000000007941 */ /* 0x000fea0003800000 */
.L_x_3651:
        /* <DEDUP_REMOVED lines=19> */
.L_x_3644:
        /* <DEDUP_REMOVED lines=50> */
[----:B---3--:R-:W-:Y:S01]  /*0e60*/  IADD3 R2, RZ, -R9, RZ ;  /* 0x80000009ff027210 */ /* 0x008fe20007ffe0ff */
[----:B------:R-:W-:-:S04]  /*0e70*/  IMAD.MOV.U32 R8, RZ, RZ, RZ ;  /* 0x000000ffff087224 */ /* 0x000fc800078e00ff */
[----:B------:R-:W-:Y:S01]  /*0e80*/  IMAD R6, R2, R4, RZ ;  /* 0x0000000402067224 */ /* 0x000fe200078e02ff */
[----:B------:R-:W-:-:S03]  /*0e90*/  IABS R2, R136 ;  /* 0x0000008800027213 */ /* 0x000fc60000000000 */
[----:B------:R-:W-:Y:S01]  /*0ea0*/  IMAD.HI.U32 R9, R9, R6, R8 ;  /* 0x0000000609097227 */ /* 0x000fe200078e0008 */
[----:B------:R-:W-:-:S05]  /*0eb0*/  MOV R6, R2 ;  /* 0x0000000200067202 */ /* 0x000fca0000000f00 */
        /* <DEDUP_REMOVED lines=11> */
[----:B-1----:R-:W-:-:S03]  /*0f70*/  SHF.R.S32.HI R13, RZ, 0x1f, R11 ;  /* 0x0000001fff0d7819 */ /* 0x002fc6000001140b */
        /* <DEDUP_REMOVED lines=15> */
[----:B------:R-:W-:Y:S01]  /*1070*/  IMAD.WIDE.U32 R6, R11, c[0x0][0x198], R8 ;  /* 0x000066000b067a25 */ /* 0x000fe200078e0008 */
[----:B------:R-:W-:-:S03]  /*1080*/  IADD3 R21, R23, R21, RZ ;  /* 0x0000001517157210 */ /* 0x000fc60007ffe0ff */
[----:B------:R-:W-:Y:S01]  /*1090*/  IMAD.MOV.U32 R8, RZ, RZ, R6 ;  /* 0x000000ffff087224 */ /* 0x000fe200078e0006 */
[----:B------:R-:W-:Y:S01]  /*10a0*/  IADD3 R9, R7, R4, RZ ;  /* 0x0000000407097210 */ /* 0x000fe20007ffe0ff */
[----:B------:R-:W-:-:S04]  /*10b0*/  IMAD R7, R119, c[0x0][0x1b0], RZ ;  /* 0x00006c0077077a24 */ /* 0x000fc800078e02ff */
[----:B------:R-:W-:-:S04]  /*10c0*/  IMAD.WIDE.U32 R8, R2, c[0x0][0x1b0], R8 ;  /* 0x00006c0002087a25 */ /* 0x000fc800078e0008 */
[----:B------:R-:W-:Y:S01]  /*10d0*/  IMAD R7, R2, c[0x0][0x1b4], R7 ;  /* 0x00006d0002077a24 */ /* 0x000fe200078e0207 */
[----:B------:R-:W-:-:S03]  /*10e0*/  MOV R0, R8 ;  /* 0x0000000800007202 */ /* 0x000fc60000000f00 */
[----:B------:R-:W-:Y:S01]  /*10f0*/  IMAD.IADD R7, R9, 0x1, R7 ;  /* 0x0000000109077824 */ /* 0x000fe200078e0207 */
[----:B------:R-:W-:Y:S05]  /*1100*/  BRA `(.L_x_3654) ;  /* 0x0000042000007947 */ /* 0x000fea0003800000 */
.L_x_3653:
        /* <DEDUP_REMOVED lines=16> */
.L_x_3655:
[----:B------:R-:W-:Y:S01]  /*1210*/  IABS R8, c[0x0][0x1c8] ;  /* 0x0000720000087a13 */ /* 0x000fe20000000000 */
[----:B------:R-:W-:-:S03]  /*1220*/  @P4 IMAD.IADD R21, R4, 0x1, R21 ;  /* 0x0000000104154824 */ /* 0x000fc600078e0215 */
[----:B------:R-:W1:Y:S01]  /*1230*/  I2F.RP R12, R8 ;  /* 0x00000008000c7306 */ /* 0x000e620000209400 */
[----:B------:R-:W-:-:S04]  /*1240*/  @P4 IMAD.WIDE.U32 R22, R21, c[0x0][0x1a0], RZ ;  /* 0x0000680015164a25 */ /* 0x000fc800078e00ff */
[----:B------:R-:W-:-:S03]  /*1250*/  @P4 IMAD R21, R21, c[0x0][0x1a4], R23 ;  /* 0x0000690015154a24 */ /* 0x000fc600078e0217 */
        /* <DEDUP_REMOVED lines=22> */
[----:B------:R-:W-:Y:S01]  /*13c0*/  @P2 IADD3 R2, R2, 0x1, RZ ;  /* 0x0000000102022810 */ /* 0x000fe20007ffe0ff */
[----:B------:R-:W-:Y:S02]  /*13d0*/  IMAD.MOV.U32 R16, RZ, RZ, R6 ;  /* 0x000000ffff107224 */ /* 0x000fe400078e0006 */
[----:B------:R-:W-:Y:S01]  /*13e0*/  IMAD R0, R11, c[0x0][0x19c], R0 ;  /* 0x000067000b007a24 */ /* 0x000fe200078e0200 */
[----:B------:R-:W-:Y:S02]  /*13f0*/  @!P1 IADD3 R2, -R2, RZ, RZ ;  /* 0x000000ff02029210 */ /* 0x000fe40007ffe1ff */
[----:B------:R-:W-:Y:S02]  /*1400*/  @!P0 LOP3.LUT R2, RZ, c[0x0][0x1c8], RZ, 0x33, !PT ;  /* 0x00007200ff028a12 */ /* 0x000fe400078e33ff */
[----:B------:R-:W-:-:S02]  /*1410*/  IADD3 R17, R7, R0, RZ ;  /* 0x0000000007117210 */ /* 0x000fc40007ffe0ff */
[----:B------:R-:W-:-:S03]  /*1420*/  SHF.R.S32.HI R119, RZ, 0x1f, R2 ;  /* 0x0000001fff777819 */ /* 0x000fc60000011402 */
[----:B------:R-:W-:-:S04]  /*1430*/  IMAD.WIDE.U32 R16, R2, c[0x0][0x1b0], R16 ;  /* 0x00006c0002107a25 */ /* 0x000fc800078e0010 */
[----:B------:R-:W-:Y:S01]  /*1440*/  IMAD R7, R119, c[0x0][0x1b0], RZ ;  /* 0x00006c0077077a24 */ /* 0x000fe200078e02ff */
[----:B------:R-:W-:-:S03]  /*1450*/  MOV R0, R16 ;  /* 0x0000001000007202 */ /* 0x000fc60000000f00 */
        /* <DEDUP_REMOVED lines=13> */
.L_x_3654:
        /* <DEDUP_REMOVED lines=16> */
[----:B------:R-:W-:Y:S01]  /*1630*/  @!P0 IMAD.WIDE.U32 R18, R5, c[0x0][0x178], RZ ;  /* 0x00005e0005128a25 */ /* 0x000fe200078e00ff */
[----:B------:R-:W-:Y:S02]  /*1640*/  LEA.HI R80, R80, R83, RZ, 0x6 ;  /* 0x0000005350507211 */ /* 0x000fe400078f30ff */
[----:B------:R-:W-:Y:S01]  /*1650*/  SHF.L.U64.HI R53, R144, R109, c[0x0][0x19c] ;  /* 0x0000670090357619 */ /* 0x000fe2000001026d */
[----:B------:R-:W-:Y:S01]  /*1660*/  @P0 IMAD R9, R213, c[0x0][0x194], R17 ;  /* 0x00006500d5090a24 */ /* 0x000fe200078e0211 */
[----:B------:R-:W-:Y:S01]  /*1670*/  SHF.R.S32.HI R80, RZ, 0x6, R80 ;  /* 0x00000006ff507819 */ /* 0x000fe20000011450 */
[----:B------:R-:W-:Y:S01]  /*1680*/  @!P0 IMAD R8, R3, c[0x0][0x178], RZ ;  /* 0x00005e0003088a24 */ /* 0x000fe200078e02ff */
[----:B------:R-:W-:Y:S01]  /*1690*/  SHF.R.S32.HI R127, RZ, 0x1, R128 ;  /* 0x00000001ff7f7819 */ /* 0x000fe20000011480 */
[----:B------:R-:W-:Y:S01]  /*16a0*/  IMAD.IADD R56, R55, 0x1, -R56 ;  /* 0x0000000137387824 */ /* 0x000fe200078e0a38 */
[----:B------:R-:W-:Y:S01]  /*16b0*/  IMNMX R80, RZ, R80, !PT ;  /* 0x00000050ff507217 */ /* 0x000fe20007800200 */
[----:B------:R-:W-:-:S02]  /*16c0*/  IMAD.SHL.U32 R17, R214, 0x40, RZ ;  /* 0x00000040d6117824 */ /* 0x000fc400078e00ff */
[----:B------:R-:W-:Y:S01]  /*16d0*/  @P0 IMAD.MOV.U32 R4, RZ, RZ, R16 ;  /* 0x000000ffff040224 */ /* 0x000fe200078e0010 */
[----:B------:R-:W-:Y:S01]  /*16e0*/  ISETP.GT.AND P2, PT, R133, R80, PT ;  /* 0x000000508500720c */ /* 0x000fe20003f44270 */
[----:B------:R-:W-:Y:S01]  /*16f0*/  @!P0 IMAD.MOV.U32 R4, RZ, RZ, R18 ;  /* 0x000000ffff048224 */ /* 0x000fe200078e0012 */
[----:B------:R-:W-:Y:S01]  /*1700*/  LOP3.LUT R17, R17, 0x1c0, RZ, 0xc0, !PT ;  /* 0x000001c011117812 */ /* 0x000fe200078ec0ff */
[----:B------:R-:W-:Y:S02]  /*1710*/  @!P0 IMAD R8, R5, c[0x0][0x17c], R8 ;  /* 0x00005f0005088a24 */ /* 0x000fe400078e0208 */
[----:B------:R-:W-:Y:S01]  /*1720*/  IMAD.SHL.U32 R18, R56, 0x8, RZ ;  /* 0x0000000838127824 */ /* 0x000fe200078e00ff */
[----:B------:R-:W-:Y:S01]  /*1730*/  SHF.R.U32.HI R130, RZ, 0x3, R17 ;  /* 0x00000003ff827819 */ /* 0x000fe20000011611 */
[----:B------:R-:W-:Y:S01]  /*1740*/  IMAD.WIDE R14, R15, 0x40, R214 ;  /* 0x000000400f0e7825 */ /* 0x000fe200078e02d6 */
[----:B------:R-:W-:Y:S02]  /*1750*/  @!P0 IADD3 R9, R19, R8, RZ ;  /* 0x0000000813098210 */ /* 0x000fe40007ffe0ff */
[--C-:B------:R-:W-:Y:S01]  /*1760*/  LOP3.LUT R23, R17, 0x38, R18.reuse, 0xf8, !PT ;  /* 0x0000003811177812 */ /* 0x100fe200078ef812 */
[----:B------:R-:W-:Y:S01]  /*1770*/  IMAD R17, R119, c[0x0][0x1b8], RZ ;  /* 0x00006e0077117a24 */ /* 0x000fe200078e02ff */
[----:B------:R-:W-:Y:S01]  /*1780*/  SHF.R.S32.HI R19, RZ, 0x1f, R18 ;  /* 0x0000001fff137819 */ /* 0x000fe20000011412 */
[----:B------:R-:W-:Y:S01]  /*1790*/  IMAD.SHL.U32 R54, R144, 0x10, RZ ;  /* 0x0000001090367824 */ /* 0x000fe200078e00ff */
[----:B------:R-:W-:Y:S01]  /*17a0*/  IADD3 R16, P1, R18, R4, RZ ;  /* 0x0000000412107210 */ /* 0x000fe20007f3e0ff */
[----:B------:R-:W-:Y:S01]  /*17b0*/  IMAD R20, R2, c[0x0][0x1bc], R17 ;  /* 0x00006f0002147a24 */ /* 0x000fe200078e0211 */
[----:B------:R-:W-:Y:S01]  /*17c0*/  IADD3 R22, P0, R18, R22, RZ ;  /* 0x0000001612167210 */ /* 0x000fe20007f1e0ff */
[----:B------:R-:W-:Y:S01]  /*17d0*/  IMAD.SHL.U32 R126, R56, 0x4, RZ ;  /* 0x00000004387e7824 */ /* 0x000fe200078e00ff */
[----:B------:R-:W-:Y:S01]  /*17e0*/  LOP3.LUT R130, R23, R130, RZ, 0x3c, !PT ;  /* 0x0000008217827212 */ /* 0x000fe200078e3cff */
[C---:B------:R-:W-:Y:S01]  /*17f0*/  IMAD.X R17, R19.reuse, 0x1, R9, P1 ;  /* 0x0000000113117824 */ /* 0x040fe200008e0609 */
[----:B------:R-:W-:Y:S01]  /*1800*/  IADD3.X R23, R19, R21, RZ, P0, !PT ;  /* 0x0000001513177210 */ /* 0x000fe200007fe4ff */
[----:B------:R-:W-:Y:S01]  /*1810*/  IMAD R9, R15, c[0x0][0x190], RZ ;  /* 0x000064000f097a24 */ /* 0x000fe200078e02ff */
[----:B------:R-:W-:-:S02]  /*1820*/  IADD3 R11, P0, R214, R11, RZ ;  /* 0x0000000bd60b7210 */ /* 0x000fc40007f1e0ff */
[----:B------:R-:W-:Y:S01]  /*1830*/  IADD3 R134, P1, R18, R0, RZ ;  /* 0x0000000012867210 */ /* 0x000fe20007f3e0ff */
[----:B------:R-:W-:Y:S01]  /*1840*/  IMAD R9, R14, c[0x0][0x194], R9 ;  /* 0x000065000e097a24 */ /* 0x000fe200078e0209 */
[----:B------:R-:W-:Y:S01]  /*1850*/  IADD3.X R4, R215, R13, RZ, P0, !PT ;  /* 0x0000000dd7047210 */ /* 0x000fe200007fe4ff */
[----:B------:R-:W-:Y:S01]  /*1860*/  IMAD.WIDE.U32 R22, R2, c[0x0][0x1b8], R22 ;  /* 0x00006e0002167a25 */ /* 0x000fe200078e0016 */
[----:B------:R-:W-:Y:S02]  /*1870*/  LOP3.LUT R8, R59, 0xfffffff0, RZ, 0xc0, !PT ;  /* 0xfffffff03b087812 */ /* 0x000fe400078ec0ff */
[----:B------:R-:W-:Y:S01]  /*1880*/  LEA.HI R13, R6, R55, RZ, 0x6 ;  /* 0x00000037060d7211 */ /* 0x000fe200078f30ff */
[----:B------:R-:W-:Y:S01]  /*1890*/  IMAD.WIDE.U32 R14, R14, c[0x0][0x190], R16 ;  /* 0x000064000e0e7a25 */ /* 0x000fe200078e0010 */
[----:B------:R-:W-:Y:S02]  /*18a0*/  SHF.R.S32.HI R6, RZ, 0x1f, R136 ;  /* 0x0000001fff067819 */ /* 0x000fe40000011488 */
[----:B------:R-:W-:Y:S01]  /*18b0*/  MOV R0, c[0x0][0x1a0] ;  /* 0x0000680000007a02 */ /* 0x000fe20000000f00 */
[----:B------:R-:W-:Y:S01]  /*18c0*/  IMAD.IADD R21, R23, 0x1, R20 ;  /* 0x0000000117157824 */ /* 0x000fe200078e0214 */
[----:B------:R-:W-:Y:S01]  /*18d0*/  SHF.L.U32 R13, R13, 0x3, RZ ;  /* 0x000000030d0d7819 */ /* 0x000fe200000006ff */
[----:B------:R-:W-:Y:S01]  /*18e0*/  IMAD.IADD R15, R15, 0x1, R9 ;  /* 0x000000010f0f7824 */ /* 0x000fe200078e0209 */
[----:B------:R-:W-:Y:S01]  /*18f0*/  SHF.L.U64.HI R124, R0, R109, c[0x0][0x1a4] ;  /* 0x00006900007c7619 */ /* 0x000fe2000001026d */
[----:B------:R-:W-:Y:S01]  /*1900*/  IMAD.MOV.U32 R20, RZ, RZ, R22 ;  /* 0x000000ffff147224 */ /* 0x000fe200078e0016 */
[----:B------:R-:W-:Y:S01]  /*1910*/  LOP3.LUT R130, R130, 0xfffffe00, R13, 0xf8, !PT ;  /* 0xfffffe0082827812 */ /* 0x000fe200078ef80d */
[----:B------:R-:W-:-:S02]  /*1920*/  IMAD R4, R4, c[0x0][0x1a0], RZ ;  /* 0x0000680004047a24 */ /* 0x000fc400078e02ff */
[----:B------:R-:W-:Y:S02]  /*1930*/  IMAD R9, R215, c[0x0][0x198], RZ ;  /* 0x00006600d7097a24 */ /* 0x000fe400078e02ff */
        /* <DEDUP_REMOVED lines=19> */
[----:B------:R-:W-:Y:S01]  /*1a70*/  IMAD.IADD R139, R137, 0x1, R139 ;  /* 0x00000001898b7824 */ /* 0x000fe200078e028b */
[----:B------:R-:W-:Y:S02]  /*1a80*/  IADD3.X R85, R85, c[0x0][0x16c], RZ, P1, !PT ;  /* 0x00005b0055557a10 */ /* 0x000fe40000ffe4ff */
[----:B------:R-:W-:Y:S01]  /*1a90*/  IADD3.X R87, R87, c[0x0][0x174], RZ, P0, !PT ;  /* 0x00005d0057577a10 */ /* 0x000fe200007fe4ff */
[----:B------:R-:W-:Y:S01]  /*1aa0*/  IMAD.IADD R129, R8, 0x1, -R129 ;  /* 0x0000000108817824 */ /* 0x000fe200078e0a81 */
[----:B------:R-:W-:Y:S01]  /*1ab0*/  MOV R208, R84 ;  /* 0x0000005400d07202 */ /* 0x000fe20000000f00 */
[----:B------:R-:W-:Y:S01]  /*1ac0*/  IMAD.MOV.U32 R207, RZ, RZ, R85 ;  /* 0x000000ffffcf7224 */ /* 0x000fe200078e0055 */
[----:B------:R-:W-:Y:S01]  /*1ad0*/  MOV R210, R86 ;  /* 0x0000005600d27202 */ /* 0x000fe20000000f00 */
[----:B------:R-:W-:Y:S02]  /*1ae0*/  IMAD.MOV.U32 R211, RZ, RZ, R87 ;  /* 0x000000ffffd37224 */ /* 0x000fe400078e0057 */
        /* <DEDUP_REMOVED lines=80> */
[C---:B------:R-:W-:Y:S01]  /*1ff0*/  IADD3 R76, R81.reuse, 0x40, RZ ;  /* 0x00000040514c7810 */ /* 0x040fe20007ffe0ff */
[----:B------:R-:W-:Y:S01]  /*2000*/  IMAD.X R97, R88, 0x1, R88, P5 ;  /* 0x0000000158617824 */ /* 0x000fe200028e0658 */
[----:B------:R-:W-:Y:S01]  /*2010*/  IADD3 R72, R81, 0x80, RZ ;  /* 0x0000008051487810 */ /* 0x000fe20007ffe0ff */
[----:B------:R-:W-:Y:S01]  /*2020*/  IMAD.X R108, R53, 0x1, R100, P0 ;  /* 0x00000001356c7824 */ /* 0x000fe200000e0664 */
        /* <DEDUP_REMOVED lines=23> */
[C---:B------:R-:W-:Y:S01]  /*21a0*/  IMAD.IADD R66, R81.reuse, 0x1, R70 ;  /* 0x0000000151427824 */ /* 0x040fe200078e0246 */
[----:B------:R-:W-:Y:S01]  /*21b0*/  SHF.L.U64.HI R111, R112, 0x1, R111 ;  /* 0x00000001706f7819 */ /* 0x000fe2000001026f */
[----:B------:R-:W-:Y:S01]  /*21c0*/  IMAD.IADD R64, R81, 0x1, R68 ;  /* 0x0000000151407824 */ /* 0x000fe200078e0244 */
[----:B------:R-:W-:Y:S01]  /*21d0*/  SHF.L.U64.HI R109, R110, 0x1, R109 ;  /* 0x000000016e6d7819 */ /* 0x000fe2000001026d */
[----:B------:R-:W-:Y:S01]  /*21e0*/  IMAD.X R97, RZ, RZ, R97, P2 ;  /* 0x000000ffff617224 */ /* 0x000fe200010e0661 */
[----:B------:R-:W-:Y:S01]  /*21f0*/  IADD3 R122, P2, R122, c[0x0][0x2a8], RZ ;  /* 0x0000aa007a7a7a10 */ /* 0x000fe20007f5e0ff */
[--C-:B------:R-:W-:Y:S01]  /*2200*/  IMAD.X R101, R93, 0x1, R88.reuse, P0 ;  /* 0x000000015d657824 */ /* 0x100fe200000e0658 */
        /* <DEDUP_REMOVED lines=26> */
.L_x_3702:
[----:B------:R-:W-:Y:S01]  /*23b0*/  IMAD.SHL.U32 R17, R13, 0x40, RZ ;  /* 0x000000400d117824 */ /* 0x000fe200078e00ff */
[----:B------:R-:W-:Y:S04]  /*23c0*/  ISETP.NE.AND P6, PT, RZ, UR4, PT ;  /* 0x00000004ff007c0c */ /* 0x000fe8000bfc5270 */
[----:B------:R-:W-:Y:S05]  /*23d0*/  IADD3 R16, R17, -0x40, RZ ;  /* 0xffffffc011107810 */ /* 0x000fea0007ffe0ff */
[--C-:B----4-:R-:W-:Y:S02]  /*23e0*/  IMAD.IADD R23, R57, 0x1, -R16.reuse ;  /* 0x0000000139177824 */ /* 0x110fe400078e0a10 */
[----:B------:R-:W-:Y:S03]  /*23f0*/  IMAD.IADD R3, R83, 0x1, -R16 ;  /* 0x0000000153037824 */ /* 0x000fe600078e0a10 */
[-C--:B------:R-:W-:Y:S02]  /*2400*/  ISETP.GE.AND P1, PT, R214, R23.reuse, PT ;  /* 0x00000017d600720c */ /* 0x080fe40003f26270 */
[----:B------:R-:W-:Y:S02]  /*2410*/  ISETP.GE.AND P5, PT, R62, R23, PT ;  /* 0x000000173e00720c */ /* 0x000fe40003fa6270 */
[-C--:B------:R-:W-:Y:S02]  /*2420*/  ISETP.GE.AND P1, PT, R214, R3.reuse, !P1 ;  /* 0x00000003d600720c */ /* 0x080fe40004f26270 */
[----:B------:R-:W-:Y:S02]  /*2430*/  ISETP.GE.AND P5, PT, R62, R3, !P5 ;  /* 0x000000033e00720c */ /* 0x000fe40006fa6270 */
[CC--:B------:R-:W-:Y:S02]  /*2440*/  ISETP.GE.AND P4, PT, R61.reuse, R23.reuse, PT ;  /* 0x000000173d00720c */ /* 0x0c0fe40003f86270 */
[C---:B------:R-:W-:Y:S02]  /*2450*/  ISETP.GE.AND P2, PT, R60.reuse, R23, PT ;  /* 0x000000173c00720c */ /* 0x040fe40003f46270 */
[-C--:B------:R-:W-:Y:S02]  /*2460*/  ISETP.GE.AND P4, PT, R61, R3.reuse, !P4 ;  /* 0x000000033d00720c */ /* 0x080fe40006786270 */
[----:B------:R-:W-:Y:S03]  /*2470*/  ISETP.GE.AND P2, PT, R60, R3, !P2 ;  /* 0x000000033c00720c */ /* 0x000fe60005746270 */
[----:B------:R-:W2:Y:S02]  /*2480*/  @P1 LDG.E.128 R24, [R116.64] ;  /* 0x0000000674181981 */ /* 0x000ea4000c1e1d00 */
        /* <DEDUP_REMOVED lines=10> */
[----:B------:R-:W-:Y:S04]  /*2530*/  @P2 IADD3 R22, P0, R86, UR12, RZ ;  /* 0x0000000c56162c10 */ /* 0x000fe8000ff1e0ff */
[----:B------:R-:W-:Y:S01]  /*2540*/  @P2 IADD3.X R23, R87, UR11, RZ, P0, !PT ;  /* 0x0000000b57172c10 */ /* 0x000fe200087fe4ff */
[----:B--2---:R-:W-:Y:S04]  /*2550*/  @P1 STG.E.128 [R86.64], R24 ;  /* 0x0000001856001986 */ /* 0x004fe8000c101d06 */
[----:B------:R-:W2:Y:S04]  /*2560*/  @P1 LDG.E.128 R4, [R116.64+0x80] ;  /* 0x0000800674041981 */ /* 0x000ea8000c1e1d00 */
[----:B--2---:R1:W-:Y:S04]  /*2570*/  @P1 STG.E.128 [R86.64+0x80], R4 ;  /* 0x0000800456001986 */ /* 0x0043e8000c101d06 */
[----:B------:R2:W3:Y:S02]  /*2580*/  @P1 LDG.E.128 R8, [R116.64+0x100] ;  /* 0x0001000674081981 */ /* 0x0004e4000c1e1d00 */
[C---:B--2---:R-:W-:Y:S04]  /*2590*/  LEA R116, P0, R82.reuse, R116, 0x1 ;  /* 0x0000007452747211 */ /* 0x044fe800078008ff */
[----:B------:R-:W-:Y:S01]  /*25a0*/  LEA.HI.X.SX32 R117, R82, R117, 0x1, P0 ;  /* 0x0000007552757211 */ /* 0x000fe200000f0eff */
[----:B---3--:R2:W-:Y:S04]  /*25b0*/  @P1 STG.E.128 [R86.64+0x100], R8 ;  /* 0x0001000856001986 */ /* 0x0085e8000c101d06 */
[----:B------:R-:W3:Y:S04]  /*25c0*/  @P5 LDG.E.128 R28, [R32.64] ;  /* 0x00000006201c5981 */ /* 0x000ee8000c1e1d00 */
[----:B---3--:R-:W-:Y:S04]  /*25d0*/  @P5 STG.E.128 [R34.64], R28 ;  /* 0x0000001c22005986 */ /* 0x008fe8000c101d06 */
[----:B-1----:R-:W3:Y:S04]  /*25e0*/  @P5 LDG.E.128 R4, [R32.64+0x80] ;  /* 0x0000800620045981 */ /* 0x002ee8000c1e1d00 */
[----:B---3--:R1:W-:Y:S04]  /*25f0*/  @P5 STG.E.128 [R34.64+0x80], R4 ;  /* 0x0000800422005986 */ /* 0x0083e8000c101d06 */
[----:B------:R-:W3:Y:S04]  /*2600*/  @P5 LDG.E.128 R24, [R32.64+0x100] ;  /* 0x0001000620185981 */ /* 0x000ee8000c1e1d00 */
[----:B---3--:R3:W-:Y:S04]  /*2610*/  @P5 STG.E.128 [R34.64+0x100], R24 ;  /* 0x0001001822005986 */ /* 0x0087e8000c101d06 */
        /* <DEDUP_REMOVED lines=20> */
[----:B------:R-:W-:Y:S11]  /*2760*/  ISETP.GE.AND P1, PT, R15, UR4, PT ;  /* 0x000000040f007c0c */ /* 0x000ff6000bf26270 */
        /* <DEDUP_REMOVED lines=144> */
.L_x_3660:
[----:B------:R-:W-:Y:S05]  /*3070*/  BSYNC B0 ;  /* 0x0000000000007941 */ /* 0x000fea0003800000 */
.L_x_3659:
[----:B------:R-:W-:Y:S01]  /*3080*/  BSSY B0, `(.L_x_3661) ;  /* 0x000009f000007945 */ /* 0x000fe20003800000 */
[----:B------:R-:W-:-:S05]  /*3090*/  @!P5 BRA `(.L_x_3662) ;  /* 0x000009d00000d947 */ /* 0x000fca0003800000 */
[----:B------:R-:W-:Y:S02]  /*30a0*/  LEA R48, P1, R89, R118, 0x1 ;  /* 0x0000007659307211 */ /* 0x000fe400078208ff */
        /* <DEDUP_REMOVED lines=156> */
.L_x_3662:
[----:B------:R-:W-:Y:S05]  /*3a70*/  BSYNC B0 ;  /* 0x0000000000007941 */ /* 0x000fea0003800000 */
.L_x_3661:
[----:B------:R-:W-:Y:S01]  /*3a80*/  BSSY B0, `(.L_x_3663) ;  /* 0x00000a7000007945 */ /* 0x000fe20003800000 */
[----:B------:R-:W-:-:S05]  /*3a90*/  @!P4 BRA `(.L_x_3664) ;  /* 0x00000a500000c947 */ /* 0x000fca0003800000 */
[C---:B------:R-:W-:Y:S02]  /*3aa0*/  LEA R50, P1, R91.reuse, R118, 0x1 ;  /* 0x000000765b327211 */ /* 0x040fe400078208ff */
        /* <DEDUP_REMOVED lines=164> */
.L_x_3664:
[----:B------:R-:W-:Y:S05]  /*44f0*/  BSYNC B0 ;  /* 0x0000000000007941 */ /* 0x000fea0003800000 */
.L_x_3663:
[----:B------:R-:W-:Y:S01]  /*4500*/  BSSY B0, `(.L_x_3665) ;  /* 0x00000aa000007945 */ /* 0x000fe20003800000 */
[----:B------:R-:W-:-:S05]  /*4510*/  @!P2 BRA `(.L_x_3666) ;  /* 0x00000a800000a947 */ /* 0x000fca0003800000 */
[----:B-1----:R-:W-:Y:S02]  /*4520*/  MOV R47, 0x60 ;  /* 0x00000060002f7802 */ /* 0x002fe40000000f00 */
[----:B------:R-:W-:Y:S02]  /*4530*/  ISETP.GE.AND P0, PT, R18, UR4, PT ;  /* 0x0000000412007c0c */ /* 0x000fe4000bf06270 */
[C---:B------:R-:W-:Y:S01]  /*4540*/  SHF.L.U32 R51, R74.reuse, 0x1, RZ ;  /* 0x000000014a337819 */ /* 0x040fe200000006ff */
[C---:B------:R-:W-:Y:S01]  /*4550*/  IMAD.WIDE.U32 R146, R47.reuse, c[0x0][0x288], R118 ;  /* 0x0000a2002f927a25 */ /* 0x040fe200078e0076 */
        /* <DEDUP_REMOVED lines=8> */
[C---:B------:R-:W-:Y:S02]  /*45e0*/  LEA R148, P2, R102.reuse, R118, 0x1 ;  /* 0x0000007666947211 */ /* 0x040fe400078408ff */
[----:B------:R-:W-:Y:S02]  /*45f0*/  ISETP.GE.AND P1, PT, R15, UR4, PT ;  /* 0x000000040f007c0c */ /* 0x000fe4000bf26270 */
[----:B------:R-:W-:Y:S01]  /*4600*/  LEA.HI.X R149, R102, R119, R101, 0x1, P2 ;  /* 0x0000007766957211 */ /* 0x000fe200010f0c65 */
[----:B------:R1:W3:Y:S08]  /*4610*/  LDG.E.128 R24, [R146.64] ;  /* 0x0000000692187981 */ /* 0x0002f0000c1e1d00 */
        /* <DEDUP_REMOVED lines=56> */
[----:B------:R-:W-:Y:S01]  /*49a0*/  LEA.HI.X R147, R103, R85, R104, 0x1, P4 ;  /* 0x0000005567937211 */ /* 0x000fe200020f0c68 */
[----:B--2---:R-:W-:Y:S01]  /*49b0*/  @!P1 IMAD.MOV.U32 R34, RZ, RZ, R28 ;  /* 0x000000ffff229224 */ /* 0x004fe200078e001c */
[----:B------:R-:W-:Y:S02]  /*49c0*/  @!P1 MOV R25, R29 ;  /* 0x0000001d00199202 */ /* 0x000fe40000000f00 */
[----:B------:R-:W-:Y:S02]  /*49d0*/  @!P1 MOV R27, R30 ;  /* 0x0000001e001b9202 */ /* 0x000fe40000000f00 */
        /* <DEDUP_REMOVED lines=26> */
[-C--:B------:R-:W-:Y:S01]  /*4b80*/  @!P1 FMUL.FTZ R49, R37, R23.reuse ;  /* 0x0000001725319220 */ /* 0x080fe20000410000 */
[----:B------:R-:W-:Y:S01]  /*4b90*/  @!P1 MOV R28, R46 ;  /* 0x0000002e001c9202 */ /* 0x000fe20000000f00 */
[C---:B------:R-:W-:Y:S02]  /*4ba0*/  @!P1 FMUL.FTZ R8, R24.reuse, R23 ;  /* 0x0000001718089220 */ /* 0x040fe40000410000 */
[----:B------:R-:W-:Y:S02]  /*4bb0*/  @!P1 FFMA.FTZ R48, R25, R40, -R48 ;  /* 0x0000002819309223 */ /* 0x000fe40000010830 */
[-C--:B------:R-:W-:Y:S02]  /*4bc0*/  @!P1 FFMA.FTZ R49, R24, R41.reuse, -R49 ;  /* 0x0000002918319223 */ /* 0x080fe40000010831 */
[----:B------:R-:W-:Y:S02]  /*4bd0*/  @!P1 FFMA.FTZ R6, R39, R38, R6 ;  /* 0x0000002627069223 */ /* 0x000fe40000010006 */
[----:B------:R-:W-:Y:S02]  /*4be0*/  @!P1 FFMA.FTZ R7, R36, R40, R7 ;  /* 0x0000002824079223 */ /* 0x000fe40000010007 */
[----:B------:R-:W-:Y:S02]  /*4bf0*/  @!P1 FFMA.FTZ R47, R35, R38, -R47 ;  /* 0x00000026232f9223 */ /* 0x000fe4000001082f */
[----:B------:R-:W-:Y:S01]  /*4c00*/  @!P1 FFMA.FTZ R8, R37, R41, R8 ;  /* 0x0000002925089223 */ /* 0x000fe20000010008 */
[----:B------:R-:W-:Y:S02]  /*4c10*/  @!P1 F2FP.PACK_AB R48, R7, R48 ;  /* 0x000000300730923e */ /* 0x000fe400000000ff */
[----:B------:R-:W-:Y:S02]  /*4c20*/  @!P1 F2FP.PACK_AB R47, R6, R47 ;  /* 0x0000002f062f923e */ /* 0x000fe400000000ff */
[----:B------:R-:W-:Y:S02]  /*4c30*/  @!P1 F2FP.PACK_AB R49, R8, R49 ;  /* 0x000000310831923e */ /* 0x000fe400000000ff */
[----:B------:R-:W-:Y:S02]  /*4c40*/  @!P1 MOV R29, R47 ;  /* 0x0000002f001d9202 */ /* 0x000fe40000000f00 */
[----:B------:R-:W-:Y:S02]  /*4c50*/  @!P1 MOV R30, R48 ;  /* 0x00000030001e9202 */ /* 0x000fe40000000f00 */
[----:B------:R-:W-:Y:S05]  /*4c60*/  @!P1 MOV R31, R49 ;  /* 0x00000031001f9202 */ /* 0x000fea0000000f00 */
[----:B------:R1:W-:Y:S08]  /*4c70*/  STG.E.128 [R146.64], R28 ;  /* 0x0000001c92007986 */ /* 0x0003f0000c101d06 */
[----:B------:R2:W3:Y:S08]  /*4c80*/  LDG.E.128 R24, [R50.64] ;  /* 0x0000000632187981 */ /* 0x0004f0000c1e1d00 */
[----:B------:R-:W4:Y:S06]  /*4c90*/  @!P0 LDG.E.64 R22, [R32.64+0x80] ;  /* 0x0000800620168981 */ /* 0x000f2c000c1e1b00 */
[----:B------:R-:W5:Y:S01]  /*4ca0*/  @!P0 LDG.E.64 R42, [R42.64+0x80] ;  /* 0x000080062a2a8981 */ /* 0x000f62000c1e1b00 */
[C---:B--2---:R-:W-:Y:S04]  /*4cb0*/  LEA R50, P1, R107.reuse, R84, 0x1 ;  /* 0x000000546b327211 */ /* 0x044fe800078208ff */
[----:B------:R-:W-:Y:S01]  /*4cc0*/  LEA.HI.X R51, R107, R85, R108, 0x1, P1 ;  /* 0x000000556b337211 */ /* 0x000fe200008f0c6c */
[----:B---3--:R-:W-:Y:S01]  /*4cd0*/  @!P0 IMAD.MOV.U32 R34, RZ, RZ, R24 ;  /* 0x000000ffff228224 */ /* 0x008fe200078e0018 */
[----:B-1----:R-:W-:Y:S02]  /*4ce0*/  @!P0 MOV R30, R25 ;  /* 0x00000019001e8202 */ /* 0x002fe40000000f00 */
[----:B------:R-:W-:Y:S02]  /*4cf0*/  @!P0 MOV R31, R26 ;  /* 0x0000001a001f8202 */ /* 0x000fe40000000f00 */
        /* <DEDUP_REMOVED lines=42> */
.L_x_3666:
[----:B------:R-:W-:Y:S05]  /*4fa0*/  BSYNC B0 ;  /* 0x0000000000007941 */ /* 0x000fea0003800000 */
.L_x_3665:
        /* <DEDUP_REMOVED lines=8> */
.L_x_3658:
        /* <DEDUP_REMOVED lines=91> */
.L_x_3671:
[----:B------:R-:W-:Y:S05]  /*55e0*/  BSYNC B0 ;  /* 0x0000000000007941 */ /* 0x000fea0003800000 */
.L_x_3670:
[----:B-----5:R2:W-:Y:S01]  /*55f0*/  STG.E.128 [R84.64], R48 ;  /* 0x0000003054007986 */ /* 0x0205e2000c101d06 */
[----:B------:R-:W-:Y:S01]  /*5600*/  ISETP.GE.AND P0, PT, R15, UR4, PT ;  /* 0x000000040f007c0c */ /* 0x000fe2000bf06270 */
[----:B------:R-:W-:Y:S01]  /*5610*/  BSSY B0, `(.L_x_3672) ;  /* 0x0000059000007945 */ /* 0x000fe20003800000 */
[----:B------:R-:W-:Y:S05]  /*5620*/  IADD3 R150, P1, R118, 0x80, RZ ;  /* 0x0000008076967810 */ /* 0x000fea0007f3e0ff */
        /* <DEDUP_REMOVED lines=18> */
[C---:B------:R-:W-:Y:S02]  /*5750*/  LEA R22, P1, R132.reuse, R150, 0x1 ;  /* 0x0000009684167211 */ /* 0x040fe400078208ff */
[----:B------:R-:W-:Y:S02]  /*5760*/  LEA.HI.X.SX32 R41, R149, R123, 0x1, P0 ;  /* 0x0000007b95297211 */ /* 0x000fe400000f0eff */
[C---:B------:R-:W-:Y:S02]  /*5770*/  LEA R148, P0, R147.reuse, R120, 0x1 ;  /* 0x0000007893947211 */ /* 0x040fe400078008ff */
[----:B------:R-:W-:Y:S02]  /*5780*/  LEA.HI.X.SX32 R23, R132, R151, 0x1, P1 ;  /* 0x0000009784177211 */ /* 0x000fe400008f0eff */
[----:B------:R-:W-:Y:S01]  /*5790*/  LEA.HI.X.SX32 R149, R147, R121, 0x1, P0 ;  /* 0x0000007993957211 */ /* 0x000fe200000f0eff */
[----:B------:R-:W3:Y:S08]  /*57a0*/  LDG.E.128 R40, [R40.64+0x80] ;  /* 0x0000800628287981 */ /* 0x000ef0000c1e1d00 */
        /* <DEDUP_REMOVED lines=63> */
.L_x_3673:
[----:B------:R-:W-:Y:S05]  /*5ba0*/  BSYNC B0 ;  /* 0x0000000000007941 */ /* 0x000fea0003800000 */
.L_x_3672:
        /* <DEDUP_REMOVED lines=27> */
[----:B------:R-:W4:Y:S08]  /*5d60*/  LDG.E.128 R40, [R40.64+0x100] ;  /* 0x0001000628287981 */ /* 0x000f30000c1e1d00 */
        /* <DEDUP_REMOVED lines=63> */
.L_x_3675:
[----:B------:R-:W-:Y:S05]  /*6160*/  BSYNC B0 ;  /* 0x0000000000007941 */ /* 0x000fea0003800000 */
.L_x_3674:
[----:B-----5:R1:W-:Y:S02]  /*6170*/  STG.E.128 [R84.64+0x100], R48 ;  /* 0x0001003054007986 */ /* 0x0203e4000c101d06 */
.L_x_3669:
[----:B------:R-:W-:Y:S05]  /*6180*/  BSYNC B1 ;  /* 0x0000000000017941 */ /* 0x000fea0003800000 */
.L_x_3668:
        /* <DEDUP_REMOVED lines=96> */
.L_x_3679:
[----:B------:R-:W-:Y:S05]  /*6790*/  BSYNC B0 ;  /* 0x0000000000007941 */ /* 0x000fea0003800000 */
.L_x_3678:
        /* <DEDUP_REMOVED lines=20> */
[C---:B----4-:R-:W-:Y:S02]  /*68e0*/  LEA R10, P0, R149.reuse, R150, 0x1 ;  /* 0x00000096950a7211 */ /* 0x050fe400078008ff */
[----:B------:R-:W-:Y:S02]  /*68f0*/  IADD3 R132, P5, R76, R148, RZ ;  /* 0x000000944c847210 */ /* 0x000fe40007fbe0ff */
[----:B------:R-:W-:Y:S02]  /*6900*/  LEA.HI.X.SX32 R11, R149, R151, 0x1, P0 ;  /* 0x00000097950b7211 */ /* 0x000fe400000f0eff */
[----:B------:R-:W-:Y:S02]  /*6910*/  LEA.HI.X.SX32 R148, R148, R75, 0x1, P5 ;  /* 0x0000004b94947211 */ /* 0x000fe400028f0eff */
[C---:B------:R-:W-:Y:S01]  /*6920*/  LEA R150, P0, R132.reuse, R120, 0x1 ;  /* 0x0000007884967211 */ /* 0x040fe200078008ff */
        /* <DEDUP_REMOVED lines=72> */
.L_x_3681:
[----:B------:R-:W-:Y:S05]  /*6db0*/  BSYNC B0 ;  /* 0x0000000000007941 */ /* 0x000fea0003800000 */
.L_x_3680:
        /* <DEDUP_REMOVED lines=99> */
.L_x_3683:
[----:B------:R-:W-:Y:S05]  /*73f0*/  BSYNC B0 ;  /* 0x0000000000007941 */ /* 0x000fea0003800000 */
.L_x_3682:
[----:B-----5:R4:W-:Y:S02]  /*7400*/  STG.E.128 [R146.64+0x100], R4 ;  /* 0x0001000492007986 */ /* 0x0209e4000c101d06 */
.L_x_3677:
[----:B------:R-:W-:Y:S05]  /*7410*/  BSYNC B1 ;  /* 0x0000000000017941 */ /* 0x000fea0003800000 */
.L_x_3676:
        /* <DEDUP_REMOVED lines=99> */
.L_x_3687:
[----:B------:R-:W-:Y:S05]  /*7a50*/  BSYNC B0 ;  /* 0x0000000000007941 */ /* 0x000fea0003800000 */
.L_x_3686:
        /* <DEDUP_REMOVED lines=99> */
.L_x_3689:
[----:B------:R-:W-:Y:S05]  /*8090*/  BSYNC B0 ;  /* 0x0000000000007941 */ /* 0x000fea0003800000 */
.L_x_3688:
        /* <DEDUP_REMOVED lines=100> */
.L_x_3691:
[----:B------:R-:W-:Y:S05]  /*86e0*/  BSYNC B0 ;  /* 0x0000000000007941 */ /* 0x000fea0003800000 */
.L_x_3690:
[C---:B----4-:R-:W-:Y:S04]  /*86f0*/  LEA R2, P0, R99.reuse, R84, 0x1 ;  /* 0x0000005463027211 */ /* 0x050fe800078008ff */
[----:B------:R-:W-:Y:S05]  /*8700*/  LEA.HI.X R3, R99, R85, R100, 0x1, P0 ;  /* 0x0000005563037211 */ /* 0x000fea00000f0c64 */
[----:B-----5:R4:W-:Y:S04]  /*8710*/  STG.E.128 [R2.64], R8 ;  /* 0x0000000802007986 */ /* 0x0209e8000c101d06 */
.L_x_3685:
[----:B------:R-:W-:Y:S05]  /*8720*/  BSYNC B1 ;  /* 0x0000000000017941 */ /* 0x000fea0003800000 */
.L_x_3684:
        /* <DEDUP_REMOVED lines=101> */
.L_x_3695:
[----:B------:R-:W-:Y:S05]  /*8d80*/  BSYNC B0 ;  /* 0x0000000000007941 */ /* 0x000fea0003800000 */
.L_x_3694:
[C---:B------:R-:W-:Y:S01]  /*8d90*/  IMAD.WIDE.U32 R4, R41.reuse, c[0x0][0x198], R84 ;  /* 0x0000660029047a25 */ /* 0x040fe200078e0054 */
[C---:B----4-:R-:W-:Y:S01]  /*8da0*/  LEA R2, P0, R102.reuse, R118, 0x1 ;  /* 0x0000007666027211 */ /* 0x050fe200078008ff */
[----:B------:R-:W-:Y:S02]  /*8db0*/  BSSY B0, `(.L_x_3696) ;  /* 0x0000062000007945 */ /* 0x000fe40003800000 */
[----:B------:R-:W-:Y:S01]  /*8dc0*/  IMAD R0, R41, c[0x0][0x19c], RZ ;  /* 0x0000670029007a24 */ /* 0x000fe200078e02ff */
[----:B------:R-:W-:Y:S02]  /*8dd0*/  LEA.HI.X R3, R102, R119, R101, 0x1, P0 ;  /* 0x0000007766037211 */ /* 0x000fe400000f0c65 */
[----:B------:R-:W-:Y:S02]  /*8de0*/  ISETP.GE.AND P0, PT, R15, UR4, PT ;  /* 0x000000040f007c0c */ /* 0x000fe4000bf06270 */
[----:B------:R-:W-:Y:S05]  /*8df0*/  IADD3 R5, R5, R0, RZ ;  /* 0x0000000005057210 */ /* 0x000fea0007ffe0ff */
[----:B-----5:R4:W-:Y:S04]  /*8e00*/  STG.E.128 [R4.64], R8 ;  /* 0x0000000804007986 */ /* 0x0209e8000c101d06 */
[----:B------:R4:W5:Y:S02]  /*8e10*/  LDG.E.128 R24, [R2.64] ;  /* 0x0000000602187981 */ /* 0x000964000c1e1d00 */
        /* <DEDUP_REMOVED lines=91> */
.L_x_3697:
[----:B------:R-:W-:Y:S05]  /*93d0*/  BSYNC B0 ;  /* 0x0000000000007941 */ /* 0x000fea0003800000 */
.L_x_3696:
        /* <DEDUP_REMOVED lines=100> */
.L_x_3699:
[----:B------:R-:W-:Y:S05]  /*9a20*/  BSYNC B0 ;  /* 0x0000000000007941 */ /* 0x000fea0003800000 */
.L_x_3698:
[C---:B----4-:R-:W-:Y:S04]  /*9a30*/  LEA R2, P0, R107.reuse, R84, 0x1 ;  /* 0x000000546b027211 */ /* 0x050fe800078008ff */
[----:B------:R-:W-:Y:S05]  /*9a40*/  LEA.HI.X R3, R107, R85, R108, 0x1, P0 ;  /* 0x000000556b037211 */ /* 0x000fea00000f0c6c */
[----:B-----5:R4:W-:Y:S04]  /*9a50*/  STG.E.128 [R2.64], R8 ;  /* 0x0000000802007986 */ /* 0x0209e8000c101d06 */
.L_x_3693:
[----:B------:R-:W-:Y:S05]  /*9a60*/  BSYNC B1 ;  /* 0x0000000000017941 */ /* 0x000fea0003800000 */
.L_x_3692:
[----:B----4-:R-:W-:Y:S01]  /*9a70*/  IMAD.MOV.U32 R3, RZ, RZ, c[0x0][0x230] ;  /* 0x00008c00ff037624 */ /* 0x010fe200078e00ff */
[----:B------:R-:W-:Y:S03]  /*9a80*/  ULDC UR4, c[0x0][0x230] ;  /* 0x00008c0000047ab9 */ /* 0x000fe60000000800 */
[----:B------:R-:W-:Y:S05]  /*9a90*/  IMAD.U32 R3, R3, -0x20, RZ ;  /* 0xffffffe003037824 */ /* 0x000fea00078e00ff */
[C---:B------:R-:W-:Y:S02]  /*9aa0*/  LEA R122, P1, R3.reuse, R122, 0x1 ;  /* 0x0000007a037a7211 */ /* 0x040fe400078208ff */
[C---:B------:R-:W-:Y:S02]  /*9ab0*/  LEA R120, P0, R3.reuse, R120, 0x1 ;  /* 0x0000007803787211 */ /* 0x040fe400078008ff */
[C---:B------:R-:W-:Y:S02]  /*9ac0*/  LEA.HI.X.SX32 R123, R3.reuse, R123, 0x1, P1 ;  /* 0x0000007b037b7211 */ /* 0x040fe400008f0eff */
[----:B------:R-:W-:Y:S01]  /*9ad0*/  LEA.HI.X.SX32 R121, R3, R121, 0x1, P0 ;  /* 0x0000007903797211 */ /* 0x000fe200000f0eff */
[----:B------:R-:W-:-:S05]  /*9ae0*/  BRA `(.L_x_3667) ;  /* 0x0000028000007947 */ /* 0x000fca0003800000 */
.L_x_3657:
[----:B----4-:R-:W2:Y:S01]  /*9af0*/  @P1 LDG.E.128 R28, [R118.64] ;  /* 0x00000006761c1981 */ /* 0x010ea2000c1e1d00 */
        /* <DEDUP_REMOVED lines=9> */
[----:B--2---:R1:W-:Y:S04]  /*9b90*/  @P1 STG.E.128 [R84.64], R28 ;  /* 0x0000001c54001986 */ /* 0x0043e8000c101d06 */
[----:B------:R-:W2:Y:S04]  /*9ba0*/  @P1 LDG.E.128 R24, [R118.64+0x80] ;  /* 0x0000800676181981 */ /* 0x000ea8000c1e1d00 */
[----:B--2---:R2:W-:Y:S04]  /*9bb0*/  @P1 STG.E.128 [R84.64+0x80], R24 ;  /* 0x0000801854001986 */ /* 0x0045e8000c101d06 */
[----:B------:R-:W3:Y:S04]  /*9bc0*/  @P1 LDG.E.128 R8, [R118.64+0x100] ;  /* 0x0001000676081981 */ /* 0x000ee8000c1e1d00 */
[----:B---3--:R3:W-:Y:S04]  /*9bd0*/  @P1 STG.E.128 [R84.64+0x100], R8 ;  /* 0x0001000854001986 */ /* 0x0087e8000c101d06 */
[----:B------:R-:W4:Y:S04]  /*9be0*/  @P5 LDG.E.128 R4, [R2.64] ;  /* 0x0000000602045981 */ /* 0x000f28000c1e1d00 */
[----:B----4-:R-:W-:Y:S04]  /*9bf0*/  @P5 STG.E.128 [R34.64], R4 ;  /* 0x0000000422005986 */ /* 0x010fe8000c101d06 */
[----:B-1----:R-:W4:Y:S04]  /*9c00*/  @P5 LDG.E.128 R28, [R2.64+0x80] ;  /* 0x00008006021c5981 */ /* 0x002f28000c1e1d00 */
[----:B----4-:R-:W-:Y:S04]  /*9c10*/  @P5 STG.E.128 [R34.64+0x80], R28 ;  /* 0x0000801c22005986 */ /* 0x010fe8000c101d06 */
[----:B--2---:R1:W2:Y:S02]  /*9c20*/  @P5 LDG.E.128 R24, [R2.64+0x100] ;  /* 0x0001000602185981 */ /* 0x0042a4000c1e1d00 */
[----:B-1----:R-:W-:Y:S04]  /*9c30*/  @P2 IMAD.MOV.U32 R3, RZ, RZ, 0x60 ;  /* 0x00000060ff032424 */ /* 0x002fe800078e00ff */
[C---:B------:R-:W-:Y:S04]  /*9c40*/  @P2 IMAD.WIDE.U32 R22, R3.reuse, c[0x0][0x288], R118 ;  /* 0x0000a20003162a25 */ /* 0x040fe800078e0076 */
[----:B------:R-:W-:Y:S04]  /*9c50*/  @P2 IMAD R0, R3, c[0x0][0x28c], RZ ;  /* 0x0000a30003002a24 */ /* 0x000fe800078e02ff */
[----:B------:R-:W-:Y:S01]  /*9c60*/  @P2 IMAD.IADD R23, R23, 0x1, R0 ;  /* 0x0000000117172824 */ /* 0x000fe200078e0200 */
[----:B--2---:R1:W-:Y:S04]  /*9c70*/  @P5 STG.E.128 [R34.64+0x100], R24 ;  /* 0x0001001822005986 */ /* 0x0043e8000c101d06 */
[----:B---3--:R-:W2:Y:S01]  /*9c80*/  @P4 LDG.E.128 R8, [R36.64] ;  /* 0x0000000624084981 */ /* 0x008ea2000c1e1d00 */
[C---:B-1----:R-:W-:Y:S04]  /*9c90*/  @P2 IMAD.WIDE.U32 R34, R3.reuse, c[0x0][0x198], R84 ;  /* 0x0000660003222a25 */ /* 0x042fe800078e0054 */
[----:B------:R-:W-:Y:S04]  /*9ca0*/  @P2 IMAD R3, R3, c[0x0][0x19c], RZ ;  /* 0x0000670003032a24 */ /* 0x000fe800078e02ff */
[----:B------:R-:W-:Y:S01]  /*9cb0*/  @P2 IMAD.IADD R35, R35, 0x1, R3 ;  /* 0x0000000123232824 */ /* 0x000fe200078e0203 */
        /* <DEDUP_REMOVED lines=11> */
.L_x_3667:
[----:B------:R-:W-:Y:S04]  /*9d70*/  IMAD.MOV.U32 R0, RZ, RZ, c[0x0][0x288] ;  /* 0x0000a200ff007624 */ /* 0x000fe800078e00ff */
[----:B------:R-:W-:Y:S05]  /*9d80*/  IMAD.U32 R3, R0, -0x40, RZ ;  /* 0xffffffc000037824 */ /* 0x000fea00078e00ff */
[C---:B-123--:R-:W-:Y:S04]  /*9d90*/  LEA R118, P0, R3.reuse, R118, 0x1 ;  /* 0x0000007603767211 */ /* 0x04efe800078008ff */
        /* <DEDUP_REMOVED lines=9> */
[----:B------:R-:W1:Y:S01]  /*9e30*/  I2F.RP R4, R3 ;  /* 0x0000000300047306 */ /* 0x000e620000209400 */
[----:B------:R-:W-:Y:S02]  /*9e40*/  IABS R7, R16 ;  /* 0x0000001000077213 */ /* 0x000fe40000000000 */
[----:B------:R-:W-:Y:S07]  /*9e50*/  IABS R5, R17 ;  /* 0x0000001100057213 */ /* 0x000fee0000000000 */
        /* <DEDUP_REMOVED lines=58> */
[----:B------:R-:W-:Y:S01]  /*a200*/  LEA R84, P0, R4, R84, 0x1 ;  /* 0x0000005404547211 */ /* 0x000fe200078008ff */
[----:B------:R-:W-:Y:S03]  /*a210*/  IMAD R3, R0, c[0x0][0x19c], R3 ;  /* 0x0000670000037a24 */ /* 0x000fe600078e0203 */
[----:B------:R-:W-:Y:S01]  /*a220*/  IADD3 R2, R9, R2, RZ ;  /* 0x0000000209027210 */ /* 0x000fe20007ffe0ff */
[----:B------:R-:W-:Y:S03]  /*a230*/  IMAD.IADD R0, R5, 0x1, R3 ;  /* 0x0000000105007824 */ /* 0x000fe600078e0203 */
[----:B------:R-:W-:Y:S02]  /*a240*/  LEA.HI.X R87, R8, R87, R2, 0x1, P1 ;  /* 0x0000005708577211 */ /* 0x000fe400008f0c02 */
[----:B------:R-:W-:Y:S01]  /*a250*/  LEA.HI.X R85, R4, R85, R0, 0x1, P0 ;  /* 0x0000005504557211 */ /* 0x000fe200000f0c00 */
[----:B------:R-:W-:-:S05]  /*a260*/  BRA `(.L_x_3701) ;  /* 0x0000008000007947 */ /* 0x000fca0003800000 */
.L_x_3700:
[----:B------:R-:W-:Y:S02]  /*a270*/  IMAD.MOV.U32 R2, RZ, RZ, c[0x0][0x1a0] ;  /* 0x00006800ff027624 */ /* 0x000fe400078e00ff */
[----:B------:R-:W-:Y:S02]  /*a280*/  IMAD.MOV.U32 R0, RZ, RZ, c[0x0][0x198] ;  /* 0x00006600ff007624 */ /* 0x000fe400078e00ff */
[----:B------:R-:W-:Y:S02]  /*a290*/  IMAD.U32 R3, R2, -0x40, RZ ;  /* 0xffffffc002037824 */ /* 0x000fe400078e00ff */
[----:B----4-:R-:W-:Y:S03]  /*a2a0*/  IMAD.U32 R5, R0, -0x40, RZ ;  /* 0xffffffc000057824 */ /* 0x010fe600078e00ff */
[----:B------:R-:W-:Y:S02]  /*a2b0*/  LEA R86, P1, R3, R86, 0x1 ;  /* 0x0000005603567211 */ /* 0x000fe400078208ff */
[----:B------:R-:W-:Y:S02]  /*a2c0*/  LEA R84, P0, R5, R84, 0x1 ;  /* 0x0000005405547211 */ /* 0x000fe400078008ff */
[----:B------:R-:W-:Y:S02]  /*a2d0*/  LEA.HI.X.SX32 R87, R3, R87, 0x1, P1 ;  /* 0x0000005703577211 */ /* 0x000fe400008f0eff */
[----:B------:R-:W-:Y:S02]  /*a2e0*/  LEA.HI.X.SX32 R85, R5, R85, 0x1, P0 ;  /* 0x0000005505557211 */ /* 0x000fe400000f0eff */
.L_x_3701:
[----:B------:R-:W-:Y:S04]  /*a2f0*/  IADD3 R13, R13, -0x1, RZ ;  /* 0xffffffff0d0d7810 */ /* 0x000fe80007ffe0ff */
[----:B------:R-:W-:Y:S11]  /*a300*/  ISETP.GT.AND P0, PT, R13, R80, PT ;  /* 0x000000500d00720c */ /* 0x000ff60003f04270 */
[----:B------:R-:W-:Y:S02]  /*a310*/  @!UPT UIADD3 URZ, URZ, URZ, URZ ;  /* 0x0000003f3f3ff290 */ /* 0x000fe4000fffe03f */
[----:B------:R-:W-:-:S05]  /*a320*/  @P0 BRA `(.L_x_3702) ;  /* 0xffff808000000947 */ /* 0x000fca000383ffff */
.L_x_3656:
        /* <DEDUP_REMOVED lines=94> */
.L_x_3709:
[----:B------:R-:W-:Y:S05]  /*a910*/  BSYNC B0 ;  /* 0x0000000000007941 */ /* 0x000fea0003800000 */
.L_x_3708:
        /* <DEDUP_REMOVED lines=46> */
.L_x_3711:
[----:B------:R-:W-:Y:S05]  /*ac00*/  BSYNC B0 ;  /* 0x0000000000007941 */ /* 0x000fea0003800000 */
.L_x_3710:
        /* <DEDUP_REMOVED lines=45> */
.L_x_3713:
[----:B------:R-:W-:Y:S05]  /*aee0*/  BSYNC B0 ;  /* 0x0000000000007941 */ /* 0x000fea0003800000 */
.L_x_3712:
[----:B-----5:R3:W-:Y:S02]  /*aef0*/  STS.128 [R219+0x4000], R24 ;  /* 0x00400018db007388 */ /* 0x0207e40000000c00 */
.L_x_3707:
[----:B------:R-:W-:Y:S05]  /*af00*/  BSYNC B1 ;  /* 0x0000000000017941 */ /* 0x000fea0003800000 */
.L_x_3706:
        /* <DEDUP_REMOVED lines=49> */
.L_x_3717:
[----:B------:R-:W-:Y:S05]  /*b220*/  BSYNC B0 ;  /* 0x0000000000007941 */ /* 0x000fea0003800000 */
.L_x_3716:
        /* <DEDUP_REMOVED lines=46> */
.L_x_3719:
[----:B------:R-:W-:Y:S05]  /*b510*/  BSYNC B0 ;  /* 0x0000000000007941 */ /* 0x000fea0003800000 */
.L_x_3718:
        /* <DEDUP_REMOVED lines=44> */
.L_x_3721:
[----:B------:R-:W-:Y:S05]  /*b7e0*/  BSYNC B0 ;  /* 0x0000000000007941 */ /* 0x000fea0003800000 */
.L_x_3720:
[----:B-----5:R2:W-:Y:S02]  /*b7f0*/  STS.128 [R219+0x4800], R28 ;  /* 0x0048001cdb007388 */ /* 0x0205e40000000c00 */
.L_x_3715:
[----:B------:R-:W-:Y:S05]  /*b800*/  BSYNC B1 ;  /* 0x0000000000017941 */ /* 0x000fea0003800000 */
.L_x_3714:
        /* <DEDUP_REMOVED lines=48> */
.L_x_3725:
[----:B------:R-:W-:Y:S05]  /*bb10*/  BSYNC B0 ;  /* 0x0000000000007941 */ /* 0x000fea0003800000 */
.L_x_3724:
        /* <DEDUP_REMOVED lines=45> */
.L_x_3727:
[----:B------:R-:W-:Y:S05]  /*bdf0*/  BSYNC B0 ;  /* 0x0000000000007941 */ /* 0x000fea0003800000 */
.L_x_3726:
        /* <DEDUP_REMOVED lines=47> */
.L_x_3729:
[----:B------:R-:W-:Y:S05]  /*c0f0*/  BSYNC B0 ;  /* 0x0000000000007941 */ /* 0x000fea0003800000 */
.L_x_3728:
[----:B-----5:R2:W-:Y:S02]  /*c100*/  STS.128 [R219+0x5000], R24 ;  /* 0x00500018db007388 */ /* 0x0205e40000000c00 */
.L_x_3723:
[----:B------:R-:W-:Y:S05]  /*c110*/  BSYNC B1 ;  /* 0x0000000000017941 */ /* 0x000fea0003800000 */
.L_x_3722:
        /* <DEDUP_REMOVED lines=47> */
.L_x_3732:
[----:B------:R-:W-:Y:S05]  /*c410*/  BSYNC B0 ;  /* 0x0000000000007941 */ /* 0x000fea0003800000 */
.L_x_3731:
        /* <DEDUP_REMOVED lines=46> */
.L_x_3734:
[----:B------:R-:W-:Y:S05]  /*c700*/  BSYNC B0 ;  /* 0x0000000000007941 */ /* 0x000fea0003800000 */
.L_x_3733:
        /* <DEDUP_REMOVED lines=44> */
.L_x_3736:
[----:B------:R-:W-:Y:S05]  /*c9d0*/  BSYNC B0 ;  /* 0x0000000000007941 */ /* 0x000fea0003800000 */
.L_x_3735:
[----:B-----5:R3:W-:Y:S01]  /*c9e0*/  STS.128 [R219+0x5800], R24 ;  /* 0x00580018db007388 */ /* 0x0207e20000000c00 */
[----:B------:R-:W-:Y:S05]  /*c9f0*/  BRA `(.L_x_3730) ;  /* 0x0000459000007947 */ /* 0x000fea0003800000 */
.L_x_3705:
        /* <DEDUP_REMOVED lines=86> */
.L_x_3740:
[----:B------:R-:W-:Y:S05]  /*cf60*/  BSYNC B0 ;  /* 0x0000000000007941 */ /* 0x000fea0003800000 */
.L_x_3739:
        /* <DEDUP_REMOVED lines=86> */
.L_x_3742:
[----:B------:R-:W-:Y:S05]  /*d4d0*/  BSYNC B0 ;  /* 0x0000000000007941 */ /* 0x000fea0003800000 */
.L_x_3741:
        /* <DEDUP_REMOVED lines=86> */
.L_x_3744:
[----:B------:R-:W-:Y:S05]  /*da40*/  BSYNC B0 ;  /* 0x0000000000007941 */ /* 0x000fea0003800000 */
.L_x_3743:
[----:B-----5:R3:W-:Y:S02]  /*da50*/  STS.128 [R219+0x4000], R24 ;  /* 0x00400018db007388 */ /* 0x0207e40000000c00 */
.L_x_3738:
[----:B------:R-:W-:Y:S05]  /*da60*/  BSYNC B1 ;  /* 0x0000000000017941 */ /* 0x000fea0003800000 */
.L_x_3737:
        /* <DEDUP_REMOVED lines=90> */
.L_x_3748:
[----:B------:R-:W-:Y:S05]  /*e010*/  BSYNC B0 ;  /* 0x0000000000007941 */ /* 0x000fea0003800000 */
.L_x_3747:
        /* <DEDUP_REMOVED lines=87> */
.L_x_3750:
[----:B------:R-:W-:Y:S05]  /*e590*/  BSYNC B0 ;  /* 0x0000000000007941 */ /* 0x000fea0003800000 */
.L_x_3749:
        /* <DEDUP_REMOVED lines=87> */
.L_x_3752:
[----:B------:R-:W-:Y:S05]  /*eb10*/  BSYNC B0 ;  /* 0x0000000000007941 */ /* 0x000fea0003800000 */
.L_x_3751:
[----:B-----5:R4:W-:Y:S02]  /*eb20*/  STS.128 [R219+0x4800], R20 ;  /* 0x00480014db007388 */ /* 0x0209e40000000c00 */
.L_x_3746:
[----:B------:R-:W-:Y:S05]  /*eb30*/  BSYNC B1 ;  /* 0x0000000000017941 */ /* 0x000fea0003800000 */
.L_x_3745:
        /* <DEDUP_REMOVED lines=91> */
.L_x_3756:
[----:B------:R-:W-:Y:S05]  /*f0f0*/  BSYNC B0 ;  /* 0x0000000000007941 */ /* 0x000fea0003800000 */
.L_x_3755:
        /* <DEDUP_REMOVED lines=88> */
.L_x_3758:
[----:B------:R-:W-:Y:S05]  /*f680*/  BSYNC B0 ;  /* 0x0000000000007941 */ /* 0x000fea0003800000 */
.L_x_3757:
        /* <DEDUP_REMOVED lines=87> */
.L_x_3760:
[----:B------:R-:W-:Y:S05]  /*fc00*/  BSYNC B0 ;  /* 0x0000000000007941 */ /* 0x000fea0003800000 */
.L_x_3759:
[----:B-----5:R4:W-:Y:S02]  /*fc10*/  STS.128 [R219+0x5000], R20 ;  /* 0x00500014db007388 */ /* 0x0209e40000000c00 */
.L_x_3754:
[----:B------:R-:W-:Y:S05]  /*fc20*/  BSYNC B1 ;  /* 0x0000000000017941 */ /* 0x000fea0003800000 */
.L_x_3753:
        /* <DEDUP_REMOVED lines=89> */
.L_x_3762:
[----:B------:R-:W-:Y:S05]  /*101c0*/  BSYNC B0 ;  /* 0x0000000000007941 */ /* 0x000fea0003800000 */
.L_x_3761:
        /* <DEDUP_REMOVED lines=87> */
.L_x_3764:
[----:B------:R-:W-:Y:S05]  /*10740*/  BSYNC B0 ;  /* 0x0000000000007941 */ /* 0x000fea0003800000 */
.L_x_3763:
        /* <DEDUP_REMOVED lines=88> */
.L_x_3766:
[----:B------:R-:W-:Y:S05]  /*10cd0*/  BSYNC B0 ;  /* 0x0000000000007941 */ /* 0x000fea0003800000 */
.L_x_3765:
[----:B-----5:R4:W-:Y:S01]  /*10ce0*/  STS.128 [R219+0x5800], R20 ;  /* 0x00580014db007388 */ /* 0x0209e20000000c00 */
[----:B------:R-:W-:Y:S05]  /*10cf0*/  BRA `(.L_x_3730) ;  /* 0x0000029000007947 */ /* 0x000fea0003800000 */
.L_x_3704:
        /* <DEDUP_REMOVED lines=41> */
.L_x_3730:
[----:B------:R-:W-:Y:S05]  /*10f90*/  BSYNC B2 ;  /* 0x0000000000027941 */ /* 0x000fea0003800000 */
.L_x_3703:
[----:B-1----:R-:W-:Y:S01]  /*10fa0*/  LEA R4, R133, 0xffffffc0, 0x6 ;  /* 0xffffffc085047811 */ /* 0x002fe200078e30ff */
[----:B------:R-:W-:Y:S01]  /*10fb0*/  IMAD.SHL.U32 R2, R56, 0x40, RZ ;  /* 0x0000004038027824 */ /* 0x000fe200078e00ff */
[----:B------:R-:W-:Y:S01]  /*10fc0*/  SHF.R.S32.HI R8, RZ, 0x4, R59 ;  /* 0x00000004ff087819 */ /* 0x000fe2000001143b */
[----:B------:R-:W-:-:S02]  /*10fd0*/  IMAD.SHL.U32 R205, R214, 0x8, RZ ;  /* 0x00000008d6cd7824 */ /* 0x000fc400078e00ff */
[----:B------:R-:W-:Y:S01]  /*10fe0*/  IMAD.IADD R0, R57, 0x1, -R4 ;  /* 0x0000000139007824 */ /* 0x000fe200078e0a04 */
[----:B------:R-:W-:Y:S01]  /*10ff0*/  LOP3.LUT R2, R2, 0x1c0, RZ, 0xc0, !PT ;  /* 0x000001c002027812 */ /* 0x000fe200078ec0ff */
[----:B------:R-:W-:Y:S01]  /*11000*/  IMAD.SHL.U32 R101, R58, 0x40, RZ ;  /* 0x000000403a657824 */ /* 0x000fe200078e00ff */
[----:B------:R-:W-:Y:S02]  /*11010*/  LEA.HI R5, R59, R8, RZ, 0x1 ;  /* 0x000000083b057211 */ /* 0x000fe400078f08ff */
[-C--:B------:R-:W-:Y:S02]  /*11020*/  ISETP.GE.AND P0, PT, R3, R0.reuse, PT ;  /* 0x000000000300720c */ /* 0x080fe40003f06270 */
[-C--:B------:R-:W-:Y:S02]  /*11030*/  ISETP.GE.AND P2, PT, R214, R0.reuse, PT ;  /* 0x00000000d600720c */ /* 0x080fe40003f46270 */
[-C--:B------:R-:W-:Y:S02]  /*11040*/  ISETP.GE.AND P5, PT, R15, R0.reuse, PT ;  /* 0x000000000f00720c */ /* 0x080fe40003fa6270 */
[----:B------:R-:W-:-:S02]  /*11050*/  ISETP.GE.AND P6, PT, R17, R0, PT ;  /* 0x000000001100720c */ /* 0x000fc40003fc6270 */
[----:B------:R-:W-:Y:S02]  /*11060*/  ISETP.GE.AND P4, PT, R3, R0, PT ;  /* 0x000000000300720c */ /* 0x000fe40003f86270 */
[----:B------:R-:W-:Y:S02]  /*11070*/  LOP3.LUT R205, R2, 0x8, R205, 0xf8, !PT ;  /* 0x0000000802cd7812 */ /* 0x000fe400078ef8cd */
[----:B------:R-:W-:Y:S02]  /*11080*/  LOP3.LUT R5, R5, 0xfffffffe, RZ, 0xc0, !PT ;  /* 0xfffffffe05057812 */ /* 0x000fe400078ec0ff */
[C---:B------:R-:W-:Y:S01]  /*11090*/  @!P0 LEA R18, P1, R54.reuse, R208, 0x1 ;  /* 0x000000d036128211 */ /* 0x040fe200078208ff */
[----:B------:R-:W-:Y:S01]  /*110a0*/  @!P2 IMAD.MOV.U32 R206, RZ, RZ, R208 ;  /* 0x000000ffffcea224 */ /* 0x000fe200078e00d0 */
[----:B------:R-:W-:Y:S01]  /*110b0*/  SHF.R.U32.HI R2, RZ, 0x3, R2 ;  /* 0x00000003ff027819 */ /* 0x000fe20000011602 */
[----:B------:R-:W-:Y:S01]  /*110c0*/  @!P5 IMAD.MOV.U32 R3, RZ, RZ, c[0x0][0x198] ;  /* 0x00006600ff03d624 */ /* 0x000fe200078e00ff */
[----:B------:R-:W-:Y:S01]  /*110d0*/  @!P0 LEA.HI.X R19, R54, R207, R53, 0x1, P1 ;  /* 0x000000cf36138211 */ /* 0x000fe200008f0c35 */
[----:B------:R-:W-:Y:S01]  /*110e0*/  @!P5 IMAD.MOV.U32 R6, RZ, RZ, c[0x0][0x19c] ;  /* 0x00006700ff06d624 */ /* 0x000fe200078e00ff */
[----:B------:R-:W-:Y:S01]  /*110f0*/  @!PT LDS RZ, [RZ] ;  /* 0x00000000fffff984 */ /* 0x000fe20000000800 */
[----:B------:R-:W-:Y:S01]  /*11100*/  @!PT LDS RZ, [RZ] ;  /* 0x00000000fffff984 */ /* 0x000fe20000000800 */
[----:B------:R-:W-:Y:S01]  /*11110*/  @!PT LDS RZ, [RZ] ;  /* 0x00000000fffff984 */ /* 0x000fe20000000800 */
[----:B------:R1:W-:Y:S01]  /*11120*/  @!P2 LDGSTS.E.BYPASS.LTC128B.128 [R219+0x6000], [R206.64] ;  /* 0x06000000cedbafae */ /* 0x0003e2000b901d46 */
[----:B------:R-:W-:Y:S01]  /*11130*/  @!P6 IMAD.MOV.U32 R10, RZ, RZ, c[0x0][0x198] ;  /* 0x00006600ff0ae624 */ /* 0x000fe200078e00ff */
[----:B------:R-:W-:-:S02]  /*11140*/  ISETP.GE.AND P1, PT, R17, R0, PT ;  /* 0x000000001100720c */ /* 0x000fc40003f26270 */
[----:B------:R1:W-:Y:S01]  /*11150*/  @!P2 LDGSTS.E.BYPASS.LTC128B.128 [R219+0x8000], [R206.64+0x80] ;  /* 0x08000080cedbafae */ /* 0x0003e2000b901d46 */
[----:B------:R-:W-:Y:S02]  /*11160*/  LOP3.LUT R205, R205, R2, RZ, 0x3c, !PT ;  /* 0x00000002cdcd7212 */ /* 0x000fe400078e3cff */
[----:B------:R-:W-:Y:S01]  /*11170*/  LOP3.LUT R101, R101, 0xfffffe00, RZ, 0xc0, !PT ;  /* 0xfffffe0065657812 */ /* 0x000fe200078ec0ff */
[----:B------:R1:W-:Y:S01]  /*11180*/  @!P2 LDGSTS.E.BYPASS.LTC128B.128 [R219+0xa000], [R206.64+0x100] ;  /* 0x0a000100cedbafae */ /* 0x0003e2000b901d46 */
[----:B------:R-:W-:Y:S02]  /*11190*/  ISETP.GE.AND P2, PT, R15, R0, PT ;  /* 0x000000000f00720c */ /* 0x000fe40003f46270 */
[----:B------:R-:W-:Y:S01]  /*111a0*/  LOP3.LUT R58, R58, 0xfffffff8, RZ, 0xc0, !PT ;  /* 0xfffffff83a3a7812 */ /* 0x000fe200078ec0ff */
[----:B------:R5:W-:Y:S04]  /*111b0*/  @!P0 LDGSTS.E.BYPASS.LTC128B.128 [R219+0x6800], [R18.64] ;  /* 0x0680000012db8fae */ /* 0x000be8000b901d46 */
[----:B------:R5:W-:Y:S04]  /*111c0*/  @!P0 LDGSTS.E.BYPASS.LTC128B.128 [R219+0x8800], [R18.64+0x80] ;  /* 0x0880008012db8fae */ /* 0x000be8000b901d46 */
[----:B------:R5:W-:Y:S01]  /*111d0*/  @!P0 LDGSTS.E.BYPASS.LTC128B.128 [R219+0xa800], [R18.64+0x100] ;  /* 0x0a80010012db8fae */ /* 0x000be2000b901d46 */
[----:B--23--:R-:W-:Y:S01]  /*111e0*/  @!P5 LEA R12, P0, R3, R208, 0x6 ;  /* 0x000000d0030cd211 */ /* 0x00cfe200078030ff */
        /* <DEDUP_REMOVED lines=13> */
[----:B------:R-:W-:Y:S01]  /*112c0*/  @!P6 IMAD.MOV.U32 R14, RZ, RZ, R10 ;  /* 0x000000ffff0ee224 */ /* 0x000fe200078e000a */
[----:B------:R-:W-:Y:S01]  /*112d0*/  @!P2 LEA R10, P0, R2, R210, 0x6 ;  /* 0x000000d2020aa211 */ /* 0x000fe200078030ff */
[----:B------:R-:W-:Y:S02]  /*112e0*/  IMAD.IADD R0, R8, 0x1, -R5 ;  /* 0x0000000108007824 */ /* 0x000fe400078e0a05 */
[----:B------:R-:W-:Y:S01]  /*112f0*/  IMAD.SHL.U32 R8, R129, 0x40, RZ ;  /* 0x0000004081087824 */ /* 0x000fe200078e00ff */
[----:B------:R1:W-:Y:S01]  /*11300*/  @!P6 LDGSTS.E.BYPASS.LTC128B.128 [R219+0x7800], [R14.64] ;  /* 0x078000000edbefae */ /* 0x0003e2000b901d46 */
[C---:B------:R-:W-:Y:S02]  /*11310*/  IMAD R205, R0.reuse, 0x200, R205 ;  /* 0x0000020000cd7824 */ /* 0x040fe400078e02cd */
[----:B------:R-:W-:Y:S01]  /*11320*/  IMAD.SHL.U32 R9, R0, 0x8, RZ ;  /* 0x0000000800097824 */ /* 0x000fe200078e00ff */
[----:B------:R1:W-:Y:S01]  /*11330*/  @!P6 LDGSTS.E.BYPASS.LTC128B.128 [R219+0x9800], [R14.64+0x80] ;  /* 0x098000800edbefae */ /* 0x0003e2000b901d46 */
[----:B------:R-:W-:Y:S01]  /*11340*/  SHF.R.S32.HI R0, RZ, 0x1f, R55 ;  /* 0x0000001fff007819 */ /* 0x000fe20000011437 */
[----:B------:R-:W-:Y:S01]  /*11350*/  @!P2 IMAD.MOV.U32 R3, RZ, RZ, c[0x0][0x1a4] ;  /* 0x00006900ff03a624 */ /* 0x000fe200078e00ff */
[----:B------:R-:W-:Y:S01]  /*11360*/  LOP3.LUT R8, R8, 0x1c0, RZ, 0xc0, !PT ;  /* 0x000001c008087812 */ /* 0x000fe200078ec0ff */
[----:B------:R1:W-:Y:S01]  /*11370*/  @!P6 LDGSTS.E.BYPASS.LTC128B.128 [R219+0xb800], [R14.64+0x100] ;  /* 0x0b8001000edbefae */ /* 0x0003e2000b901d46 */
[----:B------:R-:W-:Y:S01]  /*11380*/  LEA.HI R0, R0, R55, RZ, 0x5 ;  /* 0x0000003700007211 */ /* 0x000fe200078f28ff */
[----:B------:R-:W-:Y:S01]  /*11390*/  @!P1 IMAD.MOV.U32 R5, RZ, RZ, c[0x0][0x1a4] ;  /* 0x00006900ff059624 */ /* 0x000fe200078e00ff */
[----:B------:R-:W-:Y:S01]  /*113a0*/  @!P2 LEA.HI.X R11, R2, R211, R3, 0x6, P0 ;  /* 0x000000d3020ba211 */ /* 0x000fe200000f3403 */
[----:B------:R-:W0:Y:S01]  /*113b0*/  LDGDEPBAR ;  /* 0x00000000000079af */ /* 0x000e220000000000 */
[----:B------:R-:W-:Y:S01]  /*113c0*/  LOP3.LUT R2, R8, 0x8, R9, 0xf8, !PT ;  /* 0x0000000808027812 */ /* 0x000fe200078ef809 */
[----:B------:R-:W-:Y:S01]  /*113d0*/  @!P1 IMAD R5, R5, 0x60, RZ ;  /* 0x0000006005059824 */ /* 0x000fe200078e02ff */
[----:B------:R-:W-:Y:S01]  /*113e0*/  SHF.R.U32.HI R3, RZ, 0x3, R8 ;  /* 0x00000003ff037819 */ /* 0x000fe20000011608 */
[----:B------:R-:W-:Y:S01]  /*113f0*/  IMAD.SHL.U32 R205, R205, 0x2, RZ ;  /* 0x00000002cdcd7824 */ /* 0x000fe200078e00ff */
[----:B------:R-:W-:Y:S01]  /*11400*/  SHF.R.S32.HI R0, RZ, 0x5, R0 ;  /* 0x00000005ff007819 */ /* 0x000fe20000011400 */
[----:B--2---:R-:W-:Y:S01]  /*11410*/  @!P1 IMAD.MOV.U32 R12, RZ, RZ, c[0x0][0x1a0] ;  /* 0x00006800ff0c9624 */ /* 0x004fe200078e00ff */
[----:B------:R-:W-:-:S02]  /*11420*/  LOP3.LUT R2, R2, R3, RZ, 0x3c, !PT ;  /* 0x0000000302027212 */ /* 0x000fc400078e3cff */
[----:B------:R-:W-:Y:S01]  /*11430*/  IADD3 R203, R205, 0x6020, RZ ;  /* 0x00006020cdcb7810 */ /* 0x000fe20007ffe0ff */
[----:B------:R-:W-:Y:S01]  /*11440*/  IMAD R3, R0, 0x400, R101 ;  /* 0x0000040000037824 */ /* 0x000fe200078e0265 */
[----:B------:R-:W-:Y:S01]  /*11450*/  LOP3.LUT R0, R59, 0xfffffff0, RZ, 0xc0, !PT ;  /* 0xfffffff03b007812 */ /* 0x000fe200078ec0ff */
[----:B------:R-:W-:-:S03]  /*11460*/  @!P1 IMAD.WIDE.U32 R12, R12, 0x60, R210 ;  /* 0x000000600c0c9825 */ /* 0x000fc600078e00d2 */
[----:B------:R-:W-:Y:S01]  /*11470*/  IADD3 R0, -R58, R55, -R0 ;  /* 0x000000373a007210 */ /* 0x000fe20007ffe900 */
[----:B------:R-:W-:Y:S02]  /*11480*/  IMAD.IADD R206, R2, 0x1, R3 ;  /* 0x0000000102ce7824 */ /* 0x000fe400078e0203 */
[----:B------:R-:W-:Y:S02]  /*11490*/  @!P1 IMAD.IADD R13, R13, 0x1, R5 ;  /* 0x000000010d0d9824 */ /* 0x000fe400078e0205 */
[----:B------:R-:W-:Y:S02]  /*114a0*/  IMAD.SHL.U32 R206, R206, 0x2, RZ ;  /* 0x00000002cece7824 */ /* 0x000fe400078e00ff */
[----:B------:R-:W-:Y:S01]  /*114b0*/  IMAD.MOV.U32 R5, RZ, RZ, 0x20 ;  /* 0x00000020ff057424 */ /* 0x000fe200078e00ff */
[----:B------:R-:W-:-:S04]  /*114c0*/  DEPBAR.LE SB0, 0x0 ;  /* 0x000080000000791a */ /* 0x000fc80000000000 */
[----:B------:R-:W-:Y:S01]  /*114d0*/  BAR.SYNC.DEFER_BLOCKING 0x0 ;  /* 0x0000000000007b1d */ /* 0x000fe20000010000 */
[----:B------:R-:W-:-:S05]  /*114e0*/  IMAD.SHL.U32 R55, R55, 0x2, RZ ;  /* 0x0000000237377824 */ /* 0x000fca00078e00ff */
        /* <DEDUP_REMOVED lines=27> */
[----:B---3--:R-:W-:-:S03]  /*116a0*/  IMAD.MOV.U32 R7, RZ, RZ, 0x10 ;  /* 0x00000010ff077424 */ /* 0x008fc600078e00ff */
        /* <DEDUP_REMOVED lines=11> */
[----:B----4-:R-:W-:Y:S02]  /*11760*/  LDSM.16.M88.4 R20, [R206] ;  /* 0x00000000ce14783b */ /* 0x010fe40000000200 */
[----:B------:R-:W-:Y:S02]  /*11770*/  SEL R7, R7, 0xfffffff0, !P1 ;  /* 0xfffffff007077807 */ /* 0x000fe40004800000 */
[----:B------:R-:W5:Y:S01]  /*11780*/  LDSM.16.M88.4 R28, [R205+0x6000] ;  /* 0x00600000cd1c783b */ /* 0x000f620000000200 */
[----:B------:R-:W-:Y:S02]  /*11790*/  SEL R5, R5, 0xffffffe0, !P2 ;  /* 0xffffffe005057807 */ /* 0x000fe40005000000 */
[----:B------:R-:W-:Y:S01]  /*117a0*/  R2P PR, R56, 0x6 ;  /* 0x0000000638007804 */ /* 0x000fe20000000000 */
[----:B------:R-:W3:Y:S01]  /*117b0*/  LDSM.16.M88.4 R40, [R205+0x6800] ;  /* 0x00680000cd28783b */ /* 0x000ee20000000200 */
[----:B------:R-:W-:-:S02]  /*117c0*/  IMAD R204, R7, 0x2, R206 ;  /* 0x0000000207cc7824 */ /* 0x000fc400078e02ce */
[C---:B------:R-:W-:Y:S01]  /*117d0*/  IMAD R202, R5.reuse, 0x2, R206 ;  /* 0x0000000205ca7824 */ /* 0x040fe200078e02ce */
[----:B------:R-:W-:Y:S01]  /*117e0*/  LDSM.16.M88.4 R68, [R205+0x7000] ;  /* 0x00700000cd44783b */ /* 0x000fe20000000200 */
[----:B------:R-:W-:-:S03]  /*117f0*/  IMAD R201, R5, 0x2, R204 ;  /* 0x0000000205c97824 */ /* 0x000fc600078e02cc */
[----:B------:R-:W-:Y:S04]  /*11800*/  LDSM.16.M88.4 R76, [R204] ;  /* 0x00000000cc4c783b */ /* 0x000fe80000000200 */
[----:B------:R-:W-:Y:S01]  /*11810*/  @P1 IADD3 R203, R0, -0x20, RZ ;  /* 0xffffffe000cb1810 */ /* 0x000fe20007ffe0ff */
[----:B------:R-:W-:Y:S01]  /*11820*/  LDSM.16.M88.4 R24, [R205+0x7800] ;  /* 0x00780000cd18783b */ /* 0x000fe20000000200 */
[----:B------:R-:W-:Y:S02]  /*11830*/  IMAD.MOV.U32 R0, RZ, RZ, 0x40 ;  /* 0x00000040ff007424 */ /* 0x000fe400078e00ff */
[C---:B------:R-:W-:Y:S01]  /*11840*/  IADD3 R195, R203.reuse, 0x800, RZ ;  /* 0x00000800cbc37810 */ /* 0x040fe20007ffe0ff */
[----:B-1----:R-:W1:Y:S01]  /*11850*/  LDSM.16.M88.4 R12, [R203] ;  /* 0x00000000cb0c783b */ /* 0x002e620000000200 */
[----:B------:R-:W-:-:S02]  /*11860*/  IADD3 R194, R203, 0x1000, RZ ;  /* 0x00001000cbc27810 */ /* 0x000fc40007ffe0ff */
[----:B------:R-:W-:Y:S01]  /*11870*/  SEL R0, R0, 0xffffffc0, !P2 ;  /* 0xffffffc000007807 */ /* 0x000fe20005000000 */
[----:B------:R-:W4:Y:S01]  /*11880*/  LDSM.16.M88.4 R8, [R203+0x800] ;  /* 0x00080000cb08783b */ /* 0x000f220000000200 */
[C---:B------:R-:W-:Y:S02]  /*11890*/  IADD3 R193, R203.reuse, 0x1800, RZ ;  /* 0x00001800cbc17810 */ /* 0x040fe40007ffe0ff */
[----:B------:R-:W-:Y:S01]  /*118a0*/  IADD3 R191, R203, 0x2000, RZ ;  /* 0x00002000cbbf7810 */ /* 0x000fe20007ffe0ff */
[----:B------:R-:W-:Y:S01]  /*118b0*/  IMAD.IADD R199, R205, 0x1, R0 ;  /* 0x00000001cdc77824 */ /* 0x000fe200078e0200 */
[----:B------:R-:W-:Y:S01]  /*118c0*/  LDSM.16.M88.4 R84, [R202] ;  /* 0x00000000ca54783b */ /* 0x000fe20000000200 */
[----:B------:R-:W-:Y:S01]  /*118d0*/  IMAD.IADD R192, R0, 0x1, R203 ;  /* 0x0000000100c07824 */ /* 0x000fe200078e02cb */
[C---:B------:R-:W-:Y:S02]  /*118e0*/  IADD3 R190, R203.reuse, 0x2800, RZ ;  /* 0x00002800cbbe7810 */ /* 0x040fe40007ffe0ff */
[----:B------:R-:W2:Y:S01]  /*118f0*/  LDSM.16.M88.4 R48, [R199+0x6000] ;  /* 0x00600000c730783b */ /* 0x000ea20000000200 */
[----:B------:R-:W-:-:S02]  /*11900*/  IADD3 R189, R203, 0x3000, RZ ;  /* 0x00003000cbbd7810 */ /* 0x000fc40007ffe0ff */
[C---:B------:R-:W-:Y:S01]  /*11910*/  IADD3 R188, R203.reuse, 0x3800, RZ ;  /* 0x00003800cbbc7810 */ /* 0x040fe20007ffe0ff */
[----:B------:R-:W2:Y:S01]  /*11920*/  LDSM.16.M88.4 R92, [R203+0x1000] ;  /* 0x00100000cb5c783b */ /* 0x000ea20000000200 */
[C---:B------:R-:W-:Y:S01]  /*11930*/  IADD3 R187, R203.reuse, 0x4000, RZ ;  /* 0x00004000cbbb7810 */ /* 0x040fe20007ffe0ff */
[C---:B-----5:R-:W-:Y:S01]  /*11940*/  HMMA.16816.F32 R16, R20.reuse, R28, RZ ;  /* 0x0000001c1410723c */ /* 0x060fe200000018ff */
[C---:B------:R-:W-:Y:S01]  /*11950*/  IADD3 R186, R203.reuse, 0x4800, RZ ;  /* 0x00004800cbba7810 */ /* 0x040fe20007ffe0ff */
[----:B------:R-:W5:Y:S01]  /*11960*/  LDSM.16.M88.4 R88, [R203+0x1800] ;  /* 0x00180000cb58783b */ /* 0x000f620000000200 */
[C---:B------:R-:W-:Y:S02]  /*11970*/  IADD3 R185, R203.reuse, 0x5000, RZ ;  /* 0x00005000cbb97810 */ /* 0x040fe40007ffe0ff */
[----:B------:R-:W-:Y:S01]  /*11980*/  IADD3 R184, R203, 0x5800, RZ ;  /* 0x00005800cbb87810 */ /* 0x000fe20007ffe0ff */
[----:B------:R-:W2:Y:S02]  /*11990*/  LDSM.16.M88.4 R32, [R199+0x6800] ;  /* 0x00680000c720783b */ /* 0x000ea40000000200 */
[C---:B---3--:R-:W-:Y:S02]  /*119a0*/  HMMA.16816.F32 R44, R20.reuse, R40, RZ ;  /* 0x00000028142c723c */ /* 0x048fe400000018ff */
[----:B------:R-:W-:Y:S04]  /*119b0*/  LDSM.16.M88.4 R36, [R201] ;  /* 0x00000000c924783b */ /* 0x000fe80000000200 */
[----:B------:R-:W-:Y:S02]  /*119c0*/  LDSM.16.M88.4 R80, [R199+0x7000] ;  /* 0x00700000c750783b */ /* 0x000fe40000000200 */
[C---:B------:R-:W-:Y:S02]  /*119d0*/  HMMA.16816.F32 R28, R20.reuse, R30, RZ ;  /* 0x0000001e141c723c */ /* 0x040fe400000018ff */
[----:B------:R-:W-:Y:S04]  /*119e0*/  LDSM.16.M88.4 R60, [R192+0x1000] ;  /* 0x00100000c03c783b */ /* 0x000fe80000000200 */
[----:B------:R-:W-:Y:S02]  /*119f0*/  LDSM.16.M88.4 R96, [R203+0x4000] ;  /* 0x00400000cb60783b */ /* 0x000fe40000000200 */
[----:B------:R-:W-:Y:S02]  /*11a00*/  HMMA.16816.F32 R40, R20, R42, RZ ;  /* 0x0000002a1428723c */ /* 0x000fe400000018ff */
[----:B------:R-:W0:Y:S06]  /*11a10*/  LDGDEPBAR ;  /* 0x00000000000079af */ /* 0x000e2c0000000000 */
[----:B-1----:R-:W-:Y:S08]  /*11a20*/  HMMA.16816.F32 R16, R76, R12, R16 ;  /* 0x0000000c4c10723c */ /* 0x002ff00000001810 */
[C---:B------:R-:W-:Y:S08]  /*11a30*/  HMMA.16816.F32 R72, R20.reuse, R68, RZ ;  /* 0x000000441448723c */ /* 0x040ff000000018ff */
[C---:B------:R-:W-:Y:S08]  /*11a40*/  HMMA.16816.F32 R68, R20.reuse, R70, RZ ;  /* 0x000000461444723c */ /* 0x040ff000000018ff */
[C---:B------:R-:W-:Y:S08]  /*11a50*/  HMMA.16816.F32 R64, R20.reuse, R24, RZ ;  /* 0x000000181440723c */ /* 0x040ff000000018ff */
[----:B------:R-:W-:Y:S01]  /*11a60*/  HMMA.16816.F32 R20, R20, R26, RZ ;  /* 0x0000001a1414723c */ /* 0x000fe200000018ff */
[----:B------:R-:W-:Y:S07]  /*11a70*/  LDSM.16.M88.4 R24, [R199+0x7800] ;  /* 0x00780000c718783b */ /* 0x000fee0000000200 */
[C---:B------:R-:W-:Y:S01]  /*11a80*/  HMMA.16816.F32 R28, R76.reuse, R14, R28 ;  /* 0x0000000e4c1c723c */ /* 0x040fe2000000181c */
[----:B------:R-:W1:Y:S07]  /*11a90*/  LDSM.16.M88.4 R12, [R192] ;  /* 0x00000000c00c783b */ /* 0x000e6e0000000200 */
[C---:B----4-:R-:W-:Y:S08]  /*11aa0*/  HMMA.16816.F32 R44, R76.reuse, R8, R44 ;  /* 0x000000084c2c723c */ /* 0x050ff0000000182c */
[----:B------:R-:W-:Y:S01]  /*11ab0*/  HMMA.16816.F32 R40, R76, R10, R40 ;  /* 0x0000000a4c28723c */ /* 0x000fe20000001828 */
[----:B------:R-:W-:Y:S07]  /*11ac0*/  LDSM.16.M88.4 R8, [R192+0x800] ;  /* 0x00080000c008783b */ /* 0x000fee0000000200 */
[----:B--2---:R-:W-:Y:S08]  /*11ad0*/  HMMA.16816.F32 R16, R84, R48, R16 ;  /* 0x000000305410723c */ /* 0x004ff00000001810 */
[C---:B------:R-:W-:Y:S08]  /*11ae0*/  HMMA.16816.F32 R72, R76.reuse, R92, R72 ;  /* 0x0000005c4c48723c */ /* 0x040ff00000001848 */
[C---:B------:R-:W-:Y:S01]  /*11af0*/  HMMA.16816.F32 R68, R76.reuse, R94, R68 ;  /* 0x0000005e4c44723c */ /* 0x040fe20000001844 */
[----:B------:R-:W-:Y:S07]  /*11b00*/  LDSM.16.M88.4 R92, [R199+0x9800] ;  /* 0x00980000c75c783b */ /* 0x000fee0000000200 */
[C---:B-----5:R-:W-:Y:S08]  /*11b10*/  HMMA.16816.F32 R64, R76.reuse, R88, R64 ;  /* 0x000000584c40723c */ /* 0x060ff00000001840 */
        /* <DEDUP_REMOVED lines=92> */
[----:B------:R-:W-:Y:S02]  /*120e0*/  FMUL.FTZ R3, R17, c[0x0][0x2ec] ;  /* 0x0000bb0011037a20 */ /* 0x000fe40000410000 */
[----:B------:R-:W-:Y:S02]  /*120f0*/  FMUL.FTZ R6, R18, c[0x0][0x2ec] ;  /* 0x0000bb0012067a20 */ /* 0x000fe40000410000 */
[----:B---3--:R-:W-:Y:S01]  /*12100*/  HMMA.16816.F32 R64, R80, R48, R64 ;  /* 0x000000305040723c */ /* 0x008fe20000001840 */
[----:B------:R-:W-:Y:S06]  /*12110*/  MUFU.TANH R0, R0 ;  /* 0x0000000000007308 */ /* 0x000fec0000002400 */
[----:B------:R-:W-:Y:S01]  /*12120*/  FMUL.FTZ R48, R19, c[0x0][0x2ec] ;  /* 0x0000bb0013307a20 */ /* 0x000fe20000410000 */
[C---:B----4-:R-:W-:Y:S01]  /*12130*/  HMMA.16816.F32 R72, R60.reuse, R96, R72 ;  /* 0x000000603c48723c */ /* 0x050fe20000001848 */
[----:B------:R-:W3:Y:S01]  /*12140*/  LDSM.16.M88.4 R16, [R203+0x5800] ;  /* 0x00580000cb10783b */ /* 0x000ee20000000200 */
[----:B------:R-:W-:Y:S06]  /*12150*/  MUFU.TANH R3, R3 ;  /* 0x0000000300037308 */ /* 0x000fec0000002400 */
[----:B------:R-:W-:Y:S02]  /*12160*/  HMMA.16816.F32 R76, R60, R98, R76 ;  /* 0x000000623c4c723c */ /* 0x000fe4000000184c */
[----:B------:R-:W4:Y:S06]  /*12170*/  MUFU.TANH R48, R48 ;  /* 0x0000003000307308 */ /* 0x000f2c0000002400 */
[----:B------:R-:W-:Y:S02]  /*12180*/  HMMA.16816.F32 R88, R80, R50, R88 ;  /* 0x000000325058723c */ /* 0x000fe40000001858 */
[----:B------:R-:W-:Y:S06]  /*12190*/  MUFU.TANH R6, R6 ;  /* 0x0000000600067308 */ /* 0x000fec0000002400 */
[----:B------:R-:W-:Y:S01]  /*121a0*/  HMMA.16816.F32 R28, R12, R10, R28 ;  /* 0x0000000a0c1c723c */ /* 0x000fe2000000181c */
[----:B------:R-:W5:Y:S07]  /*121b0*/  LDSM.16.M88.4 R8, [R199+0xb000] ;  /* 0x00b00000c708783b */ /* 0x000f6e0000000200 */
        /* <DEDUP_REMOVED lines=15> */
[----:B---3--:R-:W-:Y:S02]  /*122b0*/  HMMA.16816.F32 R64, R36, R16, R64 ;  /* 0x000000102440723c */ /* 0x008fe40000001840 */
[----:B------:R-:W3:Y:S06]  /*122c0*/  MUFU.TANH R31, R31 ;  /* 0x0000001f001f7308 */ /* 0x000eec0000002400 */
[C---:B-----5:R-:W-:Y:S08]  /*122d0*/  HMMA.16816.F32 R72, R24.reuse, R8, R72 ;  /* 0x000000081848723c */ /* 0x060ff00000001848 */
[----:B------:R-:W-:Y:S01]  /*122e0*/  HMMA.16816.F32 R76, R24, R10, R76 ;  /* 0x0000000a184c723c */ /* 0x000fe2000000184c */
[----:B------:R-:W5:Y:S01]  /*122f0*/  LDSM.16.M88.4 R8, [R192+0x5800] ;  /* 0x00580000c008783b */ /* 0x000f620000000200 */
[----:B------:R-:W-:-:S06]  /*12300*/  DEPBAR.LE SB0, 0x0 ;  /* 0x000080000000791a */ /* 0x000fcc0000000000 */
[----:B------:R-:W-:Y:S08]  /*12310*/  HMMA.16816.F32 R88, R36, R18, R88 ;  /* 0x000000122458723c */ /* 0x000ff00000001858 */
[----:B-1----:R-:W-:Y:S07]  /*12320*/  HMMA.16816.F32 R64, R24, R20, R64 ;  /* 0x000000141840723c */ /* 0x002fee0000001840 */
[----:B------:R-:W-:Y:S01]  /*12330*/  LOP3.LUT R20, R55, 0x6, RZ, 0xc0, !PT ;  /* 0x0000000637147812 */ /* 0x000fe200078ec0ff */
[----:B------:R-:W-:Y:S04]  /*12340*/  HMMA.16816.F32 R44, R12, R68, R44 ;  /* 0x000000440c2c723c */ /* 0x000fe8000000182c */
[----:B------:R-:W-:-:S04]  /*12350*/  IMAD R20, R133, 0x40, R20 ;  /* 0x0000004085147824 */ /* 0x000fc800078e0214 */
[----:B------:R-:W-:Y:S01]  /*12360*/  HMMA.16816.F32 R88, R24, R22, R88 ;  /* 0x000000161858723c */ /* 0x000fe20000001858 */
[----:B------:R-:W-:-:S04]  /*12370*/  IADD3 R18, R20, -0x38, RZ ;  /* 0xffffffc814127810 */ /* 0x000fc80007ffe0ff */
[-C--:B------:R-:W-:Y:S02]  /*12380*/  ISETP.GE.AND P2, PT, R18, R57.reuse, PT ;  /* 0x000000391200720c */ /* 0x080fe40003f46270 */
[C---:B------:R-:W-:Y:S01]  /*12390*/  IADD3 R22, R20.reuse, -0x3f, RZ ;  /* 0xffffffc114167810 */ /* 0x040fe20007ffe0ff */
[C---:B--2---:R-:W-:Y:S01]  /*123a0*/  HMMA.16816.F32 R76, R12.reuse, R86, R76 ;  /* 0x000000560c4c723c */ /* 0x044fe2000000184c */
[----:B------:R-:W-:Y:S02]  /*123b0*/  IADD3 R18, R20, -0x30, RZ ;  /* 0xffffffd014127810 */ /* 0x000fe40007ffe0ff */
[-C--:B------:R-:W-:Y:S02]  /*123c0*/  ISETP.GE.AND P4, PT, R22, R57.reuse, PT ;  /* 0x000000391600720c */ /* 0x080fe40003f86270 */
[----:B------:R-:W-:Y:S02]  /*123d0*/  IADD3 R22, R20, -0x37, RZ ;  /* 0xffffffc914167810 */ /* 0x000fe40007ffe0ff */
[----:B----4-:R-:W-:Y:S01]  /*123e0*/  FSEL R48, R48, -INF , !P4 ;  /* 0xff80000030307808 */ /* 0x010fe20006000000 */
[C---:B------:R-:W-:Y:S01]  /*123f0*/  HMMA.16816.F32 R40, R12.reuse, R70, R40 ;  /* 0x000000460c28723c */ /* 0x040fe20000001828 */
[----:B------:R-:W-:Y:S01]  /*12400*/  FMUL.FTZ R32, R44, c[0x0][0x2ec] ;  /* 0x0000bb002c207a20 */ /* 0x000fe20000410000 */
[----:B------:R-:W-:Y:S01]  /*12410*/  FSEL R3, R3, -INF , !P4 ;  /* 0xff80000003037808 */ /* 0x000fe20006000000 */
[----:B------:R-:W-:Y:S01]  /*12420*/  FMUL.FTZ R44, R46, c[0x0][0x2ec] ;  /* 0x0000bb002e2c7a20 */ /* 0x000fe20000410000 */
[----:B------:R-:W-:Y:S01]  /*12430*/  FSEL R30, R30, -INF , !P2 ;  /* 0xff8000001e1e7808 */ /* 0x000fe20005000000 */
[----:B------:R-:W-:Y:S01]  /*12440*/  FMUL.FTZ R33, R45, c[0x0][0x2ec] ;  /* 0x0000bb002d217a20 */ /* 0x000fe20000410000 */
[----:B------:R-:W-:Y:S01]  /*12450*/  FSEL R21, R28, -INF , !P2 ;  /* 0xff8000001c157808 */ /* 0x000fe20005000000 */
[----:B------:R-:W-:Y:S01]  /*12460*/  FMUL.FTZ R16, R47, c[0x0][0x2ec] ;  /* 0x0000bb002f107a20 */ /* 0x000fe20000410000 */
[----:B-----5:R-:W-:Y:S01]  /*12470*/  HMMA.16816.F32 R64, R12, R8, R64 ;  /* 0x000000080c40723c */ /* 0x020fe20000001840 */
[----:B------:R-:W-:Y:S01]  /*12480*/  MUFU.TANH R32, R32 ;  /* 0x0000002000207308 */ /* 0x000fe20000002400 */
[----:B------:R-:W-:-:S02]  /*12490*/  ISETP.GE.AND P1, PT, R22, R57, PT ;  /* 0x000000391600720c */ /* 0x000fc40003f26270 */
[-C--:B------:R-:W-:Y:S02]  /*124a0*/  ISETP.GE.AND P0, PT, R18, R57.reuse, PT ;  /* 0x000000391200720c */ /* 0x080fe40003f06270 */
[----:B------:R-:W-:Y:S02]  /*124b0*/  FSEL R29, R29, -INF , !P1 ;  /* 0xff8000001d1d7808 */ /* 0x000fe40004800000 */
        /* <DEDUP_REMOVED lines=18> */
[----:B------:R-:W-:Y:S01]  /*125e0*/  FSEL R18, R6, -INF , !P5 ;  /* 0xff80000006127808 */ /* 0x000fe20006800000 */
[----:B------:R-:W-:Y:S01]  /*125f0*/  FMUL.FTZ R79, R79, c[0x0][0x2ec] ;  /* 0x0000bb004f4f7a20 */ /* 0x000fe20000410000 */
[----:B------:R-:W2:Y:S01]  /*12600*/  MUFU.TANH R16, R16 ;  /* 0x0000001000107308 */ /* 0x000ea20000002400 */
[-C--:B------:R-:W-:Y:S01]  /*12610*/  ISETP.GE.AND P2, PT, R0, R57.reuse, PT ;  /* 0x000000390000720c */ /* 0x080fe20003f46270 */
[----:B------:R-:W-:Y:S01]  /*12620*/  FMUL.FTZ R64, R64, c[0x0][0x2ec] ;  /* 0x0000bb0040407a20 */ /* 0x000fe20000410000 */
[----:B------:R-:W-:Y:S01]  /*12630*/  IADD3 R0, R20, -0x1f, RZ ;  /* 0xffffffe114007810 */ /* 0x000fe20007ffe0ff */
[----:B------:R-:W-:Y:S01]  /*12640*/  FMUL.FTZ R66, R66, c[0x0][0x2ec] ;  /* 0x0000bb0042427a20 */ /* 0x000fe20000410000 */
[----:B---3--:R-:W-:Y:S01]  /*12650*/  FSEL R6, R31, -INF , !P1 ;  /* 0xff8000001f067808 */ /* 0x008fe20004800000 */
[----:B------:R-:W-:Y:S01]  /*12660*/  FMUL.FTZ R72, R72, c[0x0][0x2ec] ;  /* 0x0000bb0048487a20 */ /* 0x000fe20000410000 */
[-C--:B------:R-:W-:Y:S01]  /*12670*/  ISETP.GE.AND P1, PT, R0, R57.reuse, PT ;  /* 0x000000390000720c */ /* 0x080fe20003f26270 */
[----:B------:R-:W-:Y:S01]  /*12680*/  MUFU.TANH R165, R76 ;  /* 0x0000004c00a57308 */ /* 0x000fe20000002400 */
[----:B------:R-:W-:Y:S01]  /*12690*/  IADD3 R0, R20, -0x18, RZ ;  /* 0xffffffe814007810 */ /* 0x000fe20007ffe0ff */
[----:B------:R-:W-:Y:S01]  /*126a0*/  FMUL.FTZ R73, R73, c[0x0][0x2ec] ;  /* 0x0000bb0049497a20 */ /* 0x000fe20000410000 */
[----:B-1----:R-:W-:Y:S01]  /*126b0*/  FSEL R12, R44, -INF , !P0 ;  /* 0xff8000002c0c7808 */ /* 0x002fe20004000000 */
[----:B------:R-:W-:Y:S01]  /*126c0*/  FMUL.FTZ R74, R74, c[0x0][0x2ec] ;  /* 0x0000bb004a4a7a20 */ /* 0x000fe20000410000 */
[----:B------:R-:W-:Y:S01]  /*126d0*/  FSEL R15, R32, -INF , !P0 ;  /* 0xff800000200f7808 */ /* 0x000fe20004000000 */
[----:B------:R-:W-:Y:S01]  /*126e0*/  FMUL.FTZ R75, R75, c[0x0][0x2ec] ;  /* 0x0000bb004b4b7a20 */ /* 0x000fe20000410000 */
[-C--:B------:R-:W-:Y:S01]  /*126f0*/  ISETP.GE.AND P6, PT, R8, R57.reuse, PT ;  /* 0x000000390800720c */ /* 0x080fe20003fc6270 */
[----:B------:R-:W1:Y:S01]  /*12700*/  MUFU.TANH R162, R78 ;  /* 0x0000004e00a27308 */ /* 0x000e620000002400 */
[-C--:B------:R-:W-:Y:S01]  /*12710*/  ISETP.GE.AND P0, PT, R0, R57.reuse, PT ;  /* 0x000000390000720c */ /* 0x080fe20003f06270 */
[----:B------:R-:W-:Y:S01]  /*12720*/  FMUL.FTZ R65, R65, c[0x0][0x2ec] ;  /* 0x0000bb0041417a20 */ /* 0x000fe20000410000 */
[C---:B------:R-:W-:Y:S01]  /*12730*/  IADD3 R8, R20.reuse, -0x28, RZ ;  /* 0xffffffd814087810 */ /* 0x040fe20007ffe0ff */
[----:B------:R-:W-:Y:S01]  /*12740*/  FMUL.FTZ R67, R67, c[0x0][0x2ec] ;  /* 0x0000bb0043437a20 */ /* 0x000fe20000410000 */
[----:B------:R-:W-:Y:S01]  /*12750*/  IADD3 R0, R20, -0x17, RZ ;  /* 0xffffffe914007810 */ /* 0x000fe20007ffe0ff */
[----:B------:R-:W-:Y:S01]  /*12760*/  FMUL.FTZ R88, R88, c[0x0][0x2ec] ;  /* 0x0000bb0058587a20 */ /* 0x000fe20000410000 */
[----:B--2---:R-:W-:Y:S01]  /*12770*/  FSEL R10, R16, -INF , !P6 ;  /* 0xff800000100a7808 */ /* 0x004fe20007000000 */
[----:B------:R-:W2:Y:S01]  /*12780*/  MUFU.TANH R17, R17 ;  /* 0x0000001100117308 */ /* 0x000ea20000002400 */
[----:B------:R-:W-:Y:S01]  /*12790*/  FMUL.FTZ R90, R90, c[0x0][0x2ec] ;  /* 0x0000bb005a5a7a20 */ /* 0x000fe20000410000 */
[----:B------:R-:W-:Y:S01]  /*127a0*/  FSEL R13, R33, -INF , !P6 ;  /* 0xff800000210d7808 */ /* 0x000fe20007000000 */
[----:B------:R-:W-:Y:S01]  /*127b0*/  FMUL.FTZ R89, R89, c[0x0][0x2ec] ;  /* 0x0000bb0059597a20 */ /* 0x000fe20000410000 */
[-C--:B------:R-:W-:Y:S01]  /*127c0*/  ISETP.GE.AND P5, PT, R8, R57.reuse, PT ;  /* 0x000000390800720c */ /* 0x080fe20003fa6270 */
[----:B------:R-:W-:Y:S01]  /*127d0*/  FMUL.FTZ R91, R91, c[0x0][0x2ec] ;  /* 0x0000bb005b5b7a20 */ /* 0x000fe20000410000 */
[----:B------:R-:W-:-:S02]  /*127e0*/  ISETP.GE.AND P6, PT, R0, R57, PT ;  /* 0x000000390000720c */ /* 0x000fc40003fc6270 */
[----:B------:R-:W3:Y:S01]  /*127f0*/  MUFU.TANH R35, R35 ;  /* 0x0000002300237308 */ /* 0x000ee20000002400 */
[----:B------:R-:W-:Y:S02]  /*12800*/  IADD3 R0, R20, -0x10, RZ ;  /* 0xfffffff014007810 */ /* 0x000fe40007ffe0ff */
[----:B-1----:R-:W-:Y:S02]  /*12810*/  FSEL R162, R162, -INF , !P0 ;  /* 0xff800000a2a27808 */ /* 0x002fe40004000000 */
[----:B------:R-:W-:Y:S02]  /*12820*/  FSEL R165, R165, -INF , !P0 ;  /* 0xff800000a5a57808 */ /* 0x000fe40004000000 */
[----:B------:R-:W-:Y:S01]  /*12830*/  ISETP.GE.AND P0, PT, R133, 0x2, PT ;  /* 0x000000028500780c */ /* 0x000fe20003f06270 */
[----:B------:R-:W1:Y:S01]  /*12840*/  MUFU.TANH R40, R40 ;  /* 0x0000002800287308 */ /* 0x000e620000002400 */
[----:B------:R-:W-:Y:S02]  /*12850*/  IADD3 R14, R20, -0xf, RZ ;  /* 0xfffffff1140e7810 */ /* 0x000fe40007ffe0ff */
[----:B--2---:R-:W-:-:S05]  /*12860*/  FSEL R11, R17, -INF , !P5 ;  /* 0xff800000110b7808 */ /* 0x004fca0006800000 */
[----:B------:R-:W2:Y:S01]  /*12870*/  MUFU.TANH R34, R34 ;  /* 0x0000002200227308 */ /* 0x000ea20000002400 */
[----:B---3--:R-:W-:Y:S02]  /*12880*/  FSEL R8, R35, -INF , !P5 ;  /* 0xff80000023087808 */ /* 0x008fe40006800000 */
[----:B------:R-:W-:-:S05]  /*12890*/  ISETP.GE.AND P5, PT, R0, R57, PT ;  /* 0x000000390000720c */ /* 0x000fca0003fa6270 */
[----:B------:R-:W3:Y:S01]  /*128a0*/  MUFU.TANH R167, R72 ;  /* 0x0000004800a77308 */ /* 0x000ee20000002400 */
[----:B-1----:R-:W-:-:S07]  /*128b0*/  FSEL R9, R40, -INF , !P4 ;  /* 0xff80000028097808 */ /* 0x002fce0006000000 */
[----:B------:R-:W1:Y:S01]  /*128c0*/  MUFU.TANH R159, R73 ;  /* 0x00000049009f7308 */ /* 0x000e620000002400 */
[----:B--2---:R-:W-:Y:S02]  /*128d0*/  FSEL R0, R34, -INF , !P4 ;  /* 0xff80000022007808 */ /* 0x004fe40006000000 */
[----:B------:R-:W-:Y:S02]  /*128e0*/  ISETP.GE.AND P4, PT, R14, R57, PT ;  /* 0x000000390e00720c */ /* 0x000fe40003f86270 */
[C---:B------:R-:W-:Y:S02]  /*128f0*/  IADD3 R14, R20.reuse, -0x8, RZ ;  /* 0xfffffff8140e7810 */ /* 0x040fe40007ffe0ff */
[----:B------:R-:W-:Y:S01]  /*12900*/  IADD3 R20, R20, -0x7, RZ ;  /* 0xfffffff914147810 */ /* 0x000fe20007ffe0ff */
[----:B------:R-:W2:Y:S01]  /*12910*/  MUFU.TANH R160, R74 ;  /* 0x0000004a00a07308 */ /* 0x000ea20000002400 */
[----:B---3--:R-:W-:-:S07]  /*12920*/  FSEL R167, R167, -INF , !P2 ;  /* 0xff800000a7a77808 */ /* 0x008fce0005000000 */
[----:B------:R-:W3:Y:S01]  /*12930*/  MUFU.TANH R170, R75 ;  /* 0x0000004b00aa7308 */ /* 0x000ee20000002400 */
[----:B-1----:R-:W-:-:S07]  /*12940*/  FSEL R159, R159, -INF , !P1 ;  /* 0xff8000009f9f7808 */ /* 0x002fce0004800000 */
[----:B------:R-:W1:Y:S01]  /*12950*/  MUFU.TANH R161, R77 ;  /* 0x0000004d00a17308 */ /* 0x000e620000002400 */
[----:B--2---:R-:W-:Y:S02]  /*12960*/  FSEL R160, R160, -INF , !P2 ;  /* 0xff800000a0a07808 */ /* 0x004fe40005000000 */
[----:B------:R-:W-:-:S05]  /*12970*/  ISETP.GE.AND P2, PT, R14, R57, PT ;  /* 0x000000390e00720c */ /* 0x000fca0003f46270 */
[----:B------:R-:W2:Y:S01]  /*12980*/  MUFU.TANH R168, R79 ;  /* 0x0000004f00a87308 */ /* 0x000ea20000002400 */
[----:B---3--:R-:W-:Y:S02]  /*12990*/  FSEL R170, R170, -INF , !P1 ;  /* 0xff800000aaaa7808 */ /* 0x008fe40004800000 */
[----:B------:R-:W-:-:S05]  /*129a0*/  ISETP.GE.AND P1, PT, R20, R57, PT ;  /* 0x000000391400720c */ /* 0x000fca0003f26270 */
        /* <DEDUP_REMOVED lines=75> */
[----:B------:R-:W-:-:S05]  /*12e60*/  IMAD R17, R16, c[0x0][0x184], R17 ;  /* 0x0000610010117a24 */ /* 0x000fca00078e0211 */
[----:B------:R-:W-:Y:S01]  /*12e70*/  IADD3 R17, R23, R17, RZ ;  /* 0x0000001117117210 */ /* 0x000fe20007ffe0ff */
[----:B------:R-:W-:Y:S01]  /*12e80*/  IMAD.MOV.U32 R23, RZ, RZ, R22 ;  /* 0x000000ffff177224 */ /* 0x000fe200078e0016 */
[----:B------:R-:W-:Y:S05]  /*12e90*/  BRA `(.L_x_3769) ;  /* 0x0000003000007947 */ /* 0x000fea0003800000 */
.L_x_3768:
[----:B------:R-:W-:-:S05]  /*12ea0*/  IMAD.MOV.U32 R23, RZ, RZ, c[0x0][0x198] ;  /* 0x00006600ff177624 */ /* 0x000fca00078e00ff */
[----:B------:R-:W-:-:S04]  /*12eb0*/  LEA R23, -R23, RZ, 0x6 ;  /* 0x000000ff17177211 */ /* 0x000fc800078e31ff */
[----:B------:R-:W-:Y:S02]  /*12ec0*/  SHF.R.S32.HI R17, RZ, 0x1f, R23 ;  /* 0x0000001fff117819 */ /* 0x000fe40000011417 */
.L_x_3769:
        /* <DEDUP_REMOVED lines=41> */
.L_x_3767:
        /* <DEDUP_REMOVED lines=73> */
[--C-:B------:R-:W-:Y:S01]  /*135f0*/  FFMA.FTZ R155, R48, c[0x0][0x23c], -R163.reuse ;  /* 0x00008f00309b7a23 */ /* 0x100fe200000108a3 */
[----:B------:R-:W-:Y:S01]  /*13600*/  LDSM.16.MT88.4 R16, [R197+0xe800] ;  /* 0x00e80000c510783b */ /* 0x000fe20000004200 */
[--C-:B------:R-:W-:Y:S02]  /*13610*/  FFMA.FTZ R157, R30, c[0x0][0x23c], -R163.reuse ;  /* 0x00008f001e9d7a23 */ /* 0x100fe400000108a3 */
[--C-:B------:R-:W-:Y:S01]  /*13620*/  FFMA.FTZ R148, R6, c[0x0][0x23c], -R163.reuse ;  /* 0x00008f0006947a23 */ /* 0x100fe200000108a3 */
[----:B------:R-:W2:Y:S01]  /*13630*/  LDSM.16.MT88.4 R48, [R198+0xe000] ;  /* 0x00e00000c630783b */ /* 0x000ea20000004200 */
[----:B------:R-:W-:Y:S01]  /*13640*/  MUFU.EX2 R151, R151 ;  /* 0x0000009700977308 */ /* 0x000fe20000000800 */
[----:B------:R-:W-:-:S02]  /*13650*/  FFMA.FTZ R134, R10, c[0x0][0x23c], -R163 ;  /* 0x00008f000a867a23 */ /* 0x000fc400000108a3 */
[----:B------:R-:W4:Y:S01]  /*13660*/  LDSM.16.MT88.4 R4, [R196+0x10000] ;  /* 0x01000000c404783b */ /* 0x000f220000004200 */
[--C-:B------:R-:W-:Y:S02]  /*13670*/  FFMA.FTZ R135, R8, c[0x0][0x23c], -R163.reuse ;  /* 0x00008f0008877a23 */ /* 0x100fe400000108a3 */
[--C-:B------:R-:W-:Y:S01]  /*13680*/  FFMA.FTZ R144, R13, c[0x0][0x23c], -R166.reuse ;  /* 0x00008f000d907a23 */ /* 0x100fe200000108a6 */
[----:B------:R-:W5:Y:S01]  /*13690*/  LDSM.16.MT88.4 R8, [R200+0xe800] ;  /* 0x00e80000c808783b */ /* 0x000f620000004200 */
[----:B------:R-:W3:Y:S01]  /*136a0*/  MUFU.EX2 R146, R146 ;  /* 0x0000009200927308 */ /* 0x000ee20000000800 */
[----:B-1----:R-:W-:Y:S01]  /*136b0*/  F2FP.PACK_AB R96, R150, R153 ;  /* 0x000000999660723e */ /* 0x002fe200000000ff */
[--C-:B------:R-:W-:Y:S01]  /*136c0*/  FFMA.FTZ R147, R12, c[0x0][0x23c], -R163.reuse ;  /* 0x00008f000c937a23 */ /* 0x100fe200000108a3 */
[----:B------:R-:W-:Y:S01]  /*136d0*/  LDSM.16.MT88.4 R28, [R196+0xc800] ;  /* 0x00c80000c41c783b */ /* 0x000fe20000004200 */
[----:B------:R-:W-:Y:S02]  /*136e0*/  FFMA.FTZ R0, R0, c[0x0][0x23c], -R163 ;  /* 0x00008f0000007a23 */ /* 0x000fe400000108a3 */
[--C-:B------:R-:W-:Y:S01]  /*136f0*/  FFMA.FTZ R154, R167, c[0x0][0x23c], -R166.reuse ;  /* 0x00008f00a79a7a23 */ /* 0x100fe200000108a6 */
[----:B------:R-:W1:Y:S01]  /*13700*/  LDSM.16.MT88.4 R12, [R196+0xe800] ;  /* 0x00e80000c40c783b */ /* 0x000e620000004200 */
[----:B------:R-:W-:Y:S01]  /*13710*/  MUFU.EX2 R152, R152 ;  /* 0x0000009800987308 */ /* 0x000fe20000000800 */
[----:B------:R-:W-:-:S02]  /*13720*/  FFMA.FTZ R156, R165, c[0x0][0x23c], -R166 ;  /* 0x00008f00a59c7a23 */ /* 0x000fc400000108a6 */
[--C-:B------:R-:W-:Y:S02]  /*13730*/  FFMA.FTZ R159, R159, c[0x0][0x23c], -R166.reuse ;  /* 0x00008f009f9f7a23 */ /* 0x100fe400000108a6 */
[----:B------:R-:W-:Y:S02]  /*13740*/  FFMA.FTZ R161, R161, c[0x0][0x23c], -R166 ;  /* 0x00008f00a1a17a23 */ /* 0x000fe400000108a6 */
[--C-:B------:R-:W-:Y:S01]  /*13750*/  FFMA.FTZ R160, R160, c[0x0][0x23c], -R163.reuse ;  /* 0x00008f00a0a07a23 */ /* 0x100fe200000108a3 */
[----:B------:R-:W2:Y:S01]  /*13760*/  MUFU.EX2 R155, R155 ;  /* 0x0000009b009b7308 */ /* 0x000ea20000000800 */
[----:B---3--:R-:W-:Y:S01]  /*13770*/  F2FP.PACK_AB R98, R146, R151 ;  /* 0x000000979262723e */ /* 0x008fe200000000ff */
        /* <DEDUP_REMOVED lines=19> */
[----:B---3--:R-:W-:Y:S01]  /*138b0*/  F2FP.PACK_AB R99, R148, R157 ;  /* 0x0000009d9463723e */ /* 0x008fe200000000ff */
[----:B------:R-:W2:Y:S01]  /*138c0*/  MUFU.EX2 R144, R144 ;  /* 0x0000009000907308 */ /* 0x000ea20000000800 */
        /* <DEDUP_REMOVED lines=47> */
[C---:B----4-:R-:W-:Y:S07]  /*13bc0*/  HMMA.16816.F32 R92, R96.reuse, R4, RZ ;  /* 0x00000004605c723c */ /* 0x050fee00000018ff */
[----:B--2---:R-:W-:Y:S01]  /*13bd0*/  F2FP.PACK_AB R4, R144, R149 ;  /* 0x000000959004723e */ /* 0x004fe200000000ff */
[----:B------:R-:W-:Y:S01]  /*13be0*/  HMMA.16816.F32 R96, R96, R6, RZ ;  /* 0x000000066060723c */ /* 0x000fe200000018ff */
[----:B---3--:R-:W-:Y:S01]  /*13bf0*/  F2FP.PACK_AB R5, R134, R147 ;  /* 0x000000938605723e */ /* 0x008fe200000000ff */
        /* <DEDUP_REMOVED lines=147> */
.L_x_3774:
        /* <DEDUP_REMOVED lines=64> */
.L_x_3771:
        /* <DEDUP_REMOVED lines=25> */
[----:B------:R-:W2:Y:S06]  /*14ac0*/  LDSM.16.M88.4 R8, [R205+0x6000] ;  /* 0x00600000cd08783b */ /* 0x000eac0000000200 */
[----:B------:R-:W3:Y:S06]  /*14ad0*/  LDSM.16.M88.4 R16, [R205+0x6800] ;  /* 0x00680000cd10783b */ /* 0x000eec0000000200 */
[----:B------:R-:W4:Y:S06]  /*14ae0*/  LDSM.16.M88.4 R24, [R205+0x7000] ;  /* 0x00700000cd18783b */ /* 0x000f2c0000000200 */
[----:B------:R-:W0:Y:S06]  /*14af0*/  LDGDEPBAR ;  /* 0x00000000000079af */ /* 0x000e2c0000000000 */
[----:B------:R-:W5:Y:S06]  /*14b00*/  LDSM.16.M88.4 R136, [R205+0x7800] ;  /* 0x00780000cd88783b */ /* 0x000f6c0000000200 */
[----:B------:R-:W-:Y:S06]  /*14b10*/  LDSM.16.M88.4 R140, [R204] ;  /* 0x00000000cc8c783b */ /* 0x000fec0000000200 */
[----:B------:R-:W1:Y:S01]  /*14b20*/  LDSM.16.M88.4 R144, [R203] ;  /* 0x00000000cb90783b */ /* 0x000e620000000200 */
[C---:B--2---:R-:W-:Y:S05]  /*14b30*/  HMMA.16816.F32 R4, R32.reuse, R8, RZ ;  /* 0x000000082004723c */ /* 0x044fea00000018ff */
[----:B------:R-:W2:Y:S03]  /*14b40*/  LDSM.16.M88.4 R148, [R195] ;  /* 0x00000000c394783b */ /* 0x000ea60000000200 */
[C---:B------:R-:W-:Y:S03]  /*14b50*/  HMMA.16816.F32 R8, R32.reuse, R10, RZ ;  /* 0x0000000a2008723c */ /* 0x040fe600000018ff */
[----:B------:R-:W1:Y:S06]  /*14b60*/  LDSM.16.M88.4 R152, [R194] ;  /* 0x00000000c298783b */ /* 0x000e6c0000000200 */
[----:B------:R-:W1:Y:S01]  /*14b70*/  LDSM.16.M88.4 R156, [R193] ;  /* 0x00000000c19c783b */ /* 0x000e620000000200 */
[C---:B---3--:R-:W-:Y:S05]  /*14b80*/  HMMA.16816.F32 R12, R32.reuse, R16, RZ ;  /* 0x00000010200c723c */ /* 0x048fea00000018ff */
[----:B------:R-:W-:Y:S03]  /*14b90*/  LDSM.16.M88.4 R160, [R202] ;  /* 0x00000000caa0783b */ /* 0x000fe60000000200 */
[C---:B------:R-:W-:Y:S03]  /*14ba0*/  HMMA.16816.F32 R16, R32.reuse, R18, RZ ;  /* 0x000000122010723c */ /* 0x040fe600000018ff */
[----:B------:R-:W3:Y:S05]  /*14bb0*/  LDSM.16.M88.4 R164, [R199+0x6000] ;  /* 0x00600000c7a4783b */ /* 0x000eea0000000200 */
[C---:B----4-:R-:W-:Y:S01]  /*14bc0*/  HMMA.16816.F32 R20, R32.reuse, R24, RZ ;  /* 0x000000182014723c */ /* 0x050fe200000018ff */
[----:B------:R-:W-:Y:S06]  /*14bd0*/  LDSM.16.M88.4 R168, [R199+0x7000] ;  /* 0x00700000c7a8783b */ /* 0x000fec0000000200 */
[----:B------:R-:W-:Y:S01]  /*14be0*/  LDSM.16.M88.4 R172, [R199+0x7800] ;  /* 0x00780000c7ac783b */ /* 0x000fe20000000200 */
[C---:B------:R-:W-:Y:S05]  /*14bf0*/  HMMA.16816.F32 R24, R32.reuse, R26, RZ ;  /* 0x0000001a2018723c */ /* 0x040fea00000018ff */
[----:B------:R-:W-:Y:S03]  /*14c00*/  LDSM.16.M88.4 R176, [R201] ;  /* 0x00000000c9b0783b */ /* 0x000fe60000000200 */
[C---:B-----5:R-:W-:Y:S03]  /*14c10*/  HMMA.16816.F32 R28, R32.reuse, R136, RZ ;  /* 0x00000088201c723c */ /* 0x060fe600000018ff */
[----:B------:R-:W-:Y:S05]  /*14c20*/  LDSM.16.M88.4 R180, [R192] ;  /* 0x00000000c0b4783b */ /* 0x000fea0000000200 */
[----:B------:R-:W-:Y:S01]  /*14c30*/  HMMA.16816.F32 R32, R32, R138, RZ ;  /* 0x0000008a2020723c */ /* 0x000fe200000018ff */
[----:B------:R-:W4:Y:S07]  /*14c40*/  LDSM.16.M88.4 R136, [R199+0x6800] ;  /* 0x00680000c788783b */ /* 0x000f2e0000000200 */
[C---:B-1----:R-:W-:Y:S08]  /*14c50*/  HMMA.16816.F32 R4, R140.reuse, R144, R4 ;  /* 0x000000908c04723c */ /* 0x042ff00000001804 */
        /* <DEDUP_REMOVED lines=11> */
[----:B------:R-:W2:Y:S01]  /*14d10*/  LDSM.16.M88.4 R156, [R205+0x8000] ;  /* 0x00800000cd9c783b */ /* 0x000ea20000000200 */
        /* <DEDUP_REMOVED lines=8> */
[----:B------:R-:W-:Y:S07]  /*14da0*/  LDSM.16.M88.4 R168, [R204+0x2000] ;  /* 0x00200000cca8783b */ /* 0x000fee0000000200 */
[C---:B------:R-:W-:Y:S08]  /*14db0*/  HMMA.16816.F32 R28, R160.reuse, R172, R28 ;  /* 0x000000aca01c723c */ /* 0x040ff0000000181c */
[----:B------:R-:W-:Y:S01]  /*14dc0*/  HMMA.16816.F32 R32, R160, R174, R32 ;  /* 0x000000aea020723c */ /* 0x000fe20000001820 */
[----:B------:R-:W4:Y:S06]  /*14dd0*/  LDSM.16.M88.4 R160, [R205+0x9000] ;  /* 0x00900000cda0783b */ /* 0x000f2c0000000200 */
[----:B------:R-:W5:Y:S01]  /*14de0*/  LDSM.16.M88.4 R172, [R191] ;  /* 0x00000000bfac783b */ /* 0x000f620000000200 */
        /* <DEDUP_REMOVED lines=13> */
[C---:B--2---:R-:W-:Y:S08]  /*14ec0*/  HMMA.16816.F32 R4, R152.reuse, R156, R4 ;  /* 0x0000009c9804723c */ /* 0x044ff00000001804 */
[C---:B------:R-:W-:Y:S01]  /*14ed0*/  HMMA.16816.F32 R8, R152.reuse, R158, R8 ;  /* 0x0000009e9808723c */ /* 0x040fe20000001808 */
[----:B------:R-:W-:Y:S07]  /*14ee0*/  LDSM.16.M88.4 R156, [R199+0x9800] ;  /* 0x00980000c79c783b */ /* 0x000fee0000000200 */
[C---:B---3--:R-:W-:Y:S08]  /*14ef0*/  HMMA.16816.F32 R12, R152.reuse, R136, R12 ;  /* 0x00000088980c723c */ /* 0x048ff0000000180c */
[C---:B------:R-:W-:Y:S01]  /*14f00*/  HMMA.16816.F32 R16, R152.reuse, R138, R16 ;  /* 0x0000008a9810723c */ /* 0x040fe20000001810 */
[----:B------:R-:W2:Y:S07]  /*14f10*/  LDSM.16.M88.4 R136, [R199+0x8800] ;  /* 0x00880000c788783b */ /* 0x000eae0000000200 */
[C---:B----4-:R-:W-:Y:S08]  /*14f20*/  HMMA.16816.F32 R20, R152.reuse, R160, R20 ;  /* 0x000000a09814723c */ /* 0x050ff00000001814 */
[C---:B------:R-:W-:Y:S01]  /*14f30*/  HMMA.16816.F32 R24, R152.reuse, R162, R24 ;  /* 0x000000a29818723c */ /* 0x040fe20000001818 */
[----:B------:R-:W-:Y:S07]  /*14f40*/  LDSM.16.M88.4 R160, [R201+0x2000] ;  /* 0x00200000c9a0783b */ /* 0x000fee0000000200 */
[C---:B------:R-:W-:Y:S08]  /*14f50*/  HMMA.16816.F32 R28, R152.reuse, R164, R28 ;  /* 0x000000a4981c723c */ /* 0x040ff0000000181c */
[----:B------:R-:W-:Y:S01]  /*14f60*/  HMMA.16816.F32 R32, R152, R166, R32 ;  /* 0x000000a69820723c */ /* 0x000fe20000001820 */
[----:B------:R-:W3:Y:S06]  /*14f70*/  LDSM.16.M88.4 R152, [R199+0x9000] ;  /* 0x00900000c798783b */ /* 0x000eec0000000200 */
[----:B------:R-:W4:Y:S01]  /*14f80*/  LDSM.16.M88.4 R164, [R192+0x2000] ;  /* 0x00200000c0a4783b */ /* 0x000f220000000200 */
[C---:B-----5:R-:W-:Y:S08]  /*14f90*/  HMMA.16816.F32 R4, R168.reuse, R172, R4 ;  /* 0x000000aca804723c */ /* 0x060ff00000001804 */
[C---:B------:R-:W-:Y:S01]  /*14fa0*/  HMMA.16816.F32 R8, R168.reuse, R174, R8 ;  /* 0x000000aea808723c */ /* 0x040fe20000001808 */
[----:B------:R-:W-:Y:S07]  /*14fb0*/  LDSM.16.M88.4 R172, [R205+0xa000] ;  /* 0x00a00000cdac783b */ /* 0x000fee0000000200 */
        /* <DEDUP_REMOVED lines=23> */
[C---:B----4-:R-:W-:Y:S08]  /*15130*/  HMMA.16816.F32 R4, R160.reuse, R164, R4 ;  /* 0x000000a4a004723c */ /* 0x050ff00000001804 */
[C---:B------:R-:W-:Y:S01]  /*15140*/  HMMA.16816.F32 R8, R160.reuse, R166, R8 ;  /* 0x000000a6a008723c */ /* 0x040fe20000001808 */
[----:B------:R-:W-:Y:S07]  /*15150*/  LDSM.16.M88.4 R164, [R199+0xa000] ;  /* 0x00a00000c7a4783b */ /* 0x000fee0000000200 */
[C---:B-1----:R-:W-:Y:S08]  /*15160*/  HMMA.16816.F32 R12, R160.reuse, R140, R12 ;  /* 0x0000008ca00c723c */ /* 0x042ff0000000180c */
[C---:B------:R-:W-:Y:S01]  /*15170*/  HMMA.16816.F32 R16, R160.reuse, R142, R16 ;  /* 0x0000008ea010723c */ /* 0x040fe20000001810 */
[----:B------:R-:W1:Y:S07]  /*15180*/  LDSM.16.M88.4 R140, [R186] ;  /* 0x00000000ba8c783b */ /* 0x000e6e0000000200 */
[C---:B-----5:R-:W-:Y:S08]  /*15190*/  HMMA.16816.F32 R20, R160.reuse, R144, R20 ;  /* 0x00000090a014723c */ /* 0x060ff00000001814 */
[C---:B------:R-:W-:Y:S01]  /*151a0*/  HMMA.16816.F32 R24, R160.reuse, R146, R24 ;  /* 0x00000092a018723c */ /* 0x040fe20000001818 */
[----:B------:R-:W4:Y:S07]  /*151b0*/  LDSM.16.M88.4 R144, [R185] ;  /* 0x00000000b990783b */ /* 0x000f2e0000000200 */
[C---:B------:R-:W-:Y:S08]  /*151c0*/  HMMA.16816.F32 R28, R160.reuse, R148, R28 ;  /* 0x00000094a01c723c */ /* 0x040ff0000000181c */
[----:B------:R-:W-:Y:S01]  /*151d0*/  HMMA.16816.F32 R32, R160, R150, R32 ;  /* 0x00000096a020723c */ /* 0x000fe20000001820 */
[----:B------:R-:W5:Y:S06]  /*151e0*/  LDSM.16.M88.4 R148, [R184] ;  /* 0x00000000b894783b */ /* 0x000f6c0000000200 */
        /* <DEDUP_REMOVED lines=18> */
[C---:B----4-:R-:W-:Y:S08]  /*15310*/  HMMA.16816.F32 R20, R176.reuse, R144, R20 ;  /* 0x00000090b014723c */ /* 0x050ff00000001814 */
[C---:B------:R-:W-:Y:S08]  /*15320*/  HMMA.16816.F32 R24, R176.reuse, R146, R24 ;  /* 0x00000092b018723c */ /* 0x040ff00000001818 */
[C---:B-----5:R-:W-:Y:S08]  /*15330*/  HMMA.16816.F32 R28, R176.reuse, R148, R28 ;  /* 0x00000094b01c723c */ /* 0x060ff0000000181c */
        /* <DEDUP_REMOVED lines=56> */
[----:B------:R-:W-:Y:S08]  /*156c0*/  HMMA.16816.F32 R32, R168, R10, R32 ;  /* 0x0000000aa820723c */ /* 0x000ff00000001820 */
[----:B------:R3:W1:Y:S08]  /*156d0*/  MUFU.TANH R141, R15 ;  /* 0x0000000f008d7308 */ /* 0x0006700000002400 */
        /* <DEDUP_REMOVED lines=94> */
.L_x_3773:
        /* <DEDUP_REMOVED lines=27> */
.L_x_3772:
        /* <DEDUP_REMOVED lines=58> */
[--C-:B------:R-:W-:Y:S01]  /*16210*/  FFMA.FTZ R173, R160, c[0x0][0x23c], -R151.reuse ;  /* 0x00008f00a0ad7a23 */ /* 0x100fe20000010897 */
[----:B------:R-:W2:Y:S01]  /*16220*/  MUFU.EX2 R2, R6 ;  /* 0x0000000600027308 */ /* 0x000ea20000000800 */
[--C-:B------:R-:W-:Y:S02]  /*16230*/  FFMA.FTZ R171, R163, c[0x0][0x23c], -R144.reuse ;  /* 0x00008f00a3ab7a23 */ /* 0x100fe40000010890 */
[--C-:B------:R-:W-:Y:S02]  /*16240*/  FFMA.FTZ R170, R161, c[0x0][0x23c], -R144.reuse ;  /* 0x00008f00a1aa7a23 */ /* 0x100fe40000010890 */
[--C-:B------:R-:W-:Y:S01]  /*16250*/  FFMA.FTZ R172, R164, c[0x0][0x23c], -R151.reuse ;  /* 0x00008f00a4ac7a23 */ /* 0x100fe20000010897 */
[----:B------:R-:W-:Y:S01]  /*16260*/  LDSM.16.MT88.4 R160, [R196+0xf800] ;  /* 0x00f80000c4a0783b */ /* 0x000fe20000004200 */
[--C-:B------:R-:W-:Y:S02]  /*16270*/  FFMA.FTZ R169, R167, c[0x0][0x23c], -R144.reuse ;  /* 0x00008f00a7a97a23 */ /* 0x100fe40000010890 */
[--C-:B------:R-:W-:Y:S01]  /*16280*/  FFMA.FTZ R168, R165, c[0x0][0x23c], -R144.reuse ;  /* 0x00008f00a5a87a23 */ /* 0x100fe20000010890 */
[----:B------:R-:W-:Y:S01]  /*16290*/  MUFU.EX2 R175, R175 ;  /* 0x000000af00af7308 */ /* 0x000fe20000000800 */
[--C-:B------:R-:W-:Y:S02]  /*162a0*/  FFMA.FTZ R176, R142, c[0x0][0x23c], -R151.reuse ;  /* 0x00008f008eb07a23 */ /* 0x100fe40000010897 */
[C---:B-1----:R-:W-:Y:S01]  /*162b0*/  FMUL.FTZ R7, R0.reuse, R131 ;  /* 0x0000008300077220 */ /* 0x042fe20000410000 */
[----:B------:R-:W-:Y:S01]  /*162c0*/  LDSM.16.MT88.4 R164, [R200+0x11800] ;  /* 0x01180000c8a4783b */ /* 0x000fe20000004200 */
        /* <DEDUP_REMOVED lines=27> */
[--C-:B------:R-:W-:Y:S02]  /*16480*/  FFMA.FTZ R177, R140, c[0x0][0x23c], -R151.reuse ;  /* 0x00008f008cb17a23 */ /* 0x100fe40000010897 */
[--C-:B------:R-:W-:Y:S02]  /*16490*/  FFMA.FTZ R178, R143, c[0x0][0x23c], -R144.reuse ;  /* 0x00008f008fb27a23 */ /* 0x100fe40000010890 */
[----:B------:R-:W1:Y:S01]  /*164a0*/  MUFU.EX2 R172, R172 ;  /* 0x000000ac00ac7308 */ /* 0x000e620000000800 */
[----:B------:R-:W-:Y:S01]  /*164b0*/  LDSM.16.MT88.4 R100, [R197+0xe000] ;  /* 0x00e00000c564783b */ /* 0x000fe20000004200 */
[--C-:B------:R-:W-:Y:S01]  /*164c0*/  FFMA.FTZ R179, R141, c[0x0][0x23c], -R144.reuse ;  /* 0x00008f008db37a23 */ /* 0x100fe20000010890 */
[----:B--2---:R-:W-:Y:S01]  /*164d0*/  F2FP.PACK_AB R129, R170, R171 ;  /* 0x000000abaa81723e */ /* 0x004fe200000000ff */
[--C-:B------:R-:W-:Y:S02]  /*164e0*/  FFMA.FTZ R181, R138, c[0x0][0x23c], -R151.reuse ;  /* 0x00008f008ab57a23 */ /* 0x100fe40000010897 */
[--C-:B------:R-:W-:Y:S03]  /*164f0*/  FFMA.FTZ R180, R136, c[0x0][0x23c], -R151.reuse ;  /* 0x00008f0088b47a23 */ /* 0x100fe60000010897 */
[----:B------:R-:W-:Y:S01]  /*16500*/  LDSM.16.MT88.4 R140, [R197+0xe800] ;  /* 0x00e80000c58c783b */ /* 0x000fe20000004200 */
        /* <DEDUP_REMOVED lines=8> */
[--C-:B------:R-:W-:Y:S01]  /*16590*/  FFMA.FTZ R226, R157, c[0x0][0x23c], -R144.reuse ;  /* 0x00008f009de27a23 */ /* 0x100fe20000010890 */
[----:B-1----:R-:W-:Y:S01]  /*165a0*/  F2FP.PACK_AB R130, R172, R173 ;  /* 0x000000adac82723e */ /* 0x002fe200000000ff */
[----:B------:R-:W-:Y:S01]  /*165b0*/  LDSM.16.MT88.4 R156, [R197+0xf800] ;  /* 0x00f80000c59c783b */ /* 0x000fe20000004200 */
        /* <DEDUP_REMOVED lines=9> */
[--C-:B------:R-:W-:Y:S01]  /*16650*/  FFMA.FTZ R234, R147, c[0x0][0x23c], -R144.reuse ;  /* 0x00008f0093ea7a23 */ /* 0x100fe20000010890 */
[----:B------:R-:W1:Y:S01]  /*16660*/  MUFU.EX2 R177, R177 ;  /* 0x000000b100b17308 */ /* 0x000e620000000800 */
[--C-:B------:R-:W-:Y:S01]  /*16670*/  FFMA.FTZ R235, R146, c[0x0][0x23c], -R151.reuse ;  /* 0x00008f0092eb7a23 */ /* 0x100fe20000010897 */
[----:B--2---:R-:W-:Y:S01]  /*16680*/  F2FP.PACK_AB R131, R168, R169 ;  /* 0x000000a9a883723e */ /* 0x004fe200000000ff */
[----:B------:R-:W-:Y:S02]  /*16690*/  FFMA.FTZ R151, R145, c[0x0][0x23c], -R151 ;  /* 0x00008f0091977a23 */ /* 0x000fe40000010897 */
[C---:B------:R-:W-:Y:S02]  /*166a0*/  FMUL.FTZ R36, R2.reuse, R36 ;  /* 0x0000002402247220 */ /* 0x040fe40000410000 */
[----:B------:R-:W-:Y:S02]  /*166b0*/  FMUL.FTZ R37, R2, R37 ;  /* 0x0000002502257220 */ /* 0x000fe40000410000 */
[C---:B------:R-:W-:Y:S01]  /*166c0*/  HMMA.16816.F32 R4, R128.reuse, R12, R4 ;  /* 0x0000000c8004723c */ /* 0x040fe20000001804 */
[----:B------:R2:W-:Y:S04]  /*166d0*/  MUFU.EX2 R236, R151 ;  /* 0x0000009700ec7308 */ /* 0x0005e80000000800 */
        /* <DEDUP_REMOVED lines=8> */
[----:B------:R-:W3:Y:S01]  /*16760*/  MUFU.EX2 R179, R179 ;  /* 0x000000b300b37308 */ /* 0x000ee20000000800 */
[----:B------:R-:W4:Y:S01]  /*16770*/  LDSM.16.MT88.4 R120, [R196+0xc000] ;  /* 0x00c00000c478783b */ /* 0x000f220000004200 */
[C---:B------:R-:W-:Y:S02]  /*16780*/  FMUL.FTZ R40, R2.reuse, R40 ;  /* 0x0000002802287220 */ /* 0x040fe40000410000 */
[----:B------:R-:W-:Y:S02]  /*16790*/  FMUL.FTZ R41, R2, R41 ;  /* 0x0000002902297220 */ /* 0x000fe40000410000 */
[C---:B------:R-:W-:Y:S03]  /*167a0*/  HMMA.16816.F32 R12, R128.reuse, R20, R12 ;  /* 0x00000014800c723c */ /* 0x040fe6000000180c */
[----:B--2---:R-:W-:Y:S01]  /*167b0*/  LDSM.16.MT88.4 R148, [R200+0xf800] ;  /* 0x00f80000c894783b */ /* 0x004fe20000004200 */
[C---:B------:R-:W-:Y:S01]  /*167c0*/  FMUL.FTZ R42, R0.reuse, R42 ;  /* 0x0000002a002a7220 */ /* 0x040fe20000410000 */
[----:B------:R-:W-:Y:S01]  /*167d0*/  MUFU.EX2 R181, R181 ;  /* 0x000000b500b57308 */ /* 0x000fe20000000800 */
[----:B------:R-:W-:Y:S02]  /*167e0*/  FMUL.FTZ R43, R0, R43 ;  /* 0x0000002b002b7220 */ /* 0x000fe40000410000 */
[C---:B------:R-:W-:Y:S04]  /*167f0*/  HMMA.16816.F32 R16, R128.reuse, R22, R16 ;  /* 0x000000168010723c */ /* 0x040fe80000001810 */
[C---:B------:R-:W-:Y:S02]  /*16800*/  FMUL.FTZ R20, R2.reuse, R112 ;  /* 0x0000007002147220 */ /* 0x040fe40000410000 */
[----:B------:R-:W-:Y:S01]  /*16810*/  FMUL.FTZ R21, R2, R113 ;  /* 0x0000007102157220 */ /* 0x000fe20000410000 */
[----:B------:R-:W2:Y:S01]  /*16820*/  MUFU.EX2 R180, R180 ;  /* 0x000000b400b47308 */ /* 0x000ea20000000800 */
[C---:B------:R-:W-:Y:S04]  /*16830*/  FMUL.FTZ R22, R0.reuse, R114 ;  /* 0x0000007200167220 */ /* 0x040fe80000410000 */
[----:B------:R-:W-:Y:S02]  /*16840*/  FMUL.FTZ R23, R0, R115 ;  /* 0x0000007300177220 */ /* 0x000fe40000410000 */
[----:B------:R-:W5:Y:S01]  /*16850*/  LDSM.16.MT88.4 R112, [R200+0xe000] ;  /* 0x00e00000c870783b */ /* 0x000f620000004200 */
        /* <DEDUP_REMOVED lines=8> */
[----:B------:R-:W1:Y:S03]  /*168e0*/  MUFU.EX2 R183, R183 ;  /* 0x000000b700b77308 */ /* 0x000e660000000800 */
[C---:B------:R-:W-:Y:S02]  /*168f0*/  FMUL.FTZ R29, R2.reuse, R105 ;  /* 0x00000069021d7220 */ /* 0x040fe40000410000 */
[----:B------:R-:W-:Y:S02]  /*16900*/  FMUL.FTZ R48, R2, R48 ;  /* 0x0000003002307220 */ /* 0x000fe40000410000 */
[C---:B------:R-:W-:Y:S03]  /*16910*/  FMUL.FTZ R30, R0.reuse, R106 ;  /* 0x0000006a001e7220 */ /* 0x040fe60000410000 */
[----:B------:R-:W-:Y:S01]  /*16920*/  MUFU.EX2 R209, R209 ;  /* 0x000000d100d17308 */ /* 0x000fe20000000800 */
[----:B------:R-:W-:Y:S02]  /*16930*/  FMUL.FTZ R31, R0, R107 ;  /* 0x0000006b001f7220 */ /* 0x000fe40000410000 */
[----:B------:R-:W1:Y:S01]  /*16940*/  LDSM.16.MT88.4 R104, [R198+0xe000] ;  /* 0x00e00000c668783b */ /* 0x000e620000004200 */
[----:B------:R-:W-:Y:S02]  /*16950*/  FMUL.FTZ R49, R2, R49 ;  /* 0x0000003102317220 */ /* 0x000fe40000410000 */
[C---:B------:R-:W-:Y:S02]  /*16960*/  FMUL.FTZ R50, R0.reuse, R50 ;  /* 0x0000003200327220 */ /* 0x040fe40000410000 */
[C---:B----4-:R-:W-:Y:S02]  /*16970*/  HMMA.16816.F32 R28, R128.reuse, R120, R28 ;  /* 0x00000078801c723c */ /* 0x050fe4000000181c */
[----:B------:R-:W4:Y:S01]  /*16980*/  MUFU.EX2 R224, R224 ;  /* 0x000000e000e07308 */ /* 0x000f220000000800 */
        /* <DEDUP_REMOVED lines=8> */
[C---:B-----5:R-:W-:Y:S04]  /*16a10*/  HMMA.16816.F32 R36, R128.reuse, R112, R36 ;  /* 0x000000708024723c */ /* 0x060fe80000001824 */
[C---:B------:R-:W-:Y:S02]  /*16a20*/  FMUL.FTZ R56, R2.reuse, R56 ;  /* 0x0000003802387220 */ /* 0x040fe40000410000 */
[----:B------:R-:W-:Y:S01]  /*16a30*/  FMUL.FTZ R57, R2, R57 ;  /* 0x0000003902397220 */ /* 0x000fe20000410000 */
[----:B------:R-:W5:Y:S01]  /*16a40*/  MUFU.EX2 R226, R226 ;  /* 0x000000e200e27308 */ /* 0x000f620000000800 */
[C---:B------:R-:W-:Y:S01]  /*16a50*/  HMMA.16816.F32 R40, R128.reuse, R114, R40 ;  /* 0x000000728028723c */ /* 0x040fe20000001828 */
[----:B------:R-:W-:Y:S03]  /*16a60*/  LDSM.16.MT88.4 R112, [R200+0xc800] ;  /* 0x00c80000c870783b */ /* 0x000fe60000004200 */
[C---:B------:R-:W-:Y:S02]  /*16a70*/  FMUL.FTZ R58, R0.reuse, R58 ;  /* 0x0000003a003a7220 */ /* 0x040fe40000410000 */
[----:B------:R-:W-:Y:S02]  /*16a80*/  FMUL.FTZ R59, R0, R59 ;  /* 0x0000003b003b7220 */ /* 0x000fe40000410000 */
[C---:B------:R-:W-:Y:S01]  /*16a90*/  FMUL.FTZ R60, R2.reuse, R60 ;  /* 0x0000003c023c7220 */ /* 0x040fe20000410000 */
[----:B------:R-:W-:Y:S01]  /*16aa0*/  MUFU.EX2 R227, R227 ;  /* 0x000000e300e37308 */ /* 0x000fe20000000800 */
[C---:B-1----:R-:W-:Y:S03]  /*16ab0*/  HMMA.16816.F32 R44, R128.reuse, R104, R44 ;  /* 0x00000068802c723c */ /* 0x042fe6000000182c */
[----:B------:R-:W-:Y:S02]  /*16ac0*/  FMUL.FTZ R61, R2, R61 ;  /* 0x0000003d023d7220 */ /* 0x000fe40000410000 */
[C---:B------:R-:W-:Y:S02]  /*16ad0*/  FMUL.FTZ R62, R0.reuse, R62 ;  /* 0x0000003e003e7220 */ /* 0x040fe40000410000 */
[----:B------:R-:W-:Y:S01]  /*16ae0*/  FMUL.FTZ R63, R0, R63 ;  /* 0x0000003f003f7220 */ /* 0x000fe20000410000 */
[C---:B------:R-:W-:Y:S01]  /*16af0*/  HMMA.16816.F32 R48, R128.reuse, R106, R48 ;  /* 0x0000006a8030723c */ /* 0x040fe20000001830 */
[----:B------:R-:W1:Y:S01]  /*16b00*/  LDSM.16.MT88.4 R104, [R200+0x10000] ;  /* 0x01000000c868783b */ /* 0x000e620000004200 */
[----:B------:R-:W1:Y:S02]  /*16b10*/  MUFU.EX2 R228, R228 ;  /* 0x000000e400e47308 */ /* 0x000e640000000800 */
[C---:B------:R-:W-:Y:S02]  /*16b20*/  FMUL.FTZ R64, R2.reuse, R64 ;  /* 0x0000004002407220 */ /* 0x040fe40000410000 */
[----:B------:R-:W-:Y:S02]  /*16b30*/  FMUL.FTZ R65, R2, R65 ;  /* 0x0000004102417220 */ /* 0x000fe40000410000 */
[C---:B------:R-:W-:Y:S04]  /*16b40*/  HMMA.16816.F32 R52, R128.reuse, R100, R52 ;  /* 0x000000648034723c */ /* 0x040fe80000001834 */
[C---:B------:R-:W-:Y:S01]  /*16b50*/  FMUL.FTZ R66, R0.reuse, R66 ;  /* 0x0000004200427220 */ /* 0x040fe20000410000 */
[----:B------:R-:W-:Y:S01]  /*16b60*/  MUFU.EX2 R229, R229 ;  /* 0x000000e500e57308 */ /* 0x000fe20000000800 */
[----:B------:R-:W-:Y:S02]  /*16b70*/  FMUL.FTZ R67, R0, R67 ;  /* 0x0000004300437220 */ /* 0x000fe40000410000 */
[C---:B------:R-:W-:Y:S01]  /*16b80*/  HMMA.16816.F32 R56, R128.reuse, R102, R56 ;  /* 0x000000668038723c */ /* 0x040fe20000001838 */
[----:B------:R-:W2:Y:S03]  /*16b90*/  LDSM.16.MT88.4 R100, [R198+0x10000] ;  /* 0x01000000c664783b */ /* 0x000ea60000004200 */
[C---:B------:R-:W-:Y:S02]  /*16ba0*/  FMUL.FTZ R68, R2.reuse, R68 ;  /* 0x0000004402447220 */ /* 0x040fe40000410000 */
[----:B------:R-:W-:Y:S01]  /*16bb0*/  FMUL.FTZ R69, R2, R69 ;  /* 0x0000004502457220 */ /* 0x000fe20000410000 */
[----:B------:R-:W2:Y:S01]  /*16bc0*/  MUFU.EX2 R230, R230 ;  /* 0x000000e600e67308 */ /* 0x000ea20000000800 */
[C---:B------:R-:W-:Y:S04]  /*16bd0*/  HMMA.16816.F32 R60, R128.reuse, R108, R60 ;  /* 0x0000006c803c723c */ /* 0x040fe8000000183c */
[C---:B------:R-:W-:Y:S02]  /*16be0*/  FMUL.FTZ R70, R0.reuse, R70 ;  /* 0x0000004600467220 */ /* 0x040fe40000410000 */
[----:B------:R-:W-:Y:S02]  /*16bf0*/  FMUL.FTZ R71, R0, R71 ;  /* 0x0000004700477220 */ /* 0x000fe40000410000 */
[C---:B------:R-:W-:Y:S01]  /*16c00*/  HMMA.16816.F32 R64, R128.reuse, R110, R64 ;  /* 0x0000006e8040723c */ /* 0x040fe20000001840 */
[----:B------:R-:W3:Y:S01]  /*16c10*/  LDSM.16.MT88.4 R108, [R197+0x10000] ;  /* 0x01000000c56c783b */ /* 0x000ee20000004200 */
[----:B------:R-:W-:Y:S02]  /*16c20*/  MUFU.EX2 R231, R231 ;  /* 0x000000e700e77308 */ /* 0x000fe40000000800 */
[C---:B------:R-:W-:Y:S02]  /*16c30*/  FMUL.FTZ R72, R2.reuse, R72 ;  /* 0x0000004802487220 */ /* 0x040fe40000410000 */
[----:B------:R-:W-:Y:S02]  /*16c40*/  FMUL.FTZ R73, R2, R73 ;  /* 0x0000004902497220 */ /* 0x000fe40000410000 */
[C---:B------:R-:W-:Y:S01]  /*16c50*/  FMUL.FTZ R74, R0.reuse, R74 ;  /* 0x0000004a004a7220 */ /* 0x040fe20000410000 */
[C---:B-1----:R-:W-:Y:S03]  /*16c60*/  HMMA.16816.F32 R68, R128.reuse, R104, R68 ;  /* 0x000000688044723c */ /* 0x042fe60000001844 */
[----:B------:R-:W-:Y:S01]  /*16c70*/  FMUL.FTZ R75, R0, R75 ;  /* 0x0000004b004b7220 */ /* 0x000fe20000410000 */
[----:B------:R-:W1:Y:S01]  /*16c80*/  MUFU.EX2 R232, R232 ;  /* 0x000000e800e87308 */ /* 0x000e620000000800 */
[C---:B------:R-:W-:Y:S02]  /*16c90*/  FMUL.FTZ R76, R2.reuse, R76 ;  /* 0x0000004c024c7220 */ /* 0x040fe40000410000 */
[----:B------:R-:W-:Y:S02]  /*16ca0*/  FMUL.FTZ R77, R2, R77 ;  /* 0x0000004d024d7220 */ /* 0x000fe40000410000 */
[C---:B------:R-:W-:Y:S01]  /*16cb0*/  FMUL.FTZ R78, R0.reuse, R78 ;  /* 0x0000004e004e7220 */ /* 0x040fe20000410000 */
[C---:B------:R-:W-:Y:S01]  /*16cc0*/  HMMA.16816.F32 R72, R128.reuse, R106, R72 ;  /* 0x0000006a8048723c */ /* 0x040fe20000001848 */
[----:B------:R-:W1:Y:S02]  /*16cd0*/  LDSM.16.MT88.4 R104, [R196+0x10000] ;  /* 0x01000000c468783b */ /* 0x000e640000004200 */
[----:B------:R-:W-:Y:S01]  /*16ce0*/  FMUL.FTZ R79, R0, R79 ;  /* 0x0000004f004f7220 */ /* 0x000fe20000410000 */
[----:B------:R-:W-:Y:S01]  /*16cf0*/  MUFU.EX2 R233, R233 ;  /* 0x000000e900e97308 */ /* 0x000fe20000000800 */
[C---:B------:R-:W-:Y:S02]  /*16d00*/  FMUL.FTZ R80, R2.reuse, R80 ;  /* 0x0000005002507220 */ /* 0x040fe40000410000 */
[----:B------:R-:W-:Y:S02]  /*16d10*/  FMUL.FTZ R81, R2, R81 ;  /* 0x0000005102517220 */ /* 0x000fe40000410000 */
[C---:B------:R-:W-:Y:S01]  /*16d20*/  FMUL.FTZ R82, R0.reuse, R82 ;  /* 0x0000005200527220 */ /* 0x040fe20000410000 */
[C---:B--2---:R-:W-:Y:S03]  /*16d30*/  HMMA.16816.F32 R76, R128.reuse, R100, R76 ;  /* 0x00000064804c723c */ /* 0x044fe6000000184c */
[----:B------:R-:W-:Y:S01]  /*16d40*/  FMUL.FTZ R83, R0, R83 ;  /* 0x0000005300537220 */ /* 0x000fe20000410000 */
[----:B------:R-:W2:Y:S01]  /*16d50*/  MUFU.EX2 R234, R234 ;  /* 0x000000ea00ea7308 */ /* 0x000ea20000000800 */
[C---:B------:R-:W-:Y:S02]  /*16d60*/  FMUL.FTZ R84, R2.reuse, R84 ;  /* 0x0000005402547220 */ /* 0x040fe40000410000 */
[----:B------:R-:W-:Y:S01]  /*16d70*/  FMUL.FTZ R85, R2, R85 ;  /* 0x0000005502557220 */ /* 0x000fe20000410000 */
[----:B------:R-:W-:Y:S01]  /*16d80*/  F2FP.PACK_AB R100, R177, R176 ;  /* 0x000000b0b164723e */ /* 0x000fe200000000ff */
[C---:B------:R-:W-:Y:S01]  /*16d90*/  FMUL.FTZ R86, R0.reuse, R86 ;  /* 0x0000005600567220 */ /* 0x040fe20000410000 */
[C---:B------:R-:W-:Y:S03]  /*16da0*/  HMMA.16816.F32 R80, R128.reuse, R102, R80 ;  /* 0x000000668050723c */ /* 0x040fe60000001850 */
[----:B------:R-:W-:Y:S01]  /*16db0*/  FMUL.FTZ R87, R0, R87 ;  /* 0x0000005700577220 */ /* 0x000fe20000410000 */
[----:B---3--:R-:W-:Y:S01]  /*16dc0*/  F2FP.PACK_AB R101, R179, R178 ;  /* 0x000000b2b365723e */ /* 0x008fe200000000ff */
[C---:B------:R-:W-:Y:S01]  /*16dd0*/  FMUL.FTZ R88, R2.reuse, R88 ;  /* 0x0000005802587220 */ /* 0x040fe20000410000 */
[----:B------:R-:W3:Y:S01]  /*16de0*/  MUFU.EX2 R235, R235 ;  /* 0x000000eb00eb7308 */ /* 0x000ee20000000800 */
[----:B------:R-:W-:Y:S01]  /*16df0*/  FMUL.FTZ R89, R2, R89 ;  /* 0x0000005902597220 */ /* 0x000fe20000410000 */
[----:B------:R-:W-:Y:S01]  /*16e00*/  F2FP.PACK_AB R102, R180, R181 ;  /* 0x000000b5b466723e */ /* 0x000fe200000000ff */
[C---:B------:R-:W-:Y:S01]  /*16e10*/  FMUL.FTZ R90, R0.reuse, R90 ;  /* 0x0000005a005a7220 */ /* 0x040fe20000410000 */
[C---:B------:R-:W-:Y:S03]  /*16e20*/  HMMA.16816.F32 R84, R128.reuse, R108, R84 ;  /* 0x0000006c8054723c */ /* 0x040fe60000001854 */
[----:B------:R-:W-:Y:S01]  /*16e30*/  FMUL.FTZ R91, R0, R91 ;  /* 0x0000005b005b7220 */ /* 0x000fe20000410000 */
[----:B------:R-:W-:Y:S01]  /*16e40*/  F2FP.PACK_AB R103, R183, R182 ;  /* 0x000000b6b767723e */ /* 0x000fe200000000ff */
[C---:B------:R-:W-:Y:S02]  /*16e50*/  FMUL.FTZ R92, R2.reuse, R92 ;  /* 0x0000005c025c7220 */ /* 0x040fe40000410000 */
[----:B------:R-:W-:Y:S02]  /*16e60*/  FMUL.FTZ R93, R2, R93 ;  /* 0x0000005d025d7220 */ /* 0x000fe40000410000 */
[C---:B------:R-:W-:Y:S01]  /*16e70*/  FMUL.FTZ R94, R0.reuse, R94 ;  /* 0x0000005e005e7220 */ /* 0x040fe20000410000 */
[C---:B------:R-:W-:Y:S01]  /*16e80*/  HMMA.16816.F32 R88, R128.reuse, R110, R88 ;  /* 0x0000006e8058723c */ /* 0x040fe20000001858 */
[----:B------:R-:W2:Y:S02]  /*16e90*/  LDSM.16.MT88.4 R108, [R197+0xc800] ;  /* 0x00c80000c56c783b */ /* 0x000ea40000004200 */
[----:B------:R-:W-:Y:S02]  /*16ea0*/  FMUL.FTZ R95, R0, R95 ;  /* 0x0000005f005f7220 */ /* 0x000fe40000410000 */
[C---:B------:R-:W-:Y:S02]  /*16eb0*/  FMUL.FTZ R96, R2.reuse, R96 ;  /* 0x0000006002607220 */ /* 0x040fe40000410000 */
[----:B------:R-:W-:Y:S02]  /*16ec0*/  FMUL.FTZ R97, R2, R97 ;  /* 0x0000006102617220 */ /* 0x000fe40000410000 */
[C---:B------:R-:W-:Y:S01]  /*16ed0*/  FMUL.FTZ R98, R0.reuse, R98 ;  /* 0x0000006200627220 */ /* 0x040fe20000410000 */
[C---:B-1----:R-:W-:Y:S03]  /*16ee0*/  HMMA.16816.F32 R92, R128.reuse, R104, R92 ;  /* 0x00000068805c723c */ /* 0x042fe6000000185c */
[----:B------:R-:W-:Y:S02]  /*16ef0*/  FMUL.FTZ R99, R0, R99 ;  /* 0x0000006300637220 */ /* 0x000fe40000410000 */
[--C-:B------:R-:W-:Y:S02]  /*16f00*/  FFMA.FTZ R134, R134, c[0x0][0x23c], -R144.reuse ;  /* 0x00008f0086867a23 */ /* 0x100fe40000010890 */
[----:B------:R-:W-:Y:S02]  /*16f10*/  FFMA.FTZ R144, R133, c[0x0][0x23c], -R144 ;  /* 0x00008f0085907a23 */ /* 0x000fe40000010890 */
[----:B------:R-:W-:Y:S01]  /*16f20*/  FFMA.FTZ R175, R2, R223, R175 ;  /* 0x000000df02af7223 */ /* 0x000fe200000100af */
[----:B------:R-:W-:Y:S01]  /*16f30*/  HMMA.16816.F32 R96, R128, R106, R96 ;  /* 0x0000006a8060723c */ /* 0x000fe20000001860 */
[----:B------:R-:W1:Y:S01]  /*16f40*/  LDSM.16.MT88.4 R104, [R196+0xe800] ;  /* 0x00e80000c468783b */ /* 0x000e620000004200 */
[----:B------:R2:W-:Y:S01]  /*16f50*/  MUFU.EX2 R133, R144 ;  /* 0x0000009000857308 */ /* 0x0005e20000000800 */
[----:B------:R-:W-:Y:S02]  /*16f60*/  FFMA.FTZ R171, R0, R221, R171 ;  /* 0x000000dd00ab7223 */ /* 0x000fe400000100ab */
[----:B------:R-:W-:Y:S02]  /*16f70*/  FADD.FTZ R174, R174, R175 ;  /* 0x000000afaeae7221 */ /* 0x000fe40000010000 */
[----:B------:R-:W-:Y:S01]  /*16f80*/  FADD.FTZ R170, R170, R171 ;  /* 0x000000abaaaa7221 */ /* 0x000fe20000010000 */
[C---:B------:R-:W-:Y:S01]  /*16f90*/  HMMA.16816.F32 R4, R100.reuse, R112, R4 ;  /* 0x000000706404723c */ /* 0x040fe20000001804 */
[----:B------:R-:W-:Y:S03]  /*16fa0*/  LDSM.16.MT88.4 R128, [R198+0xf000] ;  /* 0x00f00000c680783b */ /* 0x000fe60000004200 */
[----:B------:R-:W1:Y:S01]  /*16fb0*/  MUFU.EX2 R134, R134 ;  /* 0x0000008600867308 */ /* 0x000e620000000800 */
[----:B------:R-:W-:Y:S03]  /*16fc0*/  FADD.FTZ R173, R173, R174 ;  /* 0x000000aeadad7221 */ /* 0x000fe60000010000 */
[C---:B------:R-:W-:Y:S01]  /*16fd0*/  HMMA.16816.F32 R8, R100.reuse, R114, R8 ;  /* 0x000000726408723c */ /* 0x040fe20000001808 */
[----:B------:R-:W-:Y:S03]  /*16fe0*/  LDSM.16.MT88.4 R112, [R198+0x10800] ;  /* 0x01080000c670783b */ /* 0x000fe60000004200 */
[----:B------:R-:W-:Y:S04]  /*16ff0*/  FADD.FTZ R173, R172, R173 ;  /* 0x000000adacad7221 */ /* 0x000fe80000010000 */
[C---:B------:R-:W-:Y:S01]  /*17000*/  HMMA.16816.F32 R12, R100.reuse, R116, R12 ;  /* 0x00000074640c723c */ /* 0x040fe2000000180c */
[----:B--2---:R-:W-:Y:S03]  /*17010*/  LDSM.16.MT88.4 R144, [R196+0xd800] ;  /* 0x00d80000c490783b */ /* 0x004fe60000004200 */
[----:B------:R-:W-:Y:S04]  /*17020*/  FADD.FTZ R176, R176, R173 ;  /* 0x000000adb0b07221 */ /* 0x000fe80000010000 */
[C---:B------:R-:W-:Y:S01]  /*17030*/  HMMA.16816.F32 R16, R100.reuse, R118, R16 ;  /* 0x000000766410723c */ /* 0x040fe20000001810 */
[----:B------:R-:W-:Y:S03]  /*17040*/  LDSM.16.MT88.4 R116, [R197+0x10800] ;  /* 0x01080000c574783b */ /* 0x000fe60000004200 */
[----:B------:R-:W-:Y:S04]  /*17050*/  FADD.FTZ R176, R177, R176 ;  /* 0x000000b0b1b07221 */ /* 0x000fe80000010000 */
[C---:B------:R-:W-:Y:S04]  /*17060*/  HMMA.16816.F32 R20, R100.reuse, R108, R20 ;  /* 0x0000006c6414723c */ /* 0x040fe80000001814 */
[----:B------:R-:W-:Y:S04]  /*17070*/  FADD.FTZ R181, R181, R176 ;  /* 0x000000b0b5b57221 */ /* 0x000fe80000010000 */
[C---:B------:R-:W-:Y:S01]  /*17080*/  HMMA.16816.F32 R24, R100.reuse, R110, R24 ;  /* 0x0000006e6418723c */ /* 0x040fe20000001818 */
[----:B------:R-:W2:Y:S03]  /*17090*/  LDSM.16.MT88.4 R108, [R200+0x10800] ;  /* 0x01080000c86c783b */ /* 0x000ea60000004200 */
[----:B------:R-:W-:Y:S04]  /*170a0*/  FADD.FTZ R180, R180, R181 ;  /* 0x000000b5b4b47221 */ /* 0x000fe80000010000 */
        /* <DEDUP_REMOVED lines=23> */
[----:B------:R-:W3:Y:S07]  /*17220*/  LDSM.16.MT88.4 R116, [R200+0xf000] ;  /* 0x00f00000c874783b */ /* 0x000eee0000004200 */
[C---:B-1----:R-:W-:Y:S08]  /*17230*/  HMMA.16816.F32 R92, R100.reuse, R104, R92 ;  /* 0x00000068645c723c */ /* 0x042ff0000000185c */
[----:B------:R-:W-:Y:S01]  /*17240*/  HMMA.16816.F32 R96, R100, R106, R96 ;  /* 0x0000006a6460723c */ /* 0x000fe20000001860 */
[----:B------:R-:W1:Y:S06]  /*17250*/  LDSM.16.MT88.4 R104, [R196+0xf000] ;  /* 0x00f00000c468783b */ /* 0x000e6c0000004200 */
[----:B----4-:R-:W-:Y:S01]  /*17260*/  F2FP.PACK_AB R100, R224, R209 ;  /* 0x000000d1e064723e */ /* 0x010fe200000000ff */
        /* <DEDUP_REMOVED lines=39> */
[C---:B----4-:R-:W-:Y:S08]  /*174e0*/  HMMA.16816.F32 R76, R100.reuse, R112, R76 ;  /* 0x00000070644c723c */ /* 0x050ff0000000184c */
[C---:B------:R-:W-:Y:S08]  /*174f0*/  HMMA.16816.F32 R80, R100.reuse, R114, R80 ;  /* 0x000000726450723c */ /* 0x040ff00000001850 */
[C---:B---3--:R-:W-:Y:S08]  /*17500*/  HMMA.16816.F32 R84, R100.reuse, R116, R84 ;  /* 0x000000746454723c */ /* 0x048ff00000001854 */
        /* <DEDUP_REMOVED lines=36> */
[----:B------:R-:W-:Y:S01]  /*17750*/  IADD3 R0, R222, -0x1, RZ ;  /* 0xffffffffde007810 */ /* 0x000fe20007ffe0ff */
[----:B------:R-:W-:Y:S03]  /*17760*/  HMMA.16816.F32 R96, R136, R14, R96 ;  /* 0x0000000e8860723c */ /* 0x000fe60000001860 */
[----:B------:R-:W-:Y:S01]  /*17770*/  FADD.FTZ R226, R226, R225 ;  /* 0x000000e1e2e27221 */ /* 0x000fe20000010000 */
[----:B------:R-:W-:Y:S02]  /*17780*/  MOV R222, R0 ;  /* 0x0000000000de7202 */ /* 0x000fe40000000f00 */
[----:B------:R-:W-:Y:S01]  /*17790*/  MOV R0, R3 ;  /* 0x0000000300007202 */ /* 0x000fe20000000f00 */
[----:B------:R-:W-:Y:S05]  /*177a0*/  FADD.FTZ R229, R229, R226 ;  /* 0x000000e2e5e57221 */ /* 0x000fea0000010000 */
[----:B------:R-:W-:Y:S04]  /*177b0*/  FADD.FTZ R230, R230, R229 ;  /* 0x000000e5e6e67221 */ /* 0x000fe80000010000 */
[----:B------:R-:W-:Y:S04]  /*177c0*/  FADD.FTZ R233, R233, R230 ;  /* 0x000000e6e9e97221 */ /* 0x000fe80000010000 */
[----:B------:R-:W-:Y:S04]  /*177d0*/  FADD.FTZ R233, R234, R233 ;  /* 0x000000e9eae97221 */ /* 0x000fe80000010000 */
[----:B------:R-:W-:Y:S04]  /*177e0*/  FADD.FTZ R134, R134, R233 ;  /* 0x000000e986867221 */ /* 0x000fe80000010000 */
[----:B------:R-:W-:Y:S01]  /*177f0*/  FADD.FTZ R221, R133, R134 ;  /* 0x0000008685dd7221 */ /* 0x000fe20000010000 */
[----:B------:R-:W-:-:S05]  /*17800*/  @P0 BRA `(.L_x_3774) ;  /* 0xffffcd2000000947 */ /* 0x000fca000383ffff */
.L_x_3770:
        /* <DEDUP_REMOVED lines=257> */
.L_x_3775:
[----:B------:R-:W2:Y:S04]  /*18820*/  S2R R3, SR_CTAID.Z ;  /* 0x0000000000037919 */ /* 0x000ea80000002700 */
[----:B------:R-:W2:Y:S02]  /*18830*/  S2R R0, SR_CTAID.Y ;  /* 0x0000000000007919 */ /* 0x000ea40000002600 */
[----:B--2---:R-:W-:-:S04]  /*18840*/  IMAD R57, R0, c[0x0][0x1c0], R3 ;  /* 0x0000700000397a24 */ /* 0x004fc800078e0203 */
[----:B------:R-:W-:Y:S02]  /*18850*/  IMAD R57, R57, c[0x0][0x214], RZ ;  /* 0x0000850039397a24 */ /* 0x000fe400078e02ff */
.L_x_3776:
        /* <DEDUP_REMOVED lines=48> */
.L_x_3778:
[----:B---34-:R-:W-:Y:S05]  /*18b60*/  BSYNC B0 ;  /* 0x0000000000007941 */ /* 0x018fea0003800000 */
.L_x_3777:
        /* <DEDUP_REMOVED lines=32> */
.L_x_3780:
[----:B------:R-:W-:Y:S05]  /*18d70*/  BSYNC B0 ;  /* 0x0000000000007941 */ /* 0x000fea0003800000 */
.L_x_3779:
        /* <DEDUP_REMOVED lines=17> */
.L_x_3782:
[----:B------:R-:W-:Y:S05]  /*18e90*/  BSYNC B0 ;  /* 0x0000000000007941 */ /* 0x000fea0003800000 */
.L_x_3781:
        /* <DEDUP_REMOVED lines=17> */
.L_x_3784:
[----:B------:R-:W-:Y:S05]  /*18fb0*/  BSYNC B0 ;  /* 0x0000000000007941 */ /* 0x000fea0003800000 */
.L_x_3783:
        /* <DEDUP_REMOVED lines=17> */
.L_x_3785:
        /* <DEDUP_REMOVED lines=11> */
.L_x_7373:


//--------------------- .text._ZN5flash24flash_fwd_splitkv_kernelI23Flash_fwd_kernel_traitsILi192ELi64ELi64ELi4ELb0ELb0EN7cutlass6half_tE19Flash_kernel_traitsILi192ELi64ELi64ELi4ES3_EELb0ELb0ELb1ELb0ELb0ELb0ELb0ELb1EEEvNS_16Flash_fwd_paramsE --------------------------
	.section	.text._ZN5flash24flash_fwd_splitkv_kernelI23Flash_fwd_kernel_traitsILi192ELi64ELi64ELi4ELb0ELb0EN7cutlass6half_tE19Flash_kernel_traitsILi192ELi64ELi64ELi4ES3_EELb0ELb0ELb1ELb0ELb0ELb0ELb0ELb1EEEvNS_16Flash_fwd_paramsE,"ax",@progbits
	.sectioninfo	@"SHI_REGISTERS=227"
	.align	128
        .global         _ZN5flash24flash_fwd_splitkv_kernelI23Flash_fwd_kernel_traitsILi192ELi64ELi64ELi4ELb0ELb0EN7cutlass6half_tE19Flash_kernel_traitsILi192ELi64ELi64ELi4ES3_EELb0ELb0ELb1ELb0ELb0ELb0ELb0ELb1EEEvNS_16Flash_fwd_paramsE
        .type           _ZN5flash24flash_fwd_splitkv_kernelI23Flash_fwd_kernel_traitsILi192ELi64ELi64ELi4ELb0ELb0EN7cutlass6half_tE19Flash_kernel_traitsILi192ELi64ELi64ELi4ES3_EELb0ELb0ELb1ELb0ELb0ELb0ELb0ELb1EEEvNS_16Flash_fwd_paramsE,@function
        .size           _ZN5flash24flash_fwd_splitkv_kernelI23Flash_fwd_kernel_traitsILi192ELi64ELi64ELi4ELb0ELb0EN7cutlass6half_tE19Flash_kernel_traitsILi192ELi64ELi64ELi4ES3_EELb0ELb0ELb1ELb0ELb0ELb0ELb0ELb1EEEvNS_16Flash_fwd_paramsE,(.L_x_7374 - _ZN5flash24flash_fwd_splitkv_kernelI23Flash_fwd_kernel_traitsILi192ELi64ELi64ELi4ELb0ELb0EN7cutlass6half_tE19Flash_kernel_traitsILi192ELi64ELi64ELi4ES3_EELb0ELb0ELb1ELb0ELb0ELb0ELb0ELb1EEEvNS_16Flash_fwd_paramsE)
        .other          _ZN5flash24flash_fwd_splitkv_kernelI23Flash_fwd_kernel_traitsILi192ELi64ELi64ELi4ELb0ELb0EN7cutlass6half_tE19Flash_kernel_traitsILi192ELi64ELi64ELi4ES3_EELb0ELb0ELb1ELb0ELb0ELb0ELb0ELb1EEEvNS_16Flash_fwd_paramsE,@"STO_CUDA_ENTRY STV_DEFAULT"
_ZN5flash24flash_fwd_splitkv_kernelI23Flash_fwd_kernel_traitsILi192ELi64ELi64ELi4ELb0ELb0EN7cutlass6half_tE19Flash_kernel_traitsILi192ELi64ELi64ELi4ES3_EELb0ELb0ELb1ELb0ELb0ELb0ELb0ELb1EEEvNS_16Flash_fwd_paramsE:
.text._ZN5flash24flash_fwd_splitkv_kernelI23Flash_fwd_kernel_traitsILi192ELi64ELi64ELi4ELb0ELb0EN7cutlass6half_tE19Flash_kernel_traitsILi192ELi64ELi64ELi4ES3_EELb0ELb0ELb1ELb0ELb0ELb0ELb0ELb1EEEvNS_16Flash_fwd_paramsE:
[----:B------:R-:W-:Y:S02]  /*0000*/  MOV R1, c[0x0][0x28] ;  /* 0x00000a0000017a02 */ /* 0x000fe40000000f00 */
[----:B------:R-:W1:Y:S01]  /*0010*/  S2R R5, SR_CTAID.Y ;  /* 0x0000000000057919 */ /* 0x000e620000002600 */
        /* <DEDUP_REMOVED lines=8> */
[----:B------:R-:W2:Y:S01]  /*00a0*/  LDC.U8 R0, c[0x0][0x312] ;  /* 0x0000c480ff007b82 */ /* 0x000ea20000000000 */
[----:B------:R-:W-:Y:S01]  /*00b0*/  ISETP.EQ.U32.AND P0, PT, RZ, c[0x0][0x248], PT ;  /* 0x00009200ff007a0c */ /* 0x000fe20003f02070 */
[----:B-1----:R-:W-:-:S04]  /*00c0*/  IMAD.WIDE R10, R5, R120, c[0x0][0x240] ;  /* 0x00009000050a7625 */ /* 0x002fc800078e0278 */
[----:B------:R-:W-:-:S03]  /*00d0*/  IMAD.WIDE R170, R5, R120, c[0x0][0x250] ;  /* 0x0000940005aa7625 */ /* 0x000fc600078e0278 */
[----:B------:R-:W3:Y:S04]  /*00e0*/  @P1 LDG.E R204, [R10.64] ;  /* 0x000000060acc1981 */ /* 0x000ee8000c1e1900 */
[----:B------:R-:W3:Y:S01]  /*00f0*/  @P1 LDG.E R203, [R10.64+0x4] ;  /* 0x000004060acb1981 */ /* 0x000ee2000c1e1900 */
[----:B--2---:R-:W-:-:S03]  /*0100*/  ISETP.NE.AND P2, PT, R0, RZ, PT ;  /* 0x000000ff0000720c */ /* 0x004fc60003f45270 */
[----:B------:R1:W5:Y:S01]  /*0110*/  @P5 LDG.E R3, [R170.64] ;  /* 0x00000006aa035981 */ /* 0x000362000c1e1900 */
[----:B------:R-:W-:Y:S01]  /*0120*/  ISETP.EQ.OR.EX P0, PT, RZ, c[0x0][0x24c], !P2, P0 ;  /* 0x00009300ff007a0c */ /* 0x000fe20005702700 */
[----:B------:R-:W-:Y:S02]  /*0130*/  IMAD.MOV.U32 R6, RZ, RZ, -0x1 ;  /* 0xffffffffff067424 */ /* 0x000fe400078e00ff */
[----:B------:R-:W-:Y:S01]  /*0140*/  IMAD.WIDE R8, R5, R120, c[0x0][0x248] ;  /* 0x0000920005087625 */ /* 0x000fe200078e0278 */
[----:B------:R-:W2:Y:S04]  /*0150*/  S2R R19, SR_CTAID.X ;  /* 0x0000000000137919 */ /* 0x000ea80000002500 */
[----:B------:R-:W4:Y:S04]  /*0160*/  S2R R164, SR_CTAID.Z ;  /* 0x0000000000a47919 */ /* 0x000f280000002700 */
[----:B------:R-:W1:Y:S04]  /*0170*/  S2R R59, SR_TID.X ;  /* 0x00000000003b7919 */ /* 0x000e680000002100 */
[----:B------:R1:W5:Y:S01]  /*0180*/  @!P0 LDG.E R6, [R8.64] ;  /* 0x0000000608068981 */ /* 0x000362000c1e1900 */
[----:B------:R-:W-:-:S04]  /*0190*/  ISETP.NE.U32.AND P0, PT, RZ, c[0x0][0x248], PT ;  /* 0x00009200ff007a0c */ /* 0x000fc80003f05070 */
[----:B------:R-:W-:Y:S01]  /*01a0*/  ISETP.NE.AND.EX P0, PT, RZ, c[0x0][0x24c], PT, P0 ;  /* 0x00009300ff007a0c */ /* 0x000fe20003f05300 */
[--C-:B------:R-:W-:Y:S01]  /*01b0*/  IMAD.MOV.U32 R91, RZ, RZ, R5.reuse ;  /* 0x000000ffff5b7224 */ /* 0x100fe200078e0005 */
[----:B------:R-:W-:Y:S01]  /*01c0*/  SHF.R.S32.HI R88, RZ, 0x1f, R5 ;  /* 0x0000001fff587819 */ /* 0x000fe20000011405 */
[----:B---3--:R-:W-:Y:S02]  /*01d0*/  @P1 IMAD.IADD R203, R203, 0x1, -R204 ;  /* 0x00000001cbcb1824 */ /* 0x008fe400078e0acc */
[----:B------:R-:W-:-:S08]  /*01e0*/  @!P1 IMAD.MOV.U32 R203, RZ, RZ, c[0x0][0x214] ;  /* 0x00008500ffcb9624 */ /* 0x000fd000078e00ff */
[----:B------:R-:W-:Y:S05]  /*01f0*/  @!P0 BRA `(.L_x_3786) ;  /* 0x0000004000008947 */ /* 0x000fea0003800000 */
[----:B-12-4-:R-:W2:Y:S02]  /*0200*/  @P2 LDG.E R7, [R8.64+0x4] ;  /* 0x0000040608072981 */ /* 0x016ea4000c1e1900 */
[----:B--2--5:R-:W-:-:S06]  /*0210*/  @P2 IADD3 R0, R7, -R6, RZ ;  /* 0x8000000607002210 */ /* 0x024fcc0007ffe0ff */
[----:B------:R1:W5:Y:S01]  /*0220*/  @!P2 LDG.E R0, [R8.64] ;  /* 0x000000060800a981 */ /* 0x000362000c1e1900 */
[----:B------:R-:W-:Y:S05]  /*0230*/  BRA `(.L_x_3787) ;  /* 0x0000001000007947 */ /* 0x000fea0003800000 */
.L_x_3786:
[----:B-12-4-:R-:W-:Y:S02]  /*0240*/  MOV R0, c[0x0][0x218] ;  /* 0x0000860000007a02 */ /* 0x016fe40000000f00 */
.L_x_3787:
        /* <DEDUP_REMOVED lines=36> */
[----:B------:R-:W-:-:S02]  /*0490*/  @!P0 IMAD R4, R88, c[0x0][0x1e0], RZ ;  /* 0x0000780058048a24 */ /* 0x000fc400078e02ff */
[----:B------:R-:W-:Y:S02]  /*04a0*/  IMAD.SHL.U32 R2, R59, 0x8, RZ ;  /* 0x000000083b027824 */ /* 0x000fe400078e00ff */
[----:B------:R-:W-:-:S03]  /*04b0*/  @!P0 IMAD.WIDE.U32 R12, R5, c[0x0][0x1e0], RZ ;  /* 0x00007800050c8a25 */ /* 0x000fc600078e00ff */
[----:B------:R-:W-:Y:S01]  /*04c0*/  SHF.R.S32.HI R3, RZ, 0x1f, R2 ;  /* 0x0000001fff037819 */ /* 0x000fe20000011402 */
[----:B------:R-:W-:Y:S01]  /*04d0*/  @P0 IMAD.WIDE.U32 R6, R204, c[0x0][0x1e8], RZ ;  /* 0x00007a00cc060a25 */ /* 0x000fe200078e00ff */
[----:B------:R-:W-:-:S03]  /*04e0*/  @!P0 MOV R6, R12 ;  /* 0x0000000c00068202 */ /* 0x000fc60000000f00 */
[----:B------:R-:W-:Y:S02]  /*04f0*/  @!P0 IMAD R4, R5, c[0x0][0x1e4], R4 ;  /* 0x0000790005048a24 */ /* 0x000fe400078e0204 */
[----:B------:R-:W-:-:S04]  /*0500*/  IMAD.WIDE.U32 R10, R60, c[0x0][0x1e8], R2 ;  /* 0x00007a003c0a7a25 */ /* 0x000fc800078e0002 */
[----:B------:R-:W-:Y:S02]  /*0510*/  @P0 IMAD R7, R204, c[0x0][0x1ec], R7 ;  /* 0x00007b00cc070a24 */ /* 0x000fe400078e0207 */
        /* <DEDUP_REMOVED lines=9> */
[----:B------:R-:W-:-:S02]  /*05b0*/  IMAD R5, R5, c[0x0][0x214], R60 ;  /* 0x0000850005057a24 */ /* 0x000fc400078e023c */
[----:B------:R-:W-:Y:S01]  /*05c0*/  IMAD.WIDE.U32 R164, R164, c[0x0][0x1f0], R6 ;  /* 0x00007c00a4a47a25 */ /* 0x000fe200078e0006 */
[----:B------:R-:W-:Y:S02]  /*05d0*/  SHF.R.S32.HI R6, RZ, 0x1f, R0 ;  /* 0x0000001fff067819 */ /* 0x000fe40000011400 */
[----:B------:R-:W-:Y:S02]  /*05e0*/  IADD3 R7, R2, 0x80, RZ ;  /* 0x0000008002077810 */ /* 0x000fe40007ffe0ff */
[----:B------:R-:W-:-:S05]  /*05f0*/  IADD3 R15, R165, R15, RZ ;  /* 0x0000000fa50f7210 */ /* 0x000fca0007ffe0ff */
        /* <DEDUP_REMOVED lines=14> */
.L_x_3790:
[----:B------:R-:W-:Y:S05]  /*06e0*/  BSYNC B0 ;  /* 0x0000000000007941 */ /* 0x000fea0003800000 */
.L_x_3789:
[----:B------:R-:W-:Y:S01]  /*06f0*/  IADD3 R12, R0, 0x10, RZ ;  /* 0x00000010000c7810 */ /* 0x000fe20007ffe0ff */
[----:B------:R-:W-:Y:S03]  /*0700*/  BSSY B0, `(.L_x_3791) ;  /* 0x0000013000007945 */ /* 0x000fe60003800000 */
[----:B------:R-:W-:-:S13]  /*0710*/  ISETP.GE.AND P0, PT, R12, R203, PT ;  /* 0x000000cb0c00720c */ /* 0x000fda0003f06270 */
[----:B------:R-:W-:Y:S05]  /*0720*/  @P0 BRA `(.L_x_3792) ;  /* 0x0000010000000947 */ /* 0x000fea0003800000 */
[----:B-1----:R-:W-:Y:S01]  /*0730*/  IADD3 R11, P0, R0, 0x10, RZ ;  /* 0x00000010000b7810 */ /* 0x002fe20007f1e0ff */
        /* <DEDUP_REMOVED lines=15> */
.L_x_3792:
[----:B------:R-:W-:Y:S05]  /*0830*/  BSYNC B0 ;  /* 0x0000000000007941 */ /* 0x000fea0003800000 */
.L_x_3791:
        /* <DEDUP_REMOVED lines=20> */
.L_x_3794:
[----:B------:R-:W-:Y:S05]  /*0980*/  BSYNC B0 ;  /* 0x0000000000007941 */ /* 0x000fea0003800000 */
.L_x_3793:
        /* <DEDUP_REMOVED lines=19> */
.L_x_3796:
[----:B------:R-:W-:Y:S05]  /*0ac0*/  BSYNC B0 ;  /* 0x0000000000007941 */ /* 0x000fea0003800000 */
.L_x_3795:
[----:B------:R-:W-:-:S04]  /*0ad0*/  ISETP.NE.AND P4, PT, R59, RZ, PT ;  /* 0x000000ff3b00720c */ /* 0x000fc80003f85270 */
[-C--:B------:R-:W-:Y:S02]  /*0ae0*/  ISETP.GE.OR P3, PT, R0, R203.reuse, P4 ;  /* 0x000000cb0000720c */ /* 0x080fe40002766670 */
[-C--:B------:R-:W-:Y:S02]  /*0af0*/  ISETP.GE.OR P2, PT, R12, R203.reuse, P4 ;  /* 0x000000cb0c00720c */ /* 0x080fe40002746670 */
[-C--:B------:R-:W-:Y:S02]  /*0b00*/  ISETP.GE.OR P1, PT, R10, R203.reuse, P4 ;  /* 0x000000cb0a00720c */ /* 0x080fe40002726670 */
[C---:B------:R-:W-:Y:S02]  /*0b10*/  IADD3 R0, P0, R5.reuse, R0, RZ ;  /* 0x0000000005007210 */ /* 0x040fe40007f1e0ff */
        /* <DEDUP_REMOVED lines=14> */
.L_x_3788:
[----:B------:R-:W-:Y:S02]  /*0c00*/  ISETP.NE.U32.AND P1, PT, RZ, c[0x0][0x2c0], PT ;  /* 0x0000b000ff007a0c */ /* 0x000fe40003f25070 */
[----:B------:R-:W-:Y:S02]  /*0c10*/  ISETP.NE.U32.AND P0, PT, RZ, c[0x0][0x2b8], PT ;  /* 0x0000ae00ff007a0c */ /* 0x000fe40003f05070 */
[----:B------:R-:W-:Y:S02]  /*0c20*/  ISETP.NE.AND.EX P1, PT, RZ, c[0x0][0x2c4], PT, P1 ;  /* 0x0000b100ff007a0c */ /* 0x000fe40003f25310 */
[----:B------:R-:W-:-:S11]  /*0c30*/  ISETP.NE.AND.EX P0, PT, RZ, c[0x0][0x2bc], PT, P0 ;  /* 0x0000af00ff007a0c */ /* 0x000fd60003f05300 */
[----:B------:R-:W-:Y:S02]  /*0c40*/  @P1 IMAD R0, R88, c[0x0][0x2c8], RZ ;  /* 0x0000b20058001a24 */ /* 0x000fe400078e02ff */
[----:B------:R-:W-:-:S04]  /*0c50*/  @P1 IMAD.WIDE.U32 R8, R91, c[0x0][0x2c8], RZ ;  /* 0x0000b2005b081a25 */ /* 0x000fc800078e00ff */
[----:B------:R-:W-:Y:S02]  /*0c60*/  @P1 IMAD R0, R91, c[0x0][0x2cc], R0 ;  /* 0x0000b3005b001a24 */ /* 0x000fe400078e0200 */
        /* <DEDUP_REMOVED lines=38> */
[----:B------:R-:W-:Y:S02]  /*0ed0*/  IABS R5, R164 ;  /* 0x000000a400057213 */ /* 0x000fe40000000000 */
[----:B------:R-:W1:Y:S08]  /*0ee0*/  I2F.RP R6, R4 ;  /* 0x0000000400067306 */ /* 0x000e700000209400 */
[----:B-1----:R-:W1:Y:S02]  /*0ef0*/  MUFU.RCP R10, R6 ;  /* 0x00000006000a7308 */ /* 0x002e640000001000 */
[----:B-1----:R-:W-:-:S06]  /*0f00*/  IADD3 R10, R10, 0xffffffe, RZ ;  /* 0x0ffffffe0a0a7810 */ /* 0x002fcc0007ffe0ff */
[----:B------:R-:W1:Y:S02]  /*0f10*/  F2I.FTZ.U32.TRUNC.NTZ R11, R10 ;  /* 0x0000000a000b7305 */ /* 0x000e64000021f000 */
[----:B-1----:R-:W-:Y:S01]  /*0f20*/  IADD3 R0, RZ, -R11, RZ ;  /* 0x8000000bff007210 */ /* 0x002fe20007ffe0ff */
[----:B------:R-:W-:-:S04]  /*0f30*/  IMAD.MOV.U32 R10, RZ, RZ, RZ ;  /* 0x000000ffff0a7224 */ /* 0x000fc800078e00ff */
[----:B------:R-:W-:-:S04]  /*0f40*/  IMAD R2, R0, R4, RZ ;  /* 0x0000000400027224 */ /* 0x000fc800078e02ff */
[----:B------:R-:W-:-:S06]  /*0f50*/  IMAD.HI.U32 R2, R11, R2, R10 ;  /* 0x000000020b027227 */ /* 0x000fcc00078e000a */
[----:B------:R-:W-:-:S05]  /*0f60*/  IMAD.HI.U32 R2, R2, R5, RZ ;  /* 0x0000000502027227 */ /* 0x000fca00078e00ff */
[----:B------:R-:W-:-:S05]  /*0f70*/  IADD3 R0, -R2, RZ, RZ ;  /* 0x000000ff02007210 */ /* 0x000fca0007ffe1ff */
[----:B------:R-:W-:Y:S01]  /*0f80*/  IMAD R5, R4, R0, R5 ;  /* 0x0000000004057224 */ /* 0x000fe200078e0205 */
[----:B------:R-:W-:-:S04]  /*0f90*/  IADD3 R0, -R7, RZ, RZ ;  /* 0x000000ff07007210 */ /* 0x000fc80007ffe1ff */
[----:B------:R-:W-:Y:S01]  /*0fa0*/  ISETP.GT.U32.AND P0, PT, R4, R5, PT ;  /* 0x000000050400720c */ /* 0x000fe20003f04070 */
[----:B------:R-:W-:-:S05]  /*0fb0*/  IMAD R9, R0, c[0x0][0x2d0], R9 ;  /* 0x0000b40000097a24 */ /* 0x000fca00078e0209 */
[----:B------:R-:W-:-:S07]  /*0fc0*/  SHF.R.S32.HI R161, RZ, 0x1f, R9 ;  /* 0x0000001fffa17819 */ /* 0x000fce0000011409 */
[----:B------:R-:W-:Y:S01]  /*0fd0*/  @!P0 IMAD.IADD R5, R5, 0x1, -R4 ;  /* 0x0000000105058824 */ /* 0x000fe200078e0a04 */
[----:B------:R-:W-:-:S04]  /*0fe0*/  @!P0 IADD3 R2, R2, 0x1, RZ ;  /* 0x0000000102028810 */ /* 0x000fc80007ffe0ff */
[----:B------:R-:W-:Y:S02]  /*0ff0*/  ISETP.GE.U32.AND P1, PT, R5, R4, PT ;  /* 0x000000040500720c */ /* 0x000fe40003f26070 */
[----:B------:R-:W-:-:S04]  /*1000*/  LOP3.LUT R4, R164, c[0x0][0x1c8], RZ, 0x3c, !PT ;  /* 0x00007200a4047a12 */ /* 0x000fc800078e3cff */
[----:B------:R-:W-:-:S07]  /*1010*/  ISETP.GE.AND P0, PT, R4, RZ, PT ;  /* 0x000000ff0400720c */ /* 0x000fce0003f06270 */
        /* <DEDUP_REMOVED lines=24> */
.L_x_3797:
        /* <DEDUP_REMOVED lines=17> */
.L_x_3799:
[----:B------:R-:W-:Y:S01]  /*12b0*/  IABS R8, c[0x0][0x1c8] ;  /* 0x0000720000087a13 */ /* 0x000fe20000000000 */
[----:B------:R-:W-:Y:S01]  /*12c0*/  IMAD.MOV.U32 R13, RZ, RZ, R7 ;  /* 0x000000ffff0d7224 */ /* 0x000fe200078e0007 */
[----:B------:R-:W-:Y:S02]  /*12d0*/  IABS R9, R164 ;  /* 0x000000a400097213 */ /* 0x000fe40000000000 */
[----:B------:R-:W1:Y:S01]  /*12e0*/  I2F.RP R4, R8 ;  /* 0x0000000800047306 */ /* 0x000e620000209400 */
[----:B------:R-:W-:Y:S02]  /*12f0*/  MOV R12, R0 ;  /* 0x00000000000c7202 */ /* 0x000fe40000000f00 */
[----:B------:R-:W-:-:S05]  /*1300*/  @P4 IADD3 R15, R3, R6, RZ ;  /* 0x00000006030f4210 */ /* 0x000fca0007ffe0ff */
[----:B-1----:R-:W1:Y:S02]  /*1310*/  MUFU.RCP R10, R4 ;  /* 0x00000004000a7308 */ /* 0x002e640000001000 */
[----:B-1----:R-:W-:-:S06]  /*1320*/  IADD3 R10, R10, 0xffffffe, RZ ;  /* 0x0ffffffe0a0a7810 */ /* 0x002fcc0007ffe0ff */
[----:B------:R-:W1:Y:S02]  /*1330*/  F2I.FTZ.U32.TRUNC.NTZ R11, R10 ;  /* 0x0000000a000b7305 */ /* 0x000e64000021f000 */
[----:B-1----:R-:W-:Y:S01]  /*1340*/  IMAD.MOV R2, RZ, RZ, -R11 ;  /* 0x000000ffff027224 */ /* 0x002fe200078e0a0b */
[----:B------:R-:W-:-:S03]  /*1350*/  MOV R10, RZ ;  /* 0x000000ff000a7202 */ /* 0x000fc60000000f00 */
[----:B------:R-:W-:-:S04]  /*1360*/  IMAD R2, R2, R8, RZ ;  /* 0x0000000802027224 */ /* 0x000fc800078e02ff */
[----:B------:R-:W-:-:S04]  /*1370*/  IMAD.HI.U32 R2, R11, R2, R10 ;  /* 0x000000020b027227 */ /* 0x000fc800078e000a */
[----:B------:R-:W-:-:S04]  /*1380*/  @P4 IMAD.WIDE.U32 R10, R15, c[0x0][0x1a0], RZ ;  /* 0x000068000f0a4a25 */ /* 0x000fc800078e00ff */
[----:B------:R-:W-:Y:S01]  /*1390*/  IMAD.HI.U32 R2, R2, R9, RZ ;  /* 0x0000000902027227 */ /* 0x000fe200078e00ff */
[----:B------:R-:W-:-:S03]  /*13a0*/  @P4 MOV R14, R10 ;  /* 0x0000000a000e4202 */ /* 0x000fc60000000f00 */
[----:B------:R-:W-:Y:S02]  /*13b0*/  IMAD.MOV R4, RZ, RZ, -R2 ;  /* 0x000000ffff047224 */ /* 0x000fe400078e0a02 */
[----:B------:R-:W-:Y:S02]  /*13c0*/  @P4 IMAD R15, R15, c[0x0][0x1a4], R11 ;  /* 0x000069000f0f4a24 */ /* 0x000fe400078e020b */
        /* <DEDUP_REMOVED lines=16> */
[----:B------:R-:W-:Y:S01]  /*14d0*/  SHF.R.S32.HI R0, RZ, 0x1f, R2 ;  /* 0x0000001fff007819 */ /* 0x000fe20000011402 */
[----:B------:R-:W-:-:S04]  /*14e0*/  IMAD.IADD R13, R13, 0x1, R4 ;  /* 0x000000010d0d7824 */ /* 0x000fc800078e0204 */
        /* <DEDUP_REMOVED lines=15> */
.L_x_3798:
        /* <DEDUP_REMOVED lines=13> */
[----:B------:R-:W-:-:S02]  /*16b0*/  LOP3.LUT R6, R63, 0xfffffff0, RZ, 0xc0, !PT ;  /* 0xfffffff03f067812 */ /* 0x000fc400078ec0ff */
[----:B------:R-:W-:Y:S01]  /*16c0*/  SHF.R.S32.HI R162, RZ, 0x3, R162 ;  /* 0x00000003ffa27819 */ /* 0x000fe200000114a2 */
[----:B------:R-:W-:Y:S01]  /*16d0*/  @!P0 IMAD R8, R88, c[0x0][0x178], RZ ;  /* 0x00005e0058088a24 */ /* 0x000fe200078e02ff */
[----:B------:R-:W-:Y:S01]  /*16e0*/  LEA.HI R86, R86, R89, RZ, 0x6 ;  /* 0x0000005956567211 */ /* 0x000fe200078f30ff */
[----:B------:R-:W-:Y:S01]  /*16f0*/  @!P0 IMAD.WIDE.U32 R12, R91, c[0x0][0x178], RZ ;  /* 0x00005e005b0c8a25 */ /* 0x000fe200078e00ff */
[----:B------:R-:W-:Y:S02]  /*1700*/  SHF.R.S32.HI R163, RZ, 0x1f, R162 ;  /* 0x0000001fffa37819 */ /* 0x000fe400000114a2 */
[----:B------:R-:W-:Y:S01]  /*1710*/  SHF.R.S32.HI R86, RZ, 0x6, R86 ;  /* 0x00000006ff567819 */ /* 0x000fe20000011456 */
[----:B------:R-:W-:Y:S01]  /*1720*/  IMAD.IADD R62, R59, 0x1, -R62 ;  /* 0x000000013b3e7824 */ /* 0x000fe200078e0a3e */
[----:B------:R-:W-:Y:S01]  /*1730*/  SHF.R.S32.HI R165, RZ, 0x1f, R164 ;  /* 0x0000001fffa57819 */ /* 0x000fe200000114a4 */
[----:B------:R-:W-:Y:S01]  /*1740*/  @P0 IMAD.WIDE.U32 R16, R204, c[0x0][0x190], RZ ;  /* 0x00006400cc100a25 */ /* 0x000fe200078e00ff */
[----:B------:R-:W-:-:S02]  /*1750*/  IMNMX R86, RZ, R86, !PT ;  /* 0x00000056ff567217 */ /* 0x000fc40007800200 */
[----:B------:R-:W-:Y:S01]  /*1760*/  LEA.HI R61, R4, R59, RZ, 0x5 ;  /* 0x0000003b043d7211 */ /* 0x000fe200078f28ff */
[----:B------:R-:W-:Y:S01]  /*1770*/  @!P0 IMAD R3, R91, c[0x0][0x17c], R8 ;  /* 0x00005f005b038a24 */ /* 0x000fe200078e0208 */
[----:B------:R-:W-:Y:S01]  /*1780*/  SHF.R.S32.HI R8, RZ, 0x4, R63 ;  /* 0x00000004ff087819 */ /* 0x000fe2000001143f */
[----:B------:R-:W-:Y:S01]  /*1790*/  @!P0 IMAD.MOV.U32 R16, RZ, RZ, R12 ;  /* 0x000000ffff108224 */ /* 0x000fe200078e000c */
[----:B------:R-:W-:Y:S01]  /*17a0*/  SHF.R.S32.HI R61, RZ, 0x5, R61 ;  /* 0x00000005ff3d7819 */ /* 0x000fe2000001143d */
[----:B------:R-:W-:Y:S01]  /*17b0*/  IMAD.SHL.U32 R134, R62, 0x8, RZ ;  /* 0x000000083e867824 */ /* 0x000fe200078e00ff */
[----:B------:R-:W-:Y:S01]  /*17c0*/  LEA.HI R63, R63, R8, RZ, 0x1 ;  /* 0x000000083f3f7211 */ /* 0x000fe200078f08ff */
[----:B-----5:R-:W-:Y:S01]  /*17d0*/  @P0 IMAD R5, R204, c[0x0][0x194], R17 ;  /* 0x00006500cc050a24 */ /* 0x020fe200078e0211 */
[----:B------:R-:W-:Y:S01]  /*17e0*/  SHF.R.S32.HI R149, RZ, 0x1, R151 ;  /* 0x00000001ff957819 */ /* 0x000fe20000011497 */
[----:B------:R-:W-:Y:S01]  /*17f0*/  @!P0 IMAD.IADD R5, R13, 0x1, R3 ;  /* 0x000000010d058824 */ /* 0x000fe200078e0203 */
[----:B------:R-:W-:Y:S01]  /*1800*/  IADD3 R16, P0, R134, R16, RZ ;  /* 0x0000001086107210 */ /* 0x000fe20007f1e0ff */
[----:B------:R-:W-:Y:S01]  /*1810*/  IMAD.IADD R13, R59, 0x1, -R6 ;  /* 0x000000013b0d7824 */ /* 0x000fe200078e0a06 */
[----:B------:R-:W-:Y:S01]  /*1820*/  SHF.R.S32.HI R135, RZ, 0x1f, R134 ;  /* 0x0000001fff877819 */ /* 0x000fe20000011486 */
[----:B------:R-:W-:Y:S01]  /*1830*/  IMAD.SHL.U32 R153, R162, 0x40, RZ ;  /* 0x00000040a2997824 */ /* 0x000fe200078e00ff */
[----:B------:R-:W-:Y:S01]  /*1840*/  IADD3 R133, R134, 0x40, RZ ;  /* 0x0000004086857810 */ /* 0x000fe20007ffe0ff */
[----:B------:R-:W-:Y:S01]  /*1850*/  IMAD.WIDE R18, R19, 0x40, R162 ;  /* 0x0000004013127825 */ /* 0x000fe200078e02a2 */
[----:B------:R-:W-:-:S02]  /*1860*/  SHF.R.S32.HI R6, RZ, 0x1f, R13 ;  /* 0x0000001fff067819 */ /* 0x000fc4000001140d */
[----:B------:R-:W-:Y:S01]  /*1870*/  LOP3.LUT R153, R153, 0x1c0, RZ, 0xc0, !PT ;  /* 0x000001c099997812 */ /* 0x000fe200078ec0ff */
[----:B------:R-:W-:Y:S01]  /*1880*/  IMAD.X R17, R135, 0x1, R5, P0 ;  /* 0x0000000187117824 */ /* 0x000fe200000e0605 */
[----:B------:R-:W-:Y:S01]  /*1890*/  ISETP.GE.AND P0, PT, R133, c[0x0][0x220], PT ;  /* 0x0000880085007a0c */ /* 0x000fe20003f06270 */
[----:B------:R-:W-:Y:S01]  /*18a0*/  IMAD R166, R19, c[0x0][0x190], RZ ;  /* 0x0000640013a67a24 */ /* 0x000fe200078e02ff */
[----:B------:R-:W-:Y:S01]  /*18b0*/  LEA.HI R3, R6, R13, RZ, 0x3 ;  /* 0x0000000d06037211 */ /* 0x000fe200078f18ff */
[----:B------:R-:W-:Y:S01]  /*18c0*/  IMAD R169, R165, c[0x0][0x1a8], RZ ;  /* 0x00006a00a5a97a24 */ /* 0x000fe200078e02ff */
[----:B------:R-:W-:Y:S01]  /*18d0*/  SEL R5, RZ, 0xffffffff, P0 ;  /* 0xffffffffff057807 */ /* 0x000fe20000000000 */
[----:B------:R-:W-:Y:S01]  /*18e0*/  IMAD R166, R18, c[0x0][0x194], R166 ;  /* 0x0000650012a67a24 */ /* 0x000fe200078e02a6 */
[----:B------:R-:W-:Y:S01]  /*18f0*/  IADD3 R14, P0, R134, R14, RZ ;  /* 0x0000000e860e7210 */ /* 0x000fe20007f1e0ff */
[----:B------:R-:W-:Y:S01]  /*1900*/  IMAD R157, R163, c[0x0][0x198], RZ ;  /* 0x00006600a39d7a24 */ /* 0x000fe200078e02ff */
[----:B------:R-:W-:Y:S01]  /*1910*/  LOP3.LUT R42, R3, 0xfffffff8, RZ, 0xc0, !PT ;  /* 0xfffffff8032a7812 */ /* 0x000fe200078ec0ff */
[----:B------:R-:W-:Y:S01]  /*1920*/  IMAD.SHL.U32 R5, R5, 0x2, RZ ;  /* 0x0000000205057824 */ /* 0x000fe200078e00ff */
[----:B------:R-:W-:Y:S01]  /*1930*/  LOP3.LUT R6, R153, 0x38, R134, 0xf8, !PT ;  /* 0x0000003899067812 */ /* 0x000fe200078ef886 */
[----:B------:R-:W-:Y:S01]  /*1940*/  IMAD.X R15, R135, 0x1, R15, P0 ;  /* 0x00000001870f7824 */ /* 0x000fe200000e060f */
[----:B------:R-:W-:Y:S01]  /*1950*/  SHF.R.U32.HI R153, RZ, 0x3, R153 ;  /* 0x00000003ff997819 */ /* 0x000fe20000011699 */
[----:B------:R-:W-:Y:S01]  /*1960*/  IMAD.SHL.U32 R3, R3, 0x40, RZ ;  /* 0x0000004003037824 */ /* 0x000fe200078e00ff */
[----:B------:R-:W-:Y:S01]  /*1970*/  IADD3 R158, P0, R162, R9, RZ ;  /* 0x00000009a29e7210 */ /* 0x000fe20007f1e0ff */
[----:B------:R-:W-:Y:S01]  /*1980*/  IMAD.WIDE.U32 R14, R2, c[0x0][0x1b8], R14 ;  /* 0x00006e00020e7a25 */ /* 0x000fe200078e000e */
[----:B------:R-:W-:-:S02]  /*1990*/  ISETP.GE.AND P1, PT, R134, c[0x0][0x220], PT ;  /* 0x0000880086007a0c */ /* 0x000fc40003f26270 */
[----:B------:R-:W-:Y:S01]  /*19a0*/  IADD3 R132, R134, 0x80, RZ ;  /* 0x0000008086847810 */ /* 0x000fe20007ffe0ff */
[----:B------:R-:W-:Y:S01]  /*19b0*/  IMAD.MOV.U32 R175, RZ, RZ, c[0x0][0x198] ;  /* 0x00006600ffaf7624 */ /* 0x000fe200078e00ff */
[----:B------:R-:W-:Y:S01]  /*19c0*/  LOP3.LUT R63, R63, 0xfffffffe, RZ, 0xc0, !PT ;  /* 0xfffffffe3f3f7812 */ /* 0x000fe200078ec0ff */
[----:B------:R-:W-:Y:S01]  /*19d0*/  IMAD R169, R164, c[0x0][0x1ac], R169 ;  /* 0x00006b00a4a97a24 */ /* 0x000fe200078e02a9 */
[----:B------:R-:W-:Y:S01]  /*19e0*/  IADD3 R42, R13, -R42, RZ ;  /* 0x8000002a0d2a7210 */ /* 0x000fe20007ffe0ff */
[----:B------:R-:W-:Y:S01]  /*19f0*/  IMAD.WIDE.U32 R12, R18, c[0x0][0x190], R16 ;  /* 0x00006400120c7a25 */ /* 0x000fe200078e0010 */
[----:B------:R-:W-:Y:S02]  /*1a00*/  LOP3.LUT R153, R6, R153, RZ, 0x3c, !PT ;  /* 0x0000009906997212 */ /* 0x000fe400078e3cff */
[----:B------:R-:W-:Y:S01]  /*1a10*/  IADD3.X R161, R163, R161, RZ, P0, !PT ;  /* 0x000000a1a3a17210 */ /* 0x000fe200007fe4ff */
[----:B------:R-:W-:Y:S01]  /*1a20*/  IMAD.IADD R63, R8, 0x1, -R63 ;  /* 0x00000001083f7824 */ /* 0x000fe200078e0a3f */
[----:B------:R-:W-:Y:S01]  /*1a30*/  SEL R6, RZ, 0x1, P1 ;  /* 0x00000001ff067807 */ /* 0x000fe20000800000 */
[----:B------:R-:W-:Y:S01]  /*1a40*/  IMAD.IADD R167, R13, 0x1, R166 ;  /* 0x000000010da77824 */ /* 0x000fe200078e02a6 */
[----:B------:R-:W-:Y:S01]  /*1a50*/  ISETP.GE.AND P0, PT, R132, c[0x0][0x220], PT ;  /* 0x0000880084007a0c */ /* 0x000fe20003f06270 */
[----:B------:R-:W-:Y:S01]  /*1a60*/  IMAD.SHL.U32 R9, R63, 0x8, RZ ;  /* 0x000000083f097824 */ /* 0x000fe200078e00ff */
[----:B------:R-:W-:Y:S01]  /*1a70*/  LOP3.LUT P2, RZ, R42, 0x4, RZ, 0xc0, !PT ;  /* 0x000000042aff7812 */ /* 0x000fe2000784c0ff */
[----:B------:R-:W-:Y:S01]  /*1a80*/  IMAD R13, R0, c[0x0][0x1b8], RZ ;  /* 0x00006e00000d7a24 */ /* 0x000fe200078e02ff */
[C---:B------:R-:W-:Y:S01]  /*1a90*/  LOP3.LUT P1, RZ, R42.reuse, 0x2, RZ, 0xc0, !PT ;  /* 0x000000022aff7812 */ /* 0x040fe2000782c0ff */
[----:B------:R-:W-:Y:S01]  /*1aa0*/  IMAD.SHL.U32 R42, R42, 0x40, RZ ;  /* 0x000000402a2a7824 */ /* 0x000fe200078e00ff */
[----:B------:R-:W-:Y:S01]  /*1ab0*/  SEL R152, RZ, 0x4, P0 ;  /* 0x00000004ff987807 */ /* 0x000fe20000000000 */
[----:B------:R-:W-:Y:S01]  /*1ac0*/  IMAD.MOV.U32 R166, RZ, RZ, R12 ;  /* 0x000000ffffa67224 */ /* 0x000fe200078e000c */
[----:B------:R-:W-:Y:S01]  /*1ad0*/  IADD3 R154, P0, R134, R154, RZ ;  /* 0x0000009a869a7210 */ /* 0x000fe20007f1e0ff */
[----:B------:R-:W-:Y:S01]  /*1ae0*/  IMAD R12, R2, c[0x0][0x1bc], R13 ;  /* 0x00006f00020c7a24 */ /* 0x000fe200078e020d */
[----:B------:R-:W-:Y:S01]  /*1af0*/  LOP3.LUT R42, R42, 0x1c0, RZ, 0xc0, !PT ;  /* 0x000001c02a2a7812 */ /* 0x000fe200078ec0ff */
[----:B------:R-:W-:Y:S01]  /*1b00*/  IMAD R161, R161, c[0x0][0x1a0], RZ ;  /* 0x00006800a1a17a24 */ /* 0x000fe200078e02ff */
[----:B------:R-:W-:Y:S01]  /*1b10*/  LEA.HI R8, R4, R59, RZ, 0x6 ;  /* 0x0000003b04087211 */ /* 0x000fe200078f30ff */
[----:B------:R-:W-:Y:S01]  /*1b20*/  IMAD.X R155, R135, 0x1, R7, P0 ;  /* 0x00000001879b7824 */ /* 0x000fe200000e0607 */
[----:B------:R-:W-:Y:S01]  /*1b30*/  LOP3.LUT R9, R42, 0x8, R9, 0xf8, !PT ;  /* 0x000000082a097812 */ /* 0x000fe200078ef809 */
[----:B------:R-:W-:Y:S01]  /*1b40*/  IMAD.IADD R13, R15, 0x1, R12 ;  /* 0x000000010f0d7824 */ /* 0x000fe200078e020c */
[----:B------:R-:W-:Y:S01]  /*1b50*/  ISETP.GT.AND P0, PT, R58, R86, PT ;  /* 0x000000563a00720c */ /* 0x000fe20003f04270 */
[----:B------:R-:W-:Y:S01]  /*1b60*/  IMAD.MOV.U32 R12, RZ, RZ, R14 ;  /* 0x000000ffff0c7224 */ /* 0x000fe200078e000e */
[----:B------:R-:W-:Y:S01]  /*1b70*/  SHF.R.U32.HI R42, RZ, 0x3, R42 ;  /* 0x00000003ff2a7819 */ /* 0x000fe2000001162a */
[----:B------:R-:W-:Y:S01]  /*1b80*/  IMAD.SHL.U32 R8, R8, 0x8, RZ ;  /* 0x0000000808087824 */ /* 0x000fe200078e00ff */
[----:B------:R-:W-:Y:S01]  /*1b90*/  LOP3.LUT R5, R5, 0x2, R6, 0xe2, !PT ;  /* 0x0000000205057812 */ /* 0x000fe200078ee206 */
[C---:B------:R-:W-:Y:S01]  /*1ba0*/  IMAD R161, R158.reuse, c[0x0][0x1a4], R161 ;  /* 0x000069009ea17a24 */ /* 0x040fe200078e02a1 */
[----:B------:R-:W-:Y:S01]  /*1bb0*/  LOP3.LUT R42, R9, R42, RZ, 0x3c, !PT ;  /* 0x0000002a092a7212 */ /* 0x000fe200078e3cff */
[----:B------:R-:W-:Y:S01]  /*1bc0*/  IMAD.WIDE.U32 R158, R158, c[0x0][0x1a0], R12 ;  /* 0x000068009e9e7a25 */ /* 0x000fe200078e000c */
[----:B------:R-:W-:-:S02]  /*1bd0*/  LOP3.LUT R152, R5, R152, RZ, 0xfc, !PT ;  /* 0x0000009805987212 */ /* 0x000fc400078efcff */
[----:B------:R-:W-:Y:S01]  /*1be0*/  LOP3.LUT R42, R42, 0xfffffe00, R3, 0xf8, !PT ;  /* 0xfffffe002a2a7812 */ /* 0x000fe200078ef803 */
[----:B------:R-:W-:Y:S01]  /*1bf0*/  IMAD.MOV.U32 R5, RZ, RZ, 0x20 ;  /* 0x00000020ff057424 */ /* 0x000fe200078e00ff */
[----:B------:R-:W-:Y:S01]  /*1c00*/  LOP3.LUT R153, R153, 0xfffffe00, R8, 0xf8, !PT ;  /* 0xfffffe0099997812 */ /* 0x000fe200078ef808 */
[----:B------:R-:W-:Y:S01]  /*1c10*/  IMAD.MOV.U32 R3, RZ, RZ, c[0x0][0x1a0] ;  /* 0x00006800ff037624 */ /* 0x000fe200078e00ff */
[-C--:B------:R-:W-:Y:S01]  /*1c20*/  SHF.L.U64.HI R56, R175, R120.reuse, c[0x0][0x19c] ;  /* 0x00006700af387619 */ /* 0x080fe20000010278 */
[C---:B------:R-:W-:Y:S01]  /*1c30*/  IMAD R157, R162.reuse, c[0x0][0x19c], R157 ;  /* 0x00006700a29d7a24 */ /* 0x040fe200078e029d */
[----:B------:R-:W-:Y:S01]  /*1c40*/  SEL R43, R43, 0xfffffff0, !P1 ;  /* 0xfffffff02b2b7807 */ /* 0x000fe20004800000 */
[----:B------:R-:W-:Y:S01]  /*1c50*/  IMAD.WIDE.U32 R154, R162, c[0x0][0x198], R154 ;  /* 0x00006600a29a7a25 */ /* 0x000fe200078e009a */
[C---:B------:R-:W-:Y:S02]  /*1c60*/  SHF.L.U64.HI R64, R3.reuse, R120, c[0x0][0x1a4] ;  /* 0x0000690003407619 */ /* 0x040fe40000010278 */
[----:B------:R-:W-:Y:S01]  /*1c70*/  SHF.L.U32 R65, R3, 0x4, RZ ;  /* 0x0000000403417819 */ /* 0x000fe200000006ff */
[----:B------:R-:W-:Y:S01]  /*1c80*/  IMAD.WIDE.U32 R166, R164, c[0x0][0x1a8], R166 ;  /* 0x00006a00a4a67a25 */ /* 0x000fe200078e00a6 */
[----:B------:R-:W-:-:S03]  /*1c90*/  SEL R41, R5, 0xffffffe0, !P2 ;  /* 0xffffffe005297807 */ /* 0x000fc60005000000 */
[----:B------:R-:W-:Y:S02]  /*1ca0*/  IMAD.SHL.U32 R57, R175, 0x10, RZ ;  /* 0x00000010af397824 */ /* 0x000fe400078e00ff */
[----:B------:R-:W-:Y:S02]  /*1cb0*/  IMAD.SHL.U32 R150, R62, 0x4, RZ ;  /* 0x000000043e967824 */ /* 0x000fe400078e00ff */
[----:B------:R-:W-:Y:S02]  /*1cc0*/  IMAD.IADD R157, R155, 0x1, R157 ;  /* 0x000000019b9d7824 */ /* 0x000fe400078e029d */
[----:B------:R-:W-:Y:S02]  /*1cd0*/  IMAD.IADD R161, R159, 0x1, R161 ;  /* 0x000000019fa17824 */ /* 0x000fe400078e02a1 */
[----:B------:R-:W-:Y:S02]  /*1ce0*/  IMAD.IADD R169, R167, 0x1, R169 ;  /* 0x00000001a7a97824 */ /* 0x000fe400078e02a9 */
[----:B------:R-:W-:Y:S01]  /*1cf0*/  @!P5 IMAD.MOV.U32 R11, RZ, RZ, RZ ;  /* 0x000000ffff0bd224 */ /* 0x000fe200078e00ff */
[----:B------:R-:W-:Y:S05]  /*1d00*/  @!P0 BRA `(.L_x_3800) ;  /* 0x000093c000008947 */ /* 0x000fea0003800000 */
[----:B-1----:R-:W-:Y:S01]  /*1d10*/  LEA R10, R58, 0xffffffc0, 0x6 ;  /* 0xffffffc03a0a7811 */ /* 0x002fe200078e30ff */
[C---:B------:R-:W-:Y:S01]  /*1d20*/  IMAD R6, R88.reuse, c[0x0][0x280], RZ ;  /* 0x0000a00058067a24 */ /* 0x040fe200078e02ff */
[----:B------:R-:W-:Y:S01]  /*1d30*/  SHF.R.S32.HI R8, RZ, 0x1f, R89 ;  /* 0x0000001fff087819 */ /* 0x000fe20000011459 */
[----:B------:R-:W-:Y:S01]  /*1d40*/  IMAD R4, R88, c[0x0][0x278], RZ ;  /* 0x00009e0058047a24 */ /* 0x000fe200078e02ff */
[----:B------:R-:W-:Y:S01]  /*1d50*/  SHF.R.S32.HI R9, RZ, 0x1f, R10 ;  /* 0x0000001fff097819 */ /* 0x000fe2000001140a */
[----:B------:R-:W-:Y:S01]  /*1d60*/  IMAD.WIDE.U32 R14, R91, c[0x0][0x280], R134 ;  /* 0x0000a0005b0e7a25 */ /* 0x000fe200078e0086 */
[----:B------:R-:W-:Y:S01]  /*1d70*/  IADD3 R7, P1, P0, R10, R162, -R89 ;  /* 0x000000a20a077210 */ /* 0x000fe2000783e859 */
[----:B------:R-:W-:Y:S01]  /*1d80*/  UMOV UR8, 0x60 ;  /* 0x0000006000087882 */ /* 0x000fe20000000000 */
[----:B------:R-:W-:Y:S01]  /*1d90*/  IADD3 R100, P4, R57, 0x40, RZ ;  /* 0x0000004039647810 */ /* 0x000fe20007f9e0ff */
[----:B------:R-:W-:Y:S01]  /*1da0*/  IMAD.WIDE.U32 R12, R91, c[0x0][0x278], R134 ;  /* 0x00009e005b0c7a25 */ /* 0x000fe200078e0086 */
[----:B------:R-:W-:Y:S01]  /*1db0*/  IADD3.X R9, R9, R163, ~R8, P1, P0 ;  /* 0x000000a309097210 */ /* 0x000fe20000fe0c08 */
[----:B------:R-:W-:Y:S01]  /*1dc0*/  ULDC.64 UR4, c[0x0][0x1a0] ;  /* 0x0000680000047ab9 */ /* 0x000fe20000000a00 */
[----:B------:R-:W-:Y:S01]  /*1dd0*/  IADD3 R108, P2, R57, 0x80, RZ ;  /* 0x00000080396c7810 */ /* 0x000fe20007f5e0ff */
[C---:B------:R-:W-:Y:S01]  /*1de0*/  IMAD R6, R91.reuse, c[0x0][0x284], R6 ;  /* 0x0000a1005b067a24 */ /* 0x040fe200078e0206 */
[----:B------:R-:W-:Y:S01]  /*1df0*/  MOV R92, 0x5 ;  /* 0x00000005005c7802 */ /* 0x000fe20000000f00 */
[----:B------:R-:W-:Y:S01]  /*1e00*/  IMAD R4, R91, c[0x0][0x27c], R4 ;  /* 0x00009f005b047a24 */ /* 0x000fe200078e0204 */
[----:B------:R-:W-:Y:S01]  /*1e10*/  IADD3.X R109, RZ, R56, RZ, P2, !PT ;  /* 0x00000038ff6d7210 */ /* 0x000fe200017fe4ff */
[----:B------:R-:W-:Y:S01]  /*1e20*/  IMAD.IADD R15, R15, 0x1, R6 ;  /* 0x000000010f0f7824 */ /* 0x000fe200078e0206 */
[----:B------:R-:W-:Y:S01]  /*1e30*/  IADD3 R110, P2, R108, R57, RZ ;  /* 0x000000396c6e7210 */ /* 0x000fe20007f5e0ff */
[----:B------:R-:W-:Y:S01]  /*1e40*/  IMAD.IADD R13, R13, 0x1, R4 ;  /* 0x000000010d0d7824 */ /* 0x000fe200078e0204 */
[----:B------:R-:W-:Y:S01]  /*1e50*/  UIMAD UR9, UR8, UR5, URZ ;  /* 0x00000005080972a4 */ /* 0x000fe2000f8e023f */
[C---:B------:R-:W-:Y:S01]  /*1e60*/  IMAD R8, R9.reuse, c[0x0][0x290], RZ ;  /* 0x0000a40009087a24 */ /* 0x040fe200078e02ff */
[----:B------:R-:W-:Y:S01]  /*1e70*/  LOP3.LUT R146, R152, 0xffff, RZ, 0xc0, !PT ;  /* 0x0000ffff98927812 */ /* 0x000fe200078ec0ff */
[----:B------:R-:W-:Y:S01]  /*1e80*/  IMAD R4, R9, c[0x0][0x288], RZ ;  /* 0x0000a20009047a24 */ /* 0x000fe200078e02ff */
[----:B------:R-:W-:Y:S01]  /*1e90*/  ULDC UR5, c[0x0][0x294] ;  /* 0x0000a50000057ab9 */ /* 0x000fe20000000800 */
[----:B------:R-:W-:Y:S01]  /*1ea0*/  IMAD.WIDE.U32 R16, R3, 0x20, RZ ;  /* 0x0000002003107825 */ /* 0x000fe200078e00ff */
[----:B------:R-:W-:Y:S01]  /*1eb0*/  UIMAD UR5, UR8, UR5, URZ ;  /* 0x00000005080572a4 */ /* 0x000fe2000f8e023f */
[----:B------:R-:W-:Y:S01]  /*1ec0*/  LOP3.LUT R148, R146, 0x1, RZ, 0xc0, !PT ;  /* 0x0000000192947812 */ /* 0x000fe200078ec0ff */
[----:B------:R-:W-:Y:S01]  /*1ed0*/  UIMAD.WIDE.U32 UR10, UR8, UR4, URZ ;  /* 0x00000004080a72a5 */ /* 0x000fe2000f8e003f */
[----:B------:R-:W-:Y:S01]  /*1ee0*/  IMAD.IADD R144, R10, 0x1, R11 ;  /* 0x000000010a907824 */ /* 0x000fe200078e020b */
[----:B------:R-:W-:Y:S01]  /*1ef0*/  LOP3.LUT R147, R146, 0x2, RZ, 0xc0, !PT ;  /* 0x0000000292937812 */ /* 0x000fe200078ec0ff */
[C---:B------:R-:W-:Y:S01]  /*1f00*/  IMAD.WIDE.U32 R14, R7.reuse, c[0x0][0x290], R14 ;  /* 0x0000a400070e7a25 */ /* 0x040fe200078e000e */
[C---:B------:R-:W-:Y:S01]  /*1f10*/  IADD3 R68, R162.reuse, 0x10, RZ ;  /* 0x00000010a2447810 */ /* 0x040fe20007ffe0ff */
[----:B------:R-:W-:Y:S01]  /*1f20*/  ULDC UR4, c[0x0][0x230] ;  /* 0x00008c0000047ab9 */ /* 0x000fe20000000800 */
[C---:B------:R-:W-:Y:S01]  /*1f30*/  IADD3 R67, R162.reuse, 0x20, RZ ;  /* 0x00000020a2437810 */ /* 0x040fe20007ffe0ff */
[C---:B------:R-:W-:Y:S01]  /*1f40*/  IMAD R8, R7.reuse, c[0x0][0x294], R8 ;  /* 0x0000a50007087a24 */ /* 0x040fe200078e0208 */
[----:B------:R-:W-:Y:S01]  /*1f50*/  IADD3 R66, R162, 0x30, RZ ;  /* 0x00000030a2427810 */ /* 0x000fe20007ffe0ff */
[----:B------:R-:W-:Y:S01]  /*1f60*/  IMAD.WIDE.U32 R12, R7, c[0x0][0x288], R12 ;  /* 0x0000a200070c7a25 */ /* 0x000fe200078e000c */
[----:B------:R-:W-:Y:S01]  /*1f70*/  LOP3.LUT R146, R146, 0x4, RZ, 0xc0, !PT ;  /* 0x0000000492927812 */ /* 0x000fe200078ec0ff */
[----:B------:R-:W-:-:S02]  /*1f80*/  UIADD3 UR9, UR11, UR9, URZ ;  /* 0x000000090b097290 */ /* 0x000fc4000fffe03f */
[----:B------:R-:W-:Y:S01]  /*1f90*/  IMAD R3, R162, R149, R150 ;  /* 0x00000095a2037224 */ /* 0x000fe200078e0296 */
[----:B------:R-:W-:Y:S01]  /*1fa0*/  ULDC.U8 UR8, c[0x0][0x313] ;  /* 0x0000c4c000087ab9 */ /* 0x000fe20000000000 */
[----:B------:R-:W-:Y:S02]  /*1fb0*/  IMAD R7, R7, c[0x0][0x28c], R4 ;  /* 0x0000a30007077a24 */ /* 0x000fe400078e0204 */
[C---:B------:R-:W-:Y:S02]  /*1fc0*/  IMAD R137, R0.reuse, c[0x0][0x2a0], RZ ;  /* 0x0000a80000897a24 */ /* 0x040fe400078e02ff */
[----:B------:R-:W-:Y:S02]  /*1fd0*/  IMAD R139, R0, c[0x0][0x298], RZ ;  /* 0x0000a600008b7a24 */ /* 0x000fe400078e02ff */
[----:B------:R-:W-:Y:S02]  /*1fe0*/  IMAD R144, R149, R144, RZ ;  /* 0x0000009095907224 */ /* 0x000fe400078e02ff */
[----:B------:R-:W-:-:S02]  /*1ff0*/  IMAD.IADD R0, R150, 0x1, R3 ;  /* 0x0000000196007824 */ /* 0x000fc400078e0203 */
[----:B------:R-:W-:Y:S01]  /*2000*/  IMAD.IADD R7, R13, 0x1, R7 ;  /* 0x000000010d077824 */ /* 0x000fe200078e0207 */
[----:B------:R-:W-:Y:S01]  /*2010*/  SHF.R.S32.HI R145, RZ, 0x1f, R144 ;  /* 0x0000001fff917819 */ /* 0x000fe20000011490 */
[----:B------:R-:W-:Y:S01]  /*2020*/  IMAD.MOV.U32 R6, RZ, RZ, R12 ;  /* 0x000000ffff067224 */ /* 0x000fe200078e000c */
[C---:B------:R-:W-:Y:S01]  /*2030*/  IADD3 R44, P1, R144.reuse, R3, RZ ;  /* 0x00000003902c7210 */ /* 0x040fe20007f3e0ff */
[----:B------:R-:W-:Y:S01]  /*2040*/  IMAD.IADD R9, R15, 0x1, R8 ;  /* 0x000000010f097824 */ /* 0x000fe200078e0208 */
[----:B------:R-:W-:Y:S01]  /*2050*/  IADD3 R144, P0, R144, R0, RZ ;  /* 0x0000000090907210 */ /* 0x000fe20007f1e0ff */
[C---:B------:R-:W-:Y:S01]  /*2060*/  IMAD R139, R2.reuse, c[0x0][0x29c], R139 ;  /* 0x0000a700028b7a24 */ /* 0x040fe200078e028b */
[-C--:B------:R-:W-:Y:S01]  /*2070*/  LEA.HI.X.SX32 R3, R3, R145.reuse, 0x1, P1 ;  /* 0x0000009103037211 */ /* 0x080fe200008f0eff */
[----:B------:R-:W-:Y:S01]  /*2080*/  IMAD.WIDE.U32 R6, R2, c[0x0][0x298], R6 ;  /* 0x0000a60002067a25 */ /* 0x000fe200078e0006 */
[----:B------:R-:W-:Y:S02]  /*2090*/  LEA.HI.X.SX32 R145, R0, R145, 0x1, P0 ;  /* 0x0000009100917211 */ /* 0x000fe400000f0eff */
[----:B------:R-:W-:Y:S01]  /*20a0*/  SHF.L.U64.HI R0, R44, 0x1, R3 ;  /* 0x000000012c007819 */ /* 0x000fe20000010203 */
[----:B------:R-:W-:Y:S01]  /*20b0*/  IMAD.MOV.U32 R8, RZ, RZ, R14 ;  /* 0x000000ffff087224 */ /* 0x000fe200078e000e */
[----:B------:R-:W-:Y:S01]  /*20c0*/  LEA R140, P0, R6, c[0x0][0x268], 0x1 ;  /* 0x00009a00068c7a11 */ /* 0x000fe200078008ff */
[----:B------:R-:W-:Y:S01]  /*20d0*/  IMAD.IADD R139, R7, 0x1, R139 ;  /* 0x00000001078b7824 */ /* 0x000fe200078e028b */
[----:B------:R-:W-:Y:S01]  /*20e0*/  SHF.L.U64.HI R145, R144, 0x1, R145 ;  /* 0x0000000190917819 */ /* 0x000fe20000010291 */
[----:B------:R-:W-:-:S02]  /*20f0*/  IMAD R137, R2, c[0x0][0x2a4], R137 ;  /* 0x0000a90002897a24 */ /* 0x000fc400078e0289 */
        /* <DEDUP_REMOVED lines=11> */
[--C-:B------:R-:W-:Y:S01]  /*21b0*/  IMAD.X R101, RZ, RZ, R56.reuse, P4 ;  /* 0x000000ffff657224 */ /* 0x100fe200020e0638 */
[C---:B------:R-:W-:Y:S01]  /*21c0*/  LEA R128, P1, R154.reuse, c[0x0][0x168], 0x1 ;  /* 0x00005a009a807a11 */ /* 0x040fe200078208ff */
[----:B------:R-:W-:Y:S01]  /*21d0*/  IMAD.MOV.U32 R172, RZ, RZ, c[0x0][0x290] ;  /* 0x0000a400ffac7624 */ /* 0x000fe200078e00ff */
[----:B------:R-:W-:Y:S01]  /*21e0*/  IADD3 R96, P0, R93, 0x40, RZ ;  /* 0x000000405d607810 */ /* 0x000fe20007f1e0ff */
[----:B------:R-:W-:Y:S01]  /*21f0*/  IMAD.X R111, R109, 0x1, R56, P2 ;  /* 0x000000016d6f7824 */ /* 0x000fe200010e0638 */
[----:B------:R-:W-:Y:S01]  /*2200*/  LEA.HI.X R127, R154, c[0x0][0x16c], R157, 0x1, P1 ;  /* 0x00005b009a7f7a11 */ /* 0x000fe200008f0c9d */
[----:B------:R-:W-:Y:S01]  /*2210*/  IMAD.SHL.U32 R44, R44, 0x2, RZ ;  /* 0x000000022c2c7824 */ /* 0x000fe200078e00ff */
[----:B------:R-:W-:Y:S01]  /*2220*/  IADD3 R102, P4, R100, R57, RZ ;  /* 0x0000003964667210 */ /* 0x000fe20007f9e0ff */
[----:B------:R-:W-:Y:S01]  /*2230*/  IMAD.X R97, RZ, RZ, R90, P0 ;  /* 0x000000ffff617224 */ /* 0x000fe200000e065a */
[----:B------:R-:W-:Y:S01]  /*2240*/  IADD3 R104, P1, R93, 0x80, RZ ;  /* 0x000000805d687810 */ /* 0x000fe20007f3e0ff */
[----:B------:R-:W-:Y:S01]  /*2250*/  IMAD.SHL.U32 R144, R144, 0x2, RZ ;  /* 0x0000000290907824 */ /* 0x000fe200078e00ff */
[----:B------:R-:W-:Y:S01]  /*2260*/  IADD3 R98, P0, R96, R93, RZ ;  /* 0x0000005d60627210 */ /* 0x000fe20007f1e0ff */
[----:B------:R-:W-:Y:S01]  /*2270*/  IMAD.X R103, R101, 0x1, R56, P4 ;  /* 0x0000000165677824 */ /* 0x000fe200020e0638 */
[C---:B------:R-:W-:Y:S01]  /*2280*/  IADD3 R82, R87.reuse, 0x40, RZ ;  /* 0x0000004057527810 */ /* 0x040fe20007ffe0ff */
[--C-:B------:R-:W-:Y:S01]  /*2290*/  IMAD.X R105, RZ, RZ, R90.reuse, P1 ;  /* 0x000000ffff697224 */ /* 0x100fe200008e065a */
[----:B------:R-:W-:Y:S01]  /*22a0*/  IADD3 R78, R87, 0x80, RZ ;  /* 0x00000080574e7810 */ /* 0x000fe20007ffe0ff */
[----:B------:R-:W-:Y:S01]  /*22b0*/  IMAD.X R99, R97, 0x1, R90, P0 ;  /* 0x0000000161637824 */ /* 0x000fe200000e065a */
[----:B------:R-:W-:Y:S01]  /*22c0*/  IADD3 R115, P4, R102, R57, RZ ;  /* 0x0000003966737210 */ /* 0x000fe20007f9e0ff */
[----:B------:R-:W-:Y:S01]  /*22d0*/  IMAD R124, R5, c[0x0][0x1a4], RZ ;  /* 0x00006900057c7a24 */ /* 0x000fe200078e02ff */
[-C--:B------:R-:W-:Y:S01]  /*22e0*/  IADD3 R106, P1, R104, R93.reuse, RZ ;  /* 0x0000005d686a7210 */ /* 0x080fe20007f3e0ff */
[C---:B------:R-:W-:Y:S01]  /*22f0*/  IMAD.IADD R76, R87.reuse, 0x1, R82 ;  /* 0x00000001574c7824 */ /* 0x040fe200078e0252 */
[----:B------:R-:W-:Y:S01]  /*2300*/  IADD3 R113, P0, R98, R93, RZ ;  /* 0x0000005d62717210 */ /* 0x000fe20007f1e0ff */
[----:B------:R-:W-:Y:S01]  /*2310*/  IMAD.IADD R74, R87, 0x1, R78 ;  /* 0x00000001574a7824 */ /* 0x000fe200078e024e */
[----:B------:R-:W-:Y:S01]  /*2320*/  IADD3 R119, P2, R110, R57, RZ ;  /* 0x000000396e777210 */ /* 0x000fe20007f5e0ff */
[C---:B------:R-:W-:Y:S01]  /*2330*/  IMAD.SHL.U32 R123, R172.reuse, 0x20, RZ ;  /* 0x00000020ac7b7824 */ /* 0x040fe200078e00ff */
[C---:B------:R-:W-:Y:S01]  /*2340*/  SHF.L.U64.HI R120, R172.reuse, R120, c[0x0][0x294] ;  /* 0x0000a500ac787619 */ /* 0x040fe20000010278 */
[C---:B------:R-:W-:Y:S01]  /*2350*/  IMAD.SHL.U32 R121, R172.reuse, 0x10, RZ ;  /* 0x00000010ac797824 */ /* 0x040fe200078e00ff */
[----:B------:R-:W-:Y:S01]  /*2360*/  SHF.L.U64.HI R122, R172, R92, c[0x0][0x294] ;  /* 0x0000a500ac7a7619 */ /* 0x000fe2000001025c */
[----:B------:R-:W-:Y:S01]  /*2370*/  IMAD.X R114, R103, 0x1, R56, P4 ;  /* 0x0000000167727824 */ /* 0x000fe200020e0638 */
[----:B------:R-:W-:Y:S01]  /*2380*/  IADD3.X R118, R111, R56, RZ, P2, !PT ;  /* 0x000000386f767210 */ /* 0x000fe200017fe4ff */
[----:B------:R-:W-:Y:S01]  /*2390*/  IMAD.X R107, R105, 0x1, R90, P1 ;  /* 0x00000001696b7824 */ /* 0x000fe200008e065a */
[----:B------:R-:W-:Y:S01]  /*23a0*/  IADD3 R117, P5, R106, R93, RZ ;  /* 0x0000005d6a757210 */ /* 0x000fe20007fbe0ff */
[----:B------:R-:W-:Y:S01]  /*23b0*/  IMAD.IADD R124, R17, 0x1, R124 ;  /* 0x00000001117c7824 */ /* 0x000fe200078e027c */
        /* <DEDUP_REMOVED lines=15> */
[----:B------:R-:W-:Y:S01]  /*24b0*/  SHF.L.U64.HI R124, R16, 0x1, R124 ;  /* 0x00000001107c7819 */ /* 0x000fe2000001027c */
[----:B------:R-:W-:Y:S01]  /*24c0*/  IMAD.WIDE.U32 R174, R175, 0x20, RZ ;  /* 0x00000020afae7825 */ /* 0x000fe200078e00ff */
[----:B------:R-:W-:-:S02]  /*24d0*/  SHF.R.S32.HI R85, RZ, 0x1f, R87 ;  /* 0x0000001fff557819 */ /* 0x000fc40000011457 */
[----:B------:R-:W-:Y:S01]  /*24e0*/  SHF.R.S32.HI R83, RZ, 0x1f, R84 ;  /* 0x0000001fff537819 */ /* 0x000fe20000011454 */
[----:B------:R-:W-:Y:S01]  /*24f0*/  IMAD.SHL.U32 R125, R16, 0x2, RZ ;  /* 0x00000002107d7824 */ /* 0x000fe200078e00ff */
        /* <DEDUP_REMOVED lines=17> */
.L_x_3893:
        /* <DEDUP_REMOVED lines=18> */
.L_x_3802:
[----:B------:R-:W-:Y:S05]  /*2730*/  BSYNC B0 ;  /* 0x0000000000007941 */ /* 0x000fea0003800000 */
.L_x_3801:
        /* <DEDUP_REMOVED lines=18> */
.L_x_3804:
[----:B------:R-:W-:Y:S05]  /*2860*/  BSYNC B0 ;  /* 0x0000000000007941 */ /* 0x000fea0003800000 */
.L_x_3803:
        /* <DEDUP_REMOVED lines=18> */
.L_x_3806:
[----:B------:R-:W-:Y:S05]  /*2990*/  BSYNC B0 ;  /* 0x0000000000007941 */ /* 0x000fea0003800000 */
.L_x_3805:
        /* <DEDUP_REMOVED lines=18> */
.L_x_3808:
[----:B------:R-:W-:Y:S05]  /*2ac0*/  BSYNC B0 ;  /* 0x0000000000007941 */ /* 0x000fea0003800000 */
.L_x_3807:
        /* <DEDUP_REMOVED lines=15> */
[----:B------:R-:W-:Y:S02]  /*2bc0*/  ISETP.GE.AND P0, PT, R134, UR4, PT ;  /* 0x0000000486007c0c */ /* 0x000fe4000bf06270 */
[----:B------:R-:W-:Y:S02]  /*2bd0*/  MOV R141, R139 ;  /* 0x0000008b008d7202 */ /* 0x000fe40000000f00 */
[----:B------:R-:W-:Y:S03]  /*2be0*/  MOV R129, R127 ;  /* 0x0000007f00817202 */ /* 0x000fe60000000f00 */
[----:B------:R-:W2:Y:S08]  /*2bf0*/  LDG.E.128 R16, [R140.64] ;  /* 0x000000068c107981 */ /* 0x000eb0000c1e1d00 */
        /* <DEDUP_REMOVED lines=47> */
.L_x_3814:
[----:B------:R-:W-:Y:S05]  /*2ef0*/  BSYNC B0 ;  /* 0x0000000000007941 */ /* 0x000fea0003800000 */
.L_x_3813:
[----:B------:R-:W-:Y:S01]  /*2f00*/  ISETP.GE.AND P0, PT, R133, c[0x0][0x220], PT ;  /* 0x0000880085007a0c */ /* 0x000fe20003f06270 */
[----:B------:R-:W-:Y:S01]  /*2f10*/  @!UPT UIADD3 URZ, URZ, URZ, URZ ;  /* 0x0000003f3f3ff290 */ /* 0x000fe2000fffe03f */
[----:B------:R-:W-:Y:S11]  /*2f20*/  BSSY B0, `(.L_x_3815) ;  /* 0x0000035000007945 */ /* 0x000ff60003800000 */
[----:B------:R-:W-:-:S05]  /*2f30*/  @P0 BRA `(.L_x_3816) ;  /* 0x0000033000000947 */ /* 0x000fca0003800000 */
[----:B------:R-:W-:Y:S02]  /*2f40*/  ISETP.GE.AND P0, PT, R133, UR4, PT ;  /* 0x0000000485007c0c */ /* 0x000fe4000bf06270 */
[----:B------:R-:W-:Y:S02]  /*2f50*/  MOV R141, R139 ;  /* 0x0000008b008d7202 */ /* 0x000fe40000000f00 */
[----:B-1----:R-:W-:Y:S03]  /*2f60*/  MOV R129, R127 ;  /* 0x0000007f00817202 */ /* 0x002fe60000000f00 */
[----:B------:R-:W2:Y:S08]  /*2f70*/  LDG.E.128 R16, [R140.64+0x80] ;  /* 0x000080068c107981 */ /* 0x000eb0000c1e1d00 */
        /* <DEDUP_REMOVED lines=47> */
.L_x_3816:
[----:B------:R-:W-:Y:S05]  /*3270*/  BSYNC B0 ;  /* 0x0000000000007941 */ /* 0x000fea0003800000 */
.L_x_3815:
[----:B------:R-:W-:Y:S11]  /*3280*/  ISETP.GE.AND P0, PT, R132, c[0x0][0x220], PT ;  /* 0x0000880084007a0c */ /* 0x000ff60003f06270 */
[----:B------:R-:W-:Y:S02]  /*3290*/  @!UPT UIADD3 URZ, URZ, URZ, URZ ;  /* 0x0000003f3f3ff290 */ /* 0x000fe4000fffe03f */
        /* <DEDUP_REMOVED lines=52> */
.L_x_3812:
[----:B------:R-:W-:Y:S05]  /*35e0*/  BSYNC B1 ;  /* 0x0000000000017941 */ /* 0x000fea0003800000 */
.L_x_3811:
        /* <DEDUP_REMOVED lines=64> */
.L_x_3820:
[----:B------:R-:W-:Y:S05]  /*39f0*/  BSYNC B0 ;  /* 0x0000000000007941 */ /* 0x000fea0003800000 */
.L_x_3819:
        /* <DEDUP_REMOVED lines=57> */
.L_x_3822:
[----:B------:R-:W-:Y:S05]  /*3d90*/  BSYNC B0 ;  /* 0x0000000000007941 */ /* 0x000fea0003800000 */
.L_x_3821:
        /* <DEDUP_REMOVED lines=56> */
.L_x_3818:
[----:B------:R-:W-:Y:S05]  /*4120*/  BSYNC B1 ;  /* 0x0000000000017941 */ /* 0x000fea0003800000 */
.L_x_3817:
        /* <DEDUP_REMOVED lines=64> */
.L_x_3826:
[----:B------:R-:W-:Y:S05]  /*4530*/  BSYNC B0 ;  /* 0x0000000000007941 */ /* 0x000fea0003800000 */
.L_x_3825:
        /* <DEDUP_REMOVED lines=57> */
.L_x_3828:
[----:B------:R-:W-:Y:S05]  /*48d0*/  BSYNC B0 ;  /* 0x0000000000007941 */ /* 0x000fea0003800000 */
.L_x_3827:
        /* <DEDUP_REMOVED lines=56> */
.L_x_3824:
[----:B------:R-:W-:Y:S05]  /*4c60*/  BSYNC B1 ;  /* 0x0000000000017941 */ /* 0x000fea0003800000 */
.L_x_3823:
        /* <DEDUP_REMOVED lines=12> */
[----:B------:R-:W-:Y:S02]  /*4d30*/  MOV R141, R139 ;  /* 0x0000008b008d7202 */ /* 0x000fe40000000f00 */
[----:B------:R-:W-:Y:S01]  /*4d40*/  ISETP.GE.AND P0, PT, R134, UR4, PT ;  /* 0x0000000486007c0c */ /* 0x000fe2000bf06270 */
[C---:B------:R-:W-:Y:S01]  /*4d50*/  IMAD R30, R31.reuse, c[0x0][0x28c], RZ ;  /* 0x0000a3001f1e7a24 */ /* 0x040fe200078e02ff */
[----:B-1----:R-:W-:Y:S01]  /*4d60*/  MOV R129, R127 ;  /* 0x0000007f00817202 */ /* 0x002fe20000000f00 */
[C---:B------:R-:W-:Y:S04]  /*4d70*/  IMAD.WIDE.U32 R32, R31.reuse, c[0x0][0x288], R140 ;  /* 0x0000a2001f207a25 */ /* 0x040fe800078e008c */
[----:B------:R-:W-:Y:S01]  /*4d80*/  IMAD.WIDE.U32 R36, R31, c[0x0][0x198], R128 ;  /* 0x000066001f247a25 */ /* 0x000fe200078e0080 */
[----:B------:R-:W-:Y:S03]  /*4d90*/  IADD3 R33, R33, R30, RZ ;  /* 0x0000001e21217210 */ /* 0x000fe60007ffe0ff */
[----:B------:R-:W-:Y:S02]  /*4da0*/  IMAD R31, R31, c[0x0][0x19c], RZ ;  /* 0x000067001f1f7a24 */ /* 0x000fe400078e02ff */
[----:B------:R-:W2:Y:S03]  /*4db0*/  LDG.E.128 R16, [R32.64] ;  /* 0x0000000620107981 */ /* 0x000ea6000c1e1d00 */
[----:B------:R-:W-:Y:S05]  /*4dc0*/  IADD3 R37, R37, R31, RZ ;  /* 0x0000001f25257210 */ /* 0x000fea0007ffe0ff */
        /* <DEDUP_REMOVED lines=47> */
.L_x_3832:
[----:B------:R-:W-:Y:S05]  /*50c0*/  BSYNC B0 ;  /* 0x0000000000007941 */ /* 0x000fea0003800000 */
.L_x_3831:
        /* <DEDUP_REMOVED lines=57> */
.L_x_3834:
[----:B------:R-:W-:Y:S05]  /*5460*/  BSYNC B0 ;  /* 0x0000000000007941 */ /* 0x000fea0003800000 */
.L_x_3833:
        /* <DEDUP_REMOVED lines=56> */
.L_x_3830:
[----:B------:R-:W-:Y:S05]  /*57f0*/  BSYNC B1 ;  /* 0x0000000000017941 */ /* 0x000fea0003800000 */
.L_x_3829:
        /* <DEDUP_REMOVED lines=8> */
.L_x_3810:
[----:B------:R-:W-:Y:S01]  /*5880*/  BSSY B2, `(.L_x_3836) ;  /* 0x0000127000027945 */ /* 0x000fe20003800000 */
[----:B------:R-:W-:-:S05]  /*5890*/  @!P6 BRA `(.L_x_3837) ;  /* 0x000012500000e947 */ /* 0x000fca0003800000 */
[----:B------:R-:W-:Y:S01]  /*58a0*/  ISETP.GE.AND P0, PT, R134, c[0x0][0x220], PT ;  /* 0x0000880086007a0c */ /* 0x000fe20003f06270 */
[----:B------:R-:W-:Y:S01]  /*58b0*/  @!UPT UIADD3 URZ, URZ, URZ, URZ ;  /* 0x0000003f3f3ff290 */ /* 0x000fe2000fffe03f */
[----:B------:R-:W-:Y:S11]  /*58c0*/  BSSY B1, `(.L_x_3838) ;  /* 0x000005e000017945 */ /* 0x000ff60003800000 */
[----:B------:R-:W-:-:S05]  /*58d0*/  @P0 BRA `(.L_x_3839) ;  /* 0x000005c000000947 */ /* 0x000fca0003800000 */
[----:B------:R-:W-:Y:S01]  /*58e0*/  MOV R141, R139 ;  /* 0x0000008b008d7202 */ /* 0x000fe20000000f00 */
[----:B------:R-:W-:Y:S01]  /*58f0*/  BSSY B0, `(.L_x_3840) ;  /* 0x0000058000007945 */ /* 0x000fe20003800000 */
[----:B------:R-:W-:Y:S03]  /*5900*/  ISETP.GE.AND P0, PT, R134, UR4, PT ;  /* 0x0000000486007c0c */ /* 0x000fe6000bf06270 */
[----:B------:R1:W5:Y:S10]  /*5910*/  LDG.E.128 R48, [R140.64] ;  /* 0x000000068c307981 */ /* 0x000374000c1e1d00 */
        /* <DEDUP_REMOVED lines=85> */
.L_x_3841:
[----:B------:R-:W-:Y:S05]  /*5e70*/  BSYNC B0 ;  /* 0x0000000000007941 */ /* 0x000fea0003800000 */
.L_x_3840:
[----:B------:R-:W-:Y:S05]  /*5e80*/  MOV R129, R127 ;  /* 0x0000007f00817202 */ /* 0x000fea0000000f00 */
[----:B-----5:R2:W-:Y:S02]  /*5e90*/  STG.E.128 [R128.64], R48 ;  /* 0x0000003080007986 */ /* 0x0205e4000c101d06 */
.L_x_3839:
[----:B------:R-:W-:Y:S05]  /*5ea0*/  BSYNC B1 ;  /* 0x0000000000017941 */ /* 0x000fea0003800000 */
.L_x_3838:
[----:B------:R-:W-:Y:S01]  /*5eb0*/  ISETP.GE.AND P0, PT, R133, c[0x0][0x220], PT ;  /* 0x0000880085007a0c */ /* 0x000fe20003f06270 */
[----:B------:R-:W-:Y:S01]  /*5ec0*/  @!UPT UIADD3 URZ, URZ, URZ, URZ ;  /* 0x0000003f3f3ff290 */ /* 0x000fe2000fffe03f */
[----:B------:R-:W-:Y:S11]  /*5ed0*/  BSSY B1, `(.L_x_3842) ;  /* 0x0000060000017945 */ /* 0x000ff60003800000 */
[----:B------:R-:W-:-:S05]  /*5ee0*/  @P0 BRA `(.L_x_3843) ;  /* 0x000005e000000947 */ /* 0x000fca0003800000 */
[--C-:B-1----:R-:W-:Y:S01]  /*5ef0*/  IMAD.MOV.U32 R141, RZ, RZ, R139.reuse ;  /* 0x000000ffff8d7224 */ /* 0x102fe200078e008b */
[----:B------:R-:W-:Y:S01]  /*5f00*/  ISETP.GE.AND P0, PT, R133, UR4, PT ;  /* 0x0000000485007c0c */ /* 0x000fe2000bf06270 */
[----:B------:R-:W-:Y:S01]  /*5f10*/  BSSY B0, `(.L_x_3844) ;  /* 0x0000059000007945 */ /* 0x000fe20003800000 */
[----:B------:R-:W-:Y:S02]  /*5f20*/  IADD3 R176, P5, R140, 0x80, RZ ;  /* 0x000000808cb07810 */ /* 0x000fe40007fbe0ff */
[----:B--2---:R1:W5:Y:S03]  /*5f30*/  LDG.E.128 R48, [R140.64+0x80] ;  /* 0x000080068c307981 */ /* 0x004366000c1e1d00 */
        /* <DEDUP_REMOVED lines=21> */
[----:B------:R-:W2:Y:S01]  /*6090*/  LDG.E.128 R36, [R36.64+0x80] ;  /* 0x0000800624247981 */ /* 0x000ea2000c1e1d00 */
[----:B------:R-:W-:Y:S07]  /*60a0*/  LEA.HI.X.SX32 R55, R53, R143, 0x1, P0 ;  /* 0x0000008f35377211 */ /* 0x000fee00000f0eff */
[----:B------:R-:W3:Y:S08]  /*60b0*/  LDG.E.128 R20, [R16.64] ;  /* 0x0000000610147981 */ /* 0x000ef0000c1e1d00 */
[----:B------:R-:W4:Y:S01]  /*60c0*/  LDG.E.128 R52, [R54.64+0x80] ;  /* 0x0000800636347981 */ /* 0x000f22000c1e1d00 */
        /* <DEDUP_REMOVED lines=61> */
.L_x_3845:
[----:B------:R-:W-:Y:S05]  /*64a0*/  BSYNC B0 ;  /* 0x0000000000007941 */ /* 0x000fea0003800000 */
.L_x_3844:
[----:B------:R-:W-:Y:S05]  /*64b0*/  MOV R129, R127 ;  /* 0x0000007f00817202 */ /* 0x000fea0000000f00 */
[----:B-----5:R2:W-:Y:S02]  /*64c0*/  STG.E.128 [R128.64+0x80], R48 ;  /* 0x0000803080007986 */ /* 0x0205e4000c101d06 */
.L_x_3843:
[----:B------:R-:W-:Y:S05]  /*64d0*/  BSYNC B1 ;  /* 0x0000000000017941 */ /* 0x000fea0003800000 */
.L_x_3842:
[----:B------:R-:W-:Y:S11]  /*64e0*/  ISETP.GE.AND P0, PT, R132, c[0x0][0x220], PT ;  /* 0x0000880084007a0c */ /* 0x000ff60003f06270 */
[----:B------:R-:W-:Y:S02]  /*64f0*/  @!UPT UIADD3 URZ, URZ, URZ, URZ ;  /* 0x0000003f3f3ff290 */ /* 0x000fe4000fffe03f */
        /* <DEDUP_REMOVED lines=92> */
.L_x_3847:
[----:B------:R-:W-:Y:S05]  /*6ac0*/  BSYNC B0 ;  /* 0x0000000000007941 */ /* 0x000fea0003800000 */
.L_x_3846:
[----:B------:R-:W-:Y:S05]  /*6ad0*/  MOV R129, R127 ;  /* 0x0000007f00817202 */ /* 0x000fea0000000f00 */
[----:B-----5:R2:W-:Y:S02]  /*6ae0*/  STG.E.128 [R128.64+0x100], R48 ;  /* 0x0001003080007986 */ /* 0x0205e4000c101d06 */
.L_x_3837:
[----:B------:R-:W-:Y:S05]  /*6af0*/  BSYNC B2 ;  /* 0x0000000000027941 */ /* 0x000fea0003800000 */
.L_x_3836:
        /* <DEDUP_REMOVED lines=21> */
[----:B-1----:R-:W-:Y:S11]  /*6c50*/  MOV R141, UR5 ;  /* 0x00000005008d7c02 */ /* 0x002ff60008000f00 */
[----:B------:R-:W-:Y:S02]  /*6c60*/  @P4 IADD3 R141, RZ, -UR5, RZ ;  /* 0x80000005ff8d4c10 */ /* 0x000fe4000fffe0ff */
[----:B------:R-:W-:Y:S02]  /*6c70*/  @P4 IADD3 R176, RZ, -UR5, RZ ;  /* 0x80000005ffb04c10 */ /* 0x000fe4000fffe0ff */
[----:B------:R-:W-:Y:S02]  /*6c80*/  LEA R14, P0, R141, R178, 0x1 ;  /* 0x000000b28d0e7211 */ /* 0x000fe400078008ff */
[----:B--2---:R-:W-:Y:S02]  /*6c90*/  IADD3 R129, P5, R87, R176, RZ ;  /* 0x000000b057817210 */ /* 0x004fe40007fbe0ff */
[----:B------:R-:W-:Y:S02]  /*6ca0*/  LEA.HI.X.SX32 R15, R141, R179, 0x1, P0 ;  /* 0x000000b38d0f7211 */ /* 0x000fe400000f0eff */
[----:B------:R-:W-:Y:S02]  /*6cb0*/  LEA.HI.X.SX32 R176, R176, R85, 0x1, P5 ;  /* 0x00000055b0b07211 */ /* 0x000fe400028f0eff */
[C---:B---3--:R-:W-:Y:S01]  /*6cc0*/  LEA R178, P0, R129.reuse, R142, 0x1 ;  /* 0x0000008e81b27211 */ /* 0x048fe200078008ff */
[----:B------:R-:W2:Y:S01]  /*6cd0*/  LDG.E.128 R24, [R14.64] ;  /* 0x000000060e187981 */ /* 0x000ea2000c1e1d00 */
        /* <DEDUP_REMOVED lines=68> */
.L_x_3853:
[----:B------:R-:W-:Y:S05]  /*7120*/  BSYNC B0 ;  /* 0x0000000000007941 */ /* 0x000fea0003800000 */
.L_x_3852:
[C---:B------:R-:W-:Y:S04]  /*7130*/  LEA R2, P0, R57.reuse, R128, 0x1 ;  /* 0x0000008039027211 */ /* 0x040fe800078008ff */
[----:B------:R-:W-:Y:S05]  /*7140*/  LEA.HI.X R3, R57, R127, R56, 0x1, P0 ;  /* 0x0000007f39037211 */ /* 0x000fea00000f0c38 */
[----:B-----5:R4:W-:Y:S04]  /*7150*/  STG.E.128 [R2.64], R52 ;  /* 0x0000003402007986 */ /* 0x0209e8000c101d06 */
.L_x_3851:
[----:B------:R-:W-:Y:S05]  /*7160*/  BSYNC B1 ;  /* 0x0000000000017941 */ /* 0x000fea0003800000 */
.L_x_3850:
[----:B------:R-:W-:Y:S01]  /*7170*/  ISETP.GE.AND P0, PT, R133, c[0x0][0x220], PT ;  /* 0x0000880085007a0c */ /* 0x000fe20003f06270 */
[----:B------:R-:W-:Y:S01]  /*7180*/  @!UPT UIADD3 URZ, URZ, URZ, URZ ;  /* 0x0000003f3f3ff290 */ /* 0x000fe2000fffe03f */
[----:B------:R-:W-:Y:S11]  /*7190*/  BSSY B1, `(.L_x_3854) ;  /* 0x0000062000017945 */ /* 0x000ff60003800000 */
[----:B------:R-:W-:-:S05]  /*71a0*/  @P0 BRA `(.L_x_3855) ;  /* 0x0000060000000947 */ /* 0x000fca0003800000 */
[C---:B---3--:R-:W-:Y:S01]  /*71b0*/  LEA R178, P0, R96.reuse, R140, 0x1 ;  /* 0x0000008c60b27211 */ /* 0x048fe200078008ff */
[----:B------:R-:W-:Y:S03]  /*71c0*/  BSSY B0, `(.L_x_3856) ;  /* 0x000005b000007945 */ /* 0x000fe60003800000 */
[----:B------:R-:W-:Y:S02]  /*71d0*/  LEA.HI.X R179, R96, R139, R97, 0x1, P0 ;  /* 0x0000008b60b37211 */ /* 0x000fe400000f0c61 */
[----:B------:R-:W-:Y:S03]  /*71e0*/  ISETP.GE.AND P0, PT, R133, UR4, PT ;  /* 0x0000000485007c0c */ /* 0x000fe6000bf06270 */
[----:B----4-:R3:W5:Y:S10]  /*71f0*/  LDG.E.128 R52, [R178.64] ;  /* 0x00000006b2347981 */ /* 0x010774000c1e1d00 */
[----:B------:R-:W-:-:S05]  /*7200*/  @P0 BRA `(.L_x_3857) ;  /* 0x0000056000000947 */ /* 0x000fca0003800000 */
[--C-:B-----5:R-:W-:Y:S01]  /*7210*/  HADD2.F32 R29, -RZ, R52.reuse.H0_H0 ;  /* 0x20000034ff1d7230 */ /* 0x120fe20000004100 */
[----:B------:R-:W-:Y:S01]  /*7220*/  ULEA.HI UR5, UR4, UR4, URZ, 0x1 ;  /* 0x0000000404057291 */ /* 0x000fe2000f8f083f */
[----:B------:R-:W-:Y:S01]  /*7230*/  HADD2.F32 R34, -RZ, R53.H0_H0 ;  /* 0x20000035ff227230 */ /* 0x000fe20000004100 */
[----:B-1----:R-:W-:Y:S02]  /*7240*/  MOV R141, RZ ;  /* 0x000000ff008d7202 */ /* 0x002fe40000000f00 */
        /* <DEDUP_REMOVED lines=82> */
.L_x_3857:
[----:B------:R-:W-:Y:S05]  /*7770*/  BSYNC B0 ;  /* 0x0000000000007941 */ /* 0x000fea0003800000 */
.L_x_3856:
[C---:B------:R-:W-:Y:S04]  /*7780*/  LEA R2, P0, R100.reuse, R128, 0x1 ;  /* 0x0000008064027211 */ /* 0x040fe800078008ff */
[----:B------:R-:W-:Y:S05]  /*7790*/  LEA.HI.X R3, R100, R127, R101, 0x1, P0 ;  /* 0x0000007f64037211 */ /* 0x000fea00000f0c65 */
[----:B-----5:R4:W-:Y:S04]  /*77a0*/  STG.E.128 [R2.64], R52 ;  /* 0x0000003402007986 */ /* 0x0209e8000c101d06 */
.L_x_3855:
[----:B------:R-:W-:Y:S05]  /*77b0*/  BSYNC B1 ;  /* 0x0000000000017941 */ /* 0x000fea0003800000 */
.L_x_3854:
[----:B------:R-:W-:Y:S11]  /*77c0*/  ISETP.GE.AND P0, PT, R132, c[0x0][0x220], PT ;  /* 0x0000880084007a0c */ /* 0x000ff60003f06270 */
[----:B------:R-:W-:Y:S02]  /*77d0*/  @!UPT UIADD3 URZ, URZ, URZ, URZ ;  /* 0x0000003f3f3ff290 */ /* 0x000fe4000fffe03f */
        /* <DEDUP_REMOVED lines=93> */
.L_x_3859:
[----:B------:R-:W-:Y:S05]  /*7db0*/  BSYNC B0 ;  /* 0x0000000000007941 */ /* 0x000fea0003800000 */
.L_x_3858:
[C---:B------:R-:W-:Y:S04]  /*7dc0*/  LEA R2, P0, R108.reuse, R128, 0x1 ;  /* 0x000000806c027211 */ /* 0x040fe800078008ff */
[----:B------:R-:W-:Y:S05]  /*7dd0*/  LEA.HI.X R3, R108, R127, R109, 0x1, P0 ;  /* 0x0000007f6c037211 */ /* 0x000fea00000f0c6d */
[----:B-----5:R4:W-:Y:S04]  /*7de0*/  STG.E.128 [R2.64], R52 ;  /* 0x0000003402007986 */ /* 0x0209e8000c101d06 */
.L_x_3849:
[----:B------:R-:W-:Y:S05]  /*7df0*/  BSYNC B2 ;  /* 0x0000000000027941 */ /* 0x000fea0003800000 */
.L_x_3848:
[----:B------:R-:W-:Y:S01]  /*7e00*/  BSSY B2, `(.L_x_3860) ;  /* 0x000012f000027945 */ /* 0x000fe20003800000 */
[----:B------:R-:W-:-:S05]  /*7e10*/  @!P2 BRA `(.L_x_3861) ;  /* 0x000012d00000a947 */ /* 0x000fca0003800000 */
        /* <DEDUP_REMOVED lines=96> */
.L_x_3865:
[----:B------:R-:W-:Y:S05]  /*8420*/  BSYNC B0 ;  /* 0x0000000000007941 */ /* 0x000fea0003800000 */
.L_x_3864:
[C---:B------:R-:W-:Y:S04]  /*8430*/  LEA R2, P0, R174.reuse, R128, 0x1 ;  /* 0x00000080ae027211 */ /* 0x040fe800078008ff */
[----:B------:R-:W-:Y:S05]  /*8440*/  LEA.HI.X R3, R174, R127, R94, 0x1, P0 ;  /* 0x0000007fae037211 */ /* 0x000fea00000f0c5e */
[----:B-----5:R4:W-:Y:S04]  /*8450*/  STG.E.128 [R2.64], R52 ;  /* 0x0000003402007986 */ /* 0x0209e8000c101d06 */
.L_x_3863:
[----:B------:R-:W-:Y:S05]  /*8460*/  BSYNC B1 ;  /* 0x0000000000017941 */ /* 0x000fea0003800000 */
.L_x_3862:
        /* <DEDUP_REMOVED lines=96> */
.L_x_3869:
[----:B------:R-:W-:Y:S05]  /*8a70*/  BSYNC B0 ;  /* 0x0000000000007941 */ /* 0x000fea0003800000 */
.L_x_3868:
[C---:B------:R-:W-:Y:S04]  /*8a80*/  LEA R2, P0, R102.reuse, R128, 0x1 ;  /* 0x0000008066027211 */ /* 0x040fe800078008ff */
[----:B------:R-:W-:Y:S05]  /*8a90*/  LEA.HI.X R3, R102, R127, R103, 0x1, P0 ;  /* 0x0000007f66037211 */ /* 0x000fea00000f0c67 */
[----:B-----5:R4:W-:Y:S04]  /*8aa0*/  STG.E.128 [R2.64], R52 ;  /* 0x0000003402007986 */ /* 0x0209e8000c101d06 */
.L_x_3867:
[----:B------:R-:W-:Y:S05]  /*8ab0*/  BSYNC B1 ;  /* 0x0000000000017941 */ /* 0x000fea0003800000 */
.L_x_3866:
        /* <DEDUP_REMOVED lines=95> */
.L_x_3871:
[----:B------:R-:W-:Y:S05]  /*90b0*/  BSYNC B0 ;  /* 0x0000000000007941 */ /* 0x000fea0003800000 */
.L_x_3870:
[C---:B------:R-:W-:Y:S04]  /*90c0*/  LEA R2, P0, R110.reuse, R128, 0x1 ;  /* 0x000000806e027211 */ /* 0x040fe800078008ff */
[----:B------:R-:W-:Y:S05]  /*90d0*/  LEA.HI.X R3, R110, R127, R111, 0x1, P0 ;  /* 0x0000007f6e037211 */ /* 0x000fea00000f0c6f */
[----:B-----5:R4:W-:Y:S04]  /*90e0*/  STG.E.128 [R2.64], R52 ;  /* 0x0000003402007986 */ /* 0x0209e8000c101d06 */
.L_x_3861:
[----:B------:R-:W-:Y:S05]  /*90f0*/  BSYNC B2 ;  /* 0x0000000000027941 */ /* 0x000fea0003800000 */
.L_x_3860:
        /* <DEDUP_REMOVED lines=8> */
[----:B-1----:R-:W-:Y:S02]  /*9180*/  MOV R141, R139 ;  /* 0x0000008b008d7202 */ /* 0x002fe40000000f00 */
[----:B------:R-:W-:Y:S01]  /*9190*/  ISETP.GE.AND P0, PT, R134, UR4, PT ;  /* 0x0000000486007c0c */ /* 0x000fe2000bf06270 */
[C---:B------:R-:W-:Y:S02]  /*91a0*/  IMAD R0, R181.reuse, c[0x0][0x28c], RZ ;  /* 0x0000a300b5007a24 */ /* 0x040fe400078e02ff */
[----:B---3--:R-:W-:Y:S05]  /*91b0*/  IMAD.WIDE.U32 R178, R181, c[0x0][0x288], R140 ;  /* 0x0000a200b5b27a25 */ /* 0x008fea00078e008c */
[----:B------:R-:W-:Y:S05]  /*91c0*/  IADD3 R179, R179, R0, RZ ;  /* 0x00000000b3b37210 */ /* 0x000fea0007ffe0ff */
[----:B----4-:R1:W5:Y:S01]  /*91d0*/  LDG.E.128 R52, [R178.64] ;  /* 0x00000006b2347981 */ /* 0x010362000c1e1d00 */
        /* <DEDUP_REMOVED lines=17> */
[C---:B-1----:R-:W-:Y:S01]  /*92f0*/  LEA R178, P0, R129.reuse, R142, 0x1 ;  /* 0x0000008e81b27211 */ /* 0x042fe200078008ff */
        /* <DEDUP_REMOVED lines=69> */
.L_x_3877:
[----:B------:R-:W-:Y:S05]  /*9750*/  BSYNC B0 ;  /* 0x0000000000007941 */ /* 0x000fea0003800000 */
.L_x_3876:
[C---:B------:R-:W-:Y:S01]  /*9760*/  IMAD R0, R181.reuse, c[0x0][0x19c], RZ ;  /* 0x00006700b5007a24 */ /* 0x040fe200078e02ff */
[----:B--2---:R-:W-:Y:S05]  /*9770*/  MOV R129, R127 ;  /* 0x0000007f00817202 */ /* 0x004fea0000000f00 */
[----:B------:R-:W-:Y:S05]  /*9780*/  IMAD.WIDE.U32 R2, R181, c[0x0][0x198], R128 ;  /* 0x00006600b5027a25 */ /* 0x000fea00078e0080 */
[----:B------:R-:W-:Y:S05]  /*9790*/  IADD3 R3, R3, R0, RZ ;  /* 0x0000000003037210 */ /* 0x000fea0007ffe0ff */
[----:B-----5:R2:W-:Y:S02]  /*97a0*/  STG.E.128 [R2.64], R52 ;  /* 0x0000003402007986 */ /* 0x0205e4000c101d06 */
.L_x_3875:
[----:B------:R-:W-:Y:S05]  /*97b0*/  BSYNC B1 ;  /* 0x0000000000017941 */ /* 0x000fea0003800000 */
.L_x_3874:
[----:B------:R-:W-:Y:S01]  /*97c0*/  ISETP.GE.AND P0, PT, R133, c[0x0][0x220], PT ;  /* 0x0000880085007a0c */ /* 0x000fe20003f06270 */
[----:B------:R-:W-:Y:S01]  /*97d0*/  @!UPT UIADD3 URZ, URZ, URZ, URZ ;  /* 0x0000003f3f3ff290 */ /* 0x000fe2000fffe03f */
[----:B------:R-:W-:Y:S11]  /*97e0*/  BSSY B1, `(.L_x_3878) ;  /* 0x0000062000017945 */ /* 0x000ff60003800000 */
[----:B------:R-:W-:-:S05]  /*97f0*/  @P0 BRA `(.L_x_3879) ;  /* 0x0000060000000947 */ /* 0x000fca0003800000 */
[C---:B-1-3--:R-:W-:Y:S01]  /*9800*/  LEA R178, P0, R113.reuse, R140, 0x1 ;  /* 0x0000008c71b27211 */ /* 0x04afe200078008ff */
[----:B------:R-:W-:Y:S03]  /*9810*/  BSSY B0, `(.L_x_3880) ;  /* 0x000005b000007945 */ /* 0x000fe60003800000 */
[----:B------:R-:W-:Y:S02]  /*9820*/  LEA.HI.X R179, R113, R139, R112, 0x1, P0 ;  /* 0x0000008b71b37211 */ /* 0x000fe400000f0c70 */
[----:B------:R-:W-:Y:S03]  /*9830*/  ISETP.GE.AND P0, PT, R133, UR4, PT ;  /* 0x0000000485007c0c */ /* 0x000fe6000bf06270 */
[----:B--2-4-:R1:W5:Y:S10]  /*9840*/  LDG.E.128 R52, [R178.64] ;  /* 0x00000006b2347981 */ /* 0x014374000c1e1d00 */
        /* <DEDUP_REMOVED lines=87> */
.L_x_3881:
[----:B------:R-:W-:Y:S05]  /*9dc0*/  BSYNC B0 ;  /* 0x0000000000007941 */ /* 0x000fea0003800000 */
.L_x_3880:
[C---:B------:R-:W-:Y:S04]  /*9dd0*/  LEA R2, P0, R115.reuse, R128, 0x1 ;  /* 0x0000008073027211 */ /* 0x040fe800078008ff */
[----:B------:R-:W-:Y:S05]  /*9de0*/  LEA.HI.X R3, R115, R127, R114, 0x1, P0 ;  /* 0x0000007f73037211 */ /* 0x000fea00000f0c72 */
[----:B-----5:R2:W-:Y:S04]  /*9df0*/  STG.E.128 [R2.64], R52 ;  /* 0x0000003402007986 */ /* 0x0205e8000c101d06 */
.L_x_3879:
[----:B------:R-:W-:Y:S05]  /*9e00*/  BSYNC B1 ;  /* 0x0000000000017941 */ /* 0x000fea0003800000 */
.L_x_3878:
[----:B------:R-:W-:Y:S11]  /*9e10*/  ISETP.GE.AND P0, PT, R132, c[0x0][0x220], PT ;  /* 0x0000880084007a0c */ /* 0x000ff60003f06270 */
[----:B------:R-:W-:Y:S02]  /*9e20*/  @!UPT UIADD3 URZ, URZ, URZ, URZ ;  /* 0x0000003f3f3ff290 */ /* 0x000fe4000fffe03f */
        /* <DEDUP_REMOVED lines=93> */
.L_x_3883:
[----:B------:R-:W-:Y:S05]  /*a400*/  BSYNC B0 ;  /* 0x0000000000007941 */ /* 0x000fea0003800000 */
.L_x_3882:
[C---:B------:R-:W-:Y:S04]  /*a410*/  LEA R2, P0, R119.reuse, R128, 0x1 ;  /* 0x0000008077027211 */ /* 0x040fe800078008ff */
[----:B------:R-:W-:Y:S05]  /*a420*/  LEA.HI.X R3, R119, R127, R118, 0x1, P0 ;  /* 0x0000007f77037211 */ /* 0x000fea00000f0c76 */
[----:B-----5:R2:W-:Y:S04]  /*a430*/  STG.E.128 [R2.64], R52 ;  /* 0x0000003402007986 */ /* 0x0205e8000c101d06 */
.L_x_3873:
[----:B------:R-:W-:Y:S05]  /*a440*/  BSYNC B2 ;  /* 0x0000000000027941 */ /* 0x000fea0003800000 */
.L_x_3872:
[----:B--2-4-:R-:W-:Y:S01]  /*a450*/  IMAD.MOV.U32 R3, RZ, RZ, c[0x0][0x230] ;  /* 0x00008c00ff037624 */ /* 0x014fe200078e00ff */
[----:B------:R-:W-:Y:S03]  /*a460*/  ULDC UR4, c[0x0][0x230] ;  /* 0x00008c0000047ab9 */ /* 0x000fe60000000800 */
[----:B------:R-:W-:Y:S05]  /*a470*/  IMAD.U32 R3, R3, -0x20, RZ ;  /* 0xffffffe003037824 */ /* 0x000fea00078e00ff */
[C---:B------:R-:W-:Y:S02]  /*a480*/  LEA R144, P1, R3.reuse, R144, 0x1 ;  /* 0x0000009003907211 */ /* 0x040fe400078208ff */
[C---:B------:R-:W-:Y:S02]  /*a490*/  LEA R142, P0, R3.reuse, R142, 0x1 ;  /* 0x0000008e038e7211 */ /* 0x040fe400078008ff */
[C---:B------:R-:W-:Y:S02]  /*a4a0*/  LEA.HI.X.SX32 R145, R3.reuse, R145, 0x1, P1 ;  /* 0x0000009103917211 */ /* 0x040fe400008f0eff */
[----:B------:R-:W-:Y:S01]  /*a4b0*/  LEA.HI.X.SX32 R143, R3, R143, 0x1, P0 ;  /* 0x0000008f038f7211 */ /* 0x000fe200000f0eff */
[----:B------:R-:W-:-:S05]  /*a4c0*/  BRA `(.L_x_3835) ;  /* 0x0000062000007947 */ /* 0x000fca0003800000 */
.L_x_3809:
[----:B------:R-:W-:Y:S01]  /*a4d0*/  BSSY B0, `(.L_x_3884) ;  /* 0x0000011000007945 */ /* 0x000fe20003800000 */
[----:B------:R-:W-:-:S05]  /*a4e0*/  @!P6 BRA `(.L_x_3885) ;  /* 0x000000f00000e947 */ /* 0x000fca0003800000 */
[----:B------:R-:W-:Y:S02]  /*a4f0*/  ISETP.NE.AND P0, PT, R148, RZ, PT ;  /* 0x000000ff9400720c */ /* 0x000fe40003f05270 */
[----:B------:R-:W-:Y:S11]  /*a500*/  ISETP.NE.AND P5, PT, R147, RZ, PT ;  /* 0x000000ff9300720c */ /* 0x000ff60003fa5270 */
[----:B------:R-:W-:Y:S02]  /*a510*/  @P0 IMAD.MOV.U32 R141, RZ, RZ, R139 ;  /* 0x000000ffff8d0224 */ /* 0x000fe400078e008b */
[--C-:B------:R-:W-:Y:S03]  /*a520*/  @P0 IMAD.MOV.U32 R129, RZ, RZ, R127.reuse ;  /* 0x000000ffff810224 */ /* 0x100fe600078e007f */
[----:B------:R1:W2:Y:S02]  /*a530*/  @P0 LDG.E.128 R20, [R140.64] ;  /* 0x000000068c140981 */ /* 0x0002a4000c1e1d00 */
[-C--:B-1----:R-:W-:Y:S02]  /*a540*/  @P5 MOV R141, R139.reuse ;  /* 0x0000008b008d5202 */ /* 0x082fe40000000f00 */
[----:B--2---:R1:W-:Y:S01]  /*a550*/  @P0 STG.E.128 [R128.64], R20 ;  /* 0x0000001480000986 */ /* 0x0043e2000c101d06 */
[----:B------:R-:W-:Y:S03]  /*a560*/  ISETP.NE.AND P0, PT, R146, RZ, PT ;  /* 0x000000ff9200720c */ /* 0x000fe60003f05270 */
[----:B------:R2:W3:Y:S10]  /*a570*/  @P5 LDG.E.128 R16, [R140.64+0x80] ;  /* 0x000080068c105981 */ /* 0x0004f4000c1e1d00 */
[----:B--2---:R-:W-:Y:S01]  /*a580*/  @P0 MOV R141, R139 ;  /* 0x0000008b008d0202 */ /* 0x004fe20000000f00 */
[--C-:B-1----:R-:W-:Y:S05]  /*a590*/  @P5 IMAD.MOV.U32 R129, RZ, RZ, R127.reuse ;  /* 0x000000ffff815224 */ /* 0x102fea00078e007f */
[----:B---3--:R1:W-:Y:S04]  /*a5a0*/  @P5 STG.E.128 [R128.64+0x80], R16 ;  /* 0x0000801080005986 */ /* 0x0083e8000c101d06 */
[----:B------:R-:W2:Y:S01]  /*a5b0*/  @P0 LDG.E.128 R4, [R140.64+0x100] ;  /* 0x000100068c040981 */ /* 0x000ea2000c1e1d00 */
[----:B-1----:R-:W-:Y:S05]  /*a5c0*/  @P0 IMAD.MOV.U32 R129, RZ, RZ, R127 ;  /* 0x000000ffff810224 */ /* 0x002fea00078e007f */
[----:B--2---:R1:W-:Y:S02]  /*a5d0*/  @P0 STG.E.128 [R128.64+0x100], R4 ;  /* 0x0001000480000986 */ /* 0x0043e4000c101d06 */
.L_x_3885:
[----:B------:R-:W-:Y:S05]  /*a5e0*/  BSYNC B0 ;  /* 0x0000000000007941 */ /* 0x000fea0003800000 */
.L_x_3884:
        /* <DEDUP_REMOVED lines=24> */
.L_x_3887:
[----:B------:R-:W-:Y:S05]  /*a770*/  BSYNC B0 ;  /* 0x0000000000007941 */ /* 0x000fea0003800000 */
.L_x_3886:
        /* <DEDUP_REMOVED lines=24> */
.L_x_3889:
[----:B------:R-:W-:Y:S05]  /*a900*/  BSYNC B0 ;  /* 0x0000000000007941 */ /* 0x000fea0003800000 */
.L_x_3888:
[----:B------:R-:W-:Y:S01]  /*a910*/  UMOV UR4, URZ ;  /* 0x0000003f00047c82 */ /* 0x000fe20008000000 */
[----:B------:R-:W-:Y:S01]  /*a920*/  BSSY B0, `(.L_x_3835) ;  /* 0x000001c000007945 */ /* 0x000fe20003800000 */
[----:B------:R-:W-:-:S05]  /*a930*/  @!P1 BRA `(.L_x_3890) ;  /* 0x000001a000009947 */ /* 0x000fca0003800000 */
[----:B------:R-:W-:Y:S02]  /*a940*/  ISETP.NE.AND P1, PT, R148, RZ, PT ;  /* 0x000000ff9400720c */ /* 0x000fe40003f25270 */
[----:B------:R-:W-:Y:S11]  /*a950*/  ISETP.NE.AND P4, PT, R147, RZ, PT ;  /* 0x000000ff9300720c */ /* 0x000ff60003f85270 */
[----:B------:R-:W-:Y:S02]  /*a960*/  @P1 IMAD.MOV.U32 R3, RZ, RZ, 0x60 ;  /* 0x00000060ff031424 */ /* 0x000fe400078e00ff */
[----:B------:R-:W-:Y:S01]  /*a970*/  @P1 IMAD.MOV.U32 R141, RZ, RZ, R139 ;  /* 0x000000ffff8d1224 */ /* 0x000fe200078e008b */
[----:B------:R-:W-:Y:S01]  /*a980*/  @P4 LEA R2, P0, R113, R140, 0x1 ;  /* 0x0000008c71024211 */ /* 0x000fe200078008ff */
[----:B------:R-:W-:Y:S01]  /*a990*/  @P1 IMAD R0, R3, c[0x0][0x28c], RZ ;  /* 0x0000a30003001a24 */ /* 0x000fe200078e02ff */
[----:B------:R-:W-:Y:S01]  /*a9a0*/  @P4 LEA R24, P2, R115, R128, 0x1 ;  /* 0x0000008073184211 */ /* 0x000fe200078408ff */
[----:B-1----:R-:W-:Y:S03]  /*a9b0*/  @P1 IMAD.WIDE.U32 R4, R3, c[0x0][0x288], R140 ;  /* 0x0000a20003041a25 */ /* 0x002fe600078e008c */
[----:B------:R-:W-:Y:S01]  /*a9c0*/  @P4 LEA.HI.X R25, R115, R127, R114, 0x1, P2 ;  /* 0x0000007f73194211 */ /* 0x000fe200010f0c72 */
[----:B------:R-:W-:Y:S02]  /*a9d0*/  @P1 IMAD.IADD R5, R5, 0x1, R0 ;  /* 0x0000000105051824 */ /* 0x000fe400078e0200 */
[----:B------:R-:W-:Y:S02]  /*a9e0*/  @P1 IMAD.MOV.U32 R129, RZ, RZ, R127 ;  /* 0x000000ffff811224 */ /* 0x000fe400078e007f */
[C---:B------:R-:W-:Y:S01]  /*a9f0*/  @P1 IMAD R0, R3.reuse, c[0x0][0x19c], RZ ;  /* 0x0000670003001a24 */ /* 0x040fe200078e02ff */
        /* <DEDUP_REMOVED lines=14> */
.L_x_3890:
[----:B------:R-:W-:Y:S05]  /*aae0*/  BSYNC B0 ;  /* 0x0000000000007941 */ /* 0x000fea0003800000 */
.L_x_3835:
[----:B------:R-:W-:Y:S02]  /*aaf0*/  IMAD.MOV.U32 R0, RZ, RZ, c[0x0][0x288] ;  /* 0x0000a200ff007624 */ /* 0x000fe400078e00ff */
[----:B-1----:R-:W-:Y:S03]  /*ab00*/  IMAD.MOV.U32 R141, RZ, RZ, R139 ;  /* 0x000000ffff8d7224 */ /* 0x002fe600078e008b */
[----:B------:R-:W-:Y:S04]  /*ab10*/  LEA R3, -R0, RZ, 0x6 ;  /* 0x000000ff00037211 */ /* 0x000fe800078e31ff */
[C---:B------:R-:W-:Y:S04]  /*ab20*/  LEA R140, P0, R3.reuse, R140, 0x1 ;  /* 0x0000008c038c7211 */ /* 0x040fe800078008ff */
[----:B------:R-:W-:Y:S01]  /*ab30*/  LEA.HI.X.SX32 R139, R3, R141, 0x1, P0 ;  /* 0x0000008d038b7211 */ /* 0x000fe200000f0eff */
[----:B------:R-:W-:-:S05]  /*ab40*/  @!P3 BRA `(.L_x_3891) ;  /* 0x000004b00000b947 */ /* 0x000fca0003800000 */
[----:B------:R-:W-:Y:S04]  /*ab50*/  IADD3 R3, R9, -0x1, RZ ;  /* 0xffffffff09037810 */ /* 0x000fe80007ffe0ff */
[----:B------:R-:W-:Y:S11]  /*ab60*/  ISETP.GT.AND P0, PT, R3, R86, PT ;  /* 0x000000560300720c */ /* 0x000ff60003f04270 */
[----:B------:R-:W-:Y:S02]  /*ab70*/  @!UPT UIADD3 URZ, URZ, URZ, URZ ;  /* 0x0000003f3f3ff290 */ /* 0x000fe4000fffe03f */
[----:B------:R-:W-:-:S05]  /*ab80*/  @!P0 BRA `(.L_x_3892) ;  /* 0x0000050000008947 */ /* 0x000fca0003800000 */
[----:B--2---:R-:W-:Y:S01]  /*ab90*/  IMAD.MOV.U32 R16, RZ, RZ, RZ ;  /* 0x000000ffff107224 */ /* 0x004fe200078e00ff */
        /* <DEDUP_REMOVED lines=70> */
.L_x_3891:
[----:B------:R-:W-:Y:S01]  /*b000*/  MOV R129, R127 ;  /* 0x0000007f00817202 */ /* 0x000fe20000000f00 */
        /* <DEDUP_REMOVED lines=8> */
.L_x_3892:
[----:B------:R-:W-:Y:S04]  /*b090*/  IADD3 R9, R9, -0x1, RZ ;  /* 0xffffffff09097810 */ /* 0x000fe80007ffe0ff */
[----:B------:R-:W-:Y:S11]  /*b0a0*/  ISETP.GT.AND P0, PT, R9, R86, PT ;  /* 0x000000560900720c */ /* 0x000ff60003f04270 */
[----:B------:R-:W-:Y:S02]  /*b0b0*/  @!UPT UIADD3 URZ, URZ, URZ, URZ ;  /* 0x0000003f3f3ff290 */ /* 0x000fe4000fffe03f */
[----:B------:R-:W-:-:S05]  /*b0c0*/  @P0 BRA `(.L_x_3893) ;  /* 0xffff754000000947 */ /* 0x000fca000383ffff */
.L_x_3800:
        /* <DEDUP_REMOVED lines=100> */
.L_x_3902:
[----:B------:R-:W-:Y:S05]  /*b710*/  BSYNC B0 ;  /* 0x0000000000007941 */ /* 0x000fea0003800000 */
.L_x_3901:
[----:B-----5:R4:W-:Y:S02]  /*b720*/  STS.128 [R205], R20 ;  /* 0x00000014cd007388 */ /* 0x0209e40000000c00 */
.L_x_3900:
[----:B------:R-:W-:Y:S05]  /*b730*/  BSYNC B1 ;  /* 0x0000000000017941 */ /* 0x000fea0003800000 */
.L_x_3899:
        /* <DEDUP_REMOVED lines=46> */
.L_x_3906:
[----:B------:R-:W-:Y:S05]  /*ba20*/  BSYNC B0 ;  /* 0x0000000000007941 */ /* 0x000fea0003800000 */
.L_x_3905:
[----:B-----5:R1:W-:Y:S02]  /*ba30*/  STS.128 [R205+0x2000], R20 ;  /* 0x00200014cd007388 */ /* 0x0203e40000000c00 */
.L_x_3904:
[----:B------:R-:W-:Y:S05]  /*ba40*/  BSYNC B1 ;  /* 0x0000000000017941 */ /* 0x000fea0003800000 */
.L_x_3903:
        /* <DEDUP_REMOVED lines=46> */
.L_x_3908:
[----:B------:R-:W-:Y:S05]  /*bd30*/  BSYNC B0 ;  /* 0x0000000000007941 */ /* 0x000fea0003800000 */
.L_x_3907:
[----:B-----5:R4:W-:Y:S02]  /*bd40*/  STS.128 [R205+0x4000], R20 ;  /* 0x00400014cd007388 */ /* 0x0209e40000000c00 */
.L_x_3898:
[----:B------:R-:W-:Y:S05]  /*bd50*/  BSYNC B2 ;  /* 0x0000000000027941 */ /* 0x000fea0003800000 */
.L_x_3897:
        /* <DEDUP_REMOVED lines=53> */
.L_x_3914:
[----:B------:R-:W-:Y:S05]  /*c0b0*/  BSYNC B0 ;  /* 0x0000000000007941 */ /* 0x000fea0003800000 */
.L_x_3913:
[----:B-----5:R4:W-:Y:S02]  /*c0c0*/  STS.128 [R205+0x800], R20 ;  /* 0x00080014cd007388 */ /* 0x0209e40000000c00 */
.L_x_3912:
[----:B------:R-:W-:Y:S05]  /*c0d0*/  BSYNC B1 ;  /* 0x0000000000017941 */ /* 0x000fea0003800000 */
.L_x_3911:
        /* <DEDUP_REMOVED lines=47> */
.L_x_3918:
[----:B------:R-:W-:Y:S05]  /*c3d0*/  BSYNC B0 ;  /* 0x0000000000007941 */ /* 0x000fea0003800000 */
.L_x_3917:
[----:B-----5:R1:W-:Y:S02]  /*c3e0*/  STS.128 [R205+0x2800], R20 ;  /* 0x00280014cd007388 */ /* 0x0203e40000000c00 */
.L_x_3916:
[----:B------:R-:W-:Y:S05]  /*c3f0*/  BSYNC B1 ;  /* 0x0000000000017941 */ /* 0x000fea0003800000 */
.L_x_3915:
        /* <DEDUP_REMOVED lines=48> */
.L_x_3920:
[----:B------:R-:W-:Y:S05]  /*c700*/  BSYNC B0 ;  /* 0x0000000000007941 */ /* 0x000fea0003800000 */
.L_x_3919:
[----:B-----5:R4:W-:Y:S02]  /*c710*/  STS.128 [R205+0x4800], R20 ;  /* 0x00480014cd007388 */ /* 0x0209e40000000c00 */
.L_x_3910:
[----:B------:R-:W-:Y:S05]  /*c720*/  BSYNC B2 ;  /* 0x0000000000027941 */ /* 0x000fea0003800000 */
.L_x_3909:
        /* <DEDUP_REMOVED lines=54> */
.L_x_3926:
[----:B------:R-:W-:Y:S05]  /*ca90*/  BSYNC B0 ;  /* 0x0000000000007941 */ /* 0x000fea0003800000 */
.L_x_3925:
[----:B-----5:R4:W-:Y:S02]  /*caa0*/  STS.128 [R205+0x1000], R20 ;  /* 0x00100014cd007388 */ /* 0x0209e40000000c00 */
.L_x_3924:
[----:B------:R-:W-:Y:S05]  /*cab0*/  BSYNC B1 ;  /* 0x0000000000017941 */ /* 0x000fea0003800000 */
.L_x_3923:
        /* <DEDUP_REMOVED lines=48> */
.L_x_3930:
[----:B------:R-:W-:Y:S05]  /*cdc0*/  BSYNC B0 ;  /* 0x0000000000007941 */ /* 0x000fea0003800000 */
.L_x_3929:
[----:B-----5:R1:W-:Y:S02]  /*cdd0*/  STS.128 [R205+0x3000], R20 ;  /* 0x00300014cd007388 */ /* 0x0203e40000000c00 */
.L_x_3928:
[----:B------:R-:W-:Y:S05]  /*cde0*/  BSYNC B1 ;  /* 0x0000000000017941 */ /* 0x000fea0003800000 */
.L_x_3927:
        /* <DEDUP_REMOVED lines=47> */
.L_x_3932:
[----:B------:R-:W-:Y:S05]  /*d0e0*/  BSYNC B0 ;  /* 0x0000000000007941 */ /* 0x000fea0003800000 */
.L_x_3931:
[----:B-----5:R4:W-:Y:S02]  /*d0f0*/  STS.128 [R205+0x5000], R20 ;  /* 0x00500014cd007388 */ /* 0x0209e40000000c00 */
.L_x_3922:
[----:B------:R-:W-:Y:S05]  /*d100*/  BSYNC B2 ;  /* 0x0000000000027941 */ /* 0x000fea0003800000 */
.L_x_3921:
        /* <DEDUP_REMOVED lines=54> */
.L_x_3937:
[----:B------:R-:W-:Y:S05]  /*d470*/  BSYNC B0 ;  /* 0x0000000000007941 */ /* 0x000fea0003800000 */
.L_x_3936:
[----:B-----5:R4:W-:Y:S02]  /*d480*/  STS.128 [R205+0x1800], R20 ;  /* 0x00180014cd007388 */ /* 0x0209e40000000c00 */
.L_x_3935:
[----:B------:R-:W-:Y:S05]  /*d490*/  BSYNC B1 ;  /* 0x0000000000017941 */ /* 0x000fea0003800000 */
.L_x_3934:
        /* <DEDUP_REMOVED lines=49> */
.L_x_3941:
[----:B------:R-:W-:Y:S05]  /*d7b0*/  BSYNC B0 ;  /* 0x0000000000007941 */ /* 0x000fea0003800000 */
.L_x_3940:
[----:B-----5:R1:W-:Y:S02]  /*d7c0*/  STS.128 [R205+0x3800], R20 ;  /* 0x00380014cd007388 */ /* 0x0203e40000000c00 */
.L_x_3939:
[----:B------:R-:W-:Y:S05]  /*d7d0*/  BSYNC B1 ;  /* 0x0000000000017941 */ /* 0x000fea0003800000 */
.L_x_3938:
        /* <DEDUP_REMOVED lines=44> */
.L_x_3943:
[----:B------:R-:W-:Y:S05]  /*daa0*/  BSYNC B0 ;  /* 0x0000000000007941 */ /* 0x000fea0003800000 */
.L_x_3942:
[----:B-----5:R4:W-:Y:S01]  /*dab0*/  STS.128 [R205+0x5800], R20 ;  /* 0x00580014cd007388 */ /* 0x0209e20000000c00 */
[----:B------:R-:W-:Y:S05]  /*dac0*/  BRA `(.L_x_3933) ;  /* 0x00004d0000007947 */ /* 0x000fea0003800000 */
.L_x_3896:
        /* <DEDUP_REMOVED lines=92> */
.L_x_3949:
[----:B------:R-:W-:Y:S05]  /*e090*/  BSYNC B0 ;  /* 0x0000000000007941 */ /* 0x000fea0003800000 */
.L_x_3948:
[----:B-----5:R4:W-:Y:S02]  /*e0a0*/  STS.128 [R205], R24 ;  /* 0x00000018cd007388 */ /* 0x0209e40000000c00 */
.L_x_3947:
[----:B------:R-:W-:Y:S05]  /*e0b0*/  BSYNC B1 ;  /* 0x0000000000017941 */ /* 0x000fea0003800000 */
.L_x_3946:
        /* <DEDUP_REMOVED lines=89> */
.L_x_3953:
[----:B------:R-:W-:Y:S05]  /*e650*/  BSYNC B0 ;  /* 0x0000000000007941 */ /* 0x000fea0003800000 */
.L_x_3952:
[----:B-----5:R1:W-:Y:S02]  /*e660*/  STS.128 [R205+0x2000], R24 ;  /* 0x00200018cd007388 */ /* 0x0203e40000000c00 */
.L_x_3951:
[----:B------:R-:W-:Y:S05]  /*e670*/  BSYNC B1 ;  /* 0x0000000000017941 */ /* 0x000fea0003800000 */
.L_x_3950:
        /* <DEDUP_REMOVED lines=87> */
.L_x_3955:
[----:B------:R-:W-:Y:S05]  /*ebf0*/  BSYNC B0 ;  /* 0x0000000000007941 */ /* 0x000fea0003800000 */
.L_x_3954:
[----:B-----5:R4:W-:Y:S02]  /*ec00*/  STS.128 [R205+0x4000], R24 ;  /* 0x00400018cd007388 */ /* 0x0209e40000000c00 */
.L_x_3945:
[----:B------:R-:W-:Y:S05]  /*ec10*/  BSYNC B2 ;  /* 0x0000000000027941 */ /* 0x000fea0003800000 */
.L_x_3944:
        /* <DEDUP_REMOVED lines=94> */
.L_x_3961:
[----:B------:R-:W-:Y:S05]  /*f200*/  BSYNC B0 ;  /* 0x0000000000007941 */ /* 0x000fea0003800000 */
.L_x_3960:
[----:B-----5:R4:W-:Y:S02]  /*f210*/  STS.128 [R205+0x800], R24 ;  /* 0x00080018cd007388 */ /* 0x0209e40000000c00 */
.L_x_3959:
[----:B------:R-:W-:Y:S05]  /*f220*/  BSYNC B1 ;  /* 0x0000000000017941 */ /* 0x000fea0003800000 */
.L_x_3958:
        /* <DEDUP_REMOVED lines=88> */
.L_x_3965:
[----:B------:R-:W-:Y:S05]  /*f7b0*/  BSYNC B0 ;  /* 0x0000000000007941 */ /* 0x000fea0003800000 */
.L_x_3964:
[----:B-----5:R1:W-:Y:S02]  /*f7c0*/  STS.128 [R205+0x2800], R24 ;  /* 0x00280018cd007388 */ /* 0x0203e40000000c00 */
.L_x_3963:
[----:B------:R-:W-:Y:S05]  /*f7d0*/  BSYNC B1 ;  /* 0x0000000000017941 */ /* 0x000fea0003800000 */
.L_x_3962:
        /* <DEDUP_REMOVED lines=87> */
.L_x_3967:
[----:B------:R-:W-:Y:S05]  /*fd50*/  BSYNC B0 ;  /* 0x0000000000007941 */ /* 0x000fea0003800000 */
.L_x_3966:
[----:B-----5:R4:W-:Y:S02]  /*fd60*/  STS.128 [R205+0x4800], R24 ;  /* 0x00480018cd007388 */ /* 0x0209e40000000c00 */
.L_x_3957:
[----:B------:R-:W-:Y:S05]  /*fd70*/  BSYNC B2 ;  /* 0x0000000000027941 */ /* 0x000fea0003800000 */
.L_x_3956:
        /* <DEDUP_REMOVED lines=94> */
.L_x_3973:
[----:B------:R-:W-:Y:S05]  /*10360*/  BSYNC B0 ;  /* 0x0000000000007941 */ /* 0x000fea0003800000 */
.L_x_3972:
[----:B-----5:R4:W-:Y:S02]  /*10370*/  STS.128 [R205+0x1000], R24 ;  /* 0x00100018cd007388 */ /* 0x0209e40000000c00 */
.L_x_3971:
[----:B------:R-:W-:Y:S05]  /*10380*/  BSYNC B1 ;  /* 0x0000000000017941 */ /* 0x000fea0003800000 */
.L_x_3970:
        /* <DEDUP_REMOVED lines=88> */
.L_x_3977:
[----:B------:R-:W-:Y:S05]  /*10910*/  BSYNC B0 ;  /* 0x0000000000007941 */ /* 0x000fea0003800000 */
.L_x_3976:
[----:B-----5:R1:W-:Y:S02]  /*10920*/  STS.128 [R205+0x3000], R24 ;  /* 0x00300018cd007388 */ /* 0x0203e40000000c00 */
.L_x_3975:
[----:B------:R-:W-:Y:S05]  /*10930*/  BSYNC B1 ;  /* 0x0000000000017941 */ /* 0x000fea0003800000 */
.L_x_3974:
        /* <DEDUP_REMOVED lines=87> */
.L_x_3979:
[----:B------:R-:W-:Y:S05]  /*10eb0*/  BSYNC B0 ;  /* 0x0000000000007941 */ /* 0x000fea0003800000 */
.L_x_3978:
[----:B-----5:R1:W-:Y:S02]  /*10ec0*/  STS.128 [R205+0x5000], R20 ;  /* 0x00500014cd007388 */ /* 0x0203e40000000c00 */
.L_x_3969:
[----:B------:R-:W-:Y:S05]  /*10ed0*/  BSYNC B2 ;  /* 0x0000000000027941 */ /* 0x000fea0003800000 */
.L_x_3968:
        /* <DEDUP_REMOVED lines=92> */
.L_x_3983:
[----:B------:R-:W-:Y:S05]  /*114a0*/  BSYNC B0 ;  /* 0x0000000000007941 */ /* 0x000fea0003800000 */
.L_x_3982:
[----:B-----5:R4:W-:Y:S02]  /*114b0*/  STS.128 [R205+0x1800], R24 ;  /* 0x00180018cd007388 */ /* 0x0209e40000000c00 */
.L_x_3981:
[----:B------:R-:W-:Y:S05]  /*114c0*/  BSYNC B1 ;  /* 0x0000000000017941 */ /* 0x000fea0003800000 */
.L_x_3980:
        /* <DEDUP_REMOVED lines=87> */
.L_x_3987:
[----:B------:R-:W-:Y:S05]  /*11a40*/  BSYNC B0 ;  /* 0x0000000000007941 */ /* 0x000fea0003800000 */
.L_x_3986:
[----:B-----5:R1:W-:Y:S02]  /*11a50*/  STS.128 [R205+0x3800], R24 ;  /* 0x00380018cd007388 */ /* 0x0203e40000000c00 */
.L_x_3985:
[----:B------:R-:W-:Y:S05]  /*11a60*/  BSYNC B1 ;  /* 0x0000000000017941 */ /* 0x000fea0003800000 */
.L_x_3984:
        /* <DEDUP_REMOVED lines=90> */
.L_x_3989:
[----:B------:R-:W-:Y:S05]  /*12010*/  BSYNC B0 ;  /* 0x0000000000007941 */ /* 0x000fea0003800000 */
.L_x_3988:
[----:B-----5:R1:W-:Y:S01]  /*12020*/  STS.128 [R205+0x5800], R20 ;  /* 0x00580014cd007388 */ /* 0x0203e20000000c00 */
[----:B------:R-:W-:Y:S05]  /*12030*/  BRA `(.L_x_3933) ;  /* 0x0000079000007947 */ /* 0x000fea0003800000 */
.L_x_3895:
        /* <DEDUP_REMOVED lines=27> */
.L_x_3991:
[----:B------:R-:W-:Y:S05]  /*121f0*/  BSYNC B0 ;  /* 0x0000000000007941 */ /* 0x000fea0003800000 */
.L_x_3990:
        /* <DEDUP_REMOVED lines=29> */
.L_x_3993:
[----:B------:R-:W-:Y:S05]  /*123d0*/  BSYNC B0 ;  /* 0x0000000000007941 */ /* 0x000fea0003800000 */
.L_x_3992:
        /* <DEDUP_REMOVED lines=30> */
.L_x_3995:
[----:B------:R-:W-:Y:S05]  /*125c0*/  BSYNC B0 ;  /* 0x0000000000007941 */ /* 0x000fea0003800000 */
.L_x_3994:
        /* <DEDUP_REMOVED lines=32> */
.L_x_3933:
[----:B------:R-:W-:Y:S05]  /*127d0*/  BSYNC B3 ;  /* 0x0000000000037941 */ /* 0x000fea0003800000 */
.L_x_3894:
        /* <DEDUP_REMOVED lines=29> */
.L_x_3998:
[----:B------:R2:W-:Y:S02]  /*129b0*/  STS.128 [R205+0xa000], RZ ;  /* 0x00a000ffcd007388 */ /* 0x0005e40000000c00 */
.L_x_3997:
[----:B------:R-:W-:Y:S05]  /*129c0*/  BSYNC B0 ;  /* 0x0000000000007941 */ /* 0x000fea0003800000 */
.L_x_3996:
        /* <DEDUP_REMOVED lines=31> */
.L_x_4001:
[----:B------:R1:W-:Y:S02]  /*12bc0*/  STS.128 [R205+0xa800], RZ ;  /* 0x00a800ffcd007388 */ /* 0x0003e40000000c00 */
.L_x_4000:
[----:B------:R-:W-:Y:S05]  /*12bd0*/  BSYNC B0 ;  /* 0x0000000000007941 */ /* 0x000fea0003800000 */
.L_x_3999:
        /* <DEDUP_REMOVED lines=35> */
.L_x_4004:
[----:B------:R1:W-:Y:S02]  /*12e10*/  STS.128 [R205+0xb000], RZ ;  /* 0x00b000ffcd007388 */ /* 0x0003e40000000c00 */
.L_x_4003:
[----:B------:R-:W-:Y:S05]  /*12e20*/  BSYNC B0 ;  /* 0x0000000000007941 */ /* 0x000fea0003800000 */
.L_x_4002:
[----:B------:R-:W-:Y:S01]  /*12e30*/  ISETP.GE.AND P0, PT, R18, R5, PT ;  /* 0x000000051200720c */ /* 0x000fe20003f06270 */
[----:B------:R-:W-:-:S12]  /*12e40*/  BSSY B0, `(.L_x_4005) ;  /* 0x0000022000007945 */ /* 0x000fd80003800000 */
[----:B------:R-:W-:Y:S05]  /*12e50*/  @P0 BRA `(.L_x_4006) ;  /* 0x0000020000000947 */ /* 0x000fea0003800000 */
[C---:B------:R-:W-:Y:S01]  /*12e60*/  LOP3.LUT R0, R40.reuse, 0x1, RZ, 0xc0, !PT ;  /* 0x0000000128007812 */ /* 0x040fe200078ec0ff */
[----:B-1----:R-:W-:Y:S01]  /*12e70*/  IMAD.MOV.U32 R7, RZ, RZ, c[0x0][0x198] ;  /* 0x00006600ff077624 */ /* 0x002fe200078e00ff */
[----:B------:R-:W-:Y:S02]  /*12e80*/  LOP3.LUT P2, RZ, R40, 0x2, RZ, 0xc0, !PT ;  /* 0x0000000228ff7812 */ /* 0x000fe4000784c0ff */
        /* <DEDUP_REMOVED lines=29> */
.L_x_4006:
[----:B------:R-:W-:Y:S05]  /*13060*/  BSYNC B0 ;  /* 0x0000000000007941 */ /* 0x000fea0003800000 */
.L_x_4005:
[----:B------:R-:W-:Y:S01]  /*13070*/  IMAD R88, R88, c[0x0][0x320], RZ ;  /* 0x0000c80058587a24 */ /* 0x000fe200078e02ff */
[----:B------:R-:W0:Y:S01]  /*13080*/  LDGDEPBAR ;  /* 0x00000000000079af */ /* 0x000e220000000000 */
[----:B------:R-:W-:-:S04]  /*13090*/  IMAD.WIDE.U32 R164, R91, c[0x0][0x320], R164 ;  /* 0x0000c8005ba47a25 */ /* 0x000fc800078e00a4 */
[----:B------:R-:W-:Y:S01]  /*130a0*/  IMAD R88, R91, c[0x0][0x324], R88 ;  /* 0x0000c9005b587a24 */ /* 0x000fe200078e0258 */
[----:B-1----:R-:W-:-:S04]  /*130b0*/  LEA R6, P0, R164, c[0x0][0x318], 0x2 ;  /* 0x0000c600a4067a11 */ /* 0x002fc800078010ff */
[----:B------:R-:W-:-:S04]  /*130c0*/  IADD3 R88, R165, R88, RZ ;  /* 0x00000058a5587210 */ /* 0x000fc80007ffe0ff */
[----:B------:R-:W-:-:S06]  /*130d0*/  LEA.HI.X R7, R164, c[0x0][0x31c], R88, 0x2, P0 ;  /* 0x0000c700a4077a11 */ /* 0x000fcc00000f1458 */
[----:B------:R-:W5:Y:S01]  /*130e0*/  LDG.E R7, [R6.64] ;  /* 0x0000000606077981 */ /* 0x000f62000c1e1900 */
[----:B------:R-:W-:Y:S01]  /*130f0*/  ISETP.GE.AND P1, PT, R162, R5, PT ;  /* 0x00000005a200720c */ /* 0x000fe20003f26270 */
[----:B------:R-:W5:Y:S01]  /*13100*/  MUFU.RCP R0, c[0x0][0x238] ;  /* 0x00008e0000007b08 */ /* 0x000f620000001000 */
[----:B------:R-:W-:Y:S01]  /*13110*/  LEA R164, P0, R158, c[0x0][0x170], 0x1 ;  /* 0x00005c009ea47a11 */ /* 0x000fe200078008ff */
[----:B------:R-:W-:-:S04]  /*13120*/  DEPBAR.LE SB0, 0x0 ;  /* 0x000080000000791a */ /* 0x000fc80000000000 */
[----:B------:R-:W-:Y:S01]  /*13130*/  BAR.SYNC.DEFER_BLOCKING 0x0 ;  /* 0x0000000000007b1d */ /* 0x000fe20000010000 */
[----:B------:R-:W-:-:S05]  /*13140*/  LEA.HI.X R165, R158, c[0x0][0x174], R161, 0x1, P0 ;  /* 0x00005d009ea57a11 */ /* 0x000fca00000f0ca1 */
[----:B------:R-:W-:Y:S01]  /*13150*/  BSSY B0, `(.L_x_4007) ;  /* 0x000001c000007945 */ /* 0x000fe20003800000 */
[----:B------:R1:W-:Y:S04]  /*13160*/  @P1 STS.128 [R205+0xc000], RZ ;  /* 0x00c000ffcd001388 */ /* 0x0003e80000000c00 */
[----:B------:R1:W-:Y:S04]  /*13170*/  @P1 STS.128 [R205+0xe000], RZ ;  /* 0x00e000ffcd001388 */ /* 0x0003e80000000c00 */
[----:B------:R1:W-:Y:S01]  /*13180*/  @P1 STS.128 [R205+0x10000], RZ ;  /* 0x010000ffcd001388 */ /* 0x0003e20000000c00 */
[----:B-----5:R-:W-:Y:S01]  /*13190*/  FMUL.FTZ R0, R7, R0 ;  /* 0x0000000007007220 */ /* 0x020fe20000410000 */
        /* <DEDUP_REMOVED lines=22> */
.L_x_4009:
[----:B------:R1:W-:Y:S02]  /*13300*/  STS.128 [R205+0x10000], RZ ;  /* 0x010000ffcd007388 */ /* 0x0003e40000000c00 */
.L_x_4008:
[----:B-1----:R-:W-:Y:S05]  /*13310*/  BSYNC B0 ;  /* 0x0000000000007941 */ /* 0x002fea0003800000 */
.L_x_4007:
        /* <DEDUP_REMOVED lines=9> */
[----:B------:R-:W-:-:S05]  /*133b0*/  IADD3 R7, P2, R65, R158, RZ ;  /* 0x0000009e41077210 */ /* 0x000fca0007f5e0ff */
        /* <DEDUP_REMOVED lines=24> */
.L_x_4012:
[----:B------:R1:W-:Y:S02]  /*13540*/  STS.128 [R205+0x10800], RZ ;  /* 0x010800ffcd007388 */ /* 0x0003e40000000c00 */
.L_x_4011:
[----:B------:R-:W-:Y:S05]  /*13550*/  BSYNC B0 ;  /* 0x0000000000007941 */ /* 0x000fea0003800000 */
.L_x_4010:
        /* <DEDUP_REMOVED lines=38> */
.L_x_4015:
[----:B------:R1:W-:Y:S02]  /*137c0*/  STS.128 [R205+0x11000], RZ ;  /* 0x011000ffcd007388 */ /* 0x0003e40000000c00 */
.L_x_4014:
[----:B------:R-:W-:Y:S05]  /*137d0*/  BSYNC B0 ;  /* 0x0000000000007941 */ /* 0x000fea0003800000 */
.L_x_4013:
[----:B------:R-:W-:Y:S01]  /*137e0*/  ISETP.GE.AND P0, PT, R18, R5, PT ;  /* 0x000000051200720c */ /* 0x000fe20003f06270 */
[----:B------:R-:W-:Y:S01]  /*137f0*/  BSSY B0, `(.L_x_4016) ;  /* 0x0000029000007945 */ /* 0x000fe20003800000 */
[----:B------:R-:W-:-:S04]  /*13800*/  SHF.R.S32.HI R2, RZ, 0x1f, R59 ;  /* 0x0000001fff027819 */ /* 0x000fc8000001143b */
[----:B------:R-:W-:-:S04]  /*13810*/  LEA.HI R2, R2, R59, RZ, 0x5 ;  /* 0x0000003b02027211 */ /* 0x000fc800078f28ff */
[----:B------:R-:W-:-:S03]  /*13820*/  LOP3.LUT R2, R2, 0xffffffe0, RZ, 0xc0, !PT ;  /* 0xffffffe002027812 */ /* 0x000fc600078ec0ff */
[----:B------:R1:W-:Y:S02]  /*13830*/  @P0 STS.128 [R205+0xd800], RZ ;  /* 0x00d800ffcd000388 */ /* 0x0003e40000000c00 */
[----:B------:R-:W-:Y:S02]  /*13840*/  IMAD.IADD R84, R59, 0x1, -R2 ;  /* 0x000000013b547824 */ /* 0x000fe400078e0a02 */
        /* <DEDUP_REMOVED lines=12> */
[----:B-1----:R-:W-:Y:S01]  /*13910*/  @!P4 IMAD.WIDE.U32 R6, R5, 0x60, R164 ;  /* 0x000000600506c825 */ /* 0x002fe200078e00a4 */
        /* <DEDUP_REMOVED lines=22> */
.L_x_4017:
[----:B------:R-:W-:Y:S05]  /*13a80*/  BSYNC B0 ;  /* 0x0000000000007941 */ /* 0x000fea0003800000 */
.L_x_4016:
[C---:B------:R-:W-:Y:S01]  /*13a90*/  IMAD.SHL.U32 R2, R62.reuse, 0x40, RZ ;  /* 0x000000403e027824 */ /* 0x040fe200078e00ff */
[----:B------:R-:W-:Y:S01]  /*13aa0*/  R2P PR, R62, 0x6 ;  /* 0x000000063e007804 */ /* 0x000fe20000000000 */
[----:B------:R-:W-:Y:S01]  /*13ab0*/  IMAD.SHL.U32 R162, R162, 0x8, RZ ;  /* 0x00000008a2a27824 */ /* 0x000fe200078e00ff */
[----:B------:R-:W-:Y:S01]  /*13ac0*/  ISETP.GE.AND P4, PT, R58, 0x2, PT ;  /* 0x000000023a00780c */ /* 0x000fe20003f86270 */
[----:B------:R-:W-:Y:S01]  /*13ad0*/  IMAD R202, R61, 0x400, R42 ;  /* 0x000004003dca7824 */ /* 0x000fe200078e022a */
[----:B------:R-:W-:Y:S01]  /*13ae0*/  LOP3.LUT R5, R2, 0x1c0, RZ, 0xc0, !PT ;  /* 0x000001c002057812 */ /* 0x000fe200078ec0ff */
[----:B------:R-:W0:Y:S02]  /*13af0*/  LDGDEPBAR ;  /* 0x00000000000079af */ /* 0x000e240000000000 */
        /* <DEDUP_REMOVED lines=8> */
[----:B-1----:R-:W-:Y:S03]  /*13b80*/  LDSM.16.M88.4 R8, [R200] ;  /* 0x00000000c808783b */ /* 0x002fe60000000200 */
[----:B------:R-:W-:Y:S01]  /*13b90*/  IMAD R201, R63, 0x200, R2 ;  /* 0x000002003fc97824 */ /* 0x000fe200078e0202 */
[----:B------:R-:W-:Y:S03]  /*13ba0*/  LDSM.16.M88.4 R68, [R198] ;  /* 0x00000000c644783b */ /* 0x000fe60000000200 */
[----:B------:R-:W-:Y:S01]  /*13bb0*/  IMAD.SHL.U32 R201, R201, 0x2, RZ ;  /* 0x00000002c9c97824 */ /* 0x000fe200078e00ff */
[----:B------:R-:W-:Y:S04]  /*13bc0*/  LDSM.16.M88.4 R80, [R200+0x2000] ;  /* 0x00200000c850783b */ /* 0x000fe80000000200 */
[----:B------:R-:W1:Y:S01]  /*13bd0*/  LDSM.16.M88.4 R28, [R201+0x6000] ;  /* 0x00600000c91c783b */ /* 0x000e620000000200 */
[----:B------:R-:W-:-:S02]  /*13be0*/  IADD3 R2, R201, 0x6000, RZ ;  /* 0x00006000c9027810 */ /* 0x000fc40007ffe0ff */
[----:B------:R-:W-:Y:S01]  /*13bf0*/  IADD3 R199, R201, 0x6020, RZ ;  /* 0x00006020c9c77810 */ /* 0x000fe20007ffe0ff */
[----:B----4-:R-:W4:Y:S01]  /*13c00*/  LDSM.16.M88.4 R20, [R201+0x6800] ;  /* 0x00680000c914783b */ /* 0x010f220000000200 */
        /* <DEDUP_REMOVED lines=21> */
[----:B------:R-:W-:Y:S01]  /*13d60*/  LDSM.16.M88.4 R76, [R188+0x1800] ;  /* 0x00180000bc4c783b */ /* 0x000fe20000000200 */
[----:B------:R-:W-:Y:S01]  /*13d70*/  IADD3 R180, R199, 0x5800, RZ ;  /* 0x00005800c7b47810 */ /* 0x000fe20007ffe0ff */
[C---:B-1----:R-:W-:Y:S08]  /*13d80*/  HMMA.16816.F32 R32, R44.reuse, R28, RZ ;  /* 0x0000001c2c20723c */ /* 0x042ff000000018ff */
[C---:B------:R-:W-:Y:S08]  /*13d90*/  HMMA.16816.F32 R28, R44.reuse, R30, RZ ;  /* 0x0000001e2c1c723c */ /* 0x040ff000000018ff */
[----:B----4-:R-:W-:Y:S08]  /*13da0*/  HMMA.16816.F32 R24, R44, R20, RZ ;  /* 0x000000142c18723c */ /* 0x010ff000000018ff */
[C---:B-----5:R-:W-:Y:S08]  /*13db0*/  HMMA.16816.F32 R32, R8.reuse, R4, R32 ;  /* 0x000000040820723c */ /* 0x060ff00000001820 */
[----:B------:R-:W-:Y:S01]  /*13dc0*/  HMMA.16816.F32 R28, R8, R6, R28 ;  /* 0x00000006081c723c */ /* 0x000fe2000000181c */
[----:B------:R-:W1:Y:S07]  /*13dd0*/  LDSM.16.M88.4 R4, [R195+0x6000] ;  /* 0x00600000c304783b */ /* 0x000e6e0000000200 */
[C---:B------:R-:W-:Y:S08]  /*13de0*/  HMMA.16816.F32 R20, R44.reuse, R22, RZ ;  /* 0x000000162c14723c */ /* 0x040ff000000018ff */
[C---:B------:R-:W-:Y:S08]  /*13df0*/  HMMA.16816.F32 R16, R44.reuse, R12, RZ ;  /* 0x0000000c2c10723c */ /* 0x040ff000000018ff */
[C---:B------:R-:W-:Y:S08]  /*13e00*/  HMMA.16816.F32 R12, R44.reuse, R14, RZ ;  /* 0x0000000e2c0c723c */ /* 0x040ff000000018ff */
[C---:B--2---:R-:W-:Y:S08]  /*13e10*/  HMMA.16816.F32 R72, R44.reuse, R36, RZ ;  /* 0x000000242c48723c */ /* 0x044ff000000018ff */
[----:B------:R-:W-:Y:S01]  /*13e20*/  HMMA.16816.F32 R44, R44, R38, RZ ;  /* 0x000000262c2c723c */ /* 0x000fe200000018ff */
[----:B------:R-:W2:Y:S07]  /*13e30*/  LDSM.16.M88.4 R36, [R195+0x6800] ;  /* 0x00680000c324783b */ /* 0x000eae0000000200 */
[C---:B---3--:R-:W-:Y:S08]  /*13e40*/  HMMA.16816.F32 R24, R8.reuse, R64, R24 ;  /* 0x000000400818723c */ /* 0x048ff00000001818 */
[C---:B------:R-:W-:Y:S01]  /*13e50*/  HMMA.16816.F32 R20, R8.reuse, R66, R20 ;  /* 0x000000420814723c */ /* 0x040fe20000001814 */
[----:B------:R-:W3:Y:S07]  /*13e60*/  LDSM.16.M88.4 R64, [R195+0x7000] ;  /* 0x00700000c340783b */ /* 0x000eee0000000200 */
[C---:B------:R-:W-:Y:S08]  /*13e70*/  HMMA.16816.F32 R16, R8.reuse, R52, R16 ;  /* 0x000000340810723c */ /* 0x040ff00000001810 */
[C---:B------:R-:W-:Y:S01]  /*13e80*/  HMMA.16816.F32 R12, R8.reuse, R54, R12 ;  /* 0x00000036080c723c */ /* 0x040fe2000000180c */
[----:B------:R-:W4:Y:S07]  /*13e90*/  LDSM.16.M88.4 R52, [R195+0x7800] ;  /* 0x00780000c334783b */ /* 0x000f2e0000000200 */
[C---:B------:R-:W-:Y:S08]  /*13ea0*/  HMMA.16816.F32 R72, R8.reuse, R48, R72 ;  /* 0x000000300848723c */ /* 0x040ff00000001848 */
[----:B------:R-:W-:Y:S01]  /*13eb0*/  HMMA.16816.F32 R44, R8, R50, R44 ;  /* 0x00000032082c723c */ /* 0x000fe2000000182c */
[----:B------:R-:W-:Y:S04]  /*13ec0*/  LDSM.16.M88.4 R8, [R197] ;  /* 0x00000000c508783b */ /* 0x000fe80000000200 */
[----:B------:R-:W-:Y:S03]  /*13ed0*/  LDSM.16.M88.4 R48, [R188] ;  /* 0x00000000bc30783b */ /* 0x000fe60000000200 */
        /* <DEDUP_REMOVED lines=18> */
[----:B------:R-:W3:Y:S07]  /*14000*/  LDSM.16.M88.4 R48, [R201+0x9800] ;  /* 0x00980000c930783b */ /* 0x000eee0000000200 */
[C---:B--2---:R-:W-:Y:S08]  /*14010*/  HMMA.16816.F32 R16, R8.reuse, R36, R16 ;  /* 0x000000240810723c */ /* 0x044ff00000001810 */
[C---:B------:R-:W-:Y:S01]  /*14020*/  HMMA.16816.F32 R12, R8.reuse, R38, R12 ;  /* 0x00000026080c723c */ /* 0x040fe2000000180c */
[----:B------:R-:W-:Y:S07]  /*14030*/  LDSM.16.M88.4 R36, [R199+0x2000] ;  /* 0x00200000c724783b */ /* 0x000fee0000000200 */
[C---:B------:R-:W-:Y:S08]  /*14040*/  HMMA.16816.F32 R72, R8.reuse, R76, R72 ;  /* 0x0000004c0848723c */ /* 0x040ff00000001848 */
[----:B------:R-:W-:Y:S01]  /*14050*/  HMMA.16816.F32 R68, R8, R78, R68 ;  /* 0x0000004e0844723c */ /* 0x000fe20000001844 */
[----:B------:R-:W2:Y:S04]  /*14060*/  LDSM.16.M88.4 R8, [R199+0x2800] ;  /* 0x00280000c708783b */ /* 0x000ea80000000200 */
[----:B------:R-:W-:Y:S03]  /*14070*/  LDSM.16.M88.4 R76, [R199+0x3800] ;  /* 0x00380000c74c783b */ /* 0x000fe60000000200 */
[C---:B-1----:R-:W-:Y:S08]  /*14080*/  HMMA.16816.F32 R16, R44.reuse, R4, R16 ;  /* 0x000000042c10723c */ /* 0x042ff00000001810 */
[C---:B------:R-:W-:Y:S01]  /*14090*/  HMMA.16816.F32 R12, R44.reuse, R6, R12 ;  /* 0x000000062c0c723c */ /* 0x040fe2000000180c */
[----:B------:R-:W1:Y:S07]  /*140a0*/  LDSM.16.M88.4 R4, [R199+0x3000] ;  /* 0x00300000c704783b */ /* 0x000e6e0000000200 */
[C---:B------:R-:W-:Y:S08]  /*140b0*/  HMMA.16816.F32 R24, R44.reuse, R52, R24 ;  /* 0x000000342c18723c */ /* 0x040ff00000001818 */
[C---:B------:R-:W-:Y:S01]  /*140c0*/  HMMA.16816.F32 R20, R44.reuse, R54, R20 ;  /* 0x000000362c14723c */ /* 0x040fe20000001814 */
[----:B------:R-:W-:Y:S07]  /*140d0*/  LDSM.16.M88.4 R52, [R195+0x8000] ;  /* 0x00800000c334783b */ /* 0x000fee0000000200 */
[C---:B------:R-:W-:Y:S08]  /*140e0*/  HMMA.16816.F32 R32, R44.reuse, R64, R32 ;  /* 0x000000402c20723c */ /* 0x040ff00000001820 */
[C---:B------:R-:W-:Y:S01]  /*140f0*/  HMMA.16816.F32 R28, R44.reuse, R66, R28 ;  /* 0x000000422c1c723c */ /* 0x040fe2000000181c */
[----:B------:R-:W-:Y:S07]  /*14100*/  LDSM.16.M88.4 R64, [R198+0x2000] ;  /* 0x00200000c640783b */ /* 0x000fee0000000200 */
[C---:B---3--:R-:W-:Y:S08]  /*14110*/  HMMA.16816.F32 R72, R44.reuse, R48, R72 ;  /* 0x000000302c48723c */ /* 0x048ff00000001848 */
        /* <DEDUP_REMOVED lines=11> */
[----:B------:R-:W-:Y:S07]  /*141d0*/  LDSM.16.M88.4 R4, [R188+0x2000] ;  /* 0x00200000bc04783b */ /* 0x000fee0000000200 */
[C---:B------:R-:W-:Y:S08]  /*141e0*/  HMMA.16816.F32 R72, R80.reuse, R76, R72 ;  /* 0x0000004c5048723c */ /* 0x040ff00000001848 */
[----:B------:R-:W-:Y:S01]  /*141f0*/  HMMA.16816.F32 R68, R80, R78, R68 ;  /* 0x0000004e5044723c */ /* 0x000fe20000001844 */
[----:B------:R-:W-:Y:S07]  /*14200*/  LDSM.16.M88.4 R80, [R188+0x3800] ;  /* 0x00380000bc50783b */ /* 0x000fee0000000200 */
[C---:B---3--:R-:W-:Y:S08]  /*14210*/  HMMA.16816.F32 R24, R64.reuse, R48, R24 ;  /* 0x000000304018723c */ /* 0x048ff00000001818 */
[C---:B------:R-:W-:Y:S01]  /*14220*/  HMMA.16816.F32 R20, R64.reuse, R50, R20 ;  /* 0x000000324014723c */ /* 0x040fe20000001814 */
[----:B------:R-:W1:Y:S07]  /*14230*/  LDSM.16.M88.4 R48, [R188+0x2800] ;  /* 0x00280000bc30783b */ /* 0x000e6e0000000200 */
[C---:B----4-:R-:W-:Y:S08]  /*14240*/  HMMA.16816.F32 R16, R64.reuse, R44, R16 ;  /* 0x0000002c4010723c */ /* 0x050ff00000001810 */
[C---:B------:R-:W-:Y:S01]  /*14250*/  HMMA.16816.F32 R12, R64.reuse, R46, R12 ;  /* 0x0000002e400c723c */ /* 0x040fe2000000180c */
[----:B------:R-:W3:Y:S07]  /*14260*/  LDSM.16.M88.4 R44, [R188+0x3000] ;  /* 0x00300000bc2c783b */ /* 0x000eee0000000200 */
[C---:B------:R-:W-:Y:S08]  /*14270*/  HMMA.16816.F32 R32, R64.reuse, R52, R32 ;  /* 0x000000344020723c */ /* 0x040ff00000001820 */
[C---:B------:R-:W-:Y:S01]  /*14280*/  HMMA.16816.F32 R28, R64.reuse, R54, R28 ;  /* 0x00000036401c723c */ /* 0x040fe2000000181c */
[----:B------:R-:W-:Y:S07]  /*14290*/  LDSM.16.M88.4 R52, [R202+0x4000] ;  /* 0x00400000ca34783b */ /* 0x000fee0000000200 */
[C---:B--2---:R-:W-:Y:S01]  /*142a0*/  HMMA.16816.F32 R76, R64.reuse, R36, R72 ;  /* 0x00000024404c723c */ /* 0x044fe20000001848 */
[----:B------:R-:W-:Y:S07]  /*142b0*/  LDSM.16.M88.4 R72, [R201+0xa000] ;  /* 0x00a00000c948783b */ /* 0x000fee0000000200 */
[----:B------:R-:W-:Y:S01]  /*142c0*/  HMMA.16816.F32 R68, R64, R38, R68 ;  /* 0x000000264044723c */ /* 0x000fe20000001844 */
[----:B------:R-:W2:Y:S07]  /*142d0*/  LDSM.16.M88.4 R36, [R201+0xa800] ;  /* 0x00a80000c924783b */ /* 0x000eae0000000200 */
[C---:B-1----:R-:W-:Y:S08]  /*142e0*/  HMMA.16816.F32 R24, R8.reuse, R48, R24 ;  /* 0x000000300818723c */ /* 0x042ff00000001818 */
[C---:B------:R-:W-:Y:S08]  /*142f0*/  HMMA.16816.F32 R32, R8.reuse, R4, R32 ;  /* 0x000000040820723c */ /* 0x040ff00000001820 */
[C---:B------:R-:W-:Y:S01]  /*14300*/  HMMA.16816.F32 R28, R8.reuse, R6, R28 ;  /* 0x00000006081c723c */ /* 0x040fe2000000181c */
[----:B------:R-:W1:Y:S07]  /*14310*/  LDSM.16.M88.4 R4, [R201+0xb000] ;  /* 0x00b00000c904783b */ /* 0x000e6e0000000200 */
[C---:B------:R-:W-:Y:S01]  /*14320*/  HMMA.16816.F32 R20, R8.reuse, R50, R20 ;  /* 0x000000320814723c */ /* 0x040fe20000001814 */
[----:B------:R-:W-:Y:S07]  /*14330*/  LDSM.16.M88.4 R48, [R200+0x4000] ;  /* 0x00400000c830783b */ /* 0x000fee0000000200 */
[C---:B---3--:R-:W-:Y:S07]  /*14340*/  HMMA.16816.F32 R16, R8.reuse, R44, R16 ;  /* 0x0000002c0810723c */ /* 0x048fee0000001810 */
        /* <DEDUP_REMOVED lines=8> */
[----:B------:R-:W3:Y:S01]  /*143d0*/  LDSM.16.M88.4 R8, [R201+0xb800] ;  /* 0x00b80000c908783b */ /* 0x000ee20000000200 */
[----:B------:R-:W-:-:S05]  /*143e0*/  IMAD.IADD R2, R60, 0x1, R61 ;  /* 0x000000013c027824 */ /* 0x000fca00078e023d */
[----:B------:R-:W-:Y:S01]  /*143f0*/  IADD3 R80, R138, R2, -R203 ;  /* 0x000000028a507210 */ /* 0x000fe20007ffe8cb */
[C---:B--2---:R-:W-:Y:S07]  /*14400*/  HMMA.16816.F32 R24, R52.reuse, R36, R24 ;  /* 0x000000243418723c */ /* 0x044fee0000001818 */
[----:B------:R-:W-:Y:S01]  /*14410*/  IMAD.SHL.U32 R37, R59, 0x2, RZ ;  /* 0x000000023b257824 */ /* 0x000fe200078e00ff */
[----:B------:R-:W-:Y:S04]  /*14420*/  HMMA.16816.F32 R28, R52, R74, R28 ;  /* 0x0000004a341c723c */ /* 0x000fe8000000181c */
[----:B------:R-:W-:-:S04]  /*14430*/  LOP3.LUT R37, R37, 0x6, RZ, 0xc0, !PT ;  /* 0x0000000625257812 */ /* 0x000fc800078ec0ff */
[----:B-1----:R-:W-:Y:S01]  /*14440*/  HMMA.16816.F32 R16, R52, R4, R16 ;  /* 0x000000043410723c */ /* 0x002fe20000001810 */
[----:B------:R-:W-:-:S05]  /*14450*/  IMAD R82, R58, 0x40, R37 ;  /* 0x000000403a527824 */ /* 0x000fca00078e0225 */
[C---:B------:R-:W-:Y:S02]  /*14460*/  IADD3 R75, R82.reuse, -0x40, RZ ;  /* 0xffffffc0524b7810 */ /* 0x040fe40007ffe0ff */
[C---:B------:R-:W-:Y:S01]  /*14470*/  IADD3 R91, R82.reuse, -0x38, RZ ;  /* 0xffffffc8525b7810 */ /* 0x040fe20007ffe0ff */
[C---:B------:R-:W-:Y:S01]  /*14480*/  HMMA.16816.F32 R12, R52.reuse, R6, R12 ;  /* 0x00000006340c723c */ /* 0x040fe2000000180c */
[----:B------:R-:W-:Y:S01]  /*14490*/  IADD3 R81, R82, -0x3f, RZ ;  /* 0xffffffc152517810 */ /* 0x000fe20007ffe0ff */
[----:B------:R-:W-:Y:S01]  /*144a0*/  IMAD.IADD R4, R80, 0x1, -R75 ;  /* 0x0000000150047824 */ /* 0x000fe200078e0a4b */
[C---:B------:R-:W-:Y:S02]  /*144b0*/  IADD3 R103, R82.reuse, -0x37, RZ ;  /* 0xffffffc952677810 */ /* 0x040fe40007ffe0ff */
[----:B------:R-:W-:Y:S01]  /*144c0*/  IADD3 R107, R82, -0x30, RZ ;  /* 0xffffffd0526b7810 */ /* 0x000fe20007ffe0ff */
[C---:B------:R-:W-:Y:S01]  /*144d0*/  IMAD.IADD R36, R80.reuse, 0x1, -R81 ;  /* 0x0000000150247824 */ /* 0x040fe200078e0a51 */
[----:B------:R-:W-:Y:S01]  /*144e0*/  IABS R4, R4 ;  /* 0x0000000400047213 */ /* 0x000fe20000000000 */
[----:B---3--:R-:W-:Y:S01]  /*144f0*/  HMMA.16816.F32 R76, R52, R8, R76 ;  /* 0x00000008344c723c */ /* 0x008fe2000000184c */
[----:B------:R-:W-:Y:S01]  /*14500*/  IMAD.IADD R37, R80, 0x1, -R103 ;  /* 0x0000000150257824 */ /* 0x000fe200078e0a67 */
[----:B------:R-:W-:-:S02]  /*14510*/  IADD3 R89, R82, -0x27, RZ ;  /* 0xffffffd952597810 */ /* 0x000fc40007ffe0ff */
[----:B------:R-:W-:Y:S01]  /*14520*/  IMAD.MOV.U32 R85, RZ, RZ, R4 ;  /* 0x000000ffff557224 */ /* 0x000fe200078e0004 */
[----:B------:R-:W-:Y:S01]  /*14530*/  IABS R36, R36 ;  /* 0x0000002400247213 */ /* 0x000fe20000000000 */
[----:B------:R-:W1:Y:S01]  /*14540*/  LDSM.16.M88.4 R4, [R199+0x4800] ;  /* 0x00480000c704783b */ /* 0x000e620000000200 */
[----:B------:R-:W-:Y:S01]  /*14550*/  IMAD.IADD R8, R80, 0x1, -R91 ;  /* 0x0000000150087824 */ /* 0x000fe200078e0a5b */
[----:B------:R-:W-:Y:S01]  /*14560*/  HMMA.16816.F32 R32, R52, R72, R32 ;  /* 0x000000483420723c */ /* 0x000fe20000001820 */
[----:B------:R2:W-:Y:S01]  /*14570*/  I2F R66, R36 ;  /* 0x0000002400427306 */ /* 0x0005e20000201400 */
[----:B------:R-:W-:Y:S02]  /*14580*/  IABS R37, R37 ;  /* 0x0000002500257213 */ /* 0x000fe40000000000 */
[----:B------:R-:W-:Y:S02]  /*14590*/  IABS R8, R8 ;  /* 0x0000000800087213 */ /* 0x000fe40000000000 */
[----:B------:R-:W-:-:S02]  /*145a0*/  IADD3 R101, R82, -0x20, RZ ;  /* 0xffffffe052657810 */ /* 0x000fc40007ffe0ff */
[C---:B------:R-:W-:Y:S01]  /*145b0*/  HMMA.16816.F32 R68, R52.reuse, R10, R68 ;  /* 0x0000000a3444723c */ /* 0x040fe20000001844 */
[----:B------:R-:W-:Y:S01]  /*145c0*/  IMAD.MOV.U32 R73, RZ, RZ, R8 ;  /* 0x000000ffff497224 */ /* 0x000fe200078e0008 */
[----:B------:R3:W-:Y:S01]  /*145d0*/  I2F R74, R37 ;  /* 0x00000025004a7306 */ /* 0x0007e20000201400 */
[----:B------:R-:W4:Y:S01]  /*145e0*/  LDSM.16.M88.4 R8, [R199+0x5000] ;  /* 0x00500000c708783b */ /* 0x000f220000000200 */
[C---:B------:R-:W-:Y:S02]  /*145f0*/  IADD3 R99, R82.reuse, -0x1f, RZ ;  /* 0xffffffe152637810 */ /* 0x040fe40007ffe0ff */
[----:B------:R-:W-:Y:S02]  /*14600*/  IADD3 R95, R82, -0x17, RZ ;  /* 0xffffffe9525f7810 */ /* 0x000fe40007ffe0ff */
[----:B------:R-:W-:Y:S01]  /*14610*/  HMMA.16816.F32 R20, R52, R38, R20 ;  /* 0x000000263414723c */ /* 0x000fe20000001814 */
[----:B--2---:R-:W-:Y:S01]  /*14620*/  IMAD.IADD R36, R80, 0x1, -R107 ;  /* 0x0000000150247824 */ /* 0x004fe200078e0a6b */
[----:B------:R-:W-:Y:S01]  /*14630*/  LDSM.16.M88.4 R52, [R198+0x4000] ;  /* 0x00400000c634783b */ /* 0x000fe20000000200 */
[C---:B------:R-:W-:Y:S01]  /*14640*/  IADD3 R93, R82.reuse, -0x10, RZ ;  /* 0xfffffff0525d7810 */ /* 0x040fe20007ffe0ff */
[----:B------:R-:W2:Y:S01]  /*14650*/  I2F R85, R85 ;  /* 0x0000005500557306 */ /* 0x000ea20000201400 */
[----:B------:R-:W-:-:S02]  /*14660*/  IADD3 R109, R82, -0x8, RZ ;  /* 0xfffffff8526d7810 */ /* 0x000fc40007ffe0ff */
[----:B------:R-:W-:Y:S01]  /*14670*/  IABS R83, R36 ;  /* 0x0000002400537213 */ /* 0x000fe20000000000 */
[C---:B------:R-:W-:Y:S01]  /*14680*/  HMMA.16816.F32 R32, R48.reuse, R44, R32 ;  /* 0x0000002c3020723c */ /* 0x040fe20000001820 */
[C---:B------:R-:W-:Y:S01]  /*14690*/  IADD3 R113, R82.reuse, -0x7, RZ ;  /* 0xfffffff952717810 */ /* 0x040fe20007ffe0ff */
[----:B---3--:R-:W3:Y:S01]  /*146a0*/  LDSM.16.M88.4 R36, [R199+0x5800] ;  /* 0x00580000c724783b */ /* 0x008ee20000000200 */
[C---:B------:R-:W-:Y:S01]  /*146b0*/  IADD3 R111, R82.reuse, -0x2f, RZ ;  /* 0xffffffd1526f7810 */ /* 0x040fe20007ffe0ff */
[----:B------:R-:W-:Y:S01]  /*146c0*/  I2F R73, R73 ;  /* 0x0000004900497306 */ /* 0x000fe20000201400 */
[C---:B------:R-:W-:Y:S02]  /*146d0*/  IADD3 R105, R82.reuse, -0x28, RZ ;  /* 0xffffffd852697810 */ /* 0x040fe40007ffe0ff */
[----:B------:R-:W-:Y:S01]  /*146e0*/  IADD3 R97, R82, -0x18, RZ ;  /* 0xffffffe852617810 */ /* 0x000fe20007ffe0ff */
[C---:B------:R-:W-:Y:S01]  /*146f0*/  HMMA.16816.F32 R28, R48.reuse, R46, R28 ;  /* 0x0000002e301c723c */ /* 0x040fe2000000181c */
[----:B------:R-:W5:Y:S01]  /*14700*/  LDSM.16.M88.4 R44, [R195+0xa000] ;  /* 0x00a00000c32c783b */ /* 0x000f620000000200 */
[C---:B------:R-:W-:Y:S01]  /*14710*/  IMAD.IADD R64, R80.reuse, 0x1, -R111 ;  /* 0x0000000150407824 */ /* 0x040fe200078e0a6f */
[-C--:B------:R-:W-:Y:S01]  /*14720*/  ISETP.GE.AND P0, PT, R75, R138.reuse, PT ;  /* 0x0000008a4b00720c */ /* 0x080fe20003f06270 */
[C---:B------:R-:W-:Y:S01]  /*14730*/  IMAD.IADD R65, R80.reuse, 0x1, -R105 ;  /* 0x0000000150417824 */ /* 0x040fe200078e0a69 */
[-C--:B------:R-:W-:Y:S01]  /*14740*/  ISETP.GE.AND P1, PT, R107, R138.reuse, PT ;  /* 0x0000008a6b00720c */ /* 0x080fe20003f26270 */
[----:B------:R-:W-:Y:S01]  /*14750*/  IMAD.IADD R84, R80, 0x1, -R97 ;  /* 0x0000000150547824 */ /* 0x000fe200078e0a61 */
[----:B------:R-:W-:Y:S01]  /*14760*/  ISETP.GE.AND P6, PT, R81, R138, PT ;  /* 0x0000008a5100720c */ /* 0x000fe20003fc6270 */
[----:B-1----:R-:W-:Y:S01]  /*14770*/  HMMA.16816.F32 R24, R48, R4, R24 ;  /* 0x000000043018723c */ /* 0x002fe20000001818 */
[----:B------:R-:W-:Y:S01]  /*14780*/  IABS R64, R64 ;  /* 0x0000004000407213 */ /* 0x000fe20000000000 */
[----:B------:R-:W-:Y:S01]  /*14790*/  I2F R83, R83 ;  /* 0x0000005300537306 */ /* 0x000fe20000201400 */
[----:B------:R-:W-:-:S02]  /*147a0*/  IABS R84, R84 ;  /* 0x0000005400547213 */ /* 0x000fc40000000000 */
[----:B------:R-:W-:Y:S02]  /*147b0*/  IABS R65, R65 ;  /* 0x0000004100417213 */ /* 0x000fe40000000000 */
[C---:B------:R-:W-:Y:S01]  /*147c0*/  IMAD.IADD R4, R80.reuse, 0x1, -R89 ;  /* 0x0000000150047824 */ /* 0x040fe200078e0a59 */
[C---:B------:R-:W-:Y:S01]  /*147d0*/  HMMA.16816.F32 R20, R48.reuse, R6, R20 ;  /* 0x000000063014723c */ /* 0x040fe20000001814 */
[C---:B------:R-:W-:Y:S01]  /*147e0*/  IMAD.IADD R5, R80.reuse, 0x1, -R101 ;  /* 0x0000000150057824 */ /* 0x040fe200078e0a65 */
[----:B------:R-:W-:Y:S01]  /*147f0*/  I2F R87, R84 ;  /* 0x0000005400577306 */ /* 0x000fe20000201400 */
[----:B------:R-:W-:Y:S02]  /*14800*/  ISETP.GE.AND P2, PT, R103, R138, PT ;  /* 0x0000008a6700720c */ /* 0x000fe40003f46270 */
[----:B------:R-:W-:Y:S02]  /*14810*/  IABS R4, R4 ;  /* 0x0000000400047213 */ /* 0x000fe40000000000 */
[----:B------:R-:W-:Y:S01]  /*14820*/  ISETP.GE.AND P5, PT, R91, R138, PT ;  /* 0x0000008a5b00720c */ /* 0x000fe20003fa6270 */
[C---:B----4-:R-:W-:Y:S02]  /*14830*/  HMMA.16816.F32 R16, R48.reuse, R8, R16 ;  /* 0x000000083010723c */ /* 0x050fe40000001810 */
[----:B------:R-:W-:Y:S01]  /*14840*/  IMAD.MOV.U32 R59, RZ, RZ, R4 ;  /* 0x000000ffff3b7224 */ /* 0x000fe200078e0004 */
[----:B------:R-:W-:Y:S01]  /*14850*/  IABS R4, R5 ;  /* 0x0000000500047213 */ /* 0x000fe20000000000 */
[----:B------:R-:W-:Y:S03]  /*14860*/  I2F R64, R64 ;  /* 0x0000004000407306 */ /* 0x000fe60000201400 */
[C---:B------:R-:W-:Y:S01]  /*14870*/  IMAD.IADD R8, R80.reuse, 0x1, -R99 ;  /* 0x0000000150087824 */ /* 0x040fe200078e0a63 */
[C---:B------:R-:W-:Y:S01]  /*14880*/  HMMA.16816.F32 R60, R48.reuse, R10, R12 ;  /* 0x0000000a303c723c */ /* 0x040fe2000000180c */
[----:B------:R-:W-:Y:S01]  /*14890*/  IMAD.MOV.U32 R67, RZ, RZ, R4 ;  /* 0x000000ffff437224 */ /* 0x000fe200078e0004 */
[----:B------:R-:W-:Y:S02]  /*148a0*/  LDSM.16.M88.4 R12, [R197+0x4000] ;  /* 0x00400000c50c783b */ /* 0x000fe40000000200 */
[----:B------:R-:W-:Y:S01]  /*148b0*/  IABS R8, R8 ;  /* 0x0000000800087213 */ /* 0x000fe20000000000 */
[----:B------:R-:W-:Y:S01]  /*148c0*/  I2F R65, R65 ;  /* 0x0000004100417306 */ /* 0x000fe20000201400 */
[----:B------:R-:W1:Y:S02]  /*148d0*/  LDSM.16.M88.4 R4, [R195+0xa800] ;  /* 0x00a80000c304783b */ /* 0x000e640000000200 */
[C---:B---3--:R-:W-:Y:S05]  /*148e0*/  HMMA.16816.F32 R76, R48.reuse, R36, R76 ;  /* 0x00000024304c723c */ /* 0x048fea000000184c */
[----:B------:R3:W-:Y:S02]  /*148f0*/  I2F R72, R8 ;  /* 0x0000000800487306 */ /* 0x0007e40000201400 */
[C---:B------:R-:W-:Y:S01]  /*14900*/  IMAD.IADD R36, R80.reuse, 0x1, -R95 ;  /* 0x0000000150247824 */ /* 0x040fe200078e0a5f */
[----:B------:R-:W-:Y:S01]  /*14910*/  HMMA.16816.F32 R68, R48, R38, R68 ;  /* 0x000000263044723c */ /* 0x000fe20000001844 */
[----:B------:R-:W-:-:S03]  /*14920*/  IMAD.IADD R37, R80, 0x1, -R93 ;  /* 0x0000000150257824 */ /* 0x000fc600078e0a5d */
[----:B------:R-:W-:Y:S01]  /*14930*/  IABS R36, R36 ;  /* 0x0000002400247213 */ /* 0x000fe20000000000 */
[----:B------:R-:W-:Y:S02]  /*14940*/  I2F R59, R59 ;  /* 0x0000003b003b7306 */ /* 0x000fe40000201400 */
[----:B------:R-:W-:Y:S01]  /*14950*/  IADD3 R49, R82, -0xf, RZ ;  /* 0xfffffff152317810 */ /* 0x000fe20007ffe0ff */
[C---:B-----5:R-:W-:Y:S01]  /*14960*/  HMMA.16816.F32 R32, R52.reuse, R44, R32 ;  /* 0x0000002c3420723c */ /* 0x060fe20000001820 */
[----:B------:R-:W-:Y:S01]  /*14970*/  IMAD.MOV.U32 R48, RZ, RZ, R36 ;  /* 0x000000ffff307224 */ /* 0x000fe200078e0024 */
[----:B------:R-:W-:Y:S02]  /*14980*/  IABS R36, R37 ;  /* 0x0000002500247213 */ /* 0x000fe40000000000 */
[C---:B------:R-:W-:Y:S01]  /*14990*/  IADD3 R82, R80.reuse, 0x8, RZ ;  /* 0x0000000850527810 */ /* 0x040fe20007ffe0ff */
[----:B---3--:R-:W3:Y:S01]  /*149a0*/  LDSM.16.M88.4 R8, [R188+0x4000] ;  /* 0x00400000bc08783b */ /* 0x008ee20000000200 */
[----:B------:R-:W-:Y:S01]  /*149b0*/  I2F R67, R67 ;  /* 0x0000004300437306 */ /* 0x000fe20000201400 */
[----:B------:R-:W-:Y:S01]  /*149c0*/  IMAD.MOV.U32 R51, RZ, RZ, R36 ;  /* 0x000000ffff337224 */ /* 0x000fe200078e0024 */
[----:B------:R-:W-:Y:S01]  /*149d0*/  HMMA.16816.F32 R28, R52, R46, R28 ;  /* 0x0000002e341c723c */ /* 0x000fe2000000181c */
[----:B------:R-:W4:Y:S01]  /*149e0*/  LDSM.16.M88.4 R36, [R195+0xb000] ;  /* 0x00b00000c324783b */ /* 0x000f220000000200 */
[----:B------:R-:W-:-:S02]  /*149f0*/  IMAD.IADD R44, R80, 0x1, -R49 ;  /* 0x00000001502c7824 */ /* 0x000fc400078e0a31 */
[----:B------:R-:W-:Y:S02]  /*14a00*/  IMAD.IADD R45, R80, 0x1, -R109 ;  /* 0x00000001502d7824 */ /* 0x000fe400078e0a6d */
[C---:B------:R-:W-:Y:S01]  /*14a10*/  IMAD.IADD R86, R82.reuse, 0x1, -R91 ;  /* 0x0000000152567824 */ /* 0x040fe200078e0a5b */
[----:B------:R-:W-:Y:S01]  /*14a20*/  IABS R44, R44 ;  /* 0x0000002c002c7213 */ /* 0x000fe20000000000 */
[C---:B------:R-:W-:Y:S01]  /*14a30*/  IMAD.IADD R107, R82.reuse, 0x1, -R107 ;  /* 0x00000001526b7824 */ /* 0x040fe200078e0a6b */
[----:B------:R-:W-:Y:S01]  /*14a40*/  IABS R45, R45 ;  /* 0x0000002d002d7213 */ /* 0x000fe20000000000 */
[----:B------:R-:W-:Y:S01]  /*14a50*/  I2F R48, R48 ;  /* 0x0000003000307306 */ /* 0x000fe20000201400 */
[C---:B-1----:R-:W-:Y:S07]  /*14a60*/  HMMA.16816.F32 R24, R52.reuse, R4, R24 ;  /* 0x000000043418723c */ /* 0x042fee0000001818 */
[----:B------:R1:W-:Y:S01]  /*14a70*/  I2F R50, R44 ;  /* 0x0000002c00327306 */ /* 0x0003e20000201400 */
[----:B------:R-:W-:Y:S01]  /*14a80*/  IMAD.IADD R4, R82, 0x1, -R75 ;  /* 0x0000000152047824 */ /* 0x000fe200078e0a4b */
[----:B------:R-:W-:Y:S06]  /*14a90*/  HMMA.16816.F32 R20, R52, R6, R20 ;  /* 0x000000063414723c */ /* 0x000fec0000001814 */
[----:B------:R5:W-:Y:S01]  /*14aa0*/  I2F R115, R45 ;  /* 0x0000002d00737306 */ /* 0x000be20000201400 */
[----:B-1----:R-:W-:-:S07]  /*14ab0*/  IMAD.IADD R44, R80, 0x1, -R113 ;  /* 0x00000001502c7824 */ /* 0x002fce00078e0a71 */
[----:B------:R-:W-:Y:S01]  /*14ac0*/  I2F R51, R51 ;  /* 0x0000003300337306 */ /* 0x000fe20000201400 */
[----:B---3--:R-:W-:Y:S01]  /*14ad0*/  HMMA.16816.F32 R32, R12, R8, R32 ;  /* 0x000000080c20723c */ /* 0x008fe20000001820 */
[----:B------:R-:W-:Y:S02]  /*14ae0*/  IABS R80, R44 ;  /* 0x0000002c00507213 */ /* 0x000fe40000000000 */
[----:B-----5:R-:W1:Y:S04]  /*14af0*/  LDSM.16.M88.4 R44, [R195+0xb800] ;  /* 0x00b80000c32c783b */ /* 0x020e680000000200 */
[----:B------:R-:W-:Y:S01]  /*14b00*/  IABS R9, R4 ;  /* 0x0000000400097213 */ /* 0x000fe20000000000 */
[----:B------:R-:W-:Y:S01]  /*14b10*/  IMAD.IADD R8, R82, 0x1, -R81 ;  /* 0x0000000152087824 */ /* 0x000fe200078e0a51 */
[----:B------:R-:W3:Y:S01]  /*14b20*/  LDSM.16.M88.4 R4, [R188+0x4800] ;  /* 0x00480000bc04783b */ /* 0x000ee20000000200 */
[----:B----4-:R-:W-:Y:S01]  /*14b30*/  HMMA.16816.F32 R16, R52, R36, R16 ;  /* 0x000000243410723c */ /* 0x010fe20000001810 */
[----:B------:R-:W-:Y:S02]  /*14b40*/  I2F R80, R80 ;  /* 0x0000005000507306 */ /* 0x000fe40000201400 */
[----:B------:R-:W-:-:S04]  /*14b50*/  IABS R8, R8 ;  /* 0x0000000800087213 */ /* 0x000fc80000000000 */
[----:B------:R-:W-:Y:S01]  /*14b60*/  IMAD.IADD R36, R82, 0x1, -R103 ;  /* 0x0000000152247824 */ /* 0x000fe200078e0a67 */
[----:B------:R-:W-:Y:S01]  /*14b70*/  HMMA.16816.F32 R28, R12, R10, R28 ;  /* 0x0000000a0c1c723c */ /* 0x000fe2000000181c */
[----:B------:R-:W4:Y:S01]  /*14b80*/  I2F R9, R9 ;  /* 0x0000000900097306 */ /* 0x000f220000201400 */
[----:B------:R-:W-:Y:S01]  /*14b90*/  IMAD.MOV.U32 R84, RZ, RZ, R8 ;  /* 0x000000ffff547224 */ /* 0x000fe200078e0008 */
[----:B------:R-:W-:-:S03]  /*14ba0*/  IABS R8, R86 ;  /* 0x0000005600087213 */ /* 0x000fc60000000000 */
[----:B--2---:R-:W-:Y:S02]  /*14bb0*/  FFMA.FTZ R32, -R0, R85, R32 ;  /* 0x0000005500207223 */ /* 0x004fe40000010120 */
[----:B------:R-:W-:Y:S01]  /*14bc0*/  IMAD.MOV.U32 R75, RZ, RZ, R8 ;  /* 0x000000ffff4b7224 */ /* 0x000fe200078e0008 */
[----:B------:R-:W-:Y:S01]  /*14bd0*/  IABS R8, R36 ;  /* 0x0000002400087213 */ /* 0x000fe20000000000 */
[----:B------:R-:W-:Y:S01]  /*14be0*/  IMAD.IADD R10, R82, 0x1, -R111 ;  /* 0x00000001520a7824 */ /* 0x000fe200078e0a6f */
[----:B------:R-:W2:Y:S01]  /*14bf0*/  I2F R58, R84 ;  /* 0x00000054003a7306 */ /* 0x000ea20000201400 */
[----:B------:R-:W-:Y:S01]  /*14c00*/  HMMA.16816.F32 R60, R52, R38, R60 ;  /* 0x00000026343c723c */ /* 0x000fe2000000183c */
[----:B------:R-:W-:Y:S01]  /*14c10*/  FSEL R36, R32, -INF , !P0 ;  /* 0xff80000020247808 */ /* 0x000fe20004000000 */
[C---:B------:R-:W-:Y:S01]  /*14c20*/  FFMA.FTZ R33, -R0.reuse, R66, R33 ;  /* 0x0000004200217223 */ /* 0x040fe20000010121 */
[----:B------:R-:W-:Y:S01]  /*14c30*/  IABS R32, R10 ;  /* 0x0000000a00207213 */ /* 0x000fe20000000000 */
[----:B----4-:R-:W-:-:S03]  /*14c40*/  FFMA.FTZ R9, -R0, R9, R34 ;  /* 0x0000000900097223 */ /* 0x010fc60000010122 */
[----:B------:R-:W-:Y:S01]  /*14c50*/  IMAD.MOV.U32 R38, RZ, RZ, R8 ;  /* 0x000000ffff267224 */ /* 0x000fe200078e0008 */
[----:B------:R-:W-:Y:S01]  /*14c60*/  IABS R8, R107 ;  /* 0x0000006b00087213 */ /* 0x000fe20000000000 */
[----:B------:R-:W-:Y:S01]  /*14c70*/  IMAD.IADD R34, R82, 0x1, -R105 ;  /* 0x0000000152227824 */ /* 0x000fe200078e0a69 */
[----:B------:R-:W-:Y:S01]  /*14c80*/  FSEL R37, R9, -INF , !P0 ;  /* 0xff80000009257808 */ /* 0x000fe20004000000 */
[----:B------:R-:W4:Y:S01]  /*14c90*/  I2F R75, R75 ;  /* 0x0000004b004b7306 */ /* 0x000f220000201400 */
[C---:B------:R-:W-:Y:S01]  /*14ca0*/  FFMA.FTZ R29, -R0.reuse, R74, R29 ;  /* 0x0000004a001d7223 */ /* 0x040fe2000001011d */
[----:B------:R-:W-:Y:S01]  /*14cb0*/  ISETP.GE.AND P0, PT, R111, R138, PT ;  /* 0x0000008a6f00720c */ /* 0x000fe20003f06270 */
[C---:B------:R-:W-:Y:S01]  /*14cc0*/  FFMA.FTZ R28, -R0.reuse, R73, R28 ;  /* 0x00000049001c7223 */ /* 0x040fe2000001011c */
[----:B-1----:R-:W-:Y:S01]  /*14cd0*/  HMMA.16816.F32 R76, R52, R44, R76 ;  /* 0x0000002c344c723c */ /* 0x002fe2000000184c */
[----:B--2---:R-:W-:-:S03]  /*14ce0*/  FFMA.FTZ R35, -R0, R58, R35 ;  /* 0x0000003a00237223 */ /* 0x004fc60000010123 */
[----:B------:R1:W-:Y:S01]  /*14cf0*/  I2F R81, R8 ;  /* 0x0000000800517306 */ /* 0x0003e20000201400 */
[----:B------:R-:W-:Y:S02]  /*14d00*/  FSEL R28, R28, -INF , !P5 ;  /* 0xff8000001c1c7808 */ /* 0x000fe40006800000 */
[----:B------:R-:W-:Y:S01]  /*14d10*/  IMAD.MOV.U32 R44, RZ, RZ, R32 ;  /* 0x000000ffff2c7224 */ /* 0x000fe200078e0020 */
[----:B------:R-:W-:Y:S01]  /*14d20*/  IABS R32, R34 ;  /* 0x0000002200207213 */ /* 0x000fe20000000000 */
[----:B------:R-:W-:Y:S01]  /*14d30*/  IMAD.IADD R34, R82, 0x1, -R89 ;  /* 0x0000000152227824 */ /* 0x000fe200078e0a59 */
[----:B---3--:R-:W-:Y:S02]  /*14d40*/  HMMA.16816.F32 R24, R12, R4, R24 ;  /* 0x000000040c18723c */ /* 0x008fe40000001818 */
[----:B------:R-:W2:Y:S01]  /*14d50*/  I2F R38, R38 ;  /* 0x0000002600267306 */ /* 0x000ea20000201400 */
[----:B------:R-:W-:Y:S01]  /*14d60*/  IMAD.MOV.U32 R45, RZ, RZ, R32 ;  /* 0x000000ffff2d7224 */ /* 0x000fe200078e0020 */
[----:B------:R-:W-:Y:S01]  /*14d70*/  IABS R32, R34 ;  /* 0x0000002200207213 */ /* 0x000fe20000000000 */
[----:B----4-:R-:W-:-:S02]  /*14d80*/  FFMA.FTZ R39, -R0, R75, R30 ;  /* 0x0000004b00277223 */ /* 0x010fc4000001011e */
[----:B------:R-:W-:Y:S01]  /*14d90*/  FSEL R5, R33, -INF , !P6 ;  /* 0xff80000021057808 */ /* 0x000fe20007000000 */
[----:B------:R-:W-:Y:S01]  /*14da0*/  HMMA.16816.F32 R68, R52, R46, R68 ;  /* 0x0000002e3444723c */ /* 0x000fe20000001844 */
[----:B------:R-:W-:Y:S01]  /*14db0*/  FSEL R4, R35, -INF , !P6 ;  /* 0xff80000023047808 */ /* 0x000fe20007000000 */
[----:B-1----:R-:W1:Y:S01]  /*14dc0*/  LDSM.16.M88.4 R8, [R188+0x5000] ;  /* 0x00500000bc08783b */ /* 0x002e620000000200 */
[----:B------:R-:W3:Y:S01]  /*14dd0*/  I2F R44, R44 ;  /* 0x0000002c002c7306 */ /* 0x000ee20000201400 */
[----:B------:R-:W-:Y:S02]  /*14de0*/  FSEL R39, R39, -INF , !P5 ;  /* 0xff80000027277808 */ /* 0x000fe40006800000 */
[-C--:B------:R-:W-:Y:S01]  /*14df0*/  ISETP.GE.AND P6, PT, R105, R138.reuse, PT ;  /* 0x0000008a6900720c */ /* 0x080fe20003fc6270 */
[----:B------:R-:W-:Y:S01]  /*14e00*/  IMAD.MOV.U32 R52, RZ, RZ, R32 ;  /* 0x000000ffff347224 */ /* 0x000fe200078e0020 */
[----:B------:R-:W-:Y:S01]  /*14e10*/  HMMA.16816.F32 R20, R12, R6, R20 ;  /* 0x000000060c14723c */ /* 0x000fe20000001814 */
[----:B------:R-:W4:Y:S01]  /*14e20*/  LDSM.16.M88.4 R32, [R188+0x5800] ;  /* 0x00580000bc20783b */ /* 0x000f220000000200 */
[C---:B------:R-:W-:Y:S01]  /*14e30*/  IMAD.IADD R46, R82.reuse, 0x1, -R101 ;  /* 0x00000001522e7824 */ /* 0x040fe200078e0a65 */
[----:B------:R-:W5:Y:S01]  /*14e40*/  I2F R45, R45 ;  /* 0x0000002d002d7306 */ /* 0x000f620000201400 */
[----:B------:R-:W-:Y:S01]  /*14e50*/  IMAD.IADD R47, R82, 0x1, -R99 ;  /* 0x00000001522f7824 */ /* 0x000fe200078e0a63 */
[----:B------:R-:W-:Y:S01]  /*14e60*/  ISETP.GE.AND P5, PT, R89, R138, PT ;  /* 0x0000008a5900720c */ /* 0x000fe20003fa6270 */
[C---:B--2---:R-:W-:Y:S01]  /*14e70*/  FFMA.FTZ R31, -R0.reuse, R38, R31 ;  /* 0x00000026001f7223 */ /* 0x044fe2000001011f */
[----:B------:R-:W-:Y:S01]  /*14e80*/  IABS R46, R46 ;  /* 0x0000002e002e7213 */ /* 0x000fe20000000000 */
[----:B------:R-:W-:Y:S01]  /*14e90*/  FFMA.FTZ R24, -R0, R83, R24 ;  /* 0x0000005300187223 */ /* 0x000fe20000010118 */
[----:B------:R-:W-:Y:S01]  /*14ea0*/  FSEL R6, R29, -INF , !P2 ;  /* 0xff8000001d067808 */ /* 0x000fe20005000000 */
[----:B------:R-:W-:Y:S01]  /*14eb0*/  IMAD.IADD R29, R82, 0x1, -R97 ;  /* 0x00000001521d7824 */ /* 0x000fe200078e0a61 */
[----:B------:R-:W-:Y:S01]  /*14ec0*/  I2F R7, R46 ;  /* 0x0000002e00077306 */ /* 0x000fe20000201400 */
[----:B------:R-:W-:Y:S01]  /*14ed0*/  IABS R47, R47 ;  /* 0x0000002f002f7213 */ /* 0x000fe20000000000 */
[C---:B------:R-:W-:Y:S01]  /*14ee0*/  FFMA.FTZ R81, -R0.reuse, R81, R26 ;  /* 0x0000005100517223 */ /* 0x040fe2000001011a */
[----:B------:R-:W-:Y:S01]  /*14ef0*/  FSEL R31, R31, -INF , !P2 ;  /* 0xff8000001f1f7808 */ /* 0x000fe20005000000 */
[----:B---3--:R-:W-:Y:S01]  /*14f00*/  FFMA.FTZ R44, -R0, R44, R27 ;  /* 0x0000002c002c7223 */ /* 0x008fe2000001011b */
[----:B------:R-:W-:Y:S01]  /*14f10*/  ISETP.GE.AND P2, PT, R101, R138, PT ;  /* 0x0000008a6500720c */ /* 0x000fe20003f46270 */
[----:B------:R-:W-:-:S04]  /*14f20*/  DEPBAR.LE SB0, 0x0 ;  /* 0x000080000000791a */ /* 0x000fc80000000000 */
[----:B------:R-:W2:Y:S03]  /*14f30*/  I2F R30, R52 ;  /* 0x00000034001e7306 */ /* 0x000ea60000201400 */
[----:B-----5:R-:W-:-:S05]  /*14f40*/  FFMA.FTZ R22, -R0, R45, R22 ;  /* 0x0000002d00167223 */ /* 0x020fca0000010116 */
[----:B------:R-:W3:Y:S01]  /*14f50*/  I2F R26, R47 ;  /* 0x0000002f001a7306 */ /* 0x000ee20000201400 */
[----:B-1----:R-:W-:Y:S01]  /*14f60*/  HMMA.16816.F32 R16, R12, R8, R16 ;  /* 0x000000080c10723c */ /* 0x002fe20000001810 */
[----:B--2---:R-:W-:-:S06]  /*14f70*/  FFMA.FTZ R23, -R0, R30, R23 ;  /* 0x0000001e00177223 */ /* 0x004fcc0000010117 */
[----:B------:R-:W-:Y:S01]  /*14f80*/  FSEL R8, R24, -INF , !P1 ;  /* 0xff80000018087808 */ /* 0x000fe20004800000 */
[C---:B------:R-:W-:Y:S01]  /*14f90*/  HMMA.16816.F32 R60, R12.reuse, R10, R60 ;  /* 0x0000000a0c3c723c */ /* 0x040fe2000000183c */
[----:B------:R-:W-:Y:S01]  /*14fa0*/  FFMA.FTZ R24, -R0, R64, R25 ;  /* 0x0000004000187223 */ /* 0x000fe20000010119 */
[----:B------:R-:W-:Y:S01]  /*14fb0*/  IABS R9, R29 ;  /* 0x0000001d00097213 */ /* 0x000fe20000000000 */
[C---:B------:R-:W-:Y:S01]  /*14fc0*/  IMAD.IADD R25, R82.reuse, 0x1, -R95 ;  /* 0x0000000152197824 */ /* 0x040fe200078e0a5f */
[----:B------:R-:W-:Y:S02]  /*14fd0*/  FSEL R29, R81, -INF , !P1 ;  /* 0xff800000511d7808 */ /* 0x000fe40004800000 */
[----:B------:R1:W2:Y:S01]  /*14fe0*/  I2F R27, R9 ;  /* 0x00000009001b7306 */ /* 0x0002a20000201400 */
[----:B------:R-:W-:Y:S01]  /*14ff0*/  IMAD.IADD R11, R82, 0x1, -R93 ;  /* 0x00000001520b7824 */ /* 0x000fe200078e0a5d */
[----:B----4-:R-:W-:Y:S01]  /*15000*/  HMMA.16816.F32 R76, R12, R32, R76 ;  /* 0x000000200c4c723c */ /* 0x010fe2000000184c */
[----:B------:R-:W-:-:S02]  /*15010*/  IABS R10, R25 ;  /* 0x00000019000a7213 */ /* 0x000fc40000000000 */
[----:B------:R-:W-:Y:S02]  /*15020*/  FSEL R24, R24, -INF , !P0 ;  /* 0xff80000018187808 */ /* 0x000fe40004000000 */
[----:B------:R-:W-:Y:S01]  /*15030*/  IABS R11, R11 ;  /* 0x0000000b000b7213 */ /* 0x000fe20000000000 */
[----:B------:R-:W-:Y:S01]  /*15040*/  IMAD.MOV.U32 R38, RZ, RZ, R10 ;  /* 0x000000ffff267224 */ /* 0x000fe200078e000a */
[----:B------:R-:W-:Y:S01]  /*15050*/  FSEL R25, R44, -INF , !P0 ;  /* 0xff8000002c197808 */ /* 0x000fe20004000000 */
[----:B------:R-:W-:Y:S01]  /*15060*/  HMMA.16816.F32 R68, R12, R34, R68 ;  /* 0x000000220c44723c */ /* 0x000fe20000001844 */
[----:B------:R-:W-:Y:S01]  /*15070*/  IMAD.IADD R32, R82, 0x1, -R49 ;  /* 0x0000000152207824 */ /* 0x000fe200078e0a31 */
[-C--:B------:R-:W-:Y:S01]  /*15080*/  ISETP.GE.AND P1, PT, R99, R138.reuse, PT ;  /* 0x0000008a6300720c */ /* 0x080fe20003f26270 */
[----:B------:R-:W-:Y:S01]  /*15090*/  IMAD.MOV.U32 R33, RZ, RZ, R11 ;  /* 0x000000ffff217224 */ /* 0x000fe200078e000b */
[----:B------:R-:W-:Y:S01]  /*150a0*/  ISETP.GE.AND P0, PT, R97, R138, PT ;  /* 0x0000008a6100720c */ /* 0x000fe20003f06270 */
[----:B------:R-:W-:Y:S01]  /*150b0*/  FFMA.FTZ R10, -R0, R65, R20 ;  /* 0x00000041000a7223 */ /* 0x000fe20000010114 */
[----:B------:R-:W-:Y:S01]  /*150c0*/  IABS R11, R32 ;  /* 0x00000020000b7213 */ /* 0x000fe20000000000 */
[C---:B------:R-:W-:Y:S01]  /*150d0*/  IMAD.IADD R13, R82.reuse, 0x1, -R109 ;  /* 0x00000001520d7824 */ /* 0x040fe200078e0a6d */
[----:B------:R-:W4:Y:S01]  /*150e0*/  I2F R20, R38 ;  /* 0x0000002600147306 */ /* 0x000f220000201400 */
[----:B------:R-:W-:Y:S01]  /*150f0*/  IMAD.IADD R82, R82, 0x1, -R113 ;  /* 0x0000000152527824 */ /* 0x000fe200078e0a71 */
[----:B------:R-:W-:Y:S01]  /*15100*/  FSEL R10, R10, -INF , !P6 ;  /* 0xff8000000a0a7808 */ /* 0x000fe20007000000 */
[C---:B------:R-:W-:Y:S01]  /*15110*/  FFMA.FTZ R18, -R0.reuse, R7, R18 ;  /* 0x0000000700127223 */ /* 0x040fe20000010112 */
[----:B------:R-:W-:Y:S01]  /*15120*/  IABS R14, R13 ;  /* 0x0000000d000e7213 */ /* 0x000fe20000000000 */
[C---:B------:R-:W-:Y:S01]  /*15130*/  FFMA.FTZ R12, -R0.reuse, R59, R21 ;  /* 0x0000003b000c7223 */ /* 0x040fe20000010115 */
[----:B------:R-:W-:Y:S01]  /*15140*/  IABS R82, R82 ;  /* 0x0000005200527213 */ /* 0x000fe20000000000 */
[C---:B------:R-:W-:Y:S01]  /*15150*/  FFMA.FTZ R16, -R0.reuse, R67, R16 ;  /* 0x0000004300107223 */ /* 0x040fe20000010110 */
[----:B------:R-:W5:Y:S01]  /*15160*/  I2F R33, R33 ;  /* 0x0000002100217306 */ /* 0x000f620000201400 */
[----:B------:R-:W-:Y:S01]  /*15170*/  FFMA.FTZ R17, -R0, R72, R17 ;  /* 0x0000004800117223 */ /* 0x000fe20000010111 */
[----:B-1----:R-:W-:Y:S01]  /*15180*/  FSEL R9, R22, -INF , !P6 ;  /* 0xff80000016097808 */ /* 0x002fe20007000000 */
[----:B------:R-:W-:Y:S01]  /*15190*/  FFMA.FTZ R60, -R0, R87, R60 ;  /* 0x00000057003c7223 */ /* 0x000fe2000001013c */
[----:B------:R-:W-:Y:S01]  /*151a0*/  FSEL R12, R12, -INF , !P5 ;  /* 0xff8000000c0c7808 */ /* 0x000fe20006800000 */
[----:B---3--:R-:W-:Y:S01]  /*151b0*/  FFMA.FTZ R19, -R0, R26, R19 ;  /* 0x0000001a00137223 */ /* 0x008fe20000010113 */
[----:B------:R-:W-:Y:S01]  /*151c0*/  FSEL R174, R16, -INF , !P2 ;  /* 0xff80000010ae7808 */ /* 0x000fe20005000000 */
[----:B--2---:R-:W-:Y:S01]  /*151d0*/  FFMA.FTZ R27, -R0, R27, R62 ;  /* 0x0000001b001b7223 */ /* 0x004fe2000001013e */
[----:B------:R1:W2:Y:S01]  /*151e0*/  I2F R13, R11 ;  /* 0x0000000b000d7306 */ /* 0x0002a20000201400 */
[----:B------:R-:W-:Y:S01]  /*151f0*/  FSEL R169, R18, -INF , !P2 ;  /* 0xff80000012a97808 */ /* 0x000fe20005000000 */
[C---:B------:R-:W-:Y:S01]  /*15200*/  FFMA.FTZ R48, -R0.reuse, R48, R61 ;  /* 0x0000003000307223 */ /* 0x040fe2000001013d */
[----:B------:R-:W-:Y:S01]  /*15210*/  FSEL R166, R17, -INF , !P1 ;  /* 0xff80000011a67808 */ /* 0x000fe20004800000 */
[C---:B------:R-:W-:Y:S01]  /*15220*/  FFMA.FTZ R51, -R0.reuse, R51, R76 ;  /* 0x0000003300337223 */ /* 0x040fe2000001014c */
[----:B------:R-:W-:Y:S01]  /*15230*/  FSEL R179, R19, -INF , !P1 ;  /* 0xff80000013b37808 */ /* 0x000fe20004800000 */
[----:B------:R-:W-:Y:S01]  /*15240*/  FFMA.FTZ R50, -R0, R50, R77 ;  /* 0x0000003200327223 */ /* 0x000fe2000001014d */
[----:B------:R-:W-:Y:S01]  /*15250*/  FSEL R172, R60, -INF , !P0 ;  /* 0xff8000003cac7808 */ /* 0x000fe20004000000 */
[----:B------:R-:W3:Y:S01]  /*15260*/  I2F R7, R14 ;  /* 0x0000000e00077306 */ /* 0x000ee20000201400 */
[----:B------:R-:W-:Y:S01]  /*15270*/  FSEL R173, R27, -INF , !P0 ;  /* 0xff8000001bad7808 */ /* 0x000fe20004000000 */
[C---:B------:R-:W-:Y:S01]  /*15280*/  FFMA.FTZ R68, -R0.reuse, R115, R68 ;  /* 0x0000007300447223 */ /* 0x040fe20000010144 */
[----:B------:R-:W-:Y:S01]  /*15290*/  ISETP.GE.AND P6, PT, R95, R138, PT ;  /* 0x0000008a5f00720c */ /* 0x000fe20003fc6270 */
[C---:B------:R-:W-:Y:S01]  /*152a0*/  FFMA.FTZ R69, -R0.reuse, R80, R69 ;  /* 0x0000005000457223 */ /* 0x040fe20000010145 */
[----:B------:R-:W-:Y:S01]  /*152b0*/  ISETP.GE.AND P2, PT, R49, R138, PT ;  /* 0x0000008a3100720c */ /* 0x000fe20003f46270 */
[C---:B----4-:R-:W-:Y:S01]  /*152c0*/  FFMA.FTZ R20, -R0.reuse, R20, R63 ;  /* 0x0000001400147223 */ /* 0x050fe2000001013f */
[-C--:B------:R-:W-:Y:S01]  /*152d0*/  ISETP.GE.AND P1, PT, R109, R138.reuse, PT ;  /* 0x0000008a6d00720c */ /* 0x080fe20003f26270 */
[----:B------:R-:W4:Y:S01]  /*152e0*/  I2F R15, R82 ;  /* 0x00000052000f7306 */ /* 0x000f220000201400 */
[----:B-1----:R-:W-:Y:S01]  /*152f0*/  FSEL R11, R23, -INF , !P5 ;  /* 0xff800000170b7808 */ /* 0x002fe20006800000 */
[C---:B-----5:R-:W-:Y:S01]  /*15300*/  FFMA.FTZ R33, -R0.reuse, R33, R78 ;  /* 0x0000002100217223 */ /* 0x060fe2000001014e */
[-C--:B------:R-:W-:Y:S01]  /*15310*/  ISETP.GE.AND P5, PT, R93, R138.reuse, PT ;  /* 0x0000008a5d00720c */ /* 0x080fe20003fa6270 */
[----:B--2---:R-:W-:Y:S01]  /*15320*/  FFMA.FTZ R13, -R0, R13, R79 ;  /* 0x0000000d000d7223 */ /* 0x004fe2000001014f */
[----:B------:R-:W-:-:S02]  /*15330*/  ISETP.GE.AND P0, PT, R113, R138, PT ;  /* 0x0000008a7100720c */ /* 0x000fc40003f06270 */
[----:B------:R-:W-:Y:S01]  /*15340*/  FSEL R168, R48, -INF , !P6 ;  /* 0xff80000030a87808 */ /* 0x000fe20007000000 */
[----:B---3--:R-:W-:Y:S01]  /*15350*/  FFMA.FTZ R7, -R0, R7, R70 ;  /* 0x0000000700077223 */ /* 0x008fe20000010146 */
[----:B------:R-:W-:Y:S02]  /*15360*/  FSEL R177, R20, -INF , !P6 ;  /* 0xff80000014b17808 */ /* 0x000fe40007000000 */
[----:B------:R-:W-:Y:S02]  /*15370*/  FSEL R178, R51, -INF , !P5 ;  /* 0xff80000033b27808 */ /* 0x000fe40006800000 */
[----:B------:R-:W-:Y:S02]  /*15380*/  FSEL R171, R33, -INF , !P5 ;  /* 0xff80000021ab7808 */ /* 0x000fe40006800000 */
[----:B------:R-:W-:Y:S01]  /*15390*/  FSEL R176, R50, -INF , !P2 ;  /* 0xff80000032b07808 */ /* 0x000fe20005000000 */
[----:B----4-:R-:W-:Y:S01]  /*153a0*/  FFMA.FTZ R15, -R0, R15, R71 ;  /* 0x0000000f000f7223 */ /* 0x010fe20000010147 */
[----:B------:R-:W-:-:S02]  /*153b0*/  FSEL R147, R13, -INF , !P2 ;  /* 0xff8000000d937808 */ /* 0x000fc40005000000 */
[----:B------:R-:W-:Y:S02]  /*153c0*/  FSEL R146, R68, -INF , !P1 ;  /* 0xff80000044927808 */ /* 0x000fe40004800000 */
        /* <DEDUP_REMOVED lines=36> */
[----:B------:R-:W-:-:S02]  /*15610*/  ISETP.NE.AND P1, PT, RZ, c[0x0][0x2d0], PT ;  /* 0x0000b400ff007a0c */ /* 0x000fc40003f25270 */
[----:B------:R-:W-:-:S05]  /*15620*/  LOP3.LUT R7, RZ, c[0x0][0x2d0], RZ, 0x33, !PT ;  /* 0x0000b400ff077a12 */ /* 0x000fca00078e33ff */
        /* <DEDUP_REMOVED lines=10> */
[----:B------:R-:W-:Y:S01]  /*156d0*/  MOV R14, 0x40 ;  /* 0x00000040000e7802 */ /* 0x000fe20000000f00 */
[----:B------:R-:W-:-:S04]  /*156e0*/  IMAD.IADD R3, R3, 0x1, -R7 ;  /* 0x0000000103037824 */ /* 0x000fc800078e0a07 */
        /* <DEDUP_REMOVED lines=12> */
[----:B------:R-:W-:Y:S05]  /*157b0*/  BRA `(.L_x_4020) ;  /* 0x0000003000007947 */ /* 0x000fea0003800000 */
.L_x_4019:
[----:B------:R-:W-:-:S05]  /*157c0*/  IMAD.MOV.U32 R20, RZ, RZ, c[0x0][0x198] ;  /* 0x00006600ff147624 */ /* 0x000fca00078e00ff */
[----:B------:R-:W-:-:S04]  /*157d0*/  LEA R20, -R20, RZ, 0x6 ;  /* 0x000000ff14147211 */ /* 0x000fc800078e31ff */
[----:B------:R-:W-:Y:S02]  /*157e0*/  SHF.R.S32.HI R7, RZ, 0x1f, R20 ;  /* 0x0000001fff077819 */ /* 0x000fe40000011414 */
.L_x_4020:
[C---:B------:R-:W-:Y:S02]  /*157f0*/  LOP3.LUT P2, RZ, R40.reuse, 0x2, RZ, 0xc0, !PT ;  /* 0x0000000228ff7812 */ /* 0x040fe4000784c0ff */
[----:B------:R-:W-:Y:S02]  /*15800*/  LOP3.LUT P1, RZ, R40, 0x4, RZ, 0xc0, !PT ;  /* 0x0000000428ff7812 */ /* 0x000fe4000782c0ff */
[----:B------:R-:W-:Y:S02]  /*15810*/  IADD3 R3, P5, R20, R154, RZ ;  /* 0x0000009a14037210 */ /* 0x000fe40007fbe0ff */
[----:B------:R-:W-:Y:S02]  /*15820*/  LOP3.LUT P6, RZ, R40, 0x1, RZ, 0xc0, !PT ;  /* 0x0000000128ff7812 */ /* 0x000fe400078cc0ff */
[----:B------:R-:W-:Y:S01]  /*15830*/  LEA R16, P0, R20, R208, 0x1 ;  /* 0x000000d014107211 */ /* 0x000fe200078008ff */
[----:B------:R-:W-:-:S03]  /*15840*/  IMAD.X R14, R7, 0x1, R157, P5 ;  /* 0x00000001070e7824 */ /* 0x000fc600028e069d */
[C---:B------:R-:W-:Y:S02]  /*15850*/  LEA.HI.X R17, R20.reuse, R209, R7, 0x1, P0 ;  /* 0x000000d114117211 */ /* 0x040fe400000f0c07 */
        /* <DEDUP_REMOVED lines=12> */
[----:B------:R-:W-:Y:S01]  /*15920*/  @P6 LEA R22, P5, R13, R208, 0x1 ;  /* 0x000000d00d166211 */ /* 0x000fe200078a08ff */
        /* <DEDUP_REMOVED lines=8> */
[-C--:B------:R-:W-:Y:S01]  /*159b0*/  @P1 IADD3 R3, P0, R13, R154.reuse, RZ ;  /* 0x0000009a0d031210 */ /* 0x080fe20007f1e0ff */
        /* <DEDUP_REMOVED lines=16> */
[C---:B------:R-:W-:Y:S01]  /*15ac0*/  @P6 LEA R44, P5, R13.reuse, R208, 0x1 ;  /* 0x000000d00d2c6211 */ /* 0x040fe200078a08ff */
[----:B------:R1:W-:Y:S02]  /*15ad0*/  @!P6 STS.128 [R205+0x6800], RZ ;  /* 0x006800ffcd00e388 */ /* 0x0003e40000000c00 */
[----:B------:R-:W-:Y:S01]  /*15ae0*/  @P2 IMAD.X R7, R156, 0x1, R157, P0 ;  /* 0x000000019c072824 */ /* 0x000fe200000e069d */
[C---:B------:R-:W-:Y:S01]  /*15af0*/  @P2 LEA R34, P0, R14.reuse, c[0x0][0x168], 0x1 ;  /* 0x00005a000e222a11 */ /* 0x040fe200078008ff */
        /* <DEDUP_REMOVED lines=9> */
[C---:B------:R-:W-:Y:S01]  /*15b90*/  @P1 IMAD.X R14, R156.reuse, 0x1, R157, P5 ;  /* 0x000000019c0e1824 */ /* 0x040fe200028e069d */
[----:B------:R-:W-:Y:S01]  /*15ba0*/  @P1 LEA R46, P5, R3, c[0x0][0x168], 0x1 ;  /* 0x00005a00032e1a11 */ /* 0x000fe200078a08ff */
[----:B------:R-:W-:Y:S01]  /*15bb0*/  @!PT LDS RZ, [RZ] ;  /* 0x00000000fffff984 */ /* 0x000fe20000000800 */
[----:B------:R-:W-:Y:S01]  /*15bc0*/  @!PT LDS RZ, [RZ] ;  /* 0x00000000fffff984 */ /* 0x000fe20000000800 */
[----:B------:R-:W-:Y:S01]  /*15bd0*/  @!PT LDS RZ, [RZ] ;  /* 0x00000000fffff984 */ /* 0x000fe20000000800 */
[----:B------:R1:W-:Y:S02]  /*15be0*/  @P1 LDGSTS.E.BYPASS.LTC128B.128 [R205+0xa800], [R32.64+0x100] ;  /* 0x0a80010020cd1fae */ /* 0x0003e4000b901d46 */
[----:B------:R-:W-:Y:S01]  /*15bf0*/  IMAD.X R156, R156, 0x1, R56, P0 ;  /* 0x000000019c9c7824 */ /* 0x000fe200000e0638 */
[----:B------:R-:W-:Y:S01]  /*15c00*/  @P6 LEA R48, P0, R13, R208, 0x1 ;  /* 0x000000d00d306211 */ /* 0x000fe200078008ff */
        /* <DEDUP_REMOVED lines=11> */
[C-C-:B------:R-:W-:Y:S01]  /*15cc0*/  @P2 IMAD.X R14, R156.reuse, 0x1, R157.reuse, P5 ;  /* 0x000000019c0e2824 */ /* 0x140fe200028e069d */
        /* <DEDUP_REMOVED lines=32> */
.L_x_4018:
        /* <DEDUP_REMOVED lines=64> */
[--C-:B------:R-:W-:Y:S01]  /*162d0*/  FFMA.FTZ R160, R4, c[0x0][0x23c], -R170.reuse ;  /* 0x00008f0004a07a23 */ /* 0x100fe200000108aa */
[----:B------:R-:W-:Y:S01]  /*162e0*/  MUFU.EX2 R157, R157 ;  /* 0x0000009d009d7308 */ /* 0x000fe20000000800 */
[----:B------:R-:W1:Y:S01]  /*162f0*/  LDSM.16.MT88.4 R4, [R194+0xc000] ;  /* 0x00c00000c204783b */ /* 0x000e620000004200 */
[----:B------:R-:W-:Y:S02]  /*16300*/  FFMA.FTZ R155, R28, c[0x0][0x23c], -R175 ;  /* 0x00008f001c9b7a23 */ /* 0x000fe400000108af */
[--C-:B------:R-:W-:Y:S01]  /*16310*/  FFMA.FTZ R159, R37, c[0x0][0x23c], -R170.reuse ;  /* 0x00008f00259f7a23 */ /* 0x100fe200000108aa */
[----:B------:R-:W-:Y:S01]  /*16320*/  LDSM.16.MT88.4 R32, [R193+0xc800] ;  /* 0x00c80000c120783b */ /* 0x000fe20000004200 */
[----:B------:R-:W-:-:S02]  /*16330*/  FFMA.FTZ R162, R39, c[0x0][0x23c], -R170 ;  /* 0x00008f0027a27a23 */ /* 0x000fc400000108aa */
[--C-:B------:R-:W-:Y:S01]  /*16340*/  FFMA.FTZ R153, R31, c[0x0][0x23c], -R170.reuse ;  /* 0x00008f001f997a23 */ /* 0x100fe200000108aa */
[----:B------:R-:W2:Y:S01]  /*16350*/  MUFU.EX2 R158, R158 ;  /* 0x0000009e009e7308 */ /* 0x000ea20000000800 */
[--C-:B------:R-:W-:Y:S02]  /*16360*/  FFMA.FTZ R156, R8, c[0x0][0x23c], -R175.reuse ;  /* 0x00008f00089c7a23 */ /* 0x100fe400000108af */
[--C-:B------:R-:W-:Y:S02]  /*16370*/  FFMA.FTZ R150, R10, c[0x0][0x23c], -R175.reuse ;  /* 0x00008f000a967a23 */ /* 0x100fe400000108af */
[--C-:B------:R-:W-:Y:S02]  /*16380*/  FFMA.FTZ R148, R9, c[0x0][0x23c], -R170.reuse ;  /* 0x00008f0009947a23 */ /* 0x100fe400000108aa */
[----:B------:R-:W-:Y:S01]  /*16390*/  FFMA.FTZ R3, R11, c[0x0][0x23c], -R170 ;  /* 0x00008f000b037a23 */ /* 0x000fe200000108aa */
[----:B------:R-:W-:Y:S01]  /*163a0*/  MUFU.EX2 R155, R155 ;  /* 0x0000009b009b7308 */ /* 0x000fe20000000800 */
[----:B------:R-:W-:Y:S01]  /*163b0*/  LDSM.16.MT88.4 R8, [R196+0xe800] ;  /* 0x00e80000c408783b */ /* 0x000fe20000004200 */
[----:B------:R-:W-:-:S02]  /*163c0*/  FFMA.FTZ R151, R24, c[0x0][0x23c], -R175 ;  /* 0x00008f0018977a23 */ /* 0x000fc400000108af */
[--C-:B------:R-:W-:Y:S02]  /*163d0*/  FFMA.FTZ R139, R12, c[0x0][0x23c], -R175.reuse ;  /* 0x00008f000c8b7a23 */ /* 0x100fe400000108af */
[--C-:B------:R-:W-:Y:S01]  /*163e0*/  FFMA.FTZ R154, R29, c[0x0][0x23c], -R170.reuse ;  /* 0x00008f001d9a7a23 */ /* 0x100fe200000108aa */
[----:B------:R-:W-:Y:S01]  /*163f0*/  LDSM.16.MT88.4 R12, [R192+0xe800] ;  /* 0x00e80000c00c783b */ /* 0x000fe20000004200 */
[----:B------:R-:W3:Y:S01]  /*16400*/  MUFU.EX2 R152, R152 ;  /* 0x0000009800987308 */ /* 0x000ee20000000800 */
[----:B--2---:R-:W-:Y:S01]  /*16410*/  F2FP.PACK_AB R112, R157, R158 ;  /* 0x0000009e9d70723e */ /* 0x004fe200000000ff */
[----:B------:R-:W-:Y:S01]  /*16420*/  FFMA.FTZ R149, R25, c[0x0][0x23c], -R170 ;  /* 0x00008f0019957a23 */ /* 0x000fe200000108aa */
[----:B------:R-:W-:Y:S01]  /*16430*/  LDSM.16.MT88.4 R28, [R192+0xc800] ;  /* 0x00c80000c01c783b */ /* 0x000fe20000004200 */
[--C-:B------:R-:W-:Y:S02]  /*16440*/  FFMA.FTZ R161, R174, c[0x0][0x23c], -R175.reuse ;  /* 0x00008f00aea17a23 */ /* 0x100fe400000108af */
[--C-:B------:R-:W-:Y:S01]  /*16450*/  FFMA.FTZ R163, R172, c[0x0][0x23c], -R175.reuse ;  /* 0x00008f00aca37a23 */ /* 0x100fe200000108af */
[----:B------:R-:W-:Y:S01]  /*16460*/  LDSM.16.MT88.4 R24, [R194+0xe800] ;  /* 0x00e80000c218783b */ /* 0x000fe20000004200 */
[----:B------:R-:W-:Y:S01]  /*16470*/  MUFU.EX2 R159, R159 ;  /* 0x0000009f009f7308 */ /* 0x000fe20000000800 */
[----:B------:R-:W-:-:S02]  /*16480*/  FFMA.FTZ R166, R166, c[0x0][0x23c], -R175 ;  /* 0x00008f00a6a67a23 */ /* 0x000fc400000108af */
[--C-:B------:R-:W-:Y:S02]  /*16490*/  FFMA.FTZ R168, R168, c[0x0][0x23c], -R175.reuse ;  /* 0x00008f00a8a87a23 */ /* 0x100fe400000108af */
[--C-:B------:R-:W-:Y:S02]  /*164a0*/  FFMA.FTZ R169, R169, c[0x0][0x23c], -R170.reuse ;  /* 0x00008f00a9a97a23 */ /* 0x100fe400000108aa */
[--C-:B------:R-:W-:Y:S01]  /*164b0*/  FFMA.FTZ R172, R179, c[0x0][0x23c], -R170.reuse ;  /* 0x00008f00b3ac7a23 */ /* 0x100fe200000108aa */
[----:B------:R-:W2:Y:S01]  /*164c0*/  MUFU.EX2 R160, R160 ;  /* 0x000000a000a07308 */ /* 0x000ea20000000800 */
[----:B---3--:R-:W-:Y:S01]  /*164d0*/  F2FP.PACK_AB R114, R152, R155 ;  /* 0x0000009b9872723e */ /* 0x008fe200000000ff */
[--C-:B------:R-:W-:Y:S02]  /*164e0*/  FFMA.FTZ R173, R173, c[0x0][0x23c], -R170.reuse ;  /* 0x00008f00adad7a23 */ /* 0x100fe400000108aa */
[----:B------:R-:W-:Y:S02]  /*164f0*/  FFMA.FTZ R174, R177, c[0x0][0x23c], -R170 ;  /* 0x00008f00b1ae7a23 */ /* 0x000fe400000108aa */
[----:B------:R-:W-:-:S02]  /*16500*/  FFMA.FTZ R177, R178, c[0x0][0x23c], -R175 ;  /* 0x00008f00b2b17a23 */ /* 0x000fc400000108af */
[----:B------:R-:W-:Y:S01]  /*16510*/  MUFU.EX2 R162, R162 ;  /* 0x000000a200a27308 */ /* 0x000fe20000000800 */
[--C-:B------:R-:W-:Y:S02]  /*16520*/  FFMA.FTZ R176, R176, c[0x0][0x23c], -R175.reuse ;  /* 0x00008f00b0b07a23 */ /* 0x100fe400000108af */
[----:B------:R-:W-:Y:S02]  /*16530*/  FFMA.FTZ R178, R146, c[0x0][0x23c], -R175 ;  /* 0x00008f0092b27a23 */ /* 0x000fe400000108af */
[--C-:B------:R-:W-:Y:S02]  /*16540*/  FFMA.FTZ R171, R171, c[0x0][0x23c], -R170.reuse ;  /* 0x00008f00abab7a23 */ /* 0x100fe400000108aa */
[--C-:B------:R-:W-:Y:S01]  /*16550*/  FFMA.FTZ R210, R147, c[0x0][0x23c], -R170.reuse ;  /* 0x00008f0093d27a23 */ /* 0x100fe200000108aa */
[----:B------:R-:W3:Y:S01]  /*16560*/  MUFU.EX2 R153, R153 ;  /* 0x0000009900997308 */ /* 0x000ee20000000800 */
        /* <DEDUP_REMOVED lines=9> */
[----:B---3--:R-:W-:-:S02]  /*16600*/  F2FP.PACK_AB R115, R153, R162 ;  /* 0x000000a29973723e */ /* 0x008fc400000000ff */
[----:B------:R-:W2:Y:S01]  /*16610*/  MUFU.EX2 R151, R151 ;  /* 0x0000009700977308 */ /* 0x000ea20000000800 */
[----:B------:R-:W-:Y:S02]  /*16620*/  FADD.FTZ R162, R162, R159 ;  /* 0x0000009fa2a27221 */ /* 0x000fe40000010000 */
[----:B------:R-:W-:Y:S02]  /*16630*/  FADD.FTZ R155, R152, R155 ;  /* 0x0000009b989b7221 */ /* 0x000fe40000010000 */
[----:B------:R-:W-:Y:S01]  /*16640*/  FADD.FTZ R153, R153, R162 ;  /* 0x000000a299997221 */ /* 0x000fe20000010000 */
[C---:B-1----:R-:W-:Y:S02]  /*16650*/  HMMA.16816.F32 R36, R112.reuse, R4, RZ ;  /* 0x000000047024723c */ /* 0x042fe400000018ff */
[----:B------:R-:W-:Y:S06]  /*16660*/  MUFU.EX2 R150, R150 ;  /* 0x0000009600967308 */ /* 0x000fec0000000800 */
[C---:B------:R-:W-:Y:S01]  /*16670*/  HMMA.16816.F32 R40, R112.reuse, R6, RZ ;  /* 0x000000067028723c */ /* 0x040fe200000018ff */
[----:B------:R-:W1:Y:S01]  /*16680*/  LDSM.16.MT88.4 R4, [R192+0x10000] ;  /* 0x01000000c004783b */ /* 0x000e620000004200 */
        /* <DEDUP_REMOVED lines=41> */
[C---:B-1----:R-:W-:Y:S07]  /*16920*/  HMMA.16816.F32 R116, R112.reuse, R4, RZ ;  /* 0x000000047074723c */ /* 0x042fee00000018ff */
        /* <DEDUP_REMOVED lines=8> */
[----:B----4-:R-:W-:Y:S01]  /*169b0*/  F2FP.PACK_AB R7, R3, R148 ;  /* 0x000000940307723e */ /* 0x010fe200000000ff */
        /* <DEDUP_REMOVED lines=40> */
[----:B-----5:R-:W-:Y:S01]  /*16c40*/  F2FP.PACK_AB R4, R166, R161 ;  /* 0x000000a1a604723e */ /* 0x020fe200000000ff */
        /* <DEDUP_REMOVED lines=87> */
[----:B------:R-:W1:Y:S01]  /*171c0*/  S2R R7, SR_TID.X ;  /* 0x0000000000077919 */ /* 0x000e620000002100 */
[----:B------:R-:W-:Y:S01]  /*171d0*/  IMAD.MOV.U32 R6, RZ, RZ, c[0x0][0x218] ;  /* 0x00008600ff067624 */ /* 0x000fe200078e00ff */
[----:B------:R-:W-:Y:S01]  /*171e0*/  IADD3 R4, R138, 0x3f, RZ ;  /* 0x0000003f8a047810 */ /* 0x000fe20007ffe0ff */
[----:B------:R-:W-:Y:S01]  /*171f0*/  ULDC UR4, c[0x0][0x1a0] ;  /* 0x0000680000047ab9 */ /* 0x000fe20000000800 */
[----:B------:R-:W-:Y:S01]  /*17200*/  IMAD.MOV.U32 R139, RZ, RZ, R136 ;  /* 0x000000ffff8b7224 */ /* 0x000fe200078e0088 */
[----:B------:R-:W-:Y:S01]  /*17210*/  ULEA UR4, -UR4, URZ, 0x6 ;  /* 0x0000003f04047291 */ /* 0x000fe2000f8e313f */
[----:B------:R-:W-:Y:S01]  /*17220*/  IADD3 R6, R6, 0x3f, RZ ;  /* 0x0000003f06067810 */ /* 0x000fe20007ffe0ff */
[----:B------:R-:W-:Y:S01]  /*17230*/  ULDC.64 UR8, c[0x0][0x118] ;  /* 0x0000460000087ab9 */ /* 0x000fe20000000a00 */
[----:B------:R-:W-:Y:S01]  /*17240*/  SHF.R.S32.HI R3, RZ, 0x1f, R4 ;  /* 0x0000001fff037819 */ /* 0x000fe20000011404 */
[----:B------:R-:W-:Y:S01]  /*17250*/  USHF.R.S32.HI UR5, URZ, 0x1f, UR4 ;  /* 0x0000001f3f057899 */ /* 0x000fe20008011404 */
[----:B------:R-:W-:Y:S01]  /*17260*/  SHF.R.S32.HI R5, RZ, 0x1f, R6 ;  /* 0x0000001fff057819 */ /* 0x000fe20000011406 */
[----:B------:R-:W-:Y:S01]  /*17270*/  IMAD.U32 R212, RZ, RZ, UR4 ;  /* 0x00000004ffd47e24 */ /* 0x000fe2000f8e00ff */
[----:B------:R-:W-:Y:S01]  /*17280*/  LEA.HI R3, R3, R4, RZ, 0x6 ;  /* 0x0000000403037211 */ /* 0x000fe200078f30ff */
[----:B------:R-:W-:Y:S01]  /*17290*/  UMOV UR6, 0x4 ;  /* 0x0000000400067882 */ /* 0x000fe20000000000 */
[----:B------:R-:W-:Y:S01]  /*172a0*/  LEA.HI R5, R5, R6, RZ, 0x6 ;  /* 0x0000000605057211 */ /* 0x000fe200078f30ff */
[----:B------:R-:W-:Y:S01]  /*172b0*/  IMAD.U32 R210, RZ, RZ, UR5 ;  /* 0x00000005ffd27e24 */ /* 0x000fe2000f8e00ff */
[----:B------:R-:W-:-:S02]  /*172c0*/  SHF.R.S32.HI R3, RZ, 0x6, R3 ;  /* 0x00000006ff037819 */ /* 0x000fc40000011403 */
[----:B------:R-:W-:-:S04]  /*172d0*/  SHF.R.S32.HI R214, RZ, 0x6, R5 ;  /* 0x00000006ffd67819 */ /* 0x000fc80000011405 */
[----:B------:R-:W-:Y:S02]  /*172e0*/  IMNMX R214, R214, R3, PT ;  /* 0x00000003d6d67217 */ /* 0x000fe40003800200 */
[----:B-1----:R-:W-:Y:S02]  /*172f0*/  LOP3.LUT R7, R7, 0x3, RZ, 0xc0, !PT ;  /* 0x0000000307077812 */ /* 0x002fe400078ec0ff */
[----:B------:R-:W-:-:S03]  /*17300*/  IADD3 R214, R214, -0x2, RZ ;  /* 0xfffffffed6d67810 */ /* 0x000fc60007ffe0ff */
[----:B------:R-:W-:Y:S02]  /*17310*/  IMAD R7, R7, -0x2, R2 ;  /* 0xfffffffe07077824 */ /* 0x000fe400078e0202 */
[----:B------:R-:W-:-:S03]  /*17320*/  IMAD.MOV.U32 R2, RZ, RZ, R137 ;  /* 0x000000ffff027224 */ /* 0x000fc600078e0089 */
[----:B------:R-:W-:Y:S02]  /*17330*/  IADD3 R213, R138, R7, -R203 ;  /* 0x000000078ad57210 */ /* 0x000fe40007ffe8cb */
.L_x_4025:
        /* <DEDUP_REMOVED lines=65> */
.L_x_4022:
[----:B------:R-:W-:Y:S01]  /*17750*/  ISETP.GE.AND P4, PT, R134, c[0x0][0x220], PT ;  /* 0x0000880086007a0c */ /* 0x000fe20003f86270 */
[----:B------:R-:W-:Y:S01]  /*17760*/  ULDC.64 UR4, c[0x0][0x1a0] ;  /* 0x0000680000047ab9 */ /* 0x000fe20000000a00 */
[CC--:B------:R-:W-:Y:S01]  /*17770*/  LEA R136, P2, R5.reuse, R164.reuse, 0x1 ;  /* 0x000000a405887211 */ /* 0x0c0fe200078408ff */
[----:B------:R-:W-:Y:S01]  /*17780*/  USHF.L.U32 UR7, UR4, 0x4, URZ ;  /* 0x0000000404077899 */ /* 0x000fe2000800063f */
[----:B------:R-:W-:Y:S01]  /*17790*/  ISETP.GE.AND P0, PT, R132, c[0x0][0x220], PT ;  /* 0x0000880084007a0c */ /* 0x000fe20003f06270 */
[----:B------:R-:W-:Y:S01]  /*177a0*/  USHF.L.U64.HI UR5, UR4, UR6, UR5 ;  /* 0x0000000604057299 */ /* 0x000fe20008010205 */
[-C--:B------:R-:W-:Y:S02]  /*177b0*/  LEA.HI.X R137, R5, R165.reuse, R4, 0x1, P2 ;  /* 0x000000a505897211 */ /* 0x080fe400010f0c04 */
[----:B------:R-:W-:Y:S02]  /*177c0*/  SEL R3, RZ, 0x3fffc, P0 ;  /* 0x0003fffcff037807 */ /* 0x000fe40000000000 */
[----:B------:R-:W-:Y:S02]  /*177d0*/  ISETP.GE.AND P0, PT, R133, c[0x0][0x220], PT ;  /* 0x0000880085007a0c */ /* 0x000fe40003f06270 */
[----:B------:R-:W-:Y:S01]  /*177e0*/  LOP3.LUT P6, RZ, R3, 0x4, RZ, 0xc0, !PT ;  /* 0x0000000403ff7812 */ /* 0x000fe200078cc0ff */
[----:B------:R-:W-:Y:S01]  /*177f0*/  @!PT LDS RZ, [RZ] ;  /* 0x00000000fffff984 */ /* 0x000fe20000000800 */
[----:B------:R-:W-:Y:S01]  /*17800*/  @!PT LDS RZ, [RZ] ;  /* 0x00000000fffff984 */ /* 0x000fe20000000800 */
[----:B------:R-:W-:Y:S01]  /*17810*/  @!PT LDS RZ, [RZ] ;  /* 0x00000000fffff984 */ /* 0x000fe20000000800 */
[----:B------:R1:W-:Y:S01]  /*17820*/  @!P4 LDGSTS.E.BYPASS.LTC128B.128 [R205+0xc000], [R136.64] ;  /* 0x0c00000088cdcfae */ /* 0x0003e2000b901d48 */
[----:B------:R-:W-:Y:S03]  /*17830*/  IADD3 R3, P1, R5, UR7, RZ ;  /* 0x0000000705037c10 */ /* 0x000fe6000ff3e0ff */
[----:B------:R-:W-:Y:S01]  /*17840*/  @P4 STS.128 [R205+0xc000], RZ ;  /* 0x00c000ffcd004388 */ /* 0x000fe20000000c00 */
[CC--:B------:R-:W-:Y:S02]  /*17850*/  @!P4 LEA R10, P5, R3.reuse, R164.reuse, 0x1 ;  /* 0x000000a4030ac211 */ /* 0x0c0fe400078a08ff */
[----:B------:R-:W-:Y:S03]  /*17860*/  IADD3.X R4, R4, UR5, RZ, P1, !PT ;  /* 0x0000000504047c10 */ /* 0x000fe60008ffe4ff */
[----:B------:R-:W-:Y:S01]  /*17870*/  @!PT LDS RZ, [RZ] ;  /* 0x00000000fffff984 */ /* 0x000fe20000000800 */
[----:B------:R-:W-:Y:S01]  /*17880*/  @!PT LDS RZ, [RZ] ;  /* 0x00000000fffff984 */ /* 0x000fe20000000800 */
[----:B------:R-:W-:Y:S01]  /*17890*/  @!PT LDS RZ, [RZ] ;  /* 0x00000000fffff984 */ /* 0x000fe20000000800 */
[----:B------:R1:W-:Y:S01]  /*178a0*/  @!P0 LDGSTS.E.BYPASS.LTC128B.128 [R205+0xe000], [R136.64+0x80] ;  /* 0x0e00008088cd8fae */ /* 0x0003e2000b901d48 */
[CCC-:B------:R-:W-:Y:S02]  /*178b0*/  @!P4 LEA.HI.X R11, R3.reuse, R165.reuse, R4.reuse, 0x1, P5 ;  /* 0x000000a5030bc211 */ /* 0x1c0fe400028f0c04 */
[CC--:B------:R-:W-:Y:S01]  /*178c0*/  @!P0 LEA R8, P2, R3.reuse, R164.reuse, 0x1 ;  /* 0x000000a403088211 */ /* 0x0c0fe200078408ff */
[----:B------:R-:W-:Y:S01]  /*178d0*/  @P0 STS.128 [R205+0xe000], RZ ;  /* 0x00e000ffcd000388 */ /* 0x000fe20000000c00 */
[CC--:B------:R-:W-:Y:S02]  /*178e0*/  @P6 LEA R6, P1, R3.reuse, R164.reuse, 0x1 ;  /* 0x000000a403066211 */ /* 0x0c0fe400078208ff */
[CCC-:B------:R-:W-:Y:S01]  /*178f0*/  @!P0 LEA.HI.X R9, R3.reuse, R165.reuse, R4.reuse, 0x1, P2 ;  /* 0x000000a503098211 */ /* 0x1c0fe200010f0c04 */
[----:B------:R-:W-:Y:S01]  /*17900*/  @!PT LDS RZ, [RZ] ;  /* 0x00000000fffff984 */ /* 0x000fe20000000800 */
[----:B------:R-:W-:Y:S01]  /*17910*/  @!PT LDS RZ, [RZ] ;  /* 0x00000000fffff984 */ /* 0x000fe20000000800 */
[----:B------:R-:W-:Y:S01]  /*17920*/  @!PT LDS RZ, [RZ] ;  /* 0x00000000fffff984 */ /* 0x000fe20000000800 */
[----:B------:R1:W-:Y:S01]  /*17930*/  @P6 LDGSTS.E.BYPASS.LTC128B.128 [R205+0x10000], [R136.64+0x100] ;  /* 0x1000010088cd6fae */ /* 0x0003e2000b901d48 */
[CC--:B------:R-:W-:Y:S02]  /*17940*/  @P6 LEA.HI.X R7, R3.reuse, R165.reuse, R4, 0x1, P1 ;  /* 0x000000a503076211 */ /* 0x0c0fe400008f0c04 */
[----:B------:R-:W-:Y:S01]  /*17950*/  IADD3 R5, P5, R3, UR7, RZ ;  /* 0x0000000703057c10 */ /* 0x000fe2000ffbe0ff */
[----:B------:R-:W-:Y:S03]  /*17960*/  @!P6 STS.128 [R205+0x10000], RZ ;  /* 0x010000ffcd00e388 */ /* 0x000fe60000000c00 */
[----:B------:R-:W-:Y:S01]  /*17970*/  IADD3.X R4, R4, UR5, RZ, P5, !PT ;  /* 0x0000000504047c10 */ /* 0x000fe2000affe4ff */
[----:B------:R-:W-:Y:S01]  /*17980*/  @!PT LDS RZ, [RZ] ;  /* 0x00000000fffff984 */ /* 0x000fe20000000800 */
[----:B------:R-:W-:Y:S01]  /*17990*/  @!PT LDS RZ, [RZ] ;  /* 0x00000000fffff984 */ /* 0x000fe20000000800 */
[----:B------:R-:W-:Y:S01]  /*179a0*/  @!PT LDS RZ, [RZ] ;  /* 0x00000000fffff984 */ /* 0x000fe20000000800 */
[----:B------:R2:W-:Y:S01]  /*179b0*/  @!P4 LDGSTS.E.BYPASS.LTC128B.128 [R205+0xc800], [R10.64] ;  /* 0x0c8000000acdcfae */ /* 0x0005e2000b901d48 */
[CC--:B------:R-:W-:Y:S02]  /*179c0*/  @!P4 LEA R16, P5, R5.reuse, R164.reuse, 0x1 ;  /* 0x000000a40510c211 */ /* 0x0c0fe400078a08ff */
[CC--:B------:R-:W-:Y:S01]  /*179d0*/  @!P0 LEA R14, P2, R5.reuse, R164.reuse, 0x1 ;  /* 0x000000a4050e8211 */ /* 0x0c0fe200078408ff */
[----:B------:R-:W-:Y:S01]  /*179e0*/  @P4 STS.128 [R205+0xc800], RZ ;  /* 0x00c800ffcd004388 */ /* 0x000fe20000000c00 */
[CCC-:B------:R-:W-:Y:S02]  /*179f0*/  @!P4 LEA.HI.X R17, R5.reuse, R165.reuse, R4.reuse, 0x1, P5 ;  /* 0x000000a50511c211 */ /* 0x1c0fe400028f0c04 */
[CCC-:B------:R-:W-:Y:S01]  /*17a00*/  @!P0 LEA.HI.X R15, R5.reuse, R165.reuse, R4.reuse, 0x1, P2 ;  /* 0x000000a5050f8211 */ /* 0x1c0fe200010f0c04 */
[----:B------:R-:W-:Y:S01]  /*17a10*/  @!PT LDS RZ, [RZ] ;  /* 0x00000000fffff984 */ /* 0x000fe20000000800 */
[----:B------:R-:W-:Y:S01]  /*17a20*/  @!PT LDS RZ, [RZ] ;  /* 0x00000000fffff984 */ /* 0x000fe20000000800 */
[----:B------:R-:W-:Y:S01]  /*17a30*/  @!PT LDS RZ, [RZ] ;  /* 0x00000000fffff984 */ /* 0x000fe20000000800 */
[----:B------:R2:W-:Y:S01]  /*17a40*/  @!P0 LDGSTS.E.BYPASS.LTC128B.128 [R205+0xe800], [R8.64+0x80] ;  /* 0x0e80008008cd8fae */ /* 0x0005e2000b901d48 */
[CC--:B------:R-:W-:Y:S02]  /*17a50*/  @P6 LEA R12, P1, R5.reuse, R164.reuse, 0x1 ;  /* 0x000000a4050c6211 */ /* 0x0c0fe400078208ff */
[C---:B------:R-:W-:Y:S01]  /*17a60*/  IADD3 R3, P5, R5.reuse, UR7, RZ ;  /* 0x0000000705037c10 */ /* 0x040fe2000ffbe0ff */
[----:B------:R-:W-:Y:S01]  /*17a70*/  @P0 STS.128 [R205+0xe800], RZ ;  /* 0x00e800ffcd000388 */ /* 0x000fe20000000c00 */
[-C--:B------:R-:W-:Y:S02]  /*17a80*/  @P6 LEA.HI.X R13, R5, R165.reuse, R4, 0x1, P1 ;  /* 0x000000a5050d6211 */ /* 0x080fe400008f0c04 */
[----:B------:R-:W-:Y:S01]  /*17a90*/  IADD3.X R4, R4, UR5, RZ, P5, !PT ;  /* 0x0000000504047c10 */ /* 0x000fe2000affe4ff */
[----:B------:R-:W-:Y:S01]  /*17aa0*/  @!PT LDS RZ, [RZ] ;  /* 0x00000000fffff984 */ /* 0x000fe20000000800 */
[----:B------:R-:W-:Y:S01]  /*17ab0*/  @!PT LDS RZ, [RZ] ;  /* 0x00000000fffff984 */ /* 0x000fe20000000800 */
[----:B------:R-:W-:Y:S01]  /*17ac0*/  @!PT LDS RZ, [RZ] ;  /* 0x00000000fffff984 */ /* 0x000fe20000000800 */
[----:B------:R3:W-:Y:S01]  /*17ad0*/  @P6 LDGSTS.E.BYPASS.LTC128B.128 [R205+0x10800], [R6.64+0x100] ;  /* 0x1080010006cd6fae */ /* 0x0007e2000b901d48 */
[CC--:B------:R-:W-:Y:S02]  /*17ae0*/  @!P4 LEA R22, P5, R3.reuse, R164.reuse, 0x1 ;  /* 0x000000a40316c211 */ /* 0x0c0fe400078a08ff */
[CC--:B------:R-:W-:Y:S01]  /*17af0*/  @!P0 LEA R20, P2, R3.reuse, R164.reuse, 0x1 ;  /* 0x000000a403148211 */ /* 0x0c0fe200078408ff */
[----:B------:R-:W-:Y:S01]  /*17b00*/  @!P6 STS.128 [R205+0x10800], RZ ;  /* 0x010800ffcd00e388 */ /* 0x000fe20000000c00 */
[CCC-:B------:R-:W-:Y:S02]  /*17b10*/  @!P4 LEA.HI.X R23, R3.reuse, R165.reuse, R4.reuse, 0x1, P5 ;  /* 0x000000a50317c211 */ /* 0x1c0fe400028f0c04 */
[CCC-:B------:R-:W-:Y:S01]  /*17b20*/  @!P0 LEA.HI.X R21, R3.reuse, R165.reuse, R4.reuse, 0x1, P2 ;  /* 0x000000a503158211 */ /* 0x1c0fe200010f0c04 */
[----:B------:R-:W-:Y:S01]  /*17b30*/  @!PT LDS RZ, [RZ] ;  /* 0x00000000fffff984 */ /* 0x000fe20000000800 */
[----:B------:R-:W-:Y:S01]  /*17b40*/  @!PT LDS RZ, [RZ] ;  /* 0x00000000fffff984 */ /* 0x000fe20000000800 */
[----:B------:R-:W-:Y:S01]  /*17b50*/  @!PT LDS RZ, [RZ] ;  /* 0x00000000fffff984 */ /* 0x000fe20000000800 */
[----:B------:R4:W-:Y:S01]  /*17b60*/  @!P4 LDGSTS.E.BYPASS.LTC128B.128 [R205+0xd000], [R16.64] ;  /* 0x0d00000010cdcfae */ /* 0x0009e2000b901d48 */
[C---:B------:R-:W-:Y:S03]  /*17b70*/  @P6 LEA R28, P1, R3.reuse, R164, 0x1 ;  /* 0x000000a4031c6211 */ /* 0x040fe600078208ff */
[----:B------:R-:W-:Y:S01]  /*17b80*/  @P4 STS.128 [R205+0xd000], RZ ;  /* 0x00d000ffcd004388 */ /* 0x000fe20000000c00 */
[----:B------:R-:W-:Y:S03]  /*17b90*/  @P6 LEA.HI.X R29, R3, R165, R4, 0x1, P1 ;  /* 0x000000a5031d6211 */ /* 0x000fe600008f0c04 */
        /* <DEDUP_REMOVED lines=27> */
[----:B--2---:R-:W3:Y:S04]  /*17d50*/  LDSM.16.M88.4 R8, [R201+0x6000] ;  /* 0x00600000c908783b */ /* 0x004ee80000000200 */
[----:B----4-:R-:W5:Y:S04]  /*17d60*/  LDSM.16.M88.4 R16, [R201+0x6800] ;  /* 0x00680000c910783b */ /* 0x010f680000000200 */
[----:B------:R-:W1:Y:S04]  /*17d70*/  LDSM.16.M88.4 R24, [R201+0x7000] ;  /* 0x00700000c918783b */ /* 0x000e680000000200 */
[----:B------:R-:W0:Y:S04]  /*17d80*/  LDGDEPBAR ;  /* 0x00000000000079af */ /* 0x000e280000000000 */
[----:B------:R-:W2:Y:S04]  /*17d90*/  LDSM.16.M88.4 R32, [R201+0x7800] ;  /* 0x00780000c920783b */ /* 0x000ea80000000200 */
[----:B------:R-:W-:Y:S04]  /*17da0*/  LDSM.16.M88.4 R144, [R200] ;  /* 0x00000000c890783b */ /* 0x000fe80000000200 */
[----:B------:R-:W4:Y:S04]  /*17db0*/  LDSM.16.M88.4 R148, [R199] ;  /* 0x00000000c794783b */ /* 0x000f280000000200 */
[----:B------:R-:W1:Y:S04]  /*17dc0*/  LDSM.16.M88.4 R152, [R191] ;  /* 0x00000000bf98783b */ /* 0x000e680000000200 */
[----:B------:R-:W1:Y:S04]  /*17dd0*/  LDSM.16.M88.4 R156, [R190] ;  /* 0x00000000be9c783b */ /* 0x000e680000000200 */
[----:B------:R-:W2:Y:S01]  /*17de0*/  LDSM.16.M88.4 R160, [R189] ;  /* 0x00000000bda0783b */ /* 0x000ea20000000200 */
[C---:B---3--:R-:W-:Y:S03]  /*17df0*/  HMMA.16816.F32 R4, R140.reuse, R8, RZ ;  /* 0x000000088c04723c */ /* 0x048fe600000018ff */
[----:B------:R-:W-:Y:S04]  /*17e00*/  LDSM.16.M88.4 R164, [R198] ;  /* 0x00000000c6a4783b */ /* 0x000fe80000000200 */
[----:B------:R-:W3:Y:S01]  /*17e10*/  LDSM.16.M88.4 R168, [R195+0x6000] ;  /* 0x00600000c3a8783b */ /* 0x000ee20000000200 */
[C---:B------:R-:W-:Y:S03]  /*17e20*/  HMMA.16816.F32 R8, R140.reuse, R10, RZ ;  /* 0x0000000a8c08723c */ /* 0x040fe600000018ff */
[----:B------:R-:W3:Y:S04]  /*17e30*/  LDSM.16.M88.4 R172, [R195+0x6800] ;  /* 0x00680000c3ac783b */ /* 0x000ee80000000200 */
[----:B------:R-:W-:Y:S01]  /*17e40*/  LDSM.16.M88.4 R176, [R195+0x7800] ;  /* 0x00780000c3b0783b */ /* 0x000fe20000000200 */
[C---:B-----5:R-:W-:Y:S08]  /*17e50*/  HMMA.16816.F32 R12, R140.reuse, R16, RZ ;  /* 0x000000108c0c723c */ /* 0x060ff000000018ff */
[C---:B------:R-:W-:Y:S08]  /*17e60*/  HMMA.16816.F32 R16, R140.reuse, R18, RZ ;  /* 0x000000128c10723c */ /* 0x040ff000000018ff */
[C---:B-1----:R-:W-:Y:S08]  /*17e70*/  HMMA.16816.F32 R20, R140.reuse, R24, RZ ;  /* 0x000000188c14723c */ /* 0x042ff000000018ff */
        /* <DEDUP_REMOVED lines=130> */
[----:B------:R-:W-:Y:S07]  /*186a0*/  HMMA.16816.F32 R32, R164, R178, R32 ;  /* 0x000000b2a420723c */ /* 0x000fee0000001820 */
[----:B------:R-:W-:Y:S01]  /*186b0*/  IMAD.MOV.U32 R164, RZ, RZ, R136 ;  /* 0x000000ffffa47224 */ /* 0x000fe200078e0088 */
[C---:B--2---:R-:W-:Y:S05]  /*186c0*/  HMMA.16816.F32 R4, R148.reuse, R152, R4 ;  /* 0x000000989404723c */ /* 0x044fea0000001804 */
[----:B------:R-:W-:Y:S03]  /*186d0*/  IMAD.MOV.U32 R165, RZ, RZ, R137 ;  /* 0x000000ffffa57224 */ /* 0x000fe600078e0089 */
        /* <DEDUP_REMOVED lines=41> */
[----:B------:R-:W-:Y:S01]  /*18970*/  @!P0 IADD3 R142, R142, 0x1, RZ ;  /* 0x000000018e8e8810 */ /* 0x000fe20007ffe0ff */
[----:B------:R-:W-:Y:S01]  /*18980*/  IMAD.MOV.U32 R136, RZ, RZ, 0x40 ;  /* 0x00000040ff887424 */ /* 0x000fe200078e00ff */
[-C--:B------:R-:W-:Y:S02]  /*18990*/  ISETP.GE.U32.AND P5, PT, R141, R3.reuse, PT ;  /* 0x000000038d00720c */ /* 0x080fe40003fa6070 */
[----:B------:R-:W-:Y:S02]  /*189a0*/  ISETP.GE.U32.AND P2, PT, R137, R3, PT ;  /* 0x000000038900720c */ /* 0x000fe40003f46070 */
[----:B------:R-:W-:Y:S02]  /*189b0*/  ISETP.GE.AND P0, PT, R143, RZ, PT ;  /* 0x000000ff8f00720c */ /* 0x000fe40003f06270 */
[----:B------:R-:W-:Y:S07]  /*189c0*/  LOP3.LUT R3, RZ, c[0x0][0x2d0], RZ, 0x33, !PT ;  /* 0x0000b400ff037a12 */ /* 0x000fee00078e33ff */
[----:B------:R-:W-:Y:S02]  /*189d0*/  @P5 IADD3 R144, R144, 0x1, RZ ;  /* 0x0000000190905810 */ /* 0x000fe40007ffe0ff */
[----:B------:R-:W-:Y:S02]  /*189e0*/  @P2 IADD3 R142, R142, 0x1, RZ ;  /* 0x000000018e8e2810 */ /* 0x000fe40007ffe0ff */
[----:B------:R-:W-:Y:S01]  /*189f0*/  ISETP.NE.AND P2, PT, RZ, c[0x0][0x2d0], PT ;  /* 0x0000b400ff007a0c */ /* 0x000fe20003f45270 */
        /* <DEDUP_REMOVED lines=24> */
.L_x_4024:
[-C--:B------:R-:W-:Y:S01]  /*18b80*/  LEA R146, P2, R137, R208.reuse, 0x1 ;  /* 0x000000d089927211 */ /* 0x080fe200078408ff */
[----:B------:R-:W-:Y:S01]  /*18b90*/  ULDC.64 UR4, c[0x0][0x198] ;  /* 0x0000660000047ab9 */ /* 0x000fe20000000a00 */
[----:B------:R-:W-:Y:S01]  /*18ba0*/  ISETP.GE.AND P0, PT, R133, c[0x0][0x220], PT ;  /* 0x0000880085007a0c */ /* 0x000fe20003f06270 */
[----:B------:R-:W-:Y:S01]  /*18bb0*/  USHF.L.U32 UR7, UR4, 0x4, URZ ;  /* 0x0000000404077899 */ /* 0x000fe2000800063f */
[CC--:B------:R-:W-:Y:S01]  /*18bc0*/  LEA.HI.X R147, R137.reuse, R209.reuse, R136, 0x1, P2 ;  /* 0x000000d189937211 */ /* 0x0c0fe200010f0c88 */
[----:B------:R-:W-:Y:S04]  /*18bd0*/  USHF.L.U64.HI UR5, UR4, UR6, UR5 ;  /* 0x0000000604057299 */ /* 0x000fe80008010205 */
[----:B------:R-:W-:Y:S01]  /*18be0*/  @!PT LDS RZ, [RZ] ;  /* 0x00000000fffff984 */ /* 0x000fe20000000800 */
[----:B------:R-:W-:Y:S01]  /*18bf0*/  @!PT LDS RZ, [RZ] ;  /* 0x00000000fffff984 */ /* 0x000fe20000000800 */
[----:B------:R-:W-:Y:S01]  /*18c00*/  @!PT LDS RZ, [RZ] ;  /* 0x00000000fffff984 */ /* 0x000fe20000000800 */
[----:B------:R1:W-:Y:S01]  /*18c10*/  @!P4 LDGSTS.E.BYPASS.LTC128B.128 [R205+0x6000], [R146.64] ;  /* 0x0600000092cdcfae */ /* 0x0003e2000b901d48 */
[----:B------:R-:W-:Y:S03]  /*18c20*/  IADD3 R3, P1, R137, UR7, RZ ;  /* 0x0000000789037c10 */ /* 0x000fe6000ff3e0ff */
[----:B------:R1:W-:Y:S01]  /*18c30*/  @P4 STS.128 [R205+0x6000], RZ ;  /* 0x006000ffcd004388 */ /* 0x0003e20000000c00 */
[CC--:B------:R-:W-:Y:S02]  /*18c40*/  @!P4 LEA R144, P5, R3.reuse, R208.reuse, 0x1 ;  /* 0x000000d00390c211 */ /* 0x0c0fe400078a08ff */
[CC--:B------:R-:W-:Y:S01]  /*18c50*/  @!P0 LEA R142, P2, R3.reuse, R208.reuse, 0x1 ;  /* 0x000000d0038e8211 */ /* 0x0c0fe200078408ff */
[----:B------:R-:W-:Y:S01]  /*18c60*/  @!PT LDS RZ, [RZ] ;  /* 0x00000000fffff984 */ /* 0x000fe20000000800 */
[----:B------:R-:W-:Y:S01]  /*18c70*/  @!PT LDS RZ, [RZ] ;  /* 0x00000000fffff984 */ /* 0x000fe20000000800 */
[----:B------:R-:W-:Y:S01]  /*18c80*/  @!PT LDS RZ, [RZ] ;  /* 0x00000000fffff984 */ /* 0x000fe20000000800 */
[----:B------:R1:W-:Y:S01]  /*18c90*/  @!P0 LDGSTS.E.BYPASS.LTC128B.128 [R205+0x8000], [R146.64+0x80] ;  /* 0x0800008092cd8fae */ /* 0x0003e2000b901d48 */
[----:B------:R-:W-:Y:S02]  /*18ca0*/  IADD3.X R136, R136, UR5, RZ, P1, !PT ;  /* 0x0000000588887c10 */ /* 0x000fe40008ffe4ff */
[CC--:B------:R-:W-:Y:S01]  /*18cb0*/  @P6 LEA R140, P1, R3.reuse, R208.reuse, 0x1 ;  /* 0x000000d0038c6211 */ /* 0x0c0fe200078208ff */
[----:B------:R1:W-:Y:S01]  /*18cc0*/  @P0 STS.128 [R205+0x8000], RZ ;  /* 0x008000ffcd000388 */ /* 0x0003e20000000c00 */
[CCC-:B------:R-:W-:Y:S02]  /*18cd0*/  @!P4 LEA.HI.X R145, R3.reuse, R209.reuse, R136.reuse, 0x1, P5 ;  /* 0x000000d10391c211 */ /* 0x1c0fe400028f0c88 */
[CCC-:B------:R-:W-:Y:S01]  /*18ce0*/  @!P0 LEA.HI.X R143, R3.reuse, R209.reuse, R136.reuse, 0x1, P2 ;  /* 0x000000d1038f8211 */ /* 0x1c0fe200010f0c88 */
[----:B------:R-:W-:Y:S01]  /*18cf0*/  @!PT LDS RZ, [RZ] ;  /* 0x00000000fffff984 */ /* 0x000fe20000000800 */
[----:B------:R-:W-:Y:S01]  /*18d00*/  @!PT LDS RZ, [RZ] ;  /* 0x00000000fffff984 */ /* 0x000fe20000000800 */
[----:B------:R-:W-:Y:S01]  /*18d10*/  @!PT LDS RZ, [RZ] ;  /* 0x00000000fffff984 */ /* 0x000fe20000000800 */
[----:B------:R1:W-:Y:S01]  /*18d20*/  @P6 LDGSTS.E.BYPASS.LTC128B.128 [R205+0xa000], [R146.64+0x100] ;  /* 0x0a00010092cd6fae */ /* 0x0003e2000b901d48 */
[CC--:B------:R-:W-:Y:S02]  /*18d30*/  @P6 LEA.HI.X R141, R3.reuse, R209.reuse, R136, 0x1, P1 ;  /* 0x000000d1038d6211 */ /* 0x0c0fe400008f0c88 */
[----:B------:R-:W-:Y:S01]  /*18d40*/  IADD3 R137, P5, R3, UR7, RZ ;  /* 0x0000000703897c10 */ /* 0x000fe2000ffbe0ff */
[----:B------:R1:W-:Y:S03]  /*18d50*/  @!P6 STS.128 [R205+0xa000], RZ ;  /* 0x00a000ffcd00e388 */ /* 0x0003e60000000c00 */
[CC--:B------:R-:W-:Y:S01]  /*18d60*/  @!P0 LEA R150, P2, R137.reuse, R208.reuse, 0x1 ;  /* 0x000000d089968211 */ /* 0x0c0fe200078408ff */
[----:B------:R-:W-:Y:S01]  /*18d70*/  @!PT LDS RZ, [RZ] ;  /* 0x00000000fffff984 */ /* 0x000fe20000000800 */
[----:B------:R-:W-:Y:S01]  /*18d80*/  @!PT LDS RZ, [RZ] ;  /* 0x00000000fffff984 */ /* 0x000fe20000000800 */
[----:B------:R-:W-:Y:S01]  /*18d90*/  @!PT LDS RZ, [RZ] ;  /* 0x00000000fffff984 */ /* 0x000fe20000000800 */
[----:B------:R1:W-:Y:S01]  /*18da0*/  @!P4 LDGSTS.E.BYPASS.LTC128B.128 [R205+0x6800], [R144.64] ;  /* 0x0680000090cdcfae */ /* 0x0003e2000b901d48 */
[CC--:B------:R-:W-:Y:S02]  /*18db0*/  @P6 LEA R148, P1, R137.reuse, R208.reuse, 0x1 ;  /* 0x000000d089946211 */ /* 0x0c0fe400078208ff */
[----:B------:R-:W-:Y:S01]  /*18dc0*/  IADD3.X R136, R136, UR5, RZ, P5, !PT ;  /* 0x0000000588887c10 */ /* 0x000fe2000affe4ff */
[----:B------:R1:W-:Y:S01]  /*18dd0*/  @P4 STS.128 [R205+0x6800], RZ ;  /* 0x006800ffcd004388 */ /* 0x0003e20000000c00 */
[CC--:B------:R-:W-:Y:S02]  /*18de0*/  @!P4 LEA R152, P5, R137.reuse, R208.reuse, 0x1 ;  /* 0x000000d08998c211 */ /* 0x0c0fe400078a08ff */
[CCC-:B------:R-:W-:Y:S01]  /*18df0*/  @!P0 LEA.HI.X R151, R137.reuse, R209.reuse, R136.reuse, 0x1, P2 ;  /* 0x000000d189978211 */ /* 0x1c0fe200010f0c88 */
[----:B------:R-:W-:Y:S01]  /*18e00*/  @!PT LDS RZ, [RZ] ;  /* 0x00000000fffff984 */ /* 0x000fe20000000800 */
[----:B------:R-:W-:Y:S01]  /*18e10*/  @!PT LDS RZ, [RZ] ;  /* 0x00000000fffff984 */ /* 0x000fe20000000800 */
[----:B------:R-:W-:Y:S01]  /*18e20*/  @!PT LDS RZ, [RZ] ;  /* 0x00000000fffff984 */ /* 0x000fe20000000800 */
[----:B------:R1:W-:Y:S01]  /*18e30*/  @!P0 LDGSTS.E.BYPASS.LTC128B.128 [R205+0x8800], [R142.64+0x80] ;  /* 0x088000808ecd8fae */ /* 0x0003e2000b901d48 */
[CCC-:B------:R-:W-:Y:S02]  /*18e40*/  @!P4 LEA.HI.X R153, R137.reuse, R209.reuse, R136.reuse, 0x1, P5 ;  /* 0x000000d18999c211 */ /* 0x1c0fe400028f0c88 */
[CC--:B------:R-:W-:Y:S01]  /*18e50*/  @P6 LEA.HI.X R149, R137.reuse, R209.reuse, R136, 0x1, P1 ;  /* 0x000000d189956211 */ /* 0x0c0fe200008f0c88 */
[----:B------:R1:W-:Y:S01]  /*18e60*/  @P0 STS.128 [R205+0x8800], RZ ;  /* 0x008800ffcd000388 */ /* 0x0003e20000000c00 */
[----:B------:R-:W-:Y:S03]  /*18e70*/  IADD3 R3, P5, R137, UR7, RZ ;  /* 0x0000000789037c10 */ /* 0x000fe6000ffbe0ff */
[----:B------:R-:W-:Y:S01]  /*18e80*/  @!PT LDS RZ, [RZ] ;  /* 0x00000000fffff984 */ /* 0x000fe20000000800 */
[----:B------:R-:W-:Y:S01]  /*18e90*/  @!PT LDS RZ, [RZ] ;  /* 0x00000000fffff984 */ /* 0x000fe20000000800 */
[----:B------:R-:W-:Y:S01]  /*18ea0*/  @!PT LDS RZ, [RZ] ;  /* 0x00000000fffff984 */ /* 0x000fe20000000800 */
[----:B------:R1:W-:Y:S01]  /*18eb0*/  @P6 LDGSTS.E.BYPASS.LTC128B.128 [R205+0xa800], [R140.64+0x100] ;  /* 0x0a8001008ccd6fae */ /* 0x0003e2000b901d48 */
[CC--:B------:R-:W-:Y:S02]  /*18ec0*/  @!P0 LEA R154, P2, R3.reuse, R208.reuse, 0x1 ;  /* 0x000000d0039a8211 */ /* 0x0c0fe400078408ff */
[CC--:B------:R-:W-:Y:S01]  /*18ed0*/  @P6 LEA R158, P1, R3.reuse, R208.reuse, 0x1 ;  /* 0x000000d0039e6211 */ /* 0x0c0fe200078208ff */
[----:B------:R1:W-:Y:S01]  /*18ee0*/  @!P6 STS.128 [R205+0xa800], RZ ;  /* 0x00a800ffcd00e388 */ /* 0x0003e20000000c00 */
[----:B------:R-:W-:Y:S02]  /*18ef0*/  IADD3.X R136, R136, UR5, RZ, P5, !PT ;  /* 0x0000000588887c10 */ /* 0x000fe4000affe4ff */
[C---:B------:R-:W-:Y:S01]  /*18f00*/  @!P4 LEA R156, P5, R3.reuse, R208, 0x1 ;  /* 0x000000d0039cc211 */ /* 0x040fe200078a08ff */
[----:B------:R-:W-:Y:S01]  /*18f10*/  @!PT LDS RZ, [RZ] ;  /* 0x00000000fffff984 */ /* 0x000fe20000000800 */
[----:B------:R-:W-:Y:S01]  /*18f20*/  @!PT LDS RZ, [RZ] ;  /* 0x00000000fffff984 */ /* 0x000fe20000000800 */
[----:B------:R-:W-:Y:S01]  /*18f30*/  @!PT LDS RZ, [RZ] ;  /* 0x00000000fffff984 */ /* 0x000fe20000000800 */
[----:B------:R1:W-:Y:S01]  /*18f40*/  @!P4 LDGSTS.E.BYPASS.LTC128B.128 [R205+0x7000], [R152.64] ;  /* 0x0700000098cdcfae */ /* 0x0003e2000b901d48 */
[CC--:B------:R-:W-:Y:S01]  /*18f50*/  @!P0 LEA.HI.X R155, R3.reuse, R209.reuse, R136, 0x1, P2 ;  /* 0x000000d1039b8211 */ /* 0x0c0fe200010f0c88 */
[----:B------:R-:W-:Y:S01]  /*18f60*/  IMAD.MOV.U32 R208, RZ, RZ, R146 ;  /* 0x000000ffffd07224 */ /* 0x000fe200078e0092 */
[CCC-:B------:R-:W-:Y:S01]  /*18f70*/  @!P4 LEA.HI.X R157, R3.reuse, R209.reuse, R136.reuse, 0x1, P5 ;  /* 0x000000d1039dc211 */ /* 0x1c0fe200028f0c88 */
[----:B------:R1:W-:Y:S01]  /*18f80*/  @P4 STS.128 [R205+0x7000], RZ ;  /* 0x007000ffcd004388 */ /* 0x0003e20000000c00 */
[----:B------:R-:W-:Y:S01]  /*18f90*/  @P6 LEA.HI.X R159, R3, R209, R136, 0x1, P1 ;  /* 0x000000d1039f6211 */ /* 0x000fe200008f0c88 */
[----:B------:R-:W-:Y:S02]  /*18fa0*/  IMAD.MOV.U32 R209, RZ, RZ, R147 ;  /* 0x000000ffffd17224 */ /* 0x000fe400078e0093 */
        /* <DEDUP_REMOVED lines=26> */
.L_x_4023:
        /* <DEDUP_REMOVED lines=344> */
[----:B------:R-:W5:Y:S01]  /*1a6d0*/  MUFU.EX2 R215, R215 ;  /* 0x000000d700d77308 */ /* 0x000f620000000800 */
        /* <DEDUP_REMOVED lines=17> */
[----:B------:R-:W-:Y:S02]  /*1a7f0*/  FADD.FTZ R176, R176, R175 ;  /* 0x000000afb0b07221 */ /* 0x000fe40000010000 */
[----:B-----5:R-:W-:Y:S02]  /*1a800*/  FADD.FTZ R3, R215, R2 ;  /* 0x00000002d7037221 */ /* 0x020fe40000010000 */
[----:B------:R-:W-:Y:S01]  /*1a810*/  FADD.FTZ R177, R177, R176 ;  /* 0x000000b0b1b17221 */ /* 0x000fe20000010000 */
[C---:B---3--:R-:W-:Y:S01]  /*1a820*/  F2FP.PACK_AB R119, R218.reuse, R215 ;  /* 0x000000d7da77723e */ /* 0x048fe200000000ff */
[----:B------:R-:W-:Y:S06]  /*1a830*/  FADD.FTZ R3, R218, R3 ;  /* 0x00000003da037221 */ /* 0x000fec0000010000 */
        /* <DEDUP_REMOVED lines=146> */
.L_x_4021:
        /* <DEDUP_REMOVED lines=257> */
.L_x_4026:
[----:B------:R-:W2:Y:S04]  /*1c170*/  S2R R11, SR_CTAID.Z ;  /* 0x00000000000b7919 */ /* 0x000ea80000002700 */
[----:B-1----:R-:W2:Y:S02]  /*1c180*/  S2R R4, SR_CTAID.Y ;  /* 0x0000000000047919 */ /* 0x002ea40000002600 */
[----:B--2---:R-:W-:-:S04]  /*1c190*/  IMAD R8, R4, c[0x0][0x1c0], R11 ;  /* 0x0000700004087a24 */ /* 0x004fc800078e020b */
[----:B------:R-:W-:Y:S02]  /*1c1a0*/  IMAD R8, R8, c[0x0][0x214], RZ ;  /* 0x0000850008087a24 */ /* 0x000fe400078e02ff */
.L_x_4027:
[----:B------:R-:W-:Y:S01]  /*1c1b0*/  BAR.SYNC.DEFER_BLOCKING 0x0 ;  /* 0x0000000000007b1d */ /* 0x000fe20000010000 */
[----:B------:R-:W-:Y:S01]  /*1c1c0*/  LOP3.LUT R10, R9, 0xffffffe0, RZ, 0xc0, !PT ;  /* 0xffffffe0090a7812 */ /* 0x000fe200078ec0ff */
[C---:B------:R-:W-:Y:S01]  /*1c1d0*/  IMAD.WIDE.U32 R64, R204.reuse, c[0x0][0x1e8], RZ ;  /* 0x00007a00cc407a25 */ /* 0x040fe200078e00ff */
[----:B------:R-:W-:Y:S02]  /*1c1e0*/  SHF.R.S32.HI R62, RZ, 0x1f, R7 ;  /* 0x0000001fff3e7819 */ /* 0x000fe40000011407 */
[----:B------:R-:W-:Y:S01]  /*1c1f0*/  SHF.R.S32.HI R60, RZ, 0x1f, R4 ;  /* 0x0000001fff3c7819 */ /* 0x000fe20000011404 */
[----:B------:R-:W1:Y:S01]  /*1c200*/  S2R R0, SR_TID.X ;  /* 0x0000000000007919 */ /* 0x000e620000002100 */
[----:B------:R-:W-:Y:S01]  /*1c210*/  IMAD.IADD R9, R5, 0x1, -R10 ;  /* 0x0000000105097824 */ /* 0x000fe200078e0a0a */
[----:B------:R-:W-:Y:S01]  /*1c220*/  ISETP.NE.AND P0, PT, R204, -0x1, PT ;  /* 0xffffffffcc00780c */ /* 0x000fe20003f05270 */
[----:B------:R-:W-:Y:S01]  /*1c230*/  IMAD.WIDE.U32 R66, R4, c[0x0][0x1e0], RZ ;  /* 0x0000780004427a25 */ /* 0x000fe200078e00ff */
[----:B------:R-:W-:Y:S01]  /*1c240*/  LEA.HI R62, R62, R7, RZ, 0x2 ;  /* 0x000000073e3e7211 */ /* 0x000fe200078f10ff */
[----:B------:R-:W-:Y:S01]  /*1c250*/  ULDC.64 UR4, c[0x0][0x118] ;  /* 0x0000460000047ab9 */ /* 0x000fe20000000a00 */
[----:B------:R-:W-:Y:S01]  /*1c260*/  LOP3.LUT P1, RZ, R9, 0x3, RZ, 0xc0, !PT ;  /* 0x0000000309ff7812 */ /* 0x000fe2000782c0ff */
[----:B------:R-:W-:Y:S01]  /*1c270*/  BSSY B0, `(.L_x_4028) ;  /* 0x000002a000007945 */ /* 0x000fe20003800000 */
[----:B------:R-:W-:Y:S01]  /*1c280*/  LOP3.LUT R62, R62, 0xffffffc, RZ, 0xc0, !PT ;  /* 0x0ffffffc3e3e7812 */ /* 0x000fe200078ec0ff */
[----:B------:R-:W-:-:S04]  /*1c290*/  IMAD R204, R204, c[0x0][0x1ec], R65 ;  /* 0x00007b00cccc7a24 */ /* 0x000fc800078e0241 */
        /* <DEDUP_REMOVED lines=11> */
[----:B------:R-:W-:-:S03]  /*1c350*/  IMAD R61, R60, c[0x0][0x1e0], RZ ;  /* 0x000078003c3d7a24 */ /* 0x000fc600078e02ff */
[----:B------:R2:W1:Y:S01]  /*1c360*/  LDS.128 R28, [R205+0x3000] ;  /* 0x00300000cd1c7984 */ /* 0x0004620000000c00 */
[----:B------:R-:W-:Y:S01]  /*1c370*/  SHF.R.S32.HI R9, RZ, 0x1f, R10 ;  /* 0x0000001fff097819 */ /* 0x000fe2000001140a */
[----:B------:R-:W-:Y:S01]  /*1c380*/  IMAD R61, R4, c[0x0][0x1e4], R61 ;  /* 0x00007900043d7a24 */ /* 0x000fe200078e023d */
[----:B------:R-:W-:Y:S01]  /*1c390*/  SEL R4, R66, R64, !P0 ;  /* 0x0000004042047207 */ /* 0x000fe20004000000 */
[----:B------:R2:W1:Y:S01]  /*1c3a0*/  LDS.128 R24, [R205+0x3800] ;  /* 0x00380000cd187984 */ /* 0x0004620000000c00 */
[----:B------:R-:W-:Y:S01]  /*1c3b0*/  LEA.HI R9, R9, R10, RZ, 0x2 ;  /* 0x0000000a09097211 */ /* 0x000fe200078f10ff */
[----:B------:R-:W-:Y:S02]  /*1c3c0*/  @!P0 IMAD.IADD R204, R67, 0x1, R61 ;  /* 0x0000000143cc8824 */ /* 0x000fe400078e023d */
[----:B------:R2:W1:Y:S01]  /*1c3d0*/  LDS.128 R20, [R205+0x4000] ;  /* 0x00400000cd147984 */ /* 0x0004620000000c00 */
[----:B------:R-:W-:-:S03]  /*1c3e0*/  SHF.R.S32.HI R10, RZ, 0x2, R9 ;  /* 0x00000002ff0a7819 */ /* 0x000fc60000011409 */
[----:B------:R2:W1:Y:S02]  /*1c3f0*/  LDS.128 R16, [R205+0x4800] ;  /* 0x00480000cd107984 */ /* 0x0004640000000c00 */
[----:B------:R-:W-:Y:S02]  /*1c400*/  IMAD R7, R7, 0x10, R10 ;  /* 0x0000001007077824 */ /* 0x000fe400078e020a */
        /* <DEDUP_REMOVED lines=16> */
.L_x_4029:
[----:B---34-:R-:W-:Y:S05]  /*1c510*/  BSYNC B0 ;  /* 0x0000000000007941 */ /* 0x018fea0003800000 */
.L_x_4028:
[----:B------:R-:W3:Y:S01]  /*1c520*/  S2R R2, SR_CTAID.X ;  /* 0x0000000000027919 */ /* 0x000ee20000002500 */
[----:B------:R-:W-:Y:S01]  /*1c530*/  LEA.HI R6, R6, R5, RZ, 0x3 ;  /* 0x0000000506067211 */ /* 0x000fe200078f18ff */
[----:B------:R-:W-:Y:S01]  /*1c540*/  BSSY B0, `(.L_x_4030) ;  /* 0x0000025000007945 */ /* 0x000fe20003800000 */
[----:B------:R-:W-:Y:S02]  /*1c550*/  SHF.R.S32.HI R3, RZ, 0x1f, R0 ;  /* 0x0000001fff037819 */ /* 0x000fe40000011400 */
[----:B------:R-:W-:Y:S02]  /*1c560*/  LOP3.LUT R6, R6, 0xfffffff8, RZ, 0xc0, !PT ;  /* 0xfffffff806067812 */ /* 0x000fe400078ec0ff */
[----:B------:R-:W-:-:S03]  /*1c570*/  LEA.HI R3, R3, R0, RZ, 0x3 ;  /* 0x0000000003037211 */ /* 0x000fc600078f18ff */
[----:B------:R-:W-:Y:S01]  /*1c580*/  IMAD.IADD R5, R5, 0x1, -R6 ;  /* 0x0000000105057824 */ /* 0x000fe200078e0a06 */
[----:B------:R-:W-:Y:S02]  /*1c590*/  SHF.R.S32.HI R3, RZ, 0x3, R3 ;  /* 0x00000003ff037819 */ /* 0x000fe40000011403 */
[----:B------:R-:W-:Y:S01]  /*1c5a0*/  SHF.R.S32.HI R6, RZ, 0x1f, R11 ;  /* 0x0000001fff067819 */ /* 0x000fe2000001140b */
[----:B------:R-:W-:Y:S01]  /*1c5b0*/  IMAD.SHL.U32 R8, R5, 0x8, RZ ;  /* 0x0000000805087824 */ /* 0x000fe200078e00ff */
[----:B------:R-:W-:-:S03]  /*1c5c0*/  SHF.R.S32.HI R0, RZ, 0x1f, R3 ;  /* 0x0000001fff007819 */ /* 0x000fc60000011403 */
[----:B------:R-:W-:Y:S01]  /*1c5d0*/  IMAD R6, R6, c[0x0][0x1f0], RZ ;  /* 0x00007c0006067a24 */ /* 0x000fe200078e02ff */
[----:B------:R-:W-:-:S03]  /*1c5e0*/  SHF.R.S32.HI R9, RZ, 0x1f, R8 ;  /* 0x0000001fff097819 */ /* 0x000fc60000011408 */
[----:B------:R-:W-:Y:S02]  /*1c5f0*/  IMAD R6, R11, c[0x0][0x1f4], R6 ;  /* 0x00007d000b067a24 */ /* 0x000fe400078e0206 */
[----:B---3--:R-:W-:-:S04]  /*1c600*/  IMAD.SHL.U32 R2, R2, 0x40, RZ ;  /* 0x0000004002027824 */ /* 0x008fc800078e00ff */
[----:B------:R-:W-:Y:S01]  /*1c610*/  IMAD.WIDE.U32 R60, R2, c[0x0][0x1e8], R8 ;  /* 0x00007a00023c7a25 */ /* 0x000fe200078e0008 */
[----:B------:R-:W-:-:S04]  /*1c620*/  SHF.R.S32.HI R5, RZ, 0x1f, R2 ;  /* 0x0000001fff057819 */ /* 0x000fc80000011402 */
[----:B------:R-:W-:Y:S01]  /*1c630*/  IADD3 R4, P0, R4, R60, RZ ;  /* 0x0000003c04047210 */ /* 0x000fe20007f1e0ff */
[----:B------:R-:W-:-:S04]  /*1c640*/  IMAD R5, R5, c[0x0][0x1e8], RZ ;  /* 0x00007a0005057a24 */ /* 0x000fc800078e02ff */
[----:B------:R-:W-:Y:S02]  /*1c650*/  IMAD R5, R2, c[0x0][0x1ec], R5 ;  /* 0x00007b0002057a24 */ /* 0x000fe400078e0205 */
        /* <DEDUP_REMOVED lines=19> */
.L_x_4031:
[----:B------:R-:W-:Y:S05]  /*1c790*/  BSYNC B0 ;  /* 0x0000000000007941 */ /* 0x000fea0003800000 */
.L_x_4030:
        /* <DEDUP_REMOVED lines=20> */
.L_x_4033:
[----:B------:R-:W-:Y:S05]  /*1c8e0*/  BSYNC B0 ;  /* 0x0000000000007941 */ /* 0x000fea0003800000 */
.L_x_4032:
        /* <DEDUP_REMOVED lines=20> */
.L_x_4035:
[----:B------:R-:W-:Y:S05]  /*1ca30*/  BSYNC B0 ;  /* 0x0000000000007941 */ /* 0x000fea0003800000 */
.L_x_4034:
        /* <DEDUP_REMOVED lines=21> */
.L_x_4036:
        /* <DEDUP_REMOVED lines=15> */
.L_x_7374:


//--------------------- .text._ZN5flash24flash_fwd_splitkv_kernelI23Flash_fwd_kernel_traitsILi192ELi64ELi64ELi4ELb0ELb0EN7cutlass6half_tE19Flash_kernel_traitsILi192ELi64ELi64ELi4ES3_EELb0ELb0ELb1ELb0ELb0ELb1ELb0ELb1EEEvNS_16Flash_fwd_paramsE --------------------------
	.section	.text._ZN5flash24flash_fwd_splitkv_kernelI23Flash_fwd_kernel_traitsILi192ELi64ELi64ELi4ELb0ELb0EN7cutlass6half_tE19Flash_kernel_traitsILi192ELi64ELi64ELi4ES3_EELb0ELb0ELb1ELb0ELb0ELb1ELb0ELb1EEEvNS_16Flash_fwd_paramsE,"ax",@progbits
	.sectioninfo	@"SHI_REGISTERS=243"
	.align	128
        .global         _ZN5flash24flash_fwd_splitkv_kernelI23Flash_fwd_kernel_traitsILi192ELi64ELi64ELi4ELb0ELb0EN7cutlass6half_tE19Flash_kernel_traitsILi192ELi64ELi64ELi4ES3_EELb0ELb0ELb1ELb0ELb0ELb1ELb0ELb1EEEvNS_16Flash_fwd_paramsE
        .type           _ZN5flash24flash_fwd_splitkv_kernelI23Flash_fwd_kernel_traitsILi192ELi64ELi64ELi4ELb0ELb0EN7cutlass6half_tE19Flash_kernel_traitsILi192ELi64ELi64ELi4ES3_EELb0ELb0ELb1ELb0ELb0ELb1ELb0ELb1EEEvNS_16Flash_fwd_paramsE,@function
        .size           _ZN5flash24flash_fwd_splitkv_kernelI23Flash_fwd_kernel_traitsILi192ELi64ELi64ELi4ELb0ELb0EN7cutlass6half_tE19Flash_kernel_traitsILi192ELi64ELi64ELi4ES3_EELb0ELb0ELb1ELb0ELb0ELb1ELb0ELb1EEEvNS_16Flash_fwd_paramsE,(.L_x_7375 - _ZN5flash24flash_fwd_splitkv_kernelI23Flash_fwd_kernel_traitsILi192ELi64ELi64ELi4ELb0ELb0EN7cutlass6half_tE19Flash_kernel_traitsILi192ELi64ELi64ELi4ES3_EELb0ELb0ELb1ELb0ELb0ELb1ELb0ELb1EEEvNS_16Flash_fwd_paramsE)
        .other          _ZN5flash24flash_fwd_splitkv_kernelI23Flash_fwd_kernel_traitsILi192ELi64ELi64ELi4ELb0ELb0EN7cutlass6half_tE19Flash_kernel_traitsILi192ELi64ELi64ELi4ES3_EELb0ELb0ELb1ELb0ELb0ELb1ELb0ELb1EEEvNS_16Flash_fwd_paramsE,@"STO_CUDA_ENTRY STV_DEFAULT"
_ZN5flash24flash_fwd_splitkv_kernelI23Flash_fwd_kernel_traitsILi192ELi64ELi64ELi4ELb0ELb0EN7cutlass6half_tE19Flash_kernel_traitsILi192ELi64ELi64ELi4ES3_EELb0ELb0ELb1ELb0ELb0ELb1ELb0ELb1EEEvNS_16Flash_fwd_paramsE:
.text._ZN5flash24flash_fwd_splitkv_kernelI23Flash_fwd_kernel_traitsILi192ELi64ELi64ELi4ELb0ELb0EN7cutlass6half_tE19Flash_kernel_traitsILi192ELi64ELi64ELi4ES3_EELb0ELb0ELb1ELb0ELb0ELb1ELb0ELb1EEEvNS_16Flash_fwd_paramsE:
        /* <DEDUP_REMOVED lines=36> */
.L_x_4037:
[----:B-12-4-:R-:W-:Y:S02]  /*0240*/  MOV R0, c[0x0][0x218] ;  /* 0x0000860000007a02 */ /* 0x016fe40000000f00 */
.L_x_4038:
        /* <DEDUP_REMOVED lines=73> */
.L_x_4041:
[----:B------:R-:W-:Y:S05]  /*06e0*/  BSYNC B0 ;  /* 0x0000000000007941 */ /* 0x000fea0003800000 */
.L_x_4040:
        /* <DEDUP_REMOVED lines=20> */
.L_x_4043:
[----:B------:R-:W-:Y:S05]  /*0830*/  BSYNC B0 ;  /* 0x0000000000007941 */ /* 0x000fea0003800000 */
.L_x_4042:
        /* <DEDUP_REMOVED lines=20> */
.L_x_4045:
[----:B------:R-:W-:Y:S05]  /*0980*/  BSYNC B0 ;  /* 0x0000000000007941 */ /* 0x000fea0003800000 */
.L_x_4044:
        /* <DEDUP_REMOVED lines=19> */
.L_x_4047:
[----:B------:R-:W-:Y:S05]  /*0ac0*/  BSYNC B0 ;  /* 0x0000000000007941 */ /* 0x000fea0003800000 */
.L_x_4046:
        /* <DEDUP_REMOVED lines=19> */
.L_x_4039:
        /* <DEDUP_REMOVED lines=90> */
.L_x_4048:
        /* <DEDUP_REMOVED lines=17> */
.L_x_4050:
        /* <DEDUP_REMOVED lines=51> */
.L_x_4049:
        /* <DEDUP_REMOVED lines=259> */
.L_x_4144:
        /* <DEDUP_REMOVED lines=18> */
.L_x_4053:
[----:B------:R-:W-:Y:S05]  /*2730*/  BSYNC B0 ;  /* 0x0000000000007941 */ /* 0x000fea0003800000 */
.L_x_4052:
        /* <DEDUP_REMOVED lines=18> */
.L_x_4055:
[----:B------:R-:W-:Y:S05]  /*2860*/  BSYNC B0 ;  /* 0x0000000000007941 */ /* 0x000fea0003800000 */
.L_x_4054:
        /* <DEDUP_REMOVED lines=18> */
.L_x_4057:
[----:B------:R-:W-:Y:S05]  /*2990*/  BSYNC B0 ;  /* 0x0000000000007941 */ /* 0x000fea0003800000 */
.L_x_4056:
        /* <DEDUP_REMOVED lines=18> */
.L_x_4059:
[----:B------:R-:W-:Y:S05]  /*2ac0*/  BSYNC B0 ;  /* 0x0000000000007941 */ /* 0x000fea0003800000 */
.L_x_4058:
        /* <DEDUP_REMOVED lines=66> */
.L_x_4065:
[----:B------:R-:W-:Y:S05]  /*2ef0*/  BSYNC B0 ;  /* 0x0000000000007941 */ /* 0x000fea0003800000 */
.L_x_4064:
        /* <DEDUP_REMOVED lines=55> */
.L_x_4067:
[----:B------:R-:W-:Y:S05]  /*3270*/  BSYNC B0 ;  /* 0x0000000000007941 */ /* 0x000fea0003800000 */
.L_x_4066:
        /* <DEDUP_REMOVED lines=54> */
.L_x_4063:
[----:B------:R-:W-:Y:S05]  /*35e0*/  BSYNC B1 ;  /* 0x0000000000017941 */ /* 0x000fea0003800000 */
.L_x_4062:
        /* <DEDUP_REMOVED lines=64> */
.L_x_4071:
[----:B------:R-:W-:Y:S05]  /*39f0*/  BSYNC B0 ;  /* 0x0000000000007941 */ /* 0x000fea0003800000 */
.L_x_4070:
        /* <DEDUP_REMOVED lines=57> */
.L_x_4073:
[----:B------:R-:W-:Y:S05]  /*3d90*/  BSYNC B0 ;  /* 0x0000000000007941 */ /* 0x000fea0003800000 */
.L_x_4072:
        /* <DEDUP_REMOVED lines=56> */
.L_x_4069:
[----:B------:R-:W-:Y:S05]  /*4120*/  BSYNC B1 ;  /* 0x0000000000017941 */ /* 0x000fea0003800000 */
.L_x_4068:
        /* <DEDUP_REMOVED lines=64> */
.L_x_4077:
[----:B------:R-:W-:Y:S05]  /*4530*/  BSYNC B0 ;  /* 0x0000000000007941 */ /* 0x000fea0003800000 */
.L_x_4076:
        /* <DEDUP_REMOVED lines=57> */
.L_x_4079:
[----:B------:R-:W-:Y:S05]  /*48d0*/  BSYNC B0 ;  /* 0x0000000000007941 */ /* 0x000fea0003800000 */
.L_x_4078:
        /* <DEDUP_REMOVED lines=56> */
.L_x_4075:
[----:B------:R-:W-:Y:S05]  /*4c60*/  BSYNC B1 ;  /* 0x0000000000017941 */ /* 0x000fea0003800000 */
.L_x_4074:
        /* <DEDUP_REMOVED lines=69> */
.L_x_4083:
[----:B------:R-:W-:Y:S05]  /*50c0*/  BSYNC B0 ;  /* 0x0000000000007941 */ /* 0x000fea0003800000 */
.L_x_4082:
        /* <DEDUP_REMOVED lines=57> */
.L_x_4085:
[----:B------:R-:W-:Y:S05]  /*5460*/  BSYNC B0 ;  /* 0x0000000000007941 */ /* 0x000fea0003800000 */
.L_x_4084:
        /* <DEDUP_REMOVED lines=56> */
.L_x_4081:
[----:B------:R-:W-:Y:S05]  /*57f0*/  BSYNC B1 ;  /* 0x0000000000017941 */ /* 0x000fea0003800000 */
.L_x_4080:
        /* <DEDUP_REMOVED lines=8> */
.L_x_4061:
        /* <DEDUP_REMOVED lines=95> */
.L_x_4092:
[----:B------:R-:W-:Y:S05]  /*5e70*/  BSYNC B0 ;  /* 0x0000000000007941 */ /* 0x000fea0003800000 */
.L_x_4091:
[----:B------:R-:W-:Y:S05]  /*5e80*/  MOV R129, R127 ;  /* 0x0000007f00817202 */ /* 0x000fea0000000f00 */
[----:B-----5:R2:W-:Y:S02]  /*5e90*/  STG.E.128 [R128.64], R48 ;  /* 0x0000003080007986 */ /* 0x0205e4000c101d06 */
.L_x_4090:
[----:B------:R-:W-:Y:S05]  /*5ea0*/  BSYNC B1 ;  /* 0x0000000000017941 */ /* 0x000fea0003800000 */
.L_x_4089:
        /* <DEDUP_REMOVED lines=95> */
.L_x_4096:
[----:B------:R-:W-:Y:S05]  /*64a0*/  BSYNC B0 ;  /* 0x0000000000007941 */ /* 0x000fea0003800000 */
.L_x_4095:
[----:B------:R-:W-:Y:S05]  /*64b0*/  MOV R129, R127 ;  /* 0x0000007f00817202 */ /* 0x000fea0000000f00 */
[----:B-----5:R2:W-:Y:S02]  /*64c0*/  STG.E.128 [R128.64+0x80], R48 ;  /* 0x0000803080007986 */ /* 0x0205e4000c101d06 */
.L_x_4094:
[----:B------:R-:W-:Y:S05]  /*64d0*/  BSYNC B1 ;  /* 0x0000000000017941 */ /* 0x000fea0003800000 */
.L_x_4093:
        /* <DEDUP_REMOVED lines=94> */
.L_x_4098:
[----:B------:R-:W-:Y:S05]  /*6ac0*/  BSYNC B0 ;  /* 0x0000000000007941 */ /* 0x000fea0003800000 */
.L_x_4097:
[----:B------:R-:W-:Y:S05]  /*6ad0*/  MOV R129, R127 ;  /* 0x0000007f00817202 */ /* 0x000fea0000000f00 */
[----:B-----5:R2:W-:Y:S02]  /*6ae0*/  STG.E.128 [R128.64+0x100], R48 ;  /* 0x0001003080007986 */ /* 0x0205e4000c101d06 */
.L_x_4088:
[----:B------:R-:W-:Y:S05]  /*6af0*/  BSYNC B2 ;  /* 0x0000000000027941 */ /* 0x000fea0003800000 */
.L_x_4087:
        /* <DEDUP_REMOVED lines=98> */
.L_x_4104:
[----:B------:R-:W-:Y:S05]  /*7120*/  BSYNC B0 ;  /* 0x0000000000007941 */ /* 0x000fea0003800000 */
.L_x_4103:
[C---:B------:R-:W-:Y:S04]  /*7130*/  LEA R2, P0, R57.reuse, R128, 0x1 ;  /* 0x0000008039027211 */ /* 0x040fe800078008ff */
[----:B------:R-:W-:Y:S05]  /*7140*/  LEA.HI.X R3, R57, R127, R56, 0x1, P0 ;  /* 0x0000007f39037211 */ /* 0x000fea00000f0c38 */
[----:B-----5:R4:W-:Y:S04]  /*7150*/  STG.E.128 [R2.64], R52 ;  /* 0x0000003402007986 */ /* 0x0209e8000c101d06 */
.L_x_4102:
[----:B------:R-:W-:Y:S05]  /*7160*/  BSYNC B1 ;  /* 0x0000000000017941 */ /* 0x000fea0003800000 */
.L_x_4101:
        /* <DEDUP_REMOVED lines=96> */
.L_x_4108:
[----:B------:R-:W-:Y:S05]  /*7770*/  BSYNC B0 ;  /* 0x0000000000007941 */ /* 0x000fea0003800000 */
.L_x_4107:
[C---:B------:R-:W-:Y:S04]  /*7780*/  LEA R2, P0, R100.reuse, R128, 0x1 ;  /* 0x0000008064027211 */ /* 0x040fe800078008ff */
[----:B------:R-:W-:Y:S05]  /*7790*/  LEA.HI.X R3, R100, R127, R101, 0x1, P0 ;  /* 0x0000007f64037211 */ /* 0x000fea00000f0c65 */
[----:B-----5:R4:W-:Y:S04]  /*77a0*/  STG.E.128 [R2.64], R52 ;  /* 0x0000003402007986 */ /* 0x0209e8000c101d06 */
.L_x_4106:
[----:B------:R-:W-:Y:S05]  /*77b0*/  BSYNC B1 ;  /* 0x0000000000017941 */ /* 0x000fea0003800000 */
.L_x_4105:
        /* <DEDUP_REMOVED lines=95> */
.L_x_4110:
[----:B------:R-:W-:Y:S05]  /*7db0*/  BSYNC B0 ;  /* 0x0000000000007941 */ /* 0x000fea0003800000 */
.L_x_4109:
[C---:B------:R-:W-:Y:S04]  /*7dc0*/  LEA R2, P0, R108.reuse, R128, 0x1 ;  /* 0x000000806c027211 */ /* 0x040fe800078008ff */
[----:B------:R-:W-:Y:S05]  /*7dd0*/  LEA.HI.X R3, R108, R127, R109, 0x1, P0 ;  /* 0x0000007f6c037211 */ /* 0x000fea00000f0c6d */
[----:B-----5:R4:W-:Y:S04]  /*7de0*/  STG.E.128 [R2.64], R52 ;  /* 0x0000003402007986 */ /* 0x0209e8000c101d06 */
.L_x_4100:
[----:B------:R-:W-:Y:S05]  /*7df0*/  BSYNC B2 ;  /* 0x0000000000027941 */ /* 0x000fea0003800000 */
.L_x_4099:
        /* <DEDUP_REMOVED lines=98> */
.L_x_4116:
[----:B------:R-:W-:Y:S05]  /*8420*/  BSYNC B0 ;  /* 0x0000000000007941 */ /* 0x000fea0003800000 */
.L_x_4115:
[C---:B------:R-:W-:Y:S04]  /*8430*/  LEA R2, P0, R174.reuse, R128, 0x1 ;  /* 0x00000080ae027211 */ /* 0x040fe800078008ff */
[----:B------:R-:W-:Y:S05]  /*8440*/  LEA.HI.X R3, R174, R127, R94, 0x1, P0 ;  /* 0x0000007fae037211 */ /* 0x000fea00000f0c5e */
[----:B-----5:R4:W-:Y:S04]  /*8450*/  STG.E.128 [R2.64], R52 ;  /* 0x0000003402007986 */ /* 0x0209e8000c101d06 */
.L_x_4114:
[----:B------:R-:W-:Y:S05]  /*8460*/  BSYNC B1 ;  /* 0x0000000000017941 */ /* 0x000fea0003800000 */
.L_x_4113:
        /* <DEDUP_REMOVED lines=96> */
.L_x_4120:
[----:B------:R-:W-:Y:S05]  /*8a70*/  BSYNC B0 ;  /* 0x0000000000007941 */ /* 0x000fea0003800000 */
.L_x_4119:
[C---:B------:R-:W-:Y:S04]  /*8a80*/  LEA R2, P0, R102.reuse, R128, 0x1 ;  /* 0x0000008066027211 */ /* 0x040fe800078008ff */
[----:B------:R-:W-:Y:S05]  /*8a90*/  LEA.HI.X R3, R102, R127, R103, 0x1, P0 ;  /* 0x0000007f66037211 */ /* 0x000fea00000f0c67 */
[----:B-----5:R4:W-:Y:S04]  /*8aa0*/  STG.E.128 [R2.64], R52 ;  /* 0x0000003402007986 */ /* 0x0209e8000c101d06 */
.L_x_4118:
[----:B------:R-:W-:Y:S05]  /*8ab0*/  BSYNC B1 ;  /* 0x0000000000017941 */ /* 0x000fea0003800000 */
.L_x_4117:
        /* <DEDUP_REMOVED lines=95> */
.L_x_4122:
[----:B------:R-:W-:Y:S05]  /*90b0*/  BSYNC B0 ;  /* 0x0000000000007941 */ /* 0x000fea0003800000 */
.L_x_4121:
[C---:B------:R-:W-:Y:S04]  /*90c0*/  LEA R2, P0, R110.reuse, R128, 0x1 ;  /* 0x000000806e027211 */ /* 0x040fe800078008ff */
[----:B------:R-:W-:Y:S05]  /*90d0*/  LEA.HI.X R3, R110, R127, R111, 0x1, P0 ;  /* 0x0000007f6e037211 */ /* 0x000fea00000f0c6f */
[----:B-----5:R4:W-:Y:S04]  /*90e0*/  STG.E.128 [R2.64], R52 ;  /* 0x0000003402007986 */ /* 0x0209e8000c101d06 */
.L_x_4112:
[----:B------:R-:W-:Y:S05]  /*90f0*/  BSYNC B2 ;  /* 0x0000000000027941 */ /* 0x000fea0003800000 */
.L_x_4111:
        /* <DEDUP_REMOVED lines=101> */
.L_x_4128:
[----:B------:R-:W-:Y:S05]  /*9750*/  BSYNC B0 ;  /* 0x0000000000007941 */ /* 0x000fea0003800000 */
.L_x_4127:
[C---:B------:R-:W-:Y:S01]  /*9760*/  IMAD R0, R181.reuse, c[0x0][0x19c], RZ ;  /* 0x00006700b5007a24 */ /* 0x040fe200078e02ff */
[----:B--2---:R-:W-:Y:S05]  /*9770*/  MOV R129, R127 ;  /* 0x0000007f00817202 */ /* 0x004fea0000000f00 */
[----:B------:R-:W-:Y:S05]  /*9780*/  IMAD.WIDE.U32 R2, R181, c[0x0][0x198], R128 ;  /* 0x00006600b5027a25 */ /* 0x000fea00078e0080 */
[----:B------:R-:W-:Y:S05]  /*9790*/  IADD3 R3, R3, R0, RZ ;  /* 0x0000000003037210 */ /* 0x000fea0007ffe0ff */
[----:B-----5:R2:W-:Y:S02]  /*97a0*/  STG.E.128 [R2.64], R52 ;  /* 0x0000003402007986 */ /* 0x0205e4000c101d06 */
.L_x_4126:
[----:B------:R-:W-:Y:S05]  /*97b0*/  BSYNC B1 ;  /* 0x0000000000017941 */ /* 0x000fea0003800000 */
.L_x_4125:
        /* <DEDUP_REMOVED lines=96> */
.L_x_4132:
[----:B------:R-:W-:Y:S05]  /*9dc0*/  BSYNC B0 ;  /* 0x0000000000007941 */ /* 0x000fea0003800000 */
.L_x_4131:
[C---:B------:R-:W-:Y:S04]  /*9dd0*/  LEA R2, P0, R115.reuse, R128, 0x1 ;  /* 0x0000008073027211 */ /* 0x040fe800078008ff */
[----:B------:R-:W-:Y:S05]  /*9de0*/  LEA.HI.X R3, R115, R127, R114, 0x1, P0 ;  /* 0x0000007f73037211 */ /* 0x000fea00000f0c72 */
[----:B-----5:R2:W-:Y:S04]  /*9df0*/  STG.E.128 [R2.64], R52 ;  /* 0x0000003402007986 */ /* 0x0205e8000c101d06 */
.L_x_4130:
[----:B------:R-:W-:Y:S05]  /*9e00*/  BSYNC B1 ;  /* 0x0000000000017941 */ /* 0x000fea0003800000 */
.L_x_4129:
        /* <DEDUP_REMOVED lines=95> */
.L_x_4134:
[----:B------:R-:W-:Y:S05]  /*a400*/  BSYNC B0 ;  /* 0x0000000000007941 */ /* 0x000fea0003800000 */
.L_x_4133:
[C---:B------:R-:W-:Y:S04]  /*a410*/  LEA R2, P0, R119.reuse, R128, 0x1 ;  /* 0x0000008077027211 */ /* 0x040fe800078008ff */
[----:B------:R-:W-:Y:S05]  /*a420*/  LEA.HI.X R3, R119, R127, R118, 0x1, P0 ;  /* 0x0000007f77037211 */ /* 0x000fea00000f0c76 */
[----:B-----5:R2:W-:Y:S04]  /*a430*/  STG.E.128 [R2.64], R52 ;  /* 0x0000003402007986 */ /* 0x0205e8000c101d06 */
.L_x_4124:
[----:B------:R-:W-:Y:S05]  /*a440*/  BSYNC B2 ;  /* 0x0000000000027941 */ /* 0x000fea0003800000 */
.L_x_4123:
        /* <DEDUP_REMOVED lines=8> */
.L_x_4060:
        /* <DEDUP_REMOVED lines=17> */
.L_x_4136:
[----:B------:R-:W-:Y:S05]  /*a5e0*/  BSYNC B0 ;  /* 0x0000000000007941 */ /* 0x000fea0003800000 */
.L_x_4135:
        /* <DEDUP_REMOVED lines=24> */
.L_x_4138:
[----:B------:R-:W-:Y:S05]  /*a770*/  BSYNC B0 ;  /* 0x0000000000007941 */ /* 0x000fea0003800000 */
.L_x_4137:
        /* <DEDUP_REMOVED lines=24> */
.L_x_4140:
[----:B------:R-:W-:Y:S05]  /*a900*/  BSYNC B0 ;  /* 0x0000000000007941 */ /* 0x000fea0003800000 */
.L_x_4139:
        /* <DEDUP_REMOVED lines=29> */
.L_x_4141:
[----:B------:R-:W-:Y:S05]  /*aae0*/  BSYNC B0 ;  /* 0x0000000000007941 */ /* 0x000fea0003800000 */
.L_x_4086:
        /* <DEDUP_REMOVED lines=81> */
.L_x_4142:
        /* <DEDUP_REMOVED lines=9> */
.L_x_4143:
[----:B------:R-:W-:Y:S04]  /*b090*/  IADD3 R9, R9, -0x1, RZ ;  /* 0xffffffff09097810 */ /* 0x000fe80007ffe0ff */
[----:B------:R-:W-:Y:S11]  /*b0a0*/  ISETP.GT.AND P0, PT, R9, R86, PT ;  /* 0x000000560900720c */ /* 0x000ff60003f04270 */
[----:B------:R-:W-:Y:S02]  /*b0b0*/  @!UPT UIADD3 URZ, URZ, URZ, URZ ;  /* 0x0000003f3f3ff290 */ /* 0x000fe4000fffe03f */
[----:B------:R-:W-:-:S05]  /*b0c0*/  @P0 BRA `(.L_x_4144) ;  /* 0xffff754000000947 */ /* 0x000fca000383ffff */
.L_x_4051:
        /* <DEDUP_REMOVED lines=100> */
.L_x_4153:
[----:B------:R-:W-:Y:S05]  /*b710*/  BSYNC B0 ;  /* 0x0000000000007941 */ /* 0x000fea0003800000 */
.L_x_4152:
[----:B-----5:R4:W-:Y:S02]  /*b720*/  STS.128 [R213], R20 ;  /* 0x00000014d5007388 */ /* 0x0209e40000000c00 */
.L_x_4151:
[----:B------:R-:W-:Y:S05]  /*b730*/  BSYNC B1 ;  /* 0x0000000000017941 */ /* 0x000fea0003800000 */
.L_x_4150:
        /* <DEDUP_REMOVED lines=46> */
.L_x_4157:
[----:B------:R-:W-:Y:S05]  /*ba20*/  BSYNC B0 ;  /* 0x0000000000007941 */ /* 0x000fea0003800000 */
.L_x_4156:
[----:B-----5:R1:W-:Y:S02]  /*ba30*/  STS.128 [R213+0x2000], R20 ;  /* 0x00200014d5007388 */ /* 0x0203e40000000c00 */
.L_x_4155:
[----:B------:R-:W-:Y:S05]  /*ba40*/  BSYNC B1 ;  /* 0x0000000000017941 */ /* 0x000fea0003800000 */
.L_x_4154:
        /* <DEDUP_REMOVED lines=46> */
.L_x_4159:
[----:B------:R-:W-:Y:S05]  /*bd30*/  BSYNC B0 ;  /* 0x0000000000007941 */ /* 0x000fea0003800000 */
.L_x_4158:
[----:B-----5:R4:W-:Y:S02]  /*bd40*/  STS.128 [R213+0x4000], R20 ;  /* 0x00400014d5007388 */ /* 0x0209e40000000c00 */
.L_x_4149:
[----:B------:R-:W-:Y:S05]  /*bd50*/  BSYNC B2 ;  /* 0x0000000000027941 */ /* 0x000fea0003800000 */
.L_x_4148:
        /* <DEDUP_REMOVED lines=53> */
.L_x_4165:
[----:B------:R-:W-:Y:S05]  /*c0b0*/  BSYNC B0 ;  /* 0x0000000000007941 */ /* 0x000fea0003800000 */
.L_x_4164:
[----:B-----5:R4:W-:Y:S02]  /*c0c0*/  STS.128 [R213+0x800], R20 ;  /* 0x00080014d5007388 */ /* 0x0209e40000000c00 */
.L_x_4163:
[----:B------:R-:W-:Y:S05]  /*c0d0*/  BSYNC B1 ;  /* 0x0000000000017941 */ /* 0x000fea0003800000 */
.L_x_4162:
        /* <DEDUP_REMOVED lines=47> */
.L_x_4169:
[----:B------:R-:W-:Y:S05]  /*c3d0*/  BSYNC B0 ;  /* 0x0000000000007941 */ /* 0x000fea0003800000 */
.L_x_4168:
[----:B-----5:R1:W-:Y:S02]  /*c3e0*/  STS.128 [R213+0x2800], R20 ;  /* 0x00280014d5007388 */ /* 0x0203e40000000c00 */
.L_x_4167:
[----:B------:R-:W-:Y:S05]  /*c3f0*/  BSYNC B1 ;  /* 0x0000000000017941 */ /* 0x000fea0003800000 */
.L_x_4166:
        /* <DEDUP_REMOVED lines=48> */
.L_x_4171:
[----:B------:R-:W-:Y:S05]  /*c700*/  BSYNC B0 ;  /* 0x0000000000007941 */ /* 0x000fea0003800000 */
.L_x_4170:
[----:B-----5:R4:W-:Y:S02]  /*c710*/  STS.128 [R213+0x4800], R20 ;  /* 0x00480014d5007388 */ /* 0x0209e40000000c00 */
.L_x_4161:
[----:B------:R-:W-:Y:S05]  /*c720*/  BSYNC B2 ;  /* 0x0000000000027941 */ /* 0x000fea0003800000 */
.L_x_4160:
        /* <DEDUP_REMOVED lines=54> */
.L_x_4177:
[----:B------:R-:W-:Y:S05]  /*ca90*/  BSYNC B0 ;  /* 0x0000000000007941 */ /* 0x000fea0003800000 */
.L_x_4176:
[----:B-----5:R4:W-:Y:S02]  /*caa0*/  STS.128 [R213+0x1000], R20 ;  /* 0x00100014d5007388 */ /* 0x0209e40000000c00 */
.L_x_4175:
[----:B------:R-:W-:Y:S05]  /*cab0*/  BSYNC B1 ;  /* 0x0000000000017941 */ /* 0x000fea0003800000 */
.L_x_4174:
        /* <DEDUP_REMOVED lines=48> */
.L_x_4181:
[----:B------:R-:W-:Y:S05]  /*cdc0*/  BSYNC B0 ;  /* 0x0000000000007941 */ /* 0x000fea0003800000 */
.L_x_4180:
[----:B-----5:R1:W-:Y:S02]  /*cdd0*/  STS.128 [R213+0x3000], R20 ;  /* 0x00300014d5007388 */ /* 0x0203e40000000c00 */
.L_x_4179:
[----:B------:R-:W-:Y:S05]  /*cde0*/  BSYNC B1 ;  /* 0x0000000000017941 */ /* 0x000fea0003800000 */
.L_x_4178:
        /* <DEDUP_REMOVED lines=47> */
.L_x_4183:
[----:B------:R-:W-:Y:S05]  /*d0e0*/  BSYNC B0 ;  /* 0x0000000000007941 */ /* 0x000fea0003800000 */
.L_x_4182:
[----:B-----5:R4:W-:Y:S02]  /*d0f0*/  STS.128 [R213+0x5000], R20 ;  /* 0x00500014d5007388 */ /* 0x0209e40000000c00 */
.L_x_4173:
[----:B------:R-:W-:Y:S05]  /*d100*/  BSYNC B2 ;  /* 0x0000000000027941 */ /* 0x000fea0003800000 */
.L_x_4172:
        /* <DEDUP_REMOVED lines=54> */
.L_x_4188:
[----:B------:R-:W-:Y:S05]  /*d470*/  BSYNC B0 ;  /* 0x0000000000007941 */ /* 0x000fea0003800000 */
.L_x_4187:
[----:B-----5:R4:W-:Y:S02]  /*d480*/  STS.128 [R213+0x1800], R20 ;  /* 0x00180014d5007388 */ /* 0x0209e40000000c00 */
.L_x_4186:
[----:B------:R-:W-:Y:S05]  /*d490*/  BSYNC B1 ;  /* 0x0000000000017941 */ /* 0x000fea0003800000 */
.L_x_4185:
        /* <DEDUP_REMOVED lines=49> */
.L_x_4192:
[----:B------:R-:W-:Y:S05]  /*d7b0*/  BSYNC B0 ;  /* 0x0000000000007941 */ /* 0x000fea0003800000 */
.L_x_4191:
[----:B-----5:R1:W-:Y:S02]  /*d7c0*/  STS.128 [R213+0x3800], R20 ;  /* 0x00380014d5007388 */ /* 0x0203e40000000c00 */
.L_x_4190:
[----:B------:R-:W-:Y:S05]  /*d7d0*/  BSYNC B1 ;  /* 0x0000000000017941 */ /* 0x000fea0003800000 */
.L_x_4189:
        /* <DEDUP_REMOVED lines=44> */
.L_x_4194:
[----:B------:R-:W-:Y:S05]  /*daa0*/  BSYNC B0 ;  /* 0x0000000000007941 */ /* 0x000fea0003800000 */
.L_x_4193:
[----:B-----5:R4:W-:Y:S01]  /*dab0*/  STS.128 [R213+0x5800], R20 ;  /* 0x00580014d5007388 */ /* 0x0209e20000000c00 */
[----:B------:R-:W-:Y:S05]  /*dac0*/  BRA `(.L_x_4184) ;  /* 0x00004d0000007947 */ /* 0x000fea0003800000 */
.L_x_4147:
        /* <DEDUP_REMOVED lines=92> */
.L_x_4200:
[----:B------:R-:W-:Y:S05]  /*e090*/  BSYNC B0 ;  /* 0x0000000000007941 */ /* 0x000fea0003800000 */
.L_x_4199:
[----:B-----5:R4:W-:Y:S02]  /*e0a0*/  STS.128 [R213], R24 ;  /* 0x00000018d5007388 */ /* 0x0209e40000000c00 */
.L_x_4198:
[----:B------:R-:W-:Y:S05]  /*e0b0*/  BSYNC B1 ;  /* 0x0000000000017941 */ /* 0x000fea0003800000 */
.L_x_4197:
        /* <DEDUP_REMOVED lines=89> */
.L_x_4204:
[----:B------:R-:W-:Y:S05]  /*e650*/  BSYNC B0 ;  /* 0x0000000000007941 */ /* 0x000fea0003800000 */
.L_x_4203:
[----:B-----5:R1:W-:Y:S02]  /*e660*/  STS.128 [R213+0x2000], R24 ;  /* 0x00200018d5007388 */ /* 0x0203e40000000c00 */
.L_x_4202:
[----:B------:R-:W-:Y:S05]  /*e670*/  BSYNC B1 ;  /* 0x0000000000017941 */ /* 0x000fea0003800000 */
.L_x_4201:
        /* <DEDUP_REMOVED lines=87> */
.L_x_4206:
[----:B------:R-:W-:Y:S05]  /*ebf0*/  BSYNC B0 ;  /* 0x0000000000007941 */ /* 0x000fea0003800000 */
.L_x_4205:
[----:B-----5:R4:W-:Y:S02]  /*ec00*/  STS.128 [R213+0x4000], R24 ;  /* 0x00400018d5007388 */ /* 0x0209e40000000c00 */
.L_x_4196:
[----:B------:R-:W-:Y:S05]  /*ec10*/  BSYNC B2 ;  /* 0x0000000000027941 */ /* 0x000fea0003800000 */
.L_x_4195:
        /* <DEDUP_REMOVED lines=94> */
.L_x_4212:
[----:B------:R-:W-:Y:S05]  /*f200*/  BSYNC B0 ;  /* 0x0000000000007941 */ /* 0x000fea0003800000 */
.L_x_4211:
[----:B-----5:R4:W-:Y:S02]  /*f210*/  STS.128 [R213+0x800], R24 ;  /* 0x00080018d5007388 */ /* 0x0209e40000000c00 */
.L_x_4210:
[----:B------:R-:W-:Y:S05]  /*f220*/  BSYNC B1 ;  /* 0x0000000000017941 */ /* 0x000fea0003800000 */
.L_x_4209:
        /* <DEDUP_REMOVED lines=88> */
.L_x_4216:
[----:B------:R-:W-:Y:S05]  /*f7b0*/  BSYNC B0 ;  /* 0x0000000000007941 */ /* 0x000fea0003800000 */
.L_x_4215:
[----:B-----5:R1:W-:Y:S02]  /*f7c0*/  STS.128 [R213+0x2800], R24 ;  /* 0x00280018d5007388 */ /* 0x0203e40000000c00 */
.L_x_4214:
[----:B------:R-:W-:Y:S05]  /*f7d0*/  BSYNC B1 ;  /* 0x0000000000017941 */ /* 0x000fea0003800000 */
.L_x_4213:
        /* <DEDUP_REMOVED lines=87> */
.L_x_4218:
[----:B------:R-:W-:Y:S05]  /*fd50*/  BSYNC B0 ;  /* 0x0000000000007941 */ /* 0x000fea0003800000 */
.L_x_4217:
[----:B-----5:R4:W-:Y:S02]  /*fd60*/  STS.128 [R213+0x4800], R24 ;  /* 0x00480018d5007388 */ /* 0x0209e40000000c00 */
.L_x_4208:
[----:B------:R-:W-:Y:S05]  /*fd70*/  BSYNC B2 ;  /* 0x0000000000027941 */ /* 0x000fea0003800000 */
.L_x_4207:
        /* <DEDUP_REMOVED lines=94> */
.L_x_4224:
[----:B------:R-:W-:Y:S05]  /*10360*/  BSYNC B0 ;  /* 0x0000000000007941 */ /* 0x000fea0003800000 */
.L_x_4223:
[----:B-----5:R4:W-:Y:S02]  /*10370*/  STS.128 [R213+0x1000], R24 ;  /* 0x00100018d5007388 */ /* 0x0209e40000000c00 */
.L_x_4222:
[----:B------:R-:W-:Y:S05]  /*10380*/  BSYNC B1 ;  /* 0x0000000000017941 */ /* 0x000fea0003800000 */
.L_x_4221:
        /* <DEDUP_REMOVED lines=88> */
.L_x_4228:
[----:B------:R-:W-:Y:S05]  /*10910*/  BSYNC B0 ;  /* 0x0000000000007941 */ /* 0x000fea0003800000 */
.L_x_4227:
[----:B-----5:R1:W-:Y:S02]  /*10920*/  STS.128 [R213+0x3000], R24 ;  /* 0x00300018d5007388 */ /* 0x0203e40000000c00 */
.L_x_4226:
[----:B------:R-:W-:Y:S05]  /*10930*/  BSYNC B1 ;  /* 0x0000000000017941 */ /* 0x000fea0003800000 */
.L_x_4225:
        /* <DEDUP_REMOVED lines=87> */
.L_x_4230:
[----:B------:R-:W-:Y:S05]  /*10eb0*/  BSYNC B0 ;  /* 0x0000000000007941 */ /* 0x000fea0003800000 */
.L_x_4229:
[----:B-----5:R1:W-:Y:S02]  /*10ec0*/  STS.128 [R213+0x5000], R20 ;  /* 0x00500014d5007388 */ /* 0x0203e40000000c00 */
.L_x_4220:
[----:B------:R-:W-:Y:S05]  /*10ed0*/  BSYNC B2 ;  /* 0x0000000000027941 */ /* 0x000fea0003800000 */
.L_x_4219:
        /* <DEDUP_REMOVED lines=92> */
.L_x_4234:
[----:B------:R-:W-:Y:S05]  /*114a0*/  BSYNC B0 ;  /* 0x0000000000007941 */ /* 0x000fea0003800000 */
.L_x_4233:
[----:B-----5:R4:W-:Y:S02]  /*114b0*/  STS.128 [R213+0x1800], R24 ;  /* 0x00180018d5007388 */ /* 0x0209e40000000c00 */
.L_x_4232:
[----:B------:R-:W-:Y:S05]  /*114c0*/  BSYNC B1 ;  /* 0x0000000000017941 */ /* 0x000fea0003800000 */
.L_x_4231:
        /* <DEDUP_REMOVED lines=87> */
.L_x_4238:
[----:B------:R-:W-:Y:S05]  /*11a40*/  BSYNC B0 ;  /* 0x0000000000007941 */ /* 0x000fea0003800000 */
.L_x_4237:
[----:B-----5:R1:W-:Y:S02]  /*11a50*/  STS.128 [R213+0x3800], R24 ;  /* 0x00380018d5007388 */ /* 0x0203e40000000c00 */
.L_x_4236:
[----:B------:R-:W-:Y:S05]  /*11a60*/  BSYNC B1 ;  /* 0x0000000000017941 */ /* 0x000fea0003800000 */
.L_x_4235:
        /* <DEDUP_REMOVED lines=90> */
.L_x_4240:
[----:B------:R-:W-:Y:S05]  /*12010*/  BSYNC B0 ;  /* 0x0000000000007941 */ /* 0x000fea0003800000 */
.L_x_4239:
[----:B-----5:R1:W-:Y:S01]  /*12020*/  STS.128 [R213+0x5800], R20 ;  /* 0x00580014d5007388 */ /* 0x0203e20000000c00 */
[----:B------:R-:W-:Y:S05]  /*12030*/  BRA `(.L_x_4184) ;  /* 0x0000079000007947 */ /* 0x000fea0003800000 */
.L_x_4146:
        /* <DEDUP_REMOVED lines=27> */
.L_x_4242:
[----:B------:R-:W-:Y:S05]  /*121f0*/  BSYNC B0 ;  /* 0x0000000000007941 */ /* 0x000fea0003800000 */
.L_x_4241:
        /* <DEDUP_REMOVED lines=29> */
.L_x_4244:
[----:B------:R-:W-:Y:S05]  /*123d0*/  BSYNC B0 ;  /* 0x0000000000007941 */ /* 0x000fea0003800000 */
.L_x_4243:
        /* <DEDUP_REMOVED lines=30> */
.L_x_4246:
[----:B------:R-:W-:Y:S05]  /*125c0*/  BSYNC B0 ;  /* 0x0000000000007941 */ /* 0x000fea0003800000 */
.L_x_4245:
        /* <DEDUP_REMOVED lines=32> */
.L_x_4184:
[----:B------:R-:W-:Y:S05]  /*127d0*/  BSYNC B3 ;  /* 0x0000000000037941 */ /* 0x000fea0003800000 */
.L_x_4145:
        /* <DEDUP_REMOVED lines=29> */
.L_x_4249:
[----:B------:R2:W-:Y:S02]  /*129b0*/  STS.128 [R213+0xa000], RZ ;  /* 0x00a000ffd5007388 */ /* 0x0005e40000000c00 */
.L_x_4248:
[----:B------:R-:W-:Y:S05]  /*129c0*/  BSYNC B0 ;  /* 0x0000000000007941 */ /* 0x000fea0003800000 */
.L_x_4247:
        /* <DEDUP_REMOVED lines=31> */
.L_x_4252:
[----:B------:R1:W-:Y:S02]  /*12bc0*/  STS.128 [R213+0xa800], RZ ;  /* 0x00a800ffd5007388 */ /* 0x0003e40000000c00 */
.L_x_4251:
[----:B------:R-:W-:Y:S05]  /*12bd0*/  BSYNC B0 ;  /* 0x0000000000007941 */ /* 0x000fea0003800000 */
.L_x_4250:
        /* <DEDUP_REMOVED lines=35> */
.L_x_4255:
[----:B------:R1:W-:Y:S02]  /*12e10*/  STS.128 [R213+0xb000], RZ ;  /* 0x00b000ffd5007388 */ /* 0x0003e40000000c00 */
.L_x_4254:
[----:B------:R-:W-:Y:S05]  /*12e20*/  BSYNC B0 ;  /* 0x0000000000007941 */ /* 0x000fea0003800000 */
.L_x_4253:
        /* <DEDUP_REMOVED lines=35> */
.L_x_4257:
[----:B------:R-:W-:Y:S05]  /*13060*/  BSYNC B0 ;  /* 0x0000000000007941 */ /* 0x000fea0003800000 */
.L_x_4256:
        /* <DEDUP_REMOVED lines=41> */
.L_x_4260:
[----:B------:R1:W-:Y:S02]  /*13300*/  STS.128 [R213+0x10000], RZ ;  /* 0x010000ffd5007388 */ /* 0x0003e40000000c00 */
.L_x_4259:
[----:B-1----:R-:W-:Y:S05]  /*13310*/  BSYNC B0 ;  /* 0x0000000000007941 */ /* 0x002fea0003800000 */
.L_x_4258:
        /* <DEDUP_REMOVED lines=34> */
.L_x_4263:
[----:B------:R1:W-:Y:S02]  /*13540*/  STS.128 [R213+0x10800], RZ ;  /* 0x010800ffd5007388 */ /* 0x0003e40000000c00 */
.L_x_4262:
[----:B------:R-:W-:Y:S05]  /*13550*/  BSYNC B0 ;  /* 0x0000000000007941 */ /* 0x000fea0003800000 */
.L_x_4261:
        /* <DEDUP_REMOVED lines=38> */
.L_x_4266:
[----:B------:R1:W-:Y:S02]  /*137c0*/  STS.128 [R213+0x11000], RZ ;  /* 0x011000ffd5007388 */ /* 0x0003e40000000c00 */
.L_x_4265:
[----:B------:R-:W-:Y:S05]  /*137d0*/  BSYNC B0 ;  /* 0x0000000000007941 */ /* 0x000fea0003800000 */
.L_x_4264:
        /* <DEDUP_REMOVED lines=42> */
.L_x_4268:
[----:B------:R-:W-:Y:S05]  /*13a80*/  BSYNC B0 ;  /* 0x0000000000007941 */ /* 0x000fea0003800000 */
.L_x_4267:
[C---:B------:R-:W-:Y:S01]  /*13a90*/  IMAD.SHL.U32 R2, R62.reuse, 0x40, RZ ;  /* 0x000000403e027824 */ /* 0x040fe200078e00ff */
[----:B------:R-:W-:Y:S01]  /*13aa0*/  R2P PR, R62, 0x6 ;  /* 0x000000063e007804 */ /* 0x000fe20000000000 */
[----:B------:R-:W-:Y:S01]  /*13ab0*/  IMAD.SHL.U32 R162, R162, 0x8, RZ ;  /* 0x00000008a2a27824 */ /* 0x000fe200078e00ff */
[----:B------:R-:W0:Y:S01]  /*13ac0*/  LDGDEPBAR ;  /* 0x00000000000079af */ /* 0x000e220000000000 */
[----:B------:R-:W-:Y:S01]  /*13ad0*/  IMAD R210, R61, 0x400, R42 ;  /* 0x000004003dd27824 */ /* 0x000fe200078e022a */
[----:B------:R-:W-:Y:S01]  /*13ae0*/  LOP3.LUT R5, R2, 0x1c0, RZ, 0xc0, !PT ;  /* 0x000001c002057812 */ /* 0x000fe200078ec0ff */
[----:B------:R-:W-:Y:S01]  /*13af0*/  IMAD.SHL.U32 R147, R59, 0x2, RZ ;  /* 0x000000023b937824 */ /* 0x000fe200078e00ff */
[----:B------:R-:W-:Y:S01]  /*13b00*/  ISETP.GE.AND P4, PT, R58, 0x2, PT ;  /* 0x000000023a00780c */ /* 0x000fe20003f86270 */
[----:B------:R-:W-:Y:S01]  /*13b10*/  IMAD.SHL.U32 R210, R210, 0x2, RZ ;  /* 0x00000002d2d27824 */ /* 0x000fe200078e00ff */
[----:B------:R-:W-:-:S02]  /*13b20*/  LOP3.LUT R2, R5, 0x8, R162, 0xf8, !PT ;  /* 0x0000000805027812 */ /* 0x000fc400078ef8a2 */
[----:B------:R-:W-:Y:S01]  /*13b30*/  SHF.R.U32.HI R5, RZ, 0x3, R5 ;  /* 0x00000003ff057819 */ /* 0x000fe20000011605 */
[--C-:B------:R-:W-:Y:S01]  /*13b40*/  IMAD R208, R43, 0x2, R210.reuse ;  /* 0x000000022bd07824 */ /* 0x100fe200078e02d2 */
[----:B------:R-:W-:Y:S01]  /*13b50*/  LDSM.16.M88.4 R36, [R210] ;  /* 0x00000000d224783b */ /* 0x000fe20000000200 */
[C---:B------:R-:W-:Y:S01]  /*13b60*/  IMAD R206, R41.reuse, 0x2, R210 ;  /* 0x0000000229ce7824 */ /* 0x040fe200078e02d2 */
[----:B------:R-:W-:Y:S02]  /*13b70*/  LOP3.LUT R2, R2, R5, RZ, 0x3c, !PT ;  /* 0x0000000502027212 */ /* 0x000fe400078e3cff */
[----:B------:R-:W-:Y:S01]  /*13b80*/  LDSM.16.M88.4 R16, [R208] ;  /* 0x00000000d010783b */ /* 0x000fe20000000200 */
[----:B------:R-:W-:Y:S02]  /*13b90*/  LEA R205, R41, R208, 0x1 ;  /* 0x000000d029cd7211 */ /* 0x000fe400078e08ff */
[----:B------:R-:W-:Y:S01]  /*13ba0*/  IMAD R209, R63, 0x200, R2 ;  /* 0x000002003fd17824 */ /* 0x000fe200078e0202 */
[----:B------:R-:W-:-:S03]  /*13bb0*/  LOP3.LUT R147, R147, 0x6, RZ, 0xc0, !PT ;  /* 0x0000000693937812 */ /* 0x000fc600078ec0ff */
[----:B------:R-:W-:Y:S02]  /*13bc0*/  IMAD.SHL.U32 R209, R209, 0x2, RZ ;  /* 0x00000002d1d17824 */ /* 0x000fe400078e00ff */
[----:B------:R-:W-:-:S03]  /*13bd0*/  IMAD R147, R58, 0x40, R147 ;  /* 0x000000403a937824 */ /* 0x000fc600078e0293 */
[----:B-1----:R-:W1:Y:S01]  /*13be0*/  LDSM.16.M88.4 R4, [R209+0x6000] ;  /* 0x00600000d104783b */ /* 0x002e620000000200 */
[C---:B------:R-:W-:Y:S02]  /*13bf0*/  IADD3 R2, R209.reuse, 0x6000, RZ ;  /* 0x00006000d1027810 */ /* 0x040fe40007ffe0ff */
[----:B------:R-:W-:Y:S01]  /*13c00*/  IADD3 R207, R209, 0x6020, RZ ;  /* 0x00006020d1cf7810 */ /* 0x000fe20007ffe0ff */
[----:B----4-:R-:W4:Y:S01]  /*13c10*/  LDSM.16.M88.4 R24, [R209+0x6800] ;  /* 0x00680000d118783b */ /* 0x010f220000000200 */
[----:B------:R-:W-:Y:S01]  /*13c20*/  @P1 IADD3 R207, R2, -0x20, RZ ;  /* 0xffffffe002cf1810 */ /* 0x000fe20007ffe0ff */
[----:B------:R-:W-:Y:S01]  /*13c30*/  IMAD.MOV.U32 R2, RZ, RZ, 0x40 ;  /* 0x00000040ff027424 */ /* 0x000fe200078e00ff */
[C---:B------:R-:W-:Y:S01]  /*13c40*/  IADD3 R89, R147.reuse, -0x3f, RZ ;  /* 0xffffffc193597810 */ /* 0x040fe20007ffe0ff */
[----:B------:R-:W5:Y:S01]  /*13c50*/  LDSM.16.M88.4 R48, [R209+0x7000] ;  /* 0x00700000d130783b */ /* 0x000f620000000200 */
[C---:B------:R-:W-:Y:S02]  /*13c60*/  IADD3 R91, R147.reuse, -0x38, RZ ;  /* 0xffffffc8935b7810 */ /* 0x040fe40007ffe0ff */
[----:B------:R-:W-:Y:S01]  /*13c70*/  SEL R2, R2, 0xffffffc0, !P2 ;  /* 0xffffffc002027807 */ /* 0x000fe20005000000 */
[----:B------:R-:W2:Y:S01]  /*13c80*/  LDSM.16.M88.4 R44, [R209+0x7800] ;  /* 0x00780000d12c783b */ /* 0x000ea20000000200 */
[----:B------:R-:W-:-:S02]  /*13c90*/  IADD3 R59, R147, -0x40, RZ ;  /* 0xffffffc0933b7810 */ /* 0x000fc40007ffe0ff */
[----:B------:R-:W-:Y:S01]  /*13ca0*/  IADD3 R99, R147, -0x30, RZ ;  /* 0xffffffd093637810 */ /* 0x000fe20007ffe0ff */
[----:B------:R-:W3:Y:S01]  /*13cb0*/  LDSM.16.M88.4 R68, [R207] ;  /* 0x00000000cf44783b */ /* 0x000ee20000000200 */
[----:B------:R-:W-:Y:S01]  /*13cc0*/  IMAD.IADD R203, R209, 0x1, R2 ;  /* 0x00000001d1cb7824 */ /* 0x000fe200078e0202 */
[C---:B------:R-:W-:Y:S01]  /*13cd0*/  IADD3 R103, R147.reuse, -0x2f, RZ ;  /* 0xffffffd193677810 */ /* 0x040fe20007ffe0ff */
[----:B------:R-:W-:Y:S01]  /*13ce0*/  IMAD.IADD R196, R2, 0x1, R207 ;  /* 0x0000000102c47824 */ /* 0x000fe200078e02cf */
[----:B------:R-:W2:Y:S01]  /*13cf0*/  LDSM.16.M88.4 R52, [R207+0x800] ;  /* 0x00080000cf34783b */ /* 0x000ea20000000200 */
[C---:B------:R-:W-:Y:S02]  /*13d00*/  IADD3 R107, R147.reuse, -0x28, RZ ;  /* 0xffffffd8936b7810 */ /* 0x040fe40007ffe0ff */
[C---:B------:R-:W-:Y:S01]  /*13d10*/  IADD3 R111, R147.reuse, -0x27, RZ ;  /* 0xffffffd9936f7810 */ /* 0x040fe20007ffe0ff */
[----:B------:R-:W2:Y:S01]  /*13d20*/  LDSM.16.M88.4 R28, [R207+0x1000] ;  /* 0x00100000cf1c783b */ /* 0x000ea20000000200 */
[----:B------:R-:W-:-:S02]  /*13d30*/  IADD3 R115, R147, -0x20, RZ ;  /* 0xffffffe093737810 */ /* 0x000fc40007ffe0ff */
[C---:B------:R-:W-:Y:S01]  /*13d40*/  IADD3 R119, R147.reuse, -0x1f, RZ ;  /* 0xffffffe193777810 */ /* 0x040fe20007ffe0ff */
[----:B------:R-:W2:Y:S01]  /*13d50*/  LDSM.16.M88.4 R20, [R207+0x1800] ;  /* 0x00180000cf14783b */ /* 0x000ea20000000200 */
[C---:B------:R-:W-:Y:S02]  /*13d60*/  IADD3 R123, R147.reuse, -0x18, RZ ;  /* 0xffffffe8937b7810 */ /* 0x040fe40007ffe0ff */
[C---:B------:R-:W-:Y:S01]  /*13d70*/  IADD3 R141, R147.reuse, -0xf, RZ ;  /* 0xfffffff1938d7810 */ /* 0x040fe20007ffe0ff */
[----:B------:R-:W-:Y:S01]  /*13d80*/  LDSM.16.M88.4 R76, [R203+0x6800] ;  /* 0x00680000cb4c783b */ /* 0x000fe20000000200 */
[C---:B------:R-:W-:Y:S02]  /*13d90*/  IADD3 R129, R147.reuse, -0x17, RZ ;  /* 0xffffffe993817810 */ /* 0x040fe40007ffe0ff */
[C---:B------:R-:W-:Y:S01]  /*13da0*/  IADD3 R145, R147.reuse, -0x8, RZ ;  /* 0xfffffff893917810 */ /* 0x040fe20007ffe0ff */
[----:B------:R-:W-:Y:S01]  /*13db0*/  LDSM.16.M88.4 R80, [R203+0x6000] ;  /* 0x00600000cb50783b */ /* 0x000fe20000000200 */
[----:B------:R-:W-:-:S02]  /*13dc0*/  IADD3 R137, R147, -0x10, RZ ;  /* 0xfffffff093897810 */ /* 0x000fc40007ffe0ff */
[C---:B------:R-:W-:Y:S01]  /*13dd0*/  IADD3 R95, R147.reuse, -0x37, RZ ;  /* 0xffffffc9935f7810 */ /* 0x040fe20007ffe0ff */
[C---:B-1----:R-:W-:Y:S01]  /*13de0*/  HMMA.16816.F32 R8, R36.reuse, R4, RZ ;  /* 0x000000042408723c */ /* 0x042fe200000018ff */
[----:B------:R-:W-:Y:S01]  /*13df0*/  LDSM.16.M88.4 R72, [R203+0x7000] ;  /* 0x00700000cb48783b */ /* 0x000fe20000000200 */
[----:B------:R-:W-:Y:S02]  /*13e00*/  IADD3 R147, R147, -0x7, RZ ;  /* 0xfffffff993937810 */ /* 0x000fe40007ffe0ff */
[-C--:B------:R-:W-:Y:S02]  /*13e10*/  ISETP.GE.AND P0, PT, R59, R138.reuse, PT ;  /* 0x0000008a3b00720c */ /* 0x080fe40003f06270 */
[-C--:B------:R-:W-:Y:S02]  /*13e20*/  ISETP.GE.AND P2, PT, R95, R138.reuse, PT ;  /* 0x0000008a5f00720c */ /* 0x080fe40003f46270 */
[----:B------:R-:W-:Y:S01]  /*13e30*/  HMMA.16816.F32 R4, R36, R6, RZ ;  /* 0x000000062404723c */ /* 0x000fe200000018ff */
[----:B------:R-:W-:-:S02]  /*13e40*/  ISETP.GE.AND P6, PT, R89, R138, PT ;  /* 0x0000008a5900720c */ /* 0x000fc40003fc6270 */
[-C--:B------:R-:W-:Y:S02]  /*13e50*/  ISETP.GE.AND P5, PT, R91, R138.reuse, PT ;  /* 0x0000008a5b00720c */ /* 0x080fe40003fa6270 */
[----:B------:R-:W-:Y:S02]  /*13e60*/  ISETP.GE.AND P1, PT, R99, R138, PT ;  /* 0x0000008a6300720c */ /* 0x000fe40003f26270 */
[C---:B------:R-:W-:Y:S01]  /*13e70*/  IADD3 R199, R207.reuse, 0x800, RZ ;  /* 0x00000800cfc77810 */ /* 0x040fe20007ffe0ff */
[----:B----4-:R-:W-:Y:S01]  /*13e80*/  HMMA.16816.F32 R12, R36, R24, RZ ;  /* 0x00000018240c723c */ /* 0x010fe200000018ff */
[C---:B------:R-:W-:Y:S02]  /*13e90*/  IADD3 R198, R207.reuse, 0x1000, RZ ;  /* 0x00001000cfc67810 */ /* 0x040fe40007ffe0ff */
[C---:B------:R-:W-:Y:S02]  /*13ea0*/  IADD3 R197, R207.reuse, 0x1800, RZ ;  /* 0x00001800cfc57810 */ /* 0x040fe40007ffe0ff */
[----:B------:R-:W-:-:S02]  /*13eb0*/  IADD3 R195, R207, 0x2000, RZ ;  /* 0x00002000cfc37810 */ /* 0x000fc40007ffe0ff */
[C---:B------:R-:W-:Y:S01]  /*13ec0*/  IADD3 R194, R207.reuse, 0x2800, RZ ;  /* 0x00002800cfc27810 */ /* 0x040fe20007ffe0ff */
[C---:B------:R-:W-:Y:S01]  /*13ed0*/  HMMA.16816.F32 R24, R36.reuse, R26, RZ ;  /* 0x0000001a2418723c */ /* 0x040fe200000018ff */
[C---:B------:R-:W-:Y:S02]  /*13ee0*/  IADD3 R193, R207.reuse, 0x3000, RZ ;  /* 0x00003000cfc17810 */ /* 0x040fe40007ffe0ff */
[C---:B------:R-:W-:Y:S02]  /*13ef0*/  IADD3 R192, R207.reuse, 0x3800, RZ ;  /* 0x00003800cfc07810 */ /* 0x040fe40007ffe0ff */
[C---:B------:R-:W-:Y:S02]  /*13f00*/  IADD3 R191, R207.reuse, 0x4000, RZ ;  /* 0x00004000cfbf7810 */ /* 0x040fe40007ffe0ff */
[C---:B------:R-:W-:Y:S01]  /*13f10*/  IADD3 R190, R207.reuse, 0x4800, RZ ;  /* 0x00004800cfbe7810 */ /* 0x040fe20007ffe0ff */
[----:B-----5:R-:W-:Y:S01]  /*13f20*/  HMMA.16816.F32 R32, R36, R48, RZ ;  /* 0x000000302420723c */ /* 0x020fe200000018ff */
[----:B------:R-:W-:-:S07]  /*13f30*/  IADD3 R188, R207, 0x5800, RZ ;  /* 0x00005800cfbc7810 */ /* 0x000fce0007ffe0ff */
[C---:B------:R-:W-:Y:S08]  /*13f40*/  HMMA.16816.F32 R48, R36.reuse, R50, RZ ;  /* 0x000000322430723c */ /* 0x040ff000000018ff */
[C---:B--2---:R-:W-:Y:S08]  /*13f50*/  HMMA.16816.F32 R64, R36.reuse, R44, RZ ;  /* 0x0000002c2440723c */ /* 0x044ff000000018ff */
[----:B------:R-:W-:Y:S01]  /*13f60*/  HMMA.16816.F32 R36, R36, R46, RZ ;  /* 0x0000002e2424723c */ /* 0x000fe200000018ff */
[----:B------:R-:W1:Y:S07]  /*13f70*/  LDSM.16.M88.4 R44, [R206] ;  /* 0x00000000ce2c783b */ /* 0x000e6e0000000200 */
[C---:B---3--:R-:W-:Y:S08]  /*13f80*/  HMMA.16816.F32 R8, R16.reuse, R68, R8 ;  /* 0x000000441008723c */ /* 0x048ff00000001808 */
[C---:B------:R-:W-:Y:S01]  /*13f90*/  HMMA.16816.F32 R4, R16.reuse, R70, R4 ;  /* 0x000000461004723c */ /* 0x040fe20000001804 */
[----:B------:R-:W2:Y:S07]  /*13fa0*/  LDSM.16.M88.4 R68, [R203+0x7800] ;  /* 0x00780000cb44783b */ /* 0x000eae0000000200 */
        /* <DEDUP_REMOVED lines=16> */
[C---:B------:R-:W-:Y:S08]  /*140b0*/  HMMA.16816.F32 R32, R44.reuse, R72, R32 ;  /* 0x000000482c20723c */ /* 0x040ff00000001820 */
[C---:B------:R-:W-:Y:S01]  /*140c0*/  HMMA.16816.F32 R48, R44.reuse, R74, R48 ;  /* 0x0000004a2c30723c */ /* 0x040fe20000001830 */
[----:B------:R-:W-:Y:S07]  /*140d0*/  LDSM.16.M88.4 R72, [R209+0x8800] ;  /* 0x00880000d148783b */ /* 0x000fee0000000200 */
[C---:B--2---:R-:W-:Y:S08]  /*140e0*/  HMMA.16816.F32 R64, R44.reuse, R68, R64 ;  /* 0x000000442c40723c */ /* 0x044ff00000001840 */
[----:B------:R-:W-:Y:S01]  /*140f0*/  HMMA.16816.F32 R44, R44, R70, R36 ;  /* 0x000000462c2c723c */ /* 0x000fe20000001824 */
[----:B------:R-:W1:Y:S04]  /*14100*/  LDSM.16.M88.4 R36, [R210+0x2000] ;  /* 0x00200000d224783b */ /* 0x000e680000000200 */
[----:B------:R-:W-:Y:S03]  /*14110*/  LDSM.16.M88.4 R68, [R209+0x9800] ;  /* 0x00980000d144783b */ /* 0x000fe60000000200 */
[C---:B---3--:R-:W-:Y:S08]  /*14120*/  HMMA.16816.F32 R12, R28.reuse, R20, R12 ;  /* 0x000000141c0c723c */ /* 0x048ff0000000180c */
[C---:B------:R-:W-:Y:S01]  /*14130*/  HMMA.16816.F32 R24, R28.reuse, R22, R24 ;  /* 0x000000161c18723c */ /* 0x040fe20000001818 */
[----:B------:R-:W2:Y:S07]  /*14140*/  LDSM.16.M88.4 R20, [R209+0x9000] ;  /* 0x00900000d114783b */ /* 0x000eae0000000200 */
[C---:B------:R-:W-:Y:S08]  /*14150*/  HMMA.16816.F32 R8, R28.reuse, R52, R8 ;  /* 0x000000341c08723c */ /* 0x040ff00000001808 */
[C---:B------:R-:W-:Y:S01]  /*14160*/  HMMA.16816.F32 R4, R28.reuse, R54, R4 ;  /* 0x000000361c04723c */ /* 0x040fe20000001804 */
[----:B------:R-:W-:Y:S07]  /*14170*/  LDSM.16.M88.4 R52, [R208+0x2000] ;  /* 0x00200000d034783b */ /* 0x000fee0000000200 */
[C---:B----4-:R-:W-:Y:S08]  /*14180*/  HMMA.16816.F32 R32, R28.reuse, R16, R32 ;  /* 0x000000101c20723c */ /* 0x050ff00000001820 */
[----:B------:R-:W-:Y:S01]  /*14190*/  HMMA.16816.F32 R48, R28, R18, R48 ;  /* 0x000000121c30723c */ /* 0x000fe20000001830 */
[----:B------:R-:W3:Y:S07]  /*141a0*/  LDSM.16.M88.4 R16, [R207+0x2000] ;  /* 0x00200000cf10783b */ /* 0x000eee0000000200 */
[----:B-1----:R-:W-:Y:S08]  /*141b0*/  HMMA.16816.F32 R8, R36, R76, R8 ;  /* 0x0000004c2408723c */ /* 0x002ff00000001808 */
[C---:B------:R-:W-:Y:S08]  /*141c0*/  HMMA.16816.F32 R64, R28.reuse, R80, R64 ;  /* 0x000000501c40723c */ /* 0x040ff00000001840 */
[----:B------:R-:W-:Y:S01]  /*141d0*/  HMMA.16816.F32 R44, R28, R82, R44 ;  /* 0x000000521c2c723c */ /* 0x000fe2000000182c */
[----:B------:R-:W-:Y:S04]  /*141e0*/  LDSM.16.M88.4 R28, [R207+0x2800] ;  /* 0x00280000cf1c783b */ /* 0x000fe80000000200 */
[----:B------:R-:W-:Y:S03]  /*141f0*/  LDSM.16.M88.4 R80, [R207+0x4000] ;  /* 0x00400000cf50783b */ /* 0x000fe60000000200 */
[C---:B------:R-:W-:Y:S01]  /*14200*/  HMMA.16816.F32 R4, R36.reuse, R78, R4 ;  /* 0x0000004e2404723c */ /* 0x040fe20000001804 */
[----:B------:R-:W-:Y:S07]  /*14210*/  LDSM.16.M88.4 R76, [R196+0x4000] ;  /* 0x00400000c44c783b */ /* 0x000fee0000000200 */
[C---:B--2---:R-:W-:Y:S08]  /*14220*/  HMMA.16816.F32 R32, R36.reuse, R20, R32 ;  /* 0x000000142420723c */ /* 0x044ff00000001820 */
[----:B------:R-:W-:Y:S01]  /*14230*/  HMMA.16816.F32 R48, R36, R22, R48 ;  /* 0x000000162430723c */ /* 0x000fe20000001830 */
[----:B------:R-:W1:Y:S07]  /*14240*/  LDSM.16.M88.4 R20, [R207+0x3000] ;  /* 0x00300000cf14783b */ /* 0x000e6e0000000200 */
[----:B---3--:R-:W-:Y:S07]  /*14250*/  HMMA.16816.F32 R8, R52, R16, R8 ;  /* 0x000000103408723c */ /* 0x008fee0000001808 */
[----:B------:R-:W-:Y:S01]  /*14260*/  SHF.R.S32.HI R17, RZ, 0x1f, R84 ;  /* 0x0000001fff117819 */ /* 0x000fe20000011454 */
[----:B------:R-:W-:Y:S03]  /*14270*/  HMMA.16816.F32 R64, R36, R68, R64 ;  /* 0x000000442440723c */ /* 0x000fe60000001840 */
[----:B------:R-:W-:-:S04]  /*14280*/  LEA.HI R84, R17, R84, RZ, 0x2 ;  /* 0x0000005411547211 */ /* 0x000fc800078f10ff */
[----:B------:R-:W-:Y:S01]  /*14290*/  SHF.R.S32.HI R84, RZ, 0x2, R84 ;  /* 0x00000002ff547819 */ /* 0x000fe20000011454 */
[C---:B------:R-:W-:Y:S01]  /*142a0*/  HMMA.16816.F32 R44, R36.reuse, R70, R44 ;  /* 0x00000046242c723c */ /* 0x040fe2000000182c */
[----:B------:R-:W2:Y:S03]  /*142b0*/  LDSM.16.M88.4 R68, [R207+0x3800] ;  /* 0x00380000cf44783b */ /* 0x000ea60000000200 */
[----:B------:R-:W-:Y:S02]  /*142c0*/  IMAD R61, R61, 0x10, R84 ;  /* 0x000000103d3d7824 */ /* 0x000fe400078e0254 */
[----:B------:R-:W-:Y:S02]  /*142d0*/  LDSM.16.M88.4 R84, [R209+0xb000] ;  /* 0x00b00000d154783b */ /* 0x000fe40000000200 */
[----:B------:R-:W-:Y:S01]  /*142e0*/  HMMA.16816.F32 R12, R36, R72, R12 ;  /* 0x00000048240c723c */ /* 0x000fe2000000180c */
[----:B------:R-:W-:-:S05]  /*142f0*/  IMAD.IADD R2, R60, 0x1, R61 ;  /* 0x000000013c027824 */ /* 0x000fca00078e023d */
[----:B------:R-:W-:Y:S02]  /*14300*/  IADD3 R88, R138, R2, -R211 ;  /* 0x000000028a587210 */ /* 0x000fe40007ffe8d3 */
[----:B------:R-:W-:Y:S01]  /*14310*/  HMMA.16816.F32 R24, R36, R74, R24 ;  /* 0x0000004a2418723c */ /* 0x000fe20000001818 */
[----:B------:R-:W-:Y:S02]  /*14320*/  LDSM.16.M88.4 R36, [R203+0x8000] ;  /* 0x00800000cb24783b */ /* 0x000fe40000000200 */
[----:B------:R-:W-:Y:S02]  /*14330*/  IMAD.IADD R60, R88, 0x1, -R59 ;  /* 0x00000001583c7824 */ /* 0x000fe400078e0a3b */
[----:B------:R-:W-:Y:S03]  /*14340*/  LDSM.16.M88.4 R72, [R205+0x2000] ;  /* 0x00200000cd48783b */ /* 0x000fe60000000200 */
[----:B------:R-:W-:Y:S01]  /*14350*/  HMMA.16816.F32 R4, R52, R18, R4 ;  /* 0x000000123404723c */ /* 0x000fe20000001804 */
[----:B------:R-:W3:Y:S01]  /*14360*/  LDSM.16.M88.4 R16, [R206+0x2000] ;  /* 0x00200000ce10783b */ /* 0x000ee20000000200 */
[----:B------:R-:W-:-:S04]  /*14370*/  IABS R60, R60 ;  /* 0x0000003c003c7213 */ /* 0x000fc80000000000 */
[----:B------:R2:W-:Y:S02]  /*14380*/  I2F R93, R60 ;  /* 0x0000003c005d7306 */ /* 0x0005e40000201400 */
[C---:B-1----:R-:W-:Y:S07]  /*14390*/  HMMA.16816.F32 R32, R52.reuse, R20, R32 ;  /* 0x000000143420723c */ /* 0x042fee0000001820 */
[C---:B------:R-:W-:Y:S01]  /*143a0*/  IMAD.IADD R20, R88.reuse, 0x1, -R89 ;  /* 0x0000000158147824 */ /* 0x040fe200078e0a59 */
[----:B------:R-:W-:Y:S01]  /*143b0*/  HMMA.16816.F32 R12, R52, R28, R12 ;  /* 0x0000001c340c723c */ /* 0x000fe2000000180c */
[----:B------:R-:W-:-:S03]  /*143c0*/  IMAD.IADD R21, R88, 0x1, -R91 ;  /* 0x0000000158157824 */ /* 0x000fc600078e0a5b */
[----:B------:R-:W-:-:S04]  /*143d0*/  IABS R20, R20 ;  /* 0x0000001400147213 */ /* 0x000fc80000000000 */
[----:B------:R-:W-:Y:S01]  /*143e0*/  HMMA.16816.F32 R24, R52, R30, R24 ;  /* 0x0000001e3418723c */ /* 0x000fe20000001818 */
[----:B------:R-:W1:Y:S01]  /*143f0*/  LDSM.16.M88.4 R28, [R203+0x8800] ;  /* 0x00880000cb1c783b */ /* 0x000e620000000200 */
[----:B------:R-:W-:Y:S02]  /*14400*/  MOV R97, R20 ;  /* 0x0000001400617202 */ /* 0x000fe40000000f00 */
[----:B------:R-:W-:-:S04]  /*14410*/  IABS R20, R21 ;  /* 0x0000001500147213 */ /* 0x000fc80000000000 */
[C---:B------:R-:W-:Y:S01]  /*14420*/  HMMA.16816.F32 R48, R52.reuse, R22, R48 ;  /* 0x000000163430723c */ /* 0x040fe20000001830 */
[----:B------:R-:W-:Y:S01]  /*14430*/  IMAD.MOV.U32 R101, RZ, RZ, R20 ;  /* 0x000000ffff657224 */ /* 0x000fe200078e0014 */
[----:B------:R-:W-:Y:S01]  /*14440*/  I2F R97, R97 ;  /* 0x0000006100617306 */ /* 0x000fe20000201400 */
[----:B------:R-:W4:Y:S05]  /*14450*/  LDSM.16.M88.4 R20, [R203+0x9000] ;  /* 0x00900000cb14783b */ /* 0x000f2a0000000200 */
[----:B--2---:R-:W-:Y:S02]  /*14460*/  HMMA.16816.F32 R60, R52, R70, R44 ;  /* 0x00000046343c723c */ /* 0x004fe4000000182c */
[----:B------:R-:W-:Y:S05]  /*14470*/  I2F R101, R101 ;  /* 0x0000006500657306 */ /* 0x000fea0000201400 */
[----:B------:R-:W-:Y:S01]  /*14480*/  IMAD.IADD R44, R88, 0x1, -R99 ;  /* 0x00000001582c7824 */ /* 0x000fe200078e0a63 */
[----:B---3--:R-:W-:Y:S04]  /*14490*/  HMMA.16816.F32 R8, R16, R36, R8 ;  /* 0x000000241008723c */ /* 0x008fe80000001808 */
[----:B------:R-:W-:-:S03]  /*144a0*/  IABS R44, R44 ;  /* 0x0000002c002c7213 */ /* 0x000fc60000000000 */
[C---:B------:R-:W-:Y:S01]  /*144b0*/  IMAD.IADD R36, R88.reuse, 0x1, -R103 ;  /* 0x0000000158247824 */ /* 0x040fe200078e0a67 */
[----:B------:R-:W-:Y:S01]  /*144c0*/  HMMA.16816.F32 R4, R16, R38, R4 ;  /* 0x000000261004723c */ /* 0x000fe20000001804 */
[C---:B------:R-:W-:Y:S02]  /*144d0*/  IMAD.IADD R37, R88.reuse, 0x1, -R107 ;  /* 0x0000000158257824 */ /* 0x040fe400078e0a6b */
[----:B------:R-:W-:Y:S01]  /*144e0*/  IMAD.MOV.U32 R109, RZ, RZ, R44 ;  /* 0x000000ffff6d7224 */ /* 0x000fe200078e002c */
[----:B------:R-:W-:Y:S01]  /*144f0*/  IABS R36, R36 ;  /* 0x0000002400247213 */ /* 0x000fe20000000000 */
[----:B------:R-:W2:Y:S03]  /*14500*/  LDSM.16.M88.4 R44, [R203+0x9800] ;  /* 0x00980000cb2c783b */ /* 0x000ea60000000200 */
[----:B------:R-:W-:Y:S01]  /*14510*/  HMMA.16816.F32 R64, R52, R68, R64 ;  /* 0x000000443440723c */ /* 0x000fe20000001840 */
[----:B------:R-:W-:Y:S01]  /*14520*/  IMAD.MOV.U32 R113, RZ, RZ, R36 ;  /* 0x000000ffff717224 */ /* 0x000fe200078e0024 */
[----:B------:R-:W-:Y:S01]  /*14530*/  IABS R36, R37 ;  /* 0x0000002500247213 */ /* 0x000fe20000000000 */
[----:B------:R-:W-:Y:S01]  /*14540*/  LDSM.16.M88.4 R52, [R210+0x4000] ;  /* 0x00400000d234783b */ /* 0x000fe20000000200 */
[----:B------:R-:W-:Y:S02]  /*14550*/  I2F R109, R109 ;  /* 0x0000006d006d7306 */ /* 0x000fe40000201400 */
[----:B------:R-:W-:Y:S01]  /*14560*/  MOV R117, R36 ;  /* 0x0000002400757202 */ /* 0x000fe20000000f00 */
[C---:B------:R-:W-:Y:S01]  /*14570*/  IMAD.IADD R68, R88.reuse, 0x1, -R95 ;  /* 0x0000000158447824 */ /* 0x040fe200078e0a5f */
[----:B------:R-:W3:Y:S01]  /*14580*/  LDSM.16.M88.4 R36, [R196+0x2000] ;  /* 0x00200000c424783b */ /* 0x000ee20000000200 */
[C---:B-1----:R-:W-:Y:S03]  /*14590*/  HMMA.16816.F32 R12, R16.reuse, R28, R12 ;  /* 0x0000001c100c723c */ /* 0x042fe6000000180c */
[----:B------:R-:W-:Y:S01]  /*145a0*/  IABS R68, R68 ;  /* 0x0000004400447213 */ /* 0x000fe20000000000 */
[----:B------:R-:W-:Y:S03]  /*145b0*/  I2F R117, R117 ;  /* 0x0000007500757306 */ /* 0x000fe60000201400 */
[C---:B------:R-:W-:Y:S01]  /*145c0*/  IMAD.IADD R28, R88.reuse, 0x1, -R111 ;  /* 0x00000001581c7824 */ /* 0x040fe200078e0a6f */
[----:B----4-:R-:W-:Y:S01]  /*145d0*/  HMMA.16816.F32 R32, R16, R20, R32 ;  /* 0x000000141020723c */ /* 0x010fe20000001820 */
[----:B------:R-:W-:-:S03]  /*145e0*/  IMAD.IADD R29, R88, 0x1, -R115 ;  /* 0x00000001581d7824 */ /* 0x000fc600078e0a73 */
[----:B------:R-:W-:Y:S01]  /*145f0*/  IABS R28, R28 ;  /* 0x0000001c001c7213 */ /* 0x000fe20000000000 */
[----:B------:R1:W-:Y:S02]  /*14600*/  I2F R105, R68 ;  /* 0x0000004400697306 */ /* 0x0003e40000201400 */
[C---:B------:R-:W-:Y:S01]  /*14610*/  IMAD.IADD R20, R88.reuse, 0x1, -R119 ;  /* 0x0000000158147824 */ /* 0x040fe200078e0a77 */
[C---:B------:R-:W-:Y:S01]  /*14620*/  HMMA.16816.F32 R24, R16.reuse, R30, R24 ;  /* 0x0000001e1018723c */ /* 0x040fe20000001818 */
[----:B------:R-:W-:Y:S01]  /*14630*/  IMAD.MOV.U32 R121, RZ, RZ, R28 ;  /* 0x000000ffff797224 */ /* 0x000fe200078e001c */
[----:B------:R-:W-:Y:S01]  /*14640*/  IABS R28, R29 ;  /* 0x0000001d001c7213 */ /* 0x000fe20000000000 */
[----:B------:R-:W-:Y:S01]  /*14650*/  IMAD.IADD R21, R88, 0x1, -R123 ;  /* 0x0000000158157824 */ /* 0x000fe200078e0a7b */
[----:B------:R-:W-:Y:S01]  /*14660*/  IABS R20, R20 ;  /* 0x0000001400147213 */ /* 0x000fe20000000000 */
[----:B------:R-:W-:Y:S02]  /*14670*/  I2F R113, R113 ;  /* 0x0000007100717306 */ /* 0x000fe40000201400 */
[----:B------:R-:W-:Y:S01]  /*14680*/  IMAD.MOV.U32 R125, RZ, RZ, R28 ;  /* 0x000000ffff7d7224 */ /* 0x000fe200078e001c */
[----:B------:R-:W-:Y:S01]  /*14690*/  HMMA.16816.F32 R48, R16, R22, R48 ;  /* 0x000000161030723c */ /* 0x000fe20000001830 */
[----:B------:R-:W4:Y:S01]  /*146a0*/  LDSM.16.M88.4 R28, [R196+0x2800] ;  /* 0x00280000c41c783b */ /* 0x000f220000000200 */
[----:B------:R-:W-:Y:S01]  /*146b0*/  IMAD.MOV.U32 R127, RZ, RZ, R20 ;  /* 0x000000ffff7f7224 */ /* 0x000fe200078e0014 */
[----:B------:R-:W-:-:S02]  /*146c0*/  IABS R20, R21 ;  /* 0x0000001500147213 */ /* 0x000fc40000000000 */
[----:B-1----:R-:W-:Y:S01]  /*146d0*/  LDSM.16.M88.4 R68, [R207+0x4800] ;  /* 0x00480000cf44783b */ /* 0x002fe20000000200 */
[----:B------:R-:W-:Y:S02]  /*146e0*/  I2F R121, R121 ;  /* 0x0000007900797306 */ /* 0x000fe40000201400 */
[C---:B--2---:R-:W-:Y:S01]  /*146f0*/  HMMA.16816.F32 R64, R16.reuse, R44, R64 ;  /* 0x0000002c1040723c */ /* 0x044fe20000001840 */
[----:B------:R-:W-:Y:S02]  /*14700*/  IMAD.MOV.U32 R131, RZ, RZ, R20 ;  /* 0x000000ffff837224 */ /* 0x000fe400078e0014 */
[----:B------:R-:W1:Y:S03]  /*14710*/  LDSM.16.M88.4 R20, [R209+0xa000] ;  /* 0x00a00000d114783b */ /* 0x000e660000000200 */
[----:B------:R-:W-:Y:S01]  /*14720*/  I2F R127, R127 ;  /* 0x0000007f007f7306 */ /* 0x000fe20000201400 */
[C---:B------:R-:W-:Y:S01]  /*14730*/  IMAD.IADD R44, R88.reuse, 0x1, -R129 ;  /* 0x00000001582c7824 */ /* 0x040fe200078e0a81 */
[----:B------:R-:W-:Y:S01]  /*14740*/  HMMA.16816.F32 R60, R16, R46, R60 ;  /* 0x0000002e103c723c */ /* 0x000fe2000000183c */
[----:B------:R-:W2:Y:S01]  /*14750*/  LDSM.16.M88.4 R16, [R196+0x3000] ;  /* 0x00300000c410783b */ /* 0x000ea20000000200 */
[----:B------:R-:W-:-:S02]  /*14760*/  IADD3 R45, R88, -R137, RZ ;  /* 0x80000089582d7210 */ /* 0x000fc40007ffe0ff */
[----:B------:R-:W-:Y:S02]  /*14770*/  IABS R44, R44 ;  /* 0x0000002c002c7213 */ /* 0x000fe40000000000 */
[----:B------:R-:W-:Y:S02]  /*14780*/  I2F R125, R125 ;  /* 0x0000007d007d7306 */ /* 0x000fe40000201400 */
[----:B---3--:R-:W-:Y:S01]  /*14790*/  HMMA.16816.F32 R8, R72, R36, R8 ;  /* 0x000000244808723c */ /* 0x008fe20000001808 */
[----:B------:R-:W-:Y:S01]  /*147a0*/  IMAD.MOV.U32 R139, RZ, RZ, R44 ;  /* 0x000000ffff8b7224 */ /* 0x000fe200078e002c */
[----:B------:R-:W-:-:S04]  /*147b0*/  IABS R44, R45 ;  /* 0x0000002d002c7213 */ /* 0x000fc80000000000 */
[----:B------:R3:W-:Y:S01]  /*147c0*/  I2F R143, R44 ;  /* 0x0000002c008f7306 */ /* 0x0007e20000201400 */
[C---:B------:R-:W-:Y:S01]  /*147d0*/  IMAD.IADD R36, R88.reuse, 0x1, -R141 ;  /* 0x0000000158247824 */ /* 0x040fe200078e0a8d */
[----:B------:R-:W-:Y:S01]  /*147e0*/  HMMA.16816.F32 R4, R72, R38, R4 ;  /* 0x000000264804723c */ /* 0x000fe20000001804 */
[----:B------:R-:W-:-:S03]  /*147f0*/  IMAD.IADD R37, R88, 0x1, -R145 ;  /* 0x0000000158257824 */ /* 0x000fc600078e0a91 */
[----:B------:R-:W-:Y:S02]  /*14800*/  IABS R36, R36 ;  /* 0x0000002400247213 */ /* 0x000fe40000000000 */
[----:B------:R-:W-:Y:S03]  /*14810*/  I2F R131, R131 ;  /* 0x0000008300837306 */ /* 0x000fe60000201400 */
[----:B------:R-:W-:Y:S01]  /*14820*/  IMAD.MOV.U32 R149, RZ, RZ, R36 ;  /* 0x000000ffff957224 */ /* 0x000fe200078e0024 */
[----:B------:R-:W-:Y:S01]  /*14830*/  IABS R36, R37 ;  /* 0x0000002500247213 */ /* 0x000fe20000000000 */
[----:B----4-:R-:W-:Y:S03]  /*14840*/  HMMA.16816.F32 R12, R72, R28, R12 ;  /* 0x0000001c480c723c */ /* 0x010fe6000000180c */
[----:B------:R4:W-:Y:S01]  /*14850*/  I2F R151, R36 ;  /* 0x0000002400977306 */ /* 0x0009e20000201400 */
[----:B---3--:R-:W3:Y:S03]  /*14860*/  LDSM.16.M88.4 R44, [R208+0x4000] ;  /* 0x00400000d02c783b */ /* 0x008ee60000000200 */
[C---:B------:R-:W-:Y:S01]  /*14870*/  IMAD.IADD R28, R88.reuse, 0x1, -R147 ;  /* 0x00000001581c7824 */ /* 0x040fe200078e0a93 */
[----:B------:R-:W-:Y:S01]  /*14880*/  IADD3 R88, R88, 0x8, RZ ;  /* 0x0000000858587810 */ /* 0x000fe20007ffe0ff */
[----:B-1----:R-:W-:Y:S02]  /*14890*/  HMMA.16816.F32 R8, R52, R20, R8 ;  /* 0x000000143408723c */ /* 0x002fe40000001808 */
[----:B------:R-:W-:Y:S01]  /*148a0*/  I2F R139, R139 ;  /* 0x0000008b008b7306 */ /* 0x000fe20000201400 */
[----:B------:R-:W-:Y:S01]  /*148b0*/  IABS R28, R28 ;  /* 0x0000001c001c7213 */ /* 0x000fe20000000000 */
[----:B------:R-:W-:-:S02]  /*148c0*/  IMAD.IADD R29, R88, 0x1, -R59 ;  /* 0x00000001581d7824 */ /* 0x000fc400078e0a3b */
[C---:B------:R-:W-:Y:S02]  /*148d0*/  IMAD.IADD R171, R88.reuse, 0x1, -R103 ;  /* 0x0000000158ab7824 */ /* 0x040fe400078e0a67 */
[C---:B--2---:R-:W-:Y:S01]  /*148e0*/  HMMA.16816.F32 R32, R72.reuse, R16, R32 ;  /* 0x000000104820723c */ /* 0x044fe20000001820 */
[----:B------:R-:W-:Y:S01]  /*148f0*/  IMAD.MOV.U32 R153, RZ, RZ, R28 ;  /* 0x000000ffff997224 */ /* 0x000fe200078e001c */
[----:B----4-:R-:W1:Y:S01]  /*14900*/  LDSM.16.M88.4 R36, [R209+0xa800] ;  /* 0x00a80000d124783b */ /* 0x010e620000000200 */
[----:B------:R-:W-:Y:S01]  /*14910*/  IABS R28, R29 ;  /* 0x0000001d001c7213 */ /* 0x000fe20000000000 */
[C---:B------:R-:W-:Y:S01]  /*14920*/  IMAD.IADD R20, R88.reuse, 0x1, -R89 ;  /* 0x0000000158147824 */ /* 0x040fe200078e0a59 */
[----:B------:R-:W-:Y:S01]  /*14930*/  IABS R171, R171 ;  /* 0x000000ab00ab7213 */ /* 0x000fe20000000000 */
[C---:B------:R-:W-:Y:S01]  /*14940*/  IMAD.IADD R21, R88.reuse, 0x1, -R99 ;  /* 0x0000000158157824 */ /* 0x040fe200078e0a63 */
[----:B------:R-:W-:Y:S01]  /*14950*/  IADD3 R16, -R91, R88, RZ ;  /* 0x000000585b107210 */ /* 0x000fe20007ffe1ff */
[----:B------:R-:W-:Y:S01]  /*14960*/  HMMA.16816.F32 R24, R72, R30, R24 ;  /* 0x0000001e4818723c */ /* 0x000fe20000001818 */
[----:B------:R2:W-:Y:S01]  /*14970*/  I2F R159, R28 ;  /* 0x0000001c009f7306 */ /* 0x0005e20000201400 */
[----:B------:R-:W-:Y:S01]  /*14980*/  IABS R20, R20 ;  /* 0x0000001400147213 */ /* 0x000fe20000000000 */
[----:B------:R-:W-:Y:S01]  /*14990*/  IMAD.IADD R169, R88, 0x1, -R107 ;  /* 0x0000000158a97824 */ /* 0x000fe200078e0a6b */
[----:B------:R-:W-:-:S03]  /*149a0*/  IABS R16, R16 ;  /* 0x0000001000107213 */ /* 0x000fc60000000000 */
[----:B------:R-:W-:Y:S01]  /*149b0*/  IMAD.MOV.U32 R161, RZ, RZ, R20 ;  /* 0x000000ffffa17224 */ /* 0x000fe200078e0014 */
[----:B------:R-:W-:Y:S01]  /*149c0*/  HMMA.16816.F32 R48, R72, R18, R48 ;  /* 0x000000124830723c */ /* 0x000fe20000001830 */
[----:B------:R-:W-:Y:S01]  /*149d0*/  IMAD.MOV.U32 R163, RZ, RZ, R16 ;  /* 0x000000ffffa37224 */ /* 0x000fe200078e0010 */
[----:B------:R-:W-:Y:S01]  /*149e0*/  IABS R169, R169 ;  /* 0x000000a900a97213 */ /* 0x000fe20000000000 */
[----:B------:R-:W-:Y:S01]  /*149f0*/  LDSM.16.M88.4 R16, [R203+0xa000] ;  /* 0x00a00000cb10783b */ /* 0x000fe20000000200 */
[----:B------:R-:W-:Y:S01]  /*14a00*/  IMAD.IADD R20, R88, 0x1, -R95 ;  /* 0x0000000158147824 */ /* 0x000fe200078e0a5f */
[----:B------:R-:W-:Y:S03]  /*14a10*/  I2F R161, R161 ;  /* 0x000000a100a17306 */ /* 0x000fe60000201400 */
[----:B------:R-:W-:Y:S01]  /*14a20*/  HMMA.16816.F32 R4, R52, R22, R4 ;  /* 0x000000163404723c */ /* 0x000fe20000001804 */
[----:B--2---:R-:W2:Y:S01]  /*14a30*/  LDSM.16.M88.4 R28, [R206+0x4000] ;  /* 0x00400000ce1c783b */ /* 0x004ea20000000200 */
[----:B------:R-:W-:-:S03]  /*14a40*/  IABS R20, R20 ;  /* 0x0000001400147213 */ /* 0x000fc60000000000 */
[----:B------:R-:W-:Y:S02]  /*14a50*/  I2F R163, R163 ;  /* 0x000000a300a37306 */ /* 0x000fe40000201400 */
[----:B------:R-:W-:Y:S01]  /*14a60*/  IMAD.MOV.U32 R165, RZ, RZ, R20 ;  /* 0x000000ffffa57224 */ /* 0x000fe200078e0014 */
[----:B---3--:R-:W-:Y:S01]  /*14a70*/  HMMA.16816.F32 R8, R44, R80, R8 ;  /* 0x000000502c08723c */ /* 0x008fe20000001808 */
[----:B------:R-:W-:-:S04]  /*14a80*/  IABS R20, R21 ;  /* 0x0000001500147213 */ /* 0x000fc80000000000 */
[----:B------:R3:W-:Y:S03]  /*14a90*/  I2F R167, R20 ;  /* 0x0000001400a77306 */ /* 0x0007e60000201400 */
[C---:B------:R-:W-:Y:S05]  /*14aa0*/  HMMA.16816.F32 R32, R52.reuse, R84, R32 ;  /* 0x000000543420723c */ /* 0x040fea0000001820 */
[----:B------:R-:W-:Y:S03]  /*14ab0*/  I2F R165, R165 ;  /* 0x000000a500a57306 */ /* 0x000fe60000201400 */
[C---:B-1----:R-:W-:Y:S01]  /*14ac0*/  HMMA.16816.F32 R12, R52.reuse, R36, R12 ;  /* 0x00000024340c723c */ /* 0x042fe2000000180c */
[----:B---3--:R-:W-:Y:S04]  /*14ad0*/  LDSM.16.M88.4 R20, [R205+0x4000] ;  /* 0x00400000cd14783b */ /* 0x008fe80000000200 */
[----:B------:R-:W-:Y:S02]  /*14ae0*/  I2F R171, R171 ;  /* 0x000000ab00ab7306 */ /* 0x000fe40000201400 */
[----:B------:R-:W-:Y:S01]  /*14af0*/  IMAD.IADD R36, R88, 0x1, -R111 ;  /* 0x0000000158247824 */ /* 0x000fe200078e0a6f */
[----:B------:R-:W-:Y:S01]  /*14b00*/  HMMA.16816.F32 R24, R52, R38, R24 ;  /* 0x000000263418723c */ /* 0x000fe20000001818 */
[----:B------:R-:W-:-:S03]  /*14b10*/  IADD3 R37, -R115, R88, RZ ;  /* 0x0000005873257210 */ /* 0x000fc60007ffe1ff */
[----:B------:R-:W-:Y:S01]  /*14b20*/  IABS R36, R36 ;  /* 0x0000002400247213 */ /* 0x000fe20000000000 */
[----:B------:R-:W-:Y:S03]  /*14b30*/  I2F R169, R169 ;  /* 0x000000a900a97306 */ /* 0x000fe60000201400 */
[C---:B------:R-:W-:Y:S01]  /*14b40*/  HMMA.16816.F32 R4, R44.reuse, R82, R4 ;  /* 0x000000522c04723c */ /* 0x040fe20000001804 */
[----:B------:R-:W-:Y:S01]  /*14b50*/  IMAD.MOV.U32 R175, RZ, RZ, R36 ;  /* 0x000000ffffaf7224 */ /* 0x000fe200078e0024 */
[----:B------:R-:W-:Y:S01]  /*14b60*/  IABS R36, R37 ;  /* 0x0000002500247213 */ /* 0x000fe20000000000 */
[----:B------:R-:W1:Y:S03]  /*14b70*/  LDSM.16.M88.4 R80, [R203+0xa800] ;  /* 0x00a80000cb50783b */ /* 0x000e660000000200 */
[----:B------:R3:W-:Y:S02]  /*14b80*/  I2F R177, R36 ;  /* 0x0000002400b17306 */ /* 0x0007e40000201400 */
[----:B------:R-:W-:Y:S06]  /*14b90*/  HMMA.16816.F32 R12, R44, R68, R12 ;  /* 0x000000442c0c723c */ /* 0x000fec000000180c */
[----:B------:R-:W-:Y:S01]  /*14ba0*/  I2F R175, R175 ;  /* 0x000000af00af7306 */ /* 0x000fe20000201400 */
[C---:B------:R-:W-:Y:S01]  /*14bb0*/  IMAD.IADD R68, R88.reuse, 0x1, -R145 ;  /* 0x0000000158447824 */ /* 0x040fe200078e0a91 */
[----:B--2---:R-:W-:Y:S04]  /*14bc0*/  HMMA.16816.F32 R8, R28, R16, R8 ;  /* 0x000000101c08723c */ /* 0x004fe80000001808 */
[----:B------:R-:W-:Y:S01]  /*14bd0*/  IABS R68, R68 ;  /* 0x0000004400447213 */ /* 0x000fe20000000000 */
[----:B---3--:R-:W-:Y:S02]  /*14be0*/  LDSM.16.M88.4 R36, [R207+0x5000] ;  /* 0x00500000cf24783b */ /* 0x008fe40000000200 */
[C---:B------:R-:W-:Y:S01]  /*14bf0*/  IMAD.IADD R16, R88.reuse, 0x1, -R119 ;  /* 0x0000000158107824 */ /* 0x040fe200078e0a77 */
[----:B------:R-:W-:Y:S01]  /*14c00*/  HMMA.16816.F32 R24, R44, R70, R24 ;  /* 0x000000462c18723c */ /* 0x000fe20000001818 */
[C---:B------:R-:W-:Y:S01]  /*14c10*/  IMAD.IADD R17, R88.reuse, 0x1, -R123 ;  /* 0x0000000158117824 */ /* 0x040fe200078e0a7b */
[----:B------:R-:W-:Y:S01]  /*14c20*/  I2F R149, R149 ;  /* 0x0000009500957306 */ /* 0x000fe20000201400 */
[----:B------:R-:W-:Y:S01]  /*14c30*/  IMAD.MOV.U32 R189, RZ, RZ, R68 ;  /* 0x000000ffffbd7224 */ /* 0x000fe200078e0044 */
[----:B------:R-:W-:Y:S01]  /*14c40*/  IABS R16, R16 ;  /* 0x0000001000107213 */ /* 0x000fe20000000000 */
[----:B------:R-:W2:Y:S03]  /*14c50*/  LDSM.16.M88.4 R68, [R196+0x3800] ;  /* 0x00380000c444783b */ /* 0x000ea60000000200 */
[----:B------:R-:W-:Y:S01]  /*14c60*/  HMMA.16816.F32 R4, R28, R18, R4 ;  /* 0x000000121c04723c */ /* 0x000fe20000001804 */
[----:B------:R-:W-:Y:S01]  /*14c70*/  IMAD.MOV.U32 R179, RZ, RZ, R16 ;  /* 0x000000ffffb37224 */ /* 0x000fe200078e0010 */
[----:B------:R-:W-:Y:S01]  /*14c80*/  IABS R16, R17 ;  /* 0x0000001100107213 */ /* 0x000fe20000000000 */
[C---:B------:R-:W-:Y:S01]  /*14c90*/  IMAD.IADD R17, R88.reuse, 0x1, -R129 ;  /* 0x0000000158117824 */ /* 0x040fe200078e0a81 */
[----:B------:R-:W-:Y:S03]  /*14ca0*/  I2F R153, R153 ;  /* 0x0000009900997306 */ /* 0x000fe60000201400 */
[----:B------:R-:W-:Y:S01]  /*14cb0*/  IMAD.MOV.U32 R181, RZ, RZ, R16 ;  /* 0x000000ffffb57224 */ /* 0x000fe200078e0010 */
[----:B------:R-:W-:Y:S01]  /*14cc0*/  IABS R16, R17 ;  /* 0x0000001100107213 */ /* 0x000fe20000000000 */
[C---:B------:R-:W-:Y:S01]  /*14cd0*/  IMAD.IADD R17, R88.reuse, 0x1, -R137 ;  /* 0x0000000158117824 */ /* 0x040fe200078e0a89 */
[----:B------:R-:W-:Y:S01]  /*14ce0*/  HMMA.16816.F32 R48, R52, R86, R48 ;  /* 0x000000563430723c */ /* 0x000fe20000001830 */
[----:B------:R-:W3:Y:S01]  /*14cf0*/  LDSM.16.M88.4 R84, [R209+0xb800] ;  /* 0x00b80000d154783b */ /* 0x000ee20000000200 */
[----:B------:R-:W-:Y:S01]  /*14d00*/  MOV R183, R16 ;  /* 0x0000001000b77202 */ /* 0x000fe20000000f00 */
[----:B------:R-:W-:Y:S01]  /*14d10*/  I2F R179, R179 ;  /* 0x000000b300b37306 */ /* 0x000fe20000201400 */
[----:B------:R-:W-:Y:S01]  /*14d20*/  IABS R16, R17 ;  /* 0x0000001100107213 */ /* 0x000fe20000000000 */
[----:B------:R-:W-:-:S03]  /*14d30*/  IMAD.IADD R17, R88, 0x1, -R141 ;  /* 0x0000000158117824 */ /* 0x000fc600078e0a8d */
[----:B-1----:R-:W-:Y:S01]  /*14d40*/  HMMA.16816.F32 R12, R28, R80, R12 ;  /* 0x000000501c0c723c */ /* 0x002fe2000000180c */
[----:B------:R-:W-:Y:S01]  /*14d50*/  IMAD.MOV.U32 R185, RZ, RZ, R16 ;  /* 0x000000ffffb97224 */ /* 0x000fe200078e0010 */
[----:B------:R-:W-:Y:S01]  /*14d60*/  IABS R16, R17 ;  /* 0x0000001100107213 */ /* 0x000fe20000000000 */
[----:B------:R-:W-:Y:S04]  /*14d70*/  I2F R181, R181 ;  /* 0x000000b500b57306 */ /* 0x000fe80000201400 */
[----:B------:R-:W-:Y:S01]  /*14d80*/  IMAD.MOV.U32 R187, RZ, RZ, R16 ;  /* 0x000000ffffbb7224 */ /* 0x000fe200078e0010 */
[C---:B------:R-:W-:Y:S01]  /*14d90*/  HMMA.16816.F32 R4, R20.reuse, R78, R4 ;  /* 0x0000004e1404723c */ /* 0x040fe20000001804 */
[----:B------:R-:W1:Y:S02]  /*14da0*/  LDSM.16.M88.4 R16, [R196+0x4800] ;  /* 0x00480000c410783b */ /* 0x000e640000000200 */
[----:B------:R-:W-:Y:S05]  /*14db0*/  I2F R183, R183 ;  /* 0x000000b700b77306 */ /* 0x000fea0000201400 */
[----:B------:R-:W-:Y:S03]  /*14dc0*/  HMMA.16816.F32 R8, R20, R76, R8 ;  /* 0x0000004c1408723c */ /* 0x000fe60000001808 */
[----:B------:R-:W-:Y:S04]  /*14dd0*/  I2F R185, R185 ;  /* 0x000000b900b97306 */ /* 0x000fe80000201400 */
[----:B------:R-:W-:Y:S01]  /*14de0*/  IMAD.IADD R76, R88, 0x1, -R147 ;  /* 0x00000001584c7824 */ /* 0x000fe200078e0a93 */
[----:B--2---:R-:W-:Y:S03]  /*14df0*/  HMMA.16816.F32 R64, R72, R68, R64 ;  /* 0x000000444840723c */ /* 0x004fe60000001840 */
[----:B------:R-:W-:Y:S01]  /*14e00*/  I2F R187, R187 ;  /* 0x000000bb00bb7306 */ /* 0x000fe20000201400 */
[----:B------:R-:W-:-:S04]  /*14e10*/  IABS R76, R76 ;  /* 0x0000004c004c7213 */ /* 0x000fc80000000000 */
[----:B------:R-:W-:Y:S01]  /*14e20*/  HMMA.16816.F32 R60, R72, R70, R60 ;  /* 0x00000046483c723c */ /* 0x000fe2000000183c */
[----:B------:R-:W-:Y:S02]  /*14e30*/  FMUL.FTZ R4, R4, c[0x0][0x2ec] ;  /* 0x0000bb0004047a20 */ /* 0x000fe40000410000 */
[----:B------:R2:W-:Y:S01]  /*14e40*/  I2F R81, R76 ;  /* 0x0000004c00517306 */ /* 0x0005e20000201400 */
[----:B------:R-:W-:Y:S02]  /*14e50*/  FMUL.FTZ R5, R5, c[0x0][0x2ec] ;  /* 0x0000bb0005057a20 */ /* 0x000fe40000410000 */
[----:B------:R-:W-:Y:S02]  /*14e60*/  FMUL.FTZ R6, R6, c[0x0][0x2ec] ;  /* 0x0000bb0006067a20 */ /* 0x000fe40000410000 */
[----:B------:R-:W-:Y:S01]  /*14e70*/  HMMA.16816.F32 R32, R44, R36, R32 ;  /* 0x000000242c20723c */ /* 0x000fe20000001820 */
[----:B------:R-:W-:Y:S02]  /*14e80*/  FMUL.FTZ R69, R7, c[0x0][0x2ec] ;  /* 0x0000bb0007457a20 */ /* 0x000fe40000410000 */
[----:B------:R-:W-:Y:S01]  /*14e90*/  MUFU.TANH R68, R6 ;  /* 0x0000000600447308 */ /* 0x000fe20000002400 */
[----:B------:R-:W-:-:S02]  /*14ea0*/  FMUL.FTZ R8, R8, c[0x0][0x2ec] ;  /* 0x0000bb0008087a20 */ /* 0x000fc40000410000 */
[----:B------:R-:W-:Y:S02]  /*14eb0*/  FMUL.FTZ R9, R9, c[0x0][0x2ec] ;  /* 0x0000bb0009097a20 */ /* 0x000fe40000410000 */
[----:B------:R-:W-:Y:S01]  /*14ec0*/  HMMA.16816.F32 R48, R44, R38, R48 ;  /* 0x000000262c30723c */ /* 0x000fe20000001830 */
[----:B------:R-:W4:Y:S01]  /*14ed0*/  LDSM.16.M88.4 R36, [R207+0x5800] ;  /* 0x00580000cf24783b */ /* 0x000f220000000200 */
[----:B------:R-:W-:Y:S01]  /*14ee0*/  FMUL.FTZ R90, R10, c[0x0][0x2ec] ;  /* 0x0000bb000a5a7a20 */ /* 0x000fe20000410000 */
[----:B------:R-:W-:Y:S02]  /*14ef0*/  MUFU.TANH R80, R8 ;  /* 0x0000000800507308 */ /* 0x000fe40000002400 */
[----:B--2---:R-:W2:Y:S03]  /*14f00*/  LDSM.16.M88.4 R76, [R203+0xb000] ;  /* 0x00b00000cb4c783b */ /* 0x004ea60000000200 */
[C---:B---3--:R-:W-:Y:S03]  /*14f10*/  HMMA.16816.F32 R64, R52.reuse, R84, R64 ;  /* 0x000000543440723c */ /* 0x048fe60000001840 */
[----:B------:R-:W3:Y:S05]  /*14f20*/  MUFU.TANH R88, R9 ;  /* 0x0000000900587308 */ /* 0x000eea0000002400 */
[----:B------:R-:W-:Y:S03]  /*14f30*/  HMMA.16816.F32 R60, R52, R86, R60 ;  /* 0x00000056343c723c */ /* 0x000fe6000000183c */
[----:B------:R-:W-:Y:S05]  /*14f40*/  MUFU.TANH R90, R90 ;  /* 0x0000005a005a7308 */ /* 0x000fea0000002400 */
[----:B-1----:R-:W-:Y:S03]  /*14f50*/  HMMA.16816.F32 R12, R20, R16, R12 ;  /* 0x00000010140c723c */ /* 0x002fe6000000180c */
[----:B------:R-:W-:Y:S01]  /*14f60*/  MUFU.TANH R16, R4 ;  /* 0x0000000400107308 */ /* 0x000fe20000002400 */
[----:B---3--:R-:W-:-:S04]  /*14f70*/  FFMA.FTZ R88, -R0, R97, R88 ;  /* 0x0000006100587223 */ /* 0x008fc80000010158 */
[----:B------:R-:W-:Y:S03]  /*14f80*/  HMMA.16816.F32 R24, R28, R82, R24 ;  /* 0x000000521c18723c */ /* 0x000fe60000001818 */
[----:B------:R1:W3:Y:S04]  /*14f90*/  MUFU.TANH R17, R5 ;  /* 0x0000000500117308 */ /* 0x0002e80000002400 */
[----:B------:R-:W-:Y:S02]  /*14fa0*/  FMUL.FTZ R82, R11, c[0x0][0x2ec] ;  /* 0x0000bb000b527a20 */ /* 0x000fe40000410000 */
[----:B------:R-:W5:Y:S01]  /*14fb0*/  LDSM.16.M88.4 R8, [R196+0x5000] ;  /* 0x00500000c408783b */ /* 0x000f620000000200 */
[----:B----4-:R-:W-:Y:S01]  /*14fc0*/  HMMA.16816.F32 R64, R44, R36, R64 ;  /* 0x000000242c40723c */ /* 0x010fe20000001840 */
[----:B------:R-:W4:Y:S05]  /*14fd0*/  MUFU.TANH R69, R69 ;  /* 0x0000004500457308 */ /* 0x000f2a0000002400 */
[----:B------:R-:W-:-:S02]  /*14fe0*/  FMUL.FTZ R12, R12, c[0x0][0x2ec] ;  /* 0x0000bb000c0c7a20 */ /* 0x000fc40000410000 */
[----:B------:R-:W-:Y:S01]  /*14ff0*/  HMMA.16816.F32 R60, R44, R38, R60 ;  /* 0x000000262c3c723c */ /* 0x000fe2000000183c */
[----:B-1----:R-:W1:Y:S01]  /*15000*/  LDSM.16.M88.4 R4, [R203+0xb800] ;  /* 0x00b80000cb04783b */ /* 0x002e620000000200 */
[----:B------:R-:W-:Y:S01]  /*15010*/  FMUL.FTZ R13, R13, c[0x0][0x2ec] ;  /* 0x0000bb000d0d7a20 */ /* 0x000fe20000410000 */
[----:B------:R-:W-:Y:S01]  /*15020*/  MUFU.TANH R82, R82 ;  /* 0x0000005200527308 */ /* 0x000fe20000002400 */
[----:B------:R-:W-:Y:S02]  /*15030*/  FMUL.FTZ R14, R14, c[0x0][0x2ec] ;  /* 0x0000bb000e0e7a20 */ /* 0x000fe40000410000 */
[----:B------:R-:W-:Y:S02]  /*15040*/  FMUL.FTZ R71, R15, c[0x0][0x2ec] ;  /* 0x0000bb000f477a20 */ /* 0x000fe40000410000 */
[----:B------:R-:W-:Y:S01]  /*15050*/  HMMA.16816.F32 R24, R20, R18, R24 ;  /* 0x000000121418723c */ /* 0x000fe20000001818 */
[C---:B---3--:R-:W-:Y:S02]  /*15060*/  FFMA.FTZ R17, -R0.reuse, R105, R17 ;  /* 0x0000006900117223 */ /* 0x048fe40000010111 */
[----:B------:R-:W3:Y:S01]  /*15070*/  MUFU.TANH R18, R12 ;  /* 0x0000000c00127308 */ /* 0x000ee20000002400 */
[----:B----4-:R-:W-:-:S04]  /*15080*/  FFMA.FTZ R69, -R0, R165, R69 ;  /* 0x000000a500457223 */ /* 0x010fc80000010145 */
[C---:B--2---:R-:W-:Y:S03]  /*15090*/  HMMA.16816.F32 R32, R28.reuse, R76, R32 ;  /* 0x0000004c1c20723c */ /* 0x044fe60000001820 */
[----:B------:R-:W2:Y:S05]  /*150a0*/  MUFU.TANH R19, R13 ;  /* 0x0000000d00137308 */ /* 0x000eaa0000002400 */
[----:B------:R-:W-:Y:S03]  /*150b0*/  HMMA.16816.F32 R48, R28, R78, R48 ;  /* 0x0000004e1c30723c */ /* 0x000fe60000001830 */
[----:B------:R4:W-:Y:S05]  /*150c0*/  MUFU.TANH R70, R14 ;  /* 0x0000000e00467308 */ /* 0x0009ea0000002400 */
[----:B------:R-:W-:-:S03]  /*150d0*/  FMUL.FTZ R26, R26, c[0x0][0x2ec] ;  /* 0x0000bb001a1a7a20 */ /* 0x000fc60000410000 */
[----:B------:R-:W-:Y:S05]  /*150e0*/  MUFU.TANH R71, R71 ;  /* 0x0000004700477308 */ /* 0x000fea0000002400 */
[----:B-----5:R-:W-:Y:S01]  /*150f0*/  HMMA.16816.F32 R32, R20, R8, R32 ;  /* 0x000000081420723c */ /* 0x020fe20000001820 */
[----:B----4-:R-:W4:Y:S02]  /*15100*/  LDSM.16.M88.4 R12, [R196+0x5800] ;  /* 0x00580000c40c783b */ /* 0x010f240000000200 */
[----:B------:R-:W5:Y:S01]  /*15110*/  MUFU.TANH R26, R26 ;  /* 0x0000001a001a7308 */ /* 0x000f620000002400 */
[----:B------:R-:W-:-:S04]  /*15120*/  DEPBAR.LE SB0, 0x0 ;  /* 0x000080000000791a */ /* 0x000fc80000000000 */
[C---:B-1----:R-:W-:Y:S01]  /*15130*/  HMMA.16816.F32 R64, R28.reuse, R4, R64 ;  /* 0x000000041c40723c */ /* 0x042fe20000001840 */
[----:B------:R-:W-:Y:S02]  /*15140*/  FMUL.FTZ R9, R24, c[0x0][0x2ec] ;  /* 0x0000bb0018097a20 */ /* 0x000fe40000410000 */
[----:B------:R-:W-:Y:S01]  /*15150*/  FMUL.FTZ R24, R25, c[0x0][0x2ec] ;  /* 0x0000bb0019187a20 */ /* 0x000fe20000410000 */
[----:B------:R-:W-:Y:S01]  /*15160*/  I2F R189, R189 ;  /* 0x000000bd00bd7306 */ /* 0x000fe20000201400 */
[----:B------:R-:W-:Y:S02]  /*15170*/  FMUL.FTZ R25, R27, c[0x0][0x2ec] ;  /* 0x0000bb001b197a20 */ /* 0x000fe40000410000 */
[----:B---3--:R-:W-:Y:S01]  /*15180*/  FFMA.FTZ R8, -R0, R109, R18 ;  /* 0x0000006d00087223 */ /* 0x008fe20000010112 */
[----:B------:R-:W-:Y:S01]  /*15190*/  HMMA.16816.F32 R60, R28, R6, R60 ;  /* 0x000000061c3c723c */ /* 0x000fe2000000183c */
[----:B------:R-:W-:Y:S02]  /*151a0*/  FSEL R18, R17, -INF , !P2 ;  /* 0xff80000011127808 */ /* 0x000fe40005000000 */
[----:B------:R-:W-:Y:S01]  /*151b0*/  FSEL R17, R69, -INF , !P2 ;  /* 0xff80000045117808 */ /* 0x000fe20005000000 */
[----:B------:R-:W1:Y:S01]  /*151c0*/  MUFU.TANH R9, R9 ;  /* 0x0000000900097308 */ /* 0x000e620000002400 */
[----:B------:R-:W-:-:S03]  /*151d0*/  FSEL R8, R8, -INF , !P1 ;  /* 0xff80000008087808 */ /* 0x000fc60004800000 */
[----:B------:R-:W-:Y:S01]  /*151e0*/  FMUL.FTZ R5, R33, c[0x0][0x2ec] ;  /* 0x0000bb0021057a20 */ /* 0x000fe20000410000 */
[----:B------:R-:W-:Y:S01]  /*151f0*/  HMMA.16816.F32 R48, R20, R10, R48 ;  /* 0x0000000a1430723c */ /* 0x000fe20000001830 */
[----:B------:R-:W-:Y:S01]  /*15200*/  FMUL.FTZ R27, R32, c[0x0][0x2ec] ;  /* 0x0000bb00201b7a20 */ /* 0x000fe20000410000 */
[----:B------:R-:W-:Y:S01]  /*15210*/  ISETP.GE.AND P2, PT, R115, R138, PT ;  /* 0x0000008a7300720c */ /* 0x000fe20003f46270 */
[----:B------:R-:W-:Y:S01]  /*15220*/  FMUL.FTZ R34, R34, c[0x0][0x2ec] ;  /* 0x0000bb0022227a20 */ /* 0x000fe20000410000 */
[----:B------:R-:W3:Y:S01]  /*15230*/  MUFU.TANH R25, R25 ;  /* 0x0000001900197308 */ /* 0x000ee20000002400 */
[----:B------:R-:W-:Y:S02]  /*15240*/  FMUL.FTZ R32, R35, c[0x0][0x2ec] ;  /* 0x0000bb0023207a20 */ /* 0x000fe40000410000 */
[C---:B--2---:R-:W-:Y:S02]  /*15250*/  FFMA.FTZ R10, -R0.reuse, R113, R19 ;  /* 0x00000071000a7223 */ /* 0x044fe40000010113 */
[----:B------:R-:W-:-:S02]  /*15260*/  FFMA.FTZ R7, -R0, R159, R90 ;  /* 0x0000009f00077223 */ /* 0x000fc4000001015a */
[C---:B-----5:R-:W-:Y:S01]  /*15270*/  FFMA.FTZ R11, -R0.reuse, R169, R26 ;  /* 0x000000a9000b7223 */ /* 0x060fe2000001011a */
[----:B------:R-:W2:Y:S01]  /*15280*/  MUFU.TANH R24, R24 ;  /* 0x0000001800187308 */ /* 0x000ea20000002400 */
[C---:B-1----:R-:W-:Y:S01]  /*15290*/  FFMA.FTZ R4, -R0.reuse, R117, R9 ;  /* 0x0000007500047223 */ /* 0x042fe20000010109 */
[----:B------:R-:W-:Y:S01]  /*152a0*/  FSEL R7, R7, -INF , !P0 ;  /* 0xff80000007077808 */ /* 0x000fe20004000000 */
[----:B----4-:R-:W-:Y:S05]  /*152b0*/  HMMA.16816.F32 R64, R20, R12, R64 ;  /* 0x0000000c1440723c */ /* 0x010fea0000001840 */
[----:B------:R-:W1:Y:S01]  /*152c0*/  MUFU.TANH R5, R5 ;  /* 0x0000000500057308 */ /* 0x000e620000002400 */
[----:B---3--:R-:W-:-:S03]  /*152d0*/  FFMA.FTZ R9, -R0, R175, R25 ;  /* 0x000000af00097223 */ /* 0x008fc60000010119 */
[----:B------:R-:W-:Y:S01]  /*152e0*/  FMUL.FTZ R33, R48, c[0x0][0x2ec] ;  /* 0x0000bb0030217a20 */ /* 0x000fe20000410000 */
[----:B------:R-:W-:Y:S01]  /*152f0*/  HMMA.16816.F32 R60, R20, R14, R60 ;  /* 0x0000000e143c723c */ /* 0x000fe2000000183c */
[----:B------:R-:W-:Y:S02]  /*15300*/  FMUL.FTZ R29, R50, c[0x0][0x2ec] ;  /* 0x0000bb00321d7a20 */ /* 0x000fe40000410000 */
[----:B------:R-:W3:Y:S01]  /*15310*/  MUFU.TANH R27, R27 ;  /* 0x0000001b001b7308 */ /* 0x000ee20000002400 */
[----:B------:R-:W-:Y:S02]  /*15320*/  FMUL.FTZ R35, R49, c[0x0][0x2ec] ;  /* 0x0000bb0031237a20 */ /* 0x000fe40000410000 */
[----:B------:R-:W-:Y:S02]  /*15330*/  FMUL.FTZ R28, R51, c[0x0][0x2ec] ;  /* 0x0000bb00331c7a20 */ /* 0x000fe40000410000 */
[C---:B--2---:R-:W-:Y:S02]  /*15340*/  FFMA.FTZ R6, -R0.reuse, R121, R24 ;  /* 0x0000007900067223 */ /* 0x044fe40000010118 */
[C---:B------:R-:W-:Y:S01]  /*15350*/  FFMA.FTZ R12, -R0.reuse, R93, R80 ;  /* 0x0000005d000c7223 */ /* 0x040fe20000010150 */
[----:B------:R-:W2:Y:S01]  /*15360*/  MUFU.TANH R34, R34 ;  /* 0x0000002200227308 */ /* 0x000ea20000002400 */
[----:B-1----:R-:W-:-:S02]  /*15370*/  FFMA.FTZ R127, -R0, R127, R5 ;  /* 0x0000007f007f7223 */ /* 0x002fc40000010105 */
[----:B------:R-:W-:Y:S01]  /*15380*/  FFMA.FTZ R14, -R0, R161, R82 ;  /* 0x000000a1000e7223 */ /* 0x000fe20000010152 */
[----:B------:R-:W-:Y:S01]  /*15390*/  FSEL R12, R12, -INF , !P0 ;  /* 0xff8000000c0c7808 */ /* 0x000fe20004000000 */
[----:B------:R-:W-:Y:S01]  /*153a0*/  FFMA.FTZ R20, -R0, R101, R16 ;  /* 0x0000006500147223 */ /* 0x000fe20000010110 */
[-C--:B------:R-:W-:Y:S01]  /*153b0*/  ISETP.GE.AND P0, PT, R103, R138.reuse, PT ;  /* 0x0000008a6700720c */ /* 0x080fe20003f06270 */
        /* <DEDUP_REMOVED lines=13> */
[----:B------:R-:W-:Y:S01]  /*15490*/  ISETP.GE.AND P6, PT, R107, R138, PT ;  /* 0x0000008a6b00720c */ /* 0x000fe20003fc6270 */
[----:B------:R-:W-:-:S02]  /*154a0*/  FMUL.FTZ R63, R63, c[0x0][0x2ec] ;  /* 0x0000bb003f3f7a20 */ /* 0x000fc40000410000 */
[C---:B------:R-:W-:Y:S01]  /*154b0*/  FFMA.FTZ R21, -R0.reuse, R163, R68 ;  /* 0x000000a300157223 */ /* 0x040fe20000010144 */
[----:B------:R-:W4:Y:S01]  /*154c0*/  MUFU.TANH R29, R29 ;  /* 0x0000001d001d7308 */ /* 0x000f220000002400 */
[----:B------:R-:W-:Y:S01]  /*154d0*/  FFMA.FTZ R13, -R0, R167, R70 ;  /* 0x000000a7000d7223 */ /* 0x000fe20000010146 */
[----:B------:R-:W-:Y:S01]  /*154e0*/  FSEL R4, R4, -INF , !P6 ;  /* 0xff80000004047808 */ /* 0x000fe20007000000 */
[C---:B------:R-:W-:Y:S01]  /*154f0*/  FFMA.FTZ R15, -R0.reuse, R171, R71 ;  /* 0x000000ab000f7223 */ /* 0x040fe20000010147 */
[----:B------:R-:W-:Y:S01]  /*15500*/  FSEL R21, R21, -INF , !P5 ;  /* 0xff80000015157808 */ /* 0x000fe20006800000 */
[C---:B---3--:R-:W-:Y:S01]  /*15510*/  FFMA.FTZ R27, -R0.reuse, R125, R27 ;  /* 0x0000007d001b7223 */ /* 0x048fe2000001011b */
[----:B------:R-:W-:Y:S01]  /*15520*/  FSEL R13, R13, -INF , !P1 ;  /* 0xff8000000d0d7808 */ /* 0x000fe20004800000 */
[C---:B--2---:R-:W-:Y:S01]  /*15530*/  FFMA.FTZ R34, -R0.reuse, R177, R34 ;  /* 0x000000b100227223 */ /* 0x044fe20000010122 */
[----:B------:R-:W2:Y:S01]  /*15540*/  MUFU.TANH R35, R35 ;  /* 0x0000002300237308 */ /* 0x000ea20000002400 */
[----:B------:R-:W-:Y:S01]  /*15550*/  FSEL R15, R15, -INF , !P0 ;  /* 0xff8000000f0f7808 */ /* 0x000fe20004000000 */
[C---:B-1----:R-:W-:Y:S01]  /*15560*/  FFMA.FTZ R33, -R0.reuse, R131, R33 ;  /* 0x0000008300217223 */ /* 0x042fe20000010121 */
[-C--:B------:R-:W-:Y:S01]  /*15570*/  ISETP.GE.AND P5, PT, R111, R138.reuse, PT ;  /* 0x0000008a6f00720c */ /* 0x080fe20003fa6270 */
[----:B------:R-:W-:Y:S01]  /*15580*/  FFMA.FTZ R179, -R0, R179, R32 ;  /* 0x000000b300b37223 */ /* 0x000fe20000010120 */
[----:B------:R-:W-:-:S02]  /*15590*/  ISETP.GE.AND P1, PT, R119, R138, PT ;  /* 0x0000008a7700720c */ /* 0x000fc40003f26270 */
[----:B------:R-:W-:Y:S01]  /*155a0*/  ISETP.GE.AND P0, PT, R123, R138, PT ;  /* 0x0000008a7b00720c */ /* 0x000fe20003f06270 */
[----:B------:R-:W1:Y:S01]  /*155b0*/  MUFU.TANH R28, R28 ;  /* 0x0000001c001c7308 */ /* 0x000e620000002400 */
[----:B----4-:R-:W-:Y:S01]  /*155c0*/  FFMA.FTZ R29, -R0, R181, R29 ;  /* 0x000000b5001d7223 */ /* 0x010fe2000001011d */
[----:B------:R-:W-:Y:S02]  /*155d0*/  FSEL R11, R11, -INF , !P6 ;  /* 0xff8000000b0b7808 */ /* 0x000fe40007000000 */
[----:B------:R-:W-:Y:S02]  /*155e0*/  FSEL R6, R6, -INF , !P5 ;  /* 0xff80000006067808 */ /* 0x000fe40006800000 */
[----:B------:R-:W-:Y:S02]  /*155f0*/  FSEL R9, R9, -INF , !P5 ;  /* 0xff80000009097808 */ /* 0x000fe40006800000 */
[----:B------:R-:W3:Y:S01]  /*15600*/  MUFU.TANH R30, R30 ;  /* 0x0000001e001e7308 */ /* 0x000ee20000002400 */
[----:B------:R-:W-:Y:S01]  /*15610*/  FSEL R164, R27, -INF , !P2 ;  /* 0xff8000001ba47808 */ /* 0x000fe20005000000 */
[----:B--2---:R-:W-:Y:S01]  /*15620*/  FFMA.FTZ R35, -R0, R139, R35 ;  /* 0x0000008b00237223 */ /* 0x004fe20000010123 */
[----:B------:R-:W-:-:S02]  /*15630*/  FSEL R167, R34, -INF , !P2 ;  /* 0xff80000022a77808 */ /* 0x000fc40005000000 */
[----:B------:R-:W-:Y:S02]  /*15640*/  FSEL R174, R127, -INF , !P1 ;  /* 0xff8000007fae7808 */ /* 0x000fe40004800000 */
[----:B------:R-:W-:Y:S01]  /*15650*/  FSEL R179, R179, -INF , !P1 ;  /* 0xff800000b3b37808 */ /* 0x000fe20004800000 */
[----:B------:R-:W2:Y:S01]  /*15660*/  MUFU.TANH R22, R22 ;  /* 0x0000001600167308 */ /* 0x000ea20000002400 */
[----:B------:R-:W-:Y:S01]  /*15670*/  FSEL R170, R33, -INF , !P0 ;  /* 0xff80000021aa7808 */ /* 0x000fe20004000000 */
[C---:B-1----:R-:W-:Y:S01]  /*15680*/  FFMA.FTZ R28, -R0.reuse, R183, R28 ;  /* 0x000000b7001c7223 */ /* 0x042fe2000001011c */
[----:B------:R-:W-:Y:S02]  /*15690*/  FSEL R171, R29, -INF , !P0 ;  /* 0xff8000001dab7808 */ /* 0x000fe40004000000 */
[-C--:B------:R-:W-:Y:S02]  /*156a0*/  ISETP.GE.AND P6, PT, R129, R138.reuse, PT ;  /* 0x0000008a8100720c */ /* 0x080fe40003fc6270 */
[-C--:B------:R-:W-:Y:S01]  /*156b0*/  ISETP.GE.AND P5, PT, R137, R138.reuse, PT ;  /* 0x0000008a8900720c */ /* 0x080fe20003fa6270 */
[----:B------:R-:W1:Y:S01]  /*156c0*/  MUFU.TANH R23, R23 ;  /* 0x0000001700177308 */ /* 0x000e620000002400 */
[----:B---3--:R-:W-:Y:S01]  /*156d0*/  FFMA.FTZ R30, -R0, R143, R30 ;  /* 0x0000008f001e7223 */ /* 0x008fe2000001011e */
[----:B------:R-:W-:-:S02]  /*156e0*/  ISETP.GE.AND P2, PT, R141, R138, PT ;  /* 0x0000008a8d00720c */ /* 0x000fc40003f46270 */
[-C--:B------:R-:W-:Y:S02]  /*156f0*/  ISETP.GE.AND P1, PT, R145, R138.reuse, PT ;  /* 0x0000008a9100720c */ /* 0x080fe40003f26270 */
[----:B------:R-:W-:Y:S02]  /*15700*/  ISETP.GE.AND P0, PT, R147, R138, PT ;  /* 0x0000008a9300720c */ /* 0x000fe40003f06270 */
[----:B------:R-:W3:Y:S01]  /*15710*/  MUFU.TANH R31, R31 ;  /* 0x0000001f001f7308 */ /* 0x000ee20000002400 */
[----:B--2---:R-:W-:Y:S01]  /*15720*/  FFMA.FTZ R22, -R0, R149, R22 ;  /* 0x0000009500167223 */ /* 0x004fe20000010116 */
[----:B------:R-:W-:Y:S02]  /*15730*/  FSEL R166, R35, -INF , !P6 ;  /* 0xff80000023a67808 */ /* 0x000fe40007000000 */
[----:B------:R-:W-:Y:S02]  /*15740*/  FSEL R177, R28, -INF , !P6 ;  /* 0xff8000001cb17808 */ /* 0x000fe40007000000 */
[----:B------:R-:W-:-:S02]  /*15750*/  FSEL R178, R30, -INF , !P5 ;  /* 0xff8000001eb27808 */ /* 0x000fc40006800000 */
[----:B------:R-:W2:Y:S01]  /*15760*/  MUFU.TANH R19, R19 ;  /* 0x0000001300137308 */ /* 0x000ea20000002400 */
[----:B-1----:R-:W-:Y:S01]  /*15770*/  FFMA.FTZ R23, -R0, R185, R23 ;  /* 0x000000b900177223 */ /* 0x002fe20000010117 */
[----:B------:R-:W-:-:S04]  /*15780*/  FSEL R176, R22, -INF , !P2 ;  /* 0xff80000016b07808 */ /* 0x000fc80005000000 */
[----:B------:R-:W-:Y:S02]  /*15790*/  FSEL R169, R23, -INF , !P5 ;  /* 0xff80000017a97808 */ /* 0x000fe40006800000 */
[----:B------:R-:W1:Y:S01]  /*157a0*/  MUFU.TANH R24, R61 ;  /* 0x0000003d00187308 */ /* 0x000e620000002400 */
[----:B---3--:R-:W-:-:S05]  /*157b0*/  FFMA.FTZ R31, -R0, R187, R31 ;  /* 0x000000bb001f7223 */ /* 0x008fca000001011f */
[----:B------:R-:W-:Y:S02]  /*157c0*/  FSEL R147, R31, -INF , !P2 ;  /* 0xff8000001f937808 */ /* 0x000fe40005000000 */
[----:B------:R-:W3:Y:S01]  /*157d0*/  MUFU.TANH R25, R25 ;  /* 0x0000001900197308 */ /* 0x000ee20000002400 */
[----:B--2---:R-:W-:-:S05]  /*157e0*/  FFMA.FTZ R19, -R0, R151, R19 ;  /* 0x0000009700137223 */ /* 0x004fca0000010113 */
[----:B------:R-:W-:Y:S02]  /*157f0*/  FSEL R146, R19, -INF , !P1 ;  /* 0xff80000013927808 */ /* 0x000fe40004800000 */
[----:B------:R-:W2:Y:S01]  /*15800*/  MUFU.TANH R5, R63 ;  /* 0x0000003f00057308 */ /* 0x000ea20000002400 */
[----:B-1----:R-:W-:-:S05]  /*15810*/  FFMA.FTZ R24, -R0, R153, R24 ;  /* 0x0000009900187223 */ /* 0x002fca0000010118 */
[----:B------:R-:W-:Y:S01]  /*15820*/  FSEL R144, R24, -INF , !P0 ;  /* 0xff80000018907808 */ /* 0x000fe20004000000 */
[----:B---3--:R-:W-:Y:S01]  /*15830*/  FFMA.FTZ R25, -R0, R189, R25 ;  /* 0x000000bd00197223 */ /* 0x008fe20000010119 */
[----:B------:R-:W-:-:S04]  /*15840*/  IADD3 R189, R207, 0x5000, RZ ;  /* 0x00005000cfbd7810 */ /* 0x000fc80007ffe0ff */
[----:B------:R-:W-:Y:S01]  /*15850*/  FSEL R145, R25, -INF , !P1 ;  /* 0xff80000019917808 */ /* 0x000fe20004800000 */
[----:B--2---:R-:W-:-:S05]  /*15860*/  FFMA.FTZ R5, -R0, R81, R5 ;  /* 0x0000005100057223 */ /* 0x004fca0000010105 */
[----:B------:R-:W-:Y:S01]  /*15870*/  FSEL R165, R5, -INF , !P0 ;  /* 0xff80000005a57808 */ /* 0x000fe20004000000 */
[----:B------:R-:W-:Y:S06]  /*15880*/  BAR.SYNC.DEFER_BLOCKING 0x0 ;  /* 0x0000000000007b1d */ /* 0x000fec0000010000 */
[----:B------:R-:W-:Y:S05]  /*15890*/  @!P4 BRA `(.L_x_4269) ;  /* 0x00000ab00000c947 */ /* 0x000fea0003800000 */
[----:B------:R-:W-:Y:S05]  /*158a0*/  @!P3 BRA `(.L_x_4270) ;  /* 0x000003900000b947 */ /* 0x000fea0003800000 */
[----:B------:R-:W-:Y:S02]  /*158b0*/  IABS R5, c[0x0][0x2d0] ;  /* 0x0000b40000057a13 */ /* 0x000fe40000000000 */
[----:B------:R-:W-:Y:S02]  /*158c0*/  IADD3 R26, R3, -0x40, RZ ;  /* 0xffffffc0031a7810 */ /* 0x000fe40007ffe0ff */
[----:B------:R-:W1:Y:S01]  /*158d0*/  I2F.RP R27, R5 ;  /* 0x00000005001b7306 */ /* 0x000e620000209400 */
        /* <DEDUP_REMOVED lines=54> */
.L_x_4270:
[----:B------:R-:W-:-:S05]  /*15c40*/  IMAD.MOV.U32 R28, RZ, RZ, c[0x0][0x198] ;  /* 0x00006600ff1c7624 */ /* 0x000fca00078e00ff */
[----:B------:R-:W-:-:S04]  /*15c50*/  LEA R28, -R28, RZ, 0x6 ;  /* 0x000000ff1c1c7211 */ /* 0x000fc800078e31ff */
[----:B------:R-:W-:Y:S02]  /*15c60*/  SHF.R.S32.HI R5, RZ, 0x1f, R28 ;  /* 0x0000001fff057819 */ /* 0x000fe4000001141c */
.L_x_4271:
        /* <DEDUP_REMOVED lines=110> */
.L_x_4269:
        /* <DEDUP_REMOVED lines=72> */
[----:B------:R-:W1:Y:S01]  /*167d0*/  MUFU.EX2 R157, R157 ;  /* 0x0000009d009d7308 */ /* 0x000e620000000800 */
[--C-:B------:R-:W-:Y:S01]  /*167e0*/  FFMA.FTZ R150, R4, c[0x0][0x23c], -R175.reuse ;  /* 0x00008f0004967a23 */ /* 0x100fe200000108af */
[----:B------:R-:W-:Y:S01]  /*167f0*/  LDSM.16.MT88.4 R16, [R201+0xe800] ;  /* 0x00e80000c910783b */ /* 0x000fe20000004200 */
[--C-:B------:R-:W-:Y:S02]  /*16800*/  FFMA.FTZ R139, R6, c[0x0][0x23c], -R175.reuse ;  /* 0x00008f00068b7a23 */ /* 0x100fe400000108af */
[--C-:B------:R-:W-:Y:S01]  /*16810*/  FFMA.FTZ R156, R8, c[0x0][0x23c], -R175.reuse ;  /* 0x00008f00089c7a23 */ /* 0x100fe200000108af */
[----:B------:R-:W2:Y:S01]  /*16820*/  LDSM.16.MT88.4 R4, [R200+0x10000] ;  /* 0x01000000c804783b */ /* 0x000ea20000004200 */
[----:B------:R-:W-:Y:S01]  /*16830*/  FFMA.FTZ R151, R10, c[0x0][0x23c], -R175 ;  /* 0x00008f000a977a23 */ /* 0x000fe200000108af */
        /* <DEDUP_REMOVED lines=248> */
.L_x_4276:
        /* <DEDUP_REMOVED lines=65> */
.L_x_4273:
        /* <DEDUP_REMOVED lines=14> */
[----:B------:R-:W-:Y:S04]  /*17cb0*/  IADD3 R3, P1, R5, UR7, RZ ;  /* 0x0000000705037c10 */ /* 0x000fe8000ff3e0ff */
[CC--:B------:R-:W-:Y:S01]  /*17cc0*/  @!P4 LEA R10, P5, R3.reuse, R172.reuse, 0x1 ;  /* 0x000000ac030ac211 */ /* 0x0c0fe200078a08ff */
[----:B------:R-:W-:Y:S01]  /*17cd0*/  @P4 STS.128 [R213+0xc000], RZ ;  /* 0x00c000ffd5004388 */ /* 0x000fe20000000c00 */
[----:B------:R-:W-:Y:S03]  /*17ce0*/  IADD3.X R4, R4, UR5, RZ, P1, !PT ;  /* 0x0000000504047c10 */ /* 0x000fe60008ffe4ff */
[CC--:B------:R-:W-:Y:S02]  /*17cf0*/  @!P0 LEA R8, P2, R3.reuse, R172.reuse, 0x1 ;  /* 0x000000ac03088211 */ /* 0x0c0fe400078408ff */
[----:B------:R-:W-:Y:S01]  /*17d00*/  @!PT LDS RZ, [RZ] ;  /* 0x00000000fffff984 */ /* 0x000fe20000000800 */
[----:B------:R-:W-:Y:S01]  /*17d10*/  @!PT LDS RZ, [RZ] ;  /* 0x00000000fffff984 */ /* 0x000fe20000000800 */
[----:B------:R-:W-:Y:S01]  /*17d20*/  @!PT LDS RZ, [RZ] ;  /* 0x00000000fffff984 */ /* 0x000fe20000000800 */
[----:B------:R1:W-:Y:S01]  /*17d30*/  @!P0 LDGSTS.E.BYPASS.LTC128B.128 [R213+0xe000], [R142.64+0x80] ;  /* 0x0e0000808ed58fae */ /* 0x0003e2000b901d48 */
[CCC-:B------:R-:W-:Y:S02]  /*17d40*/  @!P4 LEA.HI.X R11, R3.reuse, R173.reuse, R4.reuse, 0x1, P5 ;  /* 0x000000ad030bc211 */ /* 0x1c0fe400028f0c04 */
[CCC-:B------:R-:W-:Y:S02]  /*17d50*/  @!P0 LEA.HI.X R9, R3.reuse, R173.reuse, R4.reuse, 0x1, P2 ;  /* 0x000000ad03098211 */ /* 0x1c0fe400010f0c04 */
[CC--:B------:R-:W-:Y:S01]  /*17d60*/  @P6 LEA R6, P1, R3.reuse, R172.reuse, 0x1 ;  /* 0x000000ac03066211 */ /* 0x0c0fe200078208ff */
[----:B------:R-:W-:Y:S01]  /*17d70*/  @P0 STS.128 [R213+0xe000], RZ ;  /* 0x00e000ffd5000388 */ /* 0x000fe20000000c00 */
[C---:B------:R-:W-:Y:S02]  /*17d80*/  IADD3 R5, P5, R3.reuse, UR7, RZ ;  /* 0x0000000703057c10 */ /* 0x040fe4000ffbe0ff */
[-C--:B------:R-:W-:Y:S02]  /*17d90*/  @P6 LEA.HI.X R7, R3, R173.reuse, R4, 0x1, P1 ;  /* 0x000000ad03076211 */ /* 0x080fe400008f0c04 */
[----:B------:R-:W-:Y:S01]  /*17da0*/  IADD3.X R4, R4, UR5, RZ, P5, !PT ;  /* 0x0000000504047c10 */ /* 0x000fe2000affe4ff */
[----:B------:R-:W-:Y:S01]  /*17db0*/  @!PT LDS RZ, [RZ] ;  /* 0x00000000fffff984 */ /* 0x000fe20000000800 */
[----:B------:R-:W-:Y:S01]  /*17dc0*/  @!PT LDS RZ, [RZ] ;  /* 0x00000000fffff984 */ /* 0x000fe20000000800 */
[----:B------:R-:W-:Y:S01]  /*17dd0*/  @!PT LDS RZ, [RZ] ;  /* 0x00000000fffff984 */ /* 0x000fe20000000800 */
[----:B------:R1:W-:Y:S01]  /*17de0*/  @P6 LDGSTS.E.BYPASS.LTC128B.128 [R213+0x10000], [R142.64+0x100] ;  /* 0x100001008ed56fae */ /* 0x0003e2000b901d48 */
[CC--:B------:R-:W-:Y:S02]  /*17df0*/  @!P4 LEA R16, P5, R5.reuse, R172.reuse, 0x1 ;  /* 0x000000ac0510c211 */ /* 0x0c0fe400078a08ff */
[CC--:B------:R-:W-:Y:S02]  /*17e00*/  @!P0 LEA R14, P2, R5.reuse, R172.reuse, 0x1 ;  /* 0x000000ac050e8211 */ /* 0x0c0fe400078408ff */
[CCC-:B------:R-:W-:Y:S01]  /*17e10*/  @!P4 LEA.HI.X R17, R5.reuse, R173.reuse, R4.reuse, 0x1, P5 ;  /* 0x000000ad0511c211 */ /* 0x1c0fe200028f0c04 */
[----:B------:R-:W-:Y:S01]  /*17e20*/  @!P6 STS.128 [R213+0x10000], RZ ;  /* 0x010000ffd500e388 */ /* 0x000fe20000000c00 */
[CCC-:B------:R-:W-:Y:S02]  /*17e30*/  @!P0 LEA.HI.X R15, R5.reuse, R173.reuse, R4.reuse, 0x1, P2 ;  /* 0x000000ad050f8211 */ /* 0x1c0fe400010f0c04 */
[CC--:B------:R-:W-:Y:S02]  /*17e40*/  @P6 LEA R12, P1, R5.reuse, R172.reuse, 0x1 ;  /* 0x000000ac050c6211 */ /* 0x0c0fe400078208ff */
[C---:B------:R-:W-:Y:S01]  /*17e50*/  IADD3 R3, P5, R5.reuse, UR7, RZ ;  /* 0x0000000705037c10 */ /* 0x040fe2000ffbe0ff */
[----:B------:R-:W-:Y:S01]  /*17e60*/  @!PT LDS RZ, [RZ] ;  /* 0x00000000fffff984 */ /* 0x000fe20000000800 */
[----:B------:R-:W-:Y:S01]  /*17e70*/  @!PT LDS RZ, [RZ] ;  /* 0x00000000fffff984 */ /* 0x000fe20000000800 */
[----:B------:R-:W-:Y:S01]  /*17e80*/  @!PT LDS RZ, [RZ] ;  /* 0x00000000fffff984 */ /* 0x000fe20000000800 */
[----:B------:R2:W-:Y:S01]  /*17e90*/  @!P4 LDGSTS.E.BYPASS.LTC128B.128 [R213+0xc800], [R10.64] ;  /* 0x0c8000000ad5cfae */ /* 0x0005e2000b901d48 */
[-C--:B------:R-:W-:Y:S02]  /*17ea0*/  @P6 LEA.HI.X R13, R5, R173.reuse, R4, 0x1, P1 ;  /* 0x000000ad050d6211 */ /* 0x080fe400008f0c04 */
        /* <DEDUP_REMOVED lines=9> */
[----:B------:R2:W-:Y:S01]  /*17f40*/  @!P0 LDGSTS.E.BYPASS.LTC128B.128 [R213+0xe800], [R8.64+0x80] ;  /* 0x0e80008008d58fae */ /* 0x0005e2000b901d48 */
[C---:B------:R-:W-:Y:S04]  /*17f50*/  @P6 LEA R28, P1, R3.reuse, R172, 0x1 ;  /* 0x000000ac031c6211 */ /* 0x040fe800078208ff */
[----:B------:R-:W-:Y:S01]  /*17f60*/  @P6 LEA.HI.X R29, R3, R173, R4, 0x1, P1 ;  /* 0x000000ad031d6211 */ /* 0x000fe200008f0c04 */
        /* <DEDUP_REMOVED lines=38> */
[----:B--2---:R-:W3:Y:S06]  /*181d0*/  LDSM.16.M88.4 R8, [R209+0x6000] ;  /* 0x00600000d108783b */ /* 0x004eec0000000200 */
[----:B----4-:R-:W5:Y:S06]  /*181e0*/  LDSM.16.M88.4 R16, [R209+0x6800] ;  /* 0x00680000d110783b */ /* 0x010f6c0000000200 */
[----:B------:R-:W1:Y:S06]  /*181f0*/  LDSM.16.M88.4 R24, [R209+0x7000] ;  /* 0x00700000d118783b */ /* 0x000e6c0000000200 */
[----:B------:R-:W0:Y:S06]  /*18200*/  LDGDEPBAR ;  /* 0x00000000000079af */ /* 0x000e2c0000000000 */
[----:B------:R-:W2:Y:S06]  /*18210*/  LDSM.16.M88.4 R32, [R209+0x7800] ;  /* 0x00780000d120783b */ /* 0x000eac0000000200 */
[----:B------:R-:W-:Y:S06]  /*18220*/  LDSM.16.M88.4 R136, [R208] ;  /* 0x00000000d088783b */ /* 0x000fec0000000200 */
[----:B------:R-:W4:Y:S01]  /*18230*/  LDSM.16.M88.4 R148, [R207] ;  /* 0x00000000cf94783b */ /* 0x000f220000000200 */
[C---:B---3--:R-:W-:Y:S05]  /*18240*/  HMMA.16816.F32 R4, R144.reuse, R8, RZ ;  /* 0x000000089004723c */ /* 0x048fea00000018ff */
[----:B------:R-:W3:Y:S03]  /*18250*/  LDSM.16.M88.4 R152, [R199] ;  /* 0x00000000c798783b */ /* 0x000ee60000000200 */
[C---:B------:R-:W-:Y:S03]  /*18260*/  HMMA.16816.F32 R8, R144.reuse, R10, RZ ;  /* 0x0000000a9008723c */ /* 0x040fe600000018ff */
[----:B------:R-:W3:Y:S06]  /*18270*/  LDSM.16.M88.4 R156, [R198] ;  /* 0x00000000c69c783b */ /* 0x000eec0000000200 */
[----:B------:R-:W3:Y:S01]  /*18280*/  LDSM.16.M88.4 R160, [R197] ;  /* 0x00000000c5a0783b */ /* 0x000ee20000000200 */
[C---:B-----5:R-:W-:Y:S05]  /*18290*/  HMMA.16816.F32 R12, R144.reuse, R16, RZ ;  /* 0x00000010900c723c */ /* 0x060fea00000018ff */
[----:B------:R-:W-:Y:S03]  /*182a0*/  LDSM.16.M88.4 R164, [R206] ;  /* 0x00000000cea4783b */ /* 0x000fe60000000200 */
[C---:B------:R-:W-:Y:S03]  /*182b0*/  HMMA.16816.F32 R16, R144.reuse, R18, RZ ;  /* 0x000000129010723c */ /* 0x040fe600000018ff */
[----:B------:R-:W5:Y:S05]  /*182c0*/  LDSM.16.M88.4 R168, [R203+0x6000] ;  /* 0x00600000cba8783b */ /* 0x000f6a0000000200 */
        /* <DEDUP_REMOVED lines=21> */
[----:B------:R-:W3:Y:S01]  /*18420*/  LDSM.16.M88.4 R160, [R209+0x8000] ;  /* 0x00800000d1a0783b */ /* 0x000ee20000000200 */
        /* <DEDUP_REMOVED lines=26> */
[C---:B---3--:R-:W-:Y:S08]  /*185d0*/  HMMA.16816.F32 R4, R156.reuse, R160, R4 ;  /* 0x000000a09c04723c */ /* 0x048ff00000001804 */
[C---:B------:R-:W-:Y:S01]  /*185e0*/  HMMA.16816.F32 R8, R156.reuse, R162, R8 ;  /* 0x000000a29c08723c */ /* 0x040fe20000001808 */
[----:B------:R-:W-:Y:S07]  /*185f0*/  LDSM.16.M88.4 R160, [R203+0x9800] ;  /* 0x00980000cba0783b */ /* 0x000fee0000000200 */
[C---:B-1----:R-:W-:Y:S08]  /*18600*/  HMMA.16816.F32 R12, R156.reuse, R144, R12 ;  /* 0x000000909c0c723c */ /* 0x042ff0000000180c */
[C---:B------:R-:W-:Y:S01]  /*18610*/  HMMA.16816.F32 R16, R156.reuse, R146, R16 ;  /* 0x000000929c10723c */ /* 0x040fe20000001810 */
[----:B------:R-:W1:Y:S07]  /*18620*/  LDSM.16.M88.4 R144, [R203+0x8800] ;  /* 0x00880000cb90783b */ /* 0x000e6e0000000200 */
        /* <DEDUP_REMOVED lines=10> */
[C---:B--2---:R-:W-:Y:S08]  /*186d0*/  HMMA.16816.F32 R12, R172.reuse, R136, R12 ;  /* 0x00000088ac0c723c */ /* 0x044ff0000000180c */
[C---:B------:R-:W-:Y:S01]  /*186e0*/  HMMA.16816.F32 R16, R172.reuse, R138, R16 ;  /* 0x0000008aac10723c */ /* 0x040fe20000001810 */
[----:B------:R-:W2:Y:S07]  /*186f0*/  LDSM.16.M88.4 R136, [R196+0x2800] ;  /* 0x00280000c488783b */ /* 0x000eae0000000200 */
[C---:B------:R-:W-:Y:S08]  /*18700*/  HMMA.16816.F32 R20, R172.reuse, R148, R20 ;  /* 0x00000094ac14723c */ /* 0x040ff00000001814 */
[C---:B------:R-:W-:Y:S01]  /*18710*/  HMMA.16816.F32 R24, R172.reuse, R150, R24 ;  /* 0x00000096ac18723c */ /* 0x040fe20000001818 */
[----:B------:R-:W5:Y:S07]  /*18720*/  LDSM.16.M88.4 R148, [R196+0x3000] ;  /* 0x00300000c494783b */ /* 0x000f6e0000000200 */
        /* <DEDUP_REMOVED lines=17> */
[C---:B----4-:R-:W-:Y:S08]  /*18840*/  HMMA.16816.F32 R4, R164.reuse, R168, R4 ;  /* 0x000000a8a404723c */ /* 0x050ff00000001804 */
[C---:B------:R-:W-:Y:S01]  /*18850*/  HMMA.16816.F32 R8, R164.reuse, R170, R8 ;  /* 0x000000aaa408723c */ /* 0x040fe20000001808 */
[----:B------:R-:W-:Y:S07]  /*18860*/  LDSM.16.M88.4 R168, [R203+0xa000] ;  /* 0x00a00000cba8783b */ /* 0x000fee0000000200 */
[C---:B--2---:R-:W-:Y:S08]  /*18870*/  HMMA.16816.F32 R12, R164.reuse, R136, R12 ;  /* 0x00000088a40c723c */ /* 0x044ff0000000180c */
[C---:B------:R-:W-:Y:S01]  /*18880*/  HMMA.16816.F32 R16, R164.reuse, R138, R16 ;  /* 0x0000008aa410723c */ /* 0x040fe20000001810 */
[----:B------:R-:W2:Y:S07]  /*18890*/  LDSM.16.M88.4 R136, [R190] ;  /* 0x00000000be88783b */ /* 0x000eae0000000200 */
[C---:B-----5:R-:W-:Y:S08]  /*188a0*/  HMMA.16816.F32 R20, R164.reuse, R148, R20 ;  /* 0x00000094a414723c */ /* 0x060ff00000001814 */
[C---:B------:R-:W-:Y:S01]  /*188b0*/  HMMA.16816.F32 R24, R164.reuse, R150, R24 ;  /* 0x00000096a418723c */ /* 0x040fe20000001818 */
[----:B------:R-:W4:Y:S07]  /*188c0*/  LDSM.16.M88.4 R148, [R189] ;  /* 0x00000000bd94783b */ /* 0x000f2e0000000200 */
[C---:B------:R-:W-:Y:S08]  /*188d0*/  HMMA.16816.F32 R28, R164.reuse, R152, R28 ;  /* 0x00000098a41c723c */ /* 0x040ff0000000181c */
[----:B------:R-:W-:Y:S01]  /*188e0*/  HMMA.16816.F32 R32, R164, R154, R32 ;  /* 0x0000009aa420723c */ /* 0x000fe20000001820 */
[----:B------:R-:W5:Y:S06]  /*188f0*/  LDSM.16.M88.4 R152, [R188] ;  /* 0x00000000bc98783b */ /* 0x000f6c0000000200 */
        /* <DEDUP_REMOVED lines=17> */
[C---:B------:R-:W-:Y:S01]  /*18a10*/  HMMA.16816.F32 R16, R180.reuse, R138, R16 ;  /* 0x0000008ab410723c */ /* 0x040fe20000001810 */
[----:B------:R-:W2:Y:S07]  /*18a20*/  LDSM.16.M88.4 R136, [R196+0x4800] ;  /* 0x00480000c488783b */ /* 0x000eae0000000200 */
[C---:B----4-:R-:W-:Y:S08]  /*18a30*/  HMMA.16816.F32 R20, R180.reuse, R148, R20 ;  /* 0x00000094b414723c */ /* 0x050ff00000001814 */
[C---:B------:R-:W-:Y:S08]  /*18a40*/  HMMA.16816.F32 R24, R180.reuse, R150, R24 ;  /* 0x00000096b418723c */ /* 0x040ff00000001818 */
[C---:B-----5:R-:W-:Y:S08]  /*18a50*/  HMMA.16816.F32 R28, R180.reuse, R152, R28 ;  /* 0x00000098b41c723c */ /* 0x060ff0000000181c */
[----:B------:R-:W-:Y:S08]  /*18a60*/  HMMA.16816.F32 R32, R180, R154, R32 ;  /* 0x0000009ab420723c */ /* 0x000ff00000001820 */
[C---:B------:R-:W-:Y:S08]  /*18a70*/  HMMA.16816.F32 R4, R164.reuse, R168, R4 ;  /* 0x000000a8a404723c */ /* 0x040ff00000001804 */
[C---:B------:R-:W-:Y:S08]  /*18a80*/  HMMA.16816.F32 R8, R164.reuse, R170, R8 ;  /* 0x000000aaa408723c */ /* 0x040ff00000001808 */
[C---:B-1----:R-:W-:Y:S08]  /*18a90*/  HMMA.16816.F32 R12, R164.reuse, R144, R12 ;  /* 0x00000090a40c723c */ /* 0x042ff0000000180c */
[C---:B------:R-:W-:Y:S08]  /*18aa0*/  HMMA.16816.F32 R16, R164.reuse, R146, R16 ;  /* 0x00000092a410723c */ /* 0x040ff00000001810 */
[C---:B---3--:R-:W-:Y:S08]  /*18ab0*/  HMMA.16816.F32 R20, R164.reuse, R156, R20 ;  /* 0x0000009ca414723c */ /* 0x048ff00000001814 */
[C---:B------:R-:W-:Y:S08]  /*18ac0*/  HMMA.16816.F32 R24, R164.reuse, R158, R24 ;  /* 0x0000009ea418723c */ /* 0x040ff00000001818 */
[C---:B------:R-:W-:Y:S08]  /*18ad0*/  HMMA.16816.F32 R28, R164.reuse, R160, R28 ;  /* 0x000000a0a41c723c */ /* 0x040ff0000000181c */
[----:B------:R-:W-:Y:S08]  /*18ae0*/  HMMA.16816.F32 R32, R164, R162, R32 ;  /* 0x000000a2a420723c */ /* 0x000ff00000001820 */
[C---:B------:R-:W-:Y:S08]  /*18af0*/  HMMA.16816.F32 R4, R172.reuse, R176, R4 ;  /* 0x000000b0ac04723c */ /* 0x040ff00000001804 */
[C---:B------:R-:W-:Y:S08]  /*18b00*/  HMMA.16816.F32 R8, R172.reuse, R178, R8 ;  /* 0x000000b2ac08723c */ /* 0x040ff00000001808 */
[C---:B--2---:R-:W-:Y:S08]  /*18b10*/  HMMA.16816.F32 R12, R172.reuse, R136, R12 ;  /* 0x00000088ac0c723c */ /* 0x044ff0000000180c */
        /* <DEDUP_REMOVED lines=20> */
[----:B------:R-:W1:Y:S10]  /*18c60*/  MUFU.TANH R179, R11 ;  /* 0x0000000b00b37308 */ /* 0x000e740000002400 */
[----:B------:R5:W1:Y:S10]  /*18c70*/  MUFU.TANH R146, R8 ;  /* 0x0000000800927308 */ /* 0x000a740000002400 */
[----:B------:R-:W1:Y:S01]  /*18c80*/  MUFU.TANH R155, R155 ;  /* 0x0000009b009b7308 */ /* 0x000e620000002400 */
[C---:B---3--:R-:W-:Y:S09]  /*18c90*/  HMMA.16816.F32 R20, R172.reuse, R4, R20 ;  /* 0x00000004ac14723c */ /* 0x048ff20000001814 */
[----:B------:R-:W3:Y:S01]  /*18ca0*/  MUFU.TANH R167, R167 ;  /* 0x000000a700a77308 */ /* 0x000ee20000002400 */
[C---:B------:R-:W-:Y:S01]  /*18cb0*/  HMMA.16816.F32 R24, R172.reuse, R6, R24 ;  /* 0x00000006ac18723c */ /* 0x040fe20000001818 */
[----:B-----5:R-:W5:Y:S01]  /*18cc0*/  LDSM.16.M88.4 R8, [R196+0x5800] ;  /* 0x00580000c408783b */ /* 0x020f620000000200 */
[----:B------:R-:W-:Y:S04]  /*18cd0*/  DEPBAR.LE SB0, 0x0 ;  /* 0x000080000000791a */ /* 0x000fe80000000000 */
[----:B------:R-:W-:Y:S03]  /*18ce0*/  FMUL.FTZ R5, R19, c[0x0][0x2ec] ;  /* 0x0000bb0013057a20 */ /* 0x000fe60000410000 */
[----:B------:R-:W1:Y:S01]  /*18cf0*/  MUFU.TANH R169, R169 ;  /* 0x000000a900a97308 */ /* 0x000e620000002400 */
[----:B------:R-:W-:Y:S04]  /*18d00*/  BAR.SYNC.DEFER_BLOCKING 0x0 ;  /* 0x0000000000007b1d */ /* 0x000fe80000010000 */
        /* <DEDUP_REMOVED lines=9> */
[----:B------:R-:W-:Y:S09]  /*18da0*/  FMUL.FTZ R27, R27, c[0x0][0x2ec] ;  /* 0x0000bb001b1b7a20 */ /* 0x000ff20000410000 */
[----:B------:R1:W1:Y:S01]  /*18db0*/  MUFU.TANH R165, R14 ;  /* 0x0000000e00a57308 */ /* 0x0002620000002400 */
[C---:B-----5:R-:W-:Y:S09]  /*18dc0*/  HMMA.16816.F32 R28, R172.reuse, R8, R28 ;  /* 0x00000008ac1c723c */ /* 0x060ff2000000181c */
[----:B------:R1:W1:Y:S01]  /*18dd0*/  MUFU.TANH R147, R15 ;  /* 0x0000000f00937308 */ /* 0x0002620000002400 */
[----:B------:R-:W-:Y:S07]  /*18de0*/  HMMA.16816.F32 R32, R172, R10, R32 ;  /* 0x0000000aac20723c */ /* 0x000fee0000001820 */
[----:B------:R-:W-:Y:S02]  /*18df0*/  MOV R172, R142 ;  /* 0x0000008e00ac7202 */ /* 0x000fe40000000f00 */
[----:B------:R-:W1:Y:S03]  /*18e00*/  MUFU.TANH R13, R13 ;  /* 0x0000000d000d7308 */ /* 0x000e660000002400 */
[----:B------:R-:W-:Y:S02]  /*18e10*/  MOV R173, R143 ;  /* 0x0000008f00ad7202 */ /* 0x000fe40000000f00 */
[----:B------:R-:W-:Y:S05]  /*18e20*/  FMUL.FTZ R154, R28, c[0x0][0x2ec] ;  /* 0x0000bb001c9a7a20 */ /* 0x000fea0000410000 */
[----:B------:R1:W1:Y:S01]  /*18e30*/  MUFU.TANH R140, R17 ;  /* 0x00000011008c7308 */ /* 0x0002620000002400 */
        /* <DEDUP_REMOVED lines=35> */
[----:B-12---:R-:W-:Y:S01]  /*19070*/  IADD3 R14, R6, 0xffffffe, RZ ;  /* 0x0ffffffe060e7810 */ /* 0x006fe20007ffe0ff */
[----:B------:R-:W-:Y:S07]  /*19080*/  IMAD.SHL.U32 R6, R222, 0x40, RZ ;  /* 0x00000040de067824 */ /* 0x000fee00078e00ff */
[----:B------:R-:W1:Y:S01]  /*19090*/  F2I.FTZ.U32.TRUNC.NTZ R15, R14 ;  /* 0x0000000e000f7305 */ /* 0x000e62000021f000 */
[C---:B------:R-:W-:Y:S02]  /*190a0*/  IADD3 R12, R6.reuse, -0x40, RZ ;  /* 0xffffffc0060c7810 */ /* 0x040fe40007ffe0ff */
[----:B------:R-:W-:Y:S02]  /*190b0*/  IABS R10, R6 ;  /* 0x00000006000a7213 */ /* 0x000fe40000000000 */
        /* <DEDUP_REMOVED lines=12> */
[C---:B------:R-:W-:Y:S01]  /*19180*/  IMAD R8, R4.reuse, R7, R8 ;  /* 0x0000000704087224 */ /* 0x040fe200078e0208 */
[----:B------:R-:W-:Y:S02]  /*19190*/  LOP3.LUT R7, RZ, c[0x0][0x2d0], RZ, 0x33, !PT ;  /* 0x0000b400ff077a12 */ /* 0x000fe400078e33ff */
        /* <DEDUP_REMOVED lines=9> */
[----:B------:R-:W-:Y:S09]  /*19230*/  ISETP.GE.AND P0, PT, R12, RZ, PT ;  /* 0x000000ff0c00720c */ /* 0x000ff20003f06270 */
        /* <DEDUP_REMOVED lines=28> */
.L_x_4275:
[CC--:B------:R-:W-:Y:S01]  /*19400*/  LEA R16, P2, R4.reuse, R216.reuse, 0x1 ;  /* 0x000000d804107211 */ /* 0x0c0fe200078408ff */
[----:B------:R-:W-:Y:S01]  /*19410*/  ULDC.64 UR4, c[0x0][0x198] ;  /* 0x0000660000047ab9 */ /* 0x000fe20000000a00 */
[----:B------:R-:W-:Y:S01]  /*19420*/  ISETP.GE.AND P0, PT, R133, c[0x0][0x220], PT ;  /* 0x0000880085007a0c */ /* 0x000fe20003f06270 */
[----:B------:R-:W-:Y:S01]  /*19430*/  USHF.L.U32 UR7, UR4, 0x4, URZ ;  /* 0x0000000404077899 */ /* 0x000fe2000800063f */
[CC--:B-1----:R-:W-:Y:S01]  /*19440*/  LEA.HI.X R17, R4.reuse, R217.reuse, R6, 0x1, P2 ;  /* 0x000000d904117211 */ /* 0x0c2fe200010f0c06 */
        /* <DEDUP_REMOVED lines=22> */
[C---:B------:R-:W-:Y:S02]  /*195b0*/  IADD3 R7, P5, R9.reuse, UR7, RZ ;  /* 0x0000000709077c10 */ /* 0x040fe4000ffbe0ff */
[-C--:B------:R-:W-:Y:S01]  /*195c0*/  @P6 LEA.HI.X R9, R9, R217.reuse, R6, 0x1, P1 ;  /* 0x000000d909096211 */ /* 0x080fe200008f0c06 */
[----:B------:R1:W-:Y:S01]  /*195d0*/  @!P6 STS.128 [R213+0xa000], RZ ;  /* 0x00a000ffd500e388 */ /* 0x0003e20000000c00 */
[CC--:B------:R-:W-:Y:S02]  /*195e0*/  @!P0 LEA R20, P2, R7.reuse, R216.reuse, 0x1 ;  /* 0x000000d807148211 */ /* 0x0c0fe400078408ff */
[CC--:B------:R-:W-:Y:S01]  /*195f0*/  @P6 LEA R18, P1, R7.reuse, R216.reuse, 0x1 ;  /* 0x000000d807126211 */ /* 0x0c0fe200078208ff */
        /* <DEDUP_REMOVED lines=13> */
[CC--:B------:R-:W-:Y:S02]  /*196d0*/  @P6 LEA.HI.X R19, R7.reuse, R217.reuse, R6, 0x1, P1 ;  /* 0x000000d907136211 */ /* 0x0c0fe400008f0c06 */
[----:B------:R-:W-:Y:S01]  /*196e0*/  IADD3 R4, P5, R7, UR7, RZ ;  /* 0x0000000707047c10 */ /* 0x000fe2000ffbe0ff */
[----:B------:R1:W-:Y:S03]  /*196f0*/  @P0 STS.128 [R213+0x8800], RZ ;  /* 0x008800ffd5000388 */ /* 0x0003e60000000c00 */
[CC--:B------:R-:W-:Y:S01]  /*19700*/  @!P0 LEA R24, P2, R4.reuse, R216.reuse, 0x1 ;  /* 0x000000d804188211 */ /* 0x0c0fe200078408ff */
[----:B------:R-:W-:Y:S01]  /*19710*/  @!PT LDS RZ, [RZ] ;  /* 0x00000000fffff984 */ /* 0x000fe20000000800 */
[----:B------:R-:W-:Y:S01]  /*19720*/  @!PT LDS RZ, [RZ] ;  /* 0x00000000fffff984 */ /* 0x000fe20000000800 */
[----:B------:R-:W-:Y:S01]  /*19730*/  @!PT LDS RZ, [RZ] ;  /* 0x00000000fffff984 */ /* 0x000fe20000000800 */
[----:B------:R1:W-:Y:S01]  /*19740*/  @P6 LDGSTS.E.BYPASS.LTC128B.128 [R213+0xa800], [R8.64+0x100] ;  /* 0x0a80010008d56fae */ /* 0x0003e2000b901d48 */
[-C--:B------:R-:W-:Y:S02]  /*19750*/  @P6 LEA R28, P1, R4, R216.reuse, 0x1 ;  /* 0x000000d8041c6211 */ /* 0x080fe400078208ff */
[----:B------:R-:W-:Y:S01]  /*19760*/  IADD3.X R6, R6, UR5, RZ, P5, !PT ;  /* 0x0000000506067c10 */ /* 0x000fe2000affe4ff */
[----:B------:R1:W-:Y:S01]  /*19770*/  @!P6 STS.128 [R213+0xa800], RZ ;  /* 0x00a800ffd500e388 */ /* 0x0003e20000000c00 */
[C---:B------:R-:W-:Y:S01]  /*19780*/  @!P4 LEA R26, P5, R4.reuse, R216, 0x1 ;  /* 0x000000d8041ac211 */ /* 0x040fe200078a08ff */
[----:B------:R-:W-:Y:S01]  /*19790*/  IMAD.MOV.U32 R216, RZ, RZ, R16 ;  /* 0x000000ffffd87224 */ /* 0x000fe200078e0010 */
[CCC-:B------:R-:W-:Y:S01]  /*197a0*/  @!P0 LEA.HI.X R25, R4.reuse, R217.reuse, R6.reuse, 0x1, P2 ;  /* 0x000000d904198211 */ /* 0x1c0fe200010f0c06 */
[----:B------:R-:W-:Y:S01]  /*197b0*/  @!PT LDS RZ, [RZ] ;  /* 0x00000000fffff984 */ /* 0x000fe20000000800 */
[----:B------:R-:W-:Y:S01]  /*197c0*/  @!PT LDS RZ, [RZ] ;  /* 0x00000000fffff984 */ /* 0x000fe20000000800 */
[----:B------:R-:W-:Y:S01]  /*197d0*/  @!PT LDS RZ, [RZ] ;  /* 0x00000000fffff984 */ /* 0x000fe20000000800 */
[----:B------:R1:W-:Y:S01]  /*197e0*/  @!P4 LDGSTS.E.BYPASS.LTC128B.128 [R213+0x7000], [R22.64] ;  /* 0x0700000016d5cfae */ /* 0x0003e2000b901d48 */
[CCC-:B------:R-:W-:Y:S02]  /*197f0*/  @!P4 LEA.HI.X R27, R4.reuse, R217.reuse, R6.reuse, 0x1, P5 ;  /* 0x000000d9041bc211 */ /* 0x1c0fe400028f0c06 */
[----:B------:R-:W-:Y:S01]  /*19800*/  @P6 LEA.HI.X R29, R4, R217, R6, 0x1, P1 ;  /* 0x000000d9041d6211 */ /* 0x000fe200008f0c06 */
[----:B------:R1:W-:Y:S01]  /*19810*/  @P4 STS.128 [R213+0x7000], RZ ;  /* 0x007000ffd5004388 */ /* 0x0003e20000000c00 */
[----:B------:R-:W-:Y:S03]  /*19820*/  IMAD.MOV.U32 R217, RZ, RZ, R17 ;  /* 0x000000ffffd97224 */ /* 0x000fe600078e0011 */
        /* <DEDUP_REMOVED lines=26> */
.L_x_4274:
[----:B-1234-:R-:W-:Y:S05]  /*199d0*/  IMAD R20, R222, -0x40, R221 ;  /* 0xffffffc0de147824 */ /* 0x01efea00078e02dd */
[C---:B------:R-:W-:Y:S02]  /*199e0*/  IADD3 R8, R20.reuse, 0x8, RZ ;  /* 0x0000000814087810 */ /* 0x040fe40007ffe0ff */
[----:B------:R-:W-:Y:S02]  /*199f0*/  IADD3 R9, R20, -0x1, RZ ;  /* 0xffffffff14097810 */ /* 0x000fe40007ffe0ff */
[----:B------:R-:W-:Y:S02]  /*19a00*/  ISETP.GE.AND P1, PT, R8, RZ, PT ;  /* 0x000000ff0800720c */ /* 0x000fe40003f26270 */
        /* <DEDUP_REMOVED lines=38> */
[C---:B------:R-:W-:Y:S02]  /*19c70*/  @!P0 IADD3 R4, -R20.reuse, 0x18, RZ ;  /* 0x0000001814048810 */ /* 0x040fe40007ffe1ff */
        /* <DEDUP_REMOVED lines=8> */
[C---:B------:R-:W-:Y:S02]  /*19d00*/  @!P0 IADD3 R21, -R20.reuse, 0x20, RZ ;  /* 0x0000002014158810 */ /* 0x040fe40007ffe1ff */
        /* <DEDUP_REMOVED lines=35> */
[----:B------:R-:W1:Y:S01]  /*19f40*/  I2F R3, R18 ;  /* 0x0000001200037306 */ /* 0x000e620000201400 */
        /* <DEDUP_REMOVED lines=17> */
[----:B------:R-:W2:Y:S01]  /*1a060*/  I2F R5, R12 ;  /* 0x0000000c00057306 */ /* 0x000ea20000201400 */
        /* <DEDUP_REMOVED lines=23> */
[----:B--2---:R-:W-:Y:S01]  /*1a1e0*/  FFMA.FTZ R150, -R0, R5, R150 ;  /* 0x0000000500967223 */ /* 0x004fe20000010196 */
[----:B------:R-:W-:Y:S01]  /*1a1f0*/  FMNMX.FTZ R13, R152, R13, !PT ;  /* 0x0000000d980d7209 */ /* 0x000fe20007810000 */
[----:B------:R-:W-:Y:S01]  /*1a200*/  LDSM.16.MT88.4 R20, [R202+0xc000] ;  /* 0x00c00000ca14783b */ /* 0x000fe20000004200 */
[----:B------:R-:W-:Y:S02]  /*1a210*/  FMNMX.FTZ R4, R149, R4, !PT ;  /* 0x0000000495047209 */ /* 0x000fe40007810000 */
[----:B------:R-:W-:Y:S02]  /*1a220*/  FMNMX.FTZ R12, R150, R13, !PT ;  /* 0x0000000d960c7209 */ /* 0x000fe40007810000 */
[----:B------:R-:W-:Y:S03]  /*1a230*/  FMNMX.FTZ R3, R139, R4, !PT ;  /* 0x000000048b037209 */ /* 0x000fe60007810000 */
[----:B------:R-:W1:Y:S01]  /*1a240*/  SHFL.BFLY PT, R13, R12, 0x2, 0x1f ;  /* 0x0c401f000c0d7f89 */ /* 0x000e6200000e0000 */
[----:B------:R-:W-:Y:S07]  /*1a250*/  FMNMX.FTZ R7, R138, R3, !PT ;  /* 0x000000038a077209 */ /* 0x000fee0007810000 */
[----:B------:R-:W2:Y:S08]  /*1a260*/  SHFL.BFLY PT, R4, R7, 0x2, 0x1f ;  /* 0x0c401f0007047f89 */ /* 0x000eb000000e0000 */
[----:B------:R-:W-:Y:S01]  /*1a270*/  LDSM.16.MT88.4 R28, [R201+0xc000] ;  /* 0x00c00000c91c783b */ /* 0x000fe20000004200 */
[----:B-1----:R-:W-:Y:S07]  /*1a280*/  FMNMX.FTZ R14, R12, R13, !PT ;  /* 0x0000000d0c0e7209 */ /* 0x002fee0007810000 */
[----:B------:R-:W1:Y:S01]  /*1a290*/  SHFL.BFLY PT, R137, R14, 0x1, 0x1f ;  /* 0x0c201f000e897f89 */ /* 0x000e6200000e0000 */
[----:B--2---:R-:W-:Y:S07]  /*1a2a0*/  FMNMX.FTZ R5, R7, R4, !PT ;  /* 0x0000000407057209 */ /* 0x004fee0007810000 */
[----:B------:R-:W2:Y:S01]  /*1a2b0*/  SHFL.BFLY PT, R136, R5, 0x1, 0x1f ;  /* 0x0c201f0005887f89 */ /* 0x000ea200000e0000 */
[----:B-1----:R-:W-:Y:S07]  /*1a2c0*/  FMNMX.FTZ R137, R14, R137, !PT ;  /* 0x000000890e897209 */ /* 0x002fee0007810000 */
[----:B------:R-:W1:Y:S01]  /*1a2d0*/  LDSM.16.MT88.4 R12, [R204+0xc000] ;  /* 0x00c00000cc0c783b */ /* 0x000e620000004200 */
        /* <DEDUP_REMOVED lines=12> */
[----:B------:R-:W2:Y:S01]  /*1a3a0*/  MUFU.EX2 R3, R3 ;  /* 0x0000000300037308 */ /* 0x000ea20000000800 */
[--C-:B------:R-:W-:Y:S01]  /*1a3b0*/  FFMA.FTZ R180, R8, c[0x0][0x23c], -R155.reuse ;  /* 0x00008f0008b47a23 */ /* 0x100fe2000001089b */
[----:B------:R-:W-:Y:S01]  /*1a3c0*/  ISETP.GT.AND P0, PT, R222, RZ, PT ;  /* 0x000000ffde00720c */ /* 0x000fe20003f04270 */
[--C-:B------:R-:W-:Y:S02]  /*1a3d0*/  FFMA.FTZ R177, R167, c[0x0][0x23c], -R148.reuse ;  /* 0x00008f00a7b17a23 */ /* 0x100fe40000010894 */
[--C-:B------:R-:W-:Y:S02]  /*1a3e0*/  FFMA.FTZ R176, R169, c[0x0][0x23c], -R148.reuse ;  /* 0x00008f00a9b07a23 */ /* 0x100fe40000010894 */
[--C-:B------:R-:W-:Y:S01]  /*1a3f0*/  FFMA.FTZ R178, R10, c[0x0][0x23c], -R155.reuse ;  /* 0x00008f000ab27a23 */ /* 0x100fe2000001089b */
[----:B------:R-:W-:Y:S01]  /*1a400*/  LDSM.16.MT88.4 R168, [R204+0x11800] ;  /* 0x01180000cca8783b */ /* 0x000fe20000004200 */
[--C-:B------:R-:W-:Y:S01]  /*1a410*/  FFMA.FTZ R175, R11, c[0x0][0x23c], -R148.reuse ;  /* 0x00008f000baf7a23 */ /* 0x100fe20000010894 */
[----:B------:R-:W-:Y:S01]  /*1a420*/  MUFU.EX2 R181, R181 ;  /* 0x000000b500b57308 */ /* 0x000fe20000000800 */
[--C-:B------:R-:W-:Y:S02]  /*1a430*/  FFMA.FTZ R174, R9, c[0x0][0x23c], -R148.reuse ;  /* 0x00008f0009ae7a23 */ /* 0x100fe40000010894 */
[----:B------:R-:W-:Y:S02]  /*1a440*/  FMUL.FTZ R4, R2, c[0x0][0x23c] ;  /* 0x00008f0002047a20 */ /* 0x000fe40000410000 */
[--C-:B------:R-:W-:Y:S02]  /*1a450*/  FFMA.FTZ R182, R146, c[0x0][0x23c], -R155.reuse ;  /* 0x00008f0092b67a23 */ /* 0x100fe4000001089b */
[--C-:B------:R-:W-:Y:S02]  /*1a460*/  FFMA.FTZ R183, R144, c[0x0][0x23c], -R155.reuse ;  /* 0x00008f0090b77a23 */ /* 0x100fe4000001089b */
[--C-:B------:R-:W-:Y:S01]  /*1a470*/  FFMA.FTZ R184, R142, c[0x0][0x23c], -R155.reuse ;  /* 0x00008f008eb87a23 */ /* 0x100fe2000001089b */
[----:B------:R3:W4:Y:S01]  /*1a480*/  MUFU.EX2 R2, R4 ;  /* 0x0000000400027308 */ /* 0x0007220000000800 */
        /* <DEDUP_REMOVED lines=15> */
[----:B---3--:R-:W-:Y:S02]  /*1a580*/  FMUL.FTZ R4, R3, R128 ;  /* 0x0000008003047220 */ /* 0x008fe40000410000 */
[C---:B----4-:R-:W-:Y:S02]  /*1a590*/  FMUL.FTZ R6, R2.reuse, R130 ;  /* 0x0000008202067220 */ /* 0x050fe40000410000 */
[C---:B------:R-:W-:Y:S01]  /*1a5a0*/  FMUL.FTZ R7, R2.reuse, R131 ;  /* 0x0000008302077220 */ /* 0x040fe20000410000 */
[----:B------:R-:W3:Y:S01]  /*1a5b0*/  MUFU.EX2 R178, R178 ;  /* 0x000000b200b27308 */ /* 0x000ee20000000800 */
[C---:B------:R-:W-:Y:S02]  /*1a5c0*/  FMUL.FTZ R10, R2.reuse, R126 ;  /* 0x0000007e020a7220 */ /* 0x040fe40000410000 */
[----:B------:R-:W-:Y:S01]  /*1a5d0*/  FMUL.FTZ R11, R2, R127 ;  /* 0x0000007f020b7220 */ /* 0x000fe20000410000 */
[----:B--2---:R-:W-:Y:S01]  /*1a5e0*/  F2FP.PACK_AB R128, R180, R181 ;  /* 0x000000b5b480723e */ /* 0x004fe200000000ff */
        /* <DEDUP_REMOVED lines=11> */
[----:B------:R-:W2:Y:S01]  /*1a6a0*/  MUFU.EX2 R176, R176 ;  /* 0x000000b000b07308 */ /* 0x000ea20000000800 */
[--C-:B------:R-:W-:Y:S01]  /*1a6b0*/  FFMA.FTZ R225, R162, c[0x0][0x23c], -R155.reuse ;  /* 0x00008f00a2e17a23 */ /* 0x100fe2000001089b */
[----:B------:R-:W-:Y:S01]  /*1a6c0*/  LDSM.16.MT88.4 R100, [R201+0xe000] ;  /* 0x00e00000c964783b */ /* 0x000fe20000004200 */
[--C-:B------:R-:W-:Y:S01]  /*1a6d0*/  FFMA.FTZ R228, R160, c[0x0][0x23c], -R155.reuse ;  /* 0x00008f00a0e47a23 */ /* 0x100fe2000001089b */
[----:B---3--:R-:W-:Y:S01]  /*1a6e0*/  F2FP.PACK_AB R130, R178, R179 ;  /* 0x000000b3b282723e */ /* 0x008fe200000000ff */
        /* <DEDUP_REMOVED lines=12> */
[--C-:B------:R-:W-:Y:S01]  /*1a7b0*/  FFMA.FTZ R235, R152, c[0x0][0x23c], -R155.reuse ;  /* 0x00008f0098eb7a23 */ /* 0x100fe2000001089b */
[----:B--2---:R-:W-:Y:S01]  /*1a7c0*/  F2FP.PACK_AB R129, R176, R177 ;  /* 0x000000b1b081723e */ /* 0x004fe200000000ff */
        /* <DEDUP_REMOVED lines=14> */
[----:B---3--:R-:W-:Y:S01]  /*1a8b0*/  F2FP.PACK_AB R131, R174, R175 ;  /* 0x000000afae83723e */ /* 0x008fe200000000ff */
[C---:B------:R-:W-:Y:S02]  /*1a8c0*/  FMUL.FTZ R42, R2.reuse, R42 ;  /* 0x0000002a022a7220 */ /* 0x040fe40000410000 */
[C---:B------:R-:W-:Y:S02]  /*1a8d0*/  FMUL.FTZ R43, R2.reuse, R43 ;  /* 0x0000002b022b7220 */ /* 0x040fe40000410000 */
[C---:B------:R-:W-:Y:S02]  /*1a8e0*/  FMUL.FTZ R44, R3.reuse, R44 ;  /* 0x0000002c032c7220 */ /* 0x040fe40000410000 */
[C---:B-1----:R-:W-:Y:S01]  /*1a8f0*/  HMMA.16816.F32 R4, R128.reuse, R12, R4 ;  /* 0x0000000c8004723c */ /* 0x042fe20000001804 */
[----:B------:R-:W1:Y:S04]  /*1a900*/  MUFU.EX2 R183, R183 ;  /* 0x000000b700b77308 */ /* 0x000e680000000800 */
[C---:B------:R-:W-:Y:S02]  /*1a910*/  FMUL.FTZ R45, R3.reuse, R45 ;  /* 0x0000002d032d7220 */ /* 0x040fe40000410000 */
[C---:B------:R-:W-:Y:S01]  /*1a920*/  FMUL.FTZ R12, R3.reuse, R120 ;  /* 0x00000078030c7220 */ /* 0x040fe20000410000 */
[C---:B------:R-:W-:Y:S03]  /*1a930*/  HMMA.16816.F32 R8, R128.reuse, R14, R8 ;  /* 0x0000000e8008723c */ /* 0x040fe60000001808 */
[----:B------:R-:W-:Y:S01]  /*1a940*/  MUFU.EX2 R184, R184 ;  /* 0x000000b800b87308 */ /* 0x000fe20000000800 */
[C---:B------:R-:W-:Y:S01]  /*1a950*/  FMUL.FTZ R13, R3.reuse, R121 ;  /* 0x00000079030d7220 */ /* 0x040fe20000410000 */
[----:B--2---:R-:W-:Y:S02]  /*1a960*/  LDSM.16.MT88.4 R152, [R204+0xf800] ;  /* 0x00f80000cc98783b */ /* 0x004fe40000004200 */
[C---:B------:R-:W-:Y:S02]  /*1a970*/  FMUL.FTZ R14, R2.reuse, R122 ;  /* 0x0000007a020e7220 */ /* 0x040fe40000410000 */
[C---:B------:R-:W-:Y:S03]  /*1a980*/  FMUL.FTZ R15, R2.reuse, R123 ;  /* 0x0000007b020f7220 */ /* 0x040fe60000410000 */
[C---:B------:R-:W-:Y:S01]  /*1a990*/  FMUL.FTZ R46, R2.reuse, R46 ;  /* 0x0000002e022e7220 */ /* 0x040fe20000410000 */
[----:B------:R-:W-:Y:S01]  /*1a9a0*/  MUFU.EX2 R185, R185 ;  /* 0x000000b900b97308 */ /* 0x000fe20000000800 */
[----:B------:R-:W2:Y:S01]  /*1a9b0*/  LDSM.16.MT88.4 R120, [R200+0xc000] ;  /* 0x00c00000c878783b */ /* 0x000ea20000004200 */
        /* <DEDUP_REMOVED lines=26> */
[----:B------:R-:W1:Y:S01]  /*1ab60*/  LDSM.16.MT88.4 R104, [R202+0xe000] ;  /* 0x00e00000ca68783b */ /* 0x000e620000004200 */
[C---:B------:R-:W-:Y:S01]  /*1ab70*/  FMUL.FTZ R56, R3.reuse, R56 ;  /* 0x0000003803387220 */ /* 0x040fe20000410000 */
[----:B------:R-:W-:Y:S01]  /*1ab80*/  MUFU.EX2 R225, R225 ;  /* 0x000000e100e17308 */ /* 0x000fe20000000800 */
[C---:B------:R-:W-:Y:S02]  /*1ab90*/  FMUL.FTZ R57, R3.reuse, R57 ;  /* 0x0000003903397220 */ /* 0x040fe40000410000 */
[C---:B--2---:R-:W-:Y:S03]  /*1aba0*/  HMMA.16816.F32 R28, R128.reuse, R120, R28 ;  /* 0x00000078801c723c */ /* 0x044fe6000000181c */
[C---:B------:R-:W-:Y:S02]  /*1abb0*/  FMUL.FTZ R58, R2.reuse, R58 ;  /* 0x0000003a023a7220 */ /* 0x040fe40000410000 */
[C---:B------:R-:W-:Y:S02]  /*1abc0*/  FMUL.FTZ R59, R2.reuse, R59 ;  /* 0x0000003b023b7220 */ /* 0x040fe40000410000 */
[C---:B------:R-:W-:Y:S01]  /*1abd0*/  FMUL.FTZ R60, R3.reuse, R60 ;  /* 0x0000003c033c7220 */ /* 0x040fe20000410000 */
[C---:B------:R-:W-:Y:S01]  /*1abe0*/  HMMA.16816.F32 R32, R128.reuse, R122, R32 ;  /* 0x0000007a8020723c */ /* 0x040fe20000001820 */
[----:B------:R-:W-:Y:S01]  /*1abf0*/  LDSM.16.MT88.4 R120, [R200+0xc800] ;  /* 0x00c80000c878783b */ /* 0x000fe20000004200 */
[----:B------:R-:W2:Y:S02]  /*1ac00*/  MUFU.EX2 R228, R228 ;  /* 0x000000e400e47308 */ /* 0x000ea40000000800 */
        /* <DEDUP_REMOVED lines=12> */
[C---:B-1----:R-:W-:Y:S03]  /*1acd0*/  HMMA.16816.F32 R44, R128.reuse, R104, R44 ;  /* 0x00000068802c723c */ /* 0x042fe6000000182c */
[C---:B------:R-:W-:Y:S02]  /*1ace0*/  FMUL.FTZ R68, R3.reuse, R68 ;  /* 0x0000004403447220 */ /* 0x040fe40000410000 */
[C---:B------:R-:W-:Y:S03]  /*1acf0*/  FMUL.FTZ R69, R3.reuse, R69 ;  /* 0x0000004503457220 */ /* 0x040fe60000410000 */
[----:B------:R-:W-:Y:S01]  /*1ad00*/  MUFU.EX2 R229, R229 ;  /* 0x000000e500e57308 */ /* 0x000fe20000000800 */
[C---:B------:R-:W-:Y:S01]  /*1ad10*/  FMUL.FTZ R70, R2.reuse, R70 ;  /* 0x0000004602467220 */ /* 0x040fe20000410000 */
[C---:B------:R-:W-:Y:S01]  /*1ad20*/  HMMA.16816.F32 R48, R128.reuse, R106, R48 ;  /* 0x0000006a8030723c */ /* 0x040fe20000001830 */
[----:B------:R-:W1:Y:S02]  /*1ad30*/  LDSM.16.MT88.4 R104, [R204+0x10000] ;  /* 0x01000000cc68783b */ /* 0x000e640000004200 */
[C---:B------:R-:W-:Y:S02]  /*1ad40*/  FMUL.FTZ R71, R2.reuse, R71 ;  /* 0x0000004702477220 */ /* 0x040fe40000410000 */
[C---:B------:R-:W-:Y:S03]  /*1ad50*/  FMUL.FTZ R72, R3.reuse, R72 ;  /* 0x0000004803487220 */ /* 0x040fe60000410000 */
[C---:B------:R-:W-:Y:S01]  /*1ad60*/  HMMA.16816.F32 R52, R128.reuse, R100, R52 ;  /* 0x000000648034723c */ /* 0x040fe20000001834 */
[----:B------:R-:W1:Y:S03]  /*1ad70*/  MUFU.EX2 R232, R232 ;  /* 0x000000e800e87308 */ /* 0x000e660000000800 */
[C---:B------:R-:W-:Y:S02]  /*1ad80*/  FMUL.FTZ R73, R3.reuse, R73 ;  /* 0x0000004903497220 */ /* 0x040fe40000410000 */
[C---:B------:R-:W-:Y:S02]  /*1ad90*/  FMUL.FTZ R74, R2.reuse, R74 ;  /* 0x0000004a024a7220 */ /* 0x040fe40000410000 */
[C---:B------:R-:W-:Y:S01]  /*1ada0*/  HMMA.16816.F32 R56, R128.reuse, R102, R56 ;  /* 0x000000668038723c */ /* 0x040fe20000001838 */
[----:B------:R-:W2:Y:S02]  /*1adb0*/  LDSM.16.MT88.4 R100, [R202+0x10000] ;  /* 0x01000000ca64783b */ /* 0x000ea40000004200 */
[----:B------:R-:W-:Y:S01]  /*1adc0*/  MUFU.EX2 R231, R231 ;  /* 0x000000e700e77308 */ /* 0x000fe20000000800 */
[C---:B------:R-:W-:Y:S02]  /*1add0*/  FMUL.FTZ R75, R2.reuse, R75 ;  /* 0x0000004b024b7220 */ /* 0x040fe40000410000 */
[C---:B------:R-:W-:Y:S02]  /*1ade0*/  FMUL.FTZ R76, R3.reuse, R76 ;  /* 0x0000004c034c7220 */ /* 0x040fe40000410000 */
[C---:B------:R-:W-:Y:S04]  /*1adf0*/  HMMA.16816.F32 R60, R128.reuse, R108, R60 ;  /* 0x0000006c803c723c */ /* 0x040fe8000000183c */
[C---:B------:R-:W-:Y:S01]  /*1ae00*/  FMUL.FTZ R77, R3.reuse, R77 ;  /* 0x0000004d034d7220 */ /* 0x040fe20000410000 */
[----:B------:R-:W2:Y:S01]  /*1ae10*/  MUFU.EX2 R234, R234 ;  /* 0x000000ea00ea7308 */ /* 0x000ea20000000800 */
[C---:B------:R-:W-:Y:S02]  /*1ae20*/  FMUL.FTZ R78, R2.reuse, R78 ;  /* 0x0000004e024e7220 */ /* 0x040fe40000410000 */
[C---:B------:R-:W-:Y:S01]  /*1ae30*/  HMMA.16816.F32 R64, R128.reuse, R110, R64 ;  /* 0x0000006e8040723c */ /* 0x040fe20000001840 */
[----:B------:R-:W4:Y:S03]  /*1ae40*/  LDSM.16.MT88.4 R108, [R201+0x10000] ;  /* 0x01000000c96c783b */ /* 0x000f260000004200 */
[C---:B------:R-:W-:Y:S02]  /*1ae50*/  FMUL.FTZ R79, R2.reuse, R79 ;  /* 0x0000004f024f7220 */ /* 0x040fe40000410000 */
[C---:B------:R-:W-:Y:S01]  /*1ae60*/  FMUL.FTZ R80, R3.reuse, R80 ;  /* 0x0000005003507220 */ /* 0x040fe20000410000 */
[----:B------:R-:W-:Y:S01]  /*1ae70*/  MUFU.EX2 R233, R233 ;  /* 0x000000e900e97308 */ /* 0x000fe20000000800 */
[C---:B------:R-:W-:Y:S01]  /*1ae80*/  FMUL.FTZ R81, R3.reuse, R81 ;  /* 0x0000005103517220 */ /* 0x040fe20000410000 */
[C---:B-1----:R-:W-:Y:S03]  /*1ae90*/  HMMA.16816.F32 R68, R128.reuse, R104, R68 ;  /* 0x000000688044723c */ /* 0x042fe60000001844 */
[C---:B------:R-:W-:Y:S02]  /*1aea0*/  FMUL.FTZ R82, R2.reuse, R82 ;  /* 0x0000005202527220 */ /* 0x040fe40000410000 */
[C---:B------:R-:W-:Y:S02]  /*1aeb0*/  FMUL.FTZ R83, R2.reuse, R83 ;  /* 0x0000005302537220 */ /* 0x040fe40000410000 */
[C---:B------:R-:W-:Y:S01]  /*1aec0*/  FMUL.FTZ R84, R3.reuse, R84 ;  /* 0x0000005403547220 */ /* 0x040fe20000410000 */
[C---:B------:R-:W-:Y:S01]  /*1aed0*/  HMMA.16816.F32 R72, R128.reuse, R106, R72 ;  /* 0x0000006a8048723c */ /* 0x040fe20000001848 */
[----:B------:R-:W1:Y:S01]  /*1aee0*/  LDSM.16.MT88.4 R104, [R200+0x10000] ;  /* 0x01000000c868783b */ /* 0x000e620000004200 */
[----:B------:R-:W1:Y:S02]  /*1aef0*/  MUFU.EX2 R236, R236 ;  /* 0x000000ec00ec7308 */ /* 0x000e640000000800 */
[C---:B------:R-:W-:Y:S02]  /*1af00*/  FMUL.FTZ R85, R3.reuse, R85 ;  /* 0x0000005503557220 */ /* 0x040fe40000410000 */
[C---:B------:R-:W-:Y:S02]  /*1af10*/  FMUL.FTZ R86, R2.reuse, R86 ;  /* 0x0000005602567220 */ /* 0x040fe40000410000 */
[C---:B--2---:R-:W-:Y:S04]  /*1af20*/  HMMA.16816.F32 R76, R128.reuse, R100, R76 ;  /* 0x00000064804c723c */ /* 0x044fe8000000184c */
        /* <DEDUP_REMOVED lines=11> */
[----:B------:R-:W-:Y:S01]  /*1afe0*/  FMUL.FTZ R91, R2, R91 ;  /* 0x0000005b025b7220 */ /* 0x000fe20000410000 */
[----:B-----5:R-:W-:Y:S01]  /*1aff0*/  F2FP.PACK_AB R103, R226, R223 ;  /* 0x000000dfe267723e */ /* 0x020fe200000000ff */
[C---:B------:R-:W-:Y:S02]  /*1b000*/  FMUL.FTZ R92, R3.reuse, R92 ;  /* 0x0000005c035c7220 */ /* 0x040fe40000410000 */
[C---:B------:R-:W-:Y:S03]  /*1b010*/  FMUL.FTZ R93, R3.reuse, R93 ;  /* 0x0000005d035d7220 */ /* 0x040fe60000410000 */
[C---:B------:R-:W-:Y:S01]  /*1b020*/  HMMA.16816.F32 R88, R128.reuse, R110, R88 ;  /* 0x0000006e8058723c */ /* 0x040fe20000001858 */
[----:B------:R-:W2:Y:S01]  /*1b030*/  LDSM.16.MT88.4 R108, [R201+0xc800] ;  /* 0x00c80000c96c783b */ /* 0x000ea20000004200 */
[----:B------:R-:W3:Y:S01]  /*1b040*/  MUFU.EX2 R240, R240 ;  /* 0x000000f000f07308 */ /* 0x000ee20000000800 */
[C---:B------:R-:W-:Y:S02]  /*1b050*/  FMUL.FTZ R94, R2.reuse, R94 ;  /* 0x0000005e025e7220 */ /* 0x040fe40000410000 */
[C---:B------:R-:W-:Y:S02]  /*1b060*/  FMUL.FTZ R95, R2.reuse, R95 ;  /* 0x0000005f025f7220 */ /* 0x040fe40000410000 */
[C---:B------:R-:W-:Y:S02]  /*1b070*/  FMUL.FTZ R96, R3.reuse, R96 ;  /* 0x0000006003607220 */ /* 0x040fe40000410000 */
[----:B------:R-:W-:Y:S03]  /*1b080*/  FMUL.FTZ R97, R3, R97 ;  /* 0x0000006103617220 */ /* 0x000fe60000410000 */
[C---:B-1----:R-:W-:Y:S03]  /*1b090*/  HMMA.16816.F32 R92, R128.reuse, R104, R92 ;  /* 0x00000068805c723c */ /* 0x042fe6000000185c */
[C---:B------:R-:W-:Y:S02]  /*1b0a0*/  FMUL.FTZ R98, R2.reuse, R98 ;  /* 0x0000006202627220 */ /* 0x040fe40000410000 */
[----:B------:R-:W-:Y:S02]  /*1b0b0*/  FMUL.FTZ R99, R2, R99 ;  /* 0x0000006302637220 */ /* 0x000fe40000410000 */
[--C-:B------:R-:W-:Y:S02]  /*1b0c0*/  FFMA.FTZ R139, R139, c[0x0][0x23c], -R148.reuse ;  /* 0x00008f008b8b7a23 */ /* 0x100fe40000010894 */
[----:B------:R-:W-:Y:S03]  /*1b0d0*/  FFMA.FTZ R148, R138, c[0x0][0x23c], -R148 ;  /* 0x00008f008a947a23 */ /* 0x000fe60000010894 */
[----:B------:R-:W-:Y:S01]  /*1b0e0*/  HMMA.16816.F32 R96, R128, R106, R96 ;  /* 0x0000006a8060723c */ /* 0x000fe20000001860 */
[----:B------:R-:W1:Y:S01]  /*1b0f0*/  LDSM.16.MT88.4 R104, [R200+0xe800] ;  /* 0x00e80000c868783b */ /* 0x000e620000004200 */
        /* <DEDUP_REMOVED lines=21> */
[C---:B--2---:R-:W-:Y:S04]  /*1b250*/  HMMA.16816.F32 R20, R100.reuse, R108, R20 ;  /* 0x0000006c6414723c */ /* 0x044fe80000001814 */
[----:B------:R-:W-:Y:S02]  /*1b260*/  FADD.FTZ R2, R187, R2 ;  /* 0x00000002bb027221 */ /* 0x000fe40000010000 */
[----:B------:R-:W-:Y:S02]  /*1b270*/  FADD.FTZ R184, R184, R183 ;  /* 0x000000b7b8b87221 */ /* 0x000fe40000010000 */
[C---:B------:R-:W-:Y:S01]  /*1b280*/  HMMA.16816.F32 R24, R100.reuse, R110, R24 ;  /* 0x0000006e6418723c */ /* 0x040fe20000001818 */
[----:B------:R-:W2:Y:S03]  /*1b290*/  LDSM.16.MT88.4 R108, [R204+0x10800] ;  /* 0x01080000cc6c783b */ /* 0x000ea60000004200 */
[----:B------:R-:W-:Y:S01]  /*1b2a0*/  FADD.FTZ R223, R223, R2 ;  /* 0x00000002dfdf7221 */ /* 0x000fe20000010000 */
[----:B------:R-:W-:Y:S01]  /*1b2b0*/  IADD3 R2, R222, -0x1, RZ ;  /* 0xffffffffde027810 */ /* 0x000fe20007ffe0ff */
[----:B------:R-:W-:Y:S02]  /*1b2c0*/  FADD.FTZ R184, R185, R184 ;  /* 0x000000b8b9b87221 */ /* 0x000fe40000010000 */
[C---:B------:R-:W-:Y:S04]  /*1b2d0*/  HMMA.16816.F32 R28, R100.reuse, R120, R28 ;  /* 0x00000078641c723c */ /* 0x040fe8000000181c */
[----:B------:R-:W-:Y:S01]  /*1b2e0*/  FADD.FTZ R226, R226, R223 ;  /* 0x000000dfe2e27221 */ /* 0x000fe20000010000 */
[----:B------:R-:W-:Y:S02]  /*1b2f0*/  MOV R222, R2 ;  /* 0x0000000200de7202 */ /* 0x000fe40000000f00 */
[----:B------:R-:W-:Y:S01]  /*1b300*/  MOV R2, R137 ;  /* 0x0000008900027202 */ /* 0x000fe20000000f00 */
        /* <DEDUP_REMOVED lines=22> */
[----:B------:R-:W3:Y:S07]  /*1b470*/  LDSM.16.MT88.4 R116, [R204+0xf000] ;  /* 0x00f00000cc74783b */ /* 0x000eee0000004200 */
[C---:B-1----:R-:W-:Y:S08]  /*1b480*/  HMMA.16816.F32 R92, R100.reuse, R104, R92 ;  /* 0x00000068645c723c */ /* 0x042ff0000000185c */
[----:B------:R-:W-:Y:S01]  /*1b490*/  HMMA.16816.F32 R96, R100, R106, R96 ;  /* 0x0000006a6460723c */ /* 0x000fe20000001860 */
[----:B------:R-:W1:Y:S06]  /*1b4a0*/  LDSM.16.MT88.4 R104, [R200+0xf000] ;  /* 0x00f00000c868783b */ /* 0x000e6c0000004200 */
        /* <DEDUP_REMOVED lines=9> */
[C---:B--2---:R-:W-:Y:S03]  /*1b540*/  HMMA.16816.F32 R4, R100.reuse, R108, R4 ;  /* 0x0000006c6404723c */ /* 0x044fe60000001804 */
[----:B------:R-:W-:Y:S02]  /*1b550*/  FADD.FTZ R231, R231, R232 ;  /* 0x000000e8e7e77221 */ /* 0x000fe40000010000 */
[----:B------:R-:W-:Y:S02]  /*1b560*/  FADD.FTZ R230, R230, R227 ;  /* 0x000000e3e6e67221 */ /* 0x000fe40000010000 */
[----:B------:R-:W-:Y:S01]  /*1b570*/  FADD.FTZ R234, R234, R231 ;  /* 0x000000e7eaea7221 */ /* 0x000fe20000010000 */
[C---:B------:R-:W-:Y:S01]  /*1b580*/  HMMA.16816.F32 R8, R100.reuse, R110, R8 ;  /* 0x0000006e6408723c */ /* 0x040fe20000001808 */
[----:B------:R-:W2:Y:S07]  /*1b590*/  LDSM.16.MT88.4 R108, [R204+0x11000] ;  /* 0x01100000cc6c783b */ /* 0x000eae0000004200 */
        /* <DEDUP_REMOVED lines=20> */
[----:B-----5:R-:W-:Y:S01]  /*1b6e0*/  F2FP.PACK_AB R143, R138, R139 ;  /* 0x0000008b8a8f723e */ /* 0x020fe200000000ff */
[----:B------:R-:W-:Y:S02]  /*1b6f0*/  FADD.FTZ R237, R237, R234 ;  /* 0x000000eaeded7221 */ /* 0x000fe40000010000 */
[----:B------:R-:W-:Y:S01]  /*1b700*/  FADD.FTZ R236, R236, R233 ;  /* 0x000000e9ecec7221 */ /* 0x000fe20000010000 */
[C---:B------:R-:W-:Y:S01]  /*1b710*/  HMMA.16816.F32 R64, R100.reuse, R106, R64 ;  /* 0x0000006a6440723c */ /* 0x040fe20000001840 */
[----:B------:R-:W1:Y:S03]  /*1b720*/  LDSM.16.MT88.4 R104, [R200+0x11000] ;  /* 0x01100000c868783b */ /* 0x000e660000004200 */
[----:B------:R-:W-:Y:S02]  /*1b730*/  FADD.FTZ R240, R240, R237 ;  /* 0x000000edf0f07221 */ /* 0x000fe40000010000 */
[----:B------:R-:W-:Y:S02]  /*1b740*/  FADD.FTZ R235, R235, R236 ;  /* 0x000000ecebeb7221 */ /* 0x000fe40000010000 */
[C---:B--2---:R-:W-:Y:S04]  /*1b750*/  HMMA.16816.F32 R68, R100.reuse, R108, R68 ;  /* 0x0000006c6444723c */ /* 0x044fe80000001844 */
[----:B------:R-:W-:Y:S02]  /*1b760*/  FADD.FTZ R139, R139, R240 ;  /* 0x000000f08b8b7221 */ /* 0x000fe40000010000 */
[----:B------:R-:W-:Y:S02]  /*1b770*/  FADD.FTZ R224, R238, R235 ;  /* 0x000000ebeee07221 */ /* 0x000fe40000010000 */
[C---:B------:R-:W-:Y:S01]  /*1b780*/  HMMA.16816.F32 R72, R100.reuse, R110, R72 ;  /* 0x0000006e6448723c */ /* 0x040fe20000001848 */
[----:B------:R-:W2:Y:S03]  /*1b790*/  LDSM.16.MT88.4 R108, [R202+0xd800] ;  /* 0x00d80000ca6c783b */ /* 0x000ea60000004200 */
[----:B------:R-:W-:Y:S04]  /*1b7a0*/  FADD.FTZ R219, R138, R139 ;  /* 0x0000008b8adb7221 */ /* 0x000fe80000010000 */
        /* <DEDUP_REMOVED lines=32> */
[----:B------:R-:W-:Y:S07]  /*1b9b0*/  HMMA.16816.F32 R96, R140, R14, R96 ;  /* 0x0000000e8c60723c */ /* 0x000fee0000001860 */
[----:B------:R-:W-:Y:S01]  /*1b9c0*/  MOV R141, R136 ;  /* 0x00000088008d7202 */ /* 0x000fe20000000f00 */
[----:B------:R-:W-:-:S05]  /*1b9d0*/  @P0 BRA `(.L_x_4276) ;  /* 0xffffbde000000947 */ /* 0x000fca000383ffff */
.L_x_4272:
        /* <DEDUP_REMOVED lines=257> */
.L_x_4277:
[----:B------:R-:W2:Y:S04]  /*1c9f0*/  S2R R11, SR_CTAID.Z ;  /* 0x00000000000b7919 */ /* 0x000ea80000002700 */
[----:B-1----:R-:W2:Y:S02]  /*1ca00*/  S2R R4, SR_CTAID.Y ;  /* 0x0000000000047919 */ /* 0x002ea40000002600 */
[----:B--2---:R-:W-:-:S04]  /*1ca10*/  IMAD R8, R4, c[0x0][0x1c0], R11 ;  /* 0x0000700004087a24 */ /* 0x004fc800078e020b */
[----:B------:R-:W-:Y:S02]  /*1ca20*/  IMAD R8, R8, c[0x0][0x214], RZ ;  /* 0x0000850008087a24 */ /* 0x000fe400078e02ff */
.L_x_4278:
        /* <DEDUP_REMOVED lines=54> */
.L_x_4280:
[----:B---34-:R-:W-:Y:S05]  /*1cd90*/  BSYNC B0 ;  /* 0x0000000000007941 */ /* 0x018fea0003800000 */
.L_x_4279:
        /* <DEDUP_REMOVED lines=39> */
.L_x_4282:
[----:B------:R-:W-:Y:S05]  /*1d010*/  BSYNC B0 ;  /* 0x0000000000007941 */ /* 0x000fea0003800000 */
.L_x_4281:
        /* <DEDUP_REMOVED lines=20> */
.L_x_4284:
[----:B------:R-:W-:Y:S05]  /*1d160*/  BSYNC B0 ;  /* 0x0000000000007941 */ /* 0x000fea0003800000 */
.L_x_4283:
        /* <DEDUP_REMOVED lines=20> */
.L_x_4286:
[----:B------:R-:W-:Y:S05]  /*1d2b0*/  BSYNC B0 ;  /* 0x0000000000007941 */ /* 0x000fea0003800000 */
.L_x_4285:
        /* <DEDUP_REMOVED lines=21> */
.L_x_4287:
        /* <DEDUP_REMOVED lines=15> */
.L_x_7375:


//--------------------- .text._ZN5flash24flash_fwd_splitkv_kernelI23Flash_fwd_kernel_traitsILi192ELi64ELi64ELi4ELb0ELb0EN7cutlass6half_tE19Flash_kernel_traitsILi192ELi64ELi64ELi4ES3_EELb0ELb0ELb0ELb0ELb1ELb0ELb1ELb0EEEvNS_16Flash_fwd_paramsE --------------------------
	.section	.text._ZN5flash24flash_fwd_splitkv_kernelI23Flash_fwd_kernel_traitsILi192ELi64ELi64ELi4ELb0ELb0EN7cutlass6half_tE19Flash_kernel_traitsILi192ELi64ELi64ELi4ES3_EELb0ELb0ELb0ELb0ELb1ELb0ELb1ELb0EEEvNS_16Flash_fwd_paramsE,"ax",@progbits
	.sectioninfo	@"SHI_REGISTERS=222"
	.align	128
        .global         _ZN5flash24flash_fwd_splitkv_kernelI23Flash_fwd_kernel_traitsILi192ELi64ELi64ELi4ELb0ELb0EN7cutlass6half_tE19Flash_kernel_traitsILi192ELi64ELi64ELi4ES3_EELb0ELb0ELb0ELb0ELb1ELb0ELb1ELb0EEEvNS_16Flash_fwd_paramsE
        .type           _ZN5flash24flash_fwd_splitkv_kernelI23Flash_fwd_kernel_traitsILi192ELi64ELi64ELi4ELb0ELb0EN7cutlass6half_tE19Flash_kernel_traitsILi192ELi64ELi64ELi4ES3_EELb0ELb0ELb0ELb0ELb1ELb0ELb1ELb0EEEvNS_16Flash_fwd_paramsE,@function
        .size           _ZN5flash24flash_fwd_splitkv_kernelI23Flash_fwd_kernel_traitsILi192ELi64ELi64ELi4ELb0ELb0EN7cutlass6half_tE19Flash_kernel_traitsILi192ELi64ELi64ELi4ES3_EELb0ELb0ELb0ELb0ELb1ELb0ELb1ELb0EEEvNS_16Flash_fwd_paramsE,(.L_x_7376 - _ZN5flash24flash_fwd_splitkv_kernelI23Flash_fwd_kernel_traitsILi192ELi64ELi64ELi4ELb0ELb0EN7cutlass6half_tE19Flash_kernel_traitsILi192ELi64ELi64ELi4ES3_EELb0ELb0ELb0ELb0ELb1ELb0ELb1ELb0EEEvNS_16Flash_fwd_paramsE)
        .other          _ZN5flash24flash_fwd_splitkv_kernelI23Flash_fwd_kernel_traitsILi192ELi64ELi64ELi4ELb0ELb0EN7cutlass6half_tE19Flash_kernel_traitsILi192ELi64ELi64ELi4ES3_EELb0ELb0ELb0ELb0ELb1ELb0ELb1ELb0EEEvNS_16Flash_fwd_paramsE,@"STO_CUDA_ENTRY STV_DEFAULT"
_ZN5flash24flash_fwd_splitkv_kernelI23Flash_fwd_kernel_traitsILi192ELi64ELi64ELi4ELb0ELb0EN7cutlass6half_tE19Flash_kernel_traitsILi192ELi64ELi64ELi4ES3_EELb0ELb0ELb0ELb0ELb1ELb0ELb1ELb0EEEvNS_16Flash_fwd_paramsE:
.text._ZN5flash24flash_fwd_splitkv_kernelI23Flash_fwd_kernel_traitsILi192ELi64ELi64ELi4ELb0ELb0EN7cutlass6half_tE19Flash_kernel_traitsILi192ELi64ELi64ELi4ES3_EELb0ELb0ELb0ELb0ELb1ELb0ELb1ELb0EEEvNS_16Flash_fwd_paramsE:
[----:B------:R-:W-:Y:S02]  /*0000*/  MOV R1, c[0x0][0x28] ;  /* 0x00000a0000017a02 */ /* 0x000fe40000000f00 */
[----:B------:R-:W1:Y:S01]  /*0010*/  I2F.U32.RP R4, c[0x0][0x1c0] ;  /* 0x0000700000047b06 */ /* 0x000e620000209000 */
[----:B------:R-:W2:Y:S01]  /*0020*/  S2R R9, SR_CTAID.Z ;  /* 0x0000000000097919 */ /* 0x000ea20000002700 */
[----:B------:R-:W-:Y:S01]  /*0030*/  IMAD.MOV.U32 R2, RZ, RZ, RZ ;  /* 0x000000ffff027224 */ /* 0x000fe200078e00ff */
[----:B------:R-:W-:Y:S01]  /*0040*/  ISETP.NE.U32.AND P1, PT, RZ, c[0x0][0x1c0], PT ;  /* 0x00007000ff007a0c */ /* 0x000fe20003f25070 */
[----:B------:R-:W-:Y:S01]  /*0050*/  IMAD.MOV.U32 R19, RZ, RZ, -0x1 ;  /* 0xffffffffff137424 */ /* 0x000fe200078e00ff */
[----:B------:R-:W-:-:S03]  /*0060*/  ULDC.64 UR12, c[0x0][0x118] ;  /* 0x00004600000c7ab9 */ /* 0x000fc60000000a00 */
[----:B-1----:R-:W1:Y:S02]  /*0070*/  MUFU.RCP R3, R4 ;  /* 0x0000000400037308 */ /* 0x002e640000001000 */
[----:B-1----:R-:W-:-:S06]  /*0080*/  IADD3 R3, R3, 0xffffffe, RZ ;  /* 0x0ffffffe03037810 */ /* 0x002fcc0007ffe0ff */
[----:B------:R-:W1:Y:S02]  /*0090*/  F2I.FTZ.U32.TRUNC.NTZ R3, R3 ;  /* 0x0000000300037305 */ /* 0x000e64000021f000 */
[----:B-1----:R-:W-:-:S04]  /*00a0*/  IMAD.MOV R0, RZ, RZ, -R3 ;  /* 0x000000ffff007224 */ /* 0x002fc800078e0a03 */
[----:B------:R-:W-:Y:S02]  /*00b0*/  IMAD R5, R0, c[0x0][0x1c0], RZ ;  /* 0x0000700000057a24 */ /* 0x000fe400078e02ff */
[----:B------:R-:W1:Y:S02]  /*00c0*/  LDC.U8 R0, c[0x0][0x312] ;  /* 0x0000c480ff007b82 */ /* 0x000e640000000000 */
[----:B------:R-:W-:-:S04]  /*00d0*/  IMAD.HI.U32 R2, R3, R5, R2 ;  /* 0x0000000503027227 */ /* 0x000fc800078e0002 */
[----:B------:R-:W-:Y:S02]  /*00e0*/  IMAD.MOV.U32 R3, RZ, RZ, 0x4 ;  /* 0x00000004ff037424 */ /* 0x000fe400078e00ff */
        /* <DEDUP_REMOVED lines=39> */
.L_x_4288:
[----:B-1-34-:R-:W-:Y:S02]  /*0360*/  MOV R0, c[0x0][0x218] ;  /* 0x0000860000007a02 */ /* 0x01afe40000000f00 */
.L_x_4289:
        /* <DEDUP_REMOVED lines=34> */
[----:B------:R-:W-:Y:S02]  /*0590*/  ISETP.GT.U32.AND P1, PT, R6, R9, PT ;  /* 0x000000090600720c */ /* 0x000fe40003f24070 */
[----:B------:R-:W-:-:S04]  /*05a0*/  SHF.R.S32.HI R7, RZ, 0x1f, R0 ;  /* 0x0000001fff077819 */ /* 0x000fc80000011400 */
[----:B------:R-:W-:-:S04]  /*05b0*/  LEA.HI R7, R7, R0, RZ, 0x6 ;  /* 0x0000000007077211 */ /* 0x000fc800078f30ff */
[----:B------:R-:W-:-:S03]  /*05c0*/  SHF.R.S32.HI R7, RZ, 0x6, R7 ;  /* 0x00000006ff077819 */ /* 0x000fc60000011407 */
[----:B------:R-:W-:Y:S01]  /*05d0*/  @!P1 IMAD.IADD R9, R9, 0x1, -R6 ;  /* 0x0000000109099824 */ /* 0x000fe200078e0a06 */
[----:B------:R-:W-:Y:S02]  /*05e0*/  @!P1 IADD3 R2, R2, 0x1, RZ ;  /* 0x0000000102029810 */ /* 0x000fe40007ffe0ff */
[----:B------:R-:W-:Y:S02]  /*05f0*/  ISETP.NE.AND P1, PT, RZ, c[0x0][0x10], PT ;  /* 0x00000400ff007a0c */ /* 0x000fe40003f25270 */
[----:B------:R-:W-:-:S13]  /*0600*/  ISETP.GE.U32.AND P2, PT, R9, R6, PT ;  /* 0x000000060900720c */ /* 0x000fda0003f46070 */
        /* <DEDUP_REMOVED lines=10> */
[----:B------:R-:W-:Y:S02]  /*06b0*/  LOP3.LUT P6, RZ, R84, 0xf, RZ, 0xc0, !PT ;  /* 0x0000000f54ff7812 */ /* 0x000fe400078cc0ff */
[----:B------:R-:W-:Y:S01]  /*06c0*/  LEA.HI R0, R3, R84, RZ, 0x4 ;  /* 0x0000005403007211 */ /* 0x000fe200078f20ff */
[----:B------:R-:W-:-:S03]  /*06d0*/  IMAD R18, R5, c[0x0][0x1c0], R18 ;  /* 0x0000700005127a24 */ /* 0x000fc600078e0212 */
[----:B------:R-:W-:Y:S02]  /*06e0*/  LOP3.LUT R3, R0, 0x3ffffff0, RZ, 0xc0, !PT ;  /* 0x3ffffff000037812 */ /* 0x000fe400078ec0ff */
[----:B------:R-:W-:-:S03]  /*06f0*/  SHF.R.S32.HI R0, RZ, 0x4, R0 ;  /* 0x00000004ff007819 */ /* 0x000fc60000011400 */
[----:B------:R-:W-:Y:S01]  /*0700*/  IMAD.IADD R3, R84, 0x1, -R3 ;  /* 0x0000000154037824 */ /* 0x000fe200078e0a03 */
[----:B------:R-:W-:-:S03]  /*0710*/  IADD3 R10, R0, 0x38, RZ ;  /* 0x00000038000a7810 */ /* 0x000fc60007ffe0ff */
[----:B------:R-:W-:Y:S02]  /*0720*/  IMAD.SHL.U32 R6, R3, 0x4, RZ ;  /* 0x0000000403067824 */ /* 0x000fe400078e00ff */
[--C-:B------:R-:W-:Y:S02]  /*0730*/  IMAD R3, R18, c[0x0][0x214], R199.reuse ;  /* 0x0000850012037a24 */ /* 0x100fe400078e02c7 */
[----:B------:R-:W-:Y:S01]  /*0740*/  IMAD.IADD R199, R8, 0x1, -R199 ;  /* 0x0000000108c77824 */ /* 0x000fe200078e0ac7 */
[--C-:B------:R-:W-:Y:S01]  /*0750*/  SHF.R.S32.HI R7, RZ, 0x1f, R6.reuse ;  /* 0x0000001fff077819 */ /* 0x100fe20000011406 */
[----:B------:R-:W-:Y:S01]  /*0760*/  IMAD R4, R3, c[0x0][0x22c], RZ ;  /* 0x00008b0003047a24 */ /* 0x000fe200078e02ff */
[C---:B------:R-:W-:Y:S02]  /*0770*/  IADD3 R8, R0.reuse, 0x18, RZ ;  /* 0x0000001800087810 */ /* 0x040fe40007ffe0ff */
[C---:B------:R-:W-:Y:S01]  /*0780*/  ISETP.GE.AND P3, PT, R0.reuse, R199, PT ;  /* 0x000000c70000720c */ /* 0x040fe20003f66270 */
[----:B------:R-:W-:Y:S01]  /*0790*/  IMAD.WIDE R6, R0, 0xc0, R6 ;  /* 0x000000c000067825 */ /* 0x000fe200078e0206 */
[----:B------:R-:W-:-:S04]  /*07a0*/  SHF.R.S32.HI R5, RZ, 0x1f, R3 ;  /* 0x0000001fff057819 */ /* 0x000fc80000011403 */
[----:B------:R-:W-:Y:S02]  /*07b0*/  IADD3 R2, P0, R4, R6, RZ ;  /* 0x0000000604027210 */ /* 0x000fe40007f1e0ff */
[----:B------:R-:W-:Y:S02]  /*07c0*/  IADD3 R6, R0, 0x8, RZ ;  /* 0x0000000800067810 */ /* 0x000fe40007ffe0ff */
[----:B------:R-:W-:Y:S02]  /*07d0*/  LEA.HI.X.SX32 R7, R4, R7, 0x1, P0 ;  /* 0x0000000704077211 */ /* 0x000fe400000f0eff */
[----:B------:R-:W-:Y:S02]  /*07e0*/  LEA R12, P0, R2, c[0x0][0x1d8], 0x2 ;  /* 0x00007600020c7a11 */ /* 0x000fe400078010ff */
[----:B------:R-:W-:Y:S02]  /*07f0*/  ISETP.GE.AND P2, PT, R6, R199, PT ;  /* 0x000000c70600720c */ /* 0x000fe40003f46270 */
[----:B------:R-:W-:-:S02]  /*0800*/  LEA.HI.X R13, R2, c[0x0][0x1dc], R7, 0x2, P0 ;  /* 0x00007700020d7a11 */ /* 0x000fc400000f1407 */
[-C--:B------:R-:W-:Y:S02]  /*0810*/  ISETP.GE.OR P5, PT, R6, R199.reuse, P6 ;  /* 0x000000c70600720c */ /* 0x080fe400037a6670 */
[C---:B------:R-:W-:Y:S01]  /*0820*/  IADD3 R4, R0.reuse, 0x10, RZ ;  /* 0x0000001000047810 */ /* 0x040fe20007ffe0ff */
[----:B------:R-:W-:Y:S01]  /*0830*/  @!P3 STG.E.128 [R12.64], RZ ;  /* 0x000000ff0c00b986 */ /* 0x000fe2000c101d0c */
[----:B------:R-:W-:Y:S02]  /*0840*/  IADD3 R6, R0, 0x20, RZ ;  /* 0x0000002000067810 */ /* 0x000fe40007ffe0ff */
[-C--:B------:R-:W-:Y:S01]  /*0850*/  ISETP.GE.AND P0, PT, R8, R199.reuse, PT ;  /* 0x000000c70800720c */ /* 0x080fe20003f06270 */
[----:B------:R-:W-:Y:S01]  /*0860*/  @!P3 STG.E.128 [R12.64+0x100], RZ ;  /* 0x000100ff0c00b986 */ /* 0x000fe2000c101d0c */
[CC--:B------:R-:W-:Y:S02]  /*0870*/  ISETP.GE.AND P1, PT, R4.reuse, R199.reuse, PT ;  /* 0x000000c70400720c */ /* 0x0c0fe40003f26270 */
[-C--:B------:R-:W-:Y:S01]  /*0880*/  ISETP.GE.OR P4, PT, R4, R199.reuse, P6 ;  /* 0x000000c70400720c */ /* 0x080fe20003786670 */
[----:B------:R-:W-:Y:S01]  /*0890*/  @!P3 STG.E.128 [R12.64+0x200], RZ ;  /* 0x000200ff0c00b986 */ /* 0x000fe2000c101d0c */
[----:B------:R-:W-:-:S02]  /*08a0*/  ISETP.GE.AND P3, PT, R6, R199, PT ;  /* 0x000000c70600720c */ /* 0x000fc40003f66270 */
[C---:B------:R-:W-:Y:S01]  /*08b0*/  IADD3 R4, R0.reuse, 0x28, RZ ;  /* 0x0000002800047810 */ /* 0x040fe20007ffe0ff */
[----:B------:R-:W-:Y:S01]  /*08c0*/  @!P2 STG.E.128 [R12.64+0x1800], RZ ;  /* 0x001800ff0c00a986 */ /* 0x000fe2000c101d0c */
[----:B------:R-:W-:-:S03]  /*08d0*/  IADD3 R2, R0, 0x30, RZ ;  /* 0x0000003000027810 */ /* 0x000fc60007ffe0ff */
[----:B------:R-:W-:Y:S04]  /*08e0*/  @!P0 STG.E.128 [R12.64+0x4800], RZ ;  /* 0x004800ff0c008986 */ /* 0x000fe8000c101d0c */
[----:B------:R-:W-:Y:S01]  /*08f0*/  @!P0 STG.E.128 [R12.64+0x4900], RZ ;  /* 0x004900ff0c008986 */ /* 0x000fe2000c101d0c */
[----:B------:R-:W-:-:S03]  /*0900*/  @!P4 IMAD.MOV.U32 R15, RZ, RZ, -0x800000 ;  /* 0xff800000ff0fc424 */ /* 0x000fc600078e00ff */
[----:B------:R-:W-:Y:S01]  /*0910*/  @!P0 STG.E.128 [R12.64+0x4a00], RZ ;  /* 0x004a00ff0c008986 */ /* 0x000fe2000c101d0c */
[----:B------:R-:W-:-:S03]  /*0920*/  IADD3 R3, P0, R3, R0, RZ ;  /* 0x0000000003037210 */ /* 0x000fc60007f1e0ff */
[----:B------:R-:W-:Y:S01]  /*0930*/  @!P2 STG.E.128 [R12.64+0x1900], RZ ;  /* 0x001900ff0c00a986 */ /* 0x000fe2000c101d0c */
[----:B------:R-:W-:Y:S02]  /*0940*/  LEA.HI.X.SX32 R14, R0, R5, 0x1, P0 ;  /* 0x00000005000e7211 */ /* 0x000fe400000f0eff */
[C---:B------:R-:W-:Y:S01]  /*0950*/  LEA R16, P0, R3.reuse, c[0x0][0x208], 0x2 ;  /* 0x0000820003107a11 */ /* 0x040fe200078010ff */
[----:B------:R-:W-:Y:S01]  /*0960*/  @!P2 STG.E.128 [R12.64+0x1a00], RZ ;  /* 0x001a00ff0c00a986 */ /* 0x000fe2000c101d0c */
[-C--:B------:R-:W-:Y:S02]  /*0970*/  ISETP.GE.AND P2, PT, R4, R199.reuse, PT ;  /* 0x000000c70400720c */ /* 0x080fe40003f46270 */
[----:B------:R-:W-:Y:S01]  /*0980*/  LEA.HI.X R17, R3, c[0x0][0x20c], R14, 0x2, P0 ;  /* 0x0000830003117a11 */ /* 0x000fe200000f140e */
[----:B------:R-:W-:Y:S01]  /*0990*/  @!P1 STG.E.128 [R12.64+0x3000], RZ ;  /* 0x003000ff0c009986 */ /* 0x000fe2000c101d0c */
[----:B------:R-:W-:Y:S01]  /*09a0*/  @!P5 IMAD.MOV.U32 R3, RZ, RZ, -0x800000 ;  /* 0xff800000ff03d424 */ /* 0x000fe200078e00ff */
[----:B------:R-:W-:-:S02]  /*09b0*/  ISETP.GE.OR P0, PT, R2, R199, P6 ;  /* 0x000000c70200720c */ /* 0x000fc40003706670 */
[----:B------:R-:W-:Y:S04]  /*09c0*/  @!P1 STG.E.128 [R12.64+0x3100], RZ ;  /* 0x003100ff0c009986 */ /* 0x000fe8000c101d0c */
[----:B------:R-:W-:Y:S01]  /*09d0*/  @!P1 STG.E.128 [R12.64+0x3200], RZ ;  /* 0x003200ff0c009986 */ /* 0x000fe2000c101d0c */
[----:B------:R-:W-:-:S03]  /*09e0*/  ISETP.GE.AND P1, PT, R2, R199, PT ;  /* 0x000000c70200720c */ /* 0x000fc60003f26270 */
[----:B------:R-:W-:Y:S03]  /*09f0*/  @!P3 STG.E.128 [R12.64+0x6000], RZ ;  /* 0x006000ff0c00b986 */ /* 0x000fe6000c101d0c */
[----:B------:R-:W-:Y:S01]  /*0a00*/  @!P0 IMAD.MOV.U32 R5, RZ, RZ, -0x800000 ;  /* 0xff800000ff058424 */ /* 0x000fe200078e00ff */
[----:B------:R-:W-:Y:S04]  /*0a10*/  @!P3 STG.E.128 [R12.64+0x6100], RZ ;  /* 0x006100ff0c00b986 */ /* 0x000fe8000c101d0c */
[----:B------:R-:W-:Y:S01]  /*0a20*/  @!P3 STG.E.128 [R12.64+0x6200], RZ ;  /* 0x006200ff0c00b986 */ /* 0x000fe2000c101d0c */
[----:B------:R-:W-:-:S03]  /*0a30*/  ISETP.GE.AND P3, PT, R10, R199, PT ;  /* 0x000000c70a00720c */ /* 0x000fc60003f66270 */
[----:B------:R-:W-:Y:S04]  /*0a40*/  @!P2 STG.E.128 [R12.64+0x7800], RZ ;  /* 0x007800ff0c00a986 */ /* 0x000fe8000c101d0c */
[----:B------:R-:W-:Y:S04]  /*0a50*/  @!P2 STG.E.128 [R12.64+0x7900], RZ ;  /* 0x007900ff0c00a986 */ /* 0x000fe8000c101d0c */
[----:B------:R-:W-:Y:S01]  /*0a60*/  @!P2 STG.E.128 [R12.64+0x7a00], RZ ;  /* 0x007a00ff0c00a986 */ /* 0x000fe2000c101d0c */
[----:B------:R-:W-:-:S03]  /*0a70*/  ISETP.GE.OR P2, PT, R8, R199, P6 ;  /* 0x000000c70800720c */ /* 0x000fc60003746670 */
[----:B------:R-:W-:Y:S04]  /*0a80*/  @!P1 STG.E.128 [R12.64+0x9000], RZ ;  /* 0x009000ff0c009986 */ /* 0x000fe8000c101d0c */
[----:B------:R-:W-:Y:S04]  /*0a90*/  @!P1 STG.E.128 [R12.64+0x9100], RZ ;  /* 0x009100ff0c009986 */ /* 0x000fe8000c101d0c */
[----:B------:R-:W-:Y:S01]  /*0aa0*/  @!P1 STG.E.128 [R12.64+0x9200], RZ ;  /* 0x009200ff0c009986 */ /* 0x000fe2000c101d0c */
[----:B------:R-:W-:Y:S01]  /*0ab0*/  ISETP.GE.OR P1, PT, R6, R199, P6 ;  /* 0x000000c70600720c */ /* 0x000fe20003726670 */
[----:B------:R-:W-:-:S02]  /*0ac0*/  @!P2 IMAD.MOV.U32 R11, RZ, RZ, -0x800000 ;  /* 0xff800000ff0ba424 */ /* 0x000fc400078e00ff */
[----:B------:R-:W-:Y:S04]  /*0ad0*/  @!P3 STG.E.128 [R12.64+0xa800], RZ ;  /* 0x00a800ff0c00b986 */ /* 0x000fe8000c101d0c */
[----:B------:R-:W-:Y:S04]  /*0ae0*/  @!P3 STG.E.128 [R12.64+0xa900], RZ ;  /* 0x00a900ff0c00b986 */ /* 0x000fe8000c101d0c */
[----:B------:R1:W-:Y:S01]  /*0af0*/  @!P3 STG.E.128 [R12.64+0xaa00], RZ ;  /* 0x00aa00ff0c00b986 */ /* 0x0003e2000c101d0c */
[----:B------:R-:W-:Y:S01]  /*0b00*/  ISETP.GE.OR P3, PT, R4, R199, P6 ;  /* 0x000000c70400720c */ /* 0x000fe20003766670 */
[----:B------:R-:W-:-:S02]  /*0b10*/  @!P1 IMAD.MOV.U32 R9, RZ, RZ, -0x800000 ;  /* 0xff800000ff099424 */ /* 0x000fc400078e00ff */
[----:B------:R2:W-:Y:S01]  /*0b20*/  @!P5 STG.E [R16.64+0x20], R3 ;  /* 0x000020031000d986 */ /* 0x0005e2000c10190c */
[-C--:B------:R-:W-:Y:S02]  /*0b30*/  ISETP.GE.OR P5, PT, R0, R199.reuse, P6 ;  /* 0x000000c70000720c */ /* 0x080fe400037a6670 */
[----:B------:R-:W-:Y:S01]  /*0b40*/  ISETP.GE.OR P6, PT, R10, R199, P6 ;  /* 0x000000c70a00720c */ /* 0x000fe200037c6670 */
[----:B------:R2:W-:Y:S04]  /*0b50*/  @!P4 STG.E [R16.64+0x40], R15 ;  /* 0x0000400f1000c986 */ /* 0x0005e8000c10190c */
[----:B------:R2:W-:Y:S02]  /*0b60*/  @!P2 STG.E [R16.64+0x60], R11 ;  /* 0x0000600b1000a986 */ /* 0x0005e4000c10190c */
[----:B------:R-:W-:-:S02]  /*0b70*/  @!P3 IMAD.MOV.U32 R7, RZ, RZ, -0x800000 ;  /* 0xff800000ff07b424 */ /* 0x000fc400078e00ff */
[----:B------:R2:W-:Y:S04]  /*0b80*/  @!P1 STG.E [R16.64+0x80], R9 ;  /* 0x0000800910009986 */ /* 0x0005e8000c10190c */
[----:B------:R2:W-:Y:S04]  /*0b90*/  @!P3 STG.E [R16.64+0xa0], R7 ;  /* 0x0000a0071000b986 */ /* 0x0005e8000c10190c */
[----:B------:R2:W-:Y:S01]  /*0ba0*/  @!P0 STG.E [R16.64+0xc0], R5 ;  /* 0x0000c00510008986 */ /* 0x0005e2000c10190c */
[----:B-1----:R-:W-:-:S05]  /*0bb0*/  @!P5 IMAD.MOV.U32 R13, RZ, RZ, -0x800000 ;  /* 0xff800000ff0dd424 */ /* 0x002fca00078e00ff */
[----:B------:R2:W-:Y:S01]  /*0bc0*/  @!P5 STG.E [R16.64], R13 ;  /* 0x0000000d1000d986 */ /* 0x0005e2000c10190c */
[----:B------:R-:W-:Y:S05]  /*0bd0*/  @P6 EXIT ;  /* 0x000000000000694d */ /* 0x000fea0003800000 */
[----:B--2---:R-:W-:-:S05]  /*0be0*/  MOV R3, 0xff800000 ;  /* 0xff80000000037802 */ /* 0x004fca0000000f00 */
[----:B------:R-:W-:Y:S01]  /*0bf0*/  STG.E [R16.64+0xe0], R3 ;  /* 0x0000e00310007986 */ /* 0x000fe2000c10190c */
[----:B------:R-:W-:Y:S05]  /*0c00*/  EXIT ;  /* 0x000000000000794d */ /* 0x000fea0003800000 */
.L_x_4290:
        /* <DEDUP_REMOVED lines=12> */
[----:B------:R-:W-:-:S03]  /*0cd0*/  @P2 LEA R208, P1, R6, c[0x0][0x2c0], 0x2 ;  /* 0x0000b00006d02a11 */ /* 0x000fc600078210ff */
[----:B------:R-:W-:-:S04]  /*0ce0*/  @P2 IMAD R3, R206, c[0x0][0x2cc], R3 ;  /* 0x0000b300ce032a24 */ /* 0x000fc800078e0203 */
[----:B------:R-:W-:-:S05]  /*0cf0*/  @P2 IMAD.IADD R3, R7, 0x1, R3 ;  /* 0x0000000107032824 */ /* 0x000fca00078e0203 */
[----:B------:R-:W-:Y:S02]  /*0d00*/  @P2 SHF.L.U64.HI R3, R6, 0x2, R3 ;  /* 0x0000000206032819 */ /* 0x000fe40000010203 */
[----:B------:R-:W-:Y:S02]  /*0d10*/  IABS R6, c[0x0][0x2d0] ;  /* 0x0000b40000067a13 */ /* 0x000fe40000000000 */
        /* <DEDUP_REMOVED lines=68> */
[----:B------:R-:W-:-:S04]  /*1160*/  IMAD.WIDE.U32 R80, R5, c[0x0][0x198], R10 ;  /* 0x0000660005507a25 */ /* 0x000fc800078e000a */
[----:B------:R-:W-:Y:S02]  /*1170*/  IMAD.IADD R81, R81, 0x1, R3 ;  /* 0x0000000151517824 */ /* 0x000fe400078e0203 */
[----:B------:R-:W-:Y:S02]  /*1180*/  IMAD R3, R13, c[0x0][0x1b0], RZ ;  /* 0x00006c000d037a24 */ /* 0x000fe400078e02ff */
[----:B------:R-:W-:-:S04]  /*1190*/  IMAD.WIDE.U32 R80, R22, c[0x0][0x1b0], R80 ;  /* 0x00006c0016507a25 */ /* 0x000fc800078e0050 */
[----:B------:R-:W-:-:S04]  /*11a0*/  IMAD R3, R22, c[0x0][0x1b4], R3 ;  /* 0x00006d0016037a24 */ /* 0x000fc800078e0203 */
[----:B------:R-:W-:Y:S01]  /*11b0*/  IMAD.IADD R3, R81, 0x1, R3 ;  /* 0x0000000151037824 */ /* 0x000fe200078e0203 */
[----:B------:R-:W-:Y:S05]  /*11c0*/  BRA `(.L_x_4292) ;  /* 0x0000040000007947 */ /* 0x000fea0003800000 */
.L_x_4291:
        /* <DEDUP_REMOVED lines=15> */
.L_x_4293:
        /* <DEDUP_REMOVED lines=28> */
[----:B------:R-:W-:-:S05]  /*1480*/  IMAD R3, R5, c[0x0][0x19c], R12 ;  /* 0x0000670005037a24 */ /* 0x000fca00078e020c */
[----:B------:R-:W-:-:S03]  /*1490*/  IADD3 R11, R11, R3, RZ ;  /* 0x000000030b0b7210 */ /* 0x000fc60007ffe0ff */
        /* <DEDUP_REMOVED lines=19> */
.L_x_4292:
[----:B------:R-:W-:Y:S01]  /*15d0*/  ISETP.NE.AND P1, PT, R19, -0x1, PT ;  /* 0xffffffff1300780c */ /* 0x000fe20003f25270 */
[----:B------:R-:W-:Y:S01]  /*15e0*/  IMAD R13, R13, c[0x0][0x1b8], RZ ;  /* 0x00006e000d0d7a24 */ /* 0x000fe200078e02ff */
[----:B------:R-:W-:Y:S01]  /*15f0*/  SHF.R.S32.HI R9, RZ, 0x1f, R84 ;  /* 0x0000001fff097819 */ /* 0x000fe20000011454 */
[----:B------:R-:W-:Y:S01]  /*1600*/  IMAD.IADD R199, R8, 0x1, -R199 ;  /* 0x0000000108c77824 */ /* 0x000fe200078e0ac7 */
[----:B------:R-:W-:Y:S01]  /*1610*/  IADD3 R134, R2, -0x1, RZ ;  /* 0xffffffff02867810 */ /* 0x000fe20007ffe0ff */
[----:B------:R-:W-:Y:S01]  /*1620*/  IMAD R30, R22, c[0x0][0x1bc], R13 ;  /* 0x00006f00161e7a24 */ /* 0x000fe200078e020d */
[CC--:B------:R-:W-:Y:S02]  /*1630*/  LEA.HI R14, R9.reuse, R84.reuse, RZ, 0x3 ;  /* 0x00000054090e7211 */ /* 0x0c0fe400078f18ff */
[----:B------:R-:W-:Y:S02]  /*1640*/  LEA.HI R200, R9, R84, RZ, 0x4 ;  /* 0x0000005409c87211 */ /* 0x000fe400078f20ff */
[----:B------:R-:W-:-:S02]  /*1650*/  LOP3.LUT R17, R14, 0xfffffff8, RZ, 0xc0, !PT ;  /* 0xfffffff80e117812 */ /* 0x000fc400078ec0ff */
[----:B------:R-:W-:Y:S01]  /*1660*/  SHF.R.S32.HI R14, RZ, 0x3, R14 ;  /* 0x00000003ff0e7819 */ /* 0x000fe2000001140e */
[----:B------:R-:W-:Y:S01]  /*1670*/  @!P1 IMAD.WIDE.U32 R24, R206, c[0x0][0x178], RZ ;  /* 0x00005e00ce189a25 */ /* 0x000fe200078e00ff */
[----:B------:R-:W-:Y:S02]  /*1680*/  @!P1 SHF.R.S32.HI R7, RZ, 0x1f, R206 ;  /* 0x0000001fff079819 */ /* 0x000fe400000114ce */
[----:B------:R-:W-:Y:S01]  /*1690*/  IADD3 R12, R14, 0x10, RZ ;  /* 0x000000100e0c7810 */ /* 0x000fe20007ffe0ff */
[----:B-----5:R-:W-:Y:S01]  /*16a0*/  IMAD.IADD R0, R84, 0x1, -R17 ;  /* 0x0000000154007824 */ /* 0x020fe200078e0a11 */
[----:B------:R-:W-:Y:S01]  /*16b0*/  IADD3 R8, R14, 0x20, RZ ;  /* 0x000000200e087810 */ /* 0x000fe20007ffe0ff */
[----:B------:R-:W-:Y:S01]  /*16c0*/  @!P1 IMAD R7, R7, c[0x0][0x178], RZ ;  /* 0x00005e0007079a24 */ /* 0x000fe200078e02ff */
[-C--:B------:R-:W-:Y:S01]  /*16d0*/  ISETP.GE.AND P5, PT, R12, R199.reuse, PT ;  /* 0x000000c70c00720c */ /* 0x080fe20003fa6270 */
[----:B------:R-:W-:Y:S01]  /*16e0*/  @P1 IMAD.WIDE.U32 R10, R19, c[0x0][0x190], RZ ;  /* 0x00006400130a1a25 */ /* 0x000fe200078e00ff */
[----:B------:R-:W-:-:S03]  /*16f0*/  ISETP.GE.AND P6, PT, R14, R199, PT ;  /* 0x000000c70e00720c */ /* 0x000fc60003fc6270 */
[----:B------:R-:W-:Y:S01]  /*1700*/  @!P1 IMAD R4, R206, c[0x0][0x17c], R7 ;  /* 0x00005f00ce049a24 */ /* 0x000fe200078e0207 */
[----:B------:R-:W-:Y:S01]  /*1710*/  SHF.R.S32.HI R7, RZ, 0x1f, R18 ;  /* 0x0000001fff077819 */ /* 0x000fe20000011412 */
[----:B------:R-:W-:Y:S02]  /*1720*/  IMAD.SHL.U32 R16, R0, 0x8, RZ ;  /* 0x0000000800107824 */ /* 0x000fe400078e00ff */
[----:B------:R-:W-:Y:S02]  /*1730*/  @!P1 IMAD.MOV.U32 R10, RZ, RZ, R24 ;  /* 0x000000ffff0a9224 */ /* 0x000fe400078e0018 */
[----:B------:R-:W-:Y:S01]  /*1740*/  @P1 IMAD R11, R19, c[0x0][0x194], R11 ;  /* 0x00006500130b1a24 */ /* 0x000fe200078e020b */
[C---:B------:R-:W-:Y:S01]  /*1750*/  IADD3 R20, P2, R16.reuse, R20, RZ ;  /* 0x0000001410147210 */ /* 0x040fe20007f5e0ff */
[----:B------:R-:W-:Y:S01]  /*1760*/  @!P1 IMAD.IADD R11, R25, 0x1, R4 ;  /* 0x00000001190b9824 */ /* 0x000fe200078e0204 */
[----:B------:R-:W-:Y:S01]  /*1770*/  SHF.R.S32.HI R4, RZ, 0x1f, R16 ;  /* 0x0000001fff047819 */ /* 0x000fe20000011410 */
[----:B------:R-:W-:Y:S01]  /*1780*/  IMAD R7, R7, c[0x0][0x1a8], RZ ;  /* 0x00006a0007077a24 */ /* 0x000fe200078e02ff */
[----:B------:R-:W-:Y:S01]  /*1790*/  IADD3 R10, P1, R16, R10, RZ ;  /* 0x0000000a100a7210 */ /* 0x000fe20007f3e0ff */
[----:B------:R-:W-:Y:S01]  /*17a0*/  IMAD.SHL.U32 R197, R0, 0x40, RZ ;  /* 0x0000004000c57824 */ /* 0x000fe200078e00ff */
[----:B------:R-:W-:Y:S01]  /*17b0*/  IADD3 R80, P4, R16, R80, RZ ;  /* 0x0000005010507210 */ /* 0x000fe20007f9e0ff */
[C---:B------:R-:W-:Y:S01]  /*17c0*/  IMAD.X R21, R4.reuse, 0x1, R15, P2 ;  /* 0x0000000104157824 */ /* 0x040fe200010e060f */
[----:B------:R-:W-:Y:S01]  /*17d0*/  SHF.R.S32.HI R15, RZ, 0x1f, R14 ;  /* 0x0000001fff0f7819 */ /* 0x000fe2000001140e */
[----:B------:R-:W-:Y:S01]  /*17e0*/  IMAD.X R11, R4, 0x1, R11, P1 ;  /* 0x00000001040b7824 */ /* 0x000fe200008e060b */
[----:B------:R-:W-:Y:S01]  /*17f0*/  IADD3 R24, P2, R14, R5, RZ ;  /* 0x000000050e187210 */ /* 0x000fe20007f5e0ff */
[----:B------:R-:W-:Y:S01]  /*1800*/  IMAD.WIDE.U32 R22, R22, c[0x0][0x1b8], R20 ;  /* 0x00006e0016167a25 */ /* 0x000fe200078e0014 */
[----:B------:R-:W-:-:S02]  /*1810*/  ISETP.GE.AND P1, PT, R8, R199, PT ;  /* 0x000000c70800720c */ /* 0x000fc40003f26270 */
[----:B------:R-:W-:Y:S01]  /*1820*/  LOP3.LUT R197, R197, 0x1c0, RZ, 0xc0, !PT ;  /* 0x000001c0c5c57812 */ /* 0x000fe200078ec0ff */
[C---:B------:R-:W-:Y:S02]  /*1830*/  IMAD R20, R18.reuse, c[0x0][0x1ac], R7 ;  /* 0x00006b0012147a24 */ /* 0x040fe400078e0207 */
[----:B------:R-:W-:Y:S01]  /*1840*/  IMAD.WIDE.U32 R18, R18, c[0x0][0x1a8], R10 ;  /* 0x00006a0012127a25 */ /* 0x000fe200078e000a */
[----:B------:R-:W-:-:S03]  /*1850*/  IADD3 R10, R14, 0x30, RZ ;  /* 0x000000300e0a7810 */ /* 0x000fc60007ffe0ff */
[----:B------:R-:W-:Y:S01]  /*1860*/  IMAD.SHL.U32 R11, R14, 0x40, RZ ;  /* 0x000000400e0b7824 */ /* 0x000fe200078e00ff */
[----:B------:R-:W-:Y:S01]  /*1870*/  ISETP.GE.AND P3, PT, R10, R199, PT ;  /* 0x000000c70a00720c */ /* 0x000fe20003f66270 */
[----:B------:R-:W-:-:S03]  /*1880*/  IMAD.WIDE R32, R33, 0x40, R14 ;  /* 0x0000004021207825 */ /* 0x000fc600078e020e */
[----:B------:R-:W-:Y:S01]  /*1890*/  LOP3.LUT R11, R11, 0x1c0, RZ, 0xc0, !PT ;  /* 0x000001c00b0b7812 */ /* 0x000fe200078ec0ff */
[----:B------:R-:W-:Y:S01]  /*18a0*/  IMAD.X R203, R15, 0x1, R203, P2 ;  /* 0x000000010fcb7824 */ /* 0x000fe200010e06cb */
[----:B------:R-:W-:Y:S01]  /*18b0*/  @!P5 IADD3 R13, P2, R32, 0x10, RZ ;  /* 0x00000010200dd810 */ /* 0x000fe20007f5e0ff */
[----:B------:R-:W-:Y:S01]  /*18c0*/  IMAD.IADD R31, R23, 0x1, R30 ;  /* 0x00000001171f7824 */ /* 0x000fe200078e021e */
[----:B------:R-:W-:Y:S01]  /*18d0*/  LOP3.LUT R16, R11, 0x38, R16, 0xf8, !PT ;  /* 0x000000380b107812 */ /* 0x000fe200078ef810 */
[----:B------:R-:W-:Y:S01]  /*18e0*/  IMAD R203, R203, c[0x0][0x1a0], RZ ;  /* 0x00006800cbcb7a24 */ /* 0x000fe200078e02ff */
[----:B------:R-:W-:Y:S01]  /*18f0*/  SHF.R.U32.HI R11, RZ, 0x3, R11 ;  /* 0x00000003ff0b7819 */ /* 0x000fe2000001160b */
[----:B------:R-:W-:Y:S02]  /*1900*/  IMAD.MOV.U32 R30, RZ, RZ, R22 ;  /* 0x000000ffff1e7224 */ /* 0x000fe400078e0016 */
[----:B------:R-:W-:Y:S01]  /*1910*/  @!P5 IMAD.X R26, RZ, RZ, R33, P2 ;  /* 0x000000ffff1ad224 */ /* 0x000fe200010e0621 */
[----:B------:R-:W-:Y:S01]  /*1920*/  LOP3.LUT R11, R16, R11, RZ, 0x3c, !PT ;  /* 0x0000000b100b7212 */ /* 0x000fe200078e3cff */
[----:B------:R-:W-:Y:S01]  /*1930*/  IMAD.IADD R21, R19, 0x1, R20 ;  /* 0x0000000113157824 */ /* 0x000fe200078e0214 */
[----:B------:R-:W-:Y:S01]  /*1940*/  @!P3 IADD3 R16, P2, R32, 0x30, RZ ;  /* 0x000000302010b810 */ /* 0x000fe20007f5e0ff */
[----:B------:R-:W-:-:S02]  /*1950*/  IMAD R203, R24, c[0x0][0x1a4], R203 ;  /* 0x0000690018cb7a24 */ /* 0x000fc400078e02cb */
[----:B------:R-:W-:Y:S01]  /*1960*/  IMAD.X R81, R4, 0x1, R3, P4 ;  /* 0x0000000104517824 */ /* 0x000fe200020e0603 */
[----:B------:R-:W-:Y:S01]  /*1970*/  @!P1 IADD3 R17, P4, R32, 0x20, RZ ;  /* 0x0000002020119810 */ /* 0x000fe20007f9e0ff */
[----:B------:R-:W-:Y:S02]  /*1980*/  @!P5 IMAD R26, R26, c[0x0][0x190], RZ ;  /* 0x000064001a1ada24 */ /* 0x000fe400078e02ff */
[----:B------:R-:W-:-:S04]  /*1990*/  IMAD.WIDE.U32 R24, R24, c[0x0][0x1a0], R30 ;  /* 0x0000680018187a25 */ /* 0x000fc800078e001e */
[--C-:B------:R-:W-:Y:S02]  /*19a0*/  @!P6 IMAD.MOV.U32 R20, RZ, RZ, R18.reuse ;  /* 0x000000ffff14e224 */ /* 0x100fe400078e0012 */
[----:B------:R-:W-:Y:S02]  /*19b0*/  @!P5 IMAD.MOV.U32 R28, RZ, RZ, R18 ;  /* 0x000000ffff1cd224 */ /* 0x000fe400078e0012 */
[----:B------:R-:W-:Y:S02]  /*19c0*/  @!P5 IMAD.MOV.U32 R29, RZ, RZ, R21 ;  /* 0x000000ffff1dd224 */ /* 0x000fe400078e0015 */
[----:B------:R-:W-:Y:S02]  /*19d0*/  @!P6 IMAD R7, R33, c[0x0][0x190], RZ ;  /* 0x000064002107ea24 */ /* 0x000fe400078e02ff */
[----:B------:R-:W-:Y:S01]  /*19e0*/  @!P3 IMAD.X R3, RZ, RZ, R33, P2 ;  /* 0x000000ffff03b224 */ /* 0x000fe200010e0621 */
[----:B------:R-:W-:Y:S01]  /*19f0*/  LEA R202, P2, R24, c[0x0][0x170], 0x1 ;  /* 0x00005c0018ca7a11 */ /* 0x000fe200078408ff */
[----:B------:R-:W-:-:S02]  /*1a00*/  @!P1 IMAD.MOV.U32 R23, RZ, RZ, R21 ;  /* 0x000000ffff179224 */ /* 0x000fc400078e0015 */
[----:B------:R-:W-:Y:S02]  /*1a10*/  @!P3 IMAD.MOV.U32 R19, RZ, RZ, R21 ;  /* 0x000000ffff13b224 */ /* 0x000fe400078e0015 */
[----:B------:R-:W-:Y:S02]  /*1a20*/  @!P5 IMAD R5, R13, c[0x0][0x194], R26 ;  /* 0x000065000d05da24 */ /* 0x000fe400078e021a */
[----:B------:R-:W-:Y:S02]  /*1a30*/  IMAD.IADD R203, R25, 0x1, R203 ;  /* 0x0000000119cb7824 */ /* 0x000fe400078e02cb */
[C---:B------:R-:W-:Y:S02]  /*1a40*/  @!P6 IMAD R7, R32.reuse, c[0x0][0x194], R7 ;  /* 0x000065002007ea24 */ /* 0x040fe400078e0207 */
[----:B------:R-:W-:Y:S01]  /*1a50*/  @!P6 IMAD.WIDE.U32 R20, R32, c[0x0][0x190], R20 ;  /* 0x000064002014ea25 */ /* 0x000fe200078e0014 */
[----:B------:R-:W-:-:S03]  /*1a60*/  LEA.HI.X R203, R24, c[0x0][0x174], R203, 0x1, P2 ;  /* 0x00005d0018cb7a11 */ /* 0x000fc600010f0ccb */
[----:B------:R-:W-:Y:S01]  /*1a70*/  @!P5 IMAD.WIDE.U32 R26, R13, c[0x0][0x190], R28 ;  /* 0x000064000d1ada25 */ /* 0x000fe200078e001c */
[CC--:B------:R-:W-:Y:S02]  /*1a80*/  LEA.HI R13, R9.reuse, R84.reuse, RZ, 0x6 ;  /* 0x00000054090d7211 */ /* 0x0c0fe400078f30ff */
[----:B------:R-:W-:Y:S01]  /*1a90*/  LEA.HI R9, R9, R84, RZ, 0x5 ;  /* 0x0000005409097211 */ /* 0x000fe200078f28ff */
[----:B------:R-:W-:Y:S01]  /*1aa0*/  @!P1 IMAD.X R4, RZ, RZ, R33, P4 ;  /* 0x000000ffff049224 */ /* 0x000fe200020e0621 */
[----:B------:R-:W-:Y:S01]  /*1ab0*/  @!P6 LEA R30, P4, R20, c[0x0][0x160], 0x1 ;  /* 0x00005800141eea11 */ /* 0x000fe200078808ff */
[----:B------:R-:W-:Y:S01]  /*1ac0*/  @!P3 IMAD R3, R3, c[0x0][0x190], RZ ;  /* 0x000064000303ba24 */ /* 0x000fe200078e02ff */
[----:B------:R-:W-:Y:S01]  /*1ad0*/  @!P5 LEA R24, P2, R26, c[0x0][0x160], 0x1 ;  /* 0x000058001a18da11 */ /* 0x000fe200078408ff */
[----:B------:R-:W-:Y:S01]  /*1ae0*/  @!P1 IMAD.MOV.U32 R22, RZ, RZ, R18 ;  /* 0x000000ffff169224 */ /* 0x000fe200078e0012 */
[----:B------:R-:W-:Y:S01]  /*1af0*/  SHF.R.S32.HI R9, RZ, 0x5, R9 ;  /* 0x00000005ff097819 */ /* 0x000fe20000011409 */
[----:B------:R-:W-:-:S02]  /*1b00*/  @!P6 IMAD.IADD R7, R21, 0x1, R7 ;  /* 0x000000011507e824 */ /* 0x000fc400078e0207 */
[----:B------:R-:W-:Y:S02]  /*1b10*/  @!P5 IMAD.IADD R5, R27, 0x1, R5 ;  /* 0x000000011b05d824 */ /* 0x000fe400078e0205 */
[----:B------:R-:W-:Y:S01]  /*1b20*/  @!P1 IMAD R4, R4, c[0x0][0x190], RZ ;  /* 0x0000640004049a24 */ /* 0x000fe200078e02ff */
[----:B------:R-:W-:Y:S01]  /*1b30*/  @!P6 LEA.HI.X R31, R20, c[0x0][0x164], R7, 0x1, P4 ;  /* 0x00005900141fea11 */ /* 0x000fe200020f0c07 */
[----:B------:R-:W-:Y:S01]  /*1b40*/  @!P3 IMAD R3, R16, c[0x0][0x194], R3 ;  /* 0x000065001003ba24 */ /* 0x000fe200078e0203 */
[----:B------:R-:W-:Y:S01]  /*1b50*/  @!P5 LEA.HI.X R25, R26, c[0x0][0x164], R5, 0x1, P2 ;  /* 0x000059001a19da11 */ /* 0x000fe200010f0c05 */
[----:B------:R-:W-:-:S04]  /*1b60*/  @!P3 IMAD.WIDE.U32 R18, R16, c[0x0][0x190], R18 ;  /* 0x000064001012ba25 */ /* 0x000fc800078e0012 */
[----:B------:R-:W-:Y:S01]  /*1b70*/  @!P1 IMAD.WIDE.U32 R28, R17, c[0x0][0x190], R22 ;  /* 0x00006400111c9a25 */ /* 0x000fe200078e0016 */
[----:B------:R-:W-:-:S03]  /*1b80*/  @!P3 LEA R20, P2, R18, c[0x0][0x160], 0x1 ;  /* 0x000058001214ba11 */ /* 0x000fc600078408ff */
[----:B------:R-:W-:Y:S01]  /*1b90*/  IMAD.SHL.U32 R22, R13, 0x8, RZ ;  /* 0x000000080d167824 */ /* 0x000fe200078e00ff */
[----:B------:R-:W-:Y:S01]  /*1ba0*/  @!P1 LEA R26, P4, R28, c[0x0][0x160], 0x1 ;  /* 0x000058001c1a9a11 */ /* 0x000fe200078808ff */
[----:B------:R-:W-:Y:S02]  /*1bb0*/  @!P1 IMAD R4, R17, c[0x0][0x194], R4 ;  /* 0x0000650011049a24 */ /* 0x000fe400078e0204 */
[----:B------:R-:W-:Y:S01]  /*1bc0*/  @!P3 IMAD.IADD R3, R19, 0x1, R3 ;  /* 0x000000011303b824 */ /* 0x000fe200078e0203 */
[----:B------:R-:W-:Y:S01]  /*1bd0*/  LOP3.LUT R11, R11, 0xfffffe00, R22, 0xf8, !PT ;  /* 0xfffffe000b0b7812 */ /* 0x000fe200078ef816 */
[----:B------:R-:W-:Y:S02]  /*1be0*/  @!P1 IMAD.IADD R5, R29, 0x1, R4 ;  /* 0x000000011d059824 */ /* 0x000fe400078e0204 */
[----:B------:R-:W-:Y:S01]  /*1bf0*/  IMAD R83, R15, c[0x0][0x198], RZ ;  /* 0x000066000f537a24 */ /* 0x000fe200078e02ff */
[----:B------:R-:W-:Y:S01]  /*1c00*/  @!P3 LEA.HI.X R21, R18, c[0x0][0x164], R3, 0x1, P2 ;  /* 0x000059001215ba11 */ /* 0x000fe200010f0c03 */
[----:B------:R-:W-:Y:S01]  /*1c10*/  IMAD.SHL.U32 R3, R134, 0x40, RZ ;  /* 0x0000004086037824 */ /* 0x000fe200078e00ff */
[----:B------:R-:W-:Y:S01]  /*1c20*/  @!P1 LEA.HI.X R27, R28, c[0x0][0x164], R5, 0x1, P4 ;  /* 0x000059001c1b9a11 */ /* 0x000fe200020f0c05 */
[----:B------:R-:W-:-:S02]  /*1c30*/  IMAD.SHL.U32 R205, R11, 0x2, RZ ;  /* 0x000000020bcd7824 */ /* 0x000fc400078e00ff */
[----:B------:R-:W-:Y:S02]  /*1c40*/  IMAD.IADD R5, R88, 0x1, -R3 ;  /* 0x0000000158057824 */ /* 0x000fe400078e0a03 */
[C---:B------:R-:W-:Y:S01]  /*1c50*/  IMAD R83, R14.reuse, c[0x0][0x19c], R83 ;  /* 0x000067000e537a24 */ /* 0x040fe200078e0253 */
[----:B------:R-:W-:Y:S01]  /*1c60*/  @!PT LDS RZ, [RZ] ;  /* 0x00000000fffff984 */ /* 0x000fe20000000800 */
[----:B------:R-:W-:Y:S01]  /*1c70*/  @!PT LDS RZ, [RZ] ;  /* 0x00000000fffff984 */ /* 0x000fe20000000800 */
[----:B------:R-:W-:Y:S01]  /*1c80*/  @!PT LDS RZ, [RZ] ;  /* 0x00000000fffff984 */ /* 0x000fe20000000800 */
[----:B------:R1:W-:Y:S01]  /*1c90*/  @!P6 LDGSTS.E.BYPASS.LTC128B.128 [R205], [R30.64] ;  /* 0x000000001ecdefae */ /* 0x0003e2000b901d4c */
[C---:B------:R-:W-:Y:S01]  /*1ca0*/  IMAD.WIDE.U32 R80, R14.reuse, c[0x0][0x198], R80 ;  /* 0x000066000e507a25 */ /* 0x040fe200078e0050 */
[-C--:B------:R-:W-:Y:S02]  /*1cb0*/  ISETP.GE.AND P2, PT, R14, R5.reuse, PT ;  /* 0x000000050e00720c */ /* 0x080fe40003f46270 */
[----:B------:R1:W-:Y:S01]  /*1cc0*/  @!P6 LDGSTS.E.BYPASS.LTC128B.128 [R205+0x2000], [R30.64+0x80] ;  /* 0x020000801ecdefae */ /* 0x0003e2000b901d4c */
[-C--:B------:R-:W-:Y:S01]  /*1cd0*/  ISETP.GE.AND P4, PT, R8, R5.reuse, PT ;  /* 0x000000050800720c */ /* 0x080fe20003f86270 */
[----:B------:R-:W-:Y:S02]  /*1ce0*/  IMAD.MOV.U32 R4, RZ, RZ, c[0x0][0x198] ;  /* 0x00006600ff047624 */ /* 0x000fe400078e00ff */
[----:B------:R1:W-:Y:S01]  /*1cf0*/  @!P6 LDGSTS.E.BYPASS.LTC128B.128 [R205+0x4000], [R30.64+0x100] ;  /* 0x040001001ecdefae */ /* 0x0003e2000b901d4c */
[----:B------:R-:W-:Y:S01]  /*1d00*/  ISETP.GE.AND P6, PT, R12, R5, PT ;  /* 0x000000050c00720c */ /* 0x000fe20003fc6270 */
[----:B------:R-:W-:-:S02]  /*1d10*/  IMAD.IADD R83, R81, 0x1, R83 ;  /* 0x0000000151537824 */ /* 0x000fc400078e0253 */
[----:B------:R2:W-:Y:S01]  /*1d20*/  @!P5 LDGSTS.E.BYPASS.LTC128B.128 [R205+0x800], [R24.64] ;  /* 0x0080000018cddfae */ /* 0x0005e2000b901d4c */
[----:B------:R-:W-:-:S03]  /*1d30*/  IMAD.MOV.U32 R7, RZ, RZ, c[0x0][0x19c] ;  /* 0x00006700ff077624 */ /* 0x000fc600078e00ff */
[----:B------:R2:W-:Y:S01]  /*1d40*/  @!P5 LDGSTS.E.BYPASS.LTC128B.128 [R205+0x2800], [R24.64+0x80] ;  /* 0x0280008018cddfae */ /* 0x0005e2000b901d4c */
[----:B------:R-:W-:-:S03]  /*1d50*/  IMAD.SHL.U32 R13, R7, 0x20, RZ ;  /* 0x00000020070d7824 */ /* 0x000fc600078e00ff */
[----:B------:R2:W-:Y:S01]  /*1d60*/  @!P5 LDGSTS.E.BYPASS.LTC128B.128 [R205+0x4800], [R24.64+0x100] ;  /* 0x0480010018cddfae */ /* 0x0005e2000b901d4c */
[----:B------:R-:W-:-:S03]  /*1d70*/  @!P2 LEA R18, P5, R80, c[0x0][0x168], 0x1 ;  /* 0x00005a005012aa11 */ /* 0x000fc600078a08ff */
[----:B------:R3:W-:Y:S01]  /*1d80*/  @!P1 LDGSTS.E.BYPASS.LTC128B.128 [R205+0x1000], [R26.64] ;  /* 0x010000001acd9fae */ /* 0x0007e2000b901d4c */
[----:B------:R-:W-:-:S03]  /*1d90*/  @!P2 LEA.HI.X R19, R80, c[0x0][0x16c], R83, 0x1, P5 ;  /* 0x00005b005013aa11 */ /* 0x000fc600028f0c53 */
[----:B------:R3:W-:Y:S04]  /*1da0*/  @!P1 LDGSTS.E.BYPASS.LTC128B.128 [R205+0x3000], [R26.64+0x80] ;  /* 0x030000801acd9fae */ /* 0x0007e8000b901d4c */
[----:B------:R3:W-:Y:S01]  /*1db0*/  @!P1 LDGSTS.E.BYPASS.LTC128B.128 [R205+0x5000], [R26.64+0x100] ;  /* 0x050001001acd9fae */ /* 0x0007e2000b901d4c */
[----:B------:R-:W-:-:S03]  /*1dc0*/  @!P6 LEA R16, P1, R4, R80, 0x4 ;  /* 0x000000500410e211 */ /* 0x000fc600078220ff */
[----:B------:R4:W-:Y:S01]  /*1dd0*/  @!P3 LDGSTS.E.BYPASS.LTC128B.128 [R205+0x1800], [R20.64] ;  /* 0x0180000014cdbfae */ /* 0x0009e2000b901d4c */
[----:B------:R-:W-:Y:S02]  /*1de0*/  @!P6 LEA.HI.X R15, R4, R83, R7, 0x4, P1 ;  /* 0x00000053040fe211 */ /* 0x000fe400008f2407 */
[C---:B------:R-:W-:Y:S01]  /*1df0*/  @!P6 LEA R22, P5, R16.reuse, c[0x0][0x168], 0x1 ;  /* 0x00005a001016ea11 */ /* 0x040fe200078a08ff */
[----:B------:R4:W-:Y:S03]  /*1e00*/  @!P3 LDGSTS.E.BYPASS.LTC128B.128 [R205+0x3800], [R20.64+0x80] ;  /* 0x0380008014cdbfae */ /* 0x0009e6000b901d4c */
[----:B------:R-:W-:Y:S01]  /*1e10*/  @!P6 LEA.HI.X R23, R16, c[0x0][0x16c], R15, 0x1, P5 ;  /* 0x00005b001017ea11 */ /* 0x000fe200028f0c0f */
[----:B------:R4:W-:Y:S01]  /*1e20*/  @!P3 LDGSTS.E.BYPASS.LTC128B.128 [R205+0x5800], [R20.64+0x100] ;  /* 0x0580010014cdbfae */ /* 0x0009e2000b901d4c */
[----:B------:R-:W-:Y:S01]  /*1e30*/  ISETP.GE.AND P5, PT, R12, R5, PT ;  /* 0x000000050c00720c */ /* 0x000fe20003fa6270 */
[----:B--2---:R-:W-:-:S02]  /*1e40*/  IMAD.WIDE.U32 R24, R4, 0x20, RZ ;  /* 0x0000002004187825 */ /* 0x004fc400078e00ff */
[----:B------:R2:W-:Y:S01]  /*1e50*/  @!P2 LDGSTS.E.BYPASS.LTC128B.128 [R205+0x6000], [R18.64] ;  /* 0x0600000012cdafae */ /* 0x0005e2000b901d4c */
[----:B------:R-:W-:Y:S02]  /*1e60*/  ISETP.GE.AND P3, PT, R10, R5, PT ;  /* 0x000000050a00720c */ /* 0x000fe40003f66270 */
[----:B------:R-:W-:Y:S01]  /*1e70*/  @!P4 IADD3 R11, P1, R80, R24, RZ ;  /* 0x00000018500bc210 */ /* 0x000fe20007f3e0ff */
[----:B------:R2:W-:Y:S03]  /*1e80*/  @!P2 LDGSTS.E.BYPASS.LTC128B.128 [R205+0x8000], [R18.64+0x80] ;  /* 0x0800008012cdafae */ /* 0x0005e6000b901d4c */
[----:B------:R-:W-:Y:S01]  /*1e90*/  @!P4 IADD3.X R12, R83, R25, R13, P1, !PT ;  /* 0x00000019530cc210 */ /* 0x000fe20000ffe40d */
[----:B------:R2:W-:Y:S01]  /*1ea0*/  @!P2 LDGSTS.E.BYPASS.LTC128B.128 [R205+0xa000], [R18.64+0x100] ;  /* 0x0a00010012cdafae */ /* 0x0005e2000b901d4c */
[----:B------:R-:W-:Y:S02]  /*1eb0*/  ISETP.GE.AND P1, PT, R10, R5, PT ;  /* 0x000000050a00720c */ /* 0x000fe40003f26270 */
[C---:B------:R-:W-:Y:S01]  /*1ec0*/  @!P4 LEA R16, P2, R11.reuse, c[0x0][0x168], 0x1 ;  /* 0x00005a000b10ca11 */ /* 0x040fe200078408ff */
[----:B------:R4:W-:Y:S03]  /*1ed0*/  @!P6 LDGSTS.E.BYPASS.LTC128B.128 [R205+0x6800], [R22.64] ;  /* 0x0680000016cdefae */ /* 0x0009e6000b901d4c */
[----:B------:R-:W-:Y:S01]  /*1ee0*/  @!P4 LEA.HI.X R17, R11, c[0x0][0x16c], R12, 0x1, P2 ;  /* 0x00005b000b11ca11 */ /* 0x000fe200010f0c0c */
[----:B------:R4:W-:Y:S01]  /*1ef0*/  @!P6 LDGSTS.E.BYPASS.LTC128B.128 [R205+0x8800], [R22.64+0x80] ;  /* 0x0880008016cdefae */ /* 0x0009e2000b901d4c */
[----:B------:R-:W-:Y:S01]  /*1f00*/  IMAD.SHL.U32 R12, R14, 0x8, RZ ;  /* 0x000000080e0c7824 */ /* 0x000fe200078e00ff */
[----:B------:R-:W-:-:S02]  /*1f10*/  LOP3.LUT R11, R200, 0xfffffff0, RZ, 0xc0, !PT ;  /* 0xfffffff0c80b7812 */ /* 0x000fc400078ec0ff */
[----:B------:R4:W-:Y:S01]  /*1f20*/  @!P6 LDGSTS.E.BYPASS.LTC128B.128 [R205+0xa800], [R22.64+0x100] ;  /* 0x0a80010016cdefae */ /* 0x0009e2000b901d4c */
[----:B------:R-:W-:Y:S01]  /*1f30*/  ISETP.GE.AND P6, PT, R14, R5, PT ;  /* 0x000000050e00720c */ /* 0x000fe20003fc6270 */
[----:B------:R-:W-:Y:S01]  /*1f40*/  @!P1 IMAD.MOV.U32 R82, RZ, RZ, R80 ;  /* 0x000000ffff529224 */ /* 0x000fe200078e0050 */
[----:B------:R-:W-:Y:S01]  /*1f50*/  SHF.R.S32.HI R200, RZ, 0x4, R200 ;  /* 0x00000004ffc87819 */ /* 0x000fe200000114c8 */
[----:B------:R-:W-:Y:S01]  /*1f60*/  @!P1 IMAD R7, R7, 0x30, RZ ;  /* 0x0000003007079824 */ /* 0x000fe200078e02ff */
[----:B------:R1:W-:Y:S01]  /*1f70*/  @!P4 LDGSTS.E.BYPASS.LTC128B.128 [R205+0x7000], [R16.64] ;  /* 0x0700000010cdcfae */ /* 0x0003e2000b901d4c */
[----:B------:R-:W-:Y:S01]  /*1f80*/  IMAD.IADD R204, R84, 0x1, -R11 ;  /* 0x0000000154cc7824 */ /* 0x000fe200078e0a0b */
[----:B------:R-:W-:Y:S01]  /*1f90*/  LEA.HI R11, R200, R200, RZ, 0x1 ;  /* 0x000000c8c80b7211 */ /* 0x000fe200078f08ff */
[----:B------:R-:W-:Y:S01]  /*1fa0*/  IMAD.SHL.U32 R84, R84, 0x2, RZ ;  /* 0x0000000254547824 */ /* 0x000fe200078e00ff */
[----:B------:R1:W-:Y:S01]  /*1fb0*/  @!P4 LDGSTS.E.BYPASS.LTC128B.128 [R205+0x9000], [R16.64+0x80] ;  /* 0x0900008010cdcfae */ /* 0x0003e2000b901d4c */
[----:B------:R-:W-:-:S02]  /*1fc0*/  LOP3.LUT R12, R197, 0x8, R12, 0xf8, !PT ;  /* 0x00000008c50c7812 */ /* 0x000fc400078ef80c */
[----:B------:R-:W-:Y:S01]  /*1fd0*/  SHF.R.S32.HI R13, RZ, 0x1f, R204 ;  /* 0x0000001fff0d7819 */ /* 0x000fe200000114cc */
[----:B------:R1:W-:Y:S01]  /*1fe0*/  @!P4 LDGSTS.E.BYPASS.LTC128B.128 [R205+0xb000], [R16.64+0x100] ;  /* 0x0b00010010cdcfae */ /* 0x0003e2000b901d4c */
[----:B------:R-:W-:Y:S01]  /*1ff0*/  SHF.R.U32.HI R197, RZ, 0x3, R197 ;  /* 0x00000003ffc57819 */ /* 0x000fe200000116c5 */
[----:B--2---:R-:W-:Y:S01]  /*2000*/  @!P1 IMAD.WIDE.U32 R18, R4, 0x30, R82 ;  /* 0x0000003004129825 */ /* 0x004fe200078e0052 */
[----:B------:R-:W-:Y:S02]  /*2010*/  LEA.HI R10, R13, R204, RZ, 0x3 ;  /* 0x000000cc0d0a7211 */ /* 0x000fe400078f18ff */
[----:B------:R-:W-:Y:S01]  /*2020*/  LOP3.LUT R11, R11, 0xfffffffe, RZ, 0xc0, !PT ;  /* 0xfffffffe0b0b7812 */ /* 0x000fe200078ec0ff */
[----:B------:R-:W-:Y:S01]  /*2030*/  @!P1 IMAD.IADD R7, R19, 0x1, R7 ;  /* 0x0000000113079824 */ /* 0x000fe200078e0207 */
[----:B------:R-:W-:Y:S01]  /*2040*/  @!P1 LEA R14, P2, R18, c[0x0][0x168], 0x1 ;  /* 0x00005a00120e9a11 */ /* 0x000fe200078408ff */
[C---:B------:R-:W-:Y:S01]  /*2050*/  IMAD.SHL.U32 R86, R10.reuse, 0x40, RZ ;  /* 0x000000400a567824 */ /* 0x040fe200078e00ff */
[----:B------:R-:W-:-:S02]  /*2060*/  LOP3.LUT R13, R10, 0xfffffff8, RZ, 0xc0, !PT ;  /* 0xfffffff80a0d7812 */ /* 0x000fc400078ec0ff */
[----:B------:R-:W-:Y:S01]  /*2070*/  @!P1 LEA.HI.X R15, R18, c[0x0][0x16c], R7, 0x1, P2 ;  /* 0x00005b00120f9a11 */ /* 0x000fe200010f0c07 */
[----:B------:R-:W-:Y:S01]  /*2080*/  @!P3 IMAD.MOV.U32 R18, RZ, RZ, c[0x0][0x1a0] ;  /* 0x00006800ff12b624 */ /* 0x000fe200078e00ff */
[----:B------:R-:W-:Y:S01]  /*2090*/  LOP3.LUT R197, R12, R197, RZ, 0x3c, !PT ;  /* 0x000000c50cc57212 */ /* 0x000fe200078e3cff */
[----:B------:R-:W-:Y:S01]  /*20a0*/  IMAD.IADD R7, R204, 0x1, -R13 ;  /* 0x00000001cc077824 */ /* 0x000fe200078e0a0d */
[----:B------:R-:W-:Y:S01]  /*20b0*/  ISETP.GE.AND P4, PT, R8, R5, PT ;  /* 0x000000050800720c */ /* 0x000fe20003f86270 */
[----:B------:R2:W-:Y:S01]  /*20c0*/  @!P1 LDGSTS.E.BYPASS.LTC128B.128 [R205+0x7800], [R14.64] ;  /* 0x078000000ecd9fae */ /* 0x0005e2000b901d4c */
[----:B------:R-:W-:Y:S01]  /*20d0*/  IMAD.IADD R12, R200, 0x1, -R11 ;  /* 0x00000001c80c7824 */ /* 0x000fe200078e0a0b */
[----:B------:R-:W-:Y:S01]  /*20e0*/  LOP3.LUT R86, R86, 0xfffffe00, RZ, 0xc0, !PT ;  /* 0xfffffe0056567812 */ /* 0x000fe200078ec0ff */
[----:B------:R-:W-:Y:S01]  /*20f0*/  IMAD.SHL.U32 R11, R7, 0x40, RZ ;  /* 0x00000040070b7824 */ /* 0x000fe200078e00ff */
[----:B------:R2:W-:Y:S01]  /*2100*/  @!P1 LDGSTS.E.BYPASS.LTC128B.128 [R205+0x9800], [R14.64+0x80] ;  /* 0x098000800ecd9fae */ /* 0x0005e2000b901d4c */
[----:B------:R-:W-:Y:S01]  /*2110*/  IMAD R197, R12, 0x200, R197 ;  /* 0x000002000cc57824 */ /* 0x000fe200078e02c5 */
[----:B------:R-:W-:Y:S01]  /*2120*/  LOP3.LUT R84, R84, 0x6, RZ, 0xc0, !PT ;  /* 0x0000000654547812 */ /* 0x000fe200078ec0ff */
[----:B------:R-:W-:Y:S01]  /*2130*/  IMAD.SHL.U32 R12, R12, 0x8, RZ ;  /* 0x000000080c0c7824 */ /* 0x000fe200078e00ff */
[----:B------:R2:W-:Y:S01]  /*2140*/  @!P1 LDGSTS.E.BYPASS.LTC128B.128 [R205+0xb800], [R14.64+0x100] ;  /* 0x0b8001000ecd9fae */ /* 0x0005e2000b901d4c */
[----:B------:R-:W-:Y:S01]  /*2150*/  LOP3.LUT R11, R11, 0x1c0, RZ, 0xc0, !PT ;  /* 0x000001c00b0b7812 */ /* 0x000fe200078ec0ff */
[----:B------:R-:W-:-:S02]  /*2160*/  IMAD.MOV.U32 R5, RZ, RZ, 0x20 ;  /* 0x00000020ff057424 */ /* 0x000fc400078e00ff */
[----:B------:R-:W0:Y:S01]  /*2170*/  LDGDEPBAR ;  /* 0x00000000000079af */ /* 0x000e220000000000 */
[----:B------:R-:W-:Y:S01]  /*2180*/  LOP3.LUT R12, R11, 0x8, R12, 0xf8, !PT ;  /* 0x000000080b0c7812 */ /* 0x000fe200078ef80c */
[----:B-1----:R-:W-:Y:S01]  /*2190*/  IMAD.WIDE.U32 R16, R5, c[0x0][0x1a0], RZ ;  /* 0x0000680005107a25 */ /* 0x002fe200078e00ff */
[----:B------:R-:W-:-:S03]  /*21a0*/  SHF.R.U32.HI R85, RZ, 0x3, R11 ;  /* 0x00000003ff557819 */ /* 0x000fc6000001160b */
[----:B------:R-:W-:Y:S01]  /*21b0*/  @!P4 IMAD.MOV.U32 R11, RZ, RZ, c[0x0][0x1a0] ;  /* 0x00006800ff0bc624 */ /* 0x000fe200078e00ff */
[----:B------:R-:W-:Y:S01]  /*21c0*/  LOP3.LUT R85, R12, R85, RZ, 0x3c, !PT ;  /* 0x000000550c557212 */ /* 0x000fe200078e3cff */
[----:B------:R-:W-:Y:S01]  /*21d0*/  IMAD R12, R5, c[0x0][0x1a4], RZ ;  /* 0x00006900050c7a24 */ /* 0x000fe200078e02ff */
[----:B------:R-:W-:Y:S01]  /*21e0*/  @!P5 IADD3 R16, P2, R202, R16, RZ ;  /* 0x00000010ca10d210 */ /* 0x000fe20007f5e0ff */
[----:B------:R-:W-:Y:S02]  /*21f0*/  @!P4 IMAD.MOV.U32 R8, RZ, RZ, c[0x0][0x1a4] ;  /* 0x00006900ff08c624 */ /* 0x000fe400078e00ff */
[----:B------:R-:W-:Y:S01]  /*2200*/  @!P3 IMAD.MOV.U32 R13, RZ, RZ, c[0x0][0x1a4] ;  /* 0x00006900ff0db624 */ /* 0x000fe200078e00ff */
[----:B------:R-:W-:Y:S01]  /*2210*/  @!P5 IADD3.X R17, R203, R17, R12, P2, !PT ;  /* 0x00000011cb11d210 */ /* 0x000fe200017fe40c */
[----:B------:R-:W-:Y:S02]  /*2220*/  IMAD R198, R9, 0x400, R86 ;  /* 0x0000040009c67824 */ /* 0x000fe400078e0256 */
[----:B------:R-:W-:-:S04]  /*2230*/  @!P3 IMAD.WIDE.U32 R18, R18, 0x60, R202 ;  /* 0x000000601212b825 */ /* 0x000fc800078e00ca */
[----:B------:R-:W-:Y:S02]  /*2240*/  @!P3 IMAD R13, R13, 0x60, RZ ;  /* 0x000000600d0db824 */ /* 0x000fe400078e02ff */
[----:B------:R-:W-:Y:S01]  /*2250*/  IMAD.IADD R198, R85, 0x1, R198 ;  /* 0x0000000155c67824 */ /* 0x000fe200078e02c6 */
[----:B--2---:R-:W-:Y:S01]  /*2260*/  @!P4 LEA R14, P1, R11, R202, 0x6 ;  /* 0x000000ca0b0ec211 */ /* 0x004fe200078230ff */
[----:B------:R-:W-:-:S04]  /*2270*/  DEPBAR.LE SB0, 0x0 ;  /* 0x000080000000791a */ /* 0x000fc80000000000 */
[----:B------:R-:W-:Y:S01]  /*2280*/  BAR.SYNC.DEFER_BLOCKING 0x0 ;  /* 0x0000000000007b1d */ /* 0x000fe20000010000 */
[----:B------:R-:W-:Y:S01]  /*2290*/  @!P4 LEA.HI.X R15, R11, R203, R8, 0x6, P1 ;  /* 0x000000cb0b0fc211 */ /* 0x000fe200008f3408 */
[----:B------:R-:W-:Y:S02]  /*22a0*/  @!P3 IMAD.IADD R13, R19, 0x1, R13 ;  /* 0x00000001130db824 */ /* 0x000fe400078e020d */
[----:B------:R-:W-:Y:S02]  /*22b0*/  @!P3 IMAD.MOV.U32 R12, RZ, RZ, R18 ;  /* 0x000000ffff0cb224 */ /* 0x000fe400078e0012 */
[----:B------:R-:W-:Y:S02]  /*22c0*/  IMAD.SHL.U32 R197, R197, 0x2, RZ ;  /* 0x00000002c5c57824 */ /* 0x000fe400078e00ff */
[----:B------:R-:W-:Y:S01]  /*22d0*/  IMAD.SHL.U32 R198, R198, 0x2, RZ ;  /* 0x00000002c6c67824 */ /* 0x000fe200078e00ff */
[----:B------:R-:W-:Y:S01]  /*22e0*/  R2P PR, R7, 0x6 ;  /* 0x0000000607007804 */ /* 0x000fe20000000000 */
[----:B------:R-:W-:Y:S01]  /*22f0*/  IMAD.MOV.U32 R7, RZ, RZ, 0x10 ;  /* 0x00000010ff077424 */ /* 0x000fe200078e00ff */
[----:B------:R-:W-:-:S03]  /*2300*/  IADD3 R195, R197, 0x6020, RZ ;  /* 0x00006020c5c37810 */ /* 0x000fc60007ffe0ff */
[----:B------:R-:W-:Y:S02]  /*2310*/  SEL R5, R5, 0xffffffe0, !P2 ;  /* 0xffffffe005057807 */ /* 0x000fe40005000000 */
[----:B------:R-:W-:Y:S02]  /*2320*/  SEL R7, R7, 0xfffffff0, !P1 ;  /* 0xfffffff007077807 */ /* 0x000fe40004800000 */
[----:B------:R-:W-:Y:S01]  /*2330*/  R2P PR, R0, 0x6 ;  /* 0x0000000600007804 */ /* 0x000fe20000000000 */
[--C-:B------:R-:W-:Y:S01]  /*2340*/  IMAD R194, R5, 0x2, R198.reuse ;  /* 0x0000000205c27824 */ /* 0x100fe200078e02c6 */
[----:B------:R-:W-:Y:S01]  /*2350*/  IADD3 R0, R197, 0x6000, RZ ;  /* 0x00006000c5007810 */ /* 0x000fe20007ffe0ff */
[----:B------:R-:W-:Y:S01]  /*2360*/  IMAD R196, R7, 0x2, R198 ;  /* 0x0000000207c47824 */ /* 0x000fe200078e02c6 */
[----:B------:R-:W-:Y:S03]  /*2370*/  @P6 STS.128 [R205+0xc000], RZ ;  /* 0x00c000ffcd006388 */ /* 0x000fe60000000c00 */
[----:B------:R-:W-:Y:S01]  /*2380*/  IMAD R193, R5, 0x2, R196 ;  /* 0x0000000205c17824 */ /* 0x000fe200078e02c4 */
[----:B------:R-:W-:Y:S05]  /*2390*/  @P6 STS.128 [R205+0xe000], RZ ;  /* 0x00e000ffcd006388 */ /* 0x000fea0000000c00 */
[----:B------:R-:W-:Y:S01]  /*23a0*/  @P1 IADD3 R195, R0, -0x20, RZ ;  /* 0xffffffe000c31810 */ /* 0x000fe20007ffe0ff */
[----:B------:R-:W-:Y:S01]  /*23b0*/  @P6 STS.128 [R205+0x10000], RZ ;  /* 0x010000ffcd006388 */ /* 0x000fe20000000c00 */
[----:B------:R-:W-:-:S02]  /*23c0*/  IMAD.MOV.U32 R0, RZ, RZ, 0x40 ;  /* 0x00000040ff007424 */ /* 0x000fc400078e00ff */
[C---:B------:R-:W-:Y:S01]  /*23d0*/  IADD3 R187, R195.reuse, 0x800, RZ ;  /* 0x00000800c3bb7810 */ /* 0x040fe20007ffe0ff */
[----:B------:R-:W-:Y:S01]  /*23e0*/  @!PT LDS RZ, [RZ] ;  /* 0x00000000fffff984 */ /* 0x000fe20000000800 */
[----:B------:R-:W-:Y:S01]  /*23f0*/  @!PT LDS RZ, [RZ] ;  /* 0x00000000fffff984 */ /* 0x000fe20000000800 */
[----:B------:R-:W-:Y:S01]  /*2400*/  @!PT LDS RZ, [RZ] ;  /* 0x00000000fffff984 */ /* 0x000fe20000000800 */
[----:B------:R1:W-:Y:S01]  /*2410*/  @!P6 LDGSTS.E.BYPASS.LTC128B.128 [R205+0xc000], [R202.64] ;  /* 0x0c000000cacdefae */ /* 0x0003e2000b901d4c */
[C---:B------:R-:W-:Y:S02]  /*2420*/  IADD3 R186, R195.reuse, 0x1000, RZ ;  /* 0x00001000c3ba7810 */ /* 0x040fe40007ffe0ff */
[----:B------:R-:W-:Y:S01]  /*2430*/  SEL R0, R0, 0xffffffc0, !P2 ;  /* 0xffffffc000007807 */ /* 0x000fe20005000000 */
[----:B------:R1:W-:Y:S01]  /*2440*/  @!P6 LDGSTS.E.BYPASS.LTC128B.128 [R205+0xe000], [R202.64+0x80] ;  /* 0x0e000080cacdefae */ /* 0x0003e2000b901d4c */
[C---:B------:R-:W-:Y:S02]  /*2450*/  IADD3 R185, R195.reuse, 0x1800, RZ ;  /* 0x00001800c3b97810 */ /* 0x040fe40007ffe0ff */
[----:B------:R-:W-:Y:S01]  /*2460*/  IADD3 R183, R195, 0x2000, RZ ;  /* 0x00002000c3b77810 */ /* 0x000fe20007ffe0ff */
[----:B------:R1:W-:Y:S01]  /*2470*/  @!P6 LDGSTS.E.BYPASS.LTC128B.128 [R205+0x10000], [R202.64+0x100] ;  /* 0x10000100cacdefae */ /* 0x0003e2000b901d4c */
[----:B------:R-:W-:Y:S01]  /*2480*/  IMAD.IADD R191, R197, 0x1, R0 ;  /* 0x00000001c5bf7824 */ /* 0x000fe200078e0200 */
[----:B------:R-:W-:Y:S01]  /*2490*/  IADD3 R182, R195, 0x2800, RZ ;  /* 0x00002800c3b67810 */ /* 0x000fe20007ffe0ff */
[----:B------:R-:W-:Y:S01]  /*24a0*/  IMAD.IADD R184, R0, 0x1, R195 ;  /* 0x0000000100b87824 */ /* 0x000fe200078e02c3 */
[----:B------:R-:W-:Y:S01]  /*24b0*/  @P5 STS.128 [R205+0xc800], RZ ;  /* 0x00c800ffcd005388 */ /* 0x000fe20000000c00 */
[----:B------:R-:W-:-:S02]  /*24c0*/  LOP3.LUT R0, R85, R86, RZ, 0xfc, !PT ;  /* 0x0000005655007212 */ /* 0x000fc400078efcff */
[C---:B------:R-:W-:Y:S01]  /*24d0*/  IADD3 R181, R195.reuse, 0x3000, RZ ;  /* 0x00003000c3b57810 */ /* 0x040fe20007ffe0ff */
[----:B------:R-:W-:Y:S01]  /*24e0*/  @P5 STS.128 [R205+0xe800], RZ ;  /* 0x00e800ffcd005388 */ /* 0x000fe20000000c00 */
[C---:B------:R-:W-:Y:S02]  /*24f0*/  IADD3 R180, R195.reuse, 0x3800, RZ ;  /* 0x00003800c3b47810 */ /* 0x040fe40007ffe0ff */
        /* <DEDUP_REMOVED lines=8> */
[----:B------:R-:W-:-:S03]  /*2580*/  IADD3 R176, R195, 0x5800, RZ ;  /* 0x00005800c3b07810 */ /* 0x000fc60007ffe0ff */
        /* <DEDUP_REMOVED lines=158> */
[----:B------:R-:W4:Y:S07]  /*2f70*/  LDSM.16.M88.4 R8, [R184+0x4800] ;  /* 0x00480000b808783b */ /* 0x000f2e0000000200 */
[C---:B-1----:R-:W-:Y:S08]  /*2f80*/  HMMA.16816.F32 R32, R40.reuse, R12, R32 ;  /* 0x0000000c2820723c */ /* 0x042ff00000001820 */
        /* <DEDUP_REMOVED lines=11> */
[----:B------:R-:W-:Y:S01]  /*3040*/  IMAD.IADD R41, R3, 0x1, R84 ;  /* 0x0000000103297824 */ /* 0x000fe200078e0254 */
[----:B------:R-:W-:Y:S04]  /*3050*/  HMMA.16816.F32 R28, R60, R58, R28 ;  /* 0x0000003a3c1c723c */ /* 0x000fe8000000181c */
[----:B------:R-:W-:-:S02]  /*3060*/  IADD3 R43, R41, 0x1, RZ ;  /* 0x00000001292b7810 */ /* 0x000fc40007ffe0ff */
[CC--:B------:R-:W-:Y:S02]  /*3070*/  ISETP.GE.AND P5, PT, R41.reuse, R88.reuse, PT ;  /* 0x000000582900720c */ /* 0x0c0fe40003fa6270 */
[C---:B------:R-:W-:Y:S01]  /*3080*/  HMMA.16816.F32 R24, R60.reuse, R8, R24 ;  /* 0x000000083c18723c */ /* 0x040fe20000001818 */
[----:B------:R-:W-:Y:S02]  /*3090*/  IADD3 R47, R41, 0x8, RZ ;  /* 0x00000008292f7810 */ /* 0x000fe40007ffe0ff */
[----:B------:R-:W-:Y:S02]  /*30a0*/  ISETP.GE.AND P4, PT, R43, R88, PT ;  /* 0x000000582b00720c */ /* 0x000fe40003f86270 */
[----:B------:R-:W-:Y:S02]  /*30b0*/  FSEL R34, R34, -INF , !P5 ;  /* 0xff80000022227808 */ /* 0x000fe40006800000 */
[----:B------:R-:W-:Y:S01]  /*30c0*/  IADD3 R9, R41, 0x11, RZ ;  /* 0x0000001129097810 */ /* 0x000fe20007ffe0ff */
[----:B-1----:R-:W-:Y:S01]  /*30d0*/  HMMA.16816.F32 R64, R60, R14, R64 ;  /* 0x0000000e3c40723c */ /* 0x002fe20000001840 */
[----:B------:R-:W-:-:S02]  /*30e0*/  FSEL R40, R32, -INF , !P5 ;  /* 0xff80000020287808 */ /* 0x000fc40006800000 */
[-C--:B------:R-:W-:Y:S02]  /*30f0*/  ISETP.GE.AND P3, PT, R47, R88.reuse, PT ;  /* 0x000000582f00720c */ /* 0x080fe40003f66270 */
[----:B------:R-:W-:Y:S02]  /*3100*/  ISETP.GE.AND P6, PT, R9, R88, PT ;  /* 0x000000580900720c */ /* 0x000fe40003fc6270 */
[C---:B------:R-:W-:Y:S01]  /*3110*/  IADD3 R45, R41.reuse, 0x9, RZ ;  /* 0x00000009292d7810 */ /* 0x040fe20007ffe0ff */
[----:B------:R-:W-:Y:S01]  /*3120*/  HMMA.16816.F32 R20, R60, R10, R20 ;  /* 0x0000000a3c14723c */ /* 0x000fe20000001814 */
[C---:B------:R-:W-:Y:S02]  /*3130*/  IADD3 R43, R41.reuse, 0x10, RZ ;  /* 0x00000010292b7810 */ /* 0x040fe40007ffe0ff */
[----:B------:R-:W-:Y:S02]  /*3140*/  IADD3 R9, R41, 0x19, RZ ;  /* 0x0000001929097810 */ /* 0x000fe40007ffe0ff */
[----:B------:R-:W-:-:S02]  /*3150*/  FSEL R32, R33, -INF , !P4 ;  /* 0xff80000021207808 */ /* 0x000fc40006000000 */
[----:B------:R-:W-:Y:S01]  /*3160*/  IADD3 R11, R41, 0x18, RZ ;  /* 0x00000018290b7810 */ /* 0x000fe20007ffe0ff */
[C---:B------:R-:W-:Y:S01]  /*3170*/  HMMA.16816.F32 R16, R60.reuse, R12, R16 ;  /* 0x0000000c3c10723c */ /* 0x040fe20000001810 */
[----:B------:R-:W-:Y:S02]  /*3180*/  FSEL R35, R35, -INF , !P4 ;  /* 0xff80000023237808 */ /* 0x000fe40006000000 */
[----:B------:R-:W-:Y:S02]  /*3190*/  ISETP.GE.AND P5, PT, R11, R88, PT ;  /* 0x000000580b00720c */ /* 0x000fe40003fa6270 */
[----:B------:R-:W-:Y:S02]  /*31a0*/  IADD3 R11, R41, 0x20, RZ ;  /* 0x00000020290b7810 */ /* 0x000fe40007ffe0ff */
[----:B------:R-:W-:Y:S01]  /*31b0*/  FSEL R33, R30, -INF , !P3 ;  /* 0xff8000001e217808 */ /* 0x000fe20005800000 */
[----:B--2---:R-:W-:Y:S01]  /*31c0*/  HMMA.16816.F32 R68, R60, R36, R68 ;  /* 0x000000243c44723c */ /* 0x004fe20000001844 */
[----:B------:R-:W-:-:S02]  /*31d0*/  FSEL R28, R28, -INF , !P3 ;  /* 0xff8000001c1c7808 */ /* 0x000fc40005800000 */
[-C--:B------:R-:W-:Y:S02]  /*31e0*/  ISETP.GE.AND P2, PT, R45, R88.reuse, PT ;  /* 0x000000582d00720c */ /* 0x080fe40003f46270 */
[-C--:B------:R-:W-:Y:S02]  /*31f0*/  ISETP.GE.AND P1, PT, R43, R88.reuse, PT ;  /* 0x000000582b00720c */ /* 0x080fe40003f26270 */
[-C--:B------:R-:W-:Y:S01]  /*3200*/  ISETP.GE.AND P4, PT, R9, R88.reuse, PT ;  /* 0x000000580900720c */ /* 0x080fe20003f86270 */
[----:B------:R-:W-:Y:S01]  /*3210*/  HMMA.16816.F32 R72, R60, R38, R72 ;  /* 0x000000263c48723c */ /* 0x000fe20000001848 */
[----:B------:R-:W-:Y:S02]  /*3220*/  ISETP.GE.AND P3, PT, R11, R88, PT ;  /* 0x000000580b00720c */ /* 0x000fe40003f66270 */
[C---:B------:R-:W-:Y:S02]  /*3230*/  IADD3 R9, R41.reuse, 0x21, RZ ;  /* 0x0000002129097810 */ /* 0x040fe40007ffe0ff */
[----:B------:R-:W-:-:S02]  /*3240*/  IADD3 R11, R41, 0x28, RZ ;  /* 0x00000028290b7810 */ /* 0x000fc40007ffe0ff */
[----:B------:R-:W-:Y:S02]  /*3250*/  FSEL R31, R31, -INF , !P2 ;  /* 0xff8000001f1f7808 */ /* 0x000fe40005000000 */
[----:B------:R-:W-:Y:S02]  /*3260*/  FSEL R12, R29, -INF , !P2 ;  /* 0xff8000001d0c7808 */ /* 0x000fe40005000000 */
[----:B------:R-:W-:Y:S02]  /*3270*/  FSEL R13, R26, -INF , !P1 ;  /* 0xff8000001a0d7808 */ /* 0x000fe40004800000 */
[----:B------:R-:W-:Y:S02]  /*3280*/  FSEL R24, R24, -INF , !P1 ;  /* 0xff80000018187808 */ /* 0x000fe40004800000 */
[-C--:B------:R-:W-:Y:S02]  /*3290*/  ISETP.GE.AND P2, PT, R9, R88.reuse, PT ;  /* 0x000000580900720c */ /* 0x080fe40003f46270 */
[----:B------:R-:W-:-:S02]  /*32a0*/  ISETP.GE.AND P1, PT, R11, R88, PT ;  /* 0x000000580b00720c */ /* 0x000fc40003f26270 */
[----:B------:R-:W-:Y:S02]  /*32b0*/  IADD3 R9, R41, 0x29, RZ ;  /* 0x0000002929097810 */ /* 0x000fe40007ffe0ff */
[----:B------:R-:W-:Y:S02]  /*32c0*/  FSEL R27, R27, -INF , !P6 ;  /* 0xff8000001b1b7808 */ /* 0x000fe40007000000 */
[----:B------:R-:W-:Y:S02]  /*32d0*/  FSEL R10, R25, -INF , !P6 ;  /* 0xff800000190a7808 */ /* 0x000fe40007000000 */
[----:B------:R-:W-:Y:S02]  /*32e0*/  FSEL R165, R66, -INF , !P1 ;  /* 0xff80000042a57808 */ /* 0x000fe40004800000 */
[----:B------:R-:W-:Y:S02]  /*32f0*/  FSEL R158, R64, -INF , !P1 ;  /* 0xff800000409e7808 */ /* 0x000fe40004800000 */
[----:B------:R-:W-:-:S02]  /*3300*/  ISETP.GE.AND P6, PT, R9, R88, PT ;  /* 0x000000580900720c */ /* 0x000fc40003fc6270 */
[----:B------:R-:W-:Y:S02]  /*3310*/  ISETP.GT.AND P1, PT, R134, R201, PT ;  /* 0x000000c98600720c */ /* 0x000fe40003f24270 */
[C---:B------:R-:W-:Y:S02]  /*3320*/  IADD3 R9, R41.reuse, 0x30, RZ ;  /* 0x0000003029097810 */ /* 0x040fe40007ffe0ff */
[----:B------:R-:W-:Y:S02]  /*3330*/  IADD3 R15, R41, 0x31, RZ ;  /* 0x00000031290f7810 */ /* 0x000fe40007ffe0ff */
[----:B------:R-:W-:Y:S02]  /*3340*/  FSEL R11, R22, -INF , !P5 ;  /* 0xff800000160b7808 */ /* 0x000fe40006800000 */
[----:B------:R-:W-:Y:S02]  /*3350*/  FSEL R20, R20, -INF , !P5 ;  /* 0xff80000014147808 */ /* 0x000fe40006800000 */
[----:B------:R-:W-:-:S02]  /*3360*/  ISETP.GE.AND P5, PT, R9, R88, PT ;  /* 0x000000580900720c */ /* 0x000fc40003fa6270 */
[----:B------:R-:W-:Y:S02]  /*3370*/  FSEL R9, R23, -INF , !P4 ;  /* 0xff80000017097808 */ /* 0x000fe40006000000 */
[----:B------:R-:W-:Y:S02]  /*3380*/  FSEL R8, R21, -INF , !P4 ;  /* 0xff80000015087808 */ /* 0x000fe40006000000 */
[----:B------:R-:W-:Y:S02]  /*3390*/  ISETP.GE.AND P4, PT, R15, R88, PT ;  /* 0x000000580f00720c */ /* 0x000fe40003f86270 */
[C---:B------:R-:W-:Y:S02]  /*33a0*/  IADD3 R15, R41.reuse, 0x38, RZ ;  /* 0x00000038290f7810 */ /* 0x040fe40007ffe0ff */
[----:B------:R-:W-:Y:S02]  /*33b0*/  IADD3 R41, R41, 0x39, RZ ;  /* 0x0000003929297810 */ /* 0x000fe40007ffe0ff */
[----:B------:R-:W-:-:S02]  /*33c0*/  FSEL R163, R18, -INF , !P3 ;  /* 0xff80000012a37808 */ /* 0x000fc40005800000 */
[----:B------:R-:W-:Y:S02]  /*33d0*/  FSEL R166, R16, -INF , !P3 ;  /* 0xff80000010a67808 */ /* 0x000fe40005800000 */
[----:B------:R-:W-:Y:S02]  /*33e0*/  FSEL R173, R19, -INF , !P2 ;  /* 0xff80000013ad7808 */ /* 0x000fe40005000000 */
[----:B------:R-:W-:Y:S02]  /*33f0*/  FSEL R160, R17, -INF , !P2 ;  /* 0xff80000011a07808 */ /* 0x000fe40005000000 */
[----:B------:R-:W-:Y:S02]  /*3400*/  FSEL R143, R71, -INF , !P4 ;  /* 0xff800000478f7808 */ /* 0x000fe40006000000 */
[----:B------:R-:W-:Y:S01]  /*3410*/  FSEL R168, R69, -INF , !P4 ;  /* 0xff80000045a87808 */ /* 0x000fe20006000000 */
[----:B------:R-:W-:Y:S01]  /*3420*/  BAR.SYNC.DEFER_BLOCKING 0x0 ;  /* 0x0000000000007b1d */ /* 0x000fe20000010000 */
[----:B------:R-:W-:-:S02]  /*3430*/  ISETP.GE.AND P3, PT, R15, R88, PT ;  /* 0x000000580f00720c */ /* 0x000fc40003f66270 */
[----:B------:R-:W-:Y:S02]  /*3440*/  ISETP.GE.AND P2, PT, R41, R88, PT ;  /* 0x000000582900720c */ /* 0x000fe40003f46270 */
[----:B------:R-:W-:Y:S02]  /*3450*/  @!P1 LEA R210, P4, R80, c[0x0][0x168], 0x1 ;  /* 0x00005a0050d29a11 */ /* 0x000fe400078808ff */
        /* <DEDUP_REMOVED lines=8> */
[----:B------:R-:W-:Y:S01]  /*34e0*/  @!P1 LEA.HI.X R207, R80, c[0x0][0x16c], R83, 0x1, P4 ;  /* 0x00005b0050cf9a11 */ /* 0x000fe200020f0c53 */
        /* <DEDUP_REMOVED lines=59> */
.L_x_4295:
[----:B------:R-:W-:-:S04]  /*38a0*/  LEA R6, -R4, RZ, 0x6 ;  /* 0x000000ff04067211 */ /* 0x000fc800078e31ff */
[----:B------:R-:W-:Y:S02]  /*38b0*/  SHF.R.S32.HI R3, RZ, 0x1f, R6 ;  /* 0x0000001fff037819 */ /* 0x000fe40000011406 */
.L_x_4296:
        /* <DEDUP_REMOVED lines=9> */
[--C-:B------:R-:W-:Y:S02]  /*3950*/  IMAD.MOV.U32 R211, RZ, RZ, R207.reuse ;  /* 0x000000ffffd37224 */ /* 0x100fe400078e00cf */
[C---:B------:R-:W-:Y:S01]  /*3960*/  IMAD.X R17, R4.reuse, 0x1, R207, P1 ;  /* 0x0000000104117824 */ /* 0x040fe200008e06cf */
[----:B------:R-:W-:Y:S02]  /*3970*/  IADD3 R18, P1, R15, R14, RZ ;  /* 0x0000000e0f127210 */ /* 0x000fe40007f3e0ff */
[----:B------:R-:W-:Y:S01]  /*3980*/  @!PT LDS RZ, [RZ] ;  /* 0x00000000fffff984 */ /* 0x000fe20000000800 */
[----:B------:R-:W-:Y:S01]  /*3990*/  @!PT LDS RZ, [RZ] ;  /* 0x00000000fffff984 */ /* 0x000fe20000000800 */
[----:B------:R-:W-:Y:S01]  /*39a0*/  @!PT LDS RZ, [RZ] ;  /* 0x00000000fffff984 */ /* 0x000fe20000000800 */
[----:B------:R1:W-:Y:S01]  /*39b0*/  LDGSTS.E.BYPASS.LTC128B.128 [R205+0x6000], [R210.64] ;  /* 0x06000000d2cd7fae */ /* 0x0003e2000b901d4c */
[----:B------:R-:W-:-:S03]  /*39c0*/  IMAD.X R15, R4, 0x1, R17, P2 ;  /* 0x00000001040f7824 */ /* 0x000fc600010e0611 */
[----:B------:R1:W-:Y:S01]  /*39d0*/  LDGSTS.E.BYPASS.LTC128B.128 [R205+0x8000], [R210.64+0x80] ;  /* 0x08000080d2cd7fae */ /* 0x0003e2000b901d4c */
[----:B------:R-:W-:-:S03]  /*39e0*/  IMAD.X R19, R4, 0x1, R15, P1 ;  /* 0x0000000104137824 */ /* 0x000fc600008e060f */
        /* <DEDUP_REMOVED lines=11> */
.L_x_4294:
        /* <DEDUP_REMOVED lines=29> */
[----:B-1----:R-:W-:Y:S02]  /*3c70*/  FMNMX.FTZ R17, R161, R4, !PT ;  /* 0x00000004a1117209 */ /* 0x002fe40007810000 */
        /* <DEDUP_REMOVED lines=25> */
[----:B------:R-:W-:Y:S01]  /*3e10*/  FMUL.FTZ R162, R3, c[0x0][0x23c] ;  /* 0x00008f0003a27a20 */ /* 0x000fe20000410000 */
        /* <DEDUP_REMOVED lines=8> */
[----:B------:R-:W-:Y:S01]  /*3ea0*/  ISETP.GT.AND P1, PT, R134, R201, PT ;  /* 0x000000c98600720c */ /* 0x000fe20003f24270 */
[----:B------:R-:W-:Y:S01]  /*3eb0*/  FFMA.FTZ R147, R12, c[0x0][0x23c], -R169 ;  /* 0x00008f000c937a23 */ /* 0x000fe200000108a9 */
[----:B------:R-:W-:Y:S01]  /*3ec0*/  MUFU.EX2 R154, R154 ;  /* 0x0000009a009a7308 */ /* 0x000fe20000000800 */
[--C-:B------:R-:W-:Y:S01]  /*3ed0*/  FFMA.FTZ R153, R34, c[0x0][0x23c], -R162.reuse ;  /* 0x00008f0022997a23 */ /* 0x100fe200000108a2 */
[----:B------:R-:W-:Y:S01]  /*3ee0*/  LDSM.16.MT88.4 R136, [R190+0xc800] ;  /* 0x00c80000be88783b */ /* 0x000fe20000004200 */
[----:B------:R-:W-:-:S02]  /*3ef0*/  FFMA.FTZ R156, R35, c[0x0][0x23c], -R162 ;  /* 0x00008f00239c7a23 */ /* 0x000fc400000108a2 */
[--C-:B------:R-:W-:Y:S02]  /*3f00*/  FFMA.FTZ R155, R33, c[0x0][0x23c], -R162.reuse ;  /* 0x00008f00219b7a23 */ /* 0x100fe400000108a2 */
        /* <DEDUP_REMOVED lines=10> */
[----:B------:R-:W1:Y:S01]  /*3fb0*/  LDSM.16.MT88.4 R8, [R192+0xe800] ;  /* 0x00e80000c008783b */ /* 0x000e620000004200 */
        /* <DEDUP_REMOVED lines=235> */
.L_x_4301:
        /* <DEDUP_REMOVED lines=64> */
.L_x_4298:
        /* <DEDUP_REMOVED lines=15> */
[----:B------:R-:W-:Y:S01]  /*5360*/  ISETP.GT.AND P1, PT, R214, R201, PT ;  /* 0x000000c9d600720c */ /* 0x000fe20003f24270 */
        /* <DEDUP_REMOVED lines=233> */
.L_x_4300:
        /* <DEDUP_REMOVED lines=27> */
.L_x_4299:
        /* <DEDUP_REMOVED lines=410> */
.L_x_4297:
[----:B------:R-:W1:Y:S01]  /*7d50*/  SHFL.BFLY PT, R2, R217, 0x2, 0x1f ;  /* 0x0c401f00d9027f89 */ /* 0x000e6200000e0000 */
[----:B------:R-:W-:Y:S01]  /*7d60*/  LEA.HI R11, R204, R204, RZ, 0x1 ;  /* 0x000000cccc0b7211 */ /* 0x000fe200078f08ff */
[----:B------:R-:W-:Y:S01]  /*7d70*/  BSSY B0, `(.L_x_4302) ;  /* 0x0000109000007945 */ /* 0x000fe20003800000 */
[----:B------:R-:W-:Y:S01]  /*7d80*/  MOV R7, 0x3f800000 ;  /* 0x3f80000000077802 */ /* 0x000fe20000000f00 */
[----:B------:R-:W2:Y:S01]  /*7d90*/  SHFL.BFLY PT, R0, R215, 0x2, 0x1f ;  /* 0x0c401f00d7007f89 */ /* 0x000ea200000e0000 */
[----:B------:R-:W-:-:S02]  /*7da0*/  SHF.L.U32 R12, R11, 0x2, RZ ;  /* 0x000000020b0c7819 */ /* 0x000fc400000006ff */
[----:B------:R-:W-:Y:S01]  /*7db0*/  LOP3.LUT R11, R11, 0xffffffe, RZ, 0xc0, !PT ;  /* 0x0ffffffe0b0b7812 */ /* 0x000fe200078ec0ff */
[----:B------:R-:W-:Y:S01]  /*7dc0*/  BAR.SYNC.DEFER_BLOCKING 0x0 ;  /* 0x0000000000007b1d */ /* 0x000fe20000010000 */
[----:B------:R-:W-:Y:S01]  /*7dd0*/  MOV R6, 0x3f800000 ;  /* 0x3f80000000067802 */ /* 0x000fe20000000f00 */
[----:B-1----:R-:W-:Y:S02]  /*7de0*/  FADD.FTZ R5, R2, R217 ;  /* 0x000000d902057221 */ /* 0x002fe40000010000 */
[----:B--2---:R-:W-:-:S03]  /*7df0*/  FADD.FTZ R13, R0, R215 ;  /* 0x000000d7000d7221 */ /* 0x004fc60000010000 */
[----:B------:R-:W1:Y:S04]  /*7e00*/  SHFL.BFLY PT, R4, R5, 0x1, 0x1f ;  /* 0x0c201f0005047f89 */ /* 0x000e6800000e0000 */
[----:B------:R-:W2:Y:S04]  /*7e10*/  S2R R0, SR_TID.X ;  /* 0x0000000000007919 */ /* 0x000ea80000002100 */
[----:B------:R-:W3:Y:S01]  /*7e20*/  SHFL.BFLY PT, R2, R13, 0x1, 0x1f ;  /* 0x0c201f000d027f89 */ /* 0x000ee200000e0000 */
[----:B-1----:R-:W-:Y:S01]  /*7e30*/  FADD.FTZ R4, R5, R4 ;  /* 0x0000000405047221 */ /* 0x002fe20000010000 */
[----:B------:R-:W-:-:S02]  /*7e40*/  SHF.L.U32 R5, R200, 0x6, RZ ;  /* 0x00000006c8057819 */ /* 0x000fc400000006ff */
[----:B--2---:R-:W-:Y:S02]  /*7e50*/  SHF.R.S32.HI R9, RZ, 0x1f, R0 ;  /* 0x0000001fff097819 */ /* 0x004fe40000011400 */
[----:B------:R-:W-:Y:S02]  /*7e60*/  LOP3.LUT R5, R5, 0x1c0, RZ, 0xc0, !PT ;  /* 0x000001c005057812 */ /* 0x000fe400078ec0ff */
[----:B------:R-:W-:Y:S01]  /*7e70*/  LEA.HI R10, R9, R0, RZ, 0x2 ;  /* 0x00000000090a7211 */ /* 0x000fe200078f10ff */
[----:B---3--:R-:W-:Y:S01]  /*7e80*/  FADD.FTZ R2, R13, R2 ;  /* 0x000000020d027221 */ /* 0x008fe20000010000 */
[----:B------:R-:W-:Y:S02]  /*7e90*/  FSETP.NE.FTZ.AND P4, PT, R4, RZ, PT ;  /* 0x000000ff0400720b */ /* 0x000fe40003f95000 */
[--C-:B------:R-:W-:Y:S02]  /*7ea0*/  SHF.R.S32.HI R8, RZ, 0x2, R10.reuse ;  /* 0x00000002ff087819 */ /* 0x100fe4000001140a */
[----:B------:R-:W-:-:S02]  /*7eb0*/  SHF.R.S32.HI R13, RZ, 0x1f, R10 ;  /* 0x0000001fff0d7819 */ /* 0x000fc4000001140a */
[----:B------:R-:W-:Y:S02]  /*7ec0*/  FSETP.NE.FTZ.AND P3, PT, R2, RZ, PT ;  /* 0x000000ff0200720b */ /* 0x000fe40003f75000 */
[----:B------:R-:W-:Y:S02]  /*7ed0*/  LEA.HI R13, R13, R8, RZ, 0x3 ;  /* 0x000000080d0d7211 */ /* 0x000fe400078f18ff */
[----:B------:R-:W-:Y:S02]  /*7ee0*/  LOP3.LUT R12, R5, 0x38, R12, 0xf8, !PT ;  /* 0x00000038050c7812 */ /* 0x000fe400078ef80c */
[----:B------:R-:W-:Y:S01]  /*7ef0*/  SHF.R.U32.HI R5, RZ, 0x3, R5 ;  /* 0x00000003ff057819 */ /* 0x000fe20000011605 */
[----:B------:R-:W1:Y:S01]  /*7f00*/  @P4 MUFU.RCP R7, R4 ;  /* 0x0000000400074308 */ /* 0x000e620000001000 */
[----:B------:R-:W-:Y:S02]  /*7f10*/  LOP3.LUT R13, R13, 0xfffffff8, RZ, 0xc0, !PT ;  /* 0xfffffff80d0d7812 */ /* 0x000fe400078ec0ff */
[----:B------:R-:W-:-:S02]  /*7f20*/  LOP3.LUT R5, R12, R5, RZ, 0x3c, !PT ;  /* 0x000000050c057212 */ /* 0x000fc400078e3cff */
[----:B------:R-:W-:Y:S02]  /*7f30*/  IADD3 R12, R204, -R11, RZ ;  /* 0x8000000bcc0c7210 */ /* 0x000fe40007ffe0ff */
[----:B------:R-:W-:Y:S01]  /*7f40*/  IADD3 R8, R8, -R13, RZ ;  /* 0x8000000d08087210 */ /* 0x000fe20007ffe0ff */
[----:B------:R-:W2:Y:S01]  /*7f50*/  @P3 MUFU.RCP R6, R2 ;  /* 0x0000000200063308 */ /* 0x000ea20000001000 */
[----:B------:R-:W-:Y:S02]  /*7f60*/  LEA R5, R12, R5, 0x2 ;  /* 0x000000050c057211 */ /* 0x000fe400078e10ff */
[----:B------:R-:W-:Y:S02]  /*7f70*/  LEA.HI R9, R9, R0, RZ, 0x5 ;  /* 0x0000000009097211 */ /* 0x000fe400078f28ff */
[----:B------:R-:W-:Y:S02]  /*7f80*/  LOP3.LUT R11, R10, 0x1ffffffc, RZ, 0xc0, !PT ;  /* 0x1ffffffc0a0b7812 */ /* 0x000fe400078ec0ff */
[----:B------:R-:W-:Y:S01]  /*7f90*/  SHF.L.U32 R12, R8, 0x6, RZ ;  /* 0x00000006080c7819 */ /* 0x000fe200000006ff */
[C---:B-1----:R-:W-:Y:S01]  /*7fa0*/  FMUL.FTZ R128, R7.reuse, R128 ;  /* 0x0000008007807220 */ /* 0x042fe20000410000 */
[----:B------:R-:W-:Y:S01]  /*7fb0*/  SHF.R.S32.HI R10, RZ, 0x5, R9 ;  /* 0x00000005ff0a7819 */ /* 0x000fe20000011409 */
[----:B------:R-:W-:Y:S01]  /*7fc0*/  FMUL.FTZ R129, R7, R129 ;  /* 0x0000008107817220 */ /* 0x000fe20000410000 */
[----:B------:R-:W-:Y:S01]  /*7fd0*/  IADD3 R11, -R11, R0, RZ ;  /* 0x000000000b0b7210 */ /* 0x000fe20007ffe1ff */
[C---:B------:R-:W-:Y:S01]  /*7fe0*/  FMUL.FTZ R36, R7.reuse, R36 ;  /* 0x0000002407247220 */ /* 0x040fe20000410000 */
[----:B------:R-:W-:Y:S01]  /*7ff0*/  LOP3.LUT R12, R12, 0x1c0, RZ, 0xc0, !PT ;  /* 0x000001c00c0c7812 */ /* 0x000fe200078ec0ff */
[C---:B------:R-:W-:Y:S01]  /*8000*/  FMUL.FTZ R37, R7.reuse, R37 ;  /* 0x0000002507257220 */ /* 0x040fe20000410000 */
[----:B------:R-:W-:Y:S01]  /*8010*/  LOP3.LUT R13, R8, 0x1, RZ, 0xc0, !PT ;  /* 0x00000001080d7812 */ /* 0x000fe200078ec0ff */
[C---:B------:R-:W-:Y:S01]  /*8020*/  FMUL.FTZ R40, R7.reuse, R40 ;  /* 0x0000002807287220 */ /* 0x040fe20000410000 */
[----:B------:R-:W-:Y:S01]  /*8030*/  LEA R11, R10, R11, 0x9 ;  /* 0x0000000b0a0b7211 */ /* 0x000fe200078e48ff */
[C---:B------:R-:W-:Y:S01]  /*8040*/  FMUL.FTZ R41, R7.reuse, R41 ;  /* 0x0000002907297220 */ /* 0x040fe20000410000 */
[----:B------:R-:W-:Y:S01]  /*8050*/  LEA.HI R12, R12, R12, RZ, 0x1d ;  /* 0x0000000c0c0c7211 */ /* 0x000fe200078fe8ff */
[----:B------:R-:W-:Y:S01]  /*8060*/  FMUL.FTZ R44, R7, R44 ;  /* 0x0000002c072c7220 */ /* 0x000fe20000410000 */
[----:B------:R-:W-:Y:S01]  /*8070*/  ISETP.NE.U32.AND P0, PT, R13, 0x1, PT ;  /* 0x000000010d00780c */ /* 0x000fe20003f05070 */
[----:B------:R-:W-:Y:S01]  /*8080*/  FMUL.FTZ R45, R7, R45 ;  /* 0x0000002d072d7220 */ /* 0x000fe20000410000 */
[----:B------:R-:W-:Y:S01]  /*8090*/  LEA R11, R11, R12, 0x1 ;  /* 0x0000000c0b0b7211 */ /* 0x000fe200078e08ff */
[C---:B------:R-:W-:Y:S01]  /*80a0*/  FMUL.FTZ R48, R7.reuse, R48 ;  /* 0x0000003007307220 */ /* 0x040fe20000410000 */
[----:B------:R-:W-:Y:S01]  /*80b0*/  R2P PR, R8, 0x6 ;  /* 0x0000000608007804 */ /* 0x000fe20000000000 */
[----:B------:R-:W-:Y:S01]  /*80c0*/  FMUL.FTZ R49, R7, R49 ;  /* 0x0000003107317220 */ /* 0x000fe20000410000 */
[----:B------:R-:W-:Y:S01]  /*80d0*/  SHF.L.U32 R8, R11, 0x2, RZ ;  /* 0x000000020b087819 */ /* 0x000fe200000006ff */
[C---:B------:R-:W-:Y:S01]  /*80e0*/  FMUL.FTZ R52, R7.reuse, R52 ;  /* 0x0000003407347220 */ /* 0x040fe20000410000 */
[----:B------:R-:W-:Y:S01]  /*80f0*/  STS.64 [R11.X4], R128 ;  /* 0x000000800b007388 */ /* 0x000fe20000004a00 */
[C---:B------:R-:W-:Y:S01]  /*8100*/  FMUL.FTZ R53, R7.reuse, R53 ;  /* 0x0000003507357220 */ /* 0x040fe20000410000 */
[C---:B------:R-:W-:Y:S01]  /*8110*/  IADD3 R12, R8.reuse, -0x20, RZ ;  /* 0xffffffe0080c7810 */ /* 0x040fe20007ffe0ff */
[C---:B------:R-:W-:Y:S01]  /*8120*/  FMUL.FTZ R56, R7.reuse, R56 ;  /* 0x0000003807387220 */ /* 0x040fe20000410000 */
[----:B------:R-:W-:Y:S01]  /*8130*/  @P4 MUFU.LG2 R4, R4 ;  /* 0x0000000400044308 */ /* 0x000fe20000000c00 */
[C---:B------:R-:W-:Y:S01]  /*8140*/  FMUL.FTZ R57, R7.reuse, R57 ;  /* 0x0000003907397220 */ /* 0x040fe20000410000 */
[----:B------:R-:W-:Y:S01]  /*8150*/  @P0 IADD3 R12, R8, 0x20, RZ ;  /* 0x00000020080c0810 */ /* 0x000fe20007ffe0ff */
[----:B------:R-:W-:-:S02]  /*8160*/  FMUL.FTZ R60, R7, R60 ;  /* 0x0000003c073c7220 */ /* 0x000fc40000410000 */
[C---:B------:R-:W-:Y:S02]  /*8170*/  FMUL.FTZ R61, R7.reuse, R61 ;  /* 0x0000003d073d7220 */ /* 0x040fe40000410000 */
[C---:B------:R-:W-:Y:S01]  /*8180*/  FMUL.FTZ R64, R7.reuse, R64 ;  /* 0x0000004007407220 */ /* 0x040fe20000410000 */
[----:B------:R-:W1:Y:S01]  /*8190*/  @P3 MUFU.LG2 R2, R2 ;  /* 0x0000000200023308 */ /* 0x000e620000000c00 */
[C---:B------:R-:W-:Y:S02]  /*81a0*/  FMUL.FTZ R65, R7.reuse, R65 ;  /* 0x0000004107417220 */ /* 0x040fe40000410000 */
[C---:B------:R-:W-:Y:S02]  /*81b0*/  FMUL.FTZ R68, R7.reuse, R68 ;  /* 0x0000004407447220 */ /* 0x040fe40000410000 */
[C---:B------:R-:W-:Y:S02]  /*81c0*/  FMUL.FTZ R69, R7.reuse, R69 ;  /* 0x0000004507457220 */ /* 0x040fe40000410000 */
[----:B------:R-:W-:-:S02]  /*81d0*/  FMUL.FTZ R72, R7, R72 ;  /* 0x0000004807487220 */ /* 0x000fc40000410000 */
[C---:B------:R-:W-:Y:S02]  /*81e0*/  FMUL.FTZ R73, R7.reuse, R73 ;  /* 0x0000004907497220 */ /* 0x040fe40000410000 */
[C---:B------:R-:W-:Y:S02]  /*81f0*/  FMUL.FTZ R76, R7.reuse, R76 ;  /* 0x0000004c074c7220 */ /* 0x040fe40000410000 */
        /* <DEDUP_REMOVED lines=24> */
[----:B------:R-:W-:Y:S01]  /*8380*/  FMUL.FTZ R117, R7, R117 ;  /* 0x0000007507757220 */ /* 0x000fe20000410000 */
[----:B------:R-:W-:Y:S01]  /*8390*/  MOV R7, 0x40 ;  /* 0x0000004000077802 */ /* 0x000fe20000000f00 */
[C---:B--2---:R-:W-:Y:S02]  /*83a0*/  FMUL.FTZ R131, R6.reuse, R131 ;  /* 0x0000008306837220 */ /* 0x044fe40000410000 */
[C---:B------:R-:W-:Y:S01]  /*83b0*/  FMUL.FTZ R130, R6.reuse, R130 ;  /* 0x0000008206827220 */ /* 0x040fe20000410000 */
[----:B------:R-:W-:Y:S01]  /*83c0*/  SEL R7, R7, 0xffffffc0, !P1 ;  /* 0xffffffc007077807 */ /* 0x000fe20004800000 */
[----:B------:R-:W-:-:S02]  /*83d0*/  FMUL.FTZ R39, R6, R39 ;  /* 0x0000002706277220 */ /* 0x000fc40000410000 */
[----:B------:R-:W-:Y:S01]  /*83e0*/  FMUL.FTZ R38, R6, R38 ;  /* 0x0000002606267220 */ /* 0x000fe20000410000 */
[----:B------:R-:W-:Y:S01]  /*83f0*/  IADD3 R13, R8, R7, RZ ;  /* 0x00000007080d7210 */ /* 0x000fe20007ffe0ff */
[C---:B------:R-:W-:Y:S01]  /*8400*/  FMUL.FTZ R43, R6.reuse, R43 ;  /* 0x0000002b062b7220 */ /* 0x040fe20000410000 */
[----:B------:R-:W-:Y:S01]  /*8410*/  IADD3 R14, R7, R12, RZ ;  /* 0x0000000c070e7210 */ /* 0x000fe20007ffe0ff */
[C---:B------:R-:W-:Y:S01]  /*8420*/  FMUL.FTZ R42, R6.reuse, R42 ;  /* 0x0000002a062a7220 */ /* 0x040fe20000410000 */
[----:B------:R-:W-:Y:S01]  /*8430*/  STS.64 [R11.X4+0x800], R130 ;  /* 0x000800820b007388 */ /* 0x000fe20000004a00 */
[C---:B------:R-:W-:Y:S02]  /*8440*/  FMUL.FTZ R47, R6.reuse, R47 ;  /* 0x0000002f062f7220 */ /* 0x040fe40000410000 */
[C---:B------:R-:W-:Y:S01]  /*8450*/  FMUL.FTZ R46, R6.reuse, R46 ;  /* 0x0000002e062e7220 */ /* 0x040fe20000410000 */
[----:B------:R-:W-:Y:S01]  /*8460*/  STS.64 [R12], R36 ;  /* 0x000000240c007388 */ /* 0x000fe20000000a00 */
[----:B------:R-:W-:-:S02]  /*8470*/  FMUL.FTZ R51, R6, R51 ;  /* 0x0000003306337220 */ /* 0x000fc40000410000 */
[C---:B------:R-:W-:Y:S01]  /*8480*/  FMUL.FTZ R50, R6.reuse, R50 ;  /* 0x0000003206327220 */ /* 0x040fe20000410000 */
[----:B------:R-:W-:Y:S01]  /*8490*/  STS.64 [R12+0x800], R38 ;  /* 0x000800260c007388 */ /* 0x000fe20000000a00 */
[C---:B------:R-:W-:Y:S02]  /*84a0*/  FMUL.FTZ R55, R6.reuse, R55 ;  /* 0x0000003706377220 */ /* 0x040fe40000410000 */
[C---:B------:R-:W-:Y:S01]  /*84b0*/  FMUL.FTZ R54, R6.reuse, R54 ;  /* 0x0000003606367220 */ /* 0x040fe20000410000 */
[----:B------:R-:W-:Y:S01]  /*84c0*/  STS.64 [R13], R40 ;  /* 0x000000280d007388 */ /* 0x000fe20000000a00 */
[C---:B------:R-:W-:Y:S02]  /*84d0*/  FMUL.FTZ R59, R6.reuse, R59 ;  /* 0x0000003b063b7220 */ /* 0x040fe40000410000 */
[C---:B------:R-:W-:Y:S01]  /*84e0*/  FMUL.FTZ R58, R6.reuse, R58 ;  /* 0x0000003a063a7220 */ /* 0x040fe20000410000 */
[----:B------:R-:W-:Y:S01]  /*84f0*/  STS.64 [R13+0x800], R42 ;  /* 0x0008002a0d007388 */ /* 0x000fe20000000a00 */
[----:B------:R-:W-:-:S02]  /*8500*/  FMUL.FTZ R63, R6, R63 ;  /* 0x0000003f063f7220 */ /* 0x000fc40000410000 */
[C---:B------:R-:W-:Y:S01]  /*8510*/  FMUL.FTZ R62, R6.reuse, R62 ;  /* 0x0000003e063e7220 */ /* 0x040fe20000410000 */
[----:B------:R-:W-:Y:S01]  /*8520*/  STS.64 [R14], R44 ;  /* 0x0000002c0e007388 */ /* 0x000fe20000000a00 */
[C---:B------:R-:W-:Y:S02]  /*8530*/  FMUL.FTZ R67, R6.reuse, R67 ;  /* 0x0000004306437220 */ /* 0x040fe40000410000 */
[C---:B------:R-:W-:Y:S01]  /*8540*/  FMUL.FTZ R66, R6.reuse, R66 ;  /* 0x0000004206427220 */ /* 0x040fe20000410000 */
[----:B------:R-:W-:Y:S01]  /*8550*/  STS.64 [R14+0x800], R46 ;  /* 0x0008002e0e007388 */ /* 0x000fe20000000a00 */
[C---:B------:R-:W-:Y:S02]  /*8560*/  FMUL.FTZ R71, R6.reuse, R71 ;  /* 0x0000004706477220 */ /* 0x040fe40000410000 */
[C---:B------:R-:W-:Y:S01]  /*8570*/  FMUL.FTZ R70, R6.reuse, R70 ;  /* 0x0000004606467220 */ /* 0x040fe20000410000 */
[----:B------:R-:W2:Y:S01]  /*8580*/  S2R R7, SR_CTAID.Y ;  /* 0x0000000000077919 */ /* 0x000ea20000002600 */
        /* <DEDUP_REMOVED lines=29> */
[----:B--2---:R-:W-:Y:S02]  /*8760*/  IMAD R7, R7, c[0x0][0x210], R206 ;  /* 0x0000840007077a24 */ /* 0x004fe400078e02ce */
[----:B-1----:R-:W-:Y:S01]  /*8770*/  @P3 FMUL.FTZ R2, R2, 0.69314718246459960938 ;  /* 0x3f31721802023820 */ /* 0x002fe20000410000 */
[----:B------:R-:W-:Y:S02]  /*8780*/  SEL R15, R6, 0xffffff80, !P2 ;  /* 0xffffff80060f7807 */ /* 0x000fe40005000000 */
[----:B------:R-:W1:Y:S02]  /*8790*/  S2R R6, SR_CTAID.Z ;  /* 0x0000000000067919 */ /* 0x000e640000002700 */
[----:B------:R-:W-:-:S02]  /*87a0*/  IADD3 R8, R8, R15, RZ ;  /* 0x0000000f08087210 */ /* 0x000fc40007ffe0ff */
[----:B------:R-:W-:Y:S02]  /*87b0*/  IADD3 R16, R15, R12, RZ ;  /* 0x0000000c0f107210 */ /* 0x000fe40007ffe0ff */
[-C--:B------:R-:W-:Y:S01]  /*87c0*/  IADD3 R17, R13, R15.reuse, RZ ;  /* 0x0000000f0d117210 */ /* 0x080fe20007ffe0ff */
[----:B------:R-:W-:Y:S01]  /*87d0*/  STS.64 [R8], R48 ;  /* 0x0000003008007388 */ /* 0x000fe20000000a00 */
[----:B------:R-:W-:-:S03]  /*87e0*/  IADD3 R15, R14, R15, RZ ;  /* 0x0000000f0e0f7210 */ /* 0x000fc60007ffe0ff */
        /* <DEDUP_REMOVED lines=30> */
[----:B------:R-:W-:Y:S01]  /*89d0*/  STS.64 [R14+0x8800], R126 ;  /* 0x0088007e0e007388 */ /* 0x000fe20000000a00 */
[----:B--2---:R-:W-:-:S03]  /*89e0*/  IADD3 R11, -R206, RZ, RZ ;  /* 0x000000ffce0b7210 */ /* 0x004fc60007ffe1ff */
[----:B------:R2:W-:Y:S04]  /*89f0*/  STS.64 [R8+0x8000], R108 ;  /* 0x0080006c08007388 */ /* 0x0005e80000000a00 */
[----:B------:R3:W-:Y:S01]  /*8a00*/  STS.64 [R8+0x8800], R110 ;  /* 0x0088006e08007388 */ /* 0x0007e20000000a00 */
[----:B-1----:R-:W-:Y:S02]  /*8a10*/  IMAD R6, R11, c[0x0][0x1c0], R6 ;  /* 0x000070000b067a24 */ /* 0x002fe400078e0206 */
[----:B------:R-:W-:Y:S01]  /*8a20*/  @P4 FMUL.FTZ R11, R4, 0.69314718246459960938 ;  /* 0x3f317218040b4820 */ /* 0x000fe20000410000 */
[----:B------:R-:W-:Y:S01]  /*8a30*/  STS.64 [R16+0x8000], R112 ;  /* 0x0080007010007388 */ /* 0x000fe20000000a00 */
[----:B------:R-:W-:-:S03]  /*8a40*/  IMAD R6, R7, c[0x0][0x1c0], R6 ;  /* 0x0000700007067a24 */ /* 0x000fc600078e0206 */
[----:B------:R-:W-:Y:S04]  /*8a50*/  STS.64 [R16+0x8800], R114 ;  /* 0x0088007210007388 */ /* 0x000fe80000000a00 */
[----:B------:R-:W-:Y:S04]  /*8a60*/  STS.64 [R17+0x8000], R120 ;  /* 0x0080007811007388 */ /* 0x000fe80000000a00 */
[----:B------:R-:W-:Y:S04]  /*8a70*/  STS.64 [R17+0x8800], R122 ;  /* 0x0088007a11007388 */ /* 0x000fe80000000a00 */
[----:B------:R-:W-:Y:S01]  /*8a80*/  STS.64 [R15+0x8000], R116 ;  /* 0x008000740f007388 */ /* 0x000fe20000000a00 */
[----:B--2---:R-:W-:-:S03]  /*8a90*/  LOP3.LUT R109, R9, 0xffffffe0, RZ, 0xc0, !PT ;  /* 0xffffffe0096d7812 */ /* 0x004fc600078ec0ff */
[----:B------:R-:W-:Y:S01]  /*8aa0*/  STS.64 [R15+0x8800], R118 ;  /* 0x008800760f007388 */ /* 0x000fe20000000a00 */
[----:B------:R-:W-:Y:S02]  /*8ab0*/  SHF.R.S32.HI R9, RZ, 0x1f, R10 ;  /* 0x0000001fff097819 */ /* 0x000fe4000001140a */
[----:B------:R-:W-:Y:S01]  /*8ac0*/  IADD3 R109, -R109, R0, RZ ;  /* 0x000000006d6d7210 */ /* 0x000fe20007ffe1ff */
[----:B---3--:R-:W1:Y:S01]  /*8ad0*/  S2R R8, SR_CTAID.X ;  /* 0x0000000000087919 */ /* 0x008e620000002500 */
[----:B------:R-:W-:-:S03]  /*8ae0*/  LEA.HI R9, R9, R10, RZ, 0x2 ;  /* 0x0000000a09097211 */ /* 0x000fc600078f10ff */
[----:B------:R-:W-:Y:S01]  /*8af0*/  BAR.SYNC.DEFER_BLOCKING 0x0 ;  /* 0x0000000000007b1d */ /* 0x000fe20000010000 */
[----:B------:R-:W-:Y:S02]  /*8b00*/  LOP3.LUT P0, RZ, R109, 0x3, RZ, 0xc0, !PT ;  /* 0x000000036dff7812 */ /* 0x000fe4000780c0ff */
[----:B------:R-:W-:Y:S02]  /*8b10*/  SHF.R.S32.HI R0, RZ, 0x1f, R109 ;  /* 0x0000001fff007819 */ /* 0x000fe4000001146d */
[----:B------:R-:W-:Y:S02]  /*8b20*/  LOP3.LUT R9, R9, 0xffffffc, RZ, 0xc0, !PT ;  /* 0x0ffffffc09097812 */ /* 0x000fe400078ec0ff */
[----:B------:R-:W-:Y:S02]  /*8b30*/  LEA.HI R0, R0, R109, RZ, 0x2 ;  /* 0x0000006d00007211 */ /* 0x000fe400078f10ff */
[----:B------:R-:W-:Y:S02]  /*8b40*/  IADD3 R9, -R9, R10, RZ ;  /* 0x0000000a09097210 */ /* 0x000fe40007ffe1ff */
[----:B------:R-:W-:-:S04]  /*8b50*/  SHF.R.S32.HI R0, RZ, 0x2, R0 ;  /* 0x00000002ff007819 */ /* 0x000fc80000011400 */
[----:B------:R-:W-:Y:S02]  /*8b60*/  LEA R9, R9, R0, 0x4 ;  /* 0x0000000009097211 */ /* 0x000fe400078e20ff */
[----:B-1----:R-:W-:Y:S02]  /*8b70*/  SHF.L.U32 R7, R8, 0x6, RZ ;  /* 0x0000000608077819 */ /* 0x002fe400000006ff */
[----:B------:R-:W-:Y:S01]  /*8b80*/  MOV R8, 0xff800000 ;  /* 0xff80000000087802 */ /* 0x000fe20000000f00 */
[----:B------:R-:W-:Y:S01]  /*8b90*/  @P3 FFMA.FTZ R8, R3, c[0x0][0x238], R2 ;  /* 0x00008e0003083a23 */ /* 0x000fe20000010002 */
[----:B------:R-:W1:Y:S01]  /*8ba0*/  LDS.128 R100, [R5.X4] ;  /* 0x0000000005647984 */ /* 0x000e620000004c00 */
[----:B------:R-:W-:-:S03]  /*8bb0*/  IMAD R6, R6, c[0x0][0x214], R7 ;  /* 0x0000850006067a24 */ /* 0x000fc600078e0207 */
        /* <DEDUP_REMOVED lines=28> */
[----:B------:R-:W-:Y:S02]  /*8d80*/  IADD3 R0, P0, R6, R9, RZ ;  /* 0x0000000906007210 */ /* 0x000fe40007f1e0ff */
[-C--:B------:R-:W-:Y:S02]  /*8d90*/  ISETP.GE.AND P2, PT, R9, R199.reuse, PT ;  /* 0x000000c70900720c */ /* 0x080fe40003f46270 */
[----:B------:R-:W-:Y:S02]  /*8da0*/  ISETP.GE.AND P1, PT, R2, R199, PT ;  /* 0x000000c70200720c */ /* 0x000fe40003f26270 */
[----:B------:R-:W-:Y:S02]  /*8db0*/  LEA.HI.X.SX32 R3, R6, R3, 0x1, P0 ;  /* 0x0000000306037211 */ /* 0x000fe400000f0eff */
[----:B------:R-:W-:-:S04]  /*8dc0*/  LEA R2, P0, R0, c[0x0][0x208], 0x2 ;  /* 0x0000820000027a11 */ /* 0x000fc800078010ff */
[----:B------:R-:W-:-:S05]  /*8dd0*/  LEA.HI.X R3, R0, c[0x0][0x20c], R3, 0x2, P0 ;  /* 0x0000830000037a11 */ /* 0x000fca00000f1403 */
[----:B------:R2:W-:Y:S04]  /*8de0*/  @!P2 STG.E [R2.64], R5 ;  /* 0x000000050200a986 */ /* 0x0005e8000c10190c */
[----:B------:R2:W-:Y:S02]  /*8df0*/  @!P1 STG.E [R2.64+0x20], R8 ;  /* 0x0000200802009986 */ /* 0x0005e4000c10190c */
.L_x_4303:
[----:B--234-:R-:W-:Y:S05]  /*8e00*/  BSYNC B0 ;  /* 0x0000000000007941 */ /* 0x01cfea0003800000 */
.L_x_4302:
[----:B------:R-:W-:Y:S01]  /*8e10*/  IMAD.SHL.U32 R4, R204, 0x4, RZ ;  /* 0x00000004cc047824 */ /* 0x000fe200078e00ff */
[----:B------:R-:W-:Y:S01]  /*8e20*/  IADD3 R0, R200, 0x10, RZ ;  /* 0x00000010c8007810 */ /* 0x000fe20007ffe0ff */
[----:B------:R-:W-:Y:S01]  /*8e30*/  IMAD R6, R6, c[0x0][0x22c], RZ ;  /* 0x00008b0006067a24 */ /* 0x000fe200078e02ff */
[----:B------:R-:W-:Y:S02]  /*8e40*/  IADD3 R2, R200, 0x8, RZ ;  /* 0x00000008c8027810 */ /* 0x000fe40007ffe0ff */
[----:B------:R-:W-:Y:S02]  /*8e50*/  SHF.R.S32.HI R5, RZ, 0x1f, R4 ;  /* 0x0000001fff057819 */ /* 0x000fe40000011404 */
[----:B------:R-:W-:-:S02]  /*8e60*/  ISETP.GE.AND P4, PT, R0, R199, PT ;  /* 0x000000c70000720c */ /* 0x000fc40003f86270 */
[C---:B------:R-:W-:Y:S01]  /*8e70*/  IADD3 R0, R200.reuse, 0x30, RZ ;  /* 0x00000030c8007810 */ /* 0x040fe20007ffe0ff */
[----:B------:R-:W-:Y:S01]  /*8e80*/  IMAD.WIDE R4, R200, 0xc0, R4 ;  /* 0x000000c0c8047825 */ /* 0x000fe200078e0204 */
[-C--:B------:R-:W-:Y:S02]  /*8e90*/  ISETP.GE.AND P5, PT, R2, R199.reuse, PT ;  /* 0x000000c70200720c */ /* 0x080fe40003fa6270 */
[----:B------:R-:W-:Y:S02]  /*8ea0*/  ISETP.GE.AND P6, PT, R200, R199, PT ;  /* 0x000000c7c800720c */ /* 0x000fe40003fc6270 */
[----:B------:R-:W-:Y:S02]  /*8eb0*/  IADD3 R3, P0, R6, R4, RZ ;  /* 0x0000000406037210 */ /* 0x000fe40007f1e0ff */
[----:B------:R-:W-:Y:S02]  /*8ec0*/  IADD3 R4, R200, 0x20, RZ ;  /* 0x00000020c8047810 */ /* 0x000fe40007ffe0ff */
[----:B------:R-:W-:-:S02]  /*8ed0*/  LEA.HI.X.SX32 R6, R6, R5, 0x1, P0 ;  /* 0x0000000506067211 */ /* 0x000fc400000f0eff */
[C---:B------:R-:W-:Y:S02]  /*8ee0*/  LEA R8, P0, R3.reuse, c[0x0][0x1d8], 0x2 ;  /* 0x0000760003087a11 */ /* 0x040fe400078010ff */
[----:B------:R-:W-:Y:S02]  /*8ef0*/  IADD3 R2, R200, 0x28, RZ ;  /* 0x00000028c8027810 */ /* 0x000fe40007ffe0ff */
[----:B------:R-:W-:Y:S02]  /*8f00*/  LEA.HI.X R9, R3, c[0x0][0x1dc], R6, 0x2, P0 ;  /* 0x0000770003097a11 */ /* 0x000fe400000f1406 */
[----:B------:R-:W-:Y:S02]  /*8f10*/  ISETP.GE.AND P0, PT, R0, R199, PT ;  /* 0x000000c70000720c */ /* 0x000fe40003f06270 */
[C---:B------:R-:W-:Y:S01]  /*8f20*/  IADD3 R6, R200.reuse, 0x18, RZ ;  /* 0x00000018c8067810 */ /* 0x040fe20007ffe0ff */
[----:B-1----:R1:W-:Y:S01]  /*8f30*/  @!P6 STG.E.128 [R8.64+0x100], R68 ;  /* 0x000100440800e986 */ /* 0x0023e2000c101d0c */
[----:B------:R-:W-:-:S02]  /*8f40*/  IADD3 R200, R200, 0x38, RZ ;  /* 0x00000038c8c87810 */ /* 0x000fc40007ffe0ff */
[-C--:B------:R-:W-:Y:S01]  /*8f50*/  ISETP.GE.AND P3, PT, R6, R199.reuse, PT ;  /* 0x000000c70600720c */ /* 0x080fe20003f66270 */
[----:B------:R1:W-:Y:S01]  /*8f60*/  @!P6 STG.E.128 [R8.64+0x200], R36 ;  /* 0x000200240800e986 */ /* 0x0003e2000c101d0c */
[-C--:B------:R-:W-:Y:S02]  /*8f70*/  ISETP.GE.AND P2, PT, R4, R199.reuse, PT ;  /* 0x000000c70400720c */ /* 0x080fe40003f46270 */
[-C--:B------:R-:W-:Y:S01]  /*8f80*/  ISETP.GE.AND P1, PT, R2, R199.reuse, PT ;  /* 0x000000c70200720c */ /* 0x080fe20003f26270 */
[----:B------:R1:W-:Y:S04]  /*8f90*/  @!P5 STG.E.128 [R8.64+0x1800], R96 ;  /* 0x001800600800d986 */ /* 0x0003e8000c101d0c */
[----:B------:R1:W-:Y:S04]  /*8fa0*/  @!P0 STG.E.128 [R8.64+0x9000], R76 ;  /* 0x0090004c08008986 */ /* 0x0003e8000c101d0c */
[----:B------:R1:W-:Y:S04]  /*8fb0*/  @!P0 STG.E.128 [R8.64+0x9100], R44 ;  /* 0x0091002c08008986 */ /* 0x0003e8000c101d0c */
[----:B------:R1:W-:Y:S01]  /*8fc0*/  @!P0 STG.E.128 [R8.64+0x9200], R12 ;  /* 0x0092000c08008986 */ /* 0x0003e2000c101d0c */
[----:B------:R-:W-:-:S03]  /*8fd0*/  ISETP.GE.AND P0, PT, R200, R199, PT ;  /* 0x000000c7c800720c */ /* 0x000fc60003f06270 */
[----:B------:R1:W-:Y:S04]  /*8fe0*/  @!P5 STG.E.128 [R8.64+0x1900], R64 ;  /* 0x001900400800d986 */ /* 0x0003e8000c101d0c */
        /* <DEDUP_REMOVED lines=13> */
[----:B------:R1:W-:Y:S04]  /*90c0*/  @!P6 STG.E.64 [R8.64], R100 ;  /* 0x000000640800e986 */ /* 0x0003e8000c101b0c */
[----:B------:R1:W-:Y:S01]  /*90d0*/  @!P6 STG.E.64 [R8.64+0x8], R102 ;  /* 0x000008660800e986 */ /* 0x0003e2000c101b0c */
[----:B------:R-:W-:Y:S05]  /*90e0*/  @P0 EXIT ;  /* 0x000000000000094d */ /* 0x000fea0003800000 */
[----:B------:R-:W-:Y:S04]  /*90f0*/  STG.E.128 [R8.64+0xa800], R72 ;  /* 0x00a8004808007986 */ /* 0x000fe8000c101d0c */
[----:B------:R-:W-:Y:S04]  /*9100*/  STG.E.128 [R8.64+0xa900], R40 ;  /* 0x00a9002808007986 */ /* 0x000fe8000c101d0c */
[----:B------:R-:W-:Y:S01]  /*9110*/  STG.E.128 [R8.64+0xaa00], R104 ;  /* 0x00aa006808007986 */ /* 0x000fe2000c101d0c */
[----:B------:R-:W-:Y:S05]  /*9120*/  EXIT ;  /* 0x000000000000794d */ /* 0x000fea0003800000 */
.L_x_4304:
        /* <DEDUP_REMOVED lines=13> */
.L_x_7376:


//--------------------- .text._ZN5flash24flash_fwd_splitkv_kernelI23Flash_fwd_kernel_traitsILi192ELi64ELi64ELi4ELb0ELb0EN7cutlass6half_tE19Flash_kernel_traitsILi192ELi64ELi64ELi4ES3_EELb0ELb0ELb0ELb0ELb1ELb1ELb1ELb0EEEvNS_16Flash_fwd_paramsE --------------------------
	.section	.text._ZN5flash24flash_fwd_splitkv_kernelI23Flash_fwd_kernel_traitsILi192ELi64ELi64ELi4ELb0ELb0EN7cutlass6half_tE19Flash_kernel_traitsILi192ELi64ELi64ELi4ES3_EELb0ELb0ELb0ELb0ELb1ELb1ELb1ELb0EEEvNS_16Flash_fwd_paramsE,"ax",@progbits
	.sectioninfo	@"SHI_REGISTERS=255"
	.align	128
        .global         _ZN5flash24flash_fwd_splitkv_kernelI23Flash_fwd_kernel_traitsILi192ELi64ELi64ELi4ELb0ELb0EN7cutlass6half_tE19Flash_kernel_traitsILi192ELi64ELi64ELi4ES3_EELb0ELb0ELb0ELb0ELb1ELb1ELb1ELb0EEEvNS_16Flash_fwd_paramsE
        .type           _ZN5flash24flash_fwd_splitkv_kernelI23Flash_fwd_kernel_traitsILi192ELi64ELi64ELi4ELb0ELb0EN7cutlass6half_tE19Flash_kernel_traitsILi192ELi64ELi64ELi4ES3_EELb0ELb0ELb0ELb0ELb1ELb1ELb1ELb0EEEvNS_16Flash_fwd_paramsE,@function
        .size           _ZN5flash24flash_fwd_splitkv_kernelI23Flash_fwd_kernel_traitsILi192ELi64ELi64ELi4ELb0ELb0EN7cutlass6half_tE19Flash_kernel_traitsILi192ELi64ELi64ELi4ES3_EELb0ELb0ELb0ELb0ELb1ELb1ELb1ELb0EEEvNS_16Flash_fwd_paramsE,(.L_x_7377 - _ZN5flash24flash_fwd_splitkv_kernelI23Flash_fwd_kernel_traitsILi192ELi64ELi64ELi4ELb0ELb0EN7cutlass6half_tE19Flash_kernel_traitsILi192ELi64ELi64ELi4ES3_EELb0ELb0ELb0ELb0ELb1ELb1ELb1ELb0EEEvNS_16Flash_fwd_paramsE)
        .other          _ZN5flash24flash_fwd_splitkv_kernelI23Flash_fwd_kernel_traitsILi192ELi64ELi64ELi4ELb0ELb0EN7cutlass6half_tE19Flash_kernel_traitsILi192ELi64ELi64ELi4ES3_EELb0ELb0ELb0ELb0ELb1ELb1ELb1ELb0EEEvNS_16Flash_fwd_paramsE,@"STO_CUDA_ENTRY STV_DEFAULT"
_ZN5flash24flash_fwd_splitkv_kernelI23Flash_fwd_kernel_traitsILi192ELi64ELi64ELi4ELb0ELb0EN7cutlass6half_tE19Flash_kernel_traitsILi192ELi64ELi64ELi4ES3_EELb0ELb0ELb0ELb0ELb1ELb1ELb1ELb0EEEvNS_16Flash_fwd_paramsE:
.text._ZN5flash24flash_fwd_splitkv_kernelI23Flash_fwd_kernel_traitsILi192ELi64ELi64ELi4ELb0ELb0EN7cutlass6half_tE19Flash_kernel_traitsILi192ELi64ELi64ELi4ES3_EELb0ELb0ELb0ELb0ELb1ELb1ELb1ELb0EEEvNS_16Flash_fwd_paramsE:
        /* <DEDUP_REMOVED lines=54> */
.L_x_4305:
[----:B-1-34-:R-:W-:Y:S02]  /*0360*/  MOV R0, c[0x0][0x218] ;  /* 0x0000860000007a02 */ /* 0x01afe40000000f00 */
.L_x_4306:
        /* <DEDUP_REMOVED lines=138> */
.L_x_4307:
        /* <DEDUP_REMOVED lines=92> */
.L_x_4308:
        /* <DEDUP_REMOVED lines=15> */
.L_x_4310:
        /* <DEDUP_REMOVED lines=49> */
.L_x_4309:
        /* <DEDUP_REMOVED lines=81> */
[----:B------:R-:W-:Y:S02]  /*1ae0*/  @!P1 IMAD.MOV.U32 R22, RZ, RZ, R18 ;  /* 0x000000ffff169224 */ /* 0x000fe400078e0012 */
        /* <DEDUP_REMOVED lines=73> */
[----:B------:R-:W-:Y:S02]  /*1f80*/  LEA.HI R11, R208, R208, RZ, 0x1 ;  /* 0x000000d0d00b7211 */ /* 0x000fe400078f08ff */
        /* <DEDUP_REMOVED lines=22> */
[----:B------:R-:W-:-:S02]  /*20f0*/  IMAD R205, R12, 0x200, R205 ;  /* 0x000002000ccd7824 */ /* 0x000fc400078e02cd */
[----:B------:R-:W-:Y:S01]  /*2100*/  IMAD.SHL.U32 R12, R12, 0x8, RZ ;  /* 0x000000080c0c7824 */ /* 0x000fe200078e00ff */
[----:B------:R2:W-:Y:S01]  /*2110*/  @!P1 LDGSTS.E.BYPASS.LTC128B.128 [R213+0xb800], [R14.64+0x100] ;  /* 0x0b8001000ed59fae */ /* 0x0005e2000b901d4c */
[----:B------:R-:W-:Y:S01]  /*2120*/  LOP3.LUT R11, R11, 0x1c0, RZ, 0xc0, !PT ;  /* 0x000001c00b0b7812 */ /* 0x000fe200078ec0ff */
[----:B------:R-:W-:Y:S02]  /*2130*/  IMAD.MOV.U32 R5, RZ, RZ, 0x20 ;  /* 0x00000020ff057424 */ /* 0x000fe400078e00ff */
[----:B------:R-:W0:Y:S01]  /*2140*/  LDGDEPBAR ;  /* 0x00000000000079af */ /* 0x000e220000000000 */
[----:B------:R-:W-:Y:S01]  /*2150*/  LOP3.LUT R12, R11, 0x8, R12, 0xf8, !PT ;  /* 0x000000080b0c7812 */ /* 0x000fe200078ef80c */
[----:B-1----:R-:W-:Y:S01]  /*2160*/  IMAD.WIDE.U32 R16, R5, c[0x0][0x1a0], RZ ;  /* 0x0000680005107a25 */ /* 0x002fe200078e00ff */
[----:B------:R-:W-:-:S03]  /*2170*/  SHF.R.U32.HI R11, RZ, 0x3, R11 ;  /* 0x00000003ff0b7819 */ /* 0x000fc6000001160b */
[----:B------:R-:W-:Y:S01]  /*2180*/  @!P4 IMAD.MOV.U32 R8, RZ, RZ, c[0x0][0x1a4] ;  /* 0x00006900ff08c624 */ /* 0x000fe200078e00ff */
[----:B------:R-:W-:Y:S01]  /*2190*/  LOP3.LUT R100, R12, R11, RZ, 0x3c, !PT ;  /* 0x0000000b0c647212 */ /* 0x000fe200078e3cff */
[----:B------:R-:W-:Y:S01]  /*21a0*/  @!P4 IMAD.MOV.U32 R11, RZ, RZ, c[0x0][0x1a0] ;  /* 0x00006800ff0bc624 */ /* 0x000fe200078e00ff */
[----:B------:R-:W-:Y:S01]  /*21b0*/  @!P5 IADD3 R16, P2, R210, R16, RZ ;  /* 0x00000010d210d210 */ /* 0x000fe20007f5e0ff */
[----:B------:R-:W-:Y:S01]  /*21c0*/  IMAD R12, R5, c[0x0][0x1a4], RZ ;  /* 0x00006900050c7a24 */ /* 0x000fe200078e02ff */
[----:B------:R-:W-:Y:S01]  /*21d0*/  LOP3.LUT R200, R100, R101, RZ, 0xfc, !PT ;  /* 0x0000006564c87212 */ /* 0x000fe200078efcff */
[----:B------:R-:W-:Y:S02]  /*21e0*/  @!P3 IMAD.MOV.U32 R13, RZ, RZ, c[0x0][0x1a4] ;  /* 0x00006900ff0db624 */ /* 0x000fe400078e00ff */
[----:B------:R-:W-:Y:S01]  /*21f0*/  @!P3 IMAD.WIDE.U32 R18, R18, 0x60, R210 ;  /* 0x000000601212b825 */ /* 0x000fe200078e00d2 */
[----:B------:R-:W-:-:S03]  /*2200*/  @!P5 IADD3.X R17, R211, R17, R12, P2, !PT ;  /* 0x00000011d311d210 */ /* 0x000fc600017fe40c */
[----:B------:R-:W-:Y:S02]  /*2210*/  @!P3 IMAD R13, R13, 0x60, RZ ;  /* 0x000000600d0db824 */ /* 0x000fe400078e02ff */
[----:B------:R-:W-:Y:S02]  /*2220*/  @!P3 IMAD.MOV.U32 R12, RZ, RZ, R18 ;  /* 0x000000ffff0cb224 */ /* 0x000fe400078e0012 */
[----:B------:R-:W-:Y:S01]  /*2230*/  @!P3 IMAD.IADD R13, R19, 0x1, R13 ;  /* 0x00000001130db824 */ /* 0x000fe200078e020d */
[----:B--2---:R-:W-:Y:S01]  /*2240*/  @!P4 LEA R14, P1, R11, R210, 0x6 ;  /* 0x000000d20b0ec211 */ /* 0x004fe200078230ff */
[----:B------:R-:W-:-:S04]  /*2250*/  DEPBAR.LE SB0, 0x0 ;  /* 0x000080000000791a */ /* 0x000fc80000000000 */
[----:B------:R-:W-:Y:S01]  /*2260*/  BAR.SYNC.DEFER_BLOCKING 0x0 ;  /* 0x0000000000007b1d */ /* 0x000fe20000010000 */
[----:B------:R-:W-:Y:S01]  /*2270*/  @!P4 LEA.HI.X R15, R11, R211, R8, 0x6, P1 ;  /* 0x000000d30b0fc211 */ /* 0x000fe200008f3408 */
[----:B------:R-:W-:Y:S01]  /*2280*/  IMAD.SHL.U32 R205, R205, 0x2, RZ ;  /* 0x00000002cdcd7824 */ /* 0x000fe200078e00ff */
[----:B------:R-:W-:-:S04]  /*2290*/  SHF.R.S32.HI R8, RZ, 0x5, R9 ;  /* 0x00000005ff087819 */ /* 0x000fc80000011409 */
[----:B------:R-:W-:Y:S01]  /*22a0*/  IADD3 R203, R205, 0x6020, RZ ;  /* 0x00006020cdcb7810 */ /* 0x000fe20007ffe0ff */
[----:B------:R-:W-:Y:S01]  /*22b0*/  IMAD R9, R8, 0x400, R101 ;  /* 0x0000040008097824 */ /* 0x000fe200078e0265 */
[----:B------:R-:W-:Y:S01]  /*22c0*/  R2P PR, R7, 0x6 ;  /* 0x0000000607007804 */ /* 0x000fe20000000000 */
[----:B------:R-:W-:Y:S02]  /*22d0*/  IMAD.MOV.U32 R7, RZ, RZ, 0x10 ;  /* 0x00000010ff077424 */ /* 0x000fe400078e00ff */
[----:B------:R-:W-:Y:S02]  /*22e0*/  IMAD.IADD R206, R100, 0x1, R9 ;  /* 0x0000000164ce7824 */ /* 0x000fe400078e0209 */
[----:B------:R-:W-:Y:S02]  /*22f0*/  SEL R5, R5, 0xffffffe0, !P2 ;  /* 0xffffffe005057807 */ /* 0x000fe40005000000 */
[----:B------:R-:W-:Y:S01]  /*2300*/  IMAD.SHL.U32 R206, R206, 0x2, RZ ;  /* 0x00000002cece7824 */ /* 0x000fe200078e00ff */
[----:B------:R-:W-:-:S02]  /*2310*/  SEL R7, R7, 0xfffffff0, !P1 ;  /* 0xfffffff007077807 */ /* 0x000fc40004800000 */
[----:B------:R-:W-:Y:S01]  /*2320*/  R2P PR, R0, 0x6 ;  /* 0x0000000600007804 */ /* 0x000fe20000000000 */
[--C-:B------:R-:W-:Y:S01]  /*2330*/  IMAD R202, R5, 0x2, R206.reuse ;  /* 0x0000000205ca7824 */ /* 0x100fe200078e02ce */
[----:B------:R-:W-:Y:S01]  /*2340*/  IADD3 R0, R205, 0x6000, RZ ;  /* 0x00006000cd007810 */ /* 0x000fe20007ffe0ff */
[----:B------:R-:W-:Y:S01]  /*2350*/  IMAD R204, R7, 0x2, R206 ;  /* 0x0000000207cc7824 */ /* 0x000fe200078e02ce */
[----:B------:R-:W-:Y:S03]  /*2360*/  @P6 STS.128 [R213+0xc000], RZ ;  /* 0x00c000ffd5006388 */ /* 0x000fe60000000c00 */
[----:B------:R-:W-:Y:S01]  /*2370*/  IMAD R201, R5, 0x2, R204 ;  /* 0x0000000205c97824 */ /* 0x000fe200078e02cc */
[----:B------:R-:W-:Y:S04]  /*2380*/  @P6 STS.128 [R213+0xe000], RZ ;  /* 0x00e000ffd5006388 */ /* 0x000fe80000000c00 */
[----:B------:R-:W-:Y:S01]  /*2390*/  @P6 STS.128 [R213+0x10000], RZ ;  /* 0x010000ffd5006388 */ /* 0x000fe20000000c00 */
[----:B------:R-:W-:Y:S01]  /*23a0*/  @P1 IADD3 R203, R0, -0x20, RZ ;  /* 0xffffffe000cb1810 */ /* 0x000fe20007ffe0ff */
[----:B------:R-:W-:-:S02]  /*23b0*/  IMAD.MOV.U32 R0, RZ, RZ, 0x40 ;  /* 0x00000040ff007424 */ /* 0x000fc400078e00ff */
        /* <DEDUP_REMOVED lines=48> */
[----:B--2---:R-:W4:Y:S04]  /*26c0*/  LDSM.16.M88.4 R16, [R205+0x6000] ;  /* 0x00600000cd10783b */ /* 0x004f280000000200 */
[----:B------:R-:W2:Y:S04]  /*26d0*/  LDSM.16.M88.4 R44, [R205+0x6800] ;  /* 0x00680000cd2c783b */ /* 0x000ea80000000200 */
[----:B------:R-:W-:Y:S04]  /*26e0*/  LDSM.16.M88.4 R48, [R204] ;  /* 0x00000000cc30783b */ /* 0x000fe80000000200 */
[----:B---3--:R-:W3:Y:S04]  /*26f0*/  LDSM.16.M88.4 R24, [R203] ;  /* 0x00000000cb18783b */ /* 0x008ee80000000200 */
[----:B------:R-:W2:Y:S04]  /*2700*/  LDSM.16.M88.4 R60, [R205+0x7000] ;  /* 0x00700000cd3c783b */ /* 0x000ea80000000200 */
[----:B------:R-:W3:Y:S04]  /*2710*/  LDSM.16.M88.4 R68, [R205+0x7800] ;  /* 0x00780000cd44783b */ /* 0x000ee80000000200 */
[----:B-1----:R-:W1:Y:S04]  /*2720*/  LDSM.16.M88.4 R12, [R203+0x800] ;  /* 0x00080000cb0c783b */ /* 0x002e680000000200 */
[----:B------:R-:W-:Y:S04]  /*2730*/  LDSM.16.M88.4 R76, [R202] ;  /* 0x00000000ca4c783b */ /* 0x000fe80000000200 */
[----:B------:R-:W1:Y:S04]  /*2740*/  LDSM.16.M88.4 R36, [R199+0x6000] ;  /* 0x00600000c724783b */ /* 0x000e680000000200 */
[----:B------:R-:W1:Y:S01]  /*2750*/  LDSM.16.M88.4 R28, [R203+0x1000] ;  /* 0x00100000cb1c783b */ /* 0x000e620000000200 */
[C---:B----4-:R-:W-:Y:S03]  /*2760*/  HMMA.16816.F32 R20, R52.reuse, R16, RZ ;  /* 0x000000103414723c */ /* 0x050fe600000018ff */
[----:B------:R-:W4:Y:S04]  /*2770*/  LDSM.16.M88.4 R72, [R203+0x1800] ;  /* 0x00180000cb48783b */ /* 0x000f280000000200 */
[----:B------:R-:W1:Y:S01]  /*2780*/  LDSM.16.M88.4 R8, [R199+0x6800] ;  /* 0x00680000c708783b */ /* 0x000e620000000200 */
[C---:B------:R-:W-:Y:S03]  /*2790*/  HMMA.16816.F32 R16, R52.reuse, R18, RZ ;  /* 0x000000123410723c */ /* 0x040fe600000018ff */
[----:B------:R-:W-:Y:S04]  /*27a0*/  LDSM.16.M88.4 R40, [R199+0x7000] ;  /* 0x00700000c728783b */ /* 0x000fe80000000200 */
[----:B------:R-:W-:Y:S01]  /*27b0*/  LDSM.16.M88.4 R80, [R199+0x7800] ;  /* 0x00780000c750783b */ /* 0x000fe20000000200 */
[C---:B--2---:R-:W-:Y:S03]  /*27c0*/  HMMA.16816.F32 R32, R52.reuse, R44, RZ ;  /* 0x0000002c3420723c */ /* 0x044fe600000018ff */
[----:B------:R-:W-:Y:S04]  /*27d0*/  LDSM.16.M88.4 R92, [R192+0x2800] ;  /* 0x00280000c05c783b */ /* 0x000fe80000000200 */
[----:B------:R-:W-:Y:S01]  /*27e0*/  LDSM.16.M88.4 R84, [R205+0xa800] ;  /* 0x00a80000cd54783b */ /* 0x000fe20000000200 */
[----:B------:R-:W-:Y:S03]  /*27f0*/  HMMA.16816.F32 R44, R52, R46, RZ ;  /* 0x0000002e342c723c */ /* 0x000fe600000018ff */
[----:B------:R-:W-:Y:S04]  /*2800*/  LDSM.16.M88.4 R88, [R199+0x9800] ;  /* 0x00980000c758783b */ /* 0x000fe80000000200 */
[----:B------:R-:W0:Y:S01]  /*2810*/  LDGDEPBAR ;  /* 0x00000000000079af */ /* 0x000e220000000000 */
[C---:B---3--:R-:W-:Y:S08]  /*2820*/  HMMA.16816.F32 R20, R48.reuse, R24, R20 ;  /* 0x000000183014723c */ /* 0x048ff00000001814 */
[----:B------:R-:W-:Y:S01]  /*2830*/  HMMA.16816.F32 R16, R48, R26, R16 ;  /* 0x0000001a3010723c */ /* 0x000fe20000001810 */
[----:B------:R-:W-:Y:S07]  /*2840*/  LDSM.16.M88.4 R24, [R192] ;  /* 0x00000000c018783b */ /* 0x000fee0000000200 */
[C---:B------:R-:W-:Y:S08]  /*2850*/  HMMA.16816.F32 R64, R52.reuse, R60, RZ ;  /* 0x0000003c3440723c */ /* 0x040ff000000018ff */
[C---:B------:R-:W-:Y:S08]  /*2860*/  HMMA.16816.F32 R60, R52.reuse, R62, RZ ;  /* 0x0000003e343c723c */ /* 0x040ff000000018ff */
[C---:B------:R-:W-:Y:S08]  /*2870*/  HMMA.16816.F32 R56, R52.reuse, R68, RZ ;  /* 0x000000443438723c */ /* 0x040ff000000018ff */
[----:B------:R-:W-:Y:S01]  /*2880*/  HMMA.16816.F32 R52, R52, R70, RZ ;  /* 0x000000463434723c */ /* 0x000fe200000018ff */
[----:B------:R-:W2:Y:S07]  /*2890*/  LDSM.16.M88.4 R68, [R201] ;  /* 0x00000000c944783b */ /* 0x000eae0000000200 */
[C---:B-1----:R-:W-:Y:S08]  /*28a0*/  HMMA.16816.F32 R32, R48.reuse, R12, R32 ;  /* 0x0000000c3020723c */ /* 0x042ff00000001820 */
[----:B------:R-:W-:Y:S01]  /*28b0*/  HMMA.16816.F32 R44, R48, R14, R44 ;  /* 0x0000000e302c723c */ /* 0x000fe2000000182c */
[----:B------:R-:W1:Y:S07]  /*28c0*/  LDSM.16.M88.4 R12, [R192+0x800] ;  /* 0x00080000c00c783b */ /* 0x000e6e0000000200 */
[C---:B------:R-:W-:Y:S08]  /*28d0*/  HMMA.16816.F32 R20, R76.reuse, R36, R20 ;  /* 0x000000244c14723c */ /* 0x040ff00000001814 */
[----:B------:R-:W-:Y:S01]  /*28e0*/  HMMA.16816.F32 R16, R76, R38, R16 ;  /* 0x000000264c10723c */ /* 0x000fe20000001810 */
[----:B------:R-:W-:Y:S07]  /*28f0*/  LDSM.16.M88.4 R36, [R205+0x8000] ;  /* 0x00800000cd24783b */ /* 0x000fee0000000200 */
[C---:B------:R-:W-:Y:S08]  /*2900*/  HMMA.16816.F32 R64, R48.reuse, R28, R64 ;  /* 0x0000001c3040723c */ /* 0x040ff00000001840 */
[C---:B------:R-:W-:Y:S01]  /*2910*/  HMMA.16816.F32 R60, R48.reuse, R30, R60 ;  /* 0x0000001e303c723c */ /* 0x040fe2000000183c */
[----:B------:R-:W-:Y:S07]  /*2920*/  LDSM.16.M88.4 R28, [R192+0x1000] ;  /* 0x00100000c01c783b */ /* 0x000fee0000000200 */
[C---:B----4-:R-:W-:Y:S08]  /*2930*/  HMMA.16816.F32 R56, R48.reuse, R72, R56 ;  /* 0x000000483038723c */ /* 0x050ff00000001838 */
[----:B------:R-:W-:Y:S01]  /*2940*/  HMMA.16816.F32 R52, R48, R74, R52 ;  /* 0x0000004a3034723c */ /* 0x000fe20000001834 */
[----:B------:R-:W3:Y:S04]  /*2950*/  LDSM.16.M88.4 R48, [R206+0x2000] ;  /* 0x00200000ce30783b */ /* 0x000ee80000000200 */
[----:B------:R-:W-:Y:S03]  /*2960*/  LDSM.16.M88.4 R72, [R192+0x1800] ;  /* 0x00180000c048783b */ /* 0x000fe60000000200 */
[C---:B------:R-:W-:Y:S08]  /*2970*/  HMMA.16816.F32 R32, R76.reuse, R8, R32 ;  /* 0x000000084c20723c */ /* 0x040ff00000001820 */
[----:B------:R-:W-:Y:S01]  /*2980*/  HMMA.16816.F32 R44, R76, R10, R44 ;  /* 0x0000000a4c2c723c */ /* 0x000fe2000000182c */
[----:B------:R-:W4:Y:S07]  /*2990*/  LDSM.16.M88.4 R8, [R205+0x8800] ;  /* 0x00880000cd08783b */ /* 0x000f2e0000000200 */
[C---:B--2---:R-:W-:Y:S08]  /*29a0*/  HMMA.16816.F32 R20, R68.reuse, R24, R20 ;  /* 0x000000184414723c */ /* 0x044ff00000001814 */
[----:B------:R-:W-:Y:S01]  /*29b0*/  HMMA.16816.F32 R16, R68, R26, R16 ;  /* 0x0000001a4410723c */ /* 0x000fe20000001810 */
[----:B------:R-:W-:Y:S07]  /*29c0*/  LDSM.16.M88.4 R24, [R203+0x2000] ;  /* 0x00200000cb18783b */ /* 0x000fee0000000200 */
[C---:B------:R-:W-:Y:S08]  /*29d0*/  HMMA.16816.F32 R64, R76.reuse, R40, R64 ;  /* 0x000000284c40723c */ /* 0x040ff00000001840 */
[----:B------:R-:W-:Y:S01]  /*29e0*/  HMMA.16816.F32 R60, R76, R42, R60 ;  /* 0x0000002a4c3c723c */ /* 0x000fe2000000183c */
[----:B------:R-:W-:Y:S07]  /*29f0*/  LDSM.16.M88.4 R40, [R205+0x9000] ;  /* 0x00900000cd28783b */ /* 0x000fee0000000200 */
[C---:B-1----:R-:W-:Y:S08]  /*2a00*/  HMMA.16816.F32 R32, R68.reuse, R12, R32 ;  /* 0x0000000c4420723c */ /* 0x042ff00000001820 */
        /* <DEDUP_REMOVED lines=87> */
[----:B------:R-:W-:-:S06]  /*2f80*/  FMUL.FTZ R76, R19, c[0x0][0x2ec] ;  /* 0x0000bb00134c7a20 */ /* 0x000fcc0000410000 */
[----:B------:R-:W-:Y:S01]  /*2f90*/  MUFU.TANH R76, R76 ;  /* 0x0000004c004c7308 */ /* 0x000fe20000002400 */
[----:B------:R-:W-:Y:S01]  /*2fa0*/  HMMA.16816.F32 R20, R12, R8, R20 ;  /* 0x000000080c14723c */ /* 0x000fe20000001814 */
[----:B------:R-:W3:Y:S07]  /*2fb0*/  LDSM.16.M88.4 R8, [R199+0xb000] ;  /* 0x00b00000c708783b */ /* 0x000eee0000000200 */
[----:B-1----:R-:W-:Y:S08]  /*2fc0*/  HMMA.16816.F32 R56, R52, R36, R56 ;  /* 0x000000243438723c */ /* 0x002ff00000001838 */
[----:B------:R-:W-:Y:S01]  /*2fd0*/  HMMA.16816.F32 R32, R12, R60, R32 ;  /* 0x0000003c0c20723c */ /* 0x000fe20000001820 */
[----:B------:R-:W-:Y:S07]  /*2fe0*/  MUFU.TANH R60, R17 ;  /* 0x00000011003c7308 */ /* 0x000fee0000002400 */
[----:B------:R-:W-:Y:S01]  /*2ff0*/  HMMA.16816.F32 R80, R52, R38, R80 ;  /* 0x000000263450723c */ /* 0x000fe20000001850 */
[----:B------:R1:W-:Y:S01]  /*3000*/  MUFU.TANH R61, R18 ;  /* 0x00000012003d7308 */ /* 0x0003e20000002400 */
[----:B------:R-:W-:-:S02]  /*3010*/  FMUL.FTZ R21, R21, c[0x0][0x2ec] ;  /* 0x0000bb0015157a20 */ /* 0x000fc40000410000 */
[----:B------:R-:W-:Y:S02]  /*3020*/  FMUL.FTZ R0, R20, c[0x0][0x2ec] ;  /* 0x0000bb0014007a20 */ /* 0x000fe40000410000 */
[----:B------:R-:W-:Y:S02]  /*3030*/  FMUL.FTZ R49, R22, c[0x0][0x2ec] ;  /* 0x0000bb0016317a20 */ /* 0x000fe40000410000 */
[----:B--2---:R-:W-:Y:S01]  /*3040*/  HMMA.16816.F32 R56, R40, R24, R56 ;  /* 0x000000182838723c */ /* 0x004fe20000001838 */
[----:B------:R2:W-:Y:S01]  /*3050*/  MUFU.TANH R48, R21 ;  /* 0x0000001500307308 */ /* 0x0005e20000002400 */
[----:B------:R-:W-:-:S06]  /*3060*/  FMUL.FTZ R50, R23, c[0x0][0x2ec] ;  /* 0x0000bb0017327a20 */ /* 0x000fcc0000410000 */
[C---:B------:R-:W-:Y:S01]  /*3070*/  HMMA.16816.F32 R44, R28.reuse, R78, R44 ;  /* 0x0000004e1c2c723c */ /* 0x040fe2000000182c */
[----:B-1----:R-:W1:Y:S01]  /*3080*/  LDSM.16.M88.4 R16, [R199+0xb800] ;  /* 0x00b80000c710783b */ /* 0x002e620000000200 */
[----:B------:R-:W-:Y:S01]  /*3090*/  MUFU.TANH R0, R0 ;  /* 0x0000000000007308 */ /* 0x000fe20000002400 */
[----:B------:R-:W-:Y:S02]  /*30a0*/  FMUL.FTZ R32, R32, c[0x0][0x2ec] ;  /* 0x0000bb0020207a20 */ /* 0x000fe40000410000 */
[----:B------:R-:W-:Y:S02]  /*30b0*/  FMUL.FTZ R34, R34, c[0x0][0x2ec] ;  /* 0x0000bb0022227a20 */ /* 0x000fe40000410000 */
[----:B------:R-:W-:Y:S01]  /*30c0*/  FMUL.FTZ R33, R33, c[0x0][0x2ec] ;  /* 0x0000bb0021217a20 */ /* 0x000fe20000410000 */
[----:B---3--:R-:W-:Y:S01]  /*30d0*/  HMMA.16816.F32 R64, R28, R8, R64 ;  /* 0x000000081c40723c */ /* 0x008fe20000001840 */
[----:B--2---:R-:W2:Y:S01]  /*30e0*/  LDSM.16.M88.4 R20, [R192+0x5000] ;  /* 0x00500000c014783b */ /* 0x004ea20000000200 */
[----:B------:R-:W3:Y:S01]  /*30f0*/  MUFU.TANH R49, R49 ;  /* 0x0000003100317308 */ /* 0x000ee20000002400 */
[----:B------:R-:W-:-:S05]  /*3100*/  FMUL.FTZ R35, R35, c[0x0][0x2ec] ;  /* 0x0000bb0023237a20 */ /* 0x000fca0000410000 */
[----:B------:R-:W-:Y:S01]  /*3110*/  HMMA.16816.F32 R68, R28, R10, R68 ;  /* 0x0000000a1c44723c */ /* 0x000fe20000001844 */
[----:B------:R-:W4:Y:S01]  /*3120*/  LDSM.16.M88.4 R8, [R192+0x5800] ;  /* 0x00580000c008783b */ /* 0x000f220000000200 */
[----:B------:R-:W1:Y:S01]  /*3130*/  MUFU.TANH R50, R50 ;  /* 0x0000003200327308 */ /* 0x000e620000002400 */
[----:B------:R-:W-:-:S05]  /*3140*/  DEPBAR.LE SB0, 0x0 ;  /* 0x000080000000791a */ /* 0x000fca0000000000 */
[----:B------:R-:W-:Y:S02]  /*3150*/  HMMA.16816.F32 R80, R40, R26, R80 ;  /* 0x0000001a2850723c */ /* 0x000fe40000001850 */
[----:B------:R-:W-:Y:S06]  /*3160*/  MUFU.TANH R32, R32 ;  /* 0x0000002000207308 */ /* 0x000fec0000002400 */
[----:B------:R-:W-:Y:S02]  /*3170*/  HMMA.16816.F32 R44, R12, R62, R44 ;  /* 0x0000003e0c2c723c */ /* 0x000fe4000000182c */
[----:B------:R-:W-:Y:S06]  /*3180*/  MUFU.TANH R34, R34 ;  /* 0x0000002200227308 */ /* 0x000fec0000002400 */
[----:B-1----:R-:W-:Y:S02]  /*3190*/  HMMA.16816.F32 R56, R28, R16, R56 ;  /* 0x000000101c38723c */ /* 0x002fe40000001838 */
[----:B------:R-:W-:Y:S05]  /*31a0*/  MUFU.TANH R33, R33 ;  /* 0x0000002100217308 */ /* 0x000fea0000002400 */
[----:B------:R-:W-:Y:S01]  /*31b0*/  IMAD.SHL.U32 R16, R102, 0x2, RZ ;  /* 0x0000000266107824 */ /* 0x000fe200078e00ff */
[----:B--2---:R-:W-:Y:S02]  /*31c0*/  HMMA.16816.F32 R64, R12, R20, R64 ;  /* 0x000000140c40723c */ /* 0x004fe40000001840 */
[----:B------:R-:W-:Y:S02]  /*31d0*/  MUFU.TANH R35, R35 ;  /* 0x0000002300237308 */ /* 0x000fe40000002400 */
[----:B------:R-:W-:-:S04]  /*31e0*/  LOP3.LUT R16, R16, 0x6, RZ, 0xc0, !PT ;  /* 0x0000000610107812 */ /* 0x000fc800078ec0ff */
[----:B------:R-:W-:Y:S01]  /*31f0*/  FMUL.FTZ R21, R45, c[0x0][0x2ec] ;  /* 0x0000bb002d157a20 */ /* 0x000fe20000410000 */
[C---:B------:R-:W-:Y:S01]  /*3200*/  HMMA.16816.F32 R68, R12.reuse, R22, R68 ;  /* 0x000000160c44723c */ /* 0x040fe20000001844 */
[----:B------:R-:W-:Y:S02]  /*3210*/  IMAD.IADD R37, R3, 0x1, R16 ;  /* 0x0000000103257824 */ /* 0x000fe400078e0210 */
[----:B------:R-:W-:Y:S02]  /*3220*/  FMUL.FTZ R20, R44, c[0x0][0x2ec] ;  /* 0x0000bb002c147a20 */ /* 0x000fe40000410000 */
[----:B------:R-:W-:Y:S01]  /*3230*/  FMUL.FTZ R24, R46, c[0x0][0x2ec] ;  /* 0x0000bb002e187a20 */ /* 0x000fe20000410000 */
[----:B------:R-:W-:Y:S01]  /*3240*/  IADD3 R17, R37, 0x1, RZ ;  /* 0x0000000125117810 */ /* 0x000fe20007ffe0ff */
[----:B------:R-:W-:Y:S01]  /*3250*/  FMUL.FTZ R25, R47, c[0x0][0x2ec] ;  /* 0x0000bb002f197a20 */ /* 0x000fe20000410000 */
[----:B----4-:R-:W-:Y:S01]  /*3260*/  HMMA.16816.F32 R56, R12, R8, R56 ;  /* 0x000000080c38723c */ /* 0x010fe20000001838 */
[-C--:B------:R-:W-:Y:S01]  /*3270*/  ISETP.GE.AND P6, PT, R37, R104.reuse, PT ;  /* 0x000000682500720c */ /* 0x080fe20003fc6270 */
[----:B------:R-:W-:Y:S01]  /*3280*/  MUFU.TANH R21, R21 ;  /* 0x0000001500157308 */ /* 0x000fe20000002400 */
[----:B------:R-:W-:-:S02]  /*3290*/  ISETP.GE.AND P5, PT, R17, R104, PT ;  /* 0x000000681100720c */ /* 0x000fc40003fa6270 */
[----:B---3--:R-:W-:Y:S02]  /*32a0*/  FSEL R49, R49, -INF , !P6 ;  /* 0xff80000031317808 */ /* 0x008fe40007000000 */
[----:B------:R-:W-:Y:S01]  /*32b0*/  IADD3 R9, R37, 0x8, RZ ;  /* 0x0000000825097810 */ /* 0x000fe20007ffe0ff */
[----:B------:R-:W-:Y:S01]  /*32c0*/  HMMA.16816.F32 R16, R28, R18, R80 ;  /* 0x000000121c10723c */ /* 0x000fe20000001850 */
[----:B------:R-:W-:Y:S01]  /*32d0*/  FMUL.FTZ R64, R64, c[0x0][0x2ec] ;  /* 0x0000bb0040407a20 */ /* 0x000fe20000410000 */
[----:B------:R-:W-:Y:S01]  /*32e0*/  FSEL R22, R0, -INF , !P6 ;  /* 0xff80000000167808 */ /* 0x000fe20007000000 */
        /* <DEDUP_REMOVED lines=10> */
[----:B------:R-:W1:Y:S01]  /*3390*/  MUFU.TANH R163, R66 ;  /* 0x0000004200a37308 */ /* 0x000e620000002400 */
[----:B------:R-:W-:Y:S01]  /*33a0*/  FSEL R48, R48, -INF , !P5 ;  /* 0xff80000030307808 */ /* 0x000fe20006800000 */
[----:B------:R-:W-:Y:S01]  /*33b0*/  FMUL.FTZ R69, R69, c[0x0][0x2ec] ;  /* 0x0000bb0045457a20 */ /* 0x000fe20000410000 */
[-C--:B------:R-:W-:Y:S01]  /*33c0*/  ISETP.GE.AND P1, PT, R9, R104.reuse, PT ;  /* 0x000000680900720c */ /* 0x080fe20003f26270 */
[----:B------:R-:W-:Y:S01]  /*33d0*/  FMUL.FTZ R70, R70, c[0x0][0x2ec] ;  /* 0x0000bb0046467a20 */ /* 0x000fe20000410000 */
[----:B------:R-:W-:Y:S01]  /*33e0*/  IADD3 R9, R37, 0x18, RZ ;  /* 0x0000001825097810 */ /* 0x000fe20007ffe0ff */
[----:B------:R-:W-:Y:S01]  /*33f0*/  FMUL.FTZ R71, R71, c[0x0][0x2ec] ;  /* 0x0000bb0047477a20 */ /* 0x000fe20000410000 */
[----:B------:R-:W-:Y:S01]  /*3400*/  IADD3 R23, R37, 0x10, RZ ;  /* 0x0000001025177810 */ /* 0x000fe20007ffe0ff */
[----:B------:R-:W-:Y:S01]  /*3410*/  MUFU.TANH R20, R20 ;  /* 0x0000001400147308 */ /* 0x000fe20000002400 */
[-C--:B------:R-:W-:Y:S01]  /*3420*/  ISETP.GE.AND P6, PT, R9, R104.reuse, PT ;  /* 0x000000680900720c */ /* 0x080fe20003fc6270 */
[----:B------:R-:W-:Y:S01]  /*3430*/  FMUL.FTZ R56, R56, c[0x0][0x2ec] ;  /* 0x0000bb0038387a20 */ /* 0x000fe20000410000 */
[----:B------:R-:W-:Y:S01]  /*3440*/  HMMA.16816.F32 R16, R12, R10, R16 ;  /* 0x0000000a0c10723c */ /* 0x000fe20000001810 */
[----:B------:R-:W-:Y:S01]  /*3450*/  IADD3 R9, R37, 0x19, RZ ;  /* 0x0000001925097810 */ /* 0x000fe20007ffe0ff */
[----:B------:R-:W-:Y:S01]  /*3460*/  FMUL.FTZ R58, R58, c[0x0][0x2ec] ;  /* 0x0000bb003a3a7a20 */ /* 0x000fe20000410000 */
[----:B------:R-:W-:Y:S01]  /*3470*/  FSEL R61, R61, -INF , !P2 ;  /* 0xff8000003d3d7808 */ /* 0x000fe20005000000 */
[----:B------:R-:W-:Y:S01]  /*3480*/  FMUL.FTZ R57, R57, c[0x0][0x2ec] ;  /* 0x0000bb0039397a20 */ /* 0x000fe20000410000 */
[----:B------:R-:W-:Y:S01]  /*3490*/  ISETP.GE.AND P5, PT, R9, R104, PT ;  /* 0x000000680900720c */ /* 0x000fe20003fa6270 */
[----:B------:R-:W2:Y:S01]  /*34a0*/  MUFU.TANH R24, R24 ;  /* 0x0000001800187308 */ /* 0x000ea20000002400 */
[----:B------:R-:W-:Y:S01]  /*34b0*/  IADD3 R9, R37, 0x20, RZ ;  /* 0x0000002025097810 */ /* 0x000fe20007ffe0ff */
[----:B------:R-:W-:Y:S01]  /*34c0*/  FMUL.FTZ R59, R59, c[0x0][0x2ec] ;  /* 0x0000bb003b3b7a20 */ /* 0x000fe20000410000 */
[----:B------:R-:W-:-:S02]  /*34d0*/  FSEL R26, R51, -INF , !P2 ;  /* 0xff800000331a7808 */ /* 0x000fc40005000000 */
[-C--:B------:R-:W-:Y:S02]  /*34e0*/  ISETP.GE.AND P2, PT, R9, R104.reuse, PT ;  /* 0x000000680900720c */ /* 0x080fe40003f46270 */
[----:B------:R-:W-:Y:S01]  /*34f0*/  IADD3 R9, R37, 0x21, RZ ;  /* 0x0000002125097810 */ /* 0x000fe20007ffe0ff */
[----:B------:R-:W3:Y:S01]  /*3500*/  MUFU.TANH R25, R25 ;  /* 0x0000001900197308 */ /* 0x000ee20000002400 */
[-C--:B------:R-:W-:Y:S02]  /*3510*/  ISETP.GE.AND P3, PT, R23, R104.reuse, PT ;  /* 0x000000681700720c */ /* 0x080fe40003f66270 */
[----:B------:R-:W-:Y:S02]  /*3520*/  FSEL R23, R76, -INF , !P4 ;  /* 0xff8000004c177808 */ /* 0x000fe40006000000 */
[----:B------:R-:W-:Y:S02]  /*3530*/  FSEL R60, R60, -INF , !P4 ;  /* 0xff8000003c3c7808 */ /* 0x000fe40006000000 */
[----:B------:R-:W-:Y:S01]  /*3540*/  ISETP.GE.AND P4, PT, R9, R104, PT ;  /* 0x000000680900720c */ /* 0x000fe20003f86270 */
[----:B------:R-:W-:Y:S01]  /*3550*/  MUFU.TANH R160, R65 ;  /* 0x0000004100a07308 */ /* 0x000fe20000002400 */
[----:B------:R-:W-:Y:S01]  /*3560*/  IADD3 R9, R37, 0x28, RZ ;  /* 0x0000002825097810 */ /* 0x000fe20007ffe0ff */
[----:B------:R-:W-:Y:S01]  /*3570*/  FMUL.FTZ R16, R16, c[0x0][0x2ec] ;  /* 0x0000bb0010107a20 */ /* 0x000fe20000410000 */
[----:B-1----:R-:W-:Y:S01]  /*3580*/  FSEL R163, R163, -INF , !P2 ;  /* 0xff800000a3a37808 */ /* 0x002fe20005000000 */
[----:B------:R-:W-:Y:S01]  /*3590*/  FMUL.FTZ R18, R18, c[0x0][0x2ec] ;  /* 0x0000bb0012127a20 */ /* 0x000fe20000410000 */
[----:B------:R-:W-:Y:S01]  /*35a0*/  FSEL R166, R166, -INF , !P2 ;  /* 0xff800000a6a67808 */ /* 0x000fe20005000000 */
[----:B------:R-:W-:Y:S01]  /*35b0*/  FMUL.FTZ R19, R19, c[0x0][0x2ec] ;  /* 0x0000bb0013137a20 */ /* 0x000fe20000410000 */
[----:B------:R-:W-:Y:S01]  /*35c0*/  FSEL R15, R34, -INF , !P3 ;  /* 0xff800000220f7808 */ /* 0x000fe20005800000 */
[----:B------:R-:W1:Y:S01]  /*35d0*/  MUFU.TANH R173, R67 ;  /* 0x0000004300ad7308 */ /* 0x000e620000002400 */
[----:B------:R-:W-:Y:S01]  /*35e0*/  FMUL.FTZ R17, R17, c[0x0][0x2ec] ;  /* 0x0000bb0011117a20 */ /* 0x000fe20000410000 */
[----:B------:R-:W-:-:S02]  /*35f0*/  FSEL R12, R32, -INF , !P3 ;  /* 0xff800000200c7808 */ /* 0x000fc40005800000 */
[----:B------:R-:W-:Y:S02]  /*3600*/  ISETP.GT.AND P2, PT, R134, R209, PT ;  /* 0x000000d18600720c */ /* 0x000fe40003f44270 */
[-C--:B------:R-:W-:Y:S02]  /*3610*/  ISETP.GE.AND P3, PT, R9, R104.reuse, PT ;  /* 0x000000680900720c */ /* 0x080fe40003f66270 */
[----:B------:R-:W4:Y:S01]  /*3620*/  MUFU.TANH R158, R68 ;  /* 0x00000044009e7308 */ /* 0x000f220000002400 */
[----:B------:R-:W-:Y:S02]  /*3630*/  IADD3 R9, R37, 0x29, RZ ;  /* 0x0000002925097810 */ /* 0x000fe40007ffe0ff */
[----:B------:R-:W-:Y:S02]  /*3640*/  FSEL R13, R35, -INF , !P1 ;  /* 0xff800000230d7808 */ /* 0x000fe40004800000 */
[----:B------:R-:W-:Y:S02]  /*3650*/  FSEL R10, R33, -INF , !P1 ;  /* 0xff800000210a7808 */ /* 0x000fe40004800000 */
[----:B------:R-:W-:Y:S01]  /*3660*/  ISETP.GE.AND P1, PT, R9, R104, PT ;  /* 0x000000680900720c */ /* 0x000fe20003f26270 */
[----:B------:R-:W-:Y:S01]  /*3670*/  MUFU.TANH R164, R69 ;  /* 0x0000004500a47308 */ /* 0x000fe20000002400 */
[----:B------:R-:W-:-:S02]  /*3680*/  IADD3 R9, R37, 0x30, RZ ;  /* 0x0000003025097810 */ /* 0x000fc40007ffe0ff */
[----:B------:R-:W-:Y:S02]  /*3690*/  FSEL R0, R21, -INF , !P5 ;  /* 0xff80000015007808 */ /* 0x000fe40006800000 */
[C---:B------:R-:W-:Y:S02]  /*36a0*/  IADD3 R29, R37.reuse, 0x31, RZ ;  /* 0x00000031251d7810 */ /* 0x040fe40007ffe0ff */
[C---:B------:R-:W-:Y:S01]  /*36b0*/  IADD3 R21, R37.reuse, 0x38, RZ ;  /* 0x0000003825157810 */ /* 0x040fe20007ffe0ff */
[----:B------:R-:W4:Y:S01]  /*36c0*/  MUFU.TANH R165, R70 ;  /* 0x0000004600a57308 */ /* 0x000f220000002400 */
[----:B------:R-:W-:Y:S02]  /*36d0*/  IADD3 R37, R37, 0x39, RZ ;  /* 0x0000003925257810 */ /* 0x000fe40007ffe0ff */
[----:B--2---:R-:W-:Y:S02]  /*36e0*/  FSEL R11, R24, -INF , !P6 ;  /* 0xff800000180b7808 */ /* 0x004fe40007000000 */
[----:B------:R-:W-:-:S02]  /*36f0*/  FSEL R8, R20, -INF , !P6 ;  /* 0xff80000014087808 */ /* 0x000fc40007000000 */
[----:B------:R-:W-:Y:S01]  /*3700*/  ISETP.GE.AND P6, PT, R9, R104, PT ;  /* 0x000000680900720c */ /* 0x000fe20003fc6270 */
[----:B------:R-:W2:Y:S01]  /*3710*/  MUFU.TANH R171, R71 ;  /* 0x0000004700ab7308 */ /* 0x000ea20000002400 */
[----:B---3--:R-:W-:Y:S02]  /*3720*/  FSEL R9, R25, -INF , !P5 ;  /* 0xff80000019097808 */ /* 0x008fe40006800000 */
[----:B-1----:R-:W-:Y:S02]  /*3730*/  FSEL R173, R173, -INF , !P4 ;  /* 0xff800000adad7808 */ /* 0x002fe40006000000 */
[----:B------:R-:W-:Y:S02]  /*3740*/  FSEL R160, R160, -INF , !P4 ;  /* 0xff800000a0a07808 */ /* 0x000fe40006000000 */
[----:B----4-:R-:W-:Y:S01]  /*3750*/  FSEL R158, R158, -INF , !P3 ;  /* 0xff8000009e9e7808 */ /* 0x010fe20005800000 */
[----:B------:R-:W1:Y:S01]  /*3760*/  MUFU.TANH R170, R56 ;  /* 0x0000003800aa7308 */ /* 0x000e620000002400 */
[----:B------:R-:W-:-:S02]  /*3770*/  FSEL R165, R165, -INF , !P3 ;  /* 0xff800000a5a57808 */ /* 0x000fc40005800000 */
[----:B------:R-:W-:Y:S02]  /*3780*/  FSEL R164, R164, -INF , !P1 ;  /* 0xff800000a4a47808 */ /* 0x000fe40004800000 */
[-C--:B------:R-:W-:Y:S02]  /*3790*/  ISETP.GE.AND P5, PT, R29, R104.reuse, PT ;  /* 0x000000681d00720c */ /* 0x080fe40003fa6270 */
[-C--:B------:R-:W-:Y:S01]  /*37a0*/  ISETP.GE.AND P4, PT, R21, R104.reuse, PT ;  /* 0x000000681500720c */ /* 0x080fe20003f86270 */
[----:B------:R-:W3:Y:S01]  /*37b0*/  MUFU.TANH R167, R58 ;  /* 0x0000003a00a77308 */ /* 0x000ee20000002400 */
[----:B--2---:R-:W-:Y:S02]  /*37c0*/  FSEL R171, R171, -INF , !P1 ;  /* 0xff800000abab7808 */ /* 0x004fe40004800000 */
[----:B------:R-:W-:Y:S02]  /*37d0*/  ISETP.GE.AND P3, PT, R37, R104, PT ;  /* 0x000000682500720c */ /* 0x000fe40003f66270 */
[----:B------:R-:W-:-:S03]  /*37e0*/  @!P2 LEA R218, P1, R96, c[0x0][0x168], 0x1 ;  /* 0x00005a0060daaa11 */ /* 0x000fc600078208ff */
[----:B------:R-:W2:Y:S01]  /*37f0*/  MUFU.TANH R168, R57 ;  /* 0x0000003900a87308 */ /* 0x000ea20000002400 */
[----:B------:R-:W-:Y:S02]  /*3800*/  @!P2 LEA.HI.X R215, R96, c[0x0][0x16c], R99, 0x1, P1 ;  /* 0x00005b0060d7aa11 */ /* 0x000fe400008f0c63 */
[----:B-1----:R-:W-:-:S05]  /*3810*/  FSEL R170, R170, -INF , !P6 ;  /* 0xff800000aaaa7808 */ /* 0x002fca0007000000 */
        /* <DEDUP_REMOVED lines=72> */
.L_x_4312:
[----:B------:R-:W-:-:S04]  /*3ca0*/  LEA R3, -R4, RZ, 0x6 ;  /* 0x000000ff04037211 */ /* 0x000fc800078e31ff */
[----:B------:R-:W-:Y:S02]  /*3cb0*/  SHF.R.S32.HI R17, RZ, 0x1f, R3 ;  /* 0x0000001fff117819 */ /* 0x000fe40000011403 */
.L_x_4313:
        /* <DEDUP_REMOVED lines=30> */
.L_x_4311:
        /* <DEDUP_REMOVED lines=55> */
[----:B------:R-:W-:Y:S01]  /*4210*/  FMUL.FTZ R162, R3, c[0x0][0x23c] ;  /* 0x00008f0003a27a20 */ /* 0x000fe20000410000 */
        /* <DEDUP_REMOVED lines=23> */
[--C-:B------:R-:W-:Y:S01]  /*4390*/  FFMA.FTZ R135, R11, c[0x0][0x23c], -R162.reuse ;  /* 0x00008f000b877a23 */ /* 0x100fe200000108a2 */
[----:B------:R-:W-:Y:S01]  /*43a0*/  MUFU.EX2 R152, R152 ;  /* 0x0000009800987308 */ /* 0x000fe20000000800 */
[----:B------:R-:W-:Y:S01]  /*43b0*/  FFMA.FTZ R0, R9, c[0x0][0x23c], -R162 ;  /* 0x00008f0009007a23 */ /* 0x000fe200000108a2 */
        /* <DEDUP_REMOVED lines=235> */
.L_x_4318:
        /* <DEDUP_REMOVED lines=64> */
.L_x_4315:
        /* <DEDUP_REMOVED lines=14> */
[----:B------:R-:W-:Y:S03]  /*5750*/  ISETP.GT.AND P1, PT, R222, R209, PT ;  /* 0x000000d1de00720c */ /* 0x000fe60003f24270 */
        /* <DEDUP_REMOVED lines=298> */
.L_x_4317:
        /* <DEDUP_REMOVED lines=27> */
.L_x_4316:
        /* <DEDUP_REMOVED lines=410> */
.L_x_4314:
        /* <DEDUP_REMOVED lines=202> */
[----:B------:R-:W-:Y:S04]  /*91f0*/  STS.64 [R8+0x8000], R84 ;  /* 0x0080005408007388 */ /* 0x000fe80000000a00 */
        /* <DEDUP_REMOVED lines=8> */
[----:B------:R1:W-:Y:S04]  /*9280*/  STS.64 [R15+0x8000], R96 ;  /* 0x008000600f007388 */ /* 0x0003e80000000a00 */
[----:B------:R-:W-:Y:S04]  /*9290*/  STS.64 [R15+0x8800], R98 ;  /* 0x008800620f007388 */ /* 0x000fe80000000a00 */
[----:B--2---:R-:W2:Y:S04]  /*92a0*/  S2R R8, SR_CTAID.X ;  /* 0x0000000000087919 */ /* 0x004ea80000002500 */
[----:B------:R-:W-:Y:S01]  /*92b0*/  BAR.SYNC.DEFER_BLOCKING 0x0 ;  /* 0x0000000000007b1d */ /* 0x000fe20000010000 */
[----:B-1----:R-:W-:-:S02]  /*92c0*/  LOP3.LUT R97, R9, 0xffffffe0, RZ, 0xc0, !PT ;  /* 0xffffffe009617812 */ /* 0x002fc400078ec0ff */
[----:B------:R-:W-:Y:S02]  /*92d0*/  SHF.R.S32.HI R9, RZ, 0x1f, R10 ;  /* 0x0000001fff097819 */ /* 0x000fe4000001140a */
[----:B------:R-:W-:Y:S02]  /*92e0*/  IADD3 R97, -R97, R0, RZ ;  /* 0x0000000061617210 */ /* 0x000fe40007ffe1ff */
[----:B------:R-:W-:Y:S02]  /*92f0*/  LEA.HI R9, R9, R10, RZ, 0x2 ;  /* 0x0000000a09097211 */ /* 0x000fe400078f10ff */
[----:B------:R-:W-:Y:S01]  /*9300*/  LOP3.LUT P0, RZ, R97, 0x3, RZ, 0xc0, !PT ;  /* 0x0000000361ff7812 */ /* 0x000fe2000780c0ff */
[----:B------:R-:W1:Y:S01]  /*9310*/  LDS.128 R108, [R5.X4] ;  /* 0x00000000056c7984 */ /* 0x000e620000004c00 */
[----:B------:R-:W-:Y:S02]  /*9320*/  SHF.R.S32.HI R0, RZ, 0x1f, R97 ;  /* 0x0000001fff007819 */ /* 0x000fe40000011461 */
[----:B------:R-:W-:Y:S01]  /*9330*/  LOP3.LUT R9, R9, 0xffffffc, RZ, 0xc0, !PT ;  /* 0x0ffffffc09097812 */ /* 0x000fe200078ec0ff */
[----:B------:R-:W3:Y:S01]  /*9340*/  LDS.128 R104, [R5.X4+0x800] ;  /* 0x0008000005687984 */ /* 0x000ee20000004c00 */
[----:B------:R-:W-:-:S02]  /*9350*/  LEA.HI R0, R0, R97, RZ, 0x2 ;  /* 0x0000006100007211 */ /* 0x000fc400078f10ff */
[----:B--2---:R-:W-:Y:S01]  /*9360*/  SHF.L.U32 R7, R8, 0x6, RZ ;  /* 0x0000000608077819 */ /* 0x004fe200000006ff */
[----:B------:R-:W2:Y:S01]  /*9370*/  LDS.128 R100, [R5.X4+0x1000] ;  /* 0x0010000005647984 */ /* 0x000ea20000004c00 */
[----:B------:R-:W-:Y:S02]  /*9380*/  IADD3 R9, -R9, R10, RZ ;  /* 0x0000000a09097210 */ /* 0x000fe40007ffe1ff */
[----:B------:R-:W-:Y:S01]  /*9390*/  SHF.R.S32.HI R0, RZ, 0x2, R0 ;  /* 0x00000002ff007819 */ /* 0x000fe20000011400 */
[----:B------:R-:W4:Y:S01]  /*93a0*/  LDS.128 R88, [R5.X4+0x1800] ;  /* 0x0018000005587984 */ /* 0x000f220000004c00 */
[----:B------:R-:W-:Y:S01]  /*93b0*/  MOV R8, 0xff800000 ;  /* 0xff80000000087802 */ /* 0x000fe20000000f00 */
[----:B------:R-:W-:Y:S01]  /*93c0*/  IMAD R6, R6, c[0x0][0x214], R7 ;  /* 0x0000850006067a24 */ /* 0x000fe200078e0207 */
[----:B------:R-:W-:Y:S01]  /*93d0*/  LEA R9, R9, R0, 0x4 ;  /* 0x0000000009097211 */ /* 0x000fe200078e20ff */
[----:B------:R-:W1:Y:S01]  /*93e0*/  LDS.128 R84, [R5.X4+0x2000] ;  /* 0x0020000005547984 */ /* 0x000e620000004c00 */
        /* <DEDUP_REMOVED lines=33> */
.L_x_4320:
[----:B--234-:R-:W-:Y:S05]  /*9600*/  BSYNC B0 ;  /* 0x0000000000007941 */ /* 0x01cfea0003800000 */
.L_x_4319:
        /* <DEDUP_REMOVED lines=50> */
.L_x_4321:
        /* <DEDUP_REMOVED lines=13> */
.L_x_7377:


//--------------------- .text._ZN5flash24flash_fwd_splitkv_kernelI23Flash_fwd_kernel_traitsILi192ELi64ELi64ELi4ELb0ELb0EN7cutlass6half_tE19Flash_kernel_traitsILi192ELi64ELi64ELi4ES3_EELb0ELb0ELb1ELb0ELb0ELb0ELb1ELb0EEEvNS_16Flash_fwd_paramsE --------------------------
	.section	.text._ZN5flash24flash_fwd_splitkv_kernelI23Flash_fwd_kernel_traitsILi192ELi64ELi64ELi4ELb0ELb0EN7cutlass6half_tE19Flash_kernel_traitsILi192ELi64ELi64ELi4ES3_EELb0ELb0ELb1ELb0ELb0ELb0ELb1ELb0EEEvNS_16Flash_fwd_paramsE,"ax",@progbits
	.sectioninfo	@"SHI_REGISTERS=232"
	.align	128
        .global         _ZN5flash24flash_fwd_splitkv_kernelI23Flash_fwd_kernel_traitsILi192ELi64ELi64ELi4ELb0ELb0EN7cutlass6half_tE19Flash_kernel_traitsILi192ELi64ELi64ELi4ES3_EELb0ELb0ELb1ELb0ELb0ELb0ELb1ELb0EEEvNS_16Flash_fwd_paramsE
        .type           _ZN5flash24flash_fwd_splitkv_kernelI23Flash_fwd_kernel_traitsILi192ELi64ELi64ELi4ELb0ELb0EN7cutlass6half_tE19Flash_kernel_traitsILi192ELi64ELi64ELi4ES3_EELb0ELb0ELb1ELb0ELb0ELb0ELb1ELb0EEEvNS_16Flash_fwd_paramsE,@function
        .size           _ZN5flash24flash_fwd_splitkv_kernelI23Flash_fwd_kernel_traitsILi192ELi64ELi64ELi4ELb0ELb0EN7cutlass6half_tE19Flash_kernel_traitsILi192ELi64ELi64ELi4ES3_EELb0ELb0ELb1ELb0ELb0ELb0ELb1ELb0EEEvNS_16Flash_fwd_paramsE,(.L_x_7378 - _ZN5flash24flash_fwd_splitkv_kernelI23Flash_fwd_kernel_traitsILi192ELi64ELi64ELi4ELb0ELb0EN7cutlass6half_tE19Flash_kernel_traitsILi192ELi64ELi64ELi4ES3_EELb0ELb0ELb1ELb0ELb0ELb0ELb1ELb0EEEvNS_16Flash_fwd_paramsE)
        .other          _ZN5flash24flash_fwd_splitkv_kernelI23Flash_fwd_kernel_traitsILi192ELi64ELi64ELi4ELb0ELb0EN7cutlass6half_tE19Flash_kernel_traitsILi192ELi64ELi64ELi4ES3_EELb0ELb0ELb1ELb0ELb0ELb0ELb1ELb0EEEvNS_16Flash_fwd_paramsE,@"STO_CUDA_ENTRY STV_DEFAULT"
_ZN5flash24flash_fwd_splitkv_kernelI23Flash_fwd_kernel_traitsILi192ELi64ELi64ELi4ELb0ELb0EN7cutlass6half_tE19Flash_kernel_traitsILi192ELi64ELi64ELi4ES3_EELb0ELb0ELb1ELb0ELb0ELb0ELb1ELb0EEEvNS_16Flash_fwd_paramsE:
.text._ZN5flash24flash_fwd_splitkv_kernelI23Flash_fwd_kernel_traitsILi192ELi64ELi64ELi4ELb0ELb0EN7cutlass6half_tE19Flash_kernel_traitsILi192ELi64ELi64ELi4ES3_EELb0ELb0ELb1ELb0ELb0ELb0ELb1ELb0EEEvNS_16Flash_fwd_paramsE:
[----:B------:R-:W-:Y:S02]  /*0000*/  MOV R1, c[0x0][0x28] ;  /* 0x00000a0000017a02 */ /* 0x000fe40000000f00 */
[----:B------:R-:W1:Y:S01]  /*0010*/  I2F.U32.RP R2, c[0x0][0x1c0] ;  /* 0x0000700000027b06 */ /* 0x000e620000209000 */
[----:B------:R-:W2:Y:S01]  /*0020*/  S2UR UR4, SR_CTAID.Z ;  /* 0x00000000000479c3 */ /* 0x000ea20000002700 */
[----:B------:R-:W-:Y:S02]  /*0030*/  ULDC UR16, c[0x0][0x1c0] ;  /* 0x0000700000107ab9 */ /* 0x000fe40000000800 */
[----:B------:R-:W-:Y:S02]  /*0040*/  UMOV UR6, URZ ;  /* 0x0000003f00067c82 */ /* 0x000fe40008000000 */
[----:B------:R-:W-:Y:S02]  /*0050*/  UISETP.NE.U32.AND UP1, UPT, URZ, UR16, UPT ;  /* 0x000000103f00728c */ /* 0x000fe4000bf25070 */
[----:B------:R-:W-:Y:S02]  /*0060*/  UMOV UR12, 0x4 ;  /* 0x00000004000c7882 */ /* 0x000fe40000000000 */
[----:B------:R-:W-:-:S02]  /*0070*/  ULDC.64 UR14, c[0x0][0x240] ;  /* 0x00009000000e7ab9 */ /* 0x000fc40000000a00 */
[----:B------:R-:W-:Y:S01]  /*0080*/  ULDC.64 UR8, c[0x0][0x248] ;  /* 0x0000920000087ab9 */ /* 0x000fe20000000a00 */
[----:B-1----:R-:W1:Y:S02]  /*0090*/  MUFU.RCP R0, R2 ;  /* 0x0000000200007308 */ /* 0x002e640000001000 */
[----:B-1----:R-:W-:-:S06]  /*00a0*/  IADD3 R0, R0, 0xffffffe, RZ ;  /* 0x0ffffffe00007810 */ /* 0x002fcc0007ffe0ff */
[----:B------:R-:W1:Y:S02]  /*00b0*/  F2I.FTZ.U32.TRUNC.NTZ R0, R0 ;  /* 0x0000000000007305 */ /* 0x000e64000021f000 */
[----:B-1----:R-:W1:Y:S02]  /*00c0*/  R2UR UR7, R0 ;  /* 0x00000000000773c2 */ /* 0x002e6400000e0000 */
[----:B-1----:R-:W-:-:S04]  /*00d0*/  UIADD3 UR5, URZ, -UR7, URZ ;  /* 0x800000073f057290 */ /* 0x002fc8000fffe03f */
[----:B------:R-:W-:-:S04]  /*00e0*/  UIMAD UR5, UR5, UR16, URZ ;  /* 0x00000010050572a4 */ /* 0x000fc8000f8e023f */
[----:B------:R-:W-:-:S04]  /*00f0*/  UIMAD.WIDE.U32 UR6, UR7, UR5, UR6 ;  /* 0x00000005070672a5 */ /* 0x000fc8000f8e0006 */
[----:B--2---:R-:W-:-:S03]  /*0100*/  UIMAD.WIDE.U32 UR10, UR7, UR4, URZ ;  /* 0x00000004070a72a5 */ /* 0x004fc6000f8e003f */
[----:B------:R-:W-:Y:S02]  /*0110*/  ULDC.64 UR6, c[0x0][0x240] ;  /* 0x0000900000067ab9 */ /* 0x000fe40000000a00 */
[----:B------:R-:W-:Y:S02]  /*0120*/  UIADD3 UR5, -UR11, URZ, URZ ;  /* 0x0000003f0b057290 */ /* 0x000fe4000fffe13f */
[----:B------:R-:W-:Y:S02]  /*0130*/  UISETP.NE.U32.AND UP0, UPT, URZ, UR6, UPT ;  /* 0x000000063f00728c */ /* 0x000fe4000bf05070 */
[----:B------:R-:W-:Y:S02]  /*0140*/  UIMAD UR5, UR5, UR16, UR4 ;  /* 0x00000010050572a4 */ /* 0x000fe4000f8e0204 */
[----:B------:R-:W-:Y:S02]  /*0150*/  UISETP.NE.AND.EX UP0, UPT, URZ, UR7, UPT, UP0 ;  /* 0x000000073f00728c */ /* 0x000fe4000bf05300 */
[----:B------:R-:W-:-:S02]  /*0160*/  UISETP.GE.U32.AND UP3, UPT, UR5, UR16, UPT ;  /* 0x000000100500728c */ /* 0x000fc4000bf66070 */
[----:B------:R-:W-:Y:S02]  /*0170*/  ULDC.64 UR6, c[0x0][0x250] ;  /* 0x0000940000067ab9 */ /* 0x000fe40000000a00 */
[----:B------:R-:W-:-:S07]  /*0180*/  PLOP3.LUT P2, PT, PT, PT, UP0, 0x80, 0x0 ;  /* 0x000000000000781c */ /* 0x000fce0003f4f008 */
[----:B------:R-:W-:Y:S02]  /*0190*/  @UP3 UIADD3 UR5, UR5, -UR16, URZ ;  /* 0x8000001005053290 */ /* 0x000fe4000fffe03f */
[----:B------:R-:W-:Y:S02]  /*01a0*/  @UP3 UIADD3 UR11, UR11, 0x1, URZ ;  /* 0x000000010b0b3890 */ /* 0x000fe4000fffe03f */
[----:B------:R-:W-:-:S03]  /*01b0*/  UISETP.GE.U32.AND UP2, UPT, UR5, UR16, UPT ;  /* 0x000000100500728c */ /* 0x000fc6000bf46070 */
[----:B------:R-:W-:Y:S02]  /*01c0*/  ULDC.U8 UR5, c[0x0][0x312] ;  /* 0x0000c48000057ab9 */ /* 0x000fe40000000000 */
[----:B------:R-:W-:-:S06]  /*01d0*/  UISETP.NE.AND UP3, UPT, UR5, URZ, UPT ;  /* 0x0000003f0500728c */ /* 0x000fcc000bf65270 */
[----:B------:R-:W-:Y:S02]  /*01e0*/  @UP2 UIADD3 UR11, UR11, 0x1, URZ ;  /* 0x000000010b0b2890 */ /* 0x000fe4000fffe03f */
[----:B------:R-:W-:Y:S02]  /*01f0*/  @!UP1 ULOP3.LUT UR11, URZ, UR16, URZ, 0x33, !UPT ;  /* 0x000000103f0b9292 */ /* 0x000fe4000f8e333f */
[----:B------:R-:W-:Y:S02]  /*0200*/  UISETP.NE.U32.AND UP1, UPT, URZ, UR6, UPT ;  /* 0x000000063f00728c */ /* 0x000fe4000bf25070 */
[----:B------:R-:W-:Y:S02]  /*0210*/  UIMAD.WIDE UR14, UR11, UR12, UR14 ;  /* 0x0000000c0b0e72a5 */ /* 0x000fe4000f8e020e */
[----:B------:R-:W-:Y:S02]  /*0220*/  UISETP.NE.AND.EX UP1, UPT, URZ, UR7, UPT, UP1 ;  /* 0x000000073f00728c */ /* 0x000fe4000bf25310 */
[----:B------:R-:W-:-:S02]  /*0230*/  UISETP.EQ.U32.AND UP2, UPT, URZ, UR8, UPT ;  /* 0x000000083f00728c */ /* 0x000fc4000bf42070 */
[----:B------:R-:W-:Y:S02]  /*0240*/  IMAD.U32 R10, RZ, RZ, UR14 ;  /* 0x0000000eff0a7e24 */ /* 0x000fe4000f8e00ff */
[----:B------:R-:W-:Y:S01]  /*0250*/  IMAD.U32 R11, RZ, RZ, UR15 ;  /* 0x0000000fff0b7e24 */ /* 0x000fe2000f8e00ff */
[----:B------:R-:W-:Y:S01]  /*0260*/  ULDC.64 UR14, c[0x0][0x118] ;  /* 0x00004600000e7ab9 */ /* 0x000fe20000000a00 */
[----:B------:R-:W-:Y:S01]  /*0270*/  PLOP3.LUT P0, PT, PT, PT, UP1, 0x80, 0x0 ;  /* 0x000000000000781c */ /* 0x000fe20003f0f018 */
[----:B------:R-:W-:Y:S02]  /*0280*/  ULDC.64 UR6, c[0x0][0x250] ;  /* 0x0000940000067ab9 */ /* 0x000fe40000000a00 */
[----:B------:R-:W2:Y:S01]  /*0290*/  @P2 LDG.E R6, [R10.64] ;  /* 0x0000000e0a062981 */ /* 0x000ea2000c1e1900 */
[----:B------:R-:W-:Y:S02]  /*02a0*/  @UP1 UIMAD.WIDE UR6, UR11, UR12, UR6 ;  /* 0x0000000c0b0612a5 */ /* 0x000fe4000f8e0206 */
[----:B------:R-:W-:Y:S01]  /*02b0*/  UISETP.EQ.OR.EX UP2, UPT, URZ, UR9, !UP3, UP2 ;  /* 0x000000093f00728c */ /* 0x000fe2000df42720 */
[----:B------:R-:W3:Y:S02]  /*02c0*/  @P2 LDG.E R0, [R10.64+0x4] ;  /* 0x0000040e0a002981 */ /* 0x000ee4000c1e1900 */
[----:B------:R-:W-:Y:S01]  /*02d0*/  ULDC.64 UR8, c[0x0][0x248] ;  /* 0x0000920000087ab9 */ /* 0x000fe20000000a00 */
[----:B------:R-:W-:-:S02]  /*02e0*/  IMAD.U32 R8, RZ, RZ, UR6 ;  /* 0x00000006ff087e24 */ /* 0x000fc4000f8e00ff */
[----:B------:R-:W-:Y:S01]  /*02f0*/  IMAD.U32 R9, RZ, RZ, UR7 ;  /* 0x00000007ff097e24 */ /* 0x000fe2000f8e00ff */
[----:B------:R-:W-:-:S04]  /*0300*/  PLOP3.LUT P1, PT, PT, PT, UP2, 0x80, 0x0 ;  /* 0x000000000000781c */ /* 0x000fc80003f2f028 */
[----:B------:R-:W4:Y:S01]  /*0310*/  @P0 LDG.E R4, [R8.64] ;  /* 0x0000000e08040981 */ /* 0x000f22000c1e1900 */
[----:B------:R-:W-:-:S06]  /*0320*/  UIMAD.WIDE UR8, UR11, UR12, UR8 ;  /* 0x0000000c0b0872a5 */ /* 0x000fcc000f8e0208 */
[----:B------:R-:W-:Y:S02]  /*0330*/  IMAD.U32 R2, RZ, RZ, UR8 ;  /* 0x00000008ff027e24 */ /* 0x000fe4000f8e00ff */
[----:B------:R-:W-:-:S05]  /*0340*/  IMAD.U32 R3, RZ, RZ, UR9 ;  /* 0x00000009ff037e24 */ /* 0x000fca000f8e00ff */
[----:B------:R-:W5:Y:S01]  /*0350*/  @!P1 LDG.E R5, [R2.64] ;  /* 0x0000000e02059981 */ /* 0x000f62000c1e1900 */
[----:B------:R-:W-:Y:S02]  /*0360*/  UMOV UR13, 0xffffffff ;  /* 0xffffffff000d7882 */ /* 0x000fe40000000000 */
[----:B------:R-:W-:Y:S01]  /*0370*/  UMOV UR17, URZ ;  /* 0x0000003f00117c82 */ /* 0x000fe20008000000 */
[----:B------:R-:W1:Y:S01]  /*0380*/  S2R R83, SR_TID.X ;  /* 0x0000000000537919 */ /* 0x000e620000002100 */
[----:B------:R-:W-:Y:S02]  /*0390*/  UMOV UR18, 0xffffffff ;  /* 0xffffffff00127882 */ /* 0x000fe40000000000 */
[----:B------:R-:W-:Y:S01]  /*03a0*/  UIADD3 UR5, -UR11, URZ, URZ ;  /* 0x0000003f0b057290 */ /* 0x000fe2000fffe13f */
[----:B------:R-:W1:Y:S03]  /*03b0*/  S2UR UR8, SR_CTAID.X ;  /* 0x00000000000879c3 */ /* 0x000e660000002500 */
[----:B------:R-:W-:-:S05]  /*03c0*/  UIMAD UR16, UR5, UR16, UR4 ;  /* 0x00000010051072a4 */ /* 0x000fca000f8e0204 */
[----:B------:R-:W1:Y:S08]  /*03d0*/  S2UR UR6, SR_CTAID.Y ;  /* 0x00000000000679c3 */ /* 0x000e700000002600 */
[----:B--2---:R-:W2:Y:S08]  /*03e0*/  @P2 R2UR UR13, R6 ;  /* 0x00000000060d23c2 */ /* 0x004eb000000e0000 */
[----:B---3--:R-:W2:Y:S08]  /*03f0*/  @P2 R2UR UR10, R0 ;  /* 0x00000000000a23c2 */ /* 0x008eb000000e0000 */
[----:B----4-:R3:W4:Y:S01]  /*0400*/  @P0 R2UR UR17, R4 ;  /* 0x00000000041103c2 */ /* 0x01072200000e0000 */
[----:B------:R-:W-:-:S04]  /*0410*/  ISETP.NE.U32.AND P0, PT, RZ, c[0x0][0x248], PT ;  /* 0x00009200ff007a0c */ /* 0x000fc80003f05070 */
[----:B------:R-:W-:Y:S01]  /*0420*/  ISETP.NE.AND.EX P0, PT, RZ, c[0x0][0x24c], PT, P0 ;  /* 0x00009300ff007a0c */ /* 0x000fe20003f05300 */
[----:B--2---:R-:W-:Y:S02]  /*0430*/  @UP0 UIADD3 UR10, UR10, -UR13, URZ ;  /* 0x8000000d0a0a0290 */ /* 0x004fe4000fffe03f */
[----:B-----5:R3:W2:Y:S05]  /*0440*/  @!P1 R2UR UR18, R5 ;  /* 0x00000000051293c2 */ /* 0x0206aa00000e0000 */
[----:B------:R-:W-:-:S05]  /*0450*/  @!UP0 ULDC UR10, c[0x0][0x214] ;  /* 0x00008500000a8ab9 */ /* 0x000fca0000000800 */
[----:B-1234-:R-:W-:Y:S05]  /*0460*/  @!P0 BRA `(.L_x_4322) ;  /* 0x0000007000008947 */ /* 0x01efea0003800000 */
[----:B------:R-:W-:-:S13]  /*0470*/  PLOP3.LUT P0, PT, PT, PT, UP3, 0x80, 0x0 ;  /* 0x000000000000781c */ /* 0x000fda0003f0f038 */
[----:B------:R-:W2:Y:S04]  /*0480*/  @P0 LDG.E R0, [R2.64+0x4] ;  /* 0x0000040e02000981 */ /* 0x000ea8000c1e1900 */
[----:B------:R-:W3:Y:S01]  /*0490*/  @!P0 LDG.E R4, [R2.64] ;  /* 0x0000000e02048981 */ /* 0x000ee2000c1e1900 */
[----:B--2---:R-:W1:Y:S02]  /*04a0*/  @P0 R2UR UR7, R0 ;  /* 0x00000000000703c2 */ /* 0x004e6400000e0000 */
[----:B-1----:R-:W-:-:S11]  /*04b0*/  @UP3 UIADD3 UR7, UR7, -UR18, URZ ;  /* 0x8000001207073290 */ /* 0x002fd6000fffe03f */
[----:B---3--:R1:W2:Y:S02]  /*04c0*/  @!P0 R2UR UR7, R4 ;  /* 0x00000000040783c2 */ /* 0x0082a400000e0000 */
[----:B-12---:R-:W-:Y:S05]  /*04d0*/  BRA `(.L_x_4323) ;  /* 0x0000001000007947 */ /* 0x006fea0003800000 */
.L_x_4322:
[----:B------:R-:W-:Y:S02]  /*04e0*/  ULDC UR7, c[0x0][0x218] ;  /* 0x0000860000077ab9 */ /* 0x000fe40000000800 */
.L_x_4323:
        /* <DEDUP_REMOVED lines=21> */
[----:B------:R-:W-:Y:S01]  /*0640*/  IABS R3, c[0x0][0x10] ;  /* 0x0000040000037a13 */ /* 0x000fe20000000000 */
[----:B------:R-:W-:Y:S01]  /*0650*/  IMAD.MOV.U32 R5, RZ, RZ, c[0x0][0x218] ;  /* 0x00008600ff057624 */ /* 0x000fe200078e00ff */
[----:B------:R-:W-:Y:S02]  /*0660*/  UIADD3 UR5, UR9, 0x3f, URZ ;  /* 0x0000003f09057890 */ /* 0x000fe4000fffe03f */
[----:B------:R-:W1:Y:S02]  /*0670*/  I2F.RP R0, R3 ;  /* 0x0000000300007306 */ /* 0x000e640000209400 */
[----:B------:R-:W-:Y:S01]  /*0680*/  IADD3 R5, R5, 0x3f, RZ ;  /* 0x0000003f05057810 */ /* 0x000fe20007ffe0ff */
[----:B------:R-:W-:-:S03]  /*0690*/  USHF.R.S32.HI UR4, URZ, 0x1f, UR5 ;  /* 0x0000001f3f047899 */ /* 0x000fc60008011405 */
[----:B------:R-:W-:Y:S01]  /*06a0*/  SHF.R.S32.HI R4, RZ, 0x1f, R5 ;  /* 0x0000001fff047819 */ /* 0x000fe20000011405 */
[----:B------:R-:W-:-:S03]  /*06b0*/  ULEA.HI UR4, UR4, UR5, URZ, 0x6 ;  /* 0x0000000504047291 */ /* 0x000fc6000f8f303f */
[----:B------:R-:W-:Y:S01]  /*06c0*/  LEA.HI R4, R4, R5, RZ, 0x6 ;  /* 0x0000000504047211 */ /* 0x000fe200078f30ff */
[----:B------:R-:W-:-:S03]  /*06d0*/  USHF.R.S32.HI UR4, URZ, 0x6, UR4 ;  /* 0x000000063f047899 */ /* 0x000fc60008011404 */
[----:B------:R-:W-:Y:S01]  /*06e0*/  LEA.HI.SX32 R4, R4, c[0x0][0x10], 0x1a ;  /* 0x0000040004047a11 */ /* 0x000fe200078fd2ff */
[----:B-1----:R-:W1:Y:S03]  /*06f0*/  MUFU.RCP R6, R0 ;  /* 0x0000000000067308 */ /* 0x002e660000001000 */
[----:B------:R-:W-:Y:S02]  /*0700*/  IADD3 R4, R4, -0x1, RZ ;  /* 0xffffffff04047810 */ /* 0x000fe40007ffe0ff */
[----:B-1----:R-:W-:Y:S02]  /*0710*/  IADD3 R6, R6, 0xffffffe, RZ ;  /* 0x0ffffffe06067810 */ /* 0x002fe40007ffe0ff */
[----:B------:R-:W-:Y:S02]  /*0720*/  IABS R0, R4 ;  /* 0x0000000400007213 */ /* 0x000fe40000000000 */
[----:B------:R-:W1:Y:S01]  /*0730*/  F2I.FTZ.U32.TRUNC.NTZ R7, R6 ;  /* 0x0000000600077305 */ /* 0x000e62000021f000 */
[----:B------:R-:W-:-:S04]  /*0740*/  LOP3.LUT R4, R4, c[0x0][0x10], RZ, 0x3c, !PT ;  /* 0x0000040004047a12 */ /* 0x000fc800078e3cff */
[----:B------:R-:W-:Y:S01]  /*0750*/  ISETP.GE.AND P0, PT, R4, RZ, PT ;  /* 0x000000ff0400720c */ /* 0x000fe20003f06270 */
[----:B-1----:R-:W-:Y:S02]  /*0760*/  IMAD.MOV R2, RZ, RZ, -R7 ;  /* 0x000000ffff027224 */ /* 0x002fe400078e0a07 */
        /* <DEDUP_REMOVED lines=15> */
[----:B------:R-:W-:-:S04]  /*0860*/  IMAD R199, R5, UR6, RZ ;  /* 0x0000000605c77c24 */ /* 0x000fc8000f8e02ff */
[----:B------:R-:W-:-:S05]  /*0870*/  IMAD.IADD R134, R5, 0x1, R199 ;  /* 0x0000000105867824 */ /* 0x000fca00078e02c7 */
[----:B------:R-:W-:-:S04]  /*0880*/  IMNMX R134, R134, UR4, PT ;  /* 0x0000000486867c17 */ /* 0x000fc8000b800200 */
[----:B------:R-:W-:-:S13]  /*0890*/  ISETP.GE.AND P0, PT, R199, R134, PT ;  /* 0x00000086c700720c */ /* 0x000fda0003f06270 */
[----:B------:R-:W-:Y:S05]  /*08a0*/  @!P0 BRA `(.L_x_4324) ;  /* 0x000008e000008947 */ /* 0x000fea0003800000 */
[----:B------:R-:W-:Y:S01]  /*08b0*/  SHF.R.S32.HI R10, RZ, 0x1f, R83 ;  /* 0x0000001fff0a7819 */ /* 0x000fe20000011453 */
[----:B------:R-:W-:Y:S01]  /*08c0*/  ULDC.64 UR4, c[0x0][0x210] ;  /* 0x0000840000047ab9 */ /* 0x000fe20000000a00 */
[----:B------:R-:W-:Y:S01]  /*08d0*/  BSSY B0, `(.L_x_4325) ;  /* 0x000001e000007945 */ /* 0x000fe20003800000 */
[----:B------:R-:W-:Y:S01]  /*08e0*/  UIMAD UR6, UR6, UR4, UR11 ;  /* 0x00000004060672a4 */ /* 0x000fe2000f8e020b */
[----:B------:R-:W-:Y:S02]  /*08f0*/  LEA.HI R10, R10, R83, RZ, 0x4 ;  /* 0x000000530a0a7211 */ /* 0x000fe400078f20ff */
[----:B------:R-:W-:Y:S02]  /*0900*/  ULDC UR4, c[0x0][0x1c0] ;  /* 0x0000700000047ab9 */ /* 0x000fe40000000800 */
[----:B------:R-:W-:Y:S01]  /*0910*/  LOP3.LUT R0, R10, 0xfffffff0, RZ, 0xc0, !PT ;  /* 0xfffffff00a007812 */ /* 0x000fe200078ec0ff */
[----:B------:R-:W-:Y:S01]  /*0920*/  UIMAD UR4, UR6, UR4, UR16 ;  /* 0x00000004060472a4 */ /* 0x000fe2000f8e0210 */
[----:B------:R-:W-:-:S03]  /*0930*/  SHF.R.S32.HI R10, RZ, 0x4, R10 ;  /* 0x00000004ff0a7819 */ /* 0x000fc6000001140a */
[----:B------:R-:W-:Y:S01]  /*0940*/  IMAD.IADD R83, R83, 0x1, -R0 ;  /* 0x0000000153537824 */ /* 0x000fe200078e0a00 */
[----:B------:R-:W-:Y:S02]  /*0950*/  UIMAD UR5, UR4, UR5, UR8 ;  /* 0x00000005040572a4 */ /* 0x000fe4000f8e0208 */
[----:B------:R-:W-:Y:S01]  /*0960*/  UIADD3 UR8, -UR8, UR10, URZ ;  /* 0x0000000a08087290 */ /* 0x000fe2000fffe13f */
[----:B------:R-:W-:Y:S01]  /*0970*/  IMAD.SHL.U32 R14, R83, 0x4, RZ ;  /* 0x00000004530e7824 */ /* 0x000fe200078e00ff */
[----:B------:R-:W-:Y:S02]  /*0980*/  ULDC UR4, c[0x0][0x22c] ;  /* 0x00008b0000047ab9 */ /* 0x000fe40000000800 */
[----:B------:R-:W-:Y:S02]  /*0990*/  UIMAD UR4, UR5, UR4, URZ ;  /* 0x00000004050472a4 */ /* 0x000fe4000f8e023f */
[----:B------:R-:W-:Y:S02]  /*09a0*/  SHF.R.S32.HI R15, RZ, 0x1f, R14 ;  /* 0x0000001fff0f7819 */ /* 0x000fe4000001140e */
[----:B------:R-:W-:-:S02]  /*09b0*/  ISETP.GE.AND P1, PT, R10, UR8, PT ;  /* 0x000000080a007c0c */ /* 0x000fc4000bf26270 */
[----:B------:R-:W-:Y:S01]  /*09c0*/  IMAD.U32 R0, RZ, RZ, UR4 ;  /* 0x00000004ff007e24 */ /* 0x000fe2000f8e00ff */
[----:B------:R-:W-:Y:S01]  /*09d0*/  IADD3 R9, R14, 0x40, RZ ;  /* 0x000000400e097810 */ /* 0x000fe20007ffe0ff */
[----:B------:R-:W-:Y:S01]  /*09e0*/  IMAD.WIDE R4, R10, 0xc0, R14 ;  /* 0x000000c00a047825 */ /* 0x000fe200078e020e */
[----:B------:R-:W-:-:S04]  /*09f0*/  IADD3 R8, R14, 0x80, RZ ;  /* 0x000000800e087810 */ /* 0x000fc80007ffe0ff */
[----:B------:R-:W-:-:S04]  /*0a00*/  IADD3 R3, P0, R4, UR4, RZ ;  /* 0x0000000404037c10 */ /* 0x000fc8000ff1e0ff */
[----:B------:R-:W-:Y:S02]  /*0a10*/  LEA.HI.X.SX32 R0, R0, R5, 0x1, P0 ;  /* 0x0000000500007211 */ /* 0x000fe400000f0eff */
[----:B------:R-:W-:-:S04]  /*0a20*/  LEA R12, P0, R3, c[0x0][0x1d8], 0x2 ;  /* 0x00007600030c7a11 */ /* 0x000fc800078010ff */
[----:B------:R-:W-:Y:S01]  /*0a30*/  LEA.HI.X R13, R3, c[0x0][0x1dc], R0, 0x2, P0 ;  /* 0x00007700030d7a11 */ /* 0x000fe200000f1400 */
[----:B------:R-:W-:Y:S05]  /*0a40*/  @P1 BRA `(.L_x_4326) ;  /* 0x0000006000001947 */ /* 0x000fea0003800000 */
[----:B------:R-:W-:Y:S02]  /*0a50*/  ISETP.GE.AND P2, PT, R14, c[0x0][0x220], PT ;  /* 0x000088000e007a0c */ /* 0x000fe40003f46270 */
[----:B------:R-:W-:Y:S02]  /*0a60*/  ISETP.GE.AND P1, PT, R9, c[0x0][0x220], PT ;  /* 0x0000880009007a0c */ /* 0x000fe40003f26270 */
[----:B------:R-:W-:-:S09]  /*0a70*/  ISETP.GE.AND P0, PT, R8, c[0x0][0x220], PT ;  /* 0x0000880008007a0c */ /* 0x000fd20003f06270 */
[----:B------:R1:W-:Y:S04]  /*0a80*/  @!P2 STG.E.128 [R12.64], RZ ;  /* 0x000000ff0c00a986 */ /* 0x0003e8000c101d0e */
[----:B------:R1:W-:Y:S04]  /*0a90*/  @!P1 STG.E.128 [R12.64+0x100], RZ ;  /* 0x000100ff0c009986 */ /* 0x0003e8000c101d0e */
[----:B------:R1:W-:Y:S02]  /*0aa0*/  @!P0 STG.E.128 [R12.64+0x200], RZ ;  /* 0x000200ff0c008986 */ /* 0x0003e4000c101d0e */
.L_x_4326:
[----:B------:R-:W-:Y:S05]  /*0ab0*/  BSYNC B0 ;  /* 0x0000000000007941 */ /* 0x000fea0003800000 */
.L_x_4325:
[----:B------:R-:W-:Y:S01]  /*0ac0*/  IADD3 R7, R10, 0x8, RZ ;  /* 0x000000080a077810 */ /* 0x000fe20007ffe0ff */
[----:B------:R-:W-:Y:S03]  /*0ad0*/  BSSY B0, `(.L_x_4327) ;  /* 0x0000009000007945 */ /* 0x000fe60003800000 */
[----:B------:R-:W-:-:S13]  /*0ae0*/  ISETP.GE.AND P0, PT, R7, UR8, PT ;  /* 0x0000000807007c0c */ /* 0x000fda000bf06270 */
[----:B------:R-:W-:Y:S05]  /*0af0*/  @P0 BRA `(.L_x_4328) ;  /* 0x0000006000000947 */ /* 0x000fea0003800000 */
[----:B------:R-:W-:Y:S02]  /*0b00*/  ISETP.GE.AND P2, PT, R14, c[0x0][0x220], PT ;  /* 0x000088000e007a0c */ /* 0x000fe40003f46270 */
[----:B------:R-:W-:Y:S02]  /*0b10*/  ISETP.GE.AND P1, PT, R9, c[0x0][0x220], PT ;  /* 0x0000880009007a0c */ /* 0x000fe40003f26270 */
[----:B------:R-:W-:-:S09]  /*0b20*/  ISETP.GE.AND P0, PT, R8, c[0x0][0x220], PT ;  /* 0x0000880008007a0c */ /* 0x000fd20003f06270 */
[----:B------:R2:W-:Y:S04]  /*0b30*/  @!P2 STG.E.128 [R12.64+0x1800], RZ ;  /* 0x001800ff0c00a986 */ /* 0x0005e8000c101d0e */
[----:B------:R2:W-:Y:S04]  /*0b40*/  @!P1 STG.E.128 [R12.64+0x1900], RZ ;  /* 0x001900ff0c009986 */ /* 0x0005e8000c101d0e */
[----:B------:R2:W-:Y:S02]  /*0b50*/  @!P0 STG.E.128 [R12.64+0x1a00], RZ ;  /* 0x001a00ff0c008986 */ /* 0x0005e4000c101d0e */
.L_x_4328:
[----:B------:R-:W-:Y:S05]  /*0b60*/  BSYNC B0 ;  /* 0x0000000000007941 */ /* 0x000fea0003800000 */
.L_x_4327:
        /* <DEDUP_REMOVED lines=10> */
.L_x_4330:
[----:B------:R-:W-:Y:S05]  /*0c10*/  BSYNC B0 ;  /* 0x0000000000007941 */ /* 0x000fea0003800000 */
.L_x_4329:
        /* <DEDUP_REMOVED lines=10> */
.L_x_4332:
[----:B------:R-:W-:Y:S05]  /*0cc0*/  BSYNC B0 ;  /* 0x0000000000007941 */ /* 0x000fea0003800000 */
.L_x_4331:
        /* <DEDUP_REMOVED lines=10> */
.L_x_4334:
[----:B------:R-:W-:Y:S05]  /*0d70*/  BSYNC B0 ;  /* 0x0000000000007941 */ /* 0x000fea0003800000 */
.L_x_4333:
        /* <DEDUP_REMOVED lines=10> */
.L_x_4336:
[----:B------:R-:W-:Y:S05]  /*0e20*/  BSYNC B0 ;  /* 0x0000000000007941 */ /* 0x000fea0003800000 */
.L_x_4335:
        /* <DEDUP_REMOVED lines=10> */
.L_x_4338:
[----:B------:R-:W-:Y:S05]  /*0ed0*/  BSYNC B0 ;  /* 0x0000000000007941 */ /* 0x000fea0003800000 */
.L_x_4337:
        /* <DEDUP_REMOVED lines=10> */
.L_x_4340:
[----:B------:R-:W-:Y:S05]  /*0f80*/  BSYNC B0 ;  /* 0x0000000000007941 */ /* 0x000fea0003800000 */
.L_x_4339:
[----:B------:R-:W-:Y:S01]  /*0f90*/  ISETP.NE.AND P6, PT, R83, RZ, PT ;  /* 0x000000ff5300720c */ /* 0x000fe20003fc5270 */
[----:B------:R-:W-:Y:S01]  /*0fa0*/  USHF.R.S32.HI UR4, URZ, 0x1f, UR5 ;  /* 0x0000001f3f047899 */ /* 0x000fe20008011405 */
[----:B------:R-:W-:-:S02]  /*0fb0*/  IADD3 R8, P1, R10, UR5, RZ ;  /* 0x000000050a087c10 */ /* 0x000fc4000ff3e0ff */
[C---:B------:R-:W-:Y:S02]  /*0fc0*/  ISETP.GE.OR P0, PT, R10.reuse, UR8, P6 ;  /* 0x000000080a007c0c */ /* 0x040fe4000b706670 */
[----:B------:R-:W-:Y:S02]  /*0fd0*/  ISETP.GE.OR P5, PT, R7, UR8, P6 ;  /* 0x0000000807007c0c */ /* 0x000fe4000b7a6670 */
[----:B------:R-:W-:Y:S02]  /*0fe0*/  LEA.HI.X.SX32 R9, R10, UR4, 0x1, P1 ;  /* 0x000000040a097c11 */ /* 0x000fe400088f0eff */
[----:B------:R-:W-:Y:S02]  /*0ff0*/  LEA R10, P1, R8, c[0x0][0x208], 0x2 ;  /* 0x00008200080a7a11 */ /* 0x000fe400078210ff */
[----:B------:R-:W-:Y:S02]  /*1000*/  ISETP.GE.OR P4, PT, R6, UR8, P6 ;  /* 0x0000000806007c0c */ /* 0x000fe4000b786670 */
[----:B------:R-:W-:-:S02]  /*1010*/  LEA.HI.X R11, R8, c[0x0][0x20c], R9, 0x2, P1 ;  /* 0x00008300080b7a11 */ /* 0x000fc400008f1409 */
[----:B------:R-:W-:Y:S01]  /*1020*/  ISETP.GE.OR P3, PT, R5, UR8, P6 ;  /* 0x0000000805007c0c */ /* 0x000fe2000b766670 */
[----:B------:R-:W-:Y:S01]  /*1030*/  @!P0 IMAD.MOV.U32 R15, RZ, RZ, -0x800000 ;  /* 0xff800000ff0f8424 */ /* 0x000fe200078e00ff */
[----:B------:R-:W-:Y:S01]  /*1040*/  ISETP.GE.OR P2, PT, R4, UR8, P6 ;  /* 0x0000000804007c0c */ /* 0x000fe2000b746670 */
[----:B------:R-:W-:Y:S01]  /*1050*/  @!P5 IMAD.MOV.U32 R17, RZ, RZ, -0x800000 ;  /* 0xff800000ff11d424 */ /* 0x000fe200078e00ff */
[----:B------:R-:W-:Y:S02]  /*1060*/  ISETP.GE.OR P1, PT, R3, UR8, P6 ;  /* 0x0000000803007c0c */ /* 0x000fe4000b726670 */
[----:B------:R1:W-:Y:S01]  /*1070*/  @!P0 STG.E [R10.64], R15 ;  /* 0x0000000f0a008986 */ /* 0x0003e2000c10190e */
[----:B------:R-:W-:Y:S02]  /*1080*/  ISETP.GE.OR P0, PT, R2, UR8, P6 ;  /* 0x0000000802007c0c */ /* 0x000fe4000b706670 */
[----:B------:R-:W-:Y:S01]  /*1090*/  ISETP.GE.OR P6, PT, R0, UR8, P6 ;  /* 0x0000000800007c0c */ /* 0x000fe2000b7c6670 */
[----:B-1234-:R-:W-:Y:S01]  /*10a0*/  @!P4 IMAD.MOV.U32 R13, RZ, RZ, -0x800000 ;  /* 0xff800000ff0dc424 */ /* 0x01efe200078e00ff */
[----:B------:R1:W-:Y:S02]  /*10b0*/  @!P5 STG.E [R10.64+0x20], R17 ;  /* 0x000020110a00d986 */ /* 0x0003e4000c10190e */
[----:B------:R-:W-:-:S02]  /*10c0*/  @!P3 IMAD.MOV.U32 R9, RZ, RZ, -0x800000 ;  /* 0xff800000ff09b424 */ /* 0x000fc400078e00ff */
[----:B------:R-:W-:Y:S01]  /*10d0*/  @!P2 IMAD.MOV.U32 R7, RZ, RZ, -0x800000 ;  /* 0xff800000ff07a424 */ /* 0x000fe200078e00ff */
[----:B------:R1:W-:Y:S01]  /*10e0*/  @!P4 STG.E [R10.64+0x40], R13 ;  /* 0x0000400d0a00c986 */ /* 0x0003e2000c10190e */
[----:B------:R-:W-:-:S03]  /*10f0*/  @!P1 IMAD.MOV.U32 R5, RZ, RZ, -0x800000 ;  /* 0xff800000ff059424 */ /* 0x000fc600078e00ff */
        /* <DEDUP_REMOVED lines=9> */
.L_x_4324:
[----:B------:R-:W-:Y:S02]  /*1190*/  ULDC.64 UR4, c[0x0][0x2b8] ;  /* 0x0000ae0000047ab9 */ /* 0x000fe40000000a00 */
        /* <DEDUP_REMOVED lines=13> */
[----:B------:R-:W-:-:S09]  /*1270*/  UPLOP3.LUT UP2, UPT, UPT, UPT, UPT, 0x40, 0x0 ;  /* 0x000000000000789c */ /* 0x000fd20003f4e870 */
[----:B------:R-:W-:Y:S02]  /*1280*/  @UP1 USHF.R.S32.HI UR19, URZ, 0x1f, UR11 ;  /* 0x0000001f3f131899 */ /* 0x000fe4000801140b */
[----:B------:R-:W-:Y:S02]  /*1290*/  @UP1 UIMAD.WIDE.U32 UR20, UR11, UR4, URZ ;  /* 0x000000040b1412a5 */ /* 0x000fe4000f8e003f */
[----:B------:R-:W-:-:S03]  /*12a0*/  @UP1 UIMAD UR19, UR19, UR4, URZ ;  /* 0x00000004131312a4 */ /* 0x000fc6000f8e023f */
[----:B------:R-:W-:Y:S02]  /*12b0*/  UMOV UR4, URZ ;  /* 0x0000003f00047c82 */ /* 0x000fe40008000000 */
[----:B------:R-:W-:Y:S02]  /*12c0*/  @UP1 UIMAD UR5, UR11, UR5, UR19 ;  /* 0x000000050b0512a4 */ /* 0x000fe4000f8e0213 */
[----:B------:R-:W-:Y:S02]  /*12d0*/  @UP1 ULEA UR4, UP0, UR20, UR6, 0x2 ;  /* 0x0000000614041291 */ /* 0x000fe4000f80103f */
[----:B------:R-:W-:Y:S02]  /*12e0*/  @UP1 UIADD3 UR5, UR21, UR5, URZ ;  /* 0x0000000515051290 */ /* 0x000fe4000fffe03f */
[----:B------:R-:W-:Y:S02]  /*12f0*/  UMOV UR6, UR11 ;  /* 0x0000000b00067c82 */ /* 0x000fe40008000000 */
[----:B------:R-:W-:Y:S01]  /*1300*/  @UP1 USHF.L.U64.HI UR20, UR20, 0x2, UR5 ;  /* 0x0000000214141899 */ /* 0x000fe20008010205 */
[----:B------:R-:W-:-:S02]  /*1310*/  MOV R202, UR4 ;  /* 0x0000000400ca7c02 */ /* 0x000fc40008000f00 */
[----:B------:R-:W-:Y:S02]  /*1320*/  UMOV UR5, URZ ;  /* 0x0000003f00057c82 */ /* 0x000fe40008000000 */
[----:B------:R-:W-:Y:S02]  /*1330*/  @UP1 UIADD3.X UR5, UR20, UR7, URZ, UP0, !UPT ;  /* 0x0000000714051290 */ /* 0x000fe400087fe43f */
[----:B------:R-:W-:-:S04]  /*1340*/  @UP1 UISETP.NE.U32.AND UP0, UPT, UR4, URZ, UPT ;  /* 0x0000003f0400128c */ /* 0x000fc8000bf05070 */
[----:B------:R-:W-:Y:S01]  /*1350*/  @UP1 UISETP.NE.AND.EX UP2, UPT, UR5, URZ, UPT, UP0 ;  /* 0x0000003f0500128c */ /* 0x000fe2000bf45300 */
[----:B------:R-:W-:Y:S01]  /*1360*/  IMAD.U32 R203, RZ, RZ, UR5 ;  /* 0x00000005ffcb7e24 */ /* 0x000fe2000f8e00ff */
[----:B--2---:R1:W2:Y:S09]  /*1370*/  @P0 R2UR UR6, R2 ;  /* 0x00000000020603c2 */ /* 0x0042b200000e0000 */
[----:B------:R-:W-:-:S13]  /*1380*/  PLOP3.LUT P0, PT, PT, PT, UP2, 0x40, 0x0 ;  /* 0x000000000000781c */ /* 0x000fda0003f0e828 */
[----:B-12---:R-:W-:Y:S05]  /*1390*/  @P0 BRA `(.L_x_4341) ;  /* 0x0000050000000947 */ /* 0x006fea0003800000 */
[----:B------:R-:W1:Y:S01]  /*13a0*/  I2F.RP R5, R4 ;  /* 0x0000000400057306 */ /* 0x000e620000209400 */
[----:B------:R-:W-:Y:S01]  /*13b0*/  LEA R7, R134, 0xffffffc0, 0x6 ;  /* 0xffffffc086077811 */ /* 0x000fe200078e30ff */
[----:B------:R-:W-:Y:S01]  /*13c0*/  IMAD.MOV.U32 R10, RZ, RZ, RZ ;  /* 0x000000ffff0a7224 */ /* 0x000fe200078e00ff */
[----:B------:R-:W-:Y:S02]  /*13d0*/  ULDC UR17, c[0x0][0x1c8] ;  /* 0x0000720000117ab9 */ /* 0x000fe40000000800 */
[----:B------:R-:W-:Y:S01]  /*13e0*/  IABS R0, R7 ;  /* 0x0000000700007213 */ /* 0x000fe20000000000 */
[----:B------:R-:W-:Y:S02]  /*13f0*/  ULDC.64 UR4, c[0x0][0x180] ;  /* 0x0000600000047ab9 */ /* 0x000fe40000000a00 */
        /* <DEDUP_REMOVED lines=22> */
[----:B------:R-:W-:Y:S01]  /*1560*/  IABS R5, c[0x0][0x1c8] ;  /* 0x0000720000057a13 */ /* 0x000fe20000000000 */
[----:B------:R-:W-:Y:S01]  /*1570*/  IMAD.U32 R0, RZ, RZ, UR16 ;  /* 0x00000010ff007e24 */ /* 0x000fe2000f8e00ff */
[----:B------:R-:W-:Y:S02]  /*1580*/  ULOP3.LUT UR17, UR16, UR17, URZ, 0x3c, !UPT ;  /* 0x0000001110117292 */ /* 0x000fe4000f8e3c3f */
[----:B------:R-:W1:Y:S02]  /*1590*/  I2F.RP R8, R5 ;  /* 0x0000000500087306 */ /* 0x000e640000209400 */
[----:B------:R-:W-:Y:S02]  /*15a0*/  IABS R0, R0 ;  /* 0x0000000000007213 */ /* 0x000fe40000000000 */
[----:B------:R-:W-:-:S04]  /*15b0*/  ISETP.LE.AND P0, PT, RZ, UR17, PT ;  /* 0x00000011ff007c0c */ /* 0x000fc8000bf03270 */
[----:B-1----:R-:W1:Y:S02]  /*15c0*/  MUFU.RCP R11, R8 ;  /* 0x00000008000b7308 */ /* 0x002e640000001000 */
[----:B-1----:R-:W-:-:S06]  /*15d0*/  IADD3 R11, R11, 0xffffffe, RZ ;  /* 0x0ffffffe0b0b7810 */ /* 0x002fcc0007ffe0ff */
[----:B------:R-:W1:Y:S02]  /*15e0*/  F2I.FTZ.U32.TRUNC.NTZ R11, R11 ;  /* 0x0000000b000b7305 */ /* 0x000e64000021f000 */
[----:B-1----:R-:W-:-:S05]  /*15f0*/  IADD3 R6, RZ, -R11, RZ ;  /* 0x8000000bff067210 */ /* 0x002fca0007ffe0ff */
        /* <DEDUP_REMOVED lines=11> */
[----:B------:R-:W-:-:S05]  /*16b0*/  IADD3 R6, -R9, RZ, RZ ;  /* 0x000000ff09067210 */ /* 0x000fca0007ffe1ff */
[----:B------:R-:W-:-:S05]  /*16c0*/  IMAD R7, R6, c[0x0][0x2d0], R7 ;  /* 0x0000b40006077a24 */ /* 0x000fca00078e0207 */
[----:B------:R-:W-:Y:S02]  /*16d0*/  SHF.R.S32.HI R19, RZ, 0x1f, R7 ;  /* 0x0000001fff137819 */ /* 0x000fe40000011407 */
[----:B------:R-:W-:-:S05]  /*16e0*/  @P2 IADD3 R0, R0, 0x1, RZ ;  /* 0x0000000100002810 */ /* 0x000fca0007ffe0ff */
[----:B------:R-:W-:Y:S01]  /*16f0*/  @!P0 IMAD.MOV R0, RZ, RZ, -R0 ;  /* 0x000000ffff008224 */ /* 0x000fe200078e0a00 */
[----:B------:R-:W-:-:S04]  /*1700*/  @!P1 LOP3.LUT R0, RZ, c[0x0][0x1c8], RZ, 0x33, !PT ;  /* 0x00007200ff009a12 */ /* 0x000fc800078e33ff */
[----:B------:R-:W-:-:S05]  /*1710*/  SHF.R.S32.HI R6, RZ, 0x1f, R0 ;  /* 0x0000001fff067819 */ /* 0x000fca0000011400 */
[----:B------:R-:W-:-:S04]  /*1720*/  IMAD R3, R6, c[0x0][0x1b0], RZ ;  /* 0x00006c0006037a24 */ /* 0x000fc800078e02ff */
[----:B------:R-:W-:Y:S01]  /*1730*/  IMAD R3, R0, c[0x0][0x1b4], R3 ;  /* 0x00006d0000037a24 */ /* 0x000fe200078e0203 */
[----:B--2---:R1:W2:Y:S02]  /*1740*/  R2UR UR7, R2 ;  /* 0x00000000020773c2 */ /* 0x0042a400000e0000 */
[----:B-1----:R-:W-:Y:S01]  /*1750*/  IMAD R2, R19, c[0x0][0x198], RZ ;  /* 0x0000660013027a24 */ /* 0x002fe200078e02ff */
[----:B--2---:R-:W-:Y:S02]  /*1760*/  USHF.R.S32.HI UR6, URZ, 0x1f, UR7 ;  /* 0x0000001f3f067899 */ /* 0x004fe40008011407 */
[----:B------:R-:W-:Y:S01]  /*1770*/  UIMAD.WIDE.U32 UR18, UR7, UR4, URZ ;  /* 0x00000004071272a5 */ /* 0x000fe2000f8e003f */
[----:B------:R-:W-:Y:S01]  /*1780*/  IMAD R2, R7, c[0x0][0x19c], R2 ;  /* 0x0000670007027a24 */ /* 0x000fe200078e0202 */
[----:B------:R-:W-:-:S04]  /*1790*/  UIMAD UR17, UR6, UR4, URZ ;  /* 0x00000004061172a4 */ /* 0x000fc8000f8e023f */
[----:B------:R-:W-:Y:S01]  /*17a0*/  UIMAD UR5, UR7, UR5, UR17 ;  /* 0x00000005070572a4 */ /* 0x000fe2000f8e0211 */
[----:B------:R-:W-:Y:S01]  /*17b0*/  MOV R9, UR19 ;  /* 0x0000001300097c02 */ /* 0x000fe20008000f00 */
[----:B------:R-:W-:Y:S02]  /*17c0*/  IMAD.U32 R8, RZ, RZ, UR18 ;  /* 0x00000012ff087e24 */ /* 0x000fe4000f8e00ff */
[----:B------:R-:W-:-:S06]  /*17d0*/  UIADD3 UR5, UR19, UR5, URZ ;  /* 0x0000000513057290 */ /* 0x000fcc000fffe03f */
[----:B------:R-:W-:Y:S01]  /*17e0*/  IMAD.U32 R9, RZ, RZ, UR5 ;  /* 0x00000005ff097e24 */ /* 0x000fe2000f8e00ff */
[----:B------:R-:W-:Y:S02]  /*17f0*/  ULDC.64 UR4, c[0x0][0x188] ;  /* 0x0000620000047ab9 */ /* 0x000fe40000000a00 */
[----:B------:R-:W-:Y:S01]  /*1800*/  UIMAD UR6, UR6, UR4, URZ ;  /* 0x00000004060672a4 */ /* 0x000fe2000f8e023f */
[----:B------:R-:W-:Y:S01]  /*1810*/  IMAD.WIDE.U32 R8, R7, c[0x0][0x198], R8 ;  /* 0x0000660007087a25 */ /* 0x000fe200078e0008 */
[----:B------:R-:W-:Y:S02]  /*1820*/  UIMAD.WIDE.U32 UR20, UR7, UR4, URZ ;  /* 0x00000004071472a5 */ /* 0x000fe4000f8e003f */
[----:B------:R-:W-:Y:S02]  /*1830*/  UIMAD UR5, UR7, UR5, UR6 ;  /* 0x00000005070572a4 */ /* 0x000fe4000f8e0206 */
[----:B------:R-:W-:Y:S02]  /*1840*/  IADD3 R9, R9, R2, RZ ;  /* 0x0000000209097210 */ /* 0x000fe40007ffe0ff */
[----:B------:R-:W-:-:S03]  /*1850*/  UIADD3 UR18, UR21, UR5, URZ ;  /* 0x0000000515127290 */ /* 0x000fc6000fffe03f */
[----:B------:R-:W-:Y:S01]  /*1860*/  IMAD.WIDE.U32 R22, R0, c[0x0][0x1b0], R8 ;  /* 0x00006c0000167a25 */ /* 0x000fe200078e0008 */
[----:B------:R-:W-:-:S03]  /*1870*/  MOV R8, R0 ;  /* 0x0000000000087202 */ /* 0x000fc60000000f00 */
[----:B------:R-:W-:Y:S01]  /*1880*/  IMAD.IADD R5, R23, 0x1, R3 ;  /* 0x0000000117057824 */ /* 0x000fe200078e0203 */
[----:B------:R-:W-:Y:S05]  /*1890*/  BRA `(.L_x_4342) ;  /* 0x000004b000007947 */ /* 0x000fea0003800000 */
.L_x_4341:
[----:B------:R-:W-:Y:S02]  /*18a0*/  UISETP.NE.AND UP0, UPT, UR18, -0x1, UPT ;  /* 0xffffffff1200788c */ /* 0x000fe4000bf05270 */
        /* <DEDUP_REMOVED lines=18> */
.L_x_4343:
[----:B------:R-:W-:Y:S01]  /*19d0*/  IABS R3, c[0x0][0x1c8] ;  /* 0x0000720000037a13 */ /* 0x000fe20000000000 */
[----:B------:R-:W-:Y:S01]  /*19e0*/  IMAD.U32 R0, RZ, RZ, UR16 ;  /* 0x00000010ff007e24 */ /* 0x000fe2000f8e00ff */
[----:B------:R-:W-:Y:S02]  /*19f0*/  ULDC UR4, c[0x0][0x1c8] ;  /* 0x0000720000047ab9 */ /* 0x000fe40000000800 */
[----:B------:R-:W1:Y:S01]  /*1a00*/  I2F.RP R5, R3 ;  /* 0x0000000300057306 */ /* 0x000e620000209400 */
[----:B------:R-:W-:Y:S01]  /*1a10*/  ULOP3.LUT UR4, UR16, UR4, URZ, 0x3c, !UPT ;  /* 0x0000000410047292 */ /* 0x000fe2000f8e3c3f */
[----:B------:R-:W-:Y:S01]  /*1a20*/  IABS R0, R0 ;  /* 0x0000000000007213 */ /* 0x000fe20000000000 */
[----:B------:R-:W-:-:S04]  /*1a30*/  @UP0 UIADD3 UR18, UR17, UR18, URZ ;  /* 0x0000001211120290 */ /* 0x000fc8000fffe03f */
[----:B------:R-:W-:Y:S01]  /*1a40*/  ISETP.LE.AND P2, PT, RZ, UR4, PT ;  /* 0x00000004ff007c0c */ /* 0x000fe2000bf43270 */
[----:B-1----:R-:W1:Y:S02]  /*1a50*/  MUFU.RCP R6, R5 ;  /* 0x0000000500067308 */ /* 0x002e640000001000 */
[----:B-1----:R-:W-:-:S06]  /*1a60*/  IADD3 R6, R6, 0xffffffe, RZ ;  /* 0x0ffffffe06067810 */ /* 0x002fcc0007ffe0ff */
[----:B------:R-:W1:Y:S02]  /*1a70*/  F2I.FTZ.U32.TRUNC.NTZ R7, R6 ;  /* 0x0000000600077305 */ /* 0x000e64000021f000 */
[----:B-1----:R-:W-:Y:S01]  /*1a80*/  IMAD.MOV R2, RZ, RZ, -R7 ;  /* 0x000000ffff027224 */ /* 0x002fe200078e0a07 */
[----:B------:R-:W-:-:S03]  /*1a90*/  MOV R6, RZ ;  /* 0x000000ff00067202 */ /* 0x000fc60000000f00 */
[----:B------:R-:W-:-:S04]  /*1aa0*/  IMAD R2, R2, R3, RZ ;  /* 0x0000000302027224 */ /* 0x000fc800078e02ff */
[----:B------:R-:W-:-:S04]  /*1ab0*/  IMAD.HI.U32 R7, R7, R2, R6 ;  /* 0x0000000207077227 */ /* 0x000fc800078e0006 */
[----:B------:R-:W-:-:S04]  /*1ac0*/  IMAD.MOV.U32 R2, RZ, RZ, R0 ;  /* 0x000000ffff027224 */ /* 0x000fc800078e0000 */
[----:B------:R-:W-:Y:S01]  /*1ad0*/  IMAD.HI.U32 R8, R7, R2, RZ ;  /* 0x0000000207087227 */ /* 0x000fe200078e00ff */
[----:B------:R-:W-:-:S04]  /*1ae0*/  LEA R7, R134, 0xffffffc0, 0x6 ;  /* 0xffffffc086077811 */ /* 0x000fc800078e30ff */
[----:B------:R-:W-:Y:S02]  /*1af0*/  IADD3 R0, -R8, RZ, RZ ;  /* 0x000000ff08007210 */ /* 0x000fe40007ffe1ff */
[----:B------:R-:W-:-:S03]  /*1b00*/  SHF.R.S32.HI R19, RZ, 0x1f, R7 ;  /* 0x0000001fff137819 */ /* 0x000fc60000011407 */
[----:B------:R-:W-:Y:S01]  /*1b10*/  IMAD R0, R3, R0, R2 ;  /* 0x0000000003007224 */ /* 0x000fe200078e0202 */
[----:B------:R-:W-:-:S04]  /*1b20*/  MOV R2, UR20 ;  /* 0x0000001400027c02 */ /* 0x000fc80008000f00 */
[----:B------:R-:W-:-:S13]  /*1b30*/  ISETP.GT.U32.AND P1, PT, R3, R0, PT ;  /* 0x000000000300720c */ /* 0x000fda0003f24070 */
[----:B------:R-:W-:Y:S01]  /*1b40*/  @!P1 IMAD.IADD R0, R0, 0x1, -R3 ;  /* 0x0000000100009824 */ /* 0x000fe200078e0a03 */
[----:B------:R-:W-:Y:S02]  /*1b50*/  @!P1 IADD3 R8, R8, 0x1, RZ ;  /* 0x0000000108089810 */ /* 0x000fe40007ffe0ff */
[----:B------:R-:W-:Y:S02]  /*1b60*/  ISETP.NE.AND P1, PT, RZ, c[0x0][0x1c8], PT ;  /* 0x00007200ff007a0c */ /* 0x000fe40003f25270 */
[----:B------:R-:W-:Y:S01]  /*1b70*/  ISETP.GE.U32.AND P3, PT, R0, R3, PT ;  /* 0x000000030000720c */ /* 0x000fe20003f66070 */
[----:B------:R-:W-:Y:S01]  /*1b80*/  IMAD.U32 R3, RZ, RZ, UR5 ;  /* 0x00000005ff037e24 */ /* 0x000fe2000f8e00ff */
[----:B------:R-:W-:Y:S01]  /*1b90*/  ULDC.64 UR4, c[0x0][0x1a0] ;  /* 0x0000680000047ab9 */ /* 0x000fe20000000a00 */
[----:B------:R-:W-:Y:S01]  /*1ba0*/  IMAD R0, R19, c[0x0][0x198], RZ ;  /* 0x0000660013007a24 */ /* 0x000fe200078e02ff */
[----:B------:R-:W-:Y:S01]  /*1bb0*/  @UP0 UIMAD.WIDE.U32 UR20, UR18, UR4, URZ ;  /* 0x00000004121402a5 */ /* 0x000fe2000f8e003f */
[----:B------:R-:W-:-:S03]  /*1bc0*/  IMAD.WIDE.U32 R2, R7, c[0x0][0x198], R2 ;  /* 0x0000660007027a25 */ /* 0x000fc600078e0002 */
[----:B------:R-:W-:Y:S01]  /*1bd0*/  @UP0 UIMAD UR18, UR18, UR5, UR21 ;  /* 0x00000005121202a4 */ /* 0x000fe2000f8e0215 */
[----:B------:R-:W-:-:S04]  /*1be0*/  IMAD R0, R7, c[0x0][0x19c], R0 ;  /* 0x0000670007007a24 */ /* 0x000fc800078e0200 */
[----:B------:R-:W-:Y:S01]  /*1bf0*/  @P3 IADD3 R8, R8, 0x1, RZ ;  /* 0x0000000108083810 */ /* 0x000fe20007ffe0ff */
[----:B------:R-:W-:-:S03]  /*1c00*/  IMAD.IADD R3, R3, 0x1, R0 ;  /* 0x0000000103037824 */ /* 0x000fc600078e0200 */
[----:B------:R-:W-:Y:S02]  /*1c10*/  @!P2 IADD3 R8, -R8, RZ, RZ ;  /* 0x000000ff0808a210 */ /* 0x000fe40007ffe1ff */
        /* <DEDUP_REMOVED lines=19> */
.L_x_4342:
[----:B------:R-:W-:Y:S01]  /*1d50*/  SHF.R.S32.HI R14, RZ, 0x1f, R83 ;  /* 0x0000001fff0e7819 */ /* 0x000fe20000011453 */
[----:B------:R-:W-:Y:S01]  /*1d60*/  UISETP.NE.AND UP0, UPT, UR13, -0x1, UPT ;  /* 0xffffffff0d00788c */ /* 0x000fe2000bf05270 */
[----:B------:R-:W1:Y:S01]  /*1d70*/  S2R R25, SR_CTAID.X ;  /* 0x0000000000197919 */ /* 0x000e620000002500 */
[----:B------:R-:W-:Y:S01]  /*1d80*/  ULDC.64 UR6, c[0x0][0x190] ;  /* 0x0000640000067ab9 */ /* 0x000fe20000000a00 */
[CC--:B------:R-:W-:Y:S01]  /*1d90*/  LEA.HI R0, R14.reuse, R83.reuse, RZ, 0x4 ;  /* 0x000000530e007211 */ /* 0x0c0fe200078f20ff */
[----:B------:R-:W-:Y:S01]  /*1da0*/  ULDC.64 UR4, c[0x0][0x178] ;  /* 0x00005e0000047ab9 */ /* 0x000fe20000000a00 */
[----:B------:R-:W-:Y:S01]  /*1db0*/  LEA.HI R20, R14, R83, RZ, 0x3 ;  /* 0x000000530e147211 */ /* 0x000fe200078f18ff */
[----:B------:R-:W-:Y:S01]  /*1dc0*/  USHF.R.S32.HI UR21, URZ, 0x1f, UR16 ;  /* 0x0000001f3f157899 */ /* 0x000fe20008011410 */
[----:B------:R-:W-:Y:S01]  /*1dd0*/  SHF.R.S32.HI R197, RZ, 0x4, R0 ;  /* 0x00000004ffc57819 */ /* 0x000fe20000011400 */
[----:B------:R-:W-:Y:S01]  /*1de0*/  BSSY B0, `(.L_x_4344) ;  /* 0x0000072000007945 */ /* 0x000fe20003800000 */
[----:B------:R-:W-:-:S02]  /*1df0*/  LOP3.LUT R2, R20, 0xfffffff8, RZ, 0xc0, !PT ;  /* 0xfffffff814027812 */ /* 0x000fc400078ec0ff */
[C---:B------:R-:W-:Y:S01]  /*1e00*/  LEA.HI R10, R0.reuse, R197, RZ, 0x1 ;  /* 0x000000c5000a7211 */ /* 0x040fe200078f08ff */
[----:B------:R-:W-:Y:S01]  /*1e10*/  @UP0 UIMAD.WIDE.U32 UR24, UR13, UR6, URZ ;  /* 0x000000060d1802a5 */ /* 0x000fe2000f8e003f */
[----:B------:R-:W-:Y:S01]  /*1e20*/  LOP3.LUT R0, R0, 0xfffffff0, RZ, 0xc0, !PT ;  /* 0xfffffff000007812 */ /* 0x000fe200078ec0ff */
[C---:B------:R-:W-:Y:S01]  /*1e30*/  IMAD.IADD R2, R83.reuse, 0x1, -R2 ;  /* 0x0000000153027824 */ /* 0x040fe200078e0a02 */
[----:B------:R-:W-:Y:S01]  /*1e40*/  SHF.R.S32.HI R20, RZ, 0x3, R20 ;  /* 0x00000003ff147819 */ /* 0x000fe20000011414 */
[----:B------:R-:W-:Y:S01]  /*1e50*/  @!UP0 USHF.R.S32.HI UR6, URZ, 0x1f, UR11 ;  /* 0x0000001f3f068899 */ /* 0x000fe2000801140b */
[----:B------:R-:W-:Y:S01]  /*1e60*/  LOP3.LUT R10, R10, 0xfffffffe, RZ, 0xc0, !PT ;  /* 0xfffffffe0a0a7812 */ /* 0x000fe200078ec0ff */
[----:B------:R-:W-:Y:S01]  /*1e70*/  IMAD.IADD R0, R83, 0x1, -R0 ;  /* 0x0000000153007824 */ /* 0x000fe200078e0a00 */
[----:B------:R-:W-:Y:S01]  /*1e80*/  @!UP0 UIMAD.WIDE.U32 UR22, UR11, UR4, URZ ;  /* 0x000000040b1682a5 */ /* 0x000fe2000f8e003f */
[----:B------:R-:W-:Y:S01]  /*1e90*/  IMAD.SHL.U32 R200, R20, 0x40, RZ ;  /* 0x0000004014c87824 */ /* 0x000fe200078e00ff */
[----:B------:R-:W-:Y:S01]  /*1ea0*/  @!UP0 UIMAD UR6, UR6, UR4, URZ ;  /* 0x00000004060682a4 */ /* 0x000fe2000f8e023f */
[----:B------:R-:W-:Y:S01]  /*1eb0*/  IMAD.SHL.U32 R201, R2, 0x8, RZ ;  /* 0x0000000802c97824 */ /* 0x000fe200078e00ff */
[----:B------:R-:W-:Y:S01]  /*1ec0*/  SHF.R.S32.HI R3, RZ, 0x1f, R0 ;  /* 0x0000001fff037819 */ /* 0x000fe20000011400 */
[----:B------:R-:W-:Y:S01]  /*1ed0*/  IMAD.IADD R197, R197, 0x1, -R10 ;  /* 0x00000001c5c57824 */ /* 0x000fe200078e0a0a */
[----:B------:R-:W-:Y:S01]  /*1ee0*/  LOP3.LUT R200, R200, 0x1c0, RZ, 0xc0, !PT ;  /* 0x000001c0c8c87812 */ /* 0x000fe200078ec0ff */
[----:B------:R-:W-:Y:S01]  /*1ef0*/  @!UP0 UMOV UR24, UR22 ;  /* 0x0000001600188c82 */ /* 0x000fe20008000000 */
[----:B------:R-:W-:Y:S01]  /*1f00*/  LEA.HI R3, R3, R0, RZ, 0x3 ;  /* 0x0000000003037211 */ /* 0x000fe200078f18ff */
[----:B------:R-:W-:Y:S01]  /*1f10*/  @!UP0 UIMAD UR5, UR11, UR5, UR6 ;  /* 0x000000050b0582a4 */ /* 0x000fe2000f8e0206 */
[----:B------:R-:W-:Y:S01]  /*1f20*/  LOP3.LUT R9, R200, 0x38, R201, 0xf8, !PT ;  /* 0x00000038c8097812 */ /* 0x000fe200078ef8c9 */
[----:B------:R-:W-:Y:S01]  /*1f30*/  @UP0 UIMAD UR7, UR13, UR7, UR25 ;  /* 0x000000070d0702a4 */ /* 0x000fe2000f8e0219 */
[----:B------:R-:W-:Y:S01]  /*1f40*/  SHF.R.U32.HI R200, RZ, 0x3, R200 ;  /* 0x00000003ffc87819 */ /* 0x000fe200000116c8 */
[----:B------:R-:W-:Y:S01]  /*1f50*/  @!UP0 UIADD3 UR7, UR23, UR5, URZ ;  /* 0x0000000517078290 */ /* 0x000fe2000fffe03f */
[----:B------:R-:W-:Y:S01]  /*1f60*/  LOP3.LUT R11, R3, 0xfffffff8, RZ, 0xc0, !PT ;  /* 0xfffffff8030b7812 */ /* 0x000fe200078ec0ff */
[----:B------:R-:W-:Y:S01]  /*1f70*/  UIADD3 UR13, -UR8, UR10, URZ ;  /* 0x0000000a080d7290 */ /* 0x000fe2000fffe13f */
[----:B------:R-:W-:Y:S01]  /*1f80*/  SHF.R.S32.HI R21, RZ, 0x1f, R20 ;  /* 0x0000001fff157819 */ /* 0x000fe20000011414 */
[----:B------:R-:W-:Y:S01]  /*1f90*/  ULDC.64 UR4, c[0x0][0x1a8] ;  /* 0x00006a0000047ab9 */ /* 0x000fe20000000a00 */
[----:B------:R-:W-:Y:S01]  /*1fa0*/  LOP3.LUT R200, R9, R200, RZ, 0x3c, !PT ;  /* 0x000000c809c87212 */ /* 0x000fe200078e3cff */
[----:B------:R-:W-:Y:S01]  /*1fb0*/  IMAD.IADD R0, R0, 0x1, -R11 ;  /* 0x0000000100007824 */ /* 0x000fe200078e0a0b */
[----:B------:R-:W-:Y:S01]  /*1fc0*/  IADD3 R16, P2, R20, R7, RZ ;  /* 0x0000000714107210 */ /* 0x000fe20007f5e0ff */
[----:B------:R-:W-:Y:S01]  /*1fd0*/  UIMAD UR4, UR21, UR4, URZ ;  /* 0x00000004150472a4 */ /* 0x000fe2000f8e023f */
[-C--:B------:R-:W-:Y:S01]  /*1fe0*/  LEA.HI R9, R14, R83.reuse, RZ, 0x6 ;  /* 0x000000530e097211 */ /* 0x080fe200078f30ff */
[C---:B------:R-:W-:Y:S01]  /*1ff0*/  IMAD R133, R21.reuse, c[0x0][0x198], RZ ;  /* 0x0000660015857a24 */ /* 0x040fe200078e02ff */
[----:B------:R-:W-:Y:S01]  /*2000*/  SHF.R.S32.HI R10, RZ, 0x1f, R201 ;  /* 0x0000001fff0a7819 */ /* 0x000fe200000114c9 */
[----:B------:R-:W-:Y:S01]  /*2010*/  IMAD.X R19, R21, 0x1, R19, P2 ;  /* 0x0000000115137824 */ /* 0x000fe200010e0613 */
[----:B------:R-:W-:Y:S01]  /*2020*/  IADD3 R26, P1, R201, UR20, RZ ;  /* 0x00000014c91a7c10 */ /* 0x000fe2000ff3e0ff */
[----:B------:R-:W-:Y:S01]  /*2030*/  IMAD.SHL.U32 R11, R9, 0x8, RZ ;  /* 0x00000008090b7824 */ /* 0x000fe200078e00ff */
[C---:B------:R-:W-:Y:S01]  /*2040*/  IADD3 R22, P3, R201.reuse, R22, RZ ;  /* 0x00000016c9167210 */ /* 0x040fe20007f7e0ff */
[----:B------:R-:W-:Y:S01]  /*2050*/  IMAD R9, R6, c[0x0][0x1b8], RZ ;  /* 0x00006e0006097a24 */ /* 0x000fe200078e02ff */
[----:B------:R-:W-:Y:S01]  /*2060*/  IADD3 R12, P0, R201, UR24, RZ ;  /* 0x00000018c90c7c10 */ /* 0x000fe2000ff1e0ff */
[----:B------:R-:W-:Y:S01]  /*2070*/  IMAD R19, R19, c[0x0][0x1a0], RZ ;  /* 0x0000680013137a24 */ /* 0x000fe200078e02ff */
[C---:B------:R-:W-:Y:S01]  /*2080*/  IADD3.X R27, R10.reuse, UR18, RZ, P1, !PT ;  /* 0x000000120a1b7c10 */ /* 0x040fe20008ffe4ff */
[----:B------:R-:W-:Y:S01]  /*2090*/  IMAD.X R23, R10, 0x1, R5, P3 ;  /* 0x000000010a177824 */ /* 0x000fe200018e0605 */
[C---:B------:R-:W-:Y:S01]  /*20a0*/  R2P PR, R0.reuse, 0x6 ;  /* 0x0000000600007804 */ /* 0x040fe20000000000 */
[----:B------:R-:W-:Y:S01]  /*20b0*/  IMAD.SHL.U32 R0, R0, 0x40, RZ ;  /* 0x0000004000007824 */ /* 0x000fe200078e00ff */
[----:B------:R-:W-:Y:S01]  /*20c0*/  IADD3.X R13, R10, UR7, RZ, P0, !PT ;  /* 0x000000070a0d7c10 */ /* 0x000fe200087fe4ff */
[----:B------:R-:W-:Y:S01]  /*20d0*/  IMAD R6, R8, c[0x0][0x1bc], R9 ;  /* 0x00006f0008067a24 */ /* 0x000fe200078e0209 */
[----:B------:R-:W-:Y:S01]  /*20e0*/  ISETP.GE.AND P0, PT, R20, UR13, PT ;  /* 0x0000000d14007c0c */ /* 0x000fe2000bf06270 */
[----:B------:R-:W-:Y:S01]  /*20f0*/  IMAD.SHL.U32 R5, R197, 0x8, RZ ;  /* 0x00000008c5057824 */ /* 0x000fe200078e00ff */
[----:B------:R-:W-:Y:S01]  /*2100*/  LOP3.LUT R0, R0, 0x1c0, RZ, 0xc0, !PT ;  /* 0x000001c000007812 */ /* 0x000fe200078ec0ff */
[----:B------:R-:W-:Y:S01]  /*2110*/  IMAD.WIDE.U32 R8, R8, c[0x0][0x1b8], R26 ;  /* 0x00006e0008087a25 */ /* 0x000fe200078e001a */
[----:B------:R-:W-:Y:S01]  /*2120*/  LOP3.LUT R200, R200, 0xfffffe00, R11, 0xf8, !PT ;  /* 0xfffffe00c8c87812 */ /* 0x000fe200078ef80b */
[----:B------:R-:W-:Y:S01]  /*2130*/  UIMAD UR5, UR16, UR5, UR4 ;  /* 0x00000005100572a4 */ /* 0x000fe2000f8e0204 */
[----:B------:R-:W-:Y:S01]  /*2140*/  LOP3.LUT R5, R0, 0x8, R5, 0xf8, !PT ;  /* 0x0000000800057812 */ /* 0x000fe200078ef805 */
[----:B------:R-:W-:Y:S01]  /*2150*/  IMAD.U32 R10, RZ, RZ, UR16 ;  /* 0x00000010ff0a7e24 */ /* 0x000fe2000f8e00ff */
[----:B------:R-:W-:Y:S01]  /*2160*/  SHF.R.U32.HI R0, RZ, 0x3, R0 ;  /* 0x00000003ff007819 */ /* 0x000fe20000011600 */
[----:B------:R-:W-:Y:S01]  /*2170*/  IMAD.IADD R7, R9, 0x1, R6 ;  /* 0x0000000109077824 */ /* 0x000fe200078e0206 */
[----:B------:R-:W-:Y:S01]  /*2180*/  ULDC.64 UR18, c[0x0][0x1a0] ;  /* 0x0000680000127ab9 */ /* 0x000fe20000000a00 */
[----:B------:R-:W-:Y:S01]  /*2190*/  IMAD.MOV.U32 R6, RZ, RZ, R8 ;  /* 0x000000ffff067224 */ /* 0x000fe200078e0008 */
[----:B------:R-:W-:Y:S01]  /*21a0*/  LOP3.LUT R0, R5, R0, RZ, 0x3c, !PT ;  /* 0x0000000005007212 */ /* 0x000fe200078e3cff */
[----:B------:R-:W-:Y:S01]  /*21b0*/  IMAD.WIDE.U32 R10, R10, c[0x0][0x1a8], R12 ;  /* 0x00006a000a0a7a25 */ /* 0x000fe200078e000c */
[----:B------:R-:W-:Y:S01]  /*21c0*/  LEA.HI R14, R14, R83, RZ, 0x5 ;  /* 0x000000530e0e7211 */ /* 0x000fe200078f28ff */
[----:B------:R-:W-:Y:S01]  /*21d0*/  USHF.L.U64.HI UR19, UR18, UR12, UR19 ;  /* 0x0000000c12137299 */ /* 0x000fe20008010213 */
[----:B------:R-:W-:Y:S01]  /*21e0*/  IADD3 R80, R201, 0x40, RZ ;  /* 0x00000040c9507810 */ /* 0x000fe20007ffe0ff */
[C---:B------:R-:W-:Y:S01]  /*21f0*/  IMAD R19, R16.reuse, c[0x0][0x1a4], R19 ;  /* 0x0000690010137a24 */ /* 0x040fe200078e0213 */
[----:B------:R-:W-:Y:S01]  /*2200*/  USHF.L.U32 UR17, UR18, 0x4, URZ ;  /* 0x0000000412117899 */ /* 0x000fe2000800063f */
[----:B------:R-:W-:Y:S01]  /*2210*/  IMAD.WIDE.U32 R16, R16, c[0x0][0x1a0], R6 ;  /* 0x0000680010107a25 */ /* 0x000fe200078e0006 */
[----:B------:R-:W-:-:S02]  /*2220*/  SHF.R.S32.HI R85, RZ, 0x5, R14 ;  /* 0x00000005ff557819 */ /* 0x000fc4000001140e */
[----:B------:R-:W-:Y:S01]  /*2230*/  IADD3 R6, R201, 0x80, RZ ;  /* 0x00000080c9067810 */ /* 0x000fe20007ffe0ff */
[----:B------:R-:W-:Y:S02]  /*2240*/  IMAD.SHL.U32 R3, R3, 0x40, RZ ;  /* 0x0000004003037824 */ /* 0x000fe400078e00ff */
[----:B------:R-:W-:Y:S02]  /*2250*/  IMAD.MOV.U32 R7, RZ, RZ, 0x10 ;  /* 0x00000010ff077424 */ /* 0x000fe400078e00ff */
[----:B------:R-:W-:Y:S01]  /*2260*/  IMAD.MOV.U32 R5, RZ, RZ, 0x20 ;  /* 0x00000020ff057424 */ /* 0x000fe200078e00ff */
[----:B------:R-:W-:Y:S01]  /*2270*/  LOP3.LUT R0, R0, 0xfffffe00, R3, 0xf8, !PT ;  /* 0xfffffe0000007812 */ /* 0x000fe200078ef803 */
[C---:B------:R-:W-:Y:S01]  /*2280*/  IMAD R133, R20.reuse, c[0x0][0x19c], R133 ;  /* 0x0000670014857a24 */ /* 0x040fe200078e0285 */
[----:B------:R-:W-:Y:S01]  /*2290*/  SEL R7, R7, 0xfffffff0, !P1 ;  /* 0xfffffff007077807 */ /* 0x000fe20004800000 */
[----:B------:R-:W-:Y:S01]  /*22a0*/  IMAD.WIDE.U32 R144, R20, c[0x0][0x198], R22 ;  /* 0x0000660014907a25 */ /* 0x000fe200078e0016 */
[----:B------:R-:W-:-:S02]  /*22b0*/  IADD3 R23, R11, UR5, RZ ;  /* 0x000000050b177c10 */ /* 0x000fc4000fffe0ff */
[----:B------:R-:W-:Y:S01]  /*22c0*/  SEL R5, R5, 0xffffffe0, !P2 ;  /* 0xffffffe005057807 */ /* 0x000fe20005000000 */
[----:B-1----:R-:W-:-:S04]  /*22d0*/  IMAD.WIDE R24, R25, 0x40, R20 ;  /* 0x0000004019187825 */ /* 0x002fc800078e0214 */
[----:B------:R-:W-:Y:S02]  /*22e0*/  IMAD.IADD R133, R145, 0x1, R133 ;  /* 0x0000000191857824 */ /* 0x000fe400078e0285 */
        /* <DEDUP_REMOVED lines=33> */
.L_x_4345:
[----:B------:R-:W-:Y:S05]  /*2500*/  BSYNC B0 ;  /* 0x0000000000007941 */ /* 0x000fea0003800000 */
.L_x_4344:
        /* <DEDUP_REMOVED lines=37> */
.L_x_4347:
[----:B------:R-:W-:Y:S05]  /*2760*/  BSYNC B0 ;  /* 0x0000000000007941 */ /* 0x000fea0003800000 */
.L_x_4346:
        /* <DEDUP_REMOVED lines=37> */
.L_x_4349:
[----:B------:R-:W-:Y:S05]  /*29c0*/  BSYNC B0 ;  /* 0x0000000000007941 */ /* 0x000fea0003800000 */
.L_x_4348:
        /* <DEDUP_REMOVED lines=36> */
.L_x_4351:
[----:B------:R-:W-:Y:S05]  /*2c10*/  BSYNC B0 ;  /* 0x0000000000007941 */ /* 0x000fea0003800000 */
.L_x_4350:
[----:B------:R-:W-:Y:S01]  /*2c20*/  IADD3 R82, R134, -0x1, RZ ;  /* 0xffffffff86527810 */ /* 0x000fe20007ffe0ff */
[----:B------:R-:W-:Y:S04]  /*2c30*/  BSSY B0, `(.L_x_4352) ;  /* 0x000001e000007945 */ /* 0x000fe80003800000 */
[----:B------:R-:W-:-:S05]  /*2c40*/  IMAD.SHL.U32 R3, R82, 0x40, RZ ;  /* 0x0000004052037824 */ /* 0x000fca00078e00ff */
[----:B------:R-:W-:-:S04]  /*2c50*/  IADD3 R12, -R3, UR9, RZ ;  /* 0x00000009030c7c10 */ /* 0x000fc8000fffe1ff */
        /* <DEDUP_REMOVED lines=27> */
.L_x_4353:
[----:B------:R-:W-:Y:S05]  /*2e10*/  BSYNC B0 ;  /* 0x0000000000007941 */ /* 0x000fea0003800000 */
.L_x_4352:
[----:B------:R-:W-:Y:S01]  /*2e20*/  ISETP.GE.AND P0, PT, R9, R12, PT ;  /* 0x0000000c0900720c */ /* 0x000fe20003f06270 */
[----:B------:R-:W-:Y:S01]  /*2e30*/  ULDC.64 UR6, c[0x0][0x198] ;  /* 0x0000660000067ab9 */ /* 0x000fe20000000a00 */
[----:B------:R-:W-:Y:S01]  /*2e40*/  BSSY B0, `(.L_x_4354) ;  /* 0x000001f000007945 */ /* 0x000fe20003800000 */
[----:B------:R-:W-:Y:S02]  /*2e50*/  USHF.L.U64.HI UR7, UR6, UR12, UR7 ;  /* 0x0000000c06077299 */ /* 0x000fe40008010207 */
[----:B------:R-:W-:-:S08]  /*2e60*/  USHF.L.U32 UR12, UR6, 0x4, URZ ;  /* 0x00000004060c7899 */ /* 0x000fd0000800063f */
[----:B------:R-:W-:Y:S05]  /*2e70*/  @P0 BRA `(.L_x_4355) ;  /* 0x000001b000000947 */ /* 0x000fea0003800000 */
[----:B------:R-:W-:Y:S02]  /*2e80*/  ISETP.GE.AND P3, PT, R201, c[0x0][0x220], PT ;  /* 0x00008800c9007a0c */ /* 0x000fe40003f66270 */
[----:B------:R-:W-:Y:S02]  /*2e90*/  ISETP.GE.AND P2, PT, R80, c[0x0][0x220], PT ;  /* 0x0000880050007a0c */ /* 0x000fe40003f46270 */
[----:B-1----:R-:W-:Y:S02]  /*2ea0*/  IADD3 R11, P1, R144, UR12, RZ ;  /* 0x0000000c900b7c10 */ /* 0x002fe4000ff3e0ff */
        /* <DEDUP_REMOVED lines=24> */
.L_x_4355:
[----:B------:R-:W-:Y:S05]  /*3030*/  BSYNC B0 ;  /* 0x0000000000007941 */ /* 0x000fea0003800000 */
.L_x_4354:
[----:B------:R-:W-:Y:S01]  /*3040*/  ISETP.GE.AND P0, PT, R15, R12, PT ;  /* 0x0000000c0f00720c */ /* 0x000fe20003f06270 */
        /* <DEDUP_REMOVED lines=31> */
.L_x_4357:
[----:B------:R-:W-:Y:S05]  /*3240*/  BSYNC B0 ;  /* 0x0000000000007941 */ /* 0x000fea0003800000 */
.L_x_4356:
[----:B------:R-:W-:Y:S01]  /*3250*/  ISETP.GE.AND P0, PT, R13, R12, PT ;  /* 0x0000000c0d00720c */ /* 0x000fe20003f06270 */
[----:B------:R-:W-:-:S12]  /*3260*/  BSSY B0, `(.L_x_4358) ;  /* 0x0000020000007945 */ /* 0x000fd80003800000 */
[----:B------:R-:W-:Y:S05]  /*3270*/  @P0 BRA `(.L_x_4359) ;  /* 0x000001e000000947 */ /* 0x000fea0003800000 */
[----:B------:R-:W-:Y:S01]  /*3280*/  ISETP.GE.AND P4, PT, R201, c[0x0][0x220], PT ;  /* 0x00008800c9007a0c */ /* 0x000fe20003f86270 */
[----:B------:R-:W-:Y:S01]  /*3290*/  IMAD.MOV.U32 R8, RZ, RZ, c[0x0][0x198] ;  /* 0x00006600ff087624 */ /* 0x000fe200078e00ff */
[----:B------:R-:W-:Y:S01]  /*32a0*/  ISETP.GE.AND P3, PT, R80, c[0x0][0x220], PT ;  /* 0x0000880050007a0c */ /* 0x000fe20003f66270 */
[----:B------:R-:W-:Y:S01]  /*32b0*/  IMAD.MOV.U32 R132, RZ, RZ, R144 ;  /* 0x000000ffff847224 */ /* 0x000fe200078e0090 */
[----:B------:R-:W-:Y:S01]  /*32c0*/  ISETP.GE.AND P1, PT, R6, c[0x0][0x220], PT ;  /* 0x0000880006007a0c */ /* 0x000fe20003f26270 */
[----:B------:R-:W-:Y:S02]  /*32d0*/  ULDC UR4, c[0x0][0x19c] ;  /* 0x0000670000047ab9 */ /* 0x000fe40000000800 */
[----:B------:R-:W-:Y:S01]  /*32e0*/  UIMAD UR4, UR4, 0x30, URZ ;  /* 0x00000030040478a4 */ /* 0x000fe2000f8e023f */
[----:B-1----:R-:W-:-:S05]  /*32f0*/  IMAD.WIDE.U32 R24, R8, 0x30, R132 ;  /* 0x0000003008187825 */ /* 0x002fca00078e0084 */
[----:B------:R-:W-:Y:S01]  /*3300*/  IADD3 R8, R25, UR4, RZ ;  /* 0x0000000419087c10 */ /* 0x000fe2000fffe0ff */
[----:B------:R1:W-:Y:S01]  /*3310*/  @P4 STS.128 [R200+0x7800], RZ ;  /* 0x007800ffc8004388 */ /* 0x0003e20000000c00 */
[C---:B------:R-:W-:Y:S02]  /*3320*/  @!P4 LEA R26, P5, R24.reuse, c[0x0][0x168], 0x1 ;  /* 0x00005a00181aca11 */ /* 0x040fe400078a08ff */
[C---:B------:R-:W-:Y:S02]  /*3330*/  @!P3 LEA R22, P2, R24.reuse, c[0x0][0x168], 0x1 ;  /* 0x00005a001816ba11 */ /* 0x040fe400078408ff */
[C---:B--2---:R-:W-:Y:S02]  /*3340*/  @!P1 LEA R10, P0, R24.reuse, c[0x0][0x168], 0x1 ;  /* 0x00005a00180a9a11 */ /* 0x044fe400078008ff */
        /* <DEDUP_REMOVED lines=17> */
.L_x_4359:
[----:B------:R-:W-:Y:S05]  /*3460*/  BSYNC B0 ;  /* 0x0000000000007941 */ /* 0x000fea0003800000 */
.L_x_4358:
[----:B------:R-:W-:Y:S01]  /*3470*/  USHF.R.S32.HI UR20, URZ, 0x1f, UR11 ;  /* 0x0000001f3f147899 */ /* 0x000fe2000801140b */
[----:B------:R-:W0:Y:S01]  /*3480*/  LDGDEPBAR ;  /* 0x00000000000079af */ /* 0x000e220000000000 */
[----:B------:R-:W-:-:S02]  /*3490*/  ULDC.64 UR4, c[0x0][0x320] ;  /* 0x0000c80000047ab9 */ /* 0x000fc40000000a00 */
[----:B------:R-:W-:Y:S02]  /*34a0*/  UIMAD UR20, UR20, UR4, URZ ;  /* 0x00000004141472a4 */ /* 0x000fe4000f8e023f */
[----:B------:R-:W-:Y:S02]  /*34b0*/  UMOV UR22, UR16 ;  /* 0x0000001000167c82 */ /* 0x000fe40008000000 */
[----:B------:R-:W-:Y:S02]  /*34c0*/  UMOV UR23, UR21 ;  /* 0x0000001500177c82 */ /* 0x000fe40008000000 */
[----:B------:R-:W-:Y:S02]  /*34d0*/  UIMAD.WIDE.U32 UR22, UR11, UR4, UR22 ;  /* 0x000000040b1672a5 */ /* 0x000fe4000f8e0016 */
[----:B------:R-:W-:-:S03]  /*34e0*/  UIMAD UR20, UR11, UR5, UR20 ;  /* 0x000000050b1472a4 */ /* 0x000fc6000f8e0214 */
[----:B------:R-:W-:Y:S02]  /*34f0*/  ULDC.64 UR4, c[0x0][0x318] ;  /* 0x0000c60000047ab9 */ /* 0x000fe40000000a00 */
[----:B------:R-:W-:Y:S02]  /*3500*/  ULEA UR4, UP0, UR22, UR4, 0x2 ;  /* 0x0000000416047291 */ /* 0x000fe4000f80103f */
[----:B------:R-:W-:-:S04]  /*3510*/  UIADD3 UR20, UR23, UR20, URZ ;  /* 0x0000001417147290 */ /* 0x000fc8000fffe03f */
[----:B------:R-:W-:Y:S01]  /*3520*/  ULEA.HI.X UR5, UR22, UR5, UR20, 0x2, UP0 ;  /* 0x0000000516057291 */ /* 0x000fe200080f1414 */
[----:B-12---:R-:W-:Y:S01]  /*3530*/  IMAD.U32 R10, RZ, RZ, UR4 ;  /* 0x00000004ff0a7e24 */ /* 0x006fe2000f8e00ff */
[----:B------:R-:W-:-:S04]  /*3540*/  DEPBAR.LE SB0, 0x0 ;  /* 0x000080000000791a */ /* 0x000fc80000000000 */
[----:B------:R-:W-:-:S06]  /*3550*/  IMAD.U32 R11, RZ, RZ, UR5 ;  /* 0x00000005ff0b7e24 */ /* 0x000fcc000f8e00ff */
[----:B------:R-:W2:Y:S04]  /*3560*/  LDG.E R11, [R10.64] ;  /* 0x0000000e0a0b7981 */ /* 0x000ea8000c1e1900 */
[----:B------:R-:W-:Y:S01]  /*3570*/  BAR.SYNC.DEFER_BLOCKING 0x0 ;  /* 0x0000000000007b1d */ /* 0x000fe20000010000 */
[----:B------:R-:W-:Y:S02]  /*3580*/  ISETP.GE.AND P1, PT, R20, R12, PT ;  /* 0x0000000c1400720c */ /* 0x000fe40003f26270 */
[----:B------:R-:W-:-:S03]  /*3590*/  LEA R212, P0, R16, c[0x0][0x170], 0x1 ;  /* 0x00005c0010d47a11 */ /* 0x000fc600078008ff */
[----:B------:R-:W2:Y:S01]  /*35a0*/  MUFU.RCP R8, c[0x0][0x238] ;  /* 0x00008e0000087b08 */ /* 0x000ea20000001000 */
[----:B------:R-:W-:Y:S01]  /*35b0*/  BSSY B0, `(.L_x_4360) ;  /* 0x000001d000007945 */ /* 0x000fe20003800000 */
[----:B------:R-:W-:-:S06]  /*35c0*/  LEA.HI.X R213, R16, c[0x0][0x174], R19, 0x1, P0 ;  /* 0x00005d0010d57a11 */ /* 0x000fcc00000f0c13 */
[----:B------:R1:W-:Y:S04]  /*35d0*/  @P1 STS.128 [R200+0xc000], RZ ;  /* 0x00c000ffc8001388 */ /* 0x0003e80000000c00 */
[----:B------:R1:W-:Y:S04]  /*35e0*/  @P1 STS.128 [R200+0xe000], RZ ;  /* 0x00e000ffc8001388 */ /* 0x0003e80000000c00 */
[----:B------:R1:W-:Y:S01]  /*35f0*/  @P1 STS.128 [R200+0x10000], RZ ;  /* 0x010000ffc8001388 */ /* 0x0003e20000000c00 */
[----:B--2---:R-:W-:-:S04]  /*3600*/  FMUL.FTZ R8, R11, R8 ;  /* 0x000000080b087220 */ /* 0x004fc80000410000 */
[----:B------:R1:W2:Y:S01]  /*3610*/  R2UR UR4, R8 ;  /* 0x00000000080473c2 */ /* 0x0002a200000e0000 */
[----:B------:R-:W-:Y:S05]  /*3620*/  @P1 BRA `(.L_x_4361) ;  /* 0x0000015000001947 */ /* 0x000fea0003800000 */
[----:B------:R-:W-:Y:S02]  /*3630*/  ISETP.GE.AND P2, PT, R201, c[0x0][0x220], PT ;  /* 0x00008800c9007a0c */ /* 0x000fe40003f46270 */
[----:B------:R-:W-:Y:S02]  /*3640*/  ISETP.GE.AND P1, PT, R80, c[0x0][0x220], PT ;  /* 0x0000880050007a0c */ /* 0x000fe40003f26270 */
        /* <DEDUP_REMOVED lines=19> */
.L_x_4361:
[----:B------:R-:W-:Y:S05]  /*3780*/  BSYNC B0 ;  /* 0x0000000000007941 */ /* 0x000fea0003800000 */
.L_x_4360:
[----:B------:R-:W-:Y:S01]  /*3790*/  ISETP.GE.AND P0, PT, R9, R12, PT ;  /* 0x0000000c0900720c */ /* 0x000fe20003f06270 */
[----:B------:R-:W-:-:S12]  /*37a0*/  BSSY B0, `(.L_x_4362) ;  /* 0x0000023000007945 */ /* 0x000fd80003800000 */
[----:B------:R1:W-:Y:S04]  /*37b0*/  @P0 STS.128 [R200+0xc800], RZ ;  /* 0x00c800ffc8000388 */ /* 0x0003e80000000c00 */
[----:B------:R1:W-:Y:S04]  /*37c0*/  @P0 STS.128 [R200+0xe800], RZ ;  /* 0x00e800ffc8000388 */ /* 0x0003e80000000c00 */
[----:B------:R1:W-:Y:S01]  /*37d0*/  @P0 STS.128 [R200+0x10800], RZ ;  /* 0x010800ffc8000388 */ /* 0x0003e20000000c00 */
[----:B------:R-:W-:Y:S05]  /*37e0*/  @P0 BRA `(.L_x_4363) ;  /* 0x000001e000000947 */ /* 0x000fea0003800000 */
[----:B------:R-:W-:Y:S01]  /*37f0*/  ISETP.GE.AND P2, PT, R201, c[0x0][0x220], PT ;  /* 0x00008800c9007a0c */ /* 0x000fe20003f46270 */
[----:B---3--:R-:W-:Y:S01]  /*3800*/  IMAD.U32 R11, RZ, RZ, UR17 ;  /* 0x00000011ff0b7e24 */ /* 0x008fe2000f8e00ff */
[----:B------:R-:W-:Y:S01]  /*3810*/  ISETP.GE.AND P1, PT, R80, c[0x0][0x220], PT ;  /* 0x0000880050007a0c */ /* 0x000fe20003f26270 */
[----:B------:R-:W-:Y:S01]  /*3820*/  IMAD.U32 R9, RZ, RZ, UR17 ;  /* 0x00000011ff097e24 */ /* 0x000fe2000f8e00ff */
[----:B------:R-:W-:Y:S01]  /*3830*/  IADD3 R10, P3, R16, UR17, RZ ;  /* 0x00000011100a7c10 */ /* 0x000fe2000ff7e0ff */
[----:B-1----:R-:W-:Y:S01]  /*3840*/  IMAD.U32 R8, RZ, RZ, UR19 ;  /* 0x00000013ff087e24 */ /* 0x002fe2000f8e00ff */
[----:B------:R-:W-:-:S07]  /*3850*/  ISETP.GE.AND P0, PT, R6, c[0x0][0x220], PT ;  /* 0x0000880006007a0c */ /* 0x000fce0003f06270 */
[----:B------:R-:W-:Y:S01]  /*3860*/  @!P2 LEA R24, P4, R11, R212, 0x1 ;  /* 0x000000d40b18a211 */ /* 0x000fe200078808ff */
[----:B------:R1:W-:Y:S01]  /*3870*/  @P2 STS.128 [R200+0xc800], RZ ;  /* 0x00c800ffc8002388 */ /* 0x0003e20000000c00 */
[----:B------:R-:W-:Y:S02]  /*3880*/  IADD3.X R11, R19, UR19, RZ, P3, !PT ;  /* 0x00000013130b7c10 */ /* 0x000fe40009ffe4ff */
        /* <DEDUP_REMOVED lines=20> */
.L_x_4363:
[----:B------:R-:W-:Y:S05]  /*39d0*/  BSYNC B0 ;  /* 0x0000000000007941 */ /* 0x000fea0003800000 */
.L_x_4362:
[----:B------:R-:W-:Y:S01]  /*39e0*/  ISETP.GE.AND P0, PT, R15, R12, PT ;  /* 0x0000000c0f00720c */ /* 0x000fe20003f06270 */
[----:B------:R-:W-:-:S12]  /*39f0*/  BSSY B0, `(.L_x_4364) ;  /* 0x0000026000007945 */ /* 0x000fd80003800000 */
[----:B------:R1:W-:Y:S04]  /*3a00*/  @P0 STS.128 [R200+0xd000], RZ ;  /* 0x00d000ffc8000388 */ /* 0x0003e80000000c00 */
[----:B------:R1:W-:Y:S04]  /*3a10*/  @P0 STS.128 [R200+0xf000], RZ ;  /* 0x00f000ffc8000388 */ /* 0x0003e80000000c00 */
[----:B------:R1:W-:Y:S01]  /*3a20*/  @P0 STS.128 [R200+0x11000], RZ ;  /* 0x011000ffc8000388 */ /* 0x0003e20000000c00 */
[----:B------:R-:W-:Y:S05]  /*3a30*/  @P0 BRA `(.L_x_4365) ;  /* 0x0000021000000947 */ /* 0x000fea0003800000 */
[----:B------:R-:W-:Y:S01]  /*3a40*/  ISETP.GE.AND P2, PT, R201, c[0x0][0x220], PT ;  /* 0x00008800c9007a0c */ /* 0x000fe20003f46270 */
[----:B------:R-:W-:Y:S01]  /*3a50*/  USHF.L.U32 UR20, UR18, 0x5, URZ ;  /* 0x0000000512147899 */ /* 0x000fe2000800063f */
[----:B------:R-:W-:Y:S01]  /*3a60*/  ISETP.GE.AND P1, PT, R80, c[0x0][0x220], PT ;  /* 0x0000880050007a0c */ /* 0x000fe20003f26270 */
[----:B------:R-:W-:Y:S01]  /*3a70*/  UMOV UR16, 0x5 ;  /* 0x0000000500107882 */ /* 0x000fe20000000000 */
[----:B------:R-:W-:Y:S01]  /*3a80*/  ISETP.GE.AND P0, PT, R6, c[0x0][0x220], PT ;  /* 0x0000880006007a0c */ /* 0x000fe20003f06270 */
[----:B------:R-:W-:-:S02]  /*3a90*/  ULDC UR5, c[0x0][0x1a4] ;  /* 0x0000690000057ab9 */ /* 0x000fc40000000800 */
[----:B------:R-:W-:Y:S01]  /*3aa0*/  USHF.L.U64.HI UR5, UR18, UR16, UR5 ;  /* 0x0000001012057299 */ /* 0x000fe20008010205 */
[----:B---3--:R-:W-:Y:S01]  /*3ab0*/  IMAD.U32 R9, RZ, RZ, UR20 ;  /* 0x00000014ff097e24 */ /* 0x008fe2000f8e00ff */
[----:B------:R-:W-:-:S04]  /*3ac0*/  IADD3 R11, P3, R16, UR20, RZ ;  /* 0x00000014100b7c10 */ /* 0x000fc8000ff7e0ff */
[----:B-1----:R-:W-:Y:S01]  /*3ad0*/  IMAD.U32 R8, RZ, RZ, UR5 ;  /* 0x00000005ff087e24 */ /* 0x002fe2000f8e00ff */
[----:B------:R-:W-:Y:S01]  /*3ae0*/  @!P2 LEA R24, P4, R9, R212, 0x1 ;  /* 0x000000d40918a211 */ /* 0x000fe200078808ff */
[----:B------:R1:W-:Y:S01]  /*3af0*/  @P2 STS.128 [R200+0xd000], RZ ;  /* 0x00d000ffc8002388 */ /* 0x0003e20000000c00 */
[----:B------:R-:W-:Y:S02]  /*3b00*/  IADD3.X R10, R19, UR5, RZ, P3, !PT ;  /* 0x00000005130a7c10 */ /* 0x000fe40009ffe4ff */
[----:B------:R-:W-:Y:S02]  /*3b10*/  @!P1 LEA R22, P3, R11, c[0x0][0x170], 0x1 ;  /* 0x00005c000b169a11 */ /* 0x000fe400078608ff */
        /* <DEDUP_REMOVED lines=19> */
.L_x_4365:
[----:B------:R-:W-:Y:S05]  /*3c50*/  BSYNC B0 ;  /* 0x0000000000007941 */ /* 0x000fea0003800000 */
.L_x_4364:
        /* <DEDUP_REMOVED lines=9> */
[----:B---3--:R-:W-:Y:S01]  /*3cf0*/  IMAD.MOV.U32 R9, RZ, RZ, c[0x0][0x1a0] ;  /* 0x00006800ff097624 */ /* 0x008fe200078e00ff */
[----:B------:R-:W-:Y:S01]  /*3d00*/  ISETP.GE.AND P1, PT, R80, c[0x0][0x220], PT ;  /* 0x0000880050007a0c */ /* 0x000fe20003f26270 */
[----:B------:R-:W-:Y:S01]  /*3d10*/  IMAD.MOV.U32 R18, RZ, RZ, R16 ;  /* 0x000000ffff127224 */ /* 0x000fe200078e0010 */
[----:B-1----:R-:W-:-:S02]  /*3d20*/  MOV R8, c[0x0][0x1a4] ;  /* 0x0000690000087a02 */ /* 0x002fc40000000f00 */
[----:B------:R-:W-:Y:S01]  /*3d30*/  ISETP.GE.AND P0, PT, R6, c[0x0][0x220], PT ;  /* 0x0000880006007a0c */ /* 0x000fe20003f06270 */
[----:B------:R-:W-:-:S04]  /*3d40*/  IMAD.WIDE.U32 R18, R9, 0x30, R18 ;  /* 0x0000003009127825 */ /* 0x000fc800078e0012 */
[----:B------:R-:W-:Y:S02]  /*3d50*/  IMAD R10, R8, 0x30, RZ ;  /* 0x00000030080a7824 */ /* 0x000fe400078e02ff */
[----:B------:R-:W-:Y:S01]  /*3d60*/  @!P2 IMAD.WIDE.U32 R12, R9, 0x60, R212 ;  /* 0x00000060090ca825 */ /* 0x000fe200078e00d4 */
[----:B------:R1:W-:Y:S01]  /*3d70*/  @P2 STS.128 [R200+0xd800], RZ ;  /* 0x00d800ffc8002388 */ /* 0x0003e20000000c00 */
[----:B------:R-:W-:Y:S02]  /*3d80*/  @!P1 LEA R14, P3, R18, c[0x0][0x170], 0x1 ;  /* 0x00005c00120e9a11 */ /* 0x000fe400078608ff */
[----:B------:R-:W-:Y:S01]  /*3d90*/  @!P2 IMAD R8, R8, 0x60, RZ ;  /* 0x000000600808a824 */ /* 0x000fe200078e02ff */
[----:B------:R-:W-:-:S03]  /*3da0*/  IADD3 R10, R19, R10, RZ ;  /* 0x0000000a130a7210 */ /* 0x000fc60007ffe0ff */
        /* <DEDUP_REMOVED lines=19> */
.L_x_4367:
[----:B------:R-:W-:Y:S05]  /*3ee0*/  BSYNC B0 ;  /* 0x0000000000007941 */ /* 0x000fea0003800000 */
.L_x_4366:
[C---:B-1-3--:R-:W-:Y:S01]  /*3ef0*/  IMAD.SHL.U32 R8, R2.reuse, 0x40, RZ ;  /* 0x0000004002087824 */ /* 0x04afe200078e00ff */
        /* <DEDUP_REMOVED lines=19> */
[----:B------:R-:W-:Y:S04]  /*4030*/  LDSM.16.M88.4 R76, [R194+0x2000] ;  /* 0x00200000c24c783b */ /* 0x000fe80000000200 */
[----:B------:R-:W1:Y:S01]  /*4040*/  LDSM.16.M88.4 R24, [R197+0x6000] ;  /* 0x00600000c518783b */ /* 0x000e620000000200 */
[----:B------:R-:W-:-:S02]  /*4050*/  IADD3 R2, R197, 0x6000, RZ ;  /* 0x00006000c5027810 */ /* 0x000fc40007ffe0ff */
[----:B------:R-:W-:Y:S01]  /*4060*/  IADD3 R195, R197, 0x6020, RZ ;  /* 0x00006020c5c37810 */ /* 0x000fe20007ffe0ff */
[----:B------:R-:W3:Y:S01]  /*4070*/  LDSM.16.M88.4 R16, [R197+0x6800] ;  /* 0x00680000c510783b */ /* 0x000ee20000000200 */
[----:B------:R-:W-:Y:S01]  /*4080*/  @P1 IADD3 R195, R2, -0x20, RZ ;  /* 0xffffffe002c31810 */ /* 0x000fe20007ffe0ff */
[----:B------:R-:W-:Y:S02]  /*4090*/  IMAD.MOV.U32 R2, RZ, RZ, 0x40 ;  /* 0x00000040ff027424 */ /* 0x000fe400078e00ff */
[----:B------:R-:W5:Y:S01]  /*40a0*/  LDSM.16.M88.4 R60, [R197+0x7000] ;  /* 0x00700000c53c783b */ /* 0x000f620000000200 */
[C---:B------:R-:W-:Y:S02]  /*40b0*/  IADD3 R187, R195.reuse, 0x800, RZ ;  /* 0x00000800c3bb7810 */ /* 0x040fe40007ffe0ff */
[----:B------:R-:W-:Y:S01]  /*40c0*/  SEL R2, R2, 0xffffffc0, !P2 ;  /* 0xffffffc002027807 */ /* 0x000fe20005000000 */
[----:B------:R-:W4:Y:S01]  /*40d0*/  LDSM.16.M88.4 R68, [R197+0x7800] ;  /* 0x00780000c544783b */ /* 0x000f220000000200 */
[----:B------:R-:W-:-:S02]  /*40e0*/  IADD3 R186, R195, 0x1000, RZ ;  /* 0x00001000c3ba7810 */ /* 0x000fc40007ffe0ff */
[----:B------:R-:W-:Y:S01]  /*40f0*/  IADD3 R185, R195, 0x1800, RZ ;  /* 0x00001800c3b97810 */ /* 0x000fe20007ffe0ff */
[----:B------:R-:W2:Y:S01]  /*4100*/  LDSM.16.M88.4 R48, [R195] ;  /* 0x00000000c330783b */ /* 0x000ea20000000200 */
[----:B------:R-:W-:Y:S01]  /*4110*/  IMAD.IADD R191, R197, 0x1, R2 ;  /* 0x00000001c5bf7824 */ /* 0x000fe200078e0202 */
[C---:B------:R-:W-:Y:S01]  /*4120*/  IADD3 R183, R195.reuse, 0x2000, RZ ;  /* 0x00002000c3b77810 */ /* 0x040fe20007ffe0ff */
[----:B------:R-:W-:Y:S01]  /*4130*/  IMAD.IADD R184, R2, 0x1, R195 ;  /* 0x0000000102b87824 */ /* 0x000fe200078e02c3 */
[----:B------:R-:W2:Y:S01]  /*4140*/  LDSM.16.M88.4 R40, [R195+0x800] ;  /* 0x00080000c328783b */ /* 0x000ea20000000200 */
[----:B------:R-:W-:Y:S02]  /*4150*/  SHF.R.S32.HI R2, RZ, 0x1f, R81 ;  /* 0x0000001fff027819 */ /* 0x000fe40000011451 */
[----:B------:R-:W-:Y:S01]  /*4160*/  IADD3 R182, R195, 0x2800, RZ ;  /* 0x00002800c3b67810 */ /* 0x000fe20007ffe0ff */
[----:B------:R-:W2:Y:S01]  /*4170*/  LDSM.16.M88.4 R8, [R195+0x1000] ;  /* 0x00100000c308783b */ /* 0x000ea20000000200 */
[----:B------:R-:W-:-:S02]  /*4180*/  LEA.HI R81, R2, R81, RZ, 0x2 ;  /* 0x0000005102517211 */ /* 0x000fc400078f10ff */
[C---:B------:R-:W-:Y:S01]  /*4190*/  IADD3 R181, R195.reuse, 0x3000, RZ ;  /* 0x00003000c3b57810 */ /* 0x040fe20007ffe0ff */
[----:B------:R-:W2:Y:S01]  /*41a0*/  LDSM.16.M88.4 R44, [R195+0x1800] ;  /* 0x00180000c32c783b */ /* 0x000ea20000000200 */
[----:B------:R-:W-:Y:S02]  /*41b0*/  SHF.R.S32.HI R2, RZ, 0x2, R81 ;  /* 0x00000002ff027819 */ /* 0x000fe40000011451 */
[C---:B------:R-:W-:Y:S01]  /*41c0*/  IADD3 R180, R195.reuse, 0x3800, RZ ;  /* 0x00003800c3b47810 */ /* 0x040fe20007ffe0ff */
[----:B------:R-:W2:Y:S01]  /*41d0*/  LDSM.16.M88.4 R32, [R191+0x6000] ;  /* 0x00600000bf20783b */ /* 0x000ea20000000200 */
[----:B------:R-:W-:Y:S01]  /*41e0*/  IADD3 R179, R195, 0x4000, RZ ;  /* 0x00004000c3b37810 */ /* 0x000fe20007ffe0ff */
[----:B------:R-:W-:Y:S01]  /*41f0*/  IMAD R2, R85, 0x10, R2 ;  /* 0x0000001055027824 */ /* 0x000fe200078e0202 */
[C---:B------:R-:W-:Y:S01]  /*4200*/  IADD3 R178, R195.reuse, 0x4800, RZ ;  /* 0x00004800c3b27810 */ /* 0x040fe20007ffe0ff */
[----:B------:R-:W2:Y:S01]  /*4210*/  LDSM.16.M88.4 R72, [R191+0x6800] ;  /* 0x00680000bf48783b */ /* 0x000ea20000000200 */
[----:B------:R-:W-:-:S02]  /*4220*/  IADD3 R177, R195, 0x5000, RZ ;  /* 0x00005000c3b17810 */ /* 0x000fc40007ffe0ff */
[----:B------:R-:W-:Y:S01]  /*4230*/  IADD3 R2, R2, UR8, RZ ;  /* 0x0000000802027c10 */ /* 0x000fe2000fffe0ff */
[----:B-1----:R-:W-:Y:S01]  /*4240*/  HMMA.16816.F32 R28, R36, R24, RZ ;  /* 0x00000018241c723c */ /* 0x002fe200000018ff */
[----:B------:R-:W-:-:S07]  /*4250*/  IADD3 R176, R195, 0x5800, RZ ;  /* 0x00005800c3b07810 */ /* 0x000fce0007ffe0ff */
[C---:B------:R-:W-:Y:S08]  /*4260*/  HMMA.16816.F32 R24, R36.reuse, R26, RZ ;  /* 0x0000001a2418723c */ /* 0x040ff000000018ff */
[C---:B---3--:R-:W-:Y:S08]  /*4270*/  HMMA.16816.F32 R20, R36.reuse, R16, RZ ;  /* 0x000000102414723c */ /* 0x048ff000000018ff */
[C---:B-----5:R-:W-:Y:S08]  /*4280*/  HMMA.16816.F32 R64, R36.reuse, R60, RZ ;  /* 0x0000003c2440723c */ /* 0x060ff000000018ff */
[C---:B------:R-:W-:Y:S08]  /*4290*/  HMMA.16816.F32 R16, R36.reuse, R18, RZ ;  /* 0x000000122410723c */ /* 0x040ff000000018ff */
[C---:B------:R-:W-:Y:S08]  /*42a0*/  HMMA.16816.F32 R60, R36.reuse, R62, RZ ;  /* 0x0000003e243c723c */ /* 0x040ff000000018ff */
[C---:B----4-:R-:W-:Y:S08]  /*42b0*/  HMMA.16816.F32 R56, R36.reuse, R68, RZ ;  /* 0x000000442438723c */ /* 0x050ff000000018ff */
[----:B------:R-:W-:Y:S01]  /*42c0*/  HMMA.16816.F32 R36, R36, R70, RZ ;  /* 0x000000462424723c */ /* 0x000fe200000018ff */
[----:B------:R-:W1:Y:S07]  /*42d0*/  LDSM.16.M88.4 R68, [R191+0x7000] ;  /* 0x00700000bf44783b */ /* 0x000e6e0000000200 */
[C---:B--2---:R-:W-:Y:S08]  /*42e0*/  HMMA.16816.F32 R28, R12.reuse, R48, R28 ;  /* 0x000000300c1c723c */ /* 0x044ff0000000181c */
[C---:B------:R-:W-:Y:S01]  /*42f0*/  HMMA.16816.F32 R24, R12.reuse, R50, R24 ;  /* 0x000000320c18723c */ /* 0x040fe20000001818 */
        /* <DEDUP_REMOVED lines=16> */
[----:B------:R-:W-:Y:S07]  /*4400*/  LDSM.16.M88.4 R72, [R197+0x8000] ;  /* 0x00800000c548783b */ /* 0x000fee0000000200 */
[C---:B-1----:R-:W-:Y:S08]  /*4410*/  HMMA.16816.F32 R64, R52.reuse, R68, R64 ;  /* 0x000000443440723c */ /* 0x042ff00000001840 */
[C---:B------:R-:W-:Y:S01]  /*4420*/  HMMA.16816.F32 R60, R52.reuse, R70, R60 ;  /* 0x00000046343c723c */ /* 0x040fe2000000183c */
[----:B------:R-:W-:Y:S07]  /*4430*/  LDSM.16.M88.4 R68, [R197+0x8800] ;  /* 0x00880000c544783b */ /* 0x000fee0000000200 */
[C---:B--2---:R-:W-:Y:S08]  /*4440*/  HMMA.16816.F32 R56, R52.reuse, R48, R56 ;  /* 0x000000303438723c */ /* 0x044ff00000001838 */
[----:B------:R-:W-:Y:S01]  /*4450*/  HMMA.16816.F32 R52, R52, R50, R36 ;  /* 0x000000323434723c */ /* 0x000fe20000001824 */
[----:B------:R-:W-:Y:S04]  /*4460*/  LDSM.16.M88.4 R36, [R197+0x9000] ;  /* 0x00900000c524783b */ /* 0x000fe80000000200 */
[----:B------:R-:W-:Y:S03]  /*4470*/  LDSM.16.M88.4 R48, [R195+0x2000] ;  /* 0x00200000c330783b */ /* 0x000fe60000000200 */
[C---:B---3--:R-:W-:Y:S08]  /*4480*/  HMMA.16816.F32 R28, R40.reuse, R8, R28 ;  /* 0x00000008281c723c */ /* 0x048ff0000000181c */
[C---:B------:R-:W-:Y:S01]  /*4490*/  HMMA.16816.F32 R24, R40.reuse, R10, R24 ;  /* 0x0000000a2818723c */ /* 0x040fe20000001818 */
[----:B------:R-:W1:Y:S07]  /*44a0*/  LDSM.16.M88.4 R8, [R198+0x2000] ;  /* 0x00200000c608783b */ /* 0x000e6e0000000200 */
[C---:B----4-:R-:W-:Y:S08]  /*44b0*/  HMMA.16816.F32 R20, R40.reuse, R12, R20 ;  /* 0x0000000c2814723c */ /* 0x050ff00000001814 */
[C---:B------:R-:W-:Y:S01]  /*44c0*/  HMMA.16816.F32 R16, R40.reuse, R14, R16 ;  /* 0x0000000e2810723c */ /* 0x040fe20000001810 */
[----:B------:R-:W2:Y:S07]  /*44d0*/  LDSM.16.M88.4 R12, [R197+0x9800] ;  /* 0x00980000c50c783b */ /* 0x000eae0000000200 */
[C---:B-----5:R-:W-:Y:S08]  /*44e0*/  HMMA.16816.F32 R64, R40.reuse, R32, R64 ;  /* 0x000000202840723c */ /* 0x060ff00000001840 */
[C---:B------:R-:W-:Y:S01]  /*44f0*/  HMMA.16816.F32 R60, R40.reuse, R34, R60 ;  /* 0x00000022283c723c */ /* 0x040fe2000000183c */
[----:B------:R-:W3:Y:S07]  /*4500*/  LDSM.16.M88.4 R32, [R196+0x2000] ;  /* 0x00200000c420783b */ /* 0x000eee0000000200 */
[C---:B------:R-:W-:Y:S08]  /*4510*/  HMMA.16816.F32 R56, R40.reuse, R44, R56 ;  /* 0x0000002c2838723c */ /* 0x040ff00000001838 */
        /* <DEDUP_REMOVED lines=8> */
[----:B------:R-:W1:Y:S07]  /*45a0*/  LDSM.16.M88.4 R36, [R195+0x3800] ;  /* 0x00380000c324783b */ /* 0x000e6e0000000200 */
[C---:B------:R-:W-:Y:S08]  /*45b0*/  HMMA.16816.F32 R20, R8.reuse, R68, R20 ;  /* 0x000000440814723c */ /* 0x040ff00000001814 */
[C---:B------:R-:W-:Y:S01]  /*45c0*/  HMMA.16816.F32 R16, R8.reuse, R70, R16 ;  /* 0x000000460810723c */ /* 0x040fe20000001810 */
[----:B------:R-:W-:Y:S07]  /*45d0*/  LDSM.16.M88.4 R68, [R191+0x9800] ;  /* 0x00980000bf44783b */ /* 0x000fee0000000200 */
[C---:B--2---:R-:W-:Y:S08]  /*45e0*/  HMMA.16816.F32 R56, R8.reuse, R12, R56 ;  /* 0x0000000c0838723c */ /* 0x044ff00000001838 */
[----:B------:R-:W-:Y:S01]  /*45f0*/  HMMA.16816.F32 R52, R8, R14, R52 ;  /* 0x0000000e0834723c */ /* 0x000fe20000001834 */
[----:B------:R-:W2:Y:S04]  /*4600*/  LDSM.16.M88.4 R12, [R191+0x8000] ;  /* 0x00800000bf0c783b */ /* 0x000ea80000000200 */
[----:B------:R-:W1:Y:S03]  /*4610*/  LDSM.16.M88.4 R8, [R191+0x8800] ;  /* 0x00880000bf08783b */ /* 0x000e660000000200 */
[C---:B---3--:R-:W-:Y:S08]  /*4620*/  HMMA.16816.F32 R28, R32.reuse, R48, R28 ;  /* 0x00000030201c723c */ /* 0x048ff0000000181c */
[C---:B------:R-:W-:Y:S01]  /*4630*/  HMMA.16816.F32 R24, R32.reuse, R50, R24 ;  /* 0x000000322018723c */ /* 0x040fe20000001818 */
[----:B------:R-:W-:Y:S07]  /*4640*/  LDSM.16.M88.4 R48, [R193+0x2000] ;  /* 0x00200000c130783b */ /* 0x000fee0000000200 */
[C---:B----4-:R-:W-:Y:S08]  /*4650*/  HMMA.16816.F32 R20, R32.reuse, R44, R20 ;  /* 0x0000002c2014723c */ /* 0x050ff00000001814 */
[C---:B------:R-:W-:Y:S01]  /*4660*/  HMMA.16816.F32 R16, R32.reuse, R46, R16 ;  /* 0x0000002e2010723c */ /* 0x040fe20000001810 */
[----:B------:R-:W3:Y:S07]  /*4670*/  LDSM.16.M88.4 R44, [R184+0x2000] ;  /* 0x00200000b82c783b */ /* 0x000eee0000000200 */
[C---:B-----5:R-:W-:Y:S08]  /*4680*/  HMMA.16816.F32 R64, R32.reuse, R40, R64 ;  /* 0x000000282040723c */ /* 0x060ff00000001840 */
[C---:B-1----:R-:W-:Y:S08]  /*4690*/  HMMA.16816.F32 R56, R32.reuse, R36, R56 ;  /* 0x000000242038723c */ /* 0x042ff00000001838 */
[----:B------:R-:W-:Y:S01]  /*46a0*/  HMMA.16816.F32 R52, R32, R38, R52 ;  /* 0x000000262034723c */ /* 0x000fe20000001834 */
[----:B------:R-:W1:Y:S07]  /*46b0*/  LDSM.16.M88.4 R36, [R184+0x3000] ;  /* 0x00300000b824783b */ /* 0x000e6e0000000200 */
[C---:B--2---:R-:W-:Y:S08]  /*46c0*/  HMMA.16816.F32 R28, R76.reuse, R12, R28 ;  /* 0x0000000c4c1c723c */ /* 0x044ff0000000181c */
[----:B------:R-:W-:Y:S01]  /*46d0*/  HMMA.16816.F32 R24, R76, R14, R24 ;  /* 0x0000000e4c18723c */ /* 0x000fe20000001818 */
[----:B------:R-:W-:Y:S07]  /*46e0*/  LDSM.16.M88.4 R12, [R197+0xa000] ;  /* 0x00a00000c50c783b */ /* 0x000fee0000000200 */
[----:B------:R-:W-:Y:S01]  /*46f0*/  HMMA.16816.F32 R60, R32, R42, R60 ;  /* 0x0000002a203c723c */ /* 0x000fe2000000183c */
[----:B------:R-:W2:Y:S04]  /*4700*/  LDSM.16.M88.4 R32, [R184+0x3800] ;  /* 0x00380000b820783b */ /* 0x000ea80000000200 */
[----:B------:R-:W-:Y:S03]  /*4710*/  LDSM.16.M88.4 R40, [R184+0x2800] ;  /* 0x00280000b828783b */ /* 0x000fe60000000200 */
[C---:B------:R-:W-:Y:S08]  /*4720*/  HMMA.16816.F32 R20, R76.reuse, R8, R20 ;  /* 0x000000084c14723c */ /* 0x040ff00000001814 */
[C---:B------:R-:W-:Y:S01]  /*4730*/  HMMA.16816.F32 R16, R76.reuse, R10, R16 ;  /* 0x0000000a4c10723c */ /* 0x040fe20000001810 */
[----:B------:R-:W4:Y:S07]  /*4740*/  LDSM.16.M88.4 R8, [R198+0x4000] ;  /* 0x00400000c608783b */ /* 0x000f2e0000000200 */
[C---:B------:R-:W-:Y:S08]  /*4750*/  HMMA.16816.F32 R64, R76.reuse, R72, R64 ;  /* 0x000000484c40723c */ /* 0x040ff00000001840 */
[C---:B------:R-:W-:Y:S08]  /*4760*/  HMMA.16816.F32 R56, R76.reuse, R68, R56 ;  /* 0x000000444c38723c */ /* 0x040ff00000001838 */
[----:B------:R-:W-:Y:S01]  /*4770*/  HMMA.16816.F32 R68, R76, R70, R52 ;  /* 0x000000464c44723c */ /* 0x000fe20000001834 */
[----:B------:R-:W-:Y:S07]  /*4780*/  LDSM.16.M88.4 R52, [R197+0xa800] ;  /* 0x00a80000c534783b */ /* 0x000fee0000000200 */
[C---:B---3--:R-:W-:Y:S08]  /*4790*/  HMMA.16816.F32 R28, R48.reuse, R44, R28 ;  /* 0x0000002c301c723c */ /* 0x048ff0000000181c */
[----:B------:R-:W-:Y:S01]  /*47a0*/  HMMA.16816.F32 R44, R48, R46, R24 ;  /* 0x0000002e302c723c */ /* 0x000fe20000001818 */
[----:B------:R-:W3:Y:S07]  /*47b0*/  LDSM.16.M88.4 R24, [R197+0xb000] ;  /* 0x00b00000c518783b */ /* 0x000eee0000000200 */
[----:B------:R-:W-:Y:S08]  /*47c0*/  HMMA.16816.F32 R60, R76, R74, R60 ;  /* 0x0000004a4c3c723c */ /* 0x000ff0000000183c */
[C---:B-1----:R-:W-:Y:S08]  /*47d0*/  HMMA.16816.F32 R64, R48.reuse, R36, R64 ;  /* 0x000000243040723c */ /* 0x042ff00000001840 */
[C---:B--2---:R-:W-:Y:S08]  /*47e0*/  HMMA.16816.F32 R56, R48.reuse, R32, R56 ;  /* 0x000000203038723c */ /* 0x044ff00000001838 */
[C---:B------:R-:W-:Y:S01]  /*47f0*/  HMMA.16816.F32 R68, R48.reuse, R34, R68 ;  /* 0x000000223044723c */ /* 0x040fe20000001844 */
[----:B------:R-:W1:Y:S07]  /*4800*/  LDSM.16.M88.4 R32, [R197+0xb800] ;  /* 0x00b80000c520783b */ /* 0x000e6e0000000200 */
[----:B------:R-:W-:Y:S01]  /*4810*/  HMMA.16816.F32 R60, R48, R38, R60 ;  /* 0x00000026303c723c */ /* 0x000fe2000000183c */
[----:B------:R-:W-:Y:S07]  /*4820*/  LDSM.16.M88.4 R36, [R196+0x4000] ;  /* 0x00400000c424783b */ /* 0x000fee0000000200 */
[C---:B----4-:R-:W-:Y:S08]  /*4830*/  HMMA.16816.F32 R28, R8.reuse, R12, R28 ;  /* 0x0000000c081c723c */ /* 0x050ff0000000181c */
[----:B------:R-:W-:Y:S01]  /*4840*/  HMMA.16816.F32 R44, R8, R14, R44 ;  /* 0x0000000e082c723c */ /* 0x000fe2000000182c */
[----:B------:R-:W2:Y:S07]  /*4850*/  LDSM.16.M88.4 R12, [R195+0x4000] ;  /* 0x00400000c30c783b */ /* 0x000eae0000000200 */
[C---:B------:R-:W-:Y:S08]  /*4860*/  HMMA.16816.F32 R20, R48.reuse, R40, R20 ;  /* 0x000000283014723c */ /* 0x040ff00000001814 */
[----:B------:R-:W-:Y:S01]  /*4870*/  HMMA.16816.F32 R16, R48, R42, R16 ;  /* 0x0000002a3010723c */ /* 0x000fe20000001810 */
[----:B------:R-:W4:Y:S06]  /*4880*/  LDSM.16.M88.4 R40, [R195+0x4800] ;  /* 0x00480000c328783b */ /* 0x000f2c0000000200 */
[----:B------:R-:W-:Y:S01]  /*4890*/  LOP3.LUT R48, R83, 0x6, RZ, 0xc0, !PT ;  /* 0x0000000653307812 */ /* 0x000fe200078ec0ff */
[----:B---3--:R-:W-:Y:S04]  /*48a0*/  HMMA.16816.F32 R64, R8, R24, R64 ;  /* 0x000000180840723c */ /* 0x008fe80000001840 */
[----:B------:R-:W-:-:S03]  /*48b0*/  IMAD.IADD R48, R3, 0x1, R48 ;  /* 0x0000000103307824 */ /* 0x000fc600078e0230 */
[----:B------:R-:W-:Y:S01]  /*48c0*/  IMAD.U32 R25, RZ, RZ, UR9 ;  /* 0x00000009ff197e24 */ /* 0x000fe2000f8e00ff */
[C---:B------:R-:W-:Y:S01]  /*48d0*/  HMMA.16816.F32 R20, R8.reuse, R52, R20 ;  /* 0x000000340814723c */ /* 0x040fe20000001814 */
[C---:B------:R-:W-:Y:S02]  /*48e0*/  IADD3 R73, R48.reuse, 0x8, RZ ;  /* 0x0000000830497810 */ /* 0x040fe40007ffe0ff */
[C---:B------:R-:W-:Y:S02]  /*48f0*/  IADD3 R79, R48.reuse, 0x9, RZ ;  /* 0x00000009304f7810 */ /* 0x040fe40007ffe0ff */
[----:B------:R-:W-:Y:S02]  /*4900*/  IADD3 R74, R25, -UR10, R2 ;  /* 0x8000000a194a7c10 */ /* 0x000fe4000fffe002 */
[C---:B------:R-:W-:Y:S01]  /*4910*/  IADD3 R53, R48.reuse, 0x1, RZ ;  /* 0x0000000130357810 */ /* 0x040fe20007ffe0ff */
[----:B------:R-:W-:Y:S01]  /*4920*/  HMMA.16816.F32 R16, R8, R54, R16 ;  /* 0x000000360810723c */ /* 0x000fe20000001810 */
[----:B------:R-:W-:Y:S01]  /*4930*/  IADD3 R91, R48, 0x10, RZ ;  /* 0x00000010305b7810 */ /* 0x000fe20007ffe0ff */
[----:B------:R-:W-:Y:S01]  /*4940*/  IMAD.IADD R24, R74, 0x1, -R48 ;  /* 0x000000014a187824 */ /* 0x000fe200078e0a30 */
[----:B------:R-:W-:-:S02]  /*4950*/  IADD3 R83, R48, 0x11, RZ ;  /* 0x0000001130537810 */ /* 0x000fc40007ffe0ff */
[C---:B------:R-:W-:Y:S02]  /*4960*/  IADD3 R81, R48.reuse, 0x19, RZ ;  /* 0x0000001930517810 */ /* 0x040fe40007ffe0ff */
[----:B------:R-:W-:Y:S01]  /*4970*/  IABS R24, R24 ;  /* 0x0000001800187213 */ /* 0x000fe20000000000 */
[C---:B------:R-:W-:Y:S01]  /*4980*/  HMMA.16816.F32 R60, R8.reuse, R26, R60 ;  /* 0x0000001a083c723c */ /* 0x040fe2000000183c */
[C---:B------:R-:W-:Y:S02]  /*4990*/  IADD3 R89, R48.reuse, 0x18, RZ ;  /* 0x0000001830597810 */ /* 0x040fe40007ffe0ff */
[C---:B------:R-:W-:Y:S01]  /*49a0*/  IADD3 R95, R48.reuse, 0x21, RZ ;  /* 0x00000021305f7810 */ /* 0x040fe20007ffe0ff */
[----:B------:R-:W-:Y:S01]  /*49b0*/  IMAD.MOV.U32 R49, RZ, RZ, R24 ;  /* 0x000000ffff317224 */ /* 0x000fe200078e0018 */
[C---:B------:R-:W-:Y:S01]  /*49c0*/  IADD3 R87, R48.reuse, 0x20, RZ ;  /* 0x0000002030577810 */ /* 0x040fe20007ffe0ff */
[----:B------:R-:W3:Y:S01]  /*49d0*/  LDSM.16.M88.4 R24, [R195+0x5000] ;  /* 0x00500000c318783b */ /* 0x000ee20000000200 */
[C---:B------:R-:W-:Y:S01]  /*49e0*/  IADD3 R93, R48.reuse, 0x28, RZ ;  /* 0x00000028305d7810 */ /* 0x040fe20007ffe0ff */
[----:B-1----:R-:W-:Y:S01]  /*49f0*/  HMMA.16816.F32 R56, R8, R32, R56 ;  /* 0x000000200838723c */ /* 0x002fe20000001838 */
[C---:B------:R-:W-:Y:S01]  /*4a00*/  IADD3 R105, R48.reuse, 0x30, RZ ;  /* 0x0000003030697810 */ /* 0x040fe20007ffe0ff */
[----:B------:R-:W-:Y:S01]  /*4a10*/  I2F R49, R49 ;  /* 0x0000003100317306 */ /* 0x000fe20000201400 */
[----:B------:R-:W-:-:S02]  /*4a20*/  IADD3 R103, R48, 0x38, RZ ;  /* 0x0000003830677810 */ /* 0x000fc40007ffe0ff */
[----:B------:R-:W-:Y:S02]  /*4a30*/  IADD3 R101, R48, 0x29, RZ ;  /* 0x0000002930657810 */ /* 0x000fe40007ffe0ff */
[----:B------:R-:W-:Y:S01]  /*4a40*/  IMAD.IADD R32, R74, 0x1, -R53 ;  /* 0x000000014a207824 */ /* 0x000fe200078e0a35 */
[----:B------:R-:W-:Y:S01]  /*4a50*/  HMMA.16816.F32 R68, R8, R34, R68 ;  /* 0x000000220844723c */ /* 0x000fe20000001844 */
[----:B------:R-:W-:Y:S01]  /*4a60*/  IADD3 R97, R48, 0x31, RZ ;  /* 0x0000003130617810 */ /* 0x000fe20007ffe0ff */
[----:B------:R-:W-:Y:S01]  /*4a70*/  IMAD.IADD R78, R74, 0x1, -R101 ;  /* 0x000000014a4e7824 */ /* 0x000fe200078e0a65 */
[----:B------:R-:W-:Y:S02]  /*4a80*/  IADD3 R107, R48, 0x39, RZ ;  /* 0x00000039306b7810 */ /* 0x000fe40007ffe0ff */
[----:B------:R-:W-:Y:S01]  /*4a90*/  IABS R32, R32 ;  /* 0x0000002000207213 */ /* 0x000fe20000000000 */
[----:B------:R-:W-:Y:S01]  /*4aa0*/  IMAD.IADD R84, R74, 0x1, -R97 ;  /* 0x000000014a547824 */ /* 0x000fe200078e0a61 */
[----:B------:R-:W-:Y:S01]  /*4ab0*/  ISETP.GE.AND P3, PT, R48, UR9, PT ;  /* 0x0000000930007c0c */ /* 0x000fe2000bf66270 */
[----:B------:R-:W-:Y:S01]  /*4ac0*/  IMAD.IADD R8, R74, 0x1, -R73 ;  /* 0x000000014a087824 */ /* 0x000fe200078e0a49 */
[----:B--2---:R-:W-:Y:S01]  /*4ad0*/  HMMA.16816.F32 R28, R36, R12, R28 ;  /* 0x0000000c241c723c */ /* 0x004fe2000000181c */
[----:B------:R1:W-:Y:S01]  /*4ae0*/  I2F R50, R32 ;  /* 0x0000002000327306 */ /* 0x0003e20000201400 */
[----:B------:R-:W-:-:S02]  /*4af0*/  ISETP.GE.AND P2, PT, R53, UR9, PT ;  /* 0x0000000935007c0c */ /* 0x000fc4000bf46270 */
[----:B------:R-:W-:Y:S02]  /*4b00*/  IABS R8, R8 ;  /* 0x0000000800087213 */ /* 0x000fe40000000000 */
[----:B------:R-:W-:Y:S01]  /*4b10*/  ISETP.GE.AND P1, PT, R73, UR9, PT ;  /* 0x0000000949007c0c */ /* 0x000fe2000bf26270 */
[C---:B------:R-:W-:Y:S01]  /*4b20*/  IMAD.IADD R12, R74.reuse, 0x1, -R79 ;  /* 0x000000014a0c7824 */ /* 0x040fe200078e0a4f */
[C---:B------:R-:W-:Y:S01]  /*4b30*/  HMMA.16816.F32 R44, R36.reuse, R14, R44 ;  /* 0x0000000e242c723c */ /* 0x040fe2000000182c */
[----:B------:R-:W-:Y:S01]  /*4b40*/  IMAD.MOV.U32 R51, RZ, RZ, R8 ;  /* 0x000000ffff337224 */ /* 0x000fe200078e0008 */
[----:B------:R-:W-:Y:S01]  /*4b50*/  ISETP.GE.AND P6, PT, R91, UR9, PT ;  /* 0x000000095b007c0c */ /* 0x000fe2000bfc6270 */
[----:B------:R-:W2:Y:S01]  /*4b60*/  LDSM.16.M88.4 R8, [R195+0x5800] ;  /* 0x00580000c308783b */ /* 0x000ea20000000200 */
[----:B------:R-:W-:Y:S01]  /*4b70*/  IABS R12, R12 ;  /* 0x0000000c000c7213 */ /* 0x000fe20000000000 */
[----:B------:R-:W-:Y:S01]  /*4b80*/  IMAD.IADD R13, R74, 0x1, -R91 ;  /* 0x000000014a0d7824 */ /* 0x000fe200078e0a5b */
[----:B------:R-:W-:Y:S01]  /*4b90*/  IABS R78, R78 ;  /* 0x0000004e004e7213 */ /* 0x000fe20000000000 */
[----:B------:R-:W-:Y:S01]  /*4ba0*/  I2F R51, R51 ;  /* 0x0000003300337306 */ /* 0x000fe20000201400 */
[----:B----4-:R-:W-:Y:S01]  /*4bb0*/  HMMA.16816.F32 R20, R36, R40, R20 ;  /* 0x000000282414723c */ /* 0x010fe20000001814 */
[----:B------:R-:W-:Y:S01]  /*4bc0*/  IMAD.MOV.U32 R54, RZ, RZ, R12 ;  /* 0x000000ffff367224 */ /* 0x000fe200078e000c */
[----:B------:R-:W-:Y:S01]  /*4bd0*/  IABS R12, R13 ;  /* 0x0000000d000c7213 */ /* 0x000fe20000000000 */
[----:B-1----:R-:W-:Y:S01]  /*4be0*/  LDSM.16.M88.4 R32, [R194+0x4000] ;  /* 0x00400000c220783b */ /* 0x002fe20000000200 */
[----:B------:R-:W-:-:S02]  /*4bf0*/  IABS R84, R84 ;  /* 0x0000005400547213 */ /* 0x000fc40000000000 */
[----:B------:R-:W-:Y:S01]  /*4c00*/  ISETP.GE.AND P4, PT, R83, UR9, PT ;  /* 0x0000000953007c0c */ /* 0x000fe2000bf86270 */
[----:B------:R-:W-:Y:S01]  /*4c10*/  IMAD.MOV.U32 R55, RZ, RZ, R12 ;  /* 0x000000ffff377224 */ /* 0x000fe200078e000c */
[C---:B---3--:R-:W-:Y:S01]  /*4c20*/  HMMA.16816.F32 R64, R36.reuse, R24, R64 ;  /* 0x000000182440723c */ /* 0x048fe20000001840 */
[----:B------:R-:W1:Y:S01]  /*4c30*/  LDSM.16.M88.4 R12, [R191+0xa000] ;  /* 0x00a00000bf0c783b */ /* 0x000e620000000200 */
[C---:B------:R-:W-:Y:S01]  /*4c40*/  IMAD.IADD R40, R74.reuse, 0x1, -R83 ;  /* 0x000000014a287824 */ /* 0x040fe200078e0a53 */
[----:B------:R-:W-:Y:S01]  /*4c50*/  I2F R54, R54 ;  /* 0x0000003600367306 */ /* 0x000fe20000201400 */
[C---:B------:R-:W-:Y:S01]  /*4c60*/  IMAD.IADD R41, R74.reuse, 0x1, -R89 ;  /* 0x000000014a297824 */ /* 0x040fe200078e0a59 */
[----:B------:R-:W-:Y:S02]  /*4c70*/  ISETP.GE.AND P0, PT, R79, UR9, PT ;  /* 0x000000094f007c0c */ /* 0x000fe4000bf06270 */
[----:B------:R-:W-:Y:S01]  /*4c80*/  IMAD.IADD R24, R74, 0x1, -R81 ;  /* 0x000000014a187824 */ /* 0x000fe200078e0a51 */
[----:B------:R-:W-:Y:S01]  /*4c90*/  IABS R40, R40 ;  /* 0x0000002800287213 */ /* 0x000fe20000000000 */
[----:B------:R-:W-:Y:S02]  /*4ca0*/  HMMA.16816.F32 R60, R36, R26, R60 ;  /* 0x0000001a243c723c */ /* 0x000fe4000000183c */
[----:B------:R-:W-:Y:S01]  /*4cb0*/  I2F R55, R55 ;  /* 0x0000003700377306 */ /* 0x000fe20000201400 */
[----:B------:R-:W-:Y:S01]  /*4cc0*/  IABS R24, R24 ;  /* 0x0000001800187213 */ /* 0x000fe20000000000 */
[----:B------:R-:W-:Y:S01]  /*4cd0*/  IMAD.MOV.U32 R52, RZ, RZ, R40 ;  /* 0x000000ffff347224 */ /* 0x000fe200078e0028 */
[----:B------:R-:W-:-:S03]  /*4ce0*/  IABS R40, R41 ;  /* 0x0000002900287213 */ /* 0x000fc60000000000 */
[----:B------:R-:W-:Y:S01]  /*4cf0*/  IMAD.MOV.U32 R72, RZ, RZ, R24 ;  /* 0x000000ffff487224 */ /* 0x000fe200078e0018 */
[----:B------:R-:W-:Y:S01]  /*4d00*/  HMMA.16816.F32 R16, R36, R42, R16 ;  /* 0x0000002a2410723c */ /* 0x000fe20000001810 */
[----:B------:R-:W3:Y:S01]  /*4d10*/  LDSM.16.M88.4 R24, [R191+0xa800] ;  /* 0x00a80000bf18783b */ /* 0x000ee20000000200 */
[----:B------:R-:W-:Y:S01]  /*4d20*/  IMAD.MOV.U32 R75, RZ, RZ, R40 ;  /* 0x000000ffff4b7224 */ /* 0x000fe200078e0028 */
[----:B------:R-:W-:Y:S01]  /*4d30*/  I2F R52, R52 ;  /* 0x0000003400347306 */ /* 0x000fe20000201400 */
[----:B------:R-:W-:-:S04]  /*4d40*/  IMAD.IADD R40, R74, 0x1, -R87 ;  /* 0x000000014a287824 */ /* 0x000fc800078e0a57 */
[C---:B--2---:R-:W-:Y:S01]  /*4d50*/  HMMA.16816.F32 R56, R36.reuse, R8, R56 ;  /* 0x000000082438723c */ /* 0x044fe20000001838 */
[----:B------:R-:W-:Y:S02]  /*4d60*/  IABS R40, R40 ;  /* 0x0000002800287213 */ /* 0x000fe40000000000 */
[----:B------:R-:W-:Y:S04]  /*4d70*/  I2F R75, R75 ;  /* 0x0000004b004b7306 */ /* 0x000fe80000201400 */
[----:B------:R-:W-:Y:S01]  /*4d80*/  IMAD.IADD R8, R74, 0x1, -R95 ;  /* 0x000000014a087824 */ /* 0x000fe200078e0a5f */
[----:B------:R-:W-:Y:S03]  /*4d90*/  HMMA.16816.F32 R68, R36, R10, R68 ;  /* 0x0000000a2444723c */ /* 0x000fe60000001844 */
[----:B------:R2:W-:Y:S01]  /*4da0*/  I2F R77, R40 ;  /* 0x00000028004d7306 */ /* 0x0005e20000201400 */
[----:B------:R-:W-:-:S03]  /*4db0*/  IABS R8, R8 ;  /* 0x0000000800087213 */ /* 0x000fc60000000000 */
[C---:B------:R-:W-:Y:S01]  /*4dc0*/  IMAD.IADD R36, R74.reuse, 0x1, -R93 ;  /* 0x000000014a247824 */ /* 0x040fe200078e0a5d */
[C---:B-1----:R-:W-:Y:S01]  /*4dd0*/  HMMA.16816.F32 R28, R32.reuse, R12, R28 ;  /* 0x0000000c201c723c */ /* 0x042fe2000000181c */
[----:B------:R-:W-:Y:S02]  /*4de0*/  IMAD.MOV.U32 R76, RZ, RZ, R8 ;  /* 0x000000ffff4c7224 */ /* 0x000fe400078e0008 */
[----:B------:R-:W-:Y:S01]  /*4df0*/  I2F R72, R72 ;  /* 0x0000004800487306 */ /* 0x000fe20000201400 */
[----:B------:R-:W1:Y:S01]  /*4e00*/  LDSM.16.M88.4 R8, [R191+0xb000] ;  /* 0x00b00000bf08783b */ /* 0x000e620000000200 */
[----:B------:R-:W-:Y:S02]  /*4e10*/  IABS R36, R36 ;  /* 0x0000002400247213 */ /* 0x000fe40000000000 */
[----:B------:R-:W-:Y:S01]  /*4e20*/  IMAD.IADD R12, R74, 0x1, -R105 ;  /* 0x000000014a0c7824 */ /* 0x000fe200078e0a69 */
[----:B------:R-:W-:Y:S03]  /*4e30*/  HMMA.16816.F32 R44, R32, R14, R44 ;  /* 0x0000000e202c723c */ /* 0x000fe6000000182c */
[----:B------:R4:W-:Y:S01]  /*4e40*/  I2F R85, R36 ;  /* 0x0000002400557306 */ /* 0x0009e20000201400 */
[----:B--2---:R-:W-:Y:S01]  /*4e50*/  LDSM.16.M88.4 R40, [R193+0x4000] ;  /* 0x00400000c128783b */ /* 0x004fe20000000200 */
[----:B------:R-:W-:-:S03]  /*4e60*/  IABS R12, R12 ;  /* 0x0000000c000c7213 */ /* 0x000fc60000000000 */
[C---:B---3--:R-:W-:Y:S03]  /*4e70*/  HMMA.16816.F32 R20, R32.reuse, R24, R20 ;  /* 0x000000182014723c */ /* 0x048fe60000001814 */
[----:B------:R2:W-:Y:S04]  /*4e80*/  I2F R99, R12 ;  /* 0x0000000c00637306 */ /* 0x0005e80000201400 */
[C---:B------:R-:W-:Y:S01]  /*4e90*/  IMAD.IADD R24, R74.reuse, 0x1, -R103 ;  /* 0x000000014a187824 */ /* 0x040fe200078e0a67 */
[C---:B------:R-:W-:Y:S01]  /*4ea0*/  HMMA.16816.F32 R16, R32.reuse, R26, R16 ;  /* 0x0000001a2010723c */ /* 0x040fe20000001810 */
[C---:B------:R-:W-:Y:S01]  /*4eb0*/  IMAD.IADD R25, R74.reuse, 0x1, -R107 ;  /* 0x000000014a197824 */ /* 0x040fe200078e0a6b */
[----:B----4-:R-:W3:Y:S01]  /*4ec0*/  LDSM.16.M88.4 R36, [R184+0x4000] ;  /* 0x00400000b824783b */ /* 0x010ee20000000200 */
[----:B------:R-:W-:Y:S01]  /*4ed0*/  IADD3 R74, R74, 0x8, RZ ;  /* 0x000000084a4a7810 */ /* 0x000fe20007ffe0ff */
[----:B------:R-:W-:Y:S01]  /*4ee0*/  I2F R76, R76 ;  /* 0x0000004c004c7306 */ /* 0x000fe20000201400 */
[----:B------:R-:W-:Y:S01]  /*4ef0*/  IABS R24, R24 ;  /* 0x0000001800187213 */ /* 0x000fe20000000000 */
[----:B--2---:R-:W2:Y:S04]  /*4f00*/  LDSM.16.M88.4 R12, [R191+0xb800] ;  /* 0x00b80000bf0c783b */ /* 0x004ea80000000200 */
[----:B------:R-:W-:Y:S01]  /*4f10*/  IMAD.MOV.U32 R109, RZ, RZ, R24 ;  /* 0x000000ffff6d7224 */ /* 0x000fe200078e0018 */
[----:B------:R-:W-:Y:S01]  /*4f20*/  IABS R24, R25 ;  /* 0x0000001900187213 */ /* 0x000fe20000000000 */
[C---:B------:R-:W-:Y:S01]  /*4f30*/  IMAD.IADD R25, R74.reuse, 0x1, -R48 ;  /* 0x000000014a197824 */ /* 0x040fe200078e0a30 */
[----:B------:R-:W-:Y:S04]  /*4f40*/  I2F R78, R78 ;  /* 0x0000004e004e7306 */ /* 0x000fe80000201400 */
[----:B------:R-:W-:Y:S01]  /*4f50*/  IABS R111, R25 ;  /* 0x00000019006f7213 */ /* 0x000fe20000000000 */
[C---:B-1----:R-:W-:Y:S03]  /*4f60*/  HMMA.16816.F32 R64, R32.reuse, R8, R64 ;  /* 0x000000082040723c */ /* 0x042fe60000001840 */
[----:B------:R1:W-:Y:S04]  /*4f70*/  I2F R86, R24 ;  /* 0x0000001800567306 */ /* 0x0003e80000201400 */
[C---:B------:R-:W-:Y:S01]  /*4f80*/  IMAD.IADD R8, R74.reuse, 0x1, -R53 ;  /* 0x000000014a087824 */ /* 0x040fe200078e0a35 */
[----:B------:R-:W-:Y:S03]  /*4f90*/  HMMA.16816.F32 R60, R32, R10, R60 ;  /* 0x0000000a203c723c */ /* 0x000fe6000000183c */
[----:B------:R-:W4:Y:S01]  /*4fa0*/  I2F R111, R111 ;  /* 0x0000006f006f7306 */ /* 0x000f220000201400 */
[----:B-1----:R-:W1:Y:S07]  /*4fb0*/  LDSM.16.M88.4 R24, [R184+0x4800] ;  /* 0x00480000b818783b */ /* 0x002e6e0000000200 */
[----:B------:R-:W-:Y:S01]  /*4fc0*/  I2F R84, R84 ;  /* 0x0000005400547306 */ /* 0x000fe20000201400 */
[----:B---3--:R-:W-:Y:S07]  /*4fd0*/  HMMA.16816.F32 R28, R40, R36, R28 ;  /* 0x00000024281c723c */ /* 0x008fee000000181c */
[----:B------:R-:W-:Y:S01]  /*4fe0*/  I2F R109, R109 ;  /* 0x0000006d006d7306 */ /* 0x000fe20000201400 */
[----:B------:R-:W-:Y:S01]  /*4ff0*/  IABS R36, R8 ;  /* 0x0000000800247213 */ /* 0x000fe20000000000 */
[C---:B------:R-:W-:Y:S01]  /*5000*/  IMAD.IADD R8, R74.reuse, 0x1, -R73 ;  /* 0x000000014a087824 */ /* 0x040fe200078e0a49 */
[----:B--2---:R-:W-:Y:S04]  /*5010*/  HMMA.16816.F32 R56, R32, R12, R56 ;  /* 0x0000000c2038723c */ /* 0x004fe80000001838 */
[----:B------:R-:W-:Y:S01]  /*5020*/  IABS R37, R8 ;  /* 0x0000000800257213 */ /* 0x000fe20000000000 */
[C---:B------:R-:W-:Y:S01]  /*5030*/  IMAD.IADD R8, R74.reuse, 0x1, -R79 ;  /* 0x000000014a087824 */ /* 0x040fe200078e0a4f */
[----:B------:R-:W2:Y:S01]  /*5040*/  I2F R36, R36 ;  /* 0x0000002400247306 */ /* 0x000ea20000201400 */
[C---:B------:R-:W-:Y:S01]  /*5050*/  IMAD.IADD R13, R74.reuse, 0x1, -R83 ;  /* 0x000000014a0d7824 */ /* 0x040fe200078e0a53 */
[----:B------:R-:W-:Y:S02]  /*5060*/  HMMA.16816.F32 R44, R40, R38, R44 ;  /* 0x00000026282c723c */ /* 0x000fe4000000182c */
[----:B------:R-:W-:Y:S01]  /*5070*/  IABS R12, R8 ;  /* 0x00000008000c7213 */ /* 0x000fe20000000000 */
[----:B------:R-:W-:Y:S01]  /*5080*/  IMAD.IADD R8, R74, 0x1, -R91 ;  /* 0x000000014a087824 */ /* 0x000fe200078e0a5b */
[----:B------:R-:W-:-:S02]  /*5090*/  IABS R13, R13 ;  /* 0x0000000d000d7213 */ /* 0x000fc40000000000 */
[----:B------:R3:W5:Y:S01]  /*50a0*/  I2F R38, R12 ;  /* 0x0000000c00267306 */ /* 0x0007620000201400 */
[----:B----4-:R-:W-:Y:S01]  /*50b0*/  FFMA.FTZ R30, R111, -UR4, R30 ;  /* 0x800000046f1e7c23 */ /* 0x010fe2000801001e */
[----:B------:R-:W-:Y:S01]  /*50c0*/  IABS R39, R8 ;  /* 0x0000000800277213 */ /* 0x000fe20000000000 */
[----:B------:R-:W-:Y:S01]  /*50d0*/  HMMA.16816.F32 R68, R32, R14, R68 ;  /* 0x0000000e2044723c */ /* 0x000fe20000001844 */
[----:B------:R-:W4:Y:S01]  /*50e0*/  LDSM.16.M88.4 R8, [R184+0x5000] ;  /* 0x00500000b808783b */ /* 0x000f220000000200 */
[----:B------:R-:W-:Y:S02]  /*50f0*/  FFMA.FTZ R29, R50, -UR4, R29 ;  /* 0x80000004321d7c23 */ /* 0x000fe4000801001d */
[----:B------:R-:W-:Y:S01]  /*5100*/  FFMA.FTZ R28, R49, -UR4, R28 ;  /* 0x80000004311c7c23 */ /* 0x000fe2000801001c */
[----:B------:R5:W-:Y:S02]  /*5110*/  I2F R34, R13 ;  /* 0x0000000d00227306 */ /* 0x000be40000201400 */
[----:B------:R-:W-:Y:S01]  /*5120*/  IMAD.IADD R14, R74, 0x1, -R89 ;  /* 0x000000014a0e7824 */ /* 0x000fe200078e0a59 */
[----:B------:R-:W-:Y:S01]  /*5130*/  FSEL R33, R30, -INF , !P3 ;  /* 0xff8000001e217808 */ /* 0x000fe20005800000 */
[C---:B-1----:R-:W-:Y:S01]  /*5140*/  HMMA.16816.F32 R20, R40.reuse, R24, R20 ;  /* 0x000000182814723c */ /* 0x042fe20000001814 */
[----:B------:R-:W-:Y:S01]  /*5150*/  FSEL R30, R29, -INF , !P2 ;  /* 0xff8000001d1e7808 */ /* 0x000fe20005000000 */
[----:B------:R-:W-:Y:S01]  /*5160*/  IMAD.IADD R29, R74, 0x1, -R95 ;  /* 0x000000014a1d7824 */ /* 0x000fe200078e0a5f */
[----:B---3--:R-:W-:Y:S01]  /*5170*/  IABS R12, R14 ;  /* 0x0000000e000c7213 */ /* 0x008fe20000000000 */
[----:B------:R-:W1:Y:S02]  /*5180*/  I2F R37, R37 ;  /* 0x0000002500257306 */ /* 0x000e640000201400 */
[----:B------:R-:W-:Y:S01]  /*5190*/  FFMA.FTZ R44, R51, -UR4, R44 ;  /* 0x80000004332c7c23 */ /* 0x000fe2000801002c */
[----:B------:R-:W-:Y:S01]  /*51a0*/  FSEL R28, R28, -INF , !P3 ;  /* 0xff8000001c1c7808 */ /* 0x000fe20005800000 */
[----:B--2---:R-:W-:Y:S01]  /*51b0*/  FFMA.FTZ R25, R36, -UR4, R31 ;  /* 0x8000000424197c23 */ /* 0x004fe2000801001f */
[----:B------:R-:W-:Y:S01]  /*51c0*/  HMMA.16816.F32 R16, R40, R26, R16 ;  /* 0x0000001a2810723c */ /* 0x000fe20000001810 */
[----:B------:R-:W-:Y:S01]  /*51d0*/  IMAD.MOV.U32 R32, RZ, RZ, R12 ;  /* 0x000000ffff207224 */ /* 0x000fe200078e000c */
[----:B------:R-:W-:Y:S01]  /*51e0*/  ISETP.GE.AND P3, PT, R89, UR9, PT ;  /* 0x0000000959007c0c */ /* 0x000fe2000bf66270 */
[----:B-----5:R-:W2:Y:S01]  /*51f0*/  LDSM.16.M88.4 R12, [R184+0x5800] ;  /* 0x00580000b80c783b */ /* 0x020ea20000000200 */
[----:B------:R-:W3:Y:S01]  /*5200*/  I2F R39, R39 ;  /* 0x0000002700277306 */ /* 0x000ee20000201400 */
[----:B------:R-:W-:Y:S01]  /*5210*/  IMAD.IADD R24, R74, 0x1, -R81 ;  /* 0x000000014a187824 */ /* 0x000fe200078e0a51 */
[----:B------:R-:W-:-:S04]  /*5220*/  DEPBAR.LE SB0, 0x0 ;  /* 0x000080000000791a */ /* 0x000fc80000000000 */
[----:B------:R-:W-:Y:S01]  /*5230*/  IABS R36, R24 ;  /* 0x0000001800247213 */ /* 0x000fe20000000000 */
[----:B------:R-:W-:Y:S01]  /*5240*/  FFMA.FTZ R38, R38, -UR4, R47 ;  /* 0x8000000426267c23 */ /* 0x000fe2000801002f */
[----:B------:R5:W-:Y:S01]  /*5250*/  I2F R31, R32 ;  /* 0x00000020001f7306 */ /* 0x000be20000201400 */
[----:B-1----:R-:W-:Y:S01]  /*5260*/  FFMA.FTZ R37, R37, -UR4, R46 ;  /* 0x8000000425257c23 */ /* 0x002fe2000801002e */
[----:B------:R-:W-:Y:S01]  /*5270*/  FSEL R24, R25, -INF , !P2 ;  /* 0xff80000019187808 */ /* 0x000fe20005000000 */
[----:B------:R-:W-:Y:S01]  /*5280*/  IMAD.IADD R25, R74, 0x1, -R87 ;  /* 0x000000014a197824 */ /* 0x000fe200078e0a57 */
[----:B------:R-:W-:Y:S01]  /*5290*/  FSEL R26, R44, -INF , !P1 ;  /* 0xff8000002c1a7808 */ /* 0x000fe20004800000 */
[----:B------:R-:W-:Y:S01]  /*52a0*/  FFMA.FTZ R55, R55, -UR4, R20 ;  /* 0x8000000437377c23 */ /* 0x000fe20008010014 */
[----:B------:R-:W-:Y:S01]  /*52b0*/  FSEL R27, R37, -INF , !P1 ;  /* 0xff800000251b7808 */ /* 0x000fe20004800000 */
[----:B------:R-:W-:Y:S01]  /*52c0*/  IMAD.IADD R37, R74, 0x1, -R93 ;  /* 0x000000014a257824 */ /* 0x000fe200078e0a5d */
[----:B------:R-:W-:Y:S01]  /*52d0*/  IABS R25, R25 ;  /* 0x0000001900197213 */ /* 0x000fe20000000000 */
[----:B---3--:R-:W-:Y:S01]  /*52e0*/  FFMA.FTZ R22, R39, -UR4, R22 ;  /* 0x8000000427167c23 */ /* 0x008fe20008010016 */
[----:B------:R-:W1:Y:S01]  /*52f0*/  I2F R36, R36 ;  /* 0x0000002400247306 */ /* 0x000e620000201400 */
[----:B----4-:R-:W-:Y:S01]  /*5300*/  HMMA.16816.F32 R64, R40, R8, R64 ;  /* 0x000000082840723c */ /* 0x010fe20000001840 */
[----:B------:R-:W-:Y:S01]  /*5310*/  FFMA.FTZ R21, R52, -UR4, R21 ;  /* 0x8000000434157c23 */ /* 0x000fe20008010015 */
[----:B------:R-:W-:Y:S01]  /*5320*/  ISETP.GE.AND P2, PT, R81, UR9, PT ;  /* 0x0000000951007c0c */ /* 0x000fe2000bf46270 */
[----:B------:R-:W-:Y:S01]  /*5330*/  FFMA.FTZ R17, R72, -UR4, R17 ;  /* 0x8000000448117c23 */ /* 0x000fe20008010011 */
[----:B------:R-:W-:Y:S01]  /*5340*/  ISETP.GE.AND P1, PT, R87, UR9, PT ;  /* 0x0000000957007c0c */ /* 0x000fe2000bf26270 */
[----:B-----5:R-:W-:-:S02]  /*5350*/  FFMA.FTZ R32, R54, -UR4, R45 ;  /* 0x8000000436207c23 */ /* 0x020fc4000801002d */
[----:B------:R-:W-:Y:S01]  /*5360*/  IABS R8, R29 ;  /* 0x0000001d00087213 */ /* 0x000fe20000000000 */
[C---:B------:R-:W-:Y:S01]  /*5370*/  HMMA.16816.F32 R60, R40.reuse, R10, R60 ;  /* 0x0000000a283c723c */ /* 0x040fe2000000183c */
[----:B------:R3:W4:Y:S01]  /*5380*/  I2F R35, R25 ;  /* 0x0000001900237306 */ /* 0x0007220000201400 */
[----:B------:R-:W-:Y:S02]  /*5390*/  FSEL R32, R32, -INF , !P0 ;  /* 0xff80000020207808 */ /* 0x000fe40004000000 */
[----:B------:R-:W-:Y:S01]  /*53a0*/  IMAD.MOV.U32 R9, RZ, RZ, R8 ;  /* 0x000000ffff097224 */ /* 0x000fe200078e0008 */
[----:B------:R-:W-:Y:S02]  /*53b0*/  IABS R8, R37 ;  /* 0x0000002500087213 */ /* 0x000fe40000000000 */
[----:B------:R-:W-:Y:S01]  /*53c0*/  IMAD.IADD R11, R74, 0x1, -R101 ;  /* 0x000000014a0b7824 */ /* 0x000fe200078e0a65 */
[----:B------:R-:W-:Y:S01]  /*53d0*/  FSEL R29, R38, -INF , !P0 ;  /* 0xff800000261d7808 */ /* 0x000fe20004000000 */
[----:B------:R5:W4:Y:S01]  /*53e0*/  I2F R20, R9 ;  /* 0x0000000900147306 */ /* 0x000b220000201400 */
[----:B------:R-:W-:Y:S01]  /*53f0*/  IMAD.MOV.U32 R37, RZ, RZ, R8 ;  /* 0x000000ffff257224 */ /* 0x000fe200078e0008 */
[----:B------:R-:W-:Y:S01]  /*5400*/  ISETP.GE.AND P0, PT, R95, UR9, PT ;  /* 0x000000095f007c0c */ /* 0x000fe2000bf06270 */
[C---:B--2---:R-:W-:Y:S01]  /*5410*/  HMMA.16816.F32 R56, R40.reuse, R12, R56 ;  /* 0x0000000c2838723c */ /* 0x044fe20000001838 */
[----:B------:R-:W-:Y:S01]  /*5420*/  IABS R8, R11 ;  /* 0x0000000b00087213 */ /* 0x000fe20000000000 */
[----:B-1----:R-:W-:Y:S01]  /*5430*/  FFMA.FTZ R19, R36, -UR4, R19 ;  /* 0x8000000424137c23 */ /* 0x002fe20008010013 */
[----:B------:R-:W-:Y:S01]  /*5440*/  FSEL R10, R55, -INF , !P6 ;  /* 0xff800000370a7808 */ /* 0x000fe20007000000 */
[----:B------:R-:W-:Y:S01]  /*5450*/  FFMA.FTZ R64, R77, -UR4, R64 ;  /* 0x800000044d407c23 */ /* 0x000fe20008010040 */
[----:B---3--:R-:W-:Y:S01]  /*5460*/  FSEL R25, R22, -INF , !P6 ;  /* 0xff80000016197808 */ /* 0x008fe20007000000 */
[----:B------:R-:W-:Y:S01]  /*5470*/  IMAD.MOV.U32 R22, RZ, RZ, R8 ;  /* 0x000000ffff167224 */ /* 0x000fe200078e0008 */
[----:B------:R-:W1:Y:S01]  /*5480*/  I2F R37, R37 ;  /* 0x0000002500257306 */ /* 0x000e620000201400 */
[----:B------:R-:W-:Y:S01]  /*5490*/  IMAD.IADD R12, R74, 0x1, -R97 ;  /* 0x000000014a0c7824 */ /* 0x000fe200078e0a61 */
[----:B------:R-:W-:Y:S01]  /*54a0*/  HMMA.16816.F32 R68, R40, R14, R68 ;  /* 0x0000000e2844723c */ /* 0x000fe20000001844 */
[----:B------:R-:W-:Y:S01]  /*54b0*/  FFMA.FTZ R8, R75, -UR4, R16 ;  /* 0x800000044b087c23 */ /* 0x000fe20008010010 */
[----:B------:R-:W-:Y:S01]  /*54c0*/  FSEL R16, R21, -INF , !P4 ;  /* 0xff80000015107808 */ /* 0x000fe20006000000 */
[----:B------:R-:W-:Y:S01]  /*54d0*/  FFMA.FTZ R13, R34, -UR4, R23 ;  /* 0x80000004220d7c23 */ /* 0x000fe20008010017 */
[----:B------:R-:W-:Y:S01]  /*54e0*/  FSEL R168, R64, -INF , !P1 ;  /* 0xff80000040a87808 */ /* 0x000fe20004800000 */
[----:B-----5:R-:W-:Y:S01]  /*54f0*/  IMAD.IADD R9, R74, 0x1, -R105 ;  /* 0x000000014a097824 */ /* 0x020fe200078e0a69 */
[----:B------:R-:W2:Y:S01]  /*5500*/  I2F R22, R22 ;  /* 0x0000001600167306 */ /* 0x000ea20000201400 */
[----:B----4-:R-:W-:Y:S01]  /*5510*/  FFMA.FTZ R35, R35, -UR4, R66 ;  /* 0x8000000423237c23 */ /* 0x010fe20008010042 */
[----:B------:R-:W-:Y:S01]  /*5520*/  FSEL R13, R13, -INF , !P4 ;  /* 0xff8000000d0d7808 */ /* 0x000fe20006000000 */
[----:B------:R-:W-:Y:S01]  /*5530*/  FFMA.FTZ R65, R76, -UR4, R65 ;  /* 0x800000044c417c23 */ /* 0x000fe20008010041 */
[----:B------:R-:W-:Y:S01]  /*5540*/  IABS R11, R9 ;  /* 0x00000009000b7213 */ /* 0x000fe20000000000 */
[----:B------:R-:W-:Y:S01]  /*5550*/  FFMA.FTZ R9, R31, -UR4, R18 ;  /* 0x800000041f097c23 */ /* 0x000fe20008010012 */
[----:B------:R-:W-:Y:S01]  /*5560*/  FSEL R8, R8, -INF , !P3 ;  /* 0xff80000008087808 */ /* 0x000fe20005800000 */
[----:B------:R-:W-:Y:S01]  /*5570*/  FFMA.FTZ R20, R20, -UR4, R67 ;  /* 0x8000000414147c23 */ /* 0x000fe20008010043 */
[----:B------:R-:W-:Y:S01]  /*5580*/  FSEL R165, R35, -INF , !P1 ;  /* 0xff80000023a57808 */ /* 0x000fe20004800000 */
[----:B------:R-:W-:Y:S01]  /*5590*/  IMAD.MOV.U32 R18, RZ, RZ, R11 ;  /* 0x000000ffff127224 */ /* 0x000fe200078e000b */
[----:B------:R-:W-:Y:S01]  /*55a0*/  IABS R11, R12 ;  /* 0x0000000c000b7213 */ /* 0x000fe20000000000 */
[C---:B------:R-:W-:Y:S01]  /*55b0*/  IMAD.IADD R12, R74.reuse, 0x1, -R103 ;  /* 0x000000014a0c7824 */ /* 0x040fe200078e0a67 */
[----:B------:R-:W-:Y:S01]  /*55c0*/  FSEL R9, R9, -INF , !P3 ;  /* 0xff80000009097808 */ /* 0x000fe20005800000 */
[----:B------:R-:W-:Y:S01]  /*55d0*/  IMAD.IADD R74, R74, 0x1, -R107 ;  /* 0x000000014a4a7824 */ /* 0x000fe200078e0a6b */
[----:B------:R-:W3:Y:S01]  /*55e0*/  I2F R21, R18 ;  /* 0x0000001200157306 */ /* 0x000ee20000201400 */
[----:B------:R-:W-:Y:S01]  /*55f0*/  FSEL R162, R65, -INF , !P0 ;  /* 0xff80000041a27808 */ /* 0x000fe20004000000 */
[----:B------:R-:W-:Y:S01]  /*5600*/  FFMA.FTZ R60, R85, -UR4, R60 ;  /* 0x80000004553c7c23 */ /* 0x000fe2000801003c */
[----:B------:R-:W-:Y:S01]  /*5610*/  IABS R12, R12 ;  /* 0x0000000c000c7213 */ /* 0x000fe20000000000 */
[----:B------:R-:W-:Y:S01]  /*5620*/  FFMA.FTZ R61, R78, -UR4, R61 ;  /* 0x800000044e3d7c23 */ /* 0x000fe2000801003d */
[----:B------:R-:W-:Y:S01]  /*5630*/  IABS R74, R74 ;  /* 0x0000004a004a7213 */ /* 0x000fe20000000000 */
[----:B------:R-:W-:Y:S01]  /*5640*/  FFMA.FTZ R56, R99, -UR4, R56 ;  /* 0x8000000463387c23 */ /* 0x000fe20008010038 */
[----:B------:R-:W-:Y:S01]  /*5650*/  FSEL R175, R20, -INF , !P0 ;  /* 0xff80000014af7808 */ /* 0x000fe20004000000 */
[----:B------:R-:W-:Y:S01]  /*5660*/  IMAD.MOV.U32 R15, RZ, RZ, R12 ;  /* 0x000000ffff0f7224 */ /* 0x000fe200078e000c */
[----:B------:R4:W5:Y:S01]  /*5670*/  I2F R14, R11 ;  /* 0x0000000b000e7306 */ /* 0x0009620000201400 */
[----:B------:R-:W-:Y:S01]  /*5680*/  FSEL R12, R17, -INF , !P2 ;  /* 0xff800000110c7808 */ /* 0x000fe20005000000 */
[----:B------:R-:W-:Y:S01]  /*5690*/  FFMA.FTZ R57, R84, -UR4, R57 ;  /* 0x8000000454397c23 */ /* 0x000fe20008010039 */
[----:B------:R-:W-:Y:S01]  /*56a0*/  ISETP.GE.AND P6, PT, R93, UR9, PT ;  /* 0x000000095d007c0c */ /* 0x000fe2000bfc6270 */
[----:B------:R-:W-:Y:S01]  /*56b0*/  FFMA.FTZ R68, R109, -UR4, R68 ;  /* 0x800000046d447c23 */ /* 0x000fe20008010044 */
[----:B------:R-:W-:Y:S01]  /*56c0*/  ISETP.GE.AND P4, PT, R101, UR9, PT ;  /* 0x0000000965007c0c */ /* 0x000fe2000bf86270 */
[----:B------:R-:W-:Y:S01]  /*56d0*/  FFMA.FTZ R69, R86, -UR4, R69 ;  /* 0x8000000456457c23 */ /* 0x000fe20008010045 */
[----:B------:R-:W-:Y:S01]  /*56e0*/  ISETP.GE.AND P3, PT, R105, UR9, PT ;  /* 0x0000000969007c0c */ /* 0x000fe2000bf66270 */
[----:B------:R-:W5:Y:S01]  /*56f0*/  I2F R15, R15 ;  /* 0x0000000f000f7306 */ /* 0x000f620000201400 */
[----:B-1----:R-:W-:Y:S01]  /*5700*/  FFMA.FTZ R37, R37, -UR4, R62 ;  /* 0x8000000425257c23 */ /* 0x002fe2000801003e */
[----:B------:R-:W-:Y:S01]  /*5710*/  ISETP.GE.AND P1, PT, R103, UR9, PT ;  /* 0x0000000967007c0c */ /* 0x000fe2000bf26270 */
[----:B--2---:R-:W-:Y:S01]  /*5720*/  FFMA.FTZ R22, R22, -UR4, R63 ;  /* 0x8000000416167c23 */ /* 0x004fe2000801003f */
[----:B------:R-:W-:Y:S01]  /*5730*/  ISETP.GE.AND P0, PT, R107, UR9, PT ;  /* 0x000000096b007c0c */ /* 0x000fe2000bf06270 */
[----:B---3--:R-:W-:Y:S01]  /*5740*/  FFMA.FTZ R21, R21, -UR4, R58 ;  /* 0x8000000415157c23 */ /* 0x008fe2000801003a */
[----:B------:R-:W-:-:S02]  /*5750*/  FSEL R160, R60, -INF , !P6 ;  /* 0xff8000003ca07808 */ /* 0x000fc40007000000 */
[----:B------:R-:W1:Y:S01]  /*5760*/  I2F R18, R74 ;  /* 0x0000004a00127306 */ /* 0x000e620000201400 */
[----:B----4-:R-:W-:Y:S01]  /*5770*/  FSEL R11, R19, -INF , !P2 ;  /* 0xff800000130b7808 */ /* 0x010fe20005000000 */
[----:B-----5:R-:W-:Y:S01]  /*5780*/  FFMA.FTZ R14, R14, -UR4, R59 ;  /* 0x800000040e0e7c23 */ /* 0x020fe2000801003b */
[----:B------:R-:W-:Y:S02]  /*5790*/  ISETP.GE.AND P2, PT, R97, UR9, PT ;  /* 0x0000000961007c0c */ /* 0x000fe4000bf46270 */
[----:B------:R-:W-:Y:S02]  /*57a0*/  FSEL R167, R37, -INF , !P6 ;  /* 0xff80000025a77808 */ /* 0x000fe40007000000 */
[----:B------:R-:W-:Y:S01]  /*57b0*/  FSEL R166, R61, -INF , !P4 ;  /* 0xff8000003da67808 */ /* 0x000fe20006000000 */
[----:B------:R-:W-:Y:S01]  /*57c0*/  FFMA.FTZ R15, R15, -UR4, R70 ;  /* 0x800000040f0f7c23 */ /* 0x000fe20008010046 */
[----:B------:R-:W-:Y:S02]  /*57d0*/  FSEL R173, R22, -INF , !P4 ;  /* 0xff80000016ad7808 */ /* 0x000fe40006000000 */
[----:B------:R-:W-:-:S02]  /*57e0*/  FSEL R172, R56, -INF , !P3 ;  /* 0xff80000038ac7808 */ /* 0x000fc40005800000 */
[----:B------:R-:W-:Y:S02]  /*57f0*/  FSEL R169, R21, -INF , !P3 ;  /* 0xff80000015a97808 */ /* 0x000fe40005800000 */
[----:B------:R-:W-:Y:S01]  /*5800*/  FSEL R170, R57, -INF , !P2 ;  /* 0xff80000039aa7808 */ /* 0x000fe20005000000 */
[----:B-1----:R-:W-:Y:S01]  /*5810*/  FFMA.FTZ R18, R18, -UR4, R71 ;  /* 0x8000000412127c23 */ /* 0x002fe20008010047 */
[----:B------:R-:W-:Y:S02]  /*5820*/  FSEL R143, R14, -INF , !P2 ;  /* 0xff8000000e8f7808 */ /* 0x000fe40005000000 */
[----:B------:R-:W-:Y:S02]  /*5830*/  FSEL R142, R68, -INF , !P1 ;  /* 0xff800000448e7808 */ /* 0x000fe40004800000 */
[----:B------:R-:W-:Y:S02]  /*5840*/  FSEL R141, R15, -INF , !P1 ;  /* 0xff8000000f8d7808 */ /* 0x000fe40004800000 */
[----:B------:R-:W-:-:S02]  /*5850*/  FSEL R140, R69, -INF , !P0 ;  /* 0xff800000458c7808 */ /* 0x000fc40004000000 */
[----:B------:R-:W-:Y:S01]  /*5860*/  FSEL R163, R18, -INF , !P0 ;  /* 0xff80000012a37808 */ /* 0x000fe20004000000 */
[----:B------:R-:W-:Y:S06]  /*5870*/  BAR.SYNC.DEFER_BLOCKING 0x0 ;  /* 0x0000000000007b1d */ /* 0x000fec0000010000 */
[----:B------:R-:W-:Y:S05]  /*5880*/  @!P5 BRA `(.L_x_4368) ;  /* 0x00000ba00000d947 */ /* 0x000fea0003800000 */
[----:B------:R-:W-:-:S13]  /*5890*/  PLOP3.LUT P0, PT, PT, PT, UP2, 0x40, 0x0 ;  /* 0x000000000000781c */ /* 0x000fda0003f0e828 */
[----:B------:R-:W-:Y:S05]  /*58a0*/  @P0 BRA `(.L_x_4369) ;  /* 0x0000039000000947 */ /* 0x000fea0003800000 */
[----:B------:R-:W1:Y:S01]  /*58b0*/  I2F.RP R15, R4 ;  /* 0x00000004000f7306 */ /* 0x000e620000209400 */
[C---:B------:R-:W-:Y:S02]  /*58c0*/  IADD3 R20, R3.reuse, -0x40, RZ ;  /* 0xffffffc003147810 */ /* 0x040fe40007ffe0ff */
[----:B------:R-:W-:Y:S02]  /*58d0*/  IABS R18, R3 ;  /* 0x0000000300127213 */ /* 0x000fe40000000000 */
[----:B------:R-:W-:Y:S02]  /*58e0*/  IABS R14, R20 ;  /* 0x00000014000e7213 */ /* 0x000fe40000000000 */
[----:B------:R-:W-:Y:S02]  /*58f0*/  LOP3.LUT R3, R3, c[0x0][0x2d0], RZ, 0x3c, !PT ;  /* 0x0000b40003037a12 */ /* 0x000fe400078e3cff */
[----:B------:R-:W-:Y:S02]  /*5900*/  LOP3.LUT R20, R20, c[0x0][0x2d0], RZ, 0x3c, !PT ;  /* 0x0000b40014147a12 */ /* 0x000fe400078e3cff */
[----:B------:R-:W-:-:S02]  /*5910*/  ISETP.GE.AND P2, PT, R3, RZ, PT ;  /* 0x000000ff0300720c */ /* 0x000fc40003f46270 */
        /* <DEDUP_REMOVED lines=50> */
.L_x_4369:
[----:B------:R-:W-:-:S04]  /*5c40*/  ULEA UR6, -UR6, URZ, 0x6 ;  /* 0x0000003f06067291 */ /* 0x000fc8000f8e313f */
[----:B------:R-:W-:Y:S02]  /*5c50*/  USHF.R.S32.HI UR5, URZ, 0x1f, UR6 ;  /* 0x0000001f3f057899 */ /* 0x000fe40008011406 */
[----:B------:R-:W-:-:S04]  /*5c60*/  MOV R3, UR6 ;  /* 0x0000000600037c02 */ /* 0x000fc80008000f00 */
[----:B------:R-:W-:Y:S02]  /*5c70*/  MOV R4, UR5 ;  /* 0x0000000500047c02 */ /* 0x000fe40008000f00 */
.L_x_4370:
        /* <DEDUP_REMOVED lines=119> */
.L_x_4372:
[----:B------:R-:W-:Y:S05]  /*63f0*/  BSYNC B0 ;  /* 0x0000000000007941 */ /* 0x000fea0003800000 */
.L_x_4371:
[----:B------:R-:W0:Y:S01]  /*6400*/  LDGDEPBAR ;  /* 0x00000000000079af */ /* 0x000e220000000000 */
[----:B------:R-:W-:-:S04]  /*6410*/  IADD3 R144, P0, R3, R144, RZ ;  /* 0x0000009003907210 */ /* 0x000fc80007f1e0ff */
[----:B------:R-:W-:Y:S02]  /*6420*/  IADD3.X R133, R4, R133, RZ, P0, !PT ;  /* 0x0000008504857210 */ /* 0x000fe400007fe4ff */
.L_x_4368:
        /* <DEDUP_REMOVED lines=31> */
[----:B------:R-:W3:Y:S03]  /*6620*/  SHFL.BFLY PT, R15, R6, 0x2, 0x1f ;  /* 0x0c401f00060f7f89 */ /* 0x000ee600000e0000 */
[-C--:B------:R-:W-:Y:S01]  /*6630*/  LEA R189, R5, R192.reuse, 0x1 ;  /* 0x000000c005bd7211 */ /* 0x080fe200078e08ff */
[----:B------:R-:W4:Y:S01]  /*6640*/  SHFL.BFLY PT, R4, R17, 0x2, 0x1f ;  /* 0x0c401f0011047f89 */ /* 0x000f2200000e0000 */
[----:B------:R-:W-:-:S03]  /*6650*/  LEA R190, R7, R192, 0x1 ;  /* 0x000000c007be7211 */ /* 0x000fc600078e08ff */
[----:B------:R-:W-:Y:S01]  /*6660*/  LDSM.16.MT88.4 R64, [R192+0xe000] ;  /* 0x00e00000c040783b */ /* 0x000fe20000004200 */
[----:B------:R-:W-:-:S03]  /*6670*/  LEA R188, R5, R190, 0x1 ;  /* 0x000000be05bc7211 */ /* 0x000fc600078e08ff */
[----:B------:R-:W-:Y:S04]  /*6680*/  LDSM.16.MT88.4 R80, [R189+0xe000] ;  /* 0x00e00000bd50783b */ /* 0x000fe80000004200 */
[----:B------:R-:W-:Y:S04]  /*6690*/  LDSM.16.MT88.4 R124, [R192+0xc000] ;  /* 0x00c00000c07c783b */ /* 0x000fe80000004200 */
[----:B-1----:R-:W-:Y:S01]  /*66a0*/  LDSM.16.MT88.4 R40, [R190+0xc000] ;  /* 0x00c00000be28783b */ /* 0x002fe20000004200 */
[----:B---3--:R-:W-:-:S03]  /*66b0*/  FMNMX.FTZ R15, R6, R15, !PT ;  /* 0x0000000f060f7209 */ /* 0x008fc60007810000 */
[----:B------:R-:W-:Y:S01]  /*66c0*/  LDSM.16.MT88.4 R48, [R189+0xc000] ;  /* 0x00c00000bd30783b */ /* 0x000fe20000004200 */
[----:B----4-:R-:W-:-:S03]  /*66d0*/  FMNMX.FTZ R4, R17, R4, !PT ;  /* 0x0000000411047209 */ /* 0x010fc60007810000 */
[----:B------:R-:W1:Y:S04]  /*66e0*/  SHFL.BFLY PT, R132, R15, 0x1, 0x1f ;  /* 0x0c201f000f847f89 */ /* 0x000e6800000e0000 */
[----:B------:R-:W3:Y:S04]  /*66f0*/  SHFL.BFLY PT, R3, R4, 0x1, 0x1f ;  /* 0x0c201f0004037f89 */ /* 0x000ee800000e0000 */
[----:B------:R-:W4:Y:S04]  /*6700*/  LDSM.16.MT88.4 R56, [R188+0xc000] ;  /* 0x00c00000bc38783b */ /* 0x000f280000004200 */
[----:B------:R-:W5:Y:S04]  /*6710*/  LDSM.16.MT88.4 R72, [R190+0xe000] ;  /* 0x00e00000be48783b */ /* 0x000f680000004200 */
[----:B------:R-:W2:Y:S04]  /*6720*/  LDSM.16.MT88.4 R88, [R188+0xe000] ;  /* 0x00e00000bc58783b */ /* 0x000ea80000004200 */
[----:B------:R-:W2:Y:S01]  /*6730*/  LDSM.16.MT88.4 R96, [R192+0x10000] ;  /* 0x01000000c060783b */ /* 0x000ea20000004200 */
[----:B-1----:R-:W-:-:S03]  /*6740*/  FMNMX.FTZ R132, R15, R132, !PT ;  /* 0x000000840f847209 */ /* 0x002fc60007810000 */
[----:B------:R-:W1:Y:S01]  /*6750*/  LDSM.16.MT88.4 R104, [R190+0x10000] ;  /* 0x01000000be68783b */ /* 0x000e620000004200 */
[----:B---3--:R-:W-:Y:S01]  /*6760*/  FMNMX.FTZ R3, R4, R3, !PT ;  /* 0x0000000304037209 */ /* 0x008fe20007810000 */
[C---:B------:R-:W-:Y:S01]  /*6770*/  FMUL.FTZ R171, R132.reuse, c[0x0][0x23c] ;  /* 0x00008f0084ab7a20 */ /* 0x040fe20000410000 */
[----:B------:R-:W-:Y:S01]  /*6780*/  FSETP.NEU.FTZ.AND P0, PT, R132, -INF , PT ;  /* 0xff8000008400780b */ /* 0x000fe20003f1d000 */
[----:B------:R-:W3:Y:S02]  /*6790*/  LDSM.16.MT88.4 R120, [R189+0x10000] ;  /* 0x01000000bd78783b */ /* 0x000ee40000004200 */
        /* <DEDUP_REMOVED lines=24> */
[----:B--2---:R-:W-:Y:S01]  /*6920*/  LDSM.16.MT88.4 R16, [R189+0xe800] ;  /* 0x00e80000bd10783b */ /* 0x004fe20000004200 */
[--C-:B------:R-:W-:Y:S01]  /*6930*/  FFMA.FTZ R145, R9, c[0x0][0x23c], -R164.reuse ;  /* 0x00008f0009917a23 */ /* 0x100fe200000108a4 */
[----:B------:R-:W-:Y:S01]  /*6940*/  MUFU.EX2 R154, R154 ;  /* 0x0000009a009a7308 */ /* 0x000fe20000000800 */
[--C-:B------:R-:W-:Y:S02]  /*6950*/  FFMA.FTZ R0, R11, c[0x0][0x23c], -R164.reuse ;  /* 0x00008f000b007a23 */ /* 0x100fe400000108a4 */
[----:B------:R-:W2:Y:S01]  /*6960*/  LDSM.16.MT88.4 R8, [R192+0xe800] ;  /* 0x00e80000c008783b */ /* 0x000ea20000004200 */
[--C-:B------:R-:W-:Y:S02]  /*6970*/  FFMA.FTZ R135, R12, c[0x0][0x23c], -R171.reuse ;  /* 0x00008f000c877a23 */ /* 0x100fe400000108ab */
[--C-:B------:R-:W-:Y:S02]  /*6980*/  FFMA.FTZ R151, R25, c[0x0][0x23c], -R164.reuse ;  /* 0x00008f0019977a23 */ /* 0x100fe400000108a4 */
[----:B------:R-:W1:Y:S01]  /*6990*/  MUFU.EX2 R149, R149 ;  /* 0x0000009500957308 */ /* 0x000e620000000800 */
[----:B------:R-:W-:Y:S01]  /*69a0*/  F2FP.PACK_AB R112, R153, R156 ;  /* 0x0000009c9970723e */ /* 0x000fe200000000ff */
[----:B------:R-:W-:Y:S01]  /*69b0*/  FFMA.FTZ R146, R13, c[0x0][0x23c], -R164 ;  /* 0x00008f000d927a23 */ /* 0x000fe200000108a4 */
[----:B------:R-:W-:Y:S01]  /*69c0*/  LDSM.16.MT88.4 R24, [R190+0xe800] ;  /* 0x00e80000be18783b */ /* 0x000fe20000004200 */
[----:B------:R-:W-:-:S02]  /*69d0*/  FFMA.FTZ R159, R168, c[0x0][0x23c], -R171 ;  /* 0x00008f00a89f7a23 */ /* 0x000fc400000108ab */
[--C-:B------:R-:W-:Y:S01]  /*69e0*/  FFMA.FTZ R161, R166, c[0x0][0x23c], -R171.reuse ;  /* 0x00008f00a6a17a23 */ /* 0x100fe200000108ab */
[----:B------:R-:W2:Y:S01]  /*69f0*/  LDSM.16.MT88.4 R12, [R188+0xe800] ;  /* 0x00e80000bc0c783b */ /* 0x000ea20000004200 */
[----:B------:R-:W-:Y:S01]  /*6a00*/  MUFU.EX2 R155, R155 ;  /* 0x0000009b009b7308 */ /* 0x000fe20000000800 */
[--C-:B------:R-:W-:Y:S02]  /*6a10*/  FFMA.FTZ R162, R162, c[0x0][0x23c], -R171.reuse ;  /* 0x00008f00a2a27a23 */ /* 0x100fe400000108ab */
[----:B------:R-:W-:Y:S02]  /*6a20*/  FFMA.FTZ R160, R160, c[0x0][0x23c], -R171 ;  /* 0x00008f00a0a07a23 */ /* 0x000fe400000108ab */
[--C-:B------:R-:W-:Y:S02]  /*6a30*/  FFMA.FTZ R165, R165, c[0x0][0x23c], -R164.reuse ;  /* 0x00008f00a5a57a23 */ /* 0x100fe400000108a4 */
[--C-:B------:R-:W-:Y:S01]  /*6a40*/  FFMA.FTZ R166, R175, c[0x0][0x23c], -R164.reuse ;  /* 0x00008f00afa67a23 */ /* 0x100fe200000108a4 */
[----:B------:R-:W3:Y:S01]  /*6a50*/  MUFU.EX2 R158, R158 ;  /* 0x0000009e009e7308 */ /* 0x000ee20000000800 */
[----:B-1----:R-:W-:Y:S01]  /*6a60*/  F2FP.PACK_AB R114, R149, R154 ;  /* 0x0000009a9572723e */ /* 0x002fe200000000ff */
        /* <DEDUP_REMOVED lines=18> */
[----:B-1----:R-:W-:-:S02]  /*6b90*/  F2FP.PACK_AB R115, R150, R157 ;  /* 0x0000009d9673723e */ /* 0x002fc400000000ff */
[----:B------:R-:W1:Y:S01]  /*6ba0*/  MUFU.EX2 R147, R147 ;  /* 0x0000009300937308 */ /* 0x000e620000000800 */
        /* <DEDUP_REMOVED lines=17> */
[C---:B----4-:R-:W-:Y:S02]  /*6cc0*/  HMMA.16816.F32 R52, R112.reuse, R56, RZ ;  /* 0x000000387034723c */ /* 0x050fe400000018ff */
[----:B------:R-:W4:Y:S06]  /*6cd0*/  MUFU.EX2 R162, R162 ;  /* 0x000000a200a27308 */ /* 0x000f2c0000000800 */
[C---:B-----5:R-:W-:Y:S02]  /*6ce0*/  HMMA.16816.F32 R68, R112.reuse, R72, RZ ;  /* 0x000000487044723c */ /* 0x060fe400000018ff */
        /* <DEDUP_REMOVED lines=40> */
[----:B--2---:R-:W-:Y:S01]  /*6f70*/  HMMA.16816.F32 R60, R4, R8, R60 ;  /* 0x00000008043c723c */ /* 0x004fe2000000183c */
        /* <DEDUP_REMOVED lines=33> */
[C---:B------:R-:W-:Y:S08]  /*7190*/  HMMA.16816.F32 R116, R4.reuse, R12, R116 ;  /* 0x0000000c0474723c */ /* 0x040ff00000001874 */
[----:B------:R-:W-:Y:S01]  /*71a0*/  HMMA.16816.F32 R112, R4, R14, R112 ;  /* 0x0000000e0470723c */ /* 0x000fe20000001870 */
[----:B------:R-:W3:Y:S06]  /*71b0*/  LDSM.16.MT88.4 R12, [R192+0xf000] ;  /* 0x00f00000c00c783b */ /* 0x000eec0000004200 */
[----:B----4-:R-:W-:Y:S01]  /*71c0*/  F2FP.PACK_AB R4, R162, R159 ;  /* 0x0000009fa204723e */ /* 0x010fe200000000ff */
        /* <DEDUP_REMOVED lines=88> */
[----:B------:R-:W-:Y:S01]  /*7750*/  ULDC UR5, c[0x0][0x1a0] ;  /* 0x0000680000057ab9 */ /* 0x000fe20000000800 */
[----:B------:R-:W-:Y:S01]  /*7760*/  IMAD.U32 R206, RZ, RZ, UR9 ;  /* 0x00000009ffce7e24 */ /* 0x000fe2000f8e00ff */
[----:B------:R-:W-:Y:S01]  /*7770*/  ULEA UR5, -UR5, URZ, 0x6 ;  /* 0x0000003f05057291 */ /* 0x000fe2000f8e313f */
[----:B------:R-:W-:Y:S01]  /*7780*/  IADD3 R210, R134, -0x2, RZ ;  /* 0xfffffffe86d27810 */ /* 0x000fe20007ffe0ff */
[----:B------:R-:W-:Y:S01]  /*7790*/  IMAD.MOV.U32 R133, RZ, RZ, R132 ;  /* 0x000000ffff857224 */ /* 0x000fe200078e0084 */
[----:B------:R-:W-:-:S02]  /*77a0*/  ULDC.64 UR8, c[0x0][0x118] ;  /* 0x0000460000087ab9 */ /* 0x000fc40000000a00 */
[----:B------:R-:W-:Y:S01]  /*77b0*/  USHF.R.S32.HI UR6, URZ, 0x1f, UR5 ;  /* 0x0000001f3f067899 */ /* 0x000fe20008011405 */
[----:B------:R-:W-:-:S05]  /*77c0*/  MOV R205, UR5 ;  /* 0x0000000500cd7c02 */ /* 0x000fca0008000f00 */
[----:B------:R-:W-:Y:S01]  /*77d0*/  IMAD.U32 R204, RZ, RZ, UR6 ;  /* 0x00000006ffcc7e24 */ /* 0x000fe2000f8e00ff */
[----:B-1----:R-:W-:Y:S02]  /*77e0*/  LOP3.LUT R5, R0, 0x3, RZ, 0xc0, !PT ;  /* 0x0000000300057812 */ /* 0x002fe400078ec0ff */
[----:B------:R-:W-:-:S03]  /*77f0*/  MOV R0, R3 ;  /* 0x0000000300007202 */ /* 0x000fc60000000f00 */
[----:B------:R-:W-:-:S05]  /*7800*/  IMAD R5, R5, -0x2, R2 ;  /* 0xfffffffe05057824 */ /* 0x000fca00078e0202 */
[----:B------:R-:W-:Y:S02]  /*7810*/  IADD3 R206, R206, -UR10, R5 ;  /* 0x8000000acece7c10 */ /* 0x000fe4000fffe005 */
.L_x_4377:
[----:B------:R-:W-:Y:S01]  /*7820*/  PLOP3.LUT P0, PT, PT, PT, UP2, 0x40, 0x0 ;  /* 0x000000000000781c */ /* 0x000fe20003f0e828 */
[----:B------:R-:W-:Y:S04]  /*7830*/  DEPBAR.LE SB0, 0x0 ;  /* 0x000080000000791a */ /* 0x000fe80000000000 */
[----:B------:R-:W-:Y:S01]  /*7840*/  BAR.SYNC.DEFER_BLOCKING 0x0 ;  /* 0x0000000000007b1d */ /* 0x000fe20000010000 */
[----:B------:R-:W-:Y:S01]  /*7850*/  MOV R132, R204 ;  /* 0x000000cc00847202 */ /* 0x000fe20000000f00 */
[----:B------:R-:W-:Y:S06]  /*7860*/  IMAD.MOV.U32 R135, RZ, RZ, R205 ;  /* 0x000000ffff877224 */ /* 0x000fec00078e00cd */
[----:B------:R-:W-:-:S05]  /*7870*/  @P0 BRA `(.L_x_4374) ;  /* 0x000003c000000947 */ /* 0x000fca0003800000 */
        /* <DEDUP_REMOVED lines=55> */
[----:B------:R-:W-:Y:S03]  /*7bf0*/  SHF.R.S32.HI R3, RZ, 0x1f, R5 ;  /* 0x0000001fff037819 */ /* 0x000fe60000011405 */
[----:B------:R-:W-:Y:S02]  /*7c00*/  IMAD.MOV.U32 R135, RZ, RZ, R6 ;  /* 0x000000ffff877224 */ /* 0x000fe400078e0006 */
[----:B------:R-:W-:Y:S04]  /*7c10*/  IMAD R2, R3, c[0x0][0x188], RZ ;  /* 0x0000620003027a24 */ /* 0x000fe800078e02ff */
[----:B------:R-:W-:Y:S04]  /*7c20*/  IMAD R2, R5, c[0x0][0x18c], R2 ;  /* 0x0000630005027a24 */ /* 0x000fe800078e0202 */
[----:B------:R-:W-:Y:S02]  /*7c30*/  IMAD.IADD R132, R7, 0x1, R2 ;  /* 0x0000000107847824 */ /* 0x000fe400078e0202 */
.L_x_4374:
[C---:B------:R-:W-:Y:S02]  /*7c40*/  ISETP.GE.AND P5, PT, R201.reuse, c[0x0][0x220], PT ;  /* 0x00008800c9007a0c */ /* 0x040fe40003fa6270 */
[----:B------:R-:W-:Y:S02]  /*7c50*/  IADD3 R214, R201, 0x40, RZ ;  /* 0x00000040c9d67810 */ /* 0x000fe40007ffe0ff */
[CC--:B------:R-:W-:Y:S02]  /*7c60*/  LEA R2, P0, R135.reuse, R212.reuse, 0x1 ;  /* 0x000000d487027211 */ /* 0x0c0fe400078008ff */
[----:B------:R-:W-:Y:S02]  /*7c70*/  ISETP.GE.AND P4, PT, R214, c[0x0][0x220], PT ;  /* 0x00008800d6007a0c */ /* 0x000fe40003f86270 */
[-C--:B------:R-:W-:Y:S02]  /*7c80*/  LEA.HI.X R3, R135, R213.reuse, R132, 0x1, P0 ;  /* 0x000000d587037211 */ /* 0x080fe400000f0c84 */
[----:B------:R-:W-:Y:S02]  /*7c90*/  IADD3 R134, R201, 0x80, RZ ;  /* 0x00000080c9867810 */ /* 0x000fe40007ffe0ff */
[----:B------:R-:W-:Y:S01]  /*7ca0*/  IADD3 R135, P0, R135, UR17, RZ ;  /* 0x0000001187877c10 */ /* 0x000fe2000ff1e0ff */
[----:B------:R-:W-:Y:S01]  /*7cb0*/  @P5 STS.128 [R200+0xc000], RZ ;  /* 0x00c000ffc8005388 */ /* 0x000fe20000000c00 */
[----:B------:R-:W-:Y:S02]  /*7cc0*/  ISETP.GE.AND P3, PT, R134, c[0x0][0x220], PT ;  /* 0x0000880086007a0c */ /* 0x000fe40003f66270 */
[CC--:B------:R-:W-:Y:S01]  /*7cd0*/  @!P5 LEA R228, P6, R135.reuse, R212.reuse, 0x1 ;  /* 0x000000d487e4d211 */ /* 0x0c0fe200078c08ff */
[----:B------:R-:W-:Y:S01]  /*7ce0*/  @!PT LDS RZ, [RZ] ;  /* 0x00000000fffff984 */ /* 0x000fe20000000800 */
[----:B------:R-:W-:Y:S01]  /*7cf0*/  @!PT LDS RZ, [RZ] ;  /* 0x00000000fffff984 */ /* 0x000fe20000000800 */
[----:B------:R-:W-:Y:S01]  /*7d00*/  @!PT LDS RZ, [RZ] ;  /* 0x00000000fffff984 */ /* 0x000fe20000000800 */
[----:B------:R1:W-:Y:S01]  /*7d10*/  @!P5 LDGSTS.E.BYPASS.LTC128B.128 [R200+0xc000], [R2.64] ;  /* 0x0c00000002c8dfae */ /* 0x0003e2000b901d48 */
[----:B------:R-:W-:Y:S02]  /*7d20*/  IADD3.X R134, R132, UR19, RZ, P0, !PT ;  /* 0x0000001384867c10 */ /* 0x000fe400087fe4ff */
        /* <DEDUP_REMOVED lines=8> */
[C---:B------:R-:W-:Y:S02]  /*7db0*/  IADD3 R215, P2, R135.reuse, UR17, RZ ;  /* 0x0000001187d77c10 */ /* 0x040fe4000ff5e0ff */
[-C--:B------:R-:W-:Y:S01]  /*7dc0*/  @!P3 LEA R220, P0, R135, R212.reuse, 0x1 ;  /* 0x000000d487dcb211 */ /* 0x080fe200078008ff */
[----:B------:R-:W-:Y:S01]  /*7dd0*/  @P3 STS.128 [R200+0x10000], RZ ;  /* 0x010000ffc8003388 */ /* 0x000fe20000000c00 */
[-C--:B------:R-:W-:Y:S02]  /*7de0*/  @!P5 LEA R226, P1, R215, R212.reuse, 0x1 ;  /* 0x000000d4d7e2d211 */ /* 0x080fe400078208ff */
[-C--:B------:R-:W-:Y:S01]  /*7df0*/  @!P3 LEA.HI.X R221, R135, R213.reuse, R134, 0x1, P0 ;  /* 0x000000d587ddb211 */ /* 0x080fe200000f0c86 */
[----:B------:R-:W-:Y:S01]  /*7e00*/  @!PT LDS RZ, [RZ] ;  /* 0x00000000fffff984 */ /* 0x000fe20000000800 */
[----:B------:R-:W-:Y:S01]  /*7e10*/  @!PT LDS RZ, [RZ] ;  /* 0x00000000fffff984 */ /* 0x000fe20000000800 */
[----:B------:R-:W-:Y:S01]  /*7e20*/  @!PT LDS RZ, [RZ] ;  /* 0x00000000fffff984 */ /* 0x000fe20000000800 */
[----:B------:R1:W-:Y:S01]  /*7e30*/  @!P3 LDGSTS.E.BYPASS.LTC128B.128 [R200+0x10000], [R2.64+0x100] ;  /* 0x1000010002c8bfae */ /* 0x0003e2000b901d48 */
        /* <DEDUP_REMOVED lines=8> */
[----:B------:R1:W-:Y:S01]  /*7ec0*/  @!P5 LDGSTS.E.BYPASS.LTC128B.128 [R200+0xc800], [R228.64] ;  /* 0x0c800000e4c8dfae */ /* 0x0003e2000b901d48 */
[CC--:B------:R-:W-:Y:S02]  /*7ed0*/  @!P3 LEA R216, P2, R215.reuse, R212.reuse, 0x1 ;  /* 0x000000d4d7d8b211 */ /* 0x0c0fe400078408ff */
[C---:B------:R-:W-:Y:S01]  /*7ee0*/  IADD3 R135, P6, R215.reuse, UR17, RZ ;  /* 0x00000011d7877c10 */ /* 0x040fe2000ffde0ff */
[----:B------:R-:W-:Y:S01]  /*7ef0*/  @P4 STS.128 [R200+0xe800], RZ ;  /* 0x00e800ffc8004388 */ /* 0x000fe20000000c00 */
[-C--:B------:R-:W-:Y:S02]  /*7f00*/  @!P3 LEA.HI.X R217, R215, R213.reuse, R134, 0x1, P2 ;  /* 0x000000d5d7d9b211 */ /* 0x080fe400010f0c86 */
[----:B------:R-:W-:Y:S01]  /*7f10*/  IADD3.X R132, R134, UR19, RZ, P6, !PT ;  /* 0x0000001386847c10 */ /* 0x000fe2000b7fe4ff */
[----:B------:R-:W-:Y:S01]  /*7f20*/  @!PT LDS RZ, [RZ] ;  /* 0x00000000fffff984 */ /* 0x000fe20000000800 */
[----:B------:R-:W-:Y:S01]  /*7f30*/  @!PT LDS RZ, [RZ] ;  /* 0x00000000fffff984 */ /* 0x000fe20000000800 */
[----:B------:R-:W-:Y:S01]  /*7f40*/  @!PT LDS RZ, [RZ] ;  /* 0x00000000fffff984 */ /* 0x000fe20000000800 */
[----:B------:R1:W-:Y:S01]  /*7f50*/  @!P4 LDGSTS.E.BYPASS.LTC128B.128 [R200+0xe800], [R222.64+0x80] ;  /* 0x0e800080dec8cfae */ /* 0x0003e2000b901d48 */
        /* <DEDUP_REMOVED lines=9> */
[C---:B------:R-:W-:Y:S03]  /*7ff0*/  @!P3 LEA R212, P0, R135.reuse, R212, 0x1 ;  /* 0x000000d487d4b211 */ /* 0x040fe600078008ff */
[----:B------:R-:W-:Y:S01]  /*8000*/  @P5 STS.128 [R200+0xd000], RZ ;  /* 0x00d000ffc8005388 */ /* 0x000fe20000000c00 */
[----:B------:R-:W-:Y:S02]  /*8010*/  @!P3 LEA.HI.X R213, R135, R213, R132, 0x1, P0 ;  /* 0x000000d587d5b211 */ /* 0x000fe400000f0c84 */
[----:B------:R-:W-:Y:S01]  /*8020*/  ISETP.GT.AND P0, PT, R210, R199, PT ;  /* 0x000000c7d200720c */ /* 0x000fe20003f04270 */
        /* <DEDUP_REMOVED lines=191> */
[----:B------:R-:W-:Y:S01]  /*8c20*/  ULDC UR6, c[0x0][0x198] ;  /* 0x0000660000067ab9 */ /* 0x000fe20000000800 */
[----:B------:R-:W-:Y:S01]  /*8c30*/  PLOP3.LUT P0, PT, PT, PT, UP2, 0x40, 0x0 ;  /* 0x000000000000781c */ /* 0x000fe20003f0e828 */
[----:B------:R-:W-:Y:S04]  /*8c40*/  ULEA UR6, -UR6, URZ, 0x6 ;  /* 0x0000003f06067291 */ /* 0x000fe8000f8e313f */
[----:B------:R-:W-:Y:S02]  /*8c50*/  USHF.R.S32.HI UR5, URZ, 0x1f, UR6 ;  /* 0x0000001f3f057899 */ /* 0x000fe40008011406 */
[----:B------:R-:W-:Y:S04]  /*8c60*/  IMAD.U32 R2, RZ, RZ, UR6 ;  /* 0x00000006ff027e24 */ /* 0x000fe8000f8e00ff */
[----:B------:R-:W-:Y:S02]  /*8c70*/  MOV R132, UR5 ;  /* 0x0000000500847c02 */ /* 0x000fe40008000f00 */
        /* <DEDUP_REMOVED lines=21> */
[C---:B------:R-:W-:Y:S02]  /*8dd0*/  IMAD R134, R2.reuse, R137, R134 ;  /* 0x0000008902867224 */ /* 0x040fe400078e0286 */
[----:B------:R-:W-:Y:S01]  /*8de0*/  IMAD.MOV.U32 R135, RZ, RZ, 0x40 ;  /* 0x00000040ff877424 */ /* 0x000fe200078e00ff */
        /* <DEDUP_REMOVED lines=23> */
[----:B------:R-:W-:Y:S02]  /*8f60*/  IMAD R135, R2, c[0x0][0x2d0], -R135 ;  /* 0x0000b40002877a24 */ /* 0x000fe400078e0a87 */
[----:B------:R-:W2:Y:S02]  /*8f70*/  LDG.E R134, [R142.64] ;  /* 0x000000088e867981 */ /* 0x000ea4000c1e1900 */
[C---:B------:R-:W-:Y:S01]  /*8f80*/  IMAD.WIDE.U32 R2, R135.reuse, c[0x0][0x198], RZ ;  /* 0x0000660087027a25 */ /* 0x040fe200078e00ff */
[----:B------:R-:W-:Y:S01]  /*8f90*/  SHF.R.S32.HI R132, RZ, 0x1f, R135 ;  /* 0x0000001fff847819 */ /* 0x000fe20000011487 */
[----:B------:R-:W2:Y:S04]  /*8fa0*/  LDG.E R137, [R140.64] ;  /* 0x000000088c897981 */ /* 0x000ea8000c1e1900 */
        /* <DEDUP_REMOVED lines=9> */
.L_x_4376:
        /* <DEDUP_REMOVED lines=89> */
.L_x_4375:
        /* <DEDUP_REMOVED lines=73> */
[----:B-1----:R-:W-:Y:S02]  /*9a60*/  FFMA.FTZ R33, R138, -UR4, R33 ;  /* 0x800000048a217c23 */ /* 0x002fe40008010021 */
[----:B------:R-:W-:Y:S02]  /*9a70*/  FFMA.FTZ R4, R149, -UR4, R4 ;  /* 0x8000000495047c23 */ /* 0x000fe40008010004 */
[----:B------:R-:W-:Y:S02]  /*9a80*/  FFMA.FTZ R5, R144, -UR4, R5 ;  /* 0x8000000490057c23 */ /* 0x000fe40008010005 */
[----:B------:R-:W-:Y:S01]  /*9a90*/  FFMA.FTZ R6, R147, -UR4, R6 ;  /* 0x8000000493067c23 */ /* 0x000fe20008010006 */
[----:B------:R-:W-:Y:S01]  /*9aa0*/  FMNMX.FTZ R148, R4, R133, !PT ;  /* 0x0000008504947209 */ /* 0x000fe20007810000 */
[----:B------:R-:W-:Y:S02]  /*9ab0*/  FFMA.FTZ R8, R145, -UR4, R8 ;  /* 0x8000000491087c23 */ /* 0x000fe40008010008 */
[----:B------:R-:W-:Y:S01]  /*9ac0*/  FFMA.FTZ R7, R146, -UR4, R7 ;  /* 0x8000000492077c23 */ /* 0x000fe20008010007 */
[----:B------:R-:W-:Y:S01]  /*9ad0*/  FMNMX.FTZ R147, R5, R148, !PT ;  /* 0x0000009405937209 */ /* 0x000fe20007810000 */
[----:B------:R-:W-:Y:S01]  /*9ae0*/  FFMA.FTZ R11, R144, -UR4, R11 ;  /* 0x80000004900b7c23 */ /* 0x000fe2000801000b */
[----:B------:R-:W-:Y:S01]  /*9af0*/  FMNMX.FTZ R144, R6, R0, !PT ;  /* 0x0000000006907209 */ /* 0x000fe20007810000 */
        /* <DEDUP_REMOVED lines=66> */
[C---:B------:R-:W-:Y:S02]  /*9f20*/  FADD.FTZ R2, -R132.reuse, R133 ;  /* 0x0000008584027221 */ /* 0x040fe40000010100 */
[----:B------:R-:W-:Y:S01]  /*9f30*/  FMUL.FTZ R166, R132, c[0x0][0x23c] ;  /* 0x00008f0084a67a20 */ /* 0x000fe20000410000 */
[----:B--2---:R-:W-:Y:S01]  /*9f40*/  FMNMX.FTZ R3, R134, R3, !PT ;  /* 0x0000000386037209 */ /* 0x004fe20007810000 */
[----:B------:R-:W-:Y:S03]  /*9f50*/  FMUL.FTZ R135, R2, c[0x0][0x23c] ;  /* 0x00008f0002877a20 */ /* 0x000fe60000410000 */
[----:B------:R-:W-:Y:S01]  /*9f60*/  FSEL R166, R166, RZ, P0 ;  /* 0x000000ffa6a67208 */ /* 0x000fe20000000000 */
[----:B------:R2:W3:Y:S01]  /*9f70*/  MUFU.EX2 R2, R135 ;  /* 0x0000008700027308 */ /* 0x0004e20000000800 */
[C---:B------:R-:W-:Y:S01]  /*9f80*/  FMUL.FTZ R165, R3.reuse, c[0x0][0x23c] ;  /* 0x00008f0003a57a20 */ /* 0x040fe20000410000 */
[C---:B------:R-:W-:Y:S01]  /*9f90*/  FSETP.NEU.FTZ.AND P0, PT, R3.reuse, -INF , PT ;  /* 0xff8000000300780b */ /* 0x040fe20003f1d000 */
[----:B------:R-:W-:Y:S02]  /*9fa0*/  FADD.FTZ R133, -R3, R0 ;  /* 0x0000000003857221 */ /* 0x000fe40000010100 */
[--C-:B------:R-:W-:Y:S01]  /*9fb0*/  FFMA.FTZ R164, R4, c[0x0][0x23c], -R166.reuse ;  /* 0x00008f0004a47a23 */ /* 0x100fe200000108a6 */
[----:B------:R-:W-:Y:S01]  /*9fc0*/  FSEL R165, R165, RZ, P0 ;  /* 0x000000ffa5a57208 */ /* 0x000fe20000000000 */
[--C-:B------:R-:W-:Y:S01]  /*9fd0*/  FFMA.FTZ R163, R5, c[0x0][0x23c], -R166.reuse ;  /* 0x00008f0005a37a23 */ /* 0x100fe200000108a6 */
[----:B------:R-:W-:Y:S01]  /*9fe0*/  ISETP.GT.AND P0, PT, R210, R199, PT ;  /* 0x000000c7d200720c */ /* 0x000fe20003f04270 */
[--C-:B------:R-:W-:Y:S02]  /*9ff0*/  FFMA.FTZ R162, R8, c[0x0][0x23c], -R166.reuse ;  /* 0x00008f0008a27a23 */ /* 0x100fe400000108a6 */
[--C-:B------:R-:W-:Y:S01]  /*a000*/  FFMA.FTZ R161, R9, c[0x0][0x23c], -R166.reuse ;  /* 0x00008f0009a17a23 */ /* 0x100fe200000108a6 */
[----:B------:R-:W-:Y:S01]  /*a010*/  MUFU.EX2 R164, R164 ;  /* 0x000000a400a47308 */ /* 0x000fe20000000800 */
[--C-:B------:R-:W-:Y:S02]  /*a020*/  FFMA.FTZ R160, R6, c[0x0][0x23c], -R165.reuse ;  /* 0x00008f0006a07a23 */ /* 0x100fe400000108a5 */
[--C-:B------:R-:W-:Y:S02]  /*a030*/  FFMA.FTZ R134, R10, c[0x0][0x23c], -R165.reuse ;  /* 0x00008f000a867a23 */ /* 0x100fe400000108a5 */
[----:B------:R-:W-:Y:S02]  /*a040*/  FMUL.FTZ R0, R133, c[0x0][0x23c] ;  /* 0x00008f0085007a20 */ /* 0x000fe40000410000 */
[--C-:B------:R-:W-:Y:S02]  /*a050*/  FFMA.FTZ R133, R11, c[0x0][0x23c], -R165.reuse ;  /* 0x00008f000b857a23 */ /* 0x100fe400000108a5 */
[--C-:B------:R-:W-:Y:S01]  /*a060*/  FFMA.FTZ R175, R28, c[0x0][0x23c], -R166.reuse ;  /* 0x00008f001caf7a23 */ /* 0x100fe200000108a6 */
[----:B------:R-:W4:Y:S01]  /*a070*/  MUFU.EX2 R163, R163 ;  /* 0x000000a300a37308 */ /* 0x000f220000000800 */
[--C-:B------:R-:W-:Y:S02]  /*a080*/  FFMA.FTZ R214, R29, c[0x0][0x23c], -R166.reuse ;  /* 0x00008f001dd67a23 */ /* 0x100fe400000108a6 */
[--C-:B--2---:R-:W-:Y:S02]  /*a090*/  FFMA.FTZ R135, R7, c[0x0][0x23c], -R165.reuse ;  /* 0x00008f0007877a23 */ /* 0x104fe400000108a5 */
[C---:B---3--:R-:W-:Y:S02]  /*a0a0*/  FMUL.FTZ R4, R2.reuse, R128 ;  /* 0x0000008002047220 */ /* 0x048fe40000410000 */
[C---:B------:R-:W-:Y:S02]  /*a0b0*/  FMUL.FTZ R5, R2.reuse, R129 ;  /* 0x0000008102057220 */ /* 0x040fe40000410000 */
[C---:B------:R-:W-:Y:S01]  /*a0c0*/  FMUL.FTZ R8, R2.reuse, R124 ;  /* 0x0000007c02087220 */ /* 0x040fe20000410000 */
[----:B------:R-:W2:Y:S01]  /*a0d0*/  MUFU.EX2 R0, R0 ;  /* 0x0000000000007308 */ /* 0x000ea20000000800 */
[C---:B------:R-:W-:Y:S02]  /*a0e0*/  FMUL.FTZ R9, R2.reuse, R125 ;  /* 0x0000007d02097220 */ /* 0x040fe40000410000 */
[C---:B------:R-:W-:Y:S02]  /*a0f0*/  FMUL.FTZ R36, R2.reuse, R36 ;  /* 0x0000002402247220 */ /* 0x040fe40000410000 */
[C---:B------:R-:W-:Y:S02]  /*a100*/  FMUL.FTZ R37, R2.reuse, R37 ;  /* 0x0000002502257220 */ /* 0x040fe40000410000 */
[C---:B------:R-:W-:Y:S02]  /*a110*/  FMUL.FTZ R40, R2.reuse, R40 ;  /* 0x0000002802287220 */ /* 0x040fe40000410000 */
[----:B------:R-:W-:Y:S01]  /*a120*/  FMUL.FTZ R41, R2, R41 ;  /* 0x0000002902297220 */ /* 0x000fe20000410000 */
[----:B------:R-:W-:Y:S01]  /*a130*/  MUFU.EX2 R162, R162 ;  /* 0x000000a200a27308 */ /* 0x000fe20000000800 */
[--C-:B------:R-:W-:Y:S02]  /*a140*/  FFMA.FTZ R215, R32, c[0x0][0x23c], -R166.reuse ;  /* 0x00008f0020d77a23 */ /* 0x100fe400000108a6 */
[--C-:B------:R-:W-:Y:S01]  /*a150*/  FFMA.FTZ R216, R30, c[0x0][0x23c], -R165.reuse ;  /* 0x00008f001ed87a23 */ /* 0x100fe200000108a5 */
[----:B----4-:R-:W-:Y:S01]  /*a160*/  F2FP.PACK_AB R128, R163, R164 ;  /* 0x000000a4a380723e */ /* 0x010fe200000000ff */
[--C-:B------:R-:W-:Y:S02]  /*a170*/  FFMA.FTZ R217, R31, c[0x0][0x23c], -R165.reuse ;  /* 0x00008f001fd97a23 */ /* 0x100fe400000108a5 */
[----:B------:R-:W-:Y:S01]  /*a180*/  LDSM.16.MT88.4 R28, [R190+0xd800] ;  /* 0x00d80000be1c783b */ /* 0x000fe20000004200 */
[--C-:B------:R-:W-:Y:S02]  /*a190*/  FFMA.FTZ R218, R34, c[0x0][0x23c], -R165.reuse ;  /* 0x00008f0022da7a23 */ /* 0x100fe400000108a5 */
[----:B------:R-:W3:Y:S01]  /*a1a0*/  MUFU.EX2 R161, R161 ;  /* 0x000000a100a17308 */ /* 0x000ee20000000800 */
[C---:B------:R-:W-:Y:S02]  /*a1b0*/  FMUL.FTZ R44, R2.reuse, R44 ;  /* 0x0000002c022c7220 */ /* 0x040fe40000410000 */
[----:B------:R-:W-:Y:S02]  /*a1c0*/  FMUL.FTZ R45, R2, R45 ;  /* 0x0000002d022d7220 */ /* 0x000fe40000410000 */
[C---:B--2---:R-:W-:Y:S02]  /*a1d0*/  FMUL.FTZ R6, R0.reuse, R130 ;  /* 0x0000008200067220 */ /* 0x044fe40000410000 */
[C---:B------:R-:W-:Y:S02]  /*a1e0*/  FMUL.FTZ R7, R0.reuse, R131 ;  /* 0x0000008300077220 */ /* 0x040fe40000410000 */
[C---:B------:R-:W-:Y:S01]  /*a1f0*/  FMUL.FTZ R10, R0.reuse, R126 ;  /* 0x0000007e000a7220 */ /* 0x040fe20000410000 */
[----:B------:R-:W-:Y:S01]  /*a200*/  MUFU.EX2 R160, R160 ;  /* 0x000000a000a07308 */ /* 0x000fe20000000800 */
[C---:B------:R-:W-:Y:S02]  /*a210*/  FMUL.FTZ R11, R0.reuse, R127 ;  /* 0x0000007f000b7220 */ /* 0x040fe40000410000 */
[----:B------:R-:W2:Y:S01]  /*a220*/  LDSM.16.MT88.4 R124, [R188+0xc000] ;  /* 0x00c00000bc7c783b */ /* 0x000ea20000004200 */
[C---:B------:R-:W-:Y:S02]  /*a230*/  FMUL.FTZ R38, R0.reuse, R38 ;  /* 0x0000002600267220 */ /* 0x040fe40000410000 */
[C---:B------:R-:W-:Y:S02]  /*a240*/  FMUL.FTZ R39, R0.reuse, R39 ;  /* 0x0000002700277220 */ /* 0x040fe40000410000 */
[C---:B------:R-:W-:Y:S02]  /*a250*/  FMUL.FTZ R42, R0.reuse, R42 ;  /* 0x0000002a002a7220 */ /* 0x040fe40000410000 */
[----:B------:R-:W4:Y:S01]  /*a260*/  MUFU.EX2 R135, R135 ;  /* 0x0000008700877308 */ /* 0x000f220000000800 */
[C---:B------:R-:W-:Y:S02]  /*a270*/  FMUL.FTZ R43, R0.reuse, R43 ;  /* 0x0000002b002b7220 */ /* 0x040fe40000410000 */
[C---:B------:R-:W-:Y:S01]  /*a280*/  FMUL.FTZ R46, R0.reuse, R46 ;  /* 0x0000002e002e7220 */ /* 0x040fe20000410000 */
[----:B---3--:R-:W-:Y:S01]  /*a290*/  F2FP.PACK_AB R130, R161, R162 ;  /* 0x000000a2a182723e */ /* 0x008fe200000000ff */
        /* <DEDUP_REMOVED lines=9> */
[----:B------:R-:W3:Y:S01]  /*a330*/  MUFU.EX2 R133, R133 ;  /* 0x0000008500857308 */ /* 0x000ee20000000800 */
[----:B------:R-:W-:Y:S02]  /*a340*/  FMUL.FTZ R55, R0, R55 ;  /* 0x0000003700377220 */ /* 0x000fe40000410000 */
[C---:B------:R-:W-:Y:S01]  /*a350*/  FMUL.FTZ R56, R2.reuse, R56 ;  /* 0x0000003802387220 */ /* 0x040fe20000410000 */
[----:B----4-:R-:W-:Y:S01]  /*a360*/  F2FP.PACK_AB R129, R135, R160 ;  /* 0x000000a08781723e */ /* 0x010fe200000000ff */
        /* <DEDUP_REMOVED lines=11> */
[C---:B------:R-:W-:Y:S01]  /*a420*/  FMUL.FTZ R66, R0.reuse, R66 ;  /* 0x0000004200427220 */ /* 0x040fe20000410000 */
[----:B---3--:R-:W-:Y:S01]  /*a430*/  F2FP.PACK_AB R131, R133, R134 ;  /* 0x000000868583723e */ /* 0x008fe200000000ff */
[----:B------:R-:W-:Y:S02]  /*a440*/  FMUL.FTZ R67, R0, R67 ;  /* 0x0000004300437220 */ /* 0x000fe40000410000 */
[C---:B------:R-:W-:Y:S02]  /*a450*/  FMUL.FTZ R68, R2.reuse, R68 ;  /* 0x0000004402447220 */ /* 0x040fe40000410000 */
[----:B------:R-:W-:Y:S01]  /*a460*/  FMUL.FTZ R69, R2, R69 ;  /* 0x0000004502457220 */ /* 0x000fe20000410000 */
[----:B------:R-:W-:Y:S01]  /*a470*/  MUFU.EX2 R215, R215 ;  /* 0x000000d700d77308 */ /* 0x000fe20000000800 */
[C---:B-1----:R-:W-:Y:S05]  /*a480*/  HMMA.16816.F32 R4, R128.reuse, R136, R4 ;  /* 0x000000888004723c */ /* 0x042fea0000001804 */
[C---:B------:R-:W-:Y:S02]  /*a490*/  FMUL.FTZ R70, R0.reuse, R70 ;  /* 0x0000004600467220 */ /* 0x040fe40000410000 */
[----:B------:R-:W-:Y:S01]  /*a4a0*/  FMUL.FTZ R71, R0, R71 ;  /* 0x0000004700477220 */ /* 0x000fe20000410000 */
[C---:B------:R-:W-:Y:S01]  /*a4b0*/  HMMA.16816.F32 R8, R128.reuse, R138, R8 ;  /* 0x0000008a8008723c */ /* 0x040fe20000001808 */
[----:B------:R-:W1:Y:S01]  /*a4c0*/  LDSM.16.MT88.4 R136, [R192+0xe000] ;  /* 0x00e00000c088783b */ /* 0x000e620000004200 */
        /* <DEDUP_REMOVED lines=8> */
[----:B------:R-:W3:Y:S03]  /*a550*/  LDSM.16.MT88.4 R140, [R190+0xe000] ;  /* 0x00e00000be8c783b */ /* 0x000ee60000004200 */
[C---:B------:R-:W-:Y:S02]  /*a560*/  FMUL.FTZ R76, R2.reuse, R76 ;  /* 0x0000004c024c7220 */ /* 0x040fe40000410000 */
[----:B------:R-:W-:Y:S01]  /*a570*/  FMUL.FTZ R77, R2, R77 ;  /* 0x0000004d024d7220 */ /* 0x000fe20000410000 */
[----:B------:R-:W-:Y:S01]  /*a580*/  MUFU.EX2 R218, R218 ;  /* 0x000000da00da7308 */ /* 0x000fe20000000800 */
[C---:B------:R-:W-:Y:S04]  /*a590*/  HMMA.16816.F32 R44, R128.reuse, R144, R44 ;  /* 0x00000090802c723c */ /* 0x040fe8000000182c */
[C---:B------:R-:W-:Y:S02]  /*a5a0*/  FMUL.FTZ R78, R0.reuse, R78 ;  /* 0x0000004e004e7220 */ /* 0x040fe40000410000 */
[----:B------:R-:W-:Y:S02]  /*a5b0*/  FMUL.FTZ R79, R0, R79 ;  /* 0x0000004f004f7220 */ /* 0x000fe40000410000 */
[C---:B------:R-:W-:Y:S01]  /*a5c0*/  HMMA.16816.F32 R48, R128.reuse, R146, R48 ;  /* 0x000000928030723c */ /* 0x040fe20000001830 */
[----:B------:R-:W-:Y:S03]  /*a5d0*/  LDSM.16.MT88.4 R144, [R188+0xc800] ;  /* 0x00c80000bc90783b */ /* 0x000fe60000004200 */
[C---:B------:R-:W-:Y:S02]  /*a5e0*/  FMUL.FTZ R80, R2.reuse, R80 ;  /* 0x0000005002507220 */ /* 0x040fe40000410000 */
[----:B------:R-:W-:Y:S02]  /*a5f0*/  FMUL.FTZ R81, R2, R81 ;  /* 0x0000005102517220 */ /* 0x000fe40000410000 */
[C---:B--2---:R-:W-:Y:S04]  /*a600*/  HMMA.16816.F32 R52, R128.reuse, R124, R52 ;  /* 0x0000007c8034723c */ /* 0x044fe80000001834 */
[C---:B------:R-:W-:Y:S02]  /*a610*/  FMUL.FTZ R82, R0.reuse, R82 ;  /* 0x0000005200527220 */ /* 0x040fe40000410000 */
[----:B------:R-:W-:Y:S02]  /*a620*/  FMUL.FTZ R83, R0, R83 ;  /* 0x0000005300537220 */ /* 0x000fe40000410000 */
[C---:B------:R-:W-:Y:S01]  /*a630*/  HMMA.16816.F32 R56, R128.reuse, R126, R56 ;  /* 0x0000007e8038723c */ /* 0x040fe20000001838 */
[----:B------:R-:W2:Y:S03]  /*a640*/  LDSM.16.MT88.4 R124, [R189+0xe000] ;  /* 0x00e00000bd7c783b */ /* 0x000ea60000004200 */
[C---:B------:R-:W-:Y:S02]  /*a650*/  FMUL.FTZ R84, R2.reuse, R84 ;  /* 0x0000005402547220 */ /* 0x040fe40000410000 */
[----:B------:R-:W-:Y:S02]  /*a660*/  FMUL.FTZ R85, R2, R85 ;  /* 0x0000005502557220 */ /* 0x000fe40000410000 */
[C---:B-1----:R-:W-:Y:S04]  /*a670*/  HMMA.16816.F32 R60, R128.reuse, R136, R60 ;  /* 0x00000088803c723c */ /* 0x042fe8000000183c */
[C---:B------:R-:W-:Y:S02]  /*a680*/  FMUL.FTZ R86, R0.reuse, R86 ;  /* 0x0000005600567220 */ /* 0x040fe40000410000 */
[----:B------:R-:W-:Y:S02]  /*a690*/  FMUL.FTZ R87, R0, R87 ;  /* 0x0000005700577220 */ /* 0x000fe40000410000 */
[C---:B------:R-:W-:Y:S01]  /*a6a0*/  HMMA.16816.F32 R64, R128.reuse, R138, R64 ;  /* 0x0000008a8040723c */ /* 0x040fe20000001840 */
[----:B------:R-:W1:Y:S03]  /*a6b0*/  LDSM.16.MT88.4 R136, [R188+0xe000] ;  /* 0x00e00000bc88783b */ /* 0x000e660000004200 */
[C---:B------:R-:W-:Y:S02]  /*a6c0*/  FMUL.FTZ R88, R2.reuse, R88 ;  /* 0x0000005802587220 */ /* 0x040fe40000410000 */
[----:B------:R-:W-:Y:S02]  /*a6d0*/  FMUL.FTZ R89, R2, R89 ;  /* 0x0000005902597220 */ /* 0x000fe40000410000 */
[C---:B---3--:R-:W-:Y:S04]  /*a6e0*/  HMMA.16816.F32 R68, R128.reuse, R140, R68 ;  /* 0x0000008c8044723c */ /* 0x048fe80000001844 */
[C---:B------:R-:W-:Y:S02]  /*a6f0*/  FMUL.FTZ R90, R0.reuse, R90 ;  /* 0x0000005a005a7220 */ /* 0x040fe40000410000 */
[----:B------:R-:W-:Y:S02]  /*a700*/  FMUL.FTZ R91, R0, R91 ;  /* 0x0000005b005b7220 */ /* 0x000fe40000410000 */
[C---:B------:R-:W-:Y:S01]  /*a710*/  HMMA.16816.F32 R72, R128.reuse, R142, R72 ;  /* 0x0000008e8048723c */ /* 0x040fe20000001848 */
[----:B------:R-:W3:Y:S03]  /*a720*/  LDSM.16.MT88.4 R140, [R192+0x10000] ;  /* 0x01000000c08c783b */ /* 0x000ee60000004200 */
[C---:B------:R-:W-:Y:S02]  /*a730*/  FMUL.FTZ R92, R2.reuse, R92 ;  /* 0x0000005c025c7220 */ /* 0x040fe40000410000 */
[----:B------:R-:W-:Y:S02]  /*a740*/  FMUL.FTZ R93, R2, R93 ;  /* 0x0000005d025d7220 */ /* 0x000fe40000410000 */
[C---:B------:R-:W-:Y:S01]  /*a750*/  FMUL.FTZ R94, R0.reuse, R94 ;  /* 0x0000005e005e7220 */ /* 0x040fe20000410000 */
[C---:B--2---:R-:W-:Y:S03]  /*a760*/  HMMA.16816.F32 R76, R128.reuse, R124, R76 ;  /* 0x0000007c804c723c */ /* 0x044fe6000000184c */
[----:B------:R-:W-:Y:S02]  /*a770*/  FMUL.FTZ R95, R0, R95 ;  /* 0x0000005f005f7220 */ /* 0x000fe40000410000 */
[C---:B------:R-:W-:Y:S02]  /*a780*/  FMUL.FTZ R96, R2.reuse, R96 ;  /* 0x0000006002607220 */ /* 0x040fe40000410000 */
[----:B------:R-:W-:Y:S01]  /*a790*/  FMUL.FTZ R97, R2, R97 ;  /* 0x0000006102617220 */ /* 0x000fe20000410000 */
        /* <DEDUP_REMOVED lines=18> */
[--C-:B------:R-:W-:Y:S01]  /*a8c0*/  FFMA.FTZ R167, R12, c[0x0][0x23c], -R166.reuse ;  /* 0x00008f000ca77a23 */ /* 0x100fe200000108a6 */
[C---:B--2---:R-:W-:Y:S03]  /*a8d0*/  HMMA.16816.F32 R100, R128.reuse, R124, R100 ;  /* 0x0000007c8064723c */ /* 0x044fe60000001864 */
[C---:B------:R-:W-:Y:S02]  /*a8e0*/  FMUL.FTZ R12, R2.reuse, R120 ;  /* 0x00000078020c7220 */ /* 0x040fe40000410000 */
[--C-:B------:R-:W-:Y:S01]  /*a8f0*/  FFMA.FTZ R168, R13, c[0x0][0x23c], -R166.reuse ;  /* 0x00008f000da87a23 */ /* 0x100fe200000108a6 */
[----:B------:R-:W-:Y:S01]  /*a900*/  MUFU.EX2 R167, R167 ;  /* 0x000000a700a77308 */ /* 0x000fe20000000800 */
[----:B------:R-:W-:Y:S01]  /*a910*/  FMUL.FTZ R13, R2, R121 ;  /* 0x00000079020d7220 */ /* 0x000fe20000410000 */
[C---:B------:R-:W-:Y:S01]  /*a920*/  HMMA.16816.F32 R104, R128.reuse, R126, R104 ;  /* 0x0000007e8068723c */ /* 0x040fe20000001868 */
[----:B------:R-:W-:Y:S03]  /*a930*/  LDSM.16.MT88.4 R124, [R190+0xc800] ;  /* 0x00c80000be7c783b */ /* 0x000fe60000004200 */
[--C-:B------:R-:W-:Y:S02]  /*a940*/  FFMA.FTZ R171, R14, c[0x0][0x23c], -R165.reuse ;  /* 0x00008f000eab7a23 */ /* 0x100fe400000108a5 */
[C---:B------:R-:W-:Y:S02]  /*a950*/  FMUL.FTZ R14, R0.reuse, R122 ;  /* 0x0000007a000e7220 */ /* 0x040fe40000410000 */
[--C-:B------:R-:W-:Y:S01]  /*a960*/  FFMA.FTZ R172, R15, c[0x0][0x23c], -R165.reuse ;  /* 0x00008f000fac7a23 */ /* 0x100fe200000108a5 */
[----:B------:R-:W2:Y:S03]  /*a970*/  MUFU.EX2 R168, R168 ;  /* 0x000000a800a87308 */ /* 0x000ea60000000800 */
[----:B------:R-:W-:Y:S02]  /*a980*/  FMUL.FTZ R15, R0, R123 ;  /* 0x0000007b000f7220 */ /* 0x000fe40000410000 */
[----:B------:R-:W4:Y:S01]  /*a990*/  LDSM.16.MT88.4 R120, [R192+0xc800] ;  /* 0x00c80000c078783b */ /* 0x000f220000004200 */
        /* <DEDUP_REMOVED lines=12> */
[----:B--2---:R-:W-:Y:S01]  /*aa60*/  F2FP.PACK_AB R116, R168, R167 ;  /* 0x000000a7a874723e */ /* 0x004fe200000000ff */
[----:B------:R-:W-:Y:S01]  /*aa70*/  FMUL.FTZ R17, R2, R117 ;  /* 0x0000007502117220 */ /* 0x000fe20000410000 */
[C---:B------:R-:W-:Y:S01]  /*aa80*/  HMMA.16816.F32 R12, R128.reuse, R138, R12 ;  /* 0x0000008a800c723c */ /* 0x040fe2000000180c */
[----:B------:R-:W1:Y:S03]  /*aa90*/  LDSM.16.MT88.4 R136, [R189+0xc800] ;  /* 0x00c80000bd88783b */ /* 0x000e660000004200 */
[----:B------:R-:W2:Y:S01]  /*aaa0*/  MUFU.EX2 R170, R170 ;  /* 0x000000aa00aa7308 */ /* 0x000ea20000000800 */
[C---:B------:R-:W-:Y:S02]  /*aab0*/  FMUL.FTZ R18, R0.reuse, R118 ;  /* 0x0000007600127220 */ /* 0x040fe40000410000 */
[----:B------:R-:W-:Y:S02]  /*aac0*/  FMUL.FTZ R19, R0, R119 ;  /* 0x0000007700137220 */ /* 0x000fe40000410000 */
[C---:B------:R-:W-:Y:S03]  /*aad0*/  FMUL.FTZ R112, R2.reuse, R112 ;  /* 0x0000007002707220 */ /* 0x040fe60000410000 */
[----:B------:R-:W-:Y:S02]  /*aae0*/  FMUL.FTZ R113, R2, R113 ;  /* 0x0000007102717220 */ /* 0x000fe40000410000 */
[C---:B---3--:R-:W-:Y:S01]  /*aaf0*/  HMMA.16816.F32 R16, R128.reuse, R140, R16 ;  /* 0x0000008c8010723c */ /* 0x048fe20000001810 */
[----:B------:R-:W3:Y:S02]  /*ab00*/  MUFU.EX2 R172, R172 ;  /* 0x000000ac00ac7308 */ /* 0x000ee40000000800 */
[C---:B------:R-:W-:Y:S02]  /*ab10*/  FMUL.FTZ R114, R0.reuse, R114 ;  /* 0x0000007200727220 */ /* 0x040fe40000410000 */
[----:B------:R-:W-:Y:S02]  /*ab20*/  FMUL.FTZ R115, R0, R115 ;  /* 0x0000007300737220 */ /* 0x000fe40000410000 */
[----:B------:R-:W-:Y:S02]  /*ab30*/  FFMA.FTZ R164, R2, R211, R164 ;  /* 0x000000d302a47223 */ /* 0x000fe400000100a4 */
[----:B------:R-:W-:Y:S02]  /*ab40*/  FFMA.FTZ R160, R0, R209, R160 ;  /* 0x000000d100a07223 */ /* 0x000fe400000100a0 */
[----:B------:R-:W-:Y:S01]  /*ab50*/  MUFU.EX2 R173, R173 ;  /* 0x000000ad00ad7308 */ /* 0x000fe20000000800 */
[----:B------:R-:W-:Y:S01]  /*ab60*/  HMMA.16816.F32 R112, R128, R142, R112 ;  /* 0x0000008e8070723c */ /* 0x000fe20000001870 */
[----:B------:R-:W-:Y:S02]  /*ab70*/  LDSM.16.MT88.4 R128, [R190+0x10800] ;  /* 0x01080000be80783b */ /* 0x000fe40000004200 */
[----:B--2---:R-:W-:Y:S01]  /*ab80*/  F2FP.PACK_AB R118, R170, R169 ;  /* 0x000000a9aa76723e */ /* 0x004fe200000000ff */
[----:B------:R-:W-:Y:S02]  /*ab90*/  FADD.FTZ R163, R163, R164 ;  /* 0x000000a4a3a37221 */ /* 0x000fe40000010000 */
[----:B------:R-:W-:Y:S02]  /*aba0*/  FADD.FTZ R135, R135, R160 ;  /* 0x000000a087877221 */ /* 0x000fe40000010000 */
[----:B------:R-:W-:Y:S01]  /*abb0*/  FADD.FTZ R162, R162, R163 ;  /* 0x000000a3a2a27221 */ /* 0x000fe20000010000 */
[----:B------:R-:W2:Y:S01]  /*abc0*/  MUFU.EX2 R174, R174 ;  /* 0x000000ae00ae7308 */ /* 0x000ea20000000800 */
[----:B------:R-:W-:Y:S02]  /*abd0*/  LDSM.16.MT88.4 R140, [R190+0xd000] ;  /* 0x00d00000be8c783b */ /* 0x000fe40000004200 */
[----:B------:R-:W-:Y:S01]  /*abe0*/  FADD.FTZ R0, R134, R135 ;  /* 0x0000008786007221 */ /* 0x000fe20000010000 */
[----:B---3--:R-:W-:Y:S01]  /*abf0*/  F2FP.PACK_AB R117, R172, R171 ;  /* 0x000000abac75723e */ /* 0x008fe200000000ff */
[----:B------:R-:W-:Y:S02]  /*ac00*/  FADD.FTZ R162, R161, R162 ;  /* 0x000000a2a1a27221 */ /* 0x000fe40000010000 */
[----:B------:R-:W-:Y:S01]  /*ac10*/  FADD.FTZ R0, R133, R0 ;  /* 0x0000000085007221 */ /* 0x000fe20000010000 */
[----:B------:R-:W-:Y:S01]  /*ac20*/  MOV R133, R132 ;  /* 0x0000008400857202 */ /* 0x000fe20000000f00 */
[----:B------:R-:W-:Y:S02]  /*ac30*/  FADD.FTZ R167, R167, R162 ;  /* 0x000000a2a7a77221 */ /* 0x000fe40000010000 */
[----:B------:R-:W-:Y:S01]  /*ac40*/  FADD.FTZ R171, R171, R0 ;  /* 0x00000000abab7221 */ /* 0x000fe20000010000 */
[----:B------:R-:W-:Y:S01]  /*ac50*/  IADD3 R0, R210, -0x1, RZ ;  /* 0xffffffffd2007810 */ /* 0x000fe20007ffe0ff */
[----:B------:R-:W-:Y:S02]  /*ac60*/  FADD.FTZ R168, R168, R167 ;  /* 0x000000a7a8a87221 */ /* 0x000fe40000010000 */
[----:B------:R-:W-:Y:S01]  /*ac70*/  FADD.FTZ R172, R172, R171 ;  /* 0x000000abacac7221 */ /* 0x000fe20000010000 */
[----:B------:R-:W-:Y:S01]  /*ac80*/  MOV R210, R0 ;  /* 0x0000000000d27202 */ /* 0x000fe20000000f00 */
[----:B------:R-:W-:Y:S01]  /*ac90*/  FADD.FTZ R169, R169, R168 ;  /* 0x000000a8a9a97221 */ /* 0x000fe20000010000 */
[----:B------:R-:W-:Y:S03]  /*aca0*/  MOV R0, R3 ;  /* 0x0000000300007202 */ /* 0x000fe60000000f00 */
[----:B------:R-:W-:Y:S01]  /*acb0*/  FADD.FTZ R169, R170, R169 ;  /* 0x000000a9aaa97221 */ /* 0x000fe20000010000 */
[----:B--2---:R-:W-:Y:S07]  /*acc0*/  F2FP.PACK_AB R119, R174, R173 ;  /* 0x000000adae77723e */ /* 0x004fee00000000ff */
        /* <DEDUP_REMOVED lines=55> */
[----:B----4-:R-:W-:Y:S03]  /*b040*/  F2FP.PACK_AB R21, R157, R156 ;  /* 0x0000009c9d15723e */ /* 0x010fe600000000ff */
[C---:B------:R-:W-:Y:S01]  /*b050*/  HMMA.16816.F32 R12, R116.reuse, R138, R12 ;  /* 0x0000008a740c723c */ /* 0x040fe2000000180c */
[----:B------:R-:W4:Y:S05]  /*b060*/  LDSM.16.MT88.4 R136, [R192+0xf000] ;  /* 0x00f00000c088783b */ /* 0x000f2a0000004200 */
[----:B------:R-:W4:Y:S02]  /*b070*/  MUFU.EX2 R166, R166 ;  /* 0x000000a600a67308 */ /* 0x000f240000000800 */
[C---:B--2---:R-:W-:Y:S08]  /*b080*/  HMMA.16816.F32 R16, R116.reuse, R120, R16 ;  /* 0x000000787410723c */ /* 0x044ff00000001810 */
[----:B------:R-:W-:Y:S01]  /*b090*/  HMMA.16816.F32 R112, R116, R122, R112 ;  /* 0x0000007a7470723c */ /* 0x000fe20000001870 */
[----:B------:R-:W2:Y:S01]  /*b0a0*/  LDSM.16.MT88.4 R116, [R188+0xf000] ;  /* 0x00f00000bc74783b */ /* 0x000ea20000004200 */
[----:B------:R-:W2:Y:S02]  /*b0b0*/  MUFU.EX2 R165, R165 ;  /* 0x000000a500a57308 */ /* 0x000ea40000000800 */
[----:B-1----:R-:W-:Y:S05]  /*b0c0*/  F2FP.PACK_AB R23, R159, R158 ;  /* 0x0000009e9f17723e */ /* 0x002fea00000000ff */
[----:B------:R-:W-:Y:S02]  /*b0d0*/  LDSM.16.MT88.4 R120, [R190+0x11000] ;  /* 0x01100000be78783b */ /* 0x000fe40000004200 */
[C---:B---3--:R-:W-:Y:S08]  /*b0e0*/  HMMA.16816.F32 R4, R20.reuse, R124, R4 ;  /* 0x0000007c1404723c */ /* 0x048ff00000001804 */
        /* <DEDUP_REMOVED lines=38> */
[----:B------:R-:W-:Y:S03]  /*b350*/  F2FP.PACK_AB R23, R165, R218 ;  /* 0x000000daa517723e */ /* 0x000fe600000000ff */
[----:B------:R-:W-:Y:S04]  /*b360*/  FADD.FTZ R211, R215, R214 ;  /* 0x000000d6d7d37221 */ /* 0x000fe80000010000 */
[C---:B-1----:R-:W-:Y:S01]  /*b370*/  HMMA.16816.F32 R128, R20.reuse, R24, R4 ;  /* 0x000000181480723c */ /* 0x042fe20000001804 */
[----:B------:R-:W1:Y:S02]  /*b380*/  LDSM.16.MT88.4 R4, [R190+0x11800] ;  /* 0x01180000be04783b */ /* 0x000e640000004200 */
[----:B------:R-:W-:Y:S05]  /*b390*/  FADD.FTZ R211, R166, R211 ;  /* 0x000000d3a6d37221 */ /* 0x000fea0000010000 */
        /* <DEDUP_REMOVED lines=27> */
[C---:B------:R-:W-:Y:S04]  /*b550*/  HMMA.16816.F32 R116, R20.reuse, R8, R16 ;  /* 0x000000081474723c */ /* 0x040fe80000001810 */
[----:B------:R-:W-:Y:S04]  /*b560*/  FADD.FTZ R158, R158, R157 ;  /* 0x0000009d9e9e7221 */ /* 0x000fe80000010000 */
[----:B------:R-:W-:Y:S01]  /*b570*/  FADD.FTZ R159, R159, R158 ;  /* 0x0000009e9f9f7221 */ /* 0x000fe20000010000 */
[----:B------:R-:W-:Y:S03]  /*b580*/  HMMA.16816.F32 R112, R20, R10, R112 ;  /* 0x0000000a1470723c */ /* 0x000fe60000001870 */
[----:B------:R-:W-:Y:S04]  /*b590*/  FADD.FTZ R216, R216, R159 ;  /* 0x0000009fd8d87221 */ /* 0x000fe80000010000 */
[----:B------:R-:W-:Y:S05]  /*b5a0*/  FADD.FTZ R217, R217, R216 ;  /* 0x000000d8d9d97221 */ /* 0x000fea0000010000 */
[----:B------:R-:W-:Y:S04]  /*b5b0*/  FADD.FTZ R218, R218, R217 ;  /* 0x000000d9dada7221 */ /* 0x000fe80000010000 */
[----:B------:R-:W-:Y:S01]  /*b5c0*/  FADD.FTZ R209, R165, R218 ;  /* 0x000000daa5d17221 */ /* 0x000fe20000010000 */
[----:B------:R-:W-:-:S05]  /*b5d0*/  @P0 BRA `(.L_x_4377) ;  /* 0xffffc24000000947 */ /* 0x000fca000383ffff */
.L_x_4373:
[----:B------:R-:W1:Y:S01]  /*b5e0*/  SHFL.BFLY PT, R0, R209, 0x2, 0x1f ;  /* 0x0c401f00d1007f89 */ /* 0x000e6200000e0000 */
[----:B------:R-:W-:Y:S01]  /*b5f0*/  MOV R7, 0x3f800000 ;  /* 0x3f80000000077802 */ /* 0x000fe20000000f00 */
[----:B------:R-:W2:Y:S01]  /*b600*/  S2UR UR9, SR_CTAID.Z ;  /* 0x00000000000979c3 */ /* 0x000ea20000002700 */
[----:B------:R-:W-:Y:S01]  /*b610*/  MOV R6, 0x3f800000 ;  /* 0x3f80000000067802 */ /* 0x000fe20000000f00 */
[----:B------:R-:W3:Y:S01]  /*b620*/  SHFL.BFLY PT, R2, R211, 0x2, 0x1f ;  /* 0x0c401f00d3027f89 */ /* 0x000ee200000e0000 */
[----:B------:R-:W-:Y:S01]  /*b630*/  UIADD3 UR8, -UR11, URZ, URZ ;  /* 0x0000003f0b087290 */ /* 0x000fe2000fffe13f */
[----:B------:R-:W-:Y:S01]  /*b640*/  BSSY B0, `(.L_x_4378) ;  /* 0x0000115000007945 */ /* 0x000fe20003800000 */
[----:B------:R-:W-:Y:S01]  /*b650*/  ULDC UR6, c[0x0][0x1c0] ;  /* 0x0000700000067ab9 */ /* 0x000fe20000000800 */
[----:B------:R-:W-:Y:S06]  /*b660*/  BAR.SYNC.DEFER_BLOCKING 0x0 ;  /* 0x0000000000007b1d */ /* 0x000fec0000010000 */
[----:B------:R-:W4:Y:S01]  /*b670*/  S2UR UR7, SR_CTAID.Y ;  /* 0x00000000000779c3 */ /* 0x000f220000002600 */
[----:B------:R-:W-:-:S07]  /*b680*/  ULDC.64 UR4, c[0x0][0x210] ;  /* 0x0000840000047ab9 */ /* 0x000fce0000000a00 */
[----:B------:R-:W5:Y:S01]  /*b690*/  S2UR UR10, SR_CTAID.X ;  /* 0x00000000000a79c3 */ /* 0x000f620000002500 */
[----:B-1----:R-:W-:Y:S02]  /*b6a0*/  FADD.FTZ R5, R0, R209 ;  /* 0x000000d100057221 */ /* 0x002fe40000010000 */
[----:B------:R-:W1:Y:S01]  /*b6b0*/  S2R R0, SR_TID.X ;  /* 0x0000000000007919 */ /* 0x000e620000002100 */
[----:B--2---:R-:W-:Y:S01]  /*b6c0*/  UIMAD UR8, UR8, UR6, UR9 ;  /* 0x00000006080872a4 */ /* 0x004fe2000f8e0209 */
[----:B---3--:R-:W-:Y:S02]  /*b6d0*/  FADD.FTZ R11, R2, R211 ;  /* 0x000000d3020b7221 */ /* 0x008fe40000010000 */
[----:B------:R-:W2:Y:S04]  /*b6e0*/  SHFL.BFLY PT, R2, R5, 0x1, 0x1f ;  /* 0x0c201f0005027f89 */ /* 0x000ea800000e0000 */
[----:B------:R-:W3:Y:S01]  /*b6f0*/  SHFL.BFLY PT, R4, R11, 0x1, 0x1f ;  /* 0x0c201f000b047f89 */ /* 0x000ee200000e0000 */
[----:B----4-:R-:W-:-:S04]  /*b700*/  UIMAD UR4, UR7, UR4, UR11 ;  /* 0x00000004070472a4 */ /* 0x010fc8000f8e020b */
[----:B------:R-:W-:-:S03]  /*b710*/  UIMAD UR4, UR4, UR6, UR8 ;  /* 0x00000006040472a4 */ /* 0x000fc6000f8e0208 */
[----:B------:R-:W-:Y:S02]  /*b720*/  ULDC.64 UR6, c[0x0][0x118] ;  /* 0x0000460000067ab9 */ /* 0x000fe40000000a00 */
[----:B-----5:R-:W-:Y:S01]  /*b730*/  USHF.L.U32 UR10, UR10, 0x6, URZ ;  /* 0x000000060a0a7899 */ /* 0x020fe2000800063f */
[----:B-1----:R-:W-:-:S03]  /*b740*/  SHF.R.S32.HI R9, RZ, 0x1f, R0 ;  /* 0x0000001fff097819 */ /* 0x002fc60000011400 */
[----:B------:R-:W-:Y:S01]  /*b750*/  UIMAD UR5, UR4, UR5, UR10 ;  /* 0x00000005040572a4 */ /* 0x000fe2000f8e020a */
        /* <DEDUP_REMOVED lines=74> */
[C---:B------:R-:W-:Y:S01]  /*bc00*/  FMUL.FTZ R53, R7.reuse, R53 ;  /* 0x0000003507357220 */ /* 0x040fe20000410000 */
[----:B------:R-:W1:Y:S01]  /*bc10*/  @P3 MUFU.LG2 R2, R2 ;  /* 0x0000000200023308 */ /* 0x000e620000000c00 */
[----:B------:R-:W-:Y:S01]  /*bc20*/  FMUL.FTZ R55, R6, R55 ;  /* 0x0000003706377220 */ /* 0x000fe20000410000 */
[----:B------:R-:W-:Y:S01]  /*bc30*/  IADD3 R9, R0, -R9, RZ ;  /* 0x8000000900097210 */ /* 0x000fe20007ffe0ff */
[----:B------:R-:W-:Y:S01]  /*bc40*/  FMUL.FTZ R54, R6, R54 ;  /* 0x0000003606367220 */ /* 0x000fe20000410000 */
[----:B------:R-:W-:Y:S01]  /*bc50*/  IADD3 R11, R10, -R11, RZ ;  /* 0x8000000b0a0b7210 */ /* 0x000fe20007ffe0ff */
[----:B------:R-:W-:Y:S01]  /*bc60*/  FMUL.FTZ R56, R7, R56 ;  /* 0x0000003807387220 */ /* 0x000fe20000410000 */
[----:B------:R-:W-:Y:S01]  /*bc70*/  SHF.L.U32 R10, R13, 0x2, RZ ;  /* 0x000000020d0a7819 */ /* 0x000fe200000006ff */
[----:B------:R-:W-:Y:S01]  /*bc80*/  FMUL.FTZ R57, R7, R57 ;  /* 0x0000003907397220 */ /* 0x000fe20000410000 */
[----:B------:R-:W-:Y:S01]  /*bc90*/  SHF.R.S32.HI R0, RZ, 0x1f, R11 ;  /* 0x0000001fff007819 */ /* 0x000fe2000001140b */
[----:B------:R-:W-:-:S02]  /*bca0*/  FMUL.FTZ R59, R6, R59 ;  /* 0x0000003b063b7220 */ /* 0x000fc40000410000 */
[----:B------:R-:W-:Y:S01]  /*bcb0*/  FMUL.FTZ R58, R6, R58 ;  /* 0x0000003a063a7220 */ /* 0x000fe20000410000 */
[----:B------:R-:W-:Y:S01]  /*bcc0*/  LEA.HI R0, R0, R11, RZ, 0x2 ;  /* 0x0000000b00007211 */ /* 0x000fe200078f10ff */
[C---:B------:R-:W-:Y:S01]  /*bcd0*/  FMUL.FTZ R60, R7.reuse, R60 ;  /* 0x0000003c073c7220 */ /* 0x040fe20000410000 */
[----:B------:R-:W-:Y:S01]  /*bce0*/  SHF.R.S32.HI R11, RZ, 0x1f, R10 ;  /* 0x0000001fff0b7819 */ /* 0x000fe2000001140a */
[C---:B------:R-:W-:Y:S01]  /*bcf0*/  FMUL.FTZ R61, R7.reuse, R61 ;  /* 0x0000003d073d7220 */ /* 0x040fe20000410000 */
[----:B------:R-:W-:Y:S01]  /*bd00*/  SHF.R.S32.HI R0, RZ, 0x2, R0 ;  /* 0x00000002ff007819 */ /* 0x000fe20000011400 */
        /* <DEDUP_REMOVED lines=59> */
[----:B------:R-:W-:Y:S01]  /*c0c0*/  FMUL.FTZ R113, R7, R113 ;  /* 0x0000007107717220 */ /* 0x000fe20000410000 */
[----:B------:R-:W-:Y:S01]  /*c0d0*/  MOV R7, 0x40 ;  /* 0x0000004000077802 */ /* 0x000fe20000000f00 */
[C---:B------:R-:W-:Y:S02]  /*c0e0*/  FMUL.FTZ R115, R6.reuse, R115 ;  /* 0x0000007306737220 */ /* 0x040fe40000410000 */
[----:B------:R-:W-:Y:S01]  /*c0f0*/  FMUL.FTZ R114, R6, R114 ;  /* 0x0000007206727220 */ /* 0x000fe20000410000 */
[----:B------:R-:W-:Y:S01]  /*c100*/  SHF.L.U32 R6, R14, 0x2, RZ ;  /* 0x000000020e067819 */ /* 0x000fe200000006ff */
[----:B-1----:R-:W-:Y:S01]  /*c110*/  @P3 FMUL.FTZ R2, R2, 0.69314718246459960938 ;  /* 0x3f31721802023820 */ /* 0x002fe20000410000 */
[----:B------:R-:W-:-:S02]  /*c120*/  SEL R7, R7, 0xffffffc0, !P1 ;  /* 0xffffffc007077807 */ /* 0x000fc40004800000 */
[C---:B------:R-:W-:Y:S02]  /*c130*/  IADD3 R16, R6.reuse, -0x20, RZ ;  /* 0xffffffe006107810 */ /* 0x040fe40007ffe0ff */
[C---:B------:R-:W-:Y:S02]  /*c140*/  @P0 IADD3 R16, R6.reuse, 0x20, RZ ;  /* 0x0000002006100810 */ /* 0x040fe40007ffe0ff */
[C---:B------:R-:W-:Y:S02]  /*c150*/  IADD3 R17, R6.reuse, R7, RZ ;  /* 0x0000000706117210 */ /* 0x040fe40007ffe0ff */
[-C--:B------:R-:W-:Y:S01]  /*c160*/  IADD3 R18, R7, R16.reuse, RZ ;  /* 0x0000001007127210 */ /* 0x080fe20007ffe0ff */
[----:B------:R-:W-:Y:S01]  /*c170*/  STS.64 [R16], R124 ;  /* 0x0000007c10007388 */ /* 0x000fe20000000a00 */
[-C--:B------:R-:W-:Y:S02]  /*c180*/  IADD3 R6, R6, R15.reuse, RZ ;  /* 0x0000000f06067210 */ /* 0x080fe40007ffe0ff */
[----:B------:R-:W-:Y:S01]  /*c190*/  IADD3 R7, R15, R16, RZ ;  /* 0x000000100f077210 */ /* 0x000fe20007ffe0ff */
[----:B------:R-:W-:Y:S01]  /*c1a0*/  STS.64 [R16+0x800], R126 ;  /* 0x0008007e10007388 */ /* 0x000fe20000000a00 */
[----:B------:R-:W-:-:S02]  /*c1b0*/  IADD3 R19, R17, R15, RZ ;  /* 0x0000000f11137210 */ /* 0x000fc40007ffe0ff */
        /* <DEDUP_REMOVED lines=40> */
[----:B------:R1:W-:Y:S04]  /*c440*/  STS.64 [R6+0x8800], R110 ;  /* 0x0088006e06007388 */ /* 0x0003e80000000a00 */
[----:B------:R-:W-:Y:S04]  /*c450*/  STS.64 [R7+0x8000], R120 ;  /* 0x0080007807007388 */ /* 0x000fe80000000a00 */
[----:B------:R2:W-:Y:S04]  /*c460*/  STS.64 [R7+0x8800], R122 ;  /* 0x0088007a07007388 */ /* 0x0005e80000000a00 */
[----:B------:R-:W-:Y:S04]  /*c470*/  STS.64 [R19+0x8000], R116 ;  /* 0x0080007413007388 */ /* 0x000fe80000000a00 */
[----:B------:R-:W-:Y:S04]  /*c480*/  STS.64 [R19+0x8800], R118 ;  /* 0x0088007613007388 */ /* 0x000fe80000000a00 */
[----:B------:R-:W-:Y:S04]  /*c490*/  STS.64 [R15+0x8000], R112 ;  /* 0x008000700f007388 */ /* 0x000fe80000000a00 */
[----:B------:R-:W-:Y:S01]  /*c4a0*/  STS.64 [R15+0x8800], R114 ;  /* 0x008800720f007388 */ /* 0x000fe20000000a00 */
[----:B-1----:R-:W-:-:S03]  /*c4b0*/  MOV R6, 0xff800000 ;  /* 0xff80000000067802 */ /* 0x002fc60000000f00 */
[----:B------:R-:W-:Y:S01]  /*c4c0*/  BAR.SYNC.DEFER_BLOCKING 0x0 ;  /* 0x0000000000007b1d */ /* 0x000fe20000010000 */
[----:B------:R-:W-:Y:S01]  /*c4d0*/  @P3 FFMA.FTZ R6, R3, c[0x0][0x238], R2 ;  /* 0x00008e0003063a23 */ /* 0x000fe20000010002 */
[----:B--2---:R-:W-:-:S04]  /*c4e0*/  SHF.R.S32.HI R7, RZ, 0x1f, R12 ;  /* 0x0000001fff077819 */ /* 0x004fc8000001140c */
[----:B------:R-:W-:-:S04]  /*c4f0*/  LEA.HI R7, R7, R12, RZ, 0x2 ;  /* 0x0000000c07077211 */ /* 0x000fc800078f10ff */
[----:B------:R-:W-:-:S04]  /*c500*/  LOP3.LUT R7, R7, 0xffffffc, RZ, 0xc0, !PT ;  /* 0x0ffffffc07077812 */ /* 0x000fc800078ec0ff */
[----:B------:R-:W-:-:S04]  /*c510*/  IADD3 R7, R12, -R7, RZ ;  /* 0x800000070c077210 */ /* 0x000fc80007ffe0ff */
        /* <DEDUP_REMOVED lines=28> */
[----:B--234-:R-:W-:Y:S01]  /*c6e0*/  IADD3 R4, R7, 0x8, RZ ;  /* 0x0000000807047810 */ /* 0x01cfe20007ffe0ff */
[----:B------:R-:W-:Y:S01]  /*c6f0*/  IMAD.U32 R0, RZ, RZ, UR5 ;  /* 0x00000005ff007e24 */ /* 0x000fe2000f8e00ff */
[----:B------:R-:W-:-:S02]  /*c700*/  SHF.R.S32.HI R3, RZ, 0x1f, R7 ;  /* 0x0000001fff037819 */ /* 0x000fc40000011407 */
[C---:B------:R-:W-:Y:S02]  /*c710*/  IADD3 R2, P0, R7.reuse, UR5, RZ ;  /* 0x0000000507027c10 */ /* 0x040fe4000ff1e0ff */
[----:B------:R-:W-:Y:S02]  /*c720*/  ISETP.GE.AND P2, PT, R7, UR13, PT ;  /* 0x0000000d07007c0c */ /* 0x000fe4000bf46270 */
[----:B------:R-:W-:Y:S02]  /*c730*/  ISETP.GE.AND P1, PT, R4, UR13, PT ;  /* 0x0000000d04007c0c */ /* 0x000fe4000bf26270 */
[----:B------:R-:W-:Y:S02]  /*c740*/  LEA.HI.X.SX32 R3, R0, R3, 0x1, P0 ;  /* 0x0000000300037211 */ /* 0x000fe400000f0eff */
[----:B------:R-:W-:-:S04]  /*c750*/  LEA R12, P0, R2, c[0x0][0x208], 0x2 ;  /* 0x00008200020c7a11 */ /* 0x000fc800078010ff */
[----:B------:R-:W-:-:S05]  /*c760*/  LEA.HI.X R13, R2, c[0x0][0x20c], R3, 0x2, P0 ;  /* 0x00008300020d7a11 */ /* 0x000fca00000f1403 */
[----:B------:R2:W-:Y:S04]  /*c770*/  @!P2 STG.E [R12.64], R5 ;  /* 0x000000050c00a986 */ /* 0x0005e8000c101906 */
[----:B------:R2:W-:Y:S02]  /*c780*/  @!P1 STG.E [R12.64+0x20], R6 ;  /* 0x000020060c009986 */ /* 0x0005e4000c101906 */
.L_x_4379:
[----:B--234-:R-:W-:Y:S05]  /*c790*/  BSYNC B0 ;  /* 0x0000000000007941 */ /* 0x01cfea0003800000 */
.L_x_4378:
[----:B------:R-:W-:Y:S01]  /*c7a0*/  ULDC UR4, c[0x0][0x22c] ;  /* 0x00008b0000047ab9 */ /* 0x000fe20000000800 */
[C---:B------:R-:W-:Y:S01]  /*c7b0*/  ISETP.GE.AND P1, PT, R8.reuse, UR13, PT ;  /* 0x0000000d08007c0c */ /* 0x040fe2000bf26270 */
[----:B------:R-:W-:Y:S01]  /*c7c0*/  UIMAD UR4, UR5, UR4, URZ ;  /* 0x00000004050472a4 */ /* 0x000fe2000f8e023f */
[----:B------:R-:W-:Y:S01]  /*c7d0*/  IMAD.WIDE R2, R8, 0xc0, R10 ;  /* 0x000000c008027825 */ /* 0x000fe200078e020a */
[----:B------:R-:W-:Y:S04]  /*c7e0*/  BSSY B0, `(.L_x_4380) ;  /* 0x0000010000007945 */ /* 0x000fe80003800000 */
[----:B------:R-:W-:Y:S01]  /*c7f0*/  IMAD.U32 R0, RZ, RZ, UR4 ;  /* 0x00000004ff007e24 */ /* 0x000fe2000f8e00ff */
[----:B------:R-:W-:-:S04]  /*c800*/  IADD3 R2, P0, R2, UR4, RZ ;  /* 0x0000000402027c10 */ /* 0x000fc8000ff1e0ff */
[----:B------:R-:W-:Y:S02]  /*c810*/  LEA.HI.X.SX32 R3, R0, R3, 0x1, P0 ;  /* 0x0000000300037211 */ /* 0x000fe400000f0eff */
[----:B------:R-:W-:Y:S02]  /*c820*/  LEA R4, P0, R2, c[0x0][0x1d8], 0x2 ;  /* 0x0000760002047a11 */ /* 0x000fe400078010ff */
[----:B------:R-:W-:Y:S02]  /*c830*/  IADD3 R0, R10, 0x40, RZ ;  /* 0x000000400a007810 */ /* 0x000fe40007ffe0ff */
[----:B------:R-:W-:Y:S01]  /*c840*/  LEA.HI.X R5, R2, c[0x0][0x1dc], R3, 0x2, P0 ;  /* 0x0000770002057a11 */ /* 0x000fe200000f1403 */
[----:B------:R-:W-:Y:S05]  /*c850*/  @P1 BRA `(.L_x_4381) ;  /* 0x0000008000001947 */ /* 0x000fea0003800000 */
[C---:B------:R-:W-:Y:S02]  /*c860*/  IADD3 R2, R0.reuse, 0x40, RZ ;  /* 0x0000004000027810 */ /* 0x040fe40007ffe0ff */
[----:B------:R-:W-:Y:S02]  /*c870*/  ISETP.GE.AND P0, PT, R0, c[0x0][0x220], PT ;  /* 0x0000880000007a0c */ /* 0x000fe40003f06270 */
[----:B------:R-:W-:-:S02]  /*c880*/  ISETP.GE.AND P1, PT, R10, c[0x0][0x220], PT ;  /* 0x000088000a007a0c */ /* 0x000fc40003f26270 */
[----:B------:R-:W-:-:S09]  /*c890*/  ISETP.GE.AND P2, PT, R2, c[0x0][0x220], PT ;  /* 0x0000880002007a0c */ /* 0x000fd20003f46270 */
[----:B-1----:R1:W-:Y:S04]  /*c8a0*/  @!P0 STG.E.128 [R4.64+0x100], R72 ;  /* 0x0001004804008986 */ /* 0x0023e8000c101d06 */
[----:B------:R1:W-:Y:S04]  /*c8b0*/  @!P1 STG.E.64 [R4.64], R104 ;  /* 0x0000006804009986 */ /* 0x0003e8000c101b06 */
[----:B------:R1:W-:Y:S04]  /*c8c0*/  @!P1 STG.E.64 [R4.64+0x8], R106 ;  /* 0x0000086a04009986 */ /* 0x0003e8000c101b06 */
[----:B------:R1:W-:Y:S02]  /*c8d0*/  @!P2 STG.E.128 [R4.64+0x200], R40 ;  /* 0x000200280400a986 */ /* 0x0003e4000c101d06 */
.L_x_4381:
[----:B------:R-:W-:Y:S05]  /*c8e0*/  BSYNC B0 ;  /* 0x0000000000007941 */ /* 0x000fea0003800000 */
.L_x_4380:
[----:B------:R-:W-:Y:S01]  /*c8f0*/  IADD3 R2, R8, 0x8, RZ ;  /* 0x0000000808027810 */ /* 0x000fe20007ffe0ff */
[----:B------:R-:W-:Y:S03]  /*c900*/  BSSY B0, `(.L_x_4382) ;  /* 0x000000a000007945 */ /* 0x000fe60003800000 */
[----:B------:R-:W-:-:S13]  /*c910*/  ISETP.GE.AND P0, PT, R2, UR13, PT ;  /* 0x0000000d02007c0c */ /* 0x000fda000bf06270 */
        /* <DEDUP_REMOVED lines=8> */
.L_x_4383:
[----:B------:R-:W-:Y:S05]  /*c9a0*/  BSYNC B0 ;  /* 0x0000000000007941 */ /* 0x000fea0003800000 */
.L_x_4382:
        /* <DEDUP_REMOVED lines=11> */
.L_x_4385:
[----:B------:R-:W-:Y:S05]  /*ca60*/  BSYNC B0 ;  /* 0x0000000000007941 */ /* 0x000fea0003800000 */
.L_x_4384:
        /* <DEDUP_REMOVED lines=11> */
.L_x_4387:
[----:B------:R-:W-:Y:S05]  /*cb20*/  BSYNC B0 ;  /* 0x0000000000007941 */ /* 0x000fea0003800000 */
.L_x_4386:
        /* <DEDUP_REMOVED lines=11> */
.L_x_4389:
[----:B------:R-:W-:Y:S05]  /*cbe0*/  BSYNC B0 ;  /* 0x0000000000007941 */ /* 0x000fea0003800000 */
.L_x_4388:
        /* <DEDUP_REMOVED lines=11> */
.L_x_4391:
[----:B------:R-:W-:Y:S05]  /*cca0*/  BSYNC B0 ;  /* 0x0000000000007941 */ /* 0x000fea0003800000 */
.L_x_4390:
        /* <DEDUP_REMOVED lines=11> */
.L_x_4393:
[----:B------:R-:W-:Y:S05]  /*cd60*/  BSYNC B0 ;  /* 0x0000000000007941 */ /* 0x000fea0003800000 */
.L_x_4392:
[----:B------:R-:W-:-:S04]  /*cd70*/  IADD3 R8, R8, 0x38, RZ ;  /* 0x0000003808087810 */ /* 0x000fc80007ffe0ff */
[----:B------:R-:W-:-:S13]  /*cd80*/  ISETP.GE.AND P0, PT, R8, UR13, PT ;  /* 0x0000000d08007c0c */ /* 0x000fda000bf06270 */
        /* <DEDUP_REMOVED lines=10> */
.L_x_4394:
        /* <DEDUP_REMOVED lines=13> */
.L_x_7378:


//--------------------- .text._ZN5flash24flash_fwd_splitkv_kernelI23Flash_fwd_kernel_traitsILi192ELi64ELi64ELi4ELb0ELb0EN7cutlass6half_tE19Flash_kernel_traitsILi192ELi64ELi64ELi4ES3_EELb0ELb0ELb1ELb0ELb0ELb1ELb1ELb0EEEvNS_16Flash_fwd_paramsE --------------------------
	.section	.text._ZN5flash24flash_fwd_splitkv_kernelI23Flash_fwd_kernel_traitsILi192ELi64ELi64ELi4ELb0ELb0EN7cutlass6half_tE19Flash_kernel_traitsILi192ELi64ELi64ELi4ES3_EELb0ELb0ELb1ELb0ELb0ELb1ELb1ELb0EEEvNS_16Flash_fwd_paramsE,"ax",@progbits
	.sectioninfo	@"SHI_REGISTERS=243"
	.align	128
        .global         _ZN5flash24flash_fwd_splitkv_kernelI23Flash_fwd_kernel_traitsILi192ELi64ELi64ELi4ELb0ELb0EN7cutlass6half_tE19Flash_kernel_traitsILi192ELi64ELi64ELi4ES3_EELb0ELb0ELb1ELb0ELb0ELb1ELb1ELb0EEEvNS_16Flash_fwd_paramsE
        .type           _ZN5flash24flash_fwd_splitkv_kernelI23Flash_fwd_kernel_traitsILi192ELi64ELi64ELi4ELb0ELb0EN7cutlass6half_tE19Flash_kernel_traitsILi192ELi64ELi64ELi4ES3_EELb0ELb0ELb1ELb0ELb0ELb1ELb1ELb0EEEvNS_16Flash_fwd_paramsE,@function
        .size           _ZN5flash24flash_fwd_splitkv_kernelI23Flash_fwd_kernel_traitsILi192ELi64ELi64ELi4ELb0ELb0EN7cutlass6half_tE19Flash_kernel_traitsILi192ELi64ELi64ELi4ES3_EELb0ELb0ELb1ELb0ELb0ELb1ELb1ELb0EEEvNS_16Flash_fwd_paramsE,(.L_x_7379 - _ZN5flash24flash_fwd_splitkv_kernelI23Flash_fwd_kernel_traitsILi192ELi64ELi64ELi4ELb0ELb0EN7cutlass6half_tE19Flash_kernel_traitsILi192ELi64ELi64ELi4ES3_EELb0ELb0ELb1ELb0ELb0ELb1ELb1ELb0EEEvNS_16Flash_fwd_paramsE)
        .other          _ZN5flash24flash_fwd_splitkv_kernelI23Flash_fwd_kernel_traitsILi192ELi64ELi64ELi4ELb0ELb0EN7cutlass6half_tE19Flash_kernel_traitsILi192ELi64ELi64ELi4ES3_EELb0ELb0ELb1ELb0ELb0ELb1ELb1ELb0EEEvNS_16Flash_fwd_paramsE,@"STO_CUDA_ENTRY STV_DEFAULT"
_ZN5flash24flash_fwd_splitkv_kernelI23Flash_fwd_kernel_traitsILi192ELi64ELi64ELi4ELb0ELb0EN7cutlass6half_tE19Flash_kernel_traitsILi192ELi64ELi64ELi4ES3_EELb0ELb0ELb1ELb0ELb0ELb1ELb1ELb0EEEvNS_16Flash_fwd_paramsE:
.text._ZN5flash24flash_fwd_splitkv_kernelI23Flash_fwd_kernel_traitsILi192ELi64ELi64ELi4ELb0ELb0EN7cutlass6half_tE19Flash_kernel_traitsILi192ELi64ELi64ELi4ES3_EELb0ELb0ELb1ELb0ELb0ELb1ELb1ELb0EEEvNS_16Flash_fwd_paramsE:
        /* <DEDUP_REMOVED lines=78> */
.L_x_4395:
[----:B------:R-:W-:Y:S02]  /*04e0*/  ULDC UR7, c[0x0][0x218] ;  /* 0x0000860000077ab9 */ /* 0x000fe40000000800 */
.L_x_4396:
        /* <DEDUP_REMOVED lines=92> */
.L_x_4399:
[----:B------:R-:W-:Y:S05]  /*0ab0*/  BSYNC B0 ;  /* 0x0000000000007941 */ /* 0x000fea0003800000 */
.L_x_4398:
        /* <DEDUP_REMOVED lines=10> */
.L_x_4401:
[----:B------:R-:W-:Y:S05]  /*0b60*/  BSYNC B0 ;  /* 0x0000000000007941 */ /* 0x000fea0003800000 */
.L_x_4400:
        /* <DEDUP_REMOVED lines=10> */
.L_x_4403:
[----:B------:R-:W-:Y:S05]  /*0c10*/  BSYNC B0 ;  /* 0x0000000000007941 */ /* 0x000fea0003800000 */
.L_x_4402:
        /* <DEDUP_REMOVED lines=10> */
.L_x_4405:
[----:B------:R-:W-:Y:S05]  /*0cc0*/  BSYNC B0 ;  /* 0x0000000000007941 */ /* 0x000fea0003800000 */
.L_x_4404:
        /* <DEDUP_REMOVED lines=10> */
.L_x_4407:
[----:B------:R-:W-:Y:S05]  /*0d70*/  BSYNC B0 ;  /* 0x0000000000007941 */ /* 0x000fea0003800000 */
.L_x_4406:
        /* <DEDUP_REMOVED lines=10> */
.L_x_4409:
[----:B------:R-:W-:Y:S05]  /*0e20*/  BSYNC B0 ;  /* 0x0000000000007941 */ /* 0x000fea0003800000 */
.L_x_4408:
        /* <DEDUP_REMOVED lines=10> */
.L_x_4411:
[----:B------:R-:W-:Y:S05]  /*0ed0*/  BSYNC B0 ;  /* 0x0000000000007941 */ /* 0x000fea0003800000 */
.L_x_4410:
        /* <DEDUP_REMOVED lines=10> */
.L_x_4413:
[----:B------:R-:W-:Y:S05]  /*0f80*/  BSYNC B0 ;  /* 0x0000000000007941 */ /* 0x000fea0003800000 */
.L_x_4412:
        /* <DEDUP_REMOVED lines=32> */
.L_x_4397:
        /* <DEDUP_REMOVED lines=113> */
.L_x_4414:
        /* <DEDUP_REMOVED lines=19> */
.L_x_4416:
        /* <DEDUP_REMOVED lines=56> */
.L_x_4415:
        /* <DEDUP_REMOVED lines=123> */
.L_x_4418:
[----:B------:R-:W-:Y:S05]  /*2500*/  BSYNC B0 ;  /* 0x0000000000007941 */ /* 0x000fea0003800000 */
.L_x_4417:
        /* <DEDUP_REMOVED lines=37> */
.L_x_4420:
[----:B------:R-:W-:Y:S05]  /*2760*/  BSYNC B0 ;  /* 0x0000000000007941 */ /* 0x000fea0003800000 */
.L_x_4419:
        /* <DEDUP_REMOVED lines=37> */
.L_x_4422:
[----:B------:R-:W-:Y:S05]  /*29c0*/  BSYNC B0 ;  /* 0x0000000000007941 */ /* 0x000fea0003800000 */
.L_x_4421:
        /* <DEDUP_REMOVED lines=36> */
.L_x_4424:
[----:B------:R-:W-:Y:S05]  /*2c10*/  BSYNC B0 ;  /* 0x0000000000007941 */ /* 0x000fea0003800000 */
.L_x_4423:
        /* <DEDUP_REMOVED lines=31> */
.L_x_4426:
[----:B------:R-:W-:Y:S05]  /*2e10*/  BSYNC B0 ;  /* 0x0000000000007941 */ /* 0x000fea0003800000 */
.L_x_4425:
        /* <DEDUP_REMOVED lines=33> */
.L_x_4428:
[----:B------:R-:W-:Y:S05]  /*3030*/  BSYNC B0 ;  /* 0x0000000000007941 */ /* 0x000fea0003800000 */
.L_x_4427:
        /* <DEDUP_REMOVED lines=32> */
.L_x_4430:
[----:B------:R-:W-:Y:S05]  /*3240*/  BSYNC B0 ;  /* 0x0000000000007941 */ /* 0x000fea0003800000 */
.L_x_4429:
        /* <DEDUP_REMOVED lines=33> */
.L_x_4432:
[----:B------:R-:W-:Y:S05]  /*3460*/  BSYNC B0 ;  /* 0x0000000000007941 */ /* 0x000fea0003800000 */
.L_x_4431:
        /* <DEDUP_REMOVED lines=49> */
.L_x_4434:
[----:B------:R-:W-:Y:S05]  /*3780*/  BSYNC B0 ;  /* 0x0000000000007941 */ /* 0x000fea0003800000 */
.L_x_4433:
        /* <DEDUP_REMOVED lines=36> */
.L_x_4436:
[----:B------:R-:W-:Y:S05]  /*39d0*/  BSYNC B0 ;  /* 0x0000000000007941 */ /* 0x000fea0003800000 */
.L_x_4435:
        /* <DEDUP_REMOVED lines=39> */
.L_x_4438:
[----:B------:R-:W-:Y:S05]  /*3c50*/  BSYNC B0 ;  /* 0x0000000000007941 */ /* 0x000fea0003800000 */
.L_x_4437:
        /* <DEDUP_REMOVED lines=40> */
.L_x_4440:
[----:B------:R-:W-:Y:S05]  /*3ee0*/  BSYNC B0 ;  /* 0x0000000000007941 */ /* 0x000fea0003800000 */
.L_x_4439:
[C---:B-1-3--:R-:W-:Y:S01]  /*3ef0*/  IMAD.SHL.U32 R8, R2.reuse, 0x40, RZ ;  /* 0x0000004002087824 */ /* 0x04afe200078e00ff */
[----:B------:R-:W-:Y:S01]  /*3f00*/  R2P PR, R2, 0x6 ;  /* 0x0000000602007804 */ /* 0x000fe20000000000 */
[----:B------:R-:W-:Y:S01]  /*3f10*/  IMAD.SHL.U32 R20, R20, 0x8, RZ ;  /* 0x0000000814147824 */ /* 0x000fe200078e00ff */
[----:B------:R-:W-:Y:S01]  /*3f20*/  SHF.L.U32 R81, R81, 0x1, RZ ;  /* 0x0000000151517819 */ /* 0x000fe200000006ff */
[----:B------:R-:W-:Y:S01]  /*3f30*/  IMAD R206, R83, 0x400, R0 ;  /* 0x0000040053ce7824 */ /* 0x000fe200078e0200 */
[----:B------:R-:W-:Y:S01]  /*3f40*/  LOP3.LUT R9, R8, 0x1c0, RZ, 0xc0, !PT ;  /* 0x000001c008097812 */ /* 0x000fe200078ec0ff */
[----:B------:R-:W-:Y:S01]  /*3f50*/  IMAD.U32 R127, RZ, RZ, UR9 ;  /* 0x00000009ff7f7e24 */ /* 0x000fe2000f8e00ff */
[----:B------:R-:W0:Y:S01]  /*3f60*/  LDGDEPBAR ;  /* 0x00000000000079af */ /* 0x000e220000000000 */
        /* <DEDUP_REMOVED lines=9> */
[----:B------:R-:W-:-:S02]  /*4000*/  ISETP.GT.AND P5, PT, R82, R207, PT ;  /* 0x000000cf5200720c */ /* 0x000fc40003fa4270 */
[----:B------:R-:W-:Y:S01]  /*4010*/  IMAD R205, R205, 0x200, R8 ;  /* 0x00000200cdcd7824 */ /* 0x000fe200078e0208 */
[----:B------:R-:W-:Y:S03]  /*4020*/  LDSM.16.M88.4 R64, [R202] ;  /* 0x00000000ca40783b */ /* 0x000fe60000000200 */
[----:B------:R-:W-:-:S05]  /*4030*/  IMAD.SHL.U32 R205, R205, 0x2, RZ ;  /* 0x00000002cdcd7824 */ /* 0x000fca00078e00ff */
[----:B------:R-:W1:Y:S01]  /*4040*/  LDSM.16.M88.4 R12, [R205+0x6000] ;  /* 0x00600000cd0c783b */ /* 0x000e620000000200 */
[C---:B------:R-:W-:Y:S02]  /*4050*/  IADD3 R2, R205.reuse, 0x6000, RZ ;  /* 0x00006000cd027810 */ /* 0x040fe40007ffe0ff */
        /* <DEDUP_REMOVED lines=28> */
[C---:B---3--:R-:W-:Y:S08]  /*4220*/  HMMA.16816.F32 R28, R52.reuse, R24, RZ ;  /* 0x00000018341c723c */ /* 0x048ff000000018ff */
[C---:B------:R-:W-:Y:S08]  /*4230*/  HMMA.16816.F32 R12, R52.reuse, R14, RZ ;  /* 0x0000000e340c723c */ /* 0x040ff000000018ff */
[C---:B------:R-:W-:Y:S08]  /*4240*/  HMMA.16816.F32 R24, R52.reuse, R26, RZ ;  /* 0x0000001a3418723c */ /* 0x040ff000000018ff */
[C---:B-----5:R-:W-:Y:S08]  /*4250*/  HMMA.16816.F32 R40, R52.reuse, R60, RZ ;  /* 0x0000003c3428723c */ /* 0x060ff000000018ff */
[C---:B------:R-:W-:Y:S08]  /*4260*/  HMMA.16816.F32 R60, R52.reuse, R62, RZ ;  /* 0x0000003e343c723c */ /* 0x040ff000000018ff */
[C---:B----4-:R-:W-:Y:S08]  /*4270*/  HMMA.16816.F32 R56, R52.reuse, R68, RZ ;  /* 0x000000443438723c */ /* 0x050ff000000018ff */
[----:B------:R-:W-:Y:S01]  /*4280*/  HMMA.16816.F32 R52, R52, R70, RZ ;  /* 0x000000463434723c */ /* 0x000fe200000018ff */
[----:B------:R-:W-:Y:S07]  /*4290*/  LDSM.16.M88.4 R68, [R205+0x8800] ;  /* 0x00880000cd44783b */ /* 0x000fee0000000200 */
[C---:B--2---:R-:W-:Y:S08]  /*42a0*/  HMMA.16816.F32 R8, R16.reuse, R48, R8 ;  /* 0x000000301008723c */ /* 0x044ff00000001808 */
[C---:B------:R-:W-:Y:S01]  /*42b0*/  HMMA.16816.F32 R12, R16.reuse, R50, R12 ;  /* 0x00000032100c723c */ /* 0x040fe2000000180c */
[----:B------:R-:W1:Y:S07]  /*42c0*/  LDSM.16.M88.4 R48, [R199+0x6800] ;  /* 0x00680000c730783b */ /* 0x000e6e0000000200 */
[C---:B------:R-:W-:Y:S08]  /*42d0*/  HMMA.16816.F32 R28, R16.reuse, R44, R28 ;  /* 0x0000002c101c723c */ /* 0x040ff0000000181c */
[C---:B------:R-:W-:Y:S01]  /*42e0*/  HMMA.16816.F32 R24, R16.reuse, R46, R24 ;  /* 0x0000002e1018723c */ /* 0x040fe20000001818 */
[----:B------:R-:W2:Y:S07]  /*42f0*/  LDSM.16.M88.4 R44, [R199+0x7000] ;  /* 0x00700000c72c783b */ /* 0x000eae0000000200 */
[C---:B------:R-:W-:Y:S08]  /*4300*/  HMMA.16816.F32 R40, R16.reuse, R36, R40 ;  /* 0x000000241028723c */ /* 0x040ff00000001828 */
[C---:B------:R-:W-:Y:S01]  /*4310*/  HMMA.16816.F32 R60, R16.reuse, R38, R60 ;  /* 0x00000026103c723c */ /* 0x040fe2000000183c */
[----:B------:R-:W-:Y:S07]  /*4320*/  LDSM.16.M88.4 R36, [R192] ;  /* 0x00000000c024783b */ /* 0x000fee0000000200 */
[C---:B------:R-:W-:Y:S08]  /*4330*/  HMMA.16816.F32 R56, R16.reuse, R32, R56 ;  /* 0x000000201038723c */ /* 0x040ff00000001838 */
[----:B------:R-:W-:Y:S01]  /*4340*/  HMMA.16816.F32 R52, R16, R34, R52 ;  /* 0x000000221034723c */ /* 0x000fe20000001834 */
[----:B------:R-:W3:Y:S04]  /*4350*/  LDSM.16.M88.4 R16, [R201] ;  /* 0x00000000c910783b */ /* 0x000ee80000000200 */
[----:B------:R-:W4:Y:S03]  /*4360*/  LDSM.16.M88.4 R32, [R192+0x800] ;  /* 0x00080000c020783b */ /* 0x000f260000000200 */
[C---:B------:R-:W-:Y:S08]  /*4370*/  HMMA.16816.F32 R8, R64.reuse, R20, R8 ;  /* 0x000000144008723c */ /* 0x040ff00000001808 */
[C---:B------:R-:W-:Y:S01]  /*4380*/  HMMA.16816.F32 R12, R64.reuse, R22, R12 ;  /* 0x00000016400c723c */ /* 0x040fe2000000180c */
[----:B------:R-:W5:Y:S07]  /*4390*/  LDSM.16.M88.4 R20, [R192+0x1000] ;  /* 0x00100000c014783b */ /* 0x000f6e0000000200 */
[C---:B-1----:R-:W-:Y:S08]  /*43a0*/  HMMA.16816.F32 R28, R64.reuse, R48, R28 ;  /* 0x00000030401c723c */ /* 0x042ff0000000181c */
[C---:B------:R-:W-:Y:S01]  /*43b0*/  HMMA.16816.F32 R24, R64.reuse, R50, R24 ;  /* 0x000000324018723c */ /* 0x040fe20000001818 */
[----:B------:R-:W-:Y:S07]  /*43c0*/  LDSM.16.M88.4 R48, [R206+0x2000] ;  /* 0x00200000ce30783b */ /* 0x000fee0000000200 */
[C---:B--2---:R-:W-:Y:S08]  /*43d0*/  HMMA.16816.F32 R40, R64.reuse, R44, R40 ;  /* 0x0000002c4028723c */ /* 0x044ff00000001828 */
[C---:B------:R-:W-:Y:S01]  /*43e0*/  HMMA.16816.F32 R60, R64.reuse, R46, R60 ;  /* 0x0000002e403c723c */ /* 0x040fe2000000183c */
[----:B------:R-:W1:Y:S07]  /*43f0*/  LDSM.16.M88.4 R44, [R205+0x8000] ;  /* 0x00800000cd2c783b */ /* 0x000e6e0000000200 */
[C---:B------:R-:W-:Y:S08]  /*4400*/  HMMA.16816.F32 R56, R64.reuse, R76, R56 ;  /* 0x0000004c4038723c */ /* 0x040ff00000001838 */
[----:B------:R-:W-:Y:S01]  /*4410*/  HMMA.16816.F32 R52, R64, R78, R52 ;  /* 0x0000004e4034723c */ /* 0x000fe20000001834 */
[----:B------:R-:W-:Y:S04]  /*4420*/  LDSM.16.M88.4 R64, [R205+0x9800] ;  /* 0x00980000cd40783b */ /* 0x000fe80000000200 */
[----:B------:R-:W-:Y:S03]  /*4430*/  LDSM.16.M88.4 R76, [R192+0x4000] ;  /* 0x00400000c04c783b */ /* 0x000fe60000000200 */
[C---:B---3--:R-:W-:Y:S08]  /*4440*/  HMMA.16816.F32 R8, R16.reuse, R36, R8 ;  /* 0x000000241008723c */ /* 0x048ff00000001808 */
        /* <DEDUP_REMOVED lines=21> */
[C---:B------:R-:W-:Y:S08]  /*45a0*/  HMMA.16816.F32 R56, R48.reuse, R64, R56 ;  /* 0x000000403038723c */ /* 0x040ff00000001838 */
[----:B------:R-:W-:Y:S07]  /*45b0*/  HMMA.16816.F32 R52, R48, R66, R52 ;  /* 0x000000423034723c */ /* 0x000fee0000001834 */
[----:B------:R-:W-:Y:S01]  /*45c0*/  SHF.R.S32.HI R49, RZ, 0x1f, R84 ;  /* 0x0000001fff317819 */ /* 0x000fe20000011454 */
[----:B---3--:R-:W-:Y:S01]  /*45d0*/  HMMA.16816.F32 R8, R32, R20, R8 ;  /* 0x000000142008723c */ /* 0x008fe20000001808 */
[----:B------:R-:W-:-:S02]  /*45e0*/  LOP3.LUT R48, R81, 0x6, RZ, 0xc0, !PT ;  /* 0x0000000651307812 */ /* 0x000fc400078ec0ff */
[----:B------:R-:W-:-:S03]  /*45f0*/  LEA.HI R84, R49, R84, RZ, 0x2 ;  /* 0x0000005431547211 */ /* 0x000fc600078f10ff */
[----:B------:R-:W-:Y:S01]  /*4600*/  IMAD.IADD R81, R3, 0x1, R48 ;  /* 0x0000000103517824 */ /* 0x000fe200078e0230 */
[----:B------:R-:W-:Y:S01]  /*4610*/  SHF.R.S32.HI R2, RZ, 0x2, R84 ;  /* 0x00000002ff027819 */ /* 0x000fe20000011454 */
[C---:B------:R-:W-:Y:S01]  /*4620*/  HMMA.16816.F32 R12, R32.reuse, R22, R12 ;  /* 0x00000016200c723c */ /* 0x040fe2000000180c */
[----:B------:R-:W-:Y:S02]  /*4630*/  LDSM.16.M88.4 R20, [R202+0x2000] ;  /* 0x00200000ca14783b */ /* 0x000fe40000000200 */
[----:B------:R-:W-:Y:S01]  /*4640*/  IADD3 R84, R81, 0x8, RZ ;  /* 0x0000000851547810 */ /* 0x000fe20007ffe0ff */
[----:B------:R-:W-:Y:S01]  /*4650*/  IMAD R2, R83, 0x10, R2 ;  /* 0x0000001053027824 */ /* 0x000fe200078e0202 */
[C---:B------:R-:W-:Y:S01]  /*4660*/  IADD3 R83, R81.reuse, 0x1, RZ ;  /* 0x0000000151537810 */ /* 0x040fe20007ffe0ff */
[----:B------:R-:W-:Y:S01]  /*4670*/  LDSM.16.M88.4 R48, [R199+0x9800] ;  /* 0x00980000c730783b */ /* 0x000fe20000000200 */
[----:B------:R-:W-:Y:S01]  /*4680*/  IADD3 R91, R81, 0x11, RZ ;  /* 0x00000011515b7810 */ /* 0x000fe20007ffe0ff */
[----:B----4-:R-:W-:Y:S01]  /*4690*/  HMMA.16816.F32 R28, R32, R16, R28 ;  /* 0x00000010201c723c */ /* 0x010fe2000000181c */
[----:B------:R-:W-:-:S02]  /*46a0*/  IADD3 R2, R2, UR8, RZ ;  /* 0x0000000802027c10 */ /* 0x000fc4000fffe0ff */
[----:B------:R-:W-:Y:S02]  /*46b0*/  IADD3 R90, R81, 0x18, RZ ;  /* 0x00000018515a7810 */ /* 0x000fe40007ffe0ff */
[----:B------:R-:W-:Y:S02]  /*46c0*/  IADD3 R127, R127, -UR10, R2 ;  /* 0x8000000a7f7f7c10 */ /* 0x000fe4000fffe002 */
[C---:B------:R-:W-:Y:S01]  /*46d0*/  IADD3 R94, R81.reuse, 0x19, RZ ;  /* 0x00000019515e7810 */ /* 0x040fe20007ffe0ff */
[----:B------:R-:W-:Y:S01]  /*46e0*/  HMMA.16816.F32 R24, R32, R18, R24 ;  /* 0x000000122018723c */ /* 0x000fe20000001818 */
[----:B------:R-:W3:Y:S01]  /*46f0*/  LDSM.16.M88.4 R16, [R199+0x8000] ;  /* 0x00800000c710783b */ /* 0x000ee20000000200 */
[C---:B------:R-:W-:Y:S02]  /*4700*/  IADD3 R96, R81.reuse, 0x20, RZ ;  /* 0x0000002051607810 */ /* 0x040fe40007ffe0ff */
[C---:B------:R-:W-:Y:S02]  /*4710*/  IADD3 R100, R81.reuse, 0x28, RZ ;  /* 0x0000002851647810 */ /* 0x040fe40007ffe0ff */
[----:B------:R-:W-:-:S02]  /*4720*/  IADD3 R102, R81, 0x29, RZ ;  /* 0x0000002951667810 */ /* 0x000fc40007ffe0ff */
[C---:B-1----:R-:W-:Y:S01]  /*4730*/  HMMA.16816.F32 R40, R32.reuse, R44, R40 ;  /* 0x0000002c2028723c */ /* 0x042fe20000001828 */
[C---:B------:R-:W-:Y:S02]  /*4740*/  IADD3 R98, R81.reuse, 0x21, RZ ;  /* 0x0000002151627810 */ /* 0x040fe40007ffe0ff */
[C---:B------:R-:W-:Y:S02]  /*4750*/  IADD3 R107, R81.reuse, 0x31, RZ ;  /* 0x00000031516b7810 */ /* 0x040fe40007ffe0ff */
[C---:B------:R-:W-:Y:S02]  /*4760*/  IADD3 R105, R81.reuse, 0x30, RZ ;  /* 0x0000003051697810 */ /* 0x040fe40007ffe0ff */
[C---:B------:R-:W-:Y:S01]  /*4770*/  IADD3 R109, R81.reuse, 0x38, RZ ;  /* 0x00000038516d7810 */ /* 0x040fe20007ffe0ff */
[----:B------:R-:W-:Y:S01]  /*4780*/  HMMA.16816.F32 R60, R32, R46, R60 ;  /* 0x0000002e203c723c */ /* 0x000fe2000000183c */
[----:B------:R-:W1:Y:S01]  /*4790*/  LDSM.16.M88.4 R44, [R199+0x8800] ;  /* 0x00880000c72c783b */ /* 0x000e620000000200 */
[----:B------:R-:W-:-:S02]  /*47a0*/  IADD3 R110, R81, 0x39, RZ ;  /* 0x00000039516e7810 */ /* 0x000fc40007ffe0ff */
[C---:B------:R-:W-:Y:S02]  /*47b0*/  IADD3 R86, R81.reuse, 0x9, RZ ;  /* 0x0000000951567810 */ /* 0x040fe40007ffe0ff */
[----:B------:R-:W-:Y:S02]  /*47c0*/  IADD3 R88, R81, 0x10, RZ ;  /* 0x0000001051587810 */ /* 0x000fe40007ffe0ff */
[C---:B--2---:R-:W-:Y:S01]  /*47d0*/  HMMA.16816.F32 R56, R32.reuse, R36, R56 ;  /* 0x000000242038723c */ /* 0x044fe20000001838 */
[----:B------:R-:W-:Y:S01]  /*47e0*/  IMAD.IADD R93, R127, 0x1, -R86 ;  /* 0x000000017f5d7824 */ /* 0x000fe200078e0a56 */
[----:B------:R-:W-:Y:S01]  /*47f0*/  ISETP.GE.AND P3, PT, R81, UR9, PT ;  /* 0x0000000951007c0c */ /* 0x000fe2000bf66270 */
[C---:B------:R-:W-:Y:S01]  /*4800*/  IMAD.IADD R92, R127.reuse, 0x1, -R88 ;  /* 0x000000017f5c7824 */ /* 0x040fe200078e0a58 */
[----:B------:R-:W-:Y:S02]  /*4810*/  ISETP.GE.AND P6, PT, R88, UR9, PT ;  /* 0x0000000958007c0c */ /* 0x000fe4000bfc6270 */
[----:B------:R-:W-:Y:S01]  /*4820*/  IABS R93, R93 ;  /* 0x0000005d005d7213 */ /* 0x000fe20000000000 */
[C---:B------:R-:W-:Y:S01]  /*4830*/  IMAD.IADD R36, R127.reuse, 0x1, -R81 ;  /* 0x000000017f247824 */ /* 0x040fe200078e0a51 */
[----:B------:R-:W-:Y:S01]  /*4840*/  HMMA.16816.F32 R52, R32, R38, R52 ;  /* 0x000000262034723c */ /* 0x000fe20000001834 */
[----:B------:R-:W2:Y:S01]  /*4850*/  LDSM.16.M88.4 R32, [R199+0x9000] ;  /* 0x00900000c720783b */ /* 0x000ea20000000200 */
[----:B------:R-:W-:Y:S01]  /*4860*/  IMAD.IADD R37, R127, 0x1, -R83 ;  /* 0x000000017f257824 */ /* 0x000fe200078e0a53 */
[----:B------:R-:W-:Y:S01]  /*4870*/  IABS R92, R92 ;  /* 0x0000005c005c7213 */ /* 0x000fe20000000000 */
[----:B------:R-:W-:Y:S01]  /*4880*/  I2F R93, R93 ;  /* 0x0000005d005d7306 */ /* 0x000fe20000201400 */
[----:B------:R-:W-:-:S02]  /*4890*/  IABS R36, R36 ;  /* 0x0000002400247213 */ /* 0x000fc40000000000 */
[----:B------:R-:W-:Y:S01]  /*48a0*/  ISETP.GE.AND P2, PT, R83, UR9, PT ;  /* 0x0000000953007c0c */ /* 0x000fe2000bf46270 */
[C---:B---3--:R-:W-:Y:S02]  /*48b0*/  HMMA.16816.F32 R8, R20.reuse, R16, R8 ;  /* 0x000000101408723c */ /* 0x048fe40000001808 */
[----:B------:R-:W-:Y:S01]  /*48c0*/  IMAD.MOV.U32 R85, RZ, RZ, R36 ;  /* 0x000000ffff557224 */ /* 0x000fe200078e0024 */
[----:B------:R-:W-:Y:S01]  /*48d0*/  IABS R36, R37 ;  /* 0x0000002500247213 */ /* 0x000fe20000000000 */
[----:B------:R-:W-:Y:S01]  /*48e0*/  I2F R92, R92 ;  /* 0x0000005c005c7306 */ /* 0x000fe20000201400 */
[----:B------:R-:W-:Y:S02]  /*48f0*/  ISETP.GE.AND P1, PT, R84, UR9, PT ;  /* 0x0000000954007c0c */ /* 0x000fe4000bf26270 */
[----:B------:R-:W-:Y:S01]  /*4900*/  ISETP.GE.AND P0, PT, R86, UR9, PT ;  /* 0x0000000956007c0c */ /* 0x000fe2000bf06270 */
[----:B------:R-:W-:Y:S01]  /*4910*/  IMAD.IADD R16, R127, 0x1, -R84 ;  /* 0x000000017f107824 */ /* 0x000fe200078e0a54 */
[----:B------:R-:W-:Y:S01]  /*4920*/  HMMA.16816.F32 R12, R20, R18, R12 ;  /* 0x00000012140c723c */ /* 0x000fe2000000180c */
[----:B------:R-:W-:-:S02]  /*4930*/  ISETP.GE.AND P4, PT, R91, UR9, PT ;  /* 0x000000095b007c0c */ /* 0x000fc4000bf86270 */
[----:B------:R3:W-:Y:S01]  /*4940*/  I2F R87, R36 ;  /* 0x0000002400577306 */ /* 0x0007e20000201400 */
[----:B------:R-:W-:-:S04]  /*4950*/  IABS R16, R16 ;  /* 0x0000001000107213 */ /* 0x000fc80000000000 */
[C---:B-1----:R-:W-:Y:S03]  /*4960*/  HMMA.16816.F32 R28, R20.reuse, R44, R28 ;  /* 0x0000002c141c723c */ /* 0x042fe6000000181c */
[----:B------:R1:W-:Y:S04]  /*4970*/  I2F R89, R16 ;  /* 0x0000001000597306 */ /* 0x0003e80000201400 */
[C---:B------:R-:W-:Y:S01]  /*4980*/  IMAD.IADD R44, R127.reuse, 0x1, -R91 ;  /* 0x000000017f2c7824 */ /* 0x040fe200078e0a5b */
[C---:B------:R-:W-:Y:S01]  /*4990*/  HMMA.16816.F32 R24, R20.reuse, R46, R24 ;  /* 0x0000002e1418723c */ /* 0x040fe20000001818 */
[----:B------:R-:W-:Y:S01]  /*49a0*/  IMAD.IADD R45, R127, 0x1, -R90 ;  /* 0x000000017f2d7824 */ /* 0x000fe200078e0a5a */
[----:B---3--:R-:W-:Y:S02]  /*49b0*/  LDSM.16.M88.4 R36, [R192+0x2000] ;  /* 0x00200000c024783b */ /* 0x008fe40000000200 */
[----:B------:R-:W-:Y:S01]  /*49c0*/  IABS R44, R44 ;  /* 0x0000002c002c7213 */ /* 0x000fe20000000000 */
[----:B------:R-:W-:Y:S03]  /*49d0*/  I2F R85, R85 ;  /* 0x0000005500557306 */ /* 0x000fe60000201400 */
[----:B------:R-:W-:Y:S01]  /*49e0*/  MOV R95, R44 ;  /* 0x0000002c005f7202 */ /* 0x000fe20000000f00 */
[----:B--2---:R-:W-:Y:S01]  /*49f0*/  HMMA.16816.F32 R40, R20, R32, R40 ;  /* 0x000000201428723c */ /* 0x004fe20000001828 */
[----:B------:R-:W-:Y:S01]  /*4a00*/  IABS R44, R45 ;  /* 0x0000002d002c7213 */ /* 0x000fe20000000000 */
[----:B-1----:R-:W1:Y:S03]  /*4a10*/  LDSM.16.M88.4 R16, [R201+0x2000] ;  /* 0x00200000c910783b */ /* 0x002e660000000200 */
[----:B------:R-:W-:Y:S01]  /*4a20*/  I2F R95, R95 ;  /* 0x0000005f005f7306 */ /* 0x000fe20000201400 */
[----:B------:R-:W-:-:S02]  /*4a30*/  IMAD.MOV.U32 R97, RZ, RZ, R44 ;  /* 0x000000ffff617224 */ /* 0x000fc400078e002c */
[----:B------:R-:W2:Y:S01]  /*4a40*/  LDSM.16.M88.4 R44, [R192+0x2800] ;  /* 0x00280000c02c783b */ /* 0x000ea20000000200 */
[C---:B------:R-:W-:Y:S01]  /*4a50*/  IMAD.IADD R32, R127.reuse, 0x1, -R94 ;  /* 0x000000017f207824 */ /* 0x040fe200078e0a5e */
[----:B------:R-:W-:Y:S01]  /*4a60*/  HMMA.16816.F32 R60, R20, R34, R60 ;  /* 0x00000022143c723c */ /* 0x000fe2000000183c */
[----:B------:R-:W-:Y:S02]  /*4a70*/  IMAD.IADD R33, R127, 0x1, -R96 ;  /* 0x000000017f217824 */ /* 0x000fe400078e0a60 */
[----:B------:R-:W-:Y:S01]  /*4a80*/  I2F R97, R97 ;  /* 0x0000006100617306 */ /* 0x000fe20000201400 */
[----:B------:R-:W-:-:S04]  /*4a90*/  IABS R32, R32 ;  /* 0x0000002000207213 */ /* 0x000fc80000000000 */
[----:B------:R-:W-:Y:S01]  /*4aa0*/  HMMA.16816.F32 R56, R20, R48, R56 ;  /* 0x000000301438723c */ /* 0x000fe20000001838 */
[----:B------:R-:W-:Y:S01]  /*4ab0*/  IMAD.MOV.U32 R99, RZ, RZ, R32 ;  /* 0x000000ffff637224 */ /* 0x000fe200078e0020 */
[----:B------:R-:W-:-:S05]  /*4ac0*/  IABS R32, R33 ;  /* 0x0000002100207213 */ /* 0x000fca0000000000 */
[----:B------:R-:W-:Y:S01]  /*4ad0*/  IMAD.MOV.U32 R101, RZ, RZ, R32 ;  /* 0x000000ffff657224 */ /* 0x000fe200078e0020 */
[----:B------:R-:W-:Y:S01]  /*4ae0*/  HMMA.16816.F32 R52, R20, R50, R52 ;  /* 0x000000321434723c */ /* 0x000fe20000001834 */
[----:B------:R-:W3:Y:S01]  /*4af0*/  LDSM.16.M88.4 R32, [R192+0x3000] ;  /* 0x00300000c020783b */ /* 0x000ee20000000200 */
[C---:B------:R-:W-:Y:S01]  /*4b00*/  IMAD.IADD R48, R127.reuse, 0x1, -R98 ;  /* 0x000000017f307824 */ /* 0x040fe200078e0a62 */
[----:B------:R-:W-:Y:S04]  /*4b10*/  I2F R99, R99 ;  /* 0x0000006300637306 */ /* 0x000fe80000201400 */
[----:B------:R-:W-:Y:S01]  /*4b20*/  IMAD.IADD R20, R127, 0x1, -R100 ;  /* 0x000000017f147824 */ /* 0x000fe200078e0a64 */
[----:B------:R-:W-:-:S03]  /*4b30*/  IABS R48, R48 ;  /* 0x0000003000307213 */ /* 0x000fc60000000000 */
[----:B------:R-:W-:Y:S01]  /*4b40*/  I2F R101, R101 ;  /* 0x0000006500657306 */ /* 0x000fe20000201400 */
[----:B------:R-:W-:Y:S01]  /*4b50*/  IABS R20, R20 ;  /* 0x0000001400147213 */ /* 0x000fe20000000000 */
[C---:B-1----:R-:W-:Y:S04]  /*4b60*/  HMMA.16816.F32 R8, R16.reuse, R36, R8 ;  /* 0x000000241008723c */ /* 0x042fe80000001808 */
[----:B------:R-:W-:Y:S02]  /*4b70*/  IMAD.MOV.U32 R104, RZ, RZ, R20 ;  /* 0x000000ffff687224 */ /* 0x000fe400078e0014 */
[----:B------:R-:W1:Y:S01]  /*4b80*/  LDSM.16.M88.4 R20, [R205+0xa000] ;  /* 0x00a00000cd14783b */ /* 0x000e620000000200 */
[----:B------:R4:W-:Y:S01]  /*4b90*/  I2F R103, R48 ;  /* 0x0000003000677306 */ /* 0x0009e20000201400 */
[----:B------:R-:W-:Y:S01]  /*4ba0*/  IMAD.IADD R36, R127, 0x1, -R102 ;  /* 0x000000017f247824 */ /* 0x000fe200078e0a66 */
[----:B------:R-:W-:Y:S04]  /*4bb0*/  HMMA.16816.F32 R12, R16, R38, R12 ;  /* 0x00000026100c723c */ /* 0x000fe8000000180c */
[----:B------:R-:W-:-:S02]  /*4bc0*/  IABS R36, R36 ;  /* 0x0000002400247213 */ /* 0x000fc40000000000 */
[----:B------:R-:W-:Y:S02]  /*4bd0*/  I2F R104, R104 ;  /* 0x0000006800687306 */ /* 0x000fe40000201400 */
[----:B------:R-:W-:Y:S01]  /*4be0*/  MOV R106, R36 ;  /* 0x00000024006a7202 */ /* 0x000fe20000000f00 */
[----:B--2---:R-:W-:Y:S01]  /*4bf0*/  HMMA.16816.F32 R28, R16, R44, R28 ;  /* 0x0000002c101c723c */ /* 0x004fe2000000181c */
[----:B------:R-:W2:Y:S01]  /*4c00*/  LDSM.16.M88.4 R36, [R192+0x3800] ;  /* 0x00380000c024783b */ /* 0x000ea20000000200 */
[----:B----4-:R-:W-:-:S03]  /*4c10*/  IMAD.IADD R48, R127, 0x1, -R105 ;  /* 0x000000017f307824 */ /* 0x010fc600078e0a69 */
[----:B------:R-:W-:Y:S02]  /*4c20*/  I2F R106, R106 ;  /* 0x0000006a006a7306 */ /* 0x000fe40000201400 */
[C---:B------:R-:W-:Y:S01]  /*4c30*/  IMAD.IADD R44, R127.reuse, 0x1, -R107 ;  /* 0x000000017f2c7824 */ /* 0x040fe200078e0a6b */
[----:B------:R-:W-:Y:S01]  /*4c40*/  IABS R48, R48 ;  /* 0x0000003000307213 */ /* 0x000fe20000000000 */
[C---:B------:R-:W-:Y:S01]  /*4c50*/  IMAD.IADD R45, R127.reuse, 0x1, -R109 ;  /* 0x000000017f2d7824 */ /* 0x040fe200078e0a6d */
[C---:B------:R-:W-:Y:S02]  /*4c60*/  HMMA.16816.F32 R24, R16.reuse, R46, R24 ;  /* 0x0000002e1018723c */ /* 0x040fe40000001818 */
[----:B------:R-:W-:Y:S01]  /*4c70*/  IABS R44, R44 ;  /* 0x0000002c002c7213 */ /* 0x000fe20000000000 */
[----:B------:R4:W-:Y:S04]  /*4c80*/  I2F R108, R48 ;  /* 0x00000030006c7306 */ /* 0x0009e80000201400 */
[----:B------:R-:W-:Y:S01]  /*4c90*/  IMAD.MOV.U32 R111, RZ, RZ, R44 ;  /* 0x000000ffff6f7224 */ /* 0x000fe200078e002c */
[----:B------:R-:W-:Y:S01]  /*4ca0*/  IABS R44, R45 ;  /* 0x0000002d002c7213 */ /* 0x000fe20000000000 */
[C---:B---3--:R-:W-:Y:S04]  /*4cb0*/  HMMA.16816.F32 R40, R16.reuse, R32, R40 ;  /* 0x000000201028723c */ /* 0x048fe80000001828 */
[----:B------:R-:W-:Y:S01]  /*4cc0*/  IMAD.MOV.U32 R112, RZ, RZ, R44 ;  /* 0x000000ffff707224 */ /* 0x000fe200078e002c */
[----:B------:R-:W-:Y:S01]  /*4cd0*/  I2F R111, R111 ;  /* 0x0000006f006f7306 */ /* 0x000fe20000201400 */
[----:B------:R-:W-:Y:S01]  /*4ce0*/  LDSM.16.M88.4 R44, [R203+0x4000] ;  /* 0x00400000cb2c783b */ /* 0x000fe20000000200 */
[C---:B------:R-:W-:Y:S01]  /*4cf0*/  IMAD.IADD R32, R127.reuse, 0x1, -R110 ;  /* 0x000000017f207824 */ /* 0x040fe200078e0a6e */
[----:B------:R-:W-:Y:S01]  /*4d00*/  HMMA.16816.F32 R60, R16, R34, R60 ;  /* 0x00000022103c723c */ /* 0x000fe2000000183c */
[----:B------:R-:W-:Y:S01]  /*4d10*/  IADD3 R127, R127, 0x8, RZ ;  /* 0x000000087f7f7810 */ /* 0x000fe20007ffe0ff */
[----:B----4-:R-:W3:Y:S02]  /*4d20*/  LDSM.16.M88.4 R48, [R204+0x4000] ;  /* 0x00400000cc30783b */ /* 0x010ee40000000200 */
[----:B------:R-:W-:Y:S01]  /*4d30*/  IABS R32, R32 ;  /* 0x0000002000207213 */ /* 0x000fe20000000000 */
[----:B------:R-:W-:Y:S01]  /*4d40*/  I2F R112, R112 ;  /* 0x0000007000707306 */ /* 0x000fe20000201400 */
[----:B------:R-:W-:-:S02]  /*4d50*/  IMAD.IADD R64, R127, 0x1, -R81 ;  /* 0x000000017f407824 */ /* 0x000fc400078e0a51 */
[----:B-1----:R-:W-:Y:S01]  /*4d60*/  HMMA.16816.F32 R8, R68, R20, R8 ;  /* 0x000000144408723c */ /* 0x002fe20000001808 */
[C---:B------:R-:W-:Y:S02]  /*4d70*/  IMAD.IADD R120, R127.reuse, 0x1, -R91 ;  /* 0x000000017f787824 */ /* 0x040fe400078e0a5b */
[----:B------:R-:W-:Y:S01]  /*4d80*/  IABS R64, R64 ;  /* 0x0000004000407213 */ /* 0x000fe20000000000 */
[C---:B------:R-:W-:Y:S01]  /*4d90*/  IMAD.IADD R119, R127.reuse, 0x1, -R90 ;  /* 0x000000017f777824 */ /* 0x040fe200078e0a5a */
[----:B------:R1:W-:Y:S01]  /*4da0*/  I2F R113, R32 ;  /* 0x0000002000717306 */ /* 0x0003e20000201400 */
[----:B------:R-:W-:Y:S01]  /*4db0*/  IABS R120, R120 ;  /* 0x0000007800787213 */ /* 0x000fe20000000000 */
[C---:B------:R-:W-:Y:S01]  /*4dc0*/  IMAD.IADD R20, R127.reuse, 0x1, -R83 ;  /* 0x000000017f147824 */ /* 0x040fe200078e0a53 */
[----:B--2---:R-:W-:Y:S01]  /*4dd0*/  HMMA.16816.F32 R56, R16, R36, R56 ;  /* 0x000000241038723c */ /* 0x004fe20000001838 */
[----:B------:R-:W-:Y:S01]  /*4de0*/  IMAD.IADD R21, R127, 0x1, -R84 ;  /* 0x000000017f157824 */ /* 0x000fe200078e0a54 */
[----:B------:R-:W-:-:S02]  /*4df0*/  IABS R119, R119 ;  /* 0x0000007700777213 */ /* 0x000fc40000000000 */
[----:B------:R-:W-:Y:S01]  /*4e00*/  IABS R20, R20 ;  /* 0x0000001400147213 */ /* 0x000fe20000000000 */
[----:B------:R2:W-:Y:S03]  /*4e10*/  I2F R114, R64 ;  /* 0x0000004000727306 */ /* 0x0005e60000201400 */
[----:B------:R-:W-:Y:S01]  /*4e20*/  HMMA.16816.F32 R52, R16, R38, R52 ;  /* 0x000000261034723c */ /* 0x000fe20000001834 */
[----:B------:R-:W-:Y:S01]  /*4e30*/  LDSM.16.M88.4 R36, [R202+0x4000] ;  /* 0x00400000ca24783b */ /* 0x000fe20000000200 */
[----:B------:R-:W-:Y:S01]  /*4e40*/  IMAD.MOV.U32 R115, RZ, RZ, R20 ;  /* 0x000000ffff737224 */ /* 0x000fe200078e0014 */
[----:B------:R-:W-:Y:S01]  /*4e50*/  IABS R20, R21 ;  /* 0x0000001500147213 */ /* 0x000fe20000000000 */
[C---:B------:R-:W-:Y:S01]  /*4e60*/  IMAD.IADD R21, R127.reuse, 0x1, -R86 ;  /* 0x000000017f157824 */ /* 0x040fe200078e0a56 */
[----:B-1----:R-:W1:Y:S01]  /*4e70*/  LDSM.16.M88.4 R32, [R205+0xa800] ;  /* 0x00a80000cd20783b */ /* 0x002e620000000200 */
[----:B------:R-:W-:Y:S01]  /*4e80*/  I2F R120, R120 ;  /* 0x0000007800787306 */ /* 0x000fe20000201400 */
[----:B------:R-:W-:Y:S01]  /*4e90*/  MOV R116, R20 ;  /* 0x0000001400747202 */ /* 0x000fe20000000f00 */
[----:B------:R-:W-:Y:S01]  /*4ea0*/  HMMA.16816.F32 R12, R68, R22, R12 ;  /* 0x00000016440c723c */ /* 0x000fe2000000180c */
[----:B------:R-:W4:Y:S01]  /*4eb0*/  LDSM.16.M88.4 R16, [R199+0xa000] ;  /* 0x00a00000c710783b */ /* 0x000f220000000200 */
[----:B------:R-:W-:Y:S01]  /*4ec0*/  IABS R20, R21 ;  /* 0x0000001500147213 */ /* 0x000fe20000000000 */
[----:B------:R-:W-:-:S02]  /*4ed0*/  IMAD.IADD R21, R127, 0x1, -R88 ;  /* 0x000000017f157824 */ /* 0x000fc400078e0a58 */
[----:B--2---:R-:W2:Y:S01]  /*4ee0*/  LDSM.16.M88.4 R64, [R203+0x4800] ;  /* 0x00480000cb40783b */ /* 0x004ea20000000200 */
[----:B------:R-:W-:Y:S01]  /*4ef0*/  I2F R119, R119 ;  /* 0x0000007700777306 */ /* 0x000fe20000201400 */
[----:B------:R-:W-:Y:S01]  /*4f00*/  IMAD.MOV.U32 R117, RZ, RZ, R20 ;  /* 0x000000ffff757224 */ /* 0x000fe200078e0014 */
[----:B------:R-:W-:Y:S01]  /*4f10*/  IABS R20, R21 ;  /* 0x0000001500147213 */ /* 0x000fe20000000000 */
[----:B------:R-:W-:Y:S05]  /*4f20*/  HMMA.16816.F32 R40, R68, R72, R40 ;  /* 0x000000484428723c */ /* 0x000fea0000001828 */
[----:B------:R5:W-:Y:S03]  /*4f30*/  I2F R118, R20 ;  /* 0x0000001400767306 */ /* 0x000be60000201400 */
[C---:B---3--:R-:W-:Y:S05]  /*4f40*/  HMMA.16816.F32 R8, R48.reuse, R44, R8 ;  /* 0x0000002c3008723c */ /* 0x048fea0000001808 */
[----:B------:R-:W-:Y:S03]  /*4f50*/  I2F R115, R115 ;  /* 0x0000007300737306 */ /* 0x000fe60000201400 */
[----:B------:R-:W-:Y:S01]  /*4f60*/  HMMA.16816.F32 R12, R48, R46, R12 ;  /* 0x0000002e300c723c */ /* 0x000fe2000000180c */
[----:B------:R-:W-:Y:S04]  /*4f70*/  LDSM.16.M88.4 R44, [R203+0x5000] ;  /* 0x00500000cb2c783b */ /* 0x000fe80000000200 */
[----:B-----5:R-:W3:Y:S01]  /*4f80*/  LDSM.16.M88.4 R20, [R201+0x4000] ;  /* 0x00400000c914783b */ /* 0x020ee20000000200 */
[----:B------:R-:W-:Y:S02]  /*4f90*/  I2F R116, R116 ;  /* 0x0000007400747306 */ /* 0x000fe40000201400 */
[C---:B------:R-:W-:Y:S06]  /*4fa0*/  HMMA.16816.F32 R60, R68.reuse, R74, R60 ;  /* 0x0000004a443c723c */ /* 0x040fec000000183c */
[----:B------:R-:W-:Y:S02]  /*4fb0*/  I2F R117, R117 ;  /* 0x0000007500757306 */ /* 0x000fe40000201400 */
[----:B-1----:R-:W-:Y:S07]  /*4fc0*/  HMMA.16816.F32 R28, R68, R32, R28 ;  /* 0x00000020441c723c */ /* 0x002fee000000181c */
[C---:B------:R-:W-:Y:S01]  /*4fd0*/  IMAD.IADD R32, R127.reuse, 0x1, -R94 ;  /* 0x000000017f207824 */ /* 0x040fe200078e0a5e */
[----:B----4-:R-:W-:Y:S01]  /*4fe0*/  HMMA.16816.F32 R8, R36, R16, R8 ;  /* 0x000000102408723c */ /* 0x010fe20000001808 */
[----:B------:R-:W-:-:S03]  /*4ff0*/  IMAD.IADD R33, R127, 0x1, -R96 ;  /* 0x000000017f217824 */ /* 0x000fc600078e0a60 */
[----:B------:R-:W-:-:S03]  /*5000*/  IABS R32, R32 ;  /* 0x0000002000207213 */ /* 0x000fc60000000000 */
[C---:B------:R-:W-:Y:S01]  /*5010*/  IMAD.IADD R16, R127.reuse, 0x1, -R98 ;  /* 0x000000017f107824 */ /* 0x040fe200078e0a62 */
[----:B------:R-:W-:Y:S01]  /*5020*/  HMMA.16816.F32 R24, R68, R34, R24 ;  /* 0x000000224418723c */ /* 0x000fe20000001818 */
[----:B------:R-:W-:Y:S01]  /*5030*/  IMAD.MOV.U32 R121, RZ, RZ, R32 ;  /* 0x000000ffff797224 */ /* 0x000fe200078e0020 */
[----:B------:R-:W-:Y:S01]  /*5040*/  IABS R32, R33 ;  /* 0x0000002100207213 */ /* 0x000fe20000000000 */
[----:B------:R-:W-:Y:S01]  /*5050*/  IMAD.IADD R17, R127, 0x1, -R100 ;  /* 0x000000017f117824 */ /* 0x000fe200078e0a64 */
[----:B------:R-:W-:Y:S02]  /*5060*/  IABS R16, R16 ;  /* 0x0000001000107213 */ /* 0x000fe40000000000 */
[----:B------:R1:W-:Y:S02]  /*5070*/  I2F R122, R32 ;  /* 0x00000020007a7306 */ /* 0x0003e40000201400 */
[----:B--2---:R-:W-:Y:S01]  /*5080*/  HMMA.16816.F32 R28, R48, R64, R28 ;  /* 0x00000040301c723c */ /* 0x004fe2000000181c */
[----:B------:R-:W-:Y:S01]  /*5090*/  IMAD.MOV.U32 R123, RZ, RZ, R16 ;  /* 0x000000ffff7b7224 */ /* 0x000fe200078e0010 */
[----:B------:R-:W-:-:S02]  /*50a0*/  IABS R16, R17 ;  /* 0x0000001100107213 */ /* 0x000fc40000000000 */
[----:B------:R-:W-:Y:S02]  /*50b0*/  IADD3 R17, -R102, R127, RZ ;  /* 0x0000007f66117210 */ /* 0x000fe40007ffe1ff */
[----:B------:R-:W-:Y:S01]  /*50c0*/  I2F R121, R121 ;  /* 0x0000007900797306 */ /* 0x000fe20000201400 */
[C---:B------:R-:W-:Y:S01]  /*50d0*/  IMAD.IADD R64, R127.reuse, 0x1, -R109 ;  /* 0x000000017f407824 */ /* 0x040fe200078e0a6d */
[----:B------:R-:W-:Y:S01]  /*50e0*/  HMMA.16816.F32 R12, R36, R18, R12 ;  /* 0x00000012240c723c */ /* 0x000fe2000000180c */
[----:B------:R-:W-:Y:S01]  /*50f0*/  IMAD.MOV.U32 R124, RZ, RZ, R16 ;  /* 0x000000ffff7c7224 */ /* 0x000fe200078e0010 */
[----:B------:R-:W-:Y:S01]  /*5100*/  IABS R16, R17 ;  /* 0x0000001100107213 */ /* 0x000fe20000000000 */
[C---:B------:R-:W-:Y:S01]  /*5110*/  IMAD.IADD R17, R127.reuse, 0x1, -R105 ;  /* 0x000000017f117824 */ /* 0x040fe200078e0a69 */
[----:B------:R-:W-:Y:S01]  /*5120*/  IABS R64, R64 ;  /* 0x0000004000407213 */ /* 0x000fe20000000000 */
[----:B-1----:R-:W1:Y:S02]  /*5130*/  LDSM.16.M88.4 R32, [R199+0xa800] ;  /* 0x00a80000c720783b */ /* 0x002e640000000200 */
[----:B------:R-:W-:Y:S01]  /*5140*/  IMAD.MOV.U32 R125, RZ, RZ, R16 ;  /* 0x000000ffff7d7224 */ /* 0x000fe200078e0010 */
[----:B---3--:R-:W-:Y:S01]  /*5150*/  HMMA.16816.F32 R8, R20, R76, R8 ;  /* 0x0000004c1408723c */ /* 0x008fe20000001808 */
[----:B------:R-:W-:Y:S01]  /*5160*/  IMAD.MOV.U32 R73, RZ, RZ, R64 ;  /* 0x000000ffff497224 */ /* 0x000fe200078e0040 */
[----:B------:R-:W-:Y:S01]  /*5170*/  IABS R16, R17 ;  /* 0x0000001100107213 */ /* 0x000fe20000000000 */
[C---:B------:R-:W-:Y:S01]  /*5180*/  IMAD.IADD R17, R127.reuse, 0x1, -R107 ;  /* 0x000000017f117824 */ /* 0x040fe200078e0a6b */
[----:B------:R-:W-:Y:S03]  /*5190*/  I2F R123, R123 ;  /* 0x0000007b007b7306 */ /* 0x000fe60000201400 */
[----:B------:R-:W-:Y:S01]  /*51a0*/  IMAD.IADD R76, R127, 0x1, -R110 ;  /* 0x000000017f4c7824 */ /* 0x000fe200078e0a6e */
[----:B------:R-:W-:Y:S01]  /*51b0*/  HMMA.16816.F32 R24, R48, R66, R24 ;  /* 0x000000423018723c */ /* 0x000fe20000001818 */
[----:B------:R-:W2:Y:S01]  /*51c0*/  LDSM.16.M88.4 R64, [R205+0xb800] ;  /* 0x00b80000cd40783b */ /* 0x000ea20000000200 */
[----:B------:R-:W-:Y:S01]  /*51d0*/  IMAD.MOV.U32 R126, RZ, RZ, R16 ;  /* 0x000000ffff7e7224 */ /* 0x000fe200078e0010 */
[----:B------:R-:W-:Y:S01]  /*51e0*/  IABS R16, R17 ;  /* 0x0000001100107213 */ /* 0x000fe20000000000 */
[----:B------:R-:W-:Y:S01]  /*51f0*/  I2F R124, R124 ;  /* 0x0000007c007c7306 */ /* 0x000fe20000201400 */
[----:B------:R-:W-:-:S03]  /*5200*/  IABS R76, R76 ;  /* 0x0000004c004c7213 */ /* 0x000fc60000000000 */
[----:B------:R-:W-:Y:S01]  /*5210*/  HMMA.16816.F32 R40, R48, R44, R40 ;  /* 0x0000002c3028723c */ /* 0x000fe20000001828 */
[----:B------:R-:W-:Y:S02]  /*5220*/  IMAD.MOV.U32 R72, RZ, RZ, R16 ;  /* 0x000000ffff487224 */ /* 0x000fe400078e0010 */
[----:B------:R-:W3:Y:S01]  /*5230*/  LDSM.16.M88.4 R16, [R192+0x4800] ;  /* 0x00480000c010783b */ /* 0x000ee20000000200 */
[----:B------:R4:W-:Y:S04]  /*5240*/  I2F R127, R76 ;  /* 0x0000004c007f7306 */ /* 0x0009e80000201400 */
[----:B------:R-:W-:Y:S01]  /*5250*/  HMMA.16816.F32 R12, R20, R78, R12 ;  /* 0x0000004e140c723c */ /* 0x000fe2000000180c */
[----:B------:R-:W-:Y:S02]  /*5260*/  FMUL.FTZ R128, R8, c[0x0][0x2ec] ;  /* 0x0000bb0008807a20 */ /* 0x000fe40000410000 */
[----:B------:R-:W-:Y:S01]  /*5270*/  FMUL.FTZ R74, R9, c[0x0][0x2ec] ;  /* 0x0000bb00094a7a20 */ /* 0x000fe20000410000 */
[----:B------:R-:W-:Y:S01]  /*5280*/  I2F R125, R125 ;  /* 0x0000007d007d7306 */ /* 0x000fe20000201400 */
[----:B------:R-:W-:-:S02]  /*5290*/  FMUL.FTZ R45, R10, c[0x0][0x2ec] ;  /* 0x0000bb000a2d7a20 */ /* 0x000fc40000410000 */
[----:B------:R-:W-:Y:S01]  /*52a0*/  FMUL.FTZ R44, R11, c[0x0][0x2ec] ;  /* 0x0000bb000b2c7a20 */ /* 0x000fe20000410000 */
[----:B------:R-:W-:Y:S01]  /*52b0*/  HMMA.16816.F32 R60, R48, R46, R60 ;  /* 0x0000002e303c723c */ /* 0x000fe2000000183c */
[----:B------:R-:W5:Y:S03]  /*52c0*/  LDSM.16.M88.4 R8, [R203+0x5800] ;  /* 0x00580000cb08783b */ /* 0x000f660000000200 */
[----:B------:R-:W-:Y:S01]  /*52d0*/  MUFU.TANH R128, R128 ;  /* 0x0000008000807308 */ /* 0x000fe20000002400 */
[----:B----4-:R-:W4:Y:S03]  /*52e0*/  LDSM.16.M88.4 R76, [R199+0xb000] ;  /* 0x00b00000c74c783b */ /* 0x010f260000000200 */
[C---:B-1----:R-:W-:Y:S04]  /*52f0*/  HMMA.16816.F32 R28, R36.reuse, R32, R28 ;  /* 0x00000020241c723c */ /* 0x042fe8000000181c */
[----:B------:R-:W-:Y:S04]  /*5300*/  MUFU.TANH R45, R45 ;  /* 0x0000002d002d7308 */ /* 0x000fe80000002400 */
[----:B------:R-:W-:Y:S01]  /*5310*/  HMMA.16816.F32 R24, R36, R34, R24 ;  /* 0x000000222418723c */ /* 0x000fe20000001818 */
[----:B------:R-:W-:Y:S01]  /*5320*/  FMUL.FTZ R130, R12, c[0x0][0x2ec] ;  /* 0x0000bb000c827a20 */ /* 0x000fe20000410000 */
[----:B------:R-:W-:Y:S01]  /*5330*/  LDSM.16.M88.4 R32, [R192+0x5000] ;  /* 0x00500000c020783b */ /* 0x000fe20000000200 */
[----:B------:R-:W-:Y:S01]  /*5340*/  FMUL.FTZ R47, R14, c[0x0][0x2ec] ;  /* 0x0000bb000e2f7a20 */ /* 0x000fe20000410000 */
[----:B------:R-:W-:Y:S01]  /*5350*/  MUFU.TANH R74, R74 ;  /* 0x0000004a004a7308 */ /* 0x000fe20000002400 */
[----:B------:R-:W-:-:S03]  /*5360*/  FMUL.FTZ R46, R15, c[0x0][0x2ec] ;  /* 0x0000bb000f2e7a20 */ /* 0x000fc60000410000 */
[C---:B--2---:R-:W-:Y:S04]  /*5370*/  HMMA.16816.F32 R56, R68.reuse, R64, R56 ;  /* 0x000000404438723c */ /* 0x044fe80000001838 */
[----:B------:R-:W-:Y:S03]  /*5380*/  MUFU.TANH R44, R44 ;  /* 0x0000002c002c7308 */ /* 0x000fe60000002400 */
[----:B------:R-:W-:Y:S01]  /*5390*/  FMUL.FTZ R64, R13, c[0x0][0x2ec] ;  /* 0x0000bb000d407a20 */ /* 0x000fe20000410000 */
[----:B------:R-:W-:Y:S01]  /*53a0*/  HMMA.16816.F32 R52, R68, R66, R52 ;  /* 0x000000424434723c */ /* 0x000fe20000001834 */
[----:B------:R-:W1:Y:S03]  /*53b0*/  LDSM.16.M88.4 R12, [R199+0xb800] ;  /* 0x00b80000c70c783b */ /* 0x000e660000000200 */
[----:B------:R-:W-:Y:S04]  /*53c0*/  MUFU.TANH R130, R130 ;  /* 0x0000008200827308 */ /* 0x000fe80000002400 */
[----:B---3--:R-:W-:Y:S04]  /*53d0*/  HMMA.16816.F32 R28, R20, R16, R28 ;  /* 0x00000010141c723c */ /* 0x008fe8000000181c */
[----:B------:R-:W-:Y:S04]  /*53e0*/  MUFU.TANH R64, R64 ;  /* 0x0000004000407308 */ /* 0x000fe80000002400 */
[C---:B-----5:R-:W-:Y:S04]  /*53f0*/  HMMA.16816.F32 R56, R48.reuse, R8, R56 ;  /* 0x000000083038723c */ /* 0x060fe80000001838 */
[----:B------:R-:W-:Y:S04]  /*5400*/  MUFU.TANH R47, R47 ;  /* 0x0000002f002f7308 */ /* 0x000fe80000002400 */
[----:B------:R-:W-:Y:S04]  /*5410*/  HMMA.16816.F32 R52, R48, R10, R52 ;  /* 0x0000000a3034723c */ /* 0x000fe80000001834 */
[----:B------:R-:W-:Y:S04]  /*5420*/  MUFU.TANH R46, R46 ;  /* 0x0000002e002e7308 */ /* 0x000fe80000002400 */
[----:B----4-:R-:W-:Y:S01]  /*5430*/  HMMA.16816.F32 R40, R36, R76, R40 ;  /* 0x0000004c2428723c */ /* 0x010fe20000001828 */
[----:B------:R-:W-:-:S02]  /*5440*/  FMUL.FTZ R65, R28, c[0x0][0x2ec] ;  /* 0x0000bb001c417a20 */ /* 0x000fc40000410000 */
[----:B------:R-:W-:Y:S01]  /*5450*/  FMUL.FTZ R28, R29, c[0x0][0x2ec] ;  /* 0x0000bb001d1c7a20 */ /* 0x000fe20000410000 */
[----:B------:R-:W-:Y:S01]  /*5460*/  I2F R126, R126 ;  /* 0x0000007e007e7306 */ /* 0x000fe20000201400 */
[----:B------:R-:W-:Y:S02]  /*5470*/  FMUL.FTZ R29, R31, c[0x0][0x2ec] ;  /* 0x0000bb001f1d7a20 */ /* 0x000fe40000410000 */
[----:B------:R-:W-:Y:S01]  /*5480*/  FMUL.FTZ R9, R30, c[0x0][0x2ec] ;  /* 0x0000bb001e097a20 */ /* 0x000fe20000410000 */
[----:B------:R-:W-:Y:S01]  /*5490*/  HMMA.16816.F32 R24, R20, R18, R24 ;  /* 0x000000121418723c */ /* 0x000fe20000001818 */
[----:B------:R-:W2:Y:S01]  /*54a0*/  LDSM.16.M88.4 R16, [R192+0x5800] ;  /* 0x00580000c010783b */ /* 0x000ea20000000200 */
[----:B------:R-:W-:-:S04]  /*54b0*/  DEPBAR.LE SB0, 0x0 ;  /* 0x000080000000791a */ /* 0x000fc80000000000 */
[----:B------:R-:W3:Y:S02]  /*54c0*/  MUFU.TANH R29, R29 ;  /* 0x0000001d001d7308 */ /* 0x000ee40000002400 */
[C---:B------:R-:W-:Y:S06]  /*54d0*/  HMMA.16816.F32 R60, R36.reuse, R78, R60 ;  /* 0x0000004e243c723c */ /* 0x040fec000000183c */
[----:B------:R-:W4:Y:S02]  /*54e0*/  MUFU.TANH R9, R9 ;  /* 0x0000000900097308 */ /* 0x000f240000002400 */
[C---:B-1----:R-:W-:Y:S06]  /*54f0*/  HMMA.16816.F32 R56, R36.reuse, R12, R56 ;  /* 0x0000000c2438723c */ /* 0x042fec0000001838 */
[----:B------:R-:W1:Y:S01]  /*5500*/  MUFU.TANH R65, R65 ;  /* 0x0000004100417308 */ /* 0x000e620000002400 */
[----:B---3--:R-:W-:Y:S01]  /*5510*/  FFMA.FTZ R13, R120, -UR4, R29 ;  /* 0x80000004780d7c23 */ /* 0x008fe2000801001d */
[----:B------:R-:W-:Y:S01]  /*5520*/  HMMA.16816.F32 R52, R36, R14, R52 ;  /* 0x0000000e2434723c */ /* 0x000fe20000001834 */
[----:B------:R-:W-:-:S02]  /*5530*/  FMUL.FTZ R26, R26, c[0x0][0x2ec] ;  /* 0x0000bb001a1a7a20 */ /* 0x000fc40000410000 */
[----:B------:R-:W-:Y:S01]  /*5540*/  FMUL.FTZ R8, R24, c[0x0][0x2ec] ;  /* 0x0000bb0018087a20 */ /* 0x000fe20000410000 */
[----:B------:R-:W-:Y:S01]  /*5550*/  FSEL R13, R13, -INF , !P4 ;  /* 0xff8000000d0d7808 */ /* 0x000fe20006000000 */
[----:B------:R-:W-:Y:S01]  /*5560*/  FMUL.FTZ R24, R25, c[0x0][0x2ec] ;  /* 0x0000bb0019187a20 */ /* 0x000fe20000410000 */
[----:B------:R-:W3:Y:S01]  /*5570*/  MUFU.TANH R28, R28 ;  /* 0x0000001c001c7308 */ /* 0x000ee20000002400 */
[----:B------:R-:W-:Y:S01]  /*5580*/  FMUL.FTZ R27, R27, c[0x0][0x2ec] ;  /* 0x0000bb001b1b7a20 */ /* 0x000fe20000410000 */
[----:B------:R-:W-:Y:S01]  /*5590*/  HMMA.16816.F32 R40, R20, R32, R40 ;  /* 0x000000201428723c */ /* 0x000fe20000001828 */
[----:B----4-:R-:W-:Y:S02]  /*55a0*/  FFMA.FTZ R9, R118, -UR4, R9 ;  /* 0x8000000476097c23 */ /* 0x010fe40008010009 */
[----:B------:R-:W-:-:S03]  /*55b0*/  FFMA.FTZ R38, R93, -UR4, R64 ;  /* 0x800000045d267c23 */ /* 0x000fc60008010040 */
[----:B------:R-:W4:Y:S01]  /*55c0*/  MUFU.TANH R26, R26 ;  /* 0x0000001a001a7308 */ /* 0x000f220000002400 */
[----:B------:R-:W-:Y:S01]  /*55d0*/  FSEL R15, R9, -INF , !P6 ;  /* 0xff800000090f7808 */ /* 0x000fe20007000000 */
[----:B------:R-:W-:Y:S01]  /*55e0*/  HMMA.16816.F32 R60, R20, R34, R60 ;  /* 0x00000022143c723c */ /* 0x000fe2000000183c */
[----:B------:R-:W-:Y:S01]  /*55f0*/  FSEL R38, R38, -INF , !P0 ;  /* 0xff80000026267808 */ /* 0x000fe20004000000 */
[----:B-1----:R-:W-:-:S04]  /*5600*/  FFMA.FTZ R14, R92, -UR4, R65 ;  /* 0x800000045c0e7c23 */ /* 0x002fc80008010041 */
[----:B------:R-:W1:Y:S01]  /*5610*/  MUFU.TANH R24, R24 ;  /* 0x0000001800187308 */ /* 0x000e620000002400 */
[----:B---3--:R-:W-:Y:S01]  /*5620*/  FFMA.FTZ R12, R95, -UR4, R28 ;  /* 0x800000045f0c7c23 */ /* 0x008fe2000801001c */
[C---:B--2---:R-:W-:Y:S01]  /*5630*/  HMMA.16816.F32 R56, R20.reuse, R16, R56 ;  /* 0x000000101438723c */ /* 0x044fe20000001838 */
[----:B------:R-:W-:Y:S02]  /*5640*/  FSEL R14, R14, -INF , !P6 ;  /* 0xff8000000e0e7808 */ /* 0x000fe40007000000 */
[----:B------:R-:W-:Y:S02]  /*5650*/  ISETP.GE.AND P6, PT, R100, UR9, PT ;  /* 0x0000000964007c0c */ /* 0x000fe4000bfc6270 */
[----:B------:R-:W-:Y:S01]  /*5660*/  FSEL R12, R12, -INF , !P4 ;  /* 0xff8000000c0c7808 */ /* 0x000fe20006000000 */
[----:B------:R2:W-:Y:S01]  /*5670*/  MUFU.TANH R30, R27 ;  /* 0x0000001b001e7308 */ /* 0x0005e20000002400 */
[----:B----4-:R-:W-:Y:S01]  /*5680*/  FFMA.FTZ R11, R119, -UR4, R26 ;  /* 0x80000004770b7c23 */ /* 0x010fe2000801001a */
[----:B------:R-:W-:Y:S01]  /*5690*/  HMMA.16816.F32 R52, R20, R18, R52 ;  /* 0x000000121434723c */ /* 0x000fe20000001834 */
[----:B------:R-:W-:Y:S01]  /*56a0*/  FMUL.FTZ R16, R43, c[0x0][0x2ec] ;  /* 0x0000bb002b107a20 */ /* 0x000fe20000410000 */
[----:B------:R-:W-:Y:S01]  /*56b0*/  ISETP.GE.AND P4, PT, R102, UR9, PT ;  /* 0x0000000966007c0c */ /* 0x000fe2000bf86270 */
[----:B------:R-:W-:-:S02]  /*56c0*/  FMUL.FTZ R32, R40, c[0x0][0x2ec] ;  /* 0x0000bb0028207a20 */ /* 0x000fc40000410000 */
[----:B------:R-:W-:Y:S01]  /*56d0*/  FMUL.FTZ R34, R41, c[0x0][0x2ec] ;  /* 0x0000bb0029227a20 */ /* 0x000fe20000410000 */
[----:B------:R-:W-:Y:S01]  /*56e0*/  MUFU.TANH R8, R8 ;  /* 0x0000000800087308 */ /* 0x000fe20000002400 */
[----:B------:R-:W-:Y:S02]  /*56f0*/  FMUL.FTZ R25, R42, c[0x0][0x2ec] ;  /* 0x0000bb002a197a20 */ /* 0x000fe40000410000 */
[----:B------:R-:W-:Y:S02]  /*5700*/  FMUL.FTZ R31, R61, c[0x0][0x2ec] ;  /* 0x0000bb003d1f7a20 */ /* 0x000fe40000410000 */
[----:B------:R-:W-:Y:S02]  /*5710*/  FMUL.FTZ R33, R62, c[0x0][0x2ec] ;  /* 0x0000bb003e217a20 */ /* 0x000fe40000410000 */
[----:B------:R-:W-:Y:S01]  /*5720*/  FMUL.FTZ R36, R63, c[0x0][0x2ec] ;  /* 0x0000bb003f247a20 */ /* 0x000fe20000410000 */
[----:B------:R-:W3:Y:S01]  /*5730*/  MUFU.TANH R16, R16 ;  /* 0x0000001000107308 */ /* 0x000ee20000002400 */
[----:B--2---:R-:W-:-:S02]  /*5740*/  FMUL.FTZ R27, R60, c[0x0][0x2ec] ;  /* 0x0000bb003c1b7a20 */ /* 0x004fc40000410000 */
[----:B------:R-:W-:Y:S02]  /*5750*/  FMUL.FTZ R42, R57, c[0x0][0x2ec] ;  /* 0x0000bb00392a7a20 */ /* 0x000fe40000410000 */
[----:B------:R-:W-:Y:S02]  /*5760*/  FMUL.FTZ R35, R58, c[0x0][0x2ec] ;  /* 0x0000bb003a237a20 */ /* 0x000fe40000410000 */
[----:B------:R-:W-:Y:S01]  /*5770*/  FMUL.FTZ R37, R59, c[0x0][0x2ec] ;  /* 0x0000bb003b257a20 */ /* 0x000fe20000410000 */
[----:B------:R-:W2:Y:S01]  /*5780*/  MUFU.TANH R32, R32 ;  /* 0x0000002000207308 */ /* 0x000ea20000002400 */
[----:B------:R-:W-:Y:S02]  /*5790*/  FMUL.FTZ R56, R56, c[0x0][0x2ec] ;  /* 0x0000bb0038387a20 */ /* 0x000fe40000410000 */
[----:B------:R-:W-:Y:S02]  /*57a0*/  FMUL.FTZ R29, R52, c[0x0][0x2ec] ;  /* 0x0000bb00341d7a20 */ /* 0x000fe40000410000 */
[----:B------:R-:W-:-:S02]  /*57b0*/  FMUL.FTZ R26, R54, c[0x0][0x2ec] ;  /* 0x0000bb00361a7a20 */ /* 0x000fc40000410000 */
[----:B------:R-:W-:Y:S01]  /*57c0*/  FMUL.FTZ R53, R53, c[0x0][0x2ec] ;  /* 0x0000bb0035357a20 */ /* 0x000fe20000410000 */
[----:B------:R-:W-:Y:S01]  /*57d0*/  MUFU.TANH R34, R34 ;  /* 0x0000002200227308 */ /* 0x000fe20000002400 */
[----:B------:R-:W-:Y:S02]  /*57e0*/  FMUL.FTZ R55, R55, c[0x0][0x2ec] ;  /* 0x0000bb0037377a20 */ /* 0x000fe40000410000 */
[----:B-1----:R-:W-:Y:S02]  /*57f0*/  FFMA.FTZ R99, R99, -UR4, R24 ;  /* 0x8000000463637c23 */ /* 0x002fe40008010018 */
[----:B---3--:R-:W-:Y:S02]  /*5800*/  FFMA.FTZ R123, R123, -UR4, R16 ;  /* 0x800000047b7b7c23 */ /* 0x008fe40008010010 */
[----:B------:R-:W-:Y:S01]  /*5810*/  FFMA.FTZ R22, R85, -UR4, R128 ;  /* 0x8000000455167c23 */ /* 0x000fe20008010080 */
[----:B------:R-:W1:Y:S01]  /*5820*/  MUFU.TANH R25, R25 ;  /* 0x0000001900197308 */ /* 0x000e620000002400 */
[----:B------:R-:W-:-:S02]  /*5830*/  FFMA.FTZ R18, R114, -UR4, R45 ;  /* 0x8000000472127c23 */ /* 0x000fc4000801002d */
[----:B------:R-:W-:Y:S01]  /*5840*/  FFMA.FTZ R20, R87, -UR4, R74 ;  /* 0x8000000457147c23 */ /* 0x000fe2000801004a */
[----:B------:R-:W-:Y:S01]  /*5850*/  FSEL R22, R22, -INF , !P3 ;  /* 0xff80000016167808 */ /* 0x000fe20005800000 */
[----:B------:R-:W-:Y:S01]  /*5860*/  FFMA.FTZ R21, R115, -UR4, R44 ;  /* 0x8000000473157c23 */ /* 0x000fe2000801002c */
[----:B------:R-:W-:Y:S01]  /*5870*/  FSEL R18, R18, -INF , !P3 ;  /* 0xff80000012127808 */ /* 0x000fe20005800000 */
[----:B------:R-:W-:Y:S01]  /*5880*/  FFMA.FTZ R40, R89, -UR4, R130 ;  /* 0x8000000459287c23 */ /* 0x000fe20008010082 */
[----:B------:R-:W-:Y:S01]  /*5890*/  I2F R72, R72 ;  /* 0x0000004800487306 */ /* 0x000fe20000201400 */
[----:B------:R-:W-:Y:S01]  /*58a0*/  FFMA.FTZ R19, R116, -UR4, R47 ;  /* 0x8000000474137c23 */ /* 0x000fe2000801002f */
[----:B------:R-:W-:Y:S01]  /*58b0*/  ISETP.GE.AND P3, PT, R90, UR9, PT ;  /* 0x000000095a007c0c */ /* 0x000fe2000bf66270 */
[----:B------:R-:W-:Y:S01]  /*58c0*/  FFMA.FTZ R17, R117, -UR4, R46 ;  /* 0x8000000475117c23 */ /* 0x000fe2000801002e */
[----:B------:R-:W-:Y:S01]  /*58d0*/  FSEL R20, R20, -INF , !P2 ;  /* 0xff80000014147808 */ /* 0x000fe20005000000 */
[----:B------:R-:W-:Y:S01]  /*58e0*/  FFMA.FTZ R8, R97, -UR4, R8 ;  /* 0x8000000461087c23 */ /* 0x000fe20008010008 */
[----:B------:R-:W-:Y:S01]  /*58f0*/  FSEL R21, R21, -INF , !P2 ;  /* 0xff80000015157808 */ /* 0x000fe20005000000 */
[----:B------:R-:W-:Y:S01]  /*5900*/  FFMA.FTZ R9, R121, -UR4, R30 ;  /* 0x8000000479097c23 */ /* 0x000fe2000801001e */
[----:B------:R-:W-:Y:S01]  /*5910*/  I2F R73, R73 ;  /* 0x0000004900497306 */ /* 0x000fe20000201400 */
[----:B------:R-:W-:Y:S01]  /*5920*/  FSEL R40, R40, -INF , !P1 ;  /* 0xff80000028287808 */ /* 0x000fe20004800000 */
[----:B--2---:R-:W-:Y:S01]  /*5930*/  FFMA.FTZ R32, R101, -UR4, R32 ;  /* 0x8000000465207c23 */ /* 0x004fe20008010020 */
[----:B------:R-:W-:Y:S01]  /*5940*/  FSEL R19, R19, -INF , !P1 ;  /* 0xff80000013137808 */ /* 0x000fe20004800000 */
[----:B-1----:R-:W-:Y:S01]  /*5950*/  FFMA.FTZ R25, R122, -UR4, R25 ;  /* 0x800000047a197c23 */ /* 0x002fe20008010019 */
[----:B------:R-:W-:Y:S01]  /*5960*/  FSEL R17, R17, -INF , !P0 ;  /* 0xff80000011117808 */ /* 0x000fe20004000000 */
[----:B------:R-:W-:Y:S01]  /*5970*/  FFMA.FTZ R34, R103, -UR4, R34 ;  /* 0x8000000467227c23 */ /* 0x000fe20008010022 */
[----:B------:R-:W-:Y:S01]  /*5980*/  ISETP.GE.AND P2, PT, R94, UR9, PT ;  /* 0x000000095e007c0c */ /* 0x000fe2000bf46270 */
[----:B------:R-:W1:Y:S01]  /*5990*/  MUFU.TANH R27, R27 ;  /* 0x0000001b001b7308 */ /* 0x000e620000002400 */
[----:B------:R-:W-:-:S02]  /*59a0*/  ISETP.GE.AND P1, PT, R96, UR9, PT ;  /* 0x0000000960007c0c */ /* 0x000fc4000bf26270 */
[----:B------:R-:W-:Y:S02]  /*59b0*/  ISETP.GE.AND P0, PT, R98, UR9, PT ;  /* 0x0000000962007c0c */ /* 0x000fe4000bf06270 */
[----:B------:R-:W-:Y:S02]  /*59c0*/  FSEL R10, R8, -INF , !P3 ;  /* 0xff800000080a7808 */ /* 0x000fe40005800000 */
[----:B------:R-:W-:Y:S01]  /*59d0*/  FSEL R11, R11, -INF , !P3 ;  /* 0xff8000000b0b7808 */ /* 0x000fe20005800000 */
[----:B------:R-:W2:Y:S01]  /*59e0*/  MUFU.TANH R31, R31 ;  /* 0x0000001f001f7308 */ /* 0x000ea20000002400 */
[----:B------:R-:W-:Y:S02]  /*59f0*/  FSEL R8, R99, -INF , !P2 ;  /* 0xff80000063087808 */ /* 0x000fe40005000000 */
[----:B------:R-:W-:Y:S02]  /*5a00*/  FSEL R9, R9, -INF , !P2 ;  /* 0xff80000009097808 */ /* 0x000fe40005000000 */
[----:B------:R-:W-:-:S02]  /*5a10*/  FSEL R168, R32, -INF , !P1 ;  /* 0xff80000020a87808 */ /* 0x000fc40004800000 */
[----:B------:R-:W-:Y:S01]  /*5a20*/  FSEL R165, R25, -INF , !P1 ;  /* 0xff80000019a57808 */ /* 0x000fe20004800000 */
[----:B------:R-:W3:Y:S01]  /*5a30*/  MUFU.TANH R33, R33 ;  /* 0x0000002100217308 */ /* 0x000ee20000002400 */
[----:B------:R-:W-:Y:S01]  /*5a40*/  FSEL R162, R34, -INF , !P0 ;  /* 0xff80000022a27808 */ /* 0x000fe20004000000 */
[----:B-1----:R-:W-:Y:S01]  /*5a50*/  FFMA.FTZ R27, R104, -UR4, R27 ;  /* 0x80000004681b7c23 */ /* 0x002fe2000801001b */
[----:B------:R-:W-:Y:S02]  /*5a60*/  FSEL R175, R123, -INF , !P0 ;  /* 0xff8000007baf7808 */ /* 0x000fe40004000000 */
[----:B------:R-:W-:Y:S02]  /*5a70*/  ISETP.GE.AND P3, PT, R105, UR9, PT ;  /* 0x0000000969007c0c */ /* 0x000fe4000bf66270 */
[----:B------:R-:W-:Y:S01]  /*5a80*/  ISETP.GE.AND P2, PT, R107, UR9, PT ;  /* 0x000000096b007c0c */ /* 0x000fe2000bf46270 */
[----:B------:R-:W1:Y:S01]  /*5a90*/  MUFU.TANH R36, R36 ;  /* 0x0000002400247308 */ /* 0x000e620000002400 */
[----:B--2---:R-:W-:Y:S01]  /*5aa0*/  FFMA.FTZ R31, R106, -UR4, R31 ;  /* 0x800000046a1f7c23 */ /* 0x004fe2000801001f */
[----:B------:R-:W-:-:S02]  /*5ab0*/  ISETP.GE.AND P1, PT, R109, UR9, PT ;  /* 0x000000096d007c0c */ /* 0x000fc4000bf26270 */
[----:B------:R-:W-:Y:S02]  /*5ac0*/  ISETP.GE.AND P0, PT, R110, UR9, PT ;  /* 0x000000096e007c0c */ /* 0x000fe4000bf06270 */
[----:B------:R-:W-:Y:S02]  /*5ad0*/  FSEL R160, R27, -INF , !P6 ;  /* 0xff8000001ba07808 */ /* 0x000fe40007000000 */
[----:B------:R-:W2:Y:S01]  /*5ae0*/  MUFU.TANH R23, R56 ;  /* 0x0000003800177308 */ /* 0x000ea20000002400 */
[----:B---3--:R-:W-:Y:S01]  /*5af0*/  FFMA.FTZ R33, R124, -UR4, R33 ;  /* 0x800000047c217c23 */ /* 0x008fe20008010021 */
[----:B------:R-:W-:-:S04]  /*5b00*/  FSEL R166, R31, -INF , !P4 ;  /* 0xff8000001fa67808 */ /* 0x000fc80006000000 */
[----:B------:R-:W-:Y:S02]  /*5b10*/  FSEL R167, R33, -INF , !P6 ;  /* 0xff80000021a77808 */ /* 0x000fe40007000000 */
[----:B------:R-:W3:Y:S01]  /*5b20*/  MUFU.TANH R42, R42 ;  /* 0x0000002a002a7308 */ /* 0x000ee20000002400 */
[----:B-1----:R-:W-:-:S05]  /*5b30*/  FFMA.FTZ R36, R125, -UR4, R36 ;  /* 0x800000047d247c23 */ /* 0x002fca0008010024 */
[----:B------:R-:W-:Y:S02]  /*5b40*/  FSEL R173, R36, -INF , !P4 ;  /* 0xff80000024ad7808 */ /* 0x000fe40006000000 */
[----:B------:R-:W1:Y:S01]  /*5b50*/  MUFU.TANH R35, R35 ;  /* 0x0000002300237308 */ /* 0x000e620000002400 */
[----:B--2---:R-:W-:-:S05]  /*5b60*/  FFMA.FTZ R23, R108, -UR4, R23 ;  /* 0x800000046c177c23 */ /* 0x004fca0008010017 */
[----:B------:R-:W-:Y:S02]  /*5b70*/  FSEL R172, R23, -INF , !P3 ;  /* 0xff80000017ac7808 */ /* 0x000fe40005800000 */
[----:B------:R-:W2:Y:S01]  /*5b80*/  MUFU.TANH R37, R37 ;  /* 0x0000002500257308 */ /* 0x000ea20000002400 */
[----:B---3--:R-:W-:-:S05]  /*5b90*/  FFMA.FTZ R42, R111, -UR4, R42 ;  /* 0x800000046f2a7c23 */ /* 0x008fca000801002a */
        /* <DEDUP_REMOVED lines=12> */
[----:B------:R-:W-:Y:S01]  /*5c60*/  FSEL R140, R24, -INF , !P0 ;  /* 0xff800000188c7808 */ /* 0x000fe20004000000 */
[----:B--2---:R-:W-:-:S05]  /*5c70*/  FFMA.FTZ R26, R73, -UR4, R26 ;  /* 0x80000004491a7c23 */ /* 0x004fca000801001a */
[----:B------:R-:W-:Y:S01]  /*5c80*/  FSEL R141, R26, -INF , !P1 ;  /* 0xff8000001a8d7808 */ /* 0x000fe20004800000 */
[----:B---3--:R-:W-:-:S05]  /*5c90*/  FFMA.FTZ R16, R127, -UR4, R16 ;  /* 0x800000047f107c23 */ /* 0x008fca0008010010 */
        /* <DEDUP_REMOVED lines=62> */
.L_x_4442:
[----:B------:R-:W-:-:S04]  /*6080*/  ULEA UR6, -UR6, URZ, 0x6 ;  /* 0x0000003f06067291 */ /* 0x000fc8000f8e313f */
[----:B------:R-:W-:Y:S02]  /*6090*/  USHF.R.S32.HI UR5, URZ, 0x1f, UR6 ;  /* 0x0000001f3f057899 */ /* 0x000fe40008011406 */
[----:B------:R-:W-:-:S04]  /*60a0*/  MOV R3, UR6 ;  /* 0x0000000600037c02 */ /* 0x000fc80008000f00 */
[----:B------:R-:W-:Y:S02]  /*60b0*/  MOV R4, UR5 ;  /* 0x0000000500047c02 */ /* 0x000fe40008000f00 */
.L_x_4443:
        /* <DEDUP_REMOVED lines=119> */
.L_x_4445:
[----:B------:R-:W-:Y:S05]  /*6830*/  BSYNC B0 ;  /* 0x0000000000007941 */ /* 0x000fea0003800000 */
.L_x_4444:
[----:B------:R-:W0:Y:S01]  /*6840*/  LDGDEPBAR ;  /* 0x00000000000079af */ /* 0x000e220000000000 */
[----:B------:R-:W-:-:S04]  /*6850*/  IADD3 R144, P0, R3, R144, RZ ;  /* 0x0000009003907210 */ /* 0x000fc80007f1e0ff */
[----:B------:R-:W-:Y:S02]  /*6860*/  IADD3.X R133, R4, R133, RZ, P0, !PT ;  /* 0x0000008504857210 */ /* 0x000fe400007fe4ff */
.L_x_4441:
        /* <DEDUP_REMOVED lines=29> */
[----:B--2---:R-:W-:-:S02]  /*6a40*/  FMNMX.FTZ R25, R163, R4, !PT ;  /* 0x00000004a3197209 */ /* 0x004fc40007810000 */
        /* <DEDUP_REMOVED lines=8> */
[----:B------:R-:W-:Y:S04]  /*6ad0*/  LDSM.16.MT88.4 R116, [R198+0xc000] ;  /* 0x00c00000c674783b */ /* 0x000fe80000004200 */
[----:B------:R-:W-:Y:S01]  /*6ae0*/  LDSM.16.MT88.4 R108, [R197+0xc000] ;  /* 0x00c00000c56c783b */ /* 0x000fe20000004200 */
[----:B--2---:R-:W-:-:S03]  /*6af0*/  FMNMX.FTZ R23, R6, R23, !PT ;  /* 0x0000001706177209 */ /* 0x004fc60007810000 */
[----:B------:R-:W-:Y:S01]  /*6b00*/  LDSM.16.MT88.4 R100, [R196+0xc000] ;  /* 0x00c00000c464783b */ /* 0x000fe20000004200 */
[----:B---3--:R-:W-:-:S03]  /*6b10*/  FMNMX.FTZ R4, R25, R4, !PT ;  /* 0x0000000419047209 */ /* 0x008fc60007810000 */
[----:B------:R-:W2:Y:S04]  /*6b20*/  SHFL.BFLY PT, R132, R23, 0x1, 0x1f ;  /* 0x0c201f0017847f89 */ /* 0x000ea800000e0000 */
[----:B------:R-:W3:Y:S04]  /*6b30*/  SHFL.BFLY PT, R3, R4, 0x1, 0x1f ;  /* 0x0c201f0004037f89 */ /* 0x000ee800000e0000 */
[----:B-1----:R-:W-:Y:S04]  /*6b40*/  LDSM.16.MT88.4 R48, [R198+0xe000] ;  /* 0x00e00000c630783b */ /* 0x002fe80000004200 */
[----:B------:R-:W-:Y:S04]  /*6b50*/  LDSM.16.MT88.4 R64, [R196+0xe000] ;  /* 0x00e00000c440783b */ /* 0x000fe80000004200 */
[----:B------:R-:W-:Y:S04]  /*6b60*/  LDSM.16.MT88.4 R72, [R200+0x10000] ;  /* 0x01000000c848783b */ /* 0x000fe80000004200 */
[----:B------:R-:W-:Y:S01]  /*6b70*/  LDSM.16.MT88.4 R80, [R198+0x10000] ;  /* 0x01000000c650783b */ /* 0x000fe20000004200 */
[----:B--2---:R-:W-:-:S03]  /*6b80*/  FMNMX.FTZ R132, R23, R132, !PT ;  /* 0x0000008417847209 */ /* 0x004fc60007810000 */
[----:B------:R-:W-:Y:S01]  /*6b90*/  LDSM.16.MT88.4 R88, [R197+0x10000] ;  /* 0x01000000c558783b */ /* 0x000fe20000004200 */
[C---:B------:R-:W-:Y:S01]  /*6ba0*/  FSETP.NEU.FTZ.AND P0, PT, R132.reuse, -INF , PT ;  /* 0xff8000008400780b */ /* 0x040fe20003f1d000 */
[----:B------:R-:W-:Y:S01]  /*6bb0*/  FMUL.FTZ R171, R132, c[0x0][0x23c] ;  /* 0x00008f0084ab7a20 */ /* 0x000fe20000410000 */
[----:B---3--:R-:W-:Y:S01]  /*6bc0*/  FMNMX.FTZ R3, R4, R3, !PT ;  /* 0x0000000304037209 */ /* 0x008fe20007810000 */
        /* <DEDUP_REMOVED lines=8> */
[--C-:B------:R-:W-:Y:S01]  /*6c50*/  FFMA.FTZ R156, R22, c[0x0][0x23c], -R171.reuse ;  /* 0x00008f00169c7a23 */ /* 0x100fe200000108ab */
[----:B------:R-:W-:Y:S01]  /*6c60*/  LEA R216, P0, R144, c[0x0][0x168], 0x1 ;  /* 0x00005a0090d87a11 */ /* 0x000fe200078008ff */
[--C-:B------:R-:W-:Y:S01]  /*6c70*/  FFMA.FTZ R153, R20, c[0x0][0x23c], -R171.reuse ;  /* 0x00008f0014997a23 */ /* 0x100fe200000108ab */
[----:B------:R-:W-:Y:S01]  /*6c80*/  MUFU.EX2 R154, R154 ;  /* 0x0000009a009a7308 */ /* 0x000fe20000000800 */
[----:B------:R-:W-:Y:S01]  /*6c90*/  FFMA.FTZ R149, R38, c[0x0][0x23c], -R171 ;  /* 0x00008f0026957a23 */ /* 0x000fe200000108ab */
[----:B------:R-:W-:Y:S01]  /*6ca0*/  LDSM.16.MT88.4 R32, [R197+0xc800] ;  /* 0x00c80000c520783b */ /* 0x000fe20000004200 */
[--C-:B------:R-:W-:Y:S01]  /*6cb0*/  FFMA.FTZ R155, R18, c[0x0][0x23c], -R164.reuse ;  /* 0x00008f00129b7a23 */ /* 0x100fe200000108a4 */
[----:B------:R-:W-:Y:S01]  /*6cc0*/  LEA.HI.X R215, R144, c[0x0][0x16c], R133, 0x1, P0 ;  /* 0x00005b0090d77a11 */ /* 0x000fe200000f0c85 */
        /* <DEDUP_REMOVED lines=17> */
[----:B------:R-:W4:Y:S01]  /*6de0*/  MUFU.EX2 R149, R149 ;  /* 0x0000009500957308 */ /* 0x000f220000000800 */
[----:B------:R-:W-:-:S02]  /*6df0*/  FFMA.FTZ R146, R13, c[0x0][0x23c], -R164 ;  /* 0x00008f000d927a23 */ /* 0x000fc400000108a4 */
[----:B------:R-:W5:Y:S01]  /*6e00*/  LDSM.16.MT88.4 R12, [R196+0xe800] ;  /* 0x00e80000c40c783b */ /* 0x000f620000004200 */
[--C-:B------:R-:W-:Y:S02]  /*6e10*/  FFMA.FTZ R159, R168, c[0x0][0x23c], -R171.reuse ;  /* 0x00008f00a89f7a23 */ /* 0x100fe400000108ab */
[--C-:B------:R-:W-:Y:S02]  /*6e20*/  FFMA.FTZ R161, R166, c[0x0][0x23c], -R171.reuse ;  /* 0x00008f00a6a17a23 */ /* 0x100fe400000108ab */
[----:B------:R-:W-:Y:S01]  /*6e30*/  MUFU.EX2 R155, R155 ;  /* 0x0000009b009b7308 */ /* 0x000fe20000000800 */
[----:B--2---:R-:W-:Y:S01]  /*6e40*/  F2FP.PACK_AB R96, R153, R156 ;  /* 0x0000009c9960723e */ /* 0x004fe200000000ff */
[--C-:B------:R-:W-:Y:S02]  /*6e50*/  FFMA.FTZ R162, R162, c[0x0][0x23c], -R171.reuse ;  /* 0x00008f00a2a27a23 */ /* 0x100fe400000108ab */
[----:B------:R-:W-:Y:S02]  /*6e60*/  FFMA.FTZ R160, R160, c[0x0][0x23c], -R171 ;  /* 0x00008f00a0a07a23 */ /* 0x000fe400000108ab */
[----:B------:R-:W-:-:S02]  /*6e70*/  FFMA.FTZ R165, R165, c[0x0][0x23c], -R164 ;  /* 0x00008f00a5a57a23 */ /* 0x000fc400000108a4 */
[----:B------:R-:W2:Y:S01]  /*6e80*/  MUFU.EX2 R158, R158 ;  /* 0x0000009e009e7308 */ /* 0x000ea20000000800 */
[----:B----4-:R-:W-:Y:S01]  /*6e90*/  F2FP.PACK_AB R98, R149, R154 ;  /* 0x0000009a9562723e */ /* 0x010fe200000000ff */
[--C-:B------:R-:W-:Y:S02]  /*6ea0*/  FFMA.FTZ R166, R175, c[0x0][0x23c], -R164.reuse ;  /* 0x00008f00afa67a23 */ /* 0x100fe400000108a4 */
[--C-:B------:R-:W-:Y:S02]  /*6eb0*/  FFMA.FTZ R167, R167, c[0x0][0x23c], -R164.reuse ;  /* 0x00008f00a7a77a23 */ /* 0x100fe400000108a4 */
[----:B------:R-:W-:Y:S02]  /*6ec0*/  FFMA.FTZ R168, R173, c[0x0][0x23c], -R164 ;  /* 0x00008f00ada87a23 */ /* 0x000fe400000108a4 */
[----:B------:R-:W-:Y:S01]  /*6ed0*/  MUFU.EX2 R157, R157 ;  /* 0x0000009d009d7308 */ /* 0x000fe20000000800 */
[--C-:B------:R-:W-:Y:S02]  /*6ee0*/  FFMA.FTZ R173, R170, c[0x0][0x23c], -R171.reuse ;  /* 0x00008f00aaad7a23 */ /* 0x100fe400000108ab */
        /* <DEDUP_REMOVED lines=9> */
[----:B------:R-:W-:Y:S01]  /*6f80*/  FFMA.FTZ R164, R163, c[0x0][0x23c], -R164 ;  /* 0x00008f00a3a47a23 */ /* 0x000fe200000108a4 */
[----:B------:R-:W-:Y:S01]  /*6f90*/  LDSM.16.MT88.4 R140, [R198+0xd800] ;  /* 0x00d80000c68c783b */ /* 0x000fe20000004200 */
[----:B------:R-:W-:-:S02]  /*6fa0*/  FADD.FTZ R153, R156, R153 ;  /* 0x000000999c997221 */ /* 0x000fc40000010000 */
[----:B------:R-:W-:Y:S02]  /*6fb0*/  FADD.FTZ R158, R155, R158 ;  /* 0x0000009e9b9e7221 */ /* 0x000fe40000010000 */
[----:B------:R-:W-:Y:S01]  /*6fc0*/  FADD.FTZ R154, R154, R153 ;  /* 0x000000999a9a7221 */ /* 0x000fe20000010000 */
[C---:B----4-:R-:W-:Y:S01]  /*6fd0*/  F2FP.PACK_AB R99, R150.reuse, R157 ;  /* 0x0000009d9663723e */ /* 0x050fe200000000ff */
[----:B------:R-:W2:Y:S01]  /*6fe0*/  MUFU.EX2 R147, R147 ;  /* 0x0000009300937308 */ /* 0x000ea20000000800 */
[----:B------:R-:W-:Y:S02]  /*6ff0*/  FADD.FTZ R157, R157, R158 ;  /* 0x0000009e9d9d7221 */ /* 0x000fe40000010000 */
[----:B------:R-:W-:Y:S02]  /*7000*/  FADD.FTZ R149, R149, R154 ;  /* 0x0000009a95957221 */ /* 0x000fe40000010000 */
[----:B------:R-:W-:Y:S01]  /*7010*/  FADD.FTZ R150, R150, R157 ;  /* 0x0000009d96967221 */ /* 0x000fe20000010000 */
        /* <DEDUP_REMOVED lines=44> */
[C---:B------:R-:W-:Y:S07]  /*72e0*/  HMMA.16816.F32 R92, R96.reuse, R4, RZ ;  /* 0x00000004605c723c */ /* 0x040fee00000018ff */
[----:B--2---:R-:W-:Y:S01]  /*72f0*/  F2FP.PACK_AB R4, R147, R152 ;  /* 0x000000989304723e */ /* 0x004fe200000000ff */
        /* <DEDUP_REMOVED lines=11> */
[----:B---3--:R-:W-:Y:S01]  /*73b0*/  HMMA.16816.F32 R36, R4, R8, R36 ;  /* 0x000000080424723c */ /* 0x008fe20000001824 */
        /* <DEDUP_REMOVED lines=138> */
.L_x_4450:
        /* <DEDUP_REMOVED lines=66> */
.L_x_4447:
[C---:B------:R-:W-:Y:S02]  /*8080*/  ISETP.GE.AND P5, PT, R209.reuse, c[0x0][0x220], PT ;  /* 0x00008800d1007a0c */ /* 0x040fe40003fa6270 */
[C---:B------:R-:W-:Y:S02]  /*8090*/  IADD3 R222, R209.reuse, 0x40, RZ ;  /* 0x00000040d1de7810 */ /* 0x040fe40007ffe0ff */
[-C--:B------:R-:W-:Y:S02]  /*80a0*/  LEA R2, P0, R134, R220.reuse, 0x1 ;  /* 0x000000dc86027211 */ /* 0x080fe400078008ff */
[----:B------:R-:W-:Y:S02]  /*80b0*/  ISETP.GE.AND P4, PT, R222, c[0x0][0x220], PT ;  /* 0x00008800de007a0c */ /* 0x000fe40003f86270 */
[CC--:B------:R-:W-:Y:S02]  /*80c0*/  LEA.HI.X R3, R134.reuse, R221.reuse, R132, 0x1, P0 ;  /* 0x000000dd86037211 */ /* 0x0c0fe400000f0c84 */
[----:B------:R-:W-:Y:S03]  /*80d0*/  IADD3 R133, R209, 0x80, RZ ;  /* 0x00000080d1857810 */ /* 0x000fe60007ffe0ff */
[----:B------:R-:W-:Y:S01]  /*80e0*/  @P5 STS.128 [R208+0xc000], RZ ;  /* 0x00c000ffd0005388 */ /* 0x000fe20000000c00 */
[----:B------:R-:W-:Y:S02]  /*80f0*/  ISETP.GE.AND P3, PT, R133, c[0x0][0x220], PT ;  /* 0x0000880085007a0c */ /* 0x000fe40003f66270 */
[----:B------:R-:W-:Y:S03]  /*8100*/  IADD3 R133, P0, R134, UR17, RZ ;  /* 0x0000001186857c10 */ /* 0x000fe6000ff1e0ff */
[----:B------:R-:W-:Y:S01]  /*8110*/  @!PT LDS RZ, [RZ] ;  /* 0x00000000fffff984 */ /* 0x000fe20000000800 */
[----:B------:R-:W-:Y:S01]  /*8120*/  @!PT LDS RZ, [RZ] ;  /* 0x00000000fffff984 */ /* 0x000fe20000000800 */
[----:B------:R-:W-:Y:S01]  /*8130*/  @!PT LDS RZ, [RZ] ;  /* 0x00000000fffff984 */ /* 0x000fe20000000800 */
[----:B------:R1:W-:Y:S01]  /*8140*/  @!P5 LDGSTS.E.BYPASS.LTC128B.128 [R208+0xc000], [R2.64] ;  /* 0x0c00000002d0dfae */ /* 0x0003e2000b901d48 */
[CC--:B------:R-:W-:Y:S02]  /*8150*/  @!P5 LEA R236, P6, R133.reuse, R220.reuse, 0x1 ;  /* 0x000000dc85ecd211 */ /* 0x0c0fe400078c08ff */
[----:B------:R-:W-:Y:S02]  /*8160*/  IADD3.X R134, R132, UR19, RZ, P0, !PT ;  /* 0x0000001384867c10 */ /* 0x000fe400087fe4ff */
[CC--:B------:R-:W-:Y:S01]  /*8170*/  @!P4 LEA R230, P1, R133.reuse, R220.reuse, 0x1 ;  /* 0x000000dc85e6c211 */ /* 0x0c0fe200078208ff */
[----:B------:R-:W-:Y:S01]  /*8180*/  @P4 STS.128 [R208+0xe000], RZ ;  /* 0x00e000ffd0004388 */ /* 0x000fe20000000c00 */
[CCC-:B------:R-:W-:Y:S02]  /*8190*/  @!P5 LEA.HI.X R237, R133.reuse, R221.reuse, R134.reuse, 0x1, P6 ;  /* 0x000000dd85edd211 */ /* 0x1c0fe400030f0c86 */
[CCC-:B------:R-:W-:Y:S02]  /*81a0*/  @!P4 LEA.HI.X R231, R133.reuse, R221.reuse, R134.reuse, 0x1, P1 ;  /* 0x000000dd85e7c211 */ /* 0x1c0fe400008f0c86 */
[CC--:B------:R-:W-:Y:S01]  /*81b0*/  @!P3 LEA R228, P0, R133.reuse, R220.reuse, 0x1 ;  /* 0x000000dc85e4b211 */ /* 0x0c0fe200078008ff */
[----:B------:R-:W-:Y:S01]  /*81c0*/  @!PT LDS RZ, [RZ] ;  /* 0x00000000fffff984 */ /* 0x000fe20000000800 */
[----:B------:R-:W-:Y:S01]  /*81d0*/  @!PT LDS RZ, [RZ] ;  /* 0x00000000fffff984 */ /* 0x000fe20000000800 */
[----:B------:R-:W-:Y:S01]  /*81e0*/  @!PT LDS RZ, [RZ] ;  /* 0x00000000fffff984 */ /* 0x000fe20000000800 */
[----:B------:R1:W-:Y:S01]  /*81f0*/  @!P4 LDGSTS.E.BYPASS.LTC128B.128 [R208+0xe000], [R2.64+0x80] ;  /* 0x0e00008002d0cfae */ /* 0x0003e2000b901d48 */
[C---:B------:R-:W-:Y:S02]  /*8200*/  IADD3 R223, P2, R133.reuse, UR17, RZ ;  /* 0x0000001185df7c10 */ /* 0x040fe4000ff5e0ff */
[-C--:B------:R-:W-:Y:S02]  /*8210*/  @!P3 LEA.HI.X R229, R133, R221.reuse, R134, 0x1, P0 ;  /* 0x000000dd85e5b211 */ /* 0x080fe400000f0c86 */
[CC--:B------:R-:W-:Y:S01]  /*8220*/  @!P5 LEA R234, P1, R223.reuse, R220.reuse, 0x1 ;  /* 0x000000dcdfead211 */ /* 0x0c0fe200078208ff */
[----:B------:R-:W-:Y:S01]  /*8230*/  @P3 STS.128 [R208+0x10000], RZ ;  /* 0x010000ffd0003388 */ /* 0x000fe20000000c00 */
[----:B------:R-:W-:Y:S02]  /*8240*/  IADD3.X R134, R134, UR19, RZ, P2, !PT ;  /* 0x0000001386867c10 */ /* 0x000fe400097fe4ff */
[CC--:B------:R-:W-:Y:S02]  /*8250*/  @!P4 LEA R226, P0, R223.reuse, R220.reuse, 0x1 ;  /* 0x000000dcdfe2c211 */ /* 0x0c0fe400078008ff */
[CCC-:B------:R-:W-:Y:S01]  /*8260*/  @!P5 LEA.HI.X R235, R223.reuse, R221.reuse, R134.reuse, 0x1, P1 ;  /* 0x000000dddfebd211 */ /* 0x1c0fe200008f0c86 */
[----:B------:R-:W-:Y:S01]  /*8270*/  @!PT LDS RZ, [RZ] ;  /* 0x00000000fffff984 */ /* 0x000fe20000000800 */
[----:B------:R-:W-:Y:S01]  /*8280*/  @!PT LDS RZ, [RZ] ;  /* 0x00000000fffff984 */ /* 0x000fe20000000800 */
[----:B------:R-:W-:Y:S01]  /*8290*/  @!PT LDS RZ, [RZ] ;  /* 0x00000000fffff984 */ /* 0x000fe20000000800 */
[----:B------:R1:W-:Y:S01]  /*82a0*/  @!P3 LDGSTS.E.BYPASS.LTC128B.128 [R208+0x10000], [R2.64+0x100] ;  /* 0x1000010002d0bfae */ /* 0x0003e2000b901d48 */
[CCC-:B------:R-:W-:Y:S02]  /*82b0*/  @!P4 LEA.HI.X R227, R223.reuse, R221.reuse, R134.reuse, 0x1, P0 ;  /* 0x000000dddfe3c211 */ /* 0x1c0fe400000f0c86 */
[CC--:B------:R-:W-:Y:S02]  /*82c0*/  @!P3 LEA R224, P2, R223.reuse, R220.reuse, 0x1 ;  /* 0x000000dcdfe0b211 */ /* 0x0c0fe400078408ff */
[C---:B------:R-:W-:Y:S01]  /*82d0*/  IADD3 R133, P6, R223.reuse, UR17, RZ ;  /* 0x00000011df857c10 */ /* 0x040fe2000ffde0ff */
[----:B------:R-:W-:Y:S01]  /*82e0*/  @P5 STS.128 [R208+0xc800], RZ ;  /* 0x00c800ffd0005388 */ /* 0x000fe20000000c00 */
[-C--:B------:R-:W-:Y:S02]  /*82f0*/  @!P3 LEA.HI.X R225, R223, R221.reuse, R134, 0x1, P2 ;  /* 0x000000dddfe1b211 */ /* 0x080fe400010f0c86 */
[----:B------:R-:W-:Y:S02]  /*8300*/  IADD3.X R132, R134, UR19, RZ, P6, !PT ;  /* 0x0000001386847c10 */ /* 0x000fe4000b7fe4ff */
[CC--:B------:R-:W-:Y:S01]  /*8310*/  @!P5 LEA R232, P6, R133.reuse, R220.reuse, 0x1 ;  /* 0x000000dc85e8d211 */ /* 0x0c0fe200078c08ff */
[----:B------:R-:W-:Y:S01]  /*8320*/  @!PT LDS RZ, [RZ] ;  /* 0x00000000fffff984 */ /* 0x000fe20000000800 */
[----:B------:R-:W-:Y:S01]  /*8330*/  @!PT LDS RZ, [RZ] ;  /* 0x00000000fffff984 */ /* 0x000fe20000000800 */
[----:B------:R-:W-:Y:S01]  /*8340*/  @!PT LDS RZ, [RZ] ;  /* 0x00000000fffff984 */ /* 0x000fe20000000800 */
[----:B------:R2:W-:Y:S01]  /*8350*/  @!P5 LDGSTS.E.BYPASS.LTC128B.128 [R208+0xc800], [R236.64] ;  /* 0x0c800000ecd0dfae */ /* 0x0005e2000b901d48 */
[CC--:B------:R-:W-:Y:S02]  /*8360*/  @!P4 LEA R222, P1, R133.reuse, R220.reuse, 0x1 ;  /* 0x000000dc85dec211 */ /* 0x0c0fe400078208ff */
[CCC-:B------:R-:W-:Y:S02]  /*8370*/  @!P5 LEA.HI.X R233, R133.reuse, R221.reuse, R132.reuse, 0x1, P6 ;  /* 0x000000dd85e9d211 */ /* 0x1c0fe400030f0c84 */
[CCC-:B------:R-:W-:Y:S01]  /*8380*/  @!P4 LEA.HI.X R223, R133.reuse, R221.reuse, R132.reuse, 0x1, P1 ;  /* 0x000000dd85dfc211 */ /* 0x1c0fe200008f0c84 */
[----:B------:R-:W-:Y:S01]  /*8390*/  @P4 STS.128 [R208+0xe800], RZ ;  /* 0x00e800ffd0004388 */ /* 0x000fe20000000c00 */
[C---:B------:R-:W-:Y:S04]  /*83a0*/  @!P3 LEA R220, P0, R133.reuse, R220, 0x1 ;  /* 0x000000dc85dcb211 */ /* 0x040fe800078008ff */
[----:B------:R-:W-:Y:S01]  /*83b0*/  @!P3 LEA.HI.X R221, R133, R221, R132, 0x1, P0 ;  /* 0x000000dd85ddb211 */ /* 0x000fe200000f0c84 */
[----:B------:R-:W-:Y:S01]  /*83c0*/  @!PT LDS RZ, [RZ] ;  /* 0x00000000fffff984 */ /* 0x000fe20000000800 */
[----:B------:R-:W-:Y:S01]  /*83d0*/  @!PT LDS RZ, [RZ] ;  /* 0x00000000fffff984 */ /* 0x000fe20000000800 */
[----:B------:R-:W-:Y:S01]  /*83e0*/  @!PT LDS RZ, [RZ] ;  /* 0x00000000fffff984 */ /* 0x000fe20000000800 */
[----:B------:R3:W-:Y:S01]  /*83f0*/  @!P4 LDGSTS.E.BYPASS.LTC128B.128 [R208+0xe800], [R230.64+0x80] ;  /* 0x0e800080e6d0cfae */ /* 0x0007e2000b901d48 */
[----:B------:R-:W-:Y:S05]  /*8400*/  ISETP.GT.AND P0, PT, R218, R207, PT ;  /* 0x000000cfda00720c */ /* 0x000fea0003f04270 */
        /* <DEDUP_REMOVED lines=207> */
[----:B------:R1:W1:Y:S01]  /*9100*/  MUFU.TANH R156, R221 ;  /* 0x000000dd009c7308 */ /* 0x0002620000002400 */
[----:B------:R-:W-:Y:S02]  /*9110*/  FMUL.FTZ R239, R24, c[0x0][0x2ec] ;  /* 0x0000bb0018ef7a20 */ /* 0x000fe40000410000 */
[----:B------:R-:W-:Y:S02]  /*9120*/  FMUL.FTZ R237, R26, c[0x0][0x2ec] ;  /* 0x0000bb001aed7a20 */ /* 0x000fe40000410000 */
[----:B----4-:R-:W-:Y:S01]  /*9130*/  FMUL.FTZ R228, R11, c[0x0][0x2ec] ;  /* 0x0000bb000be47a20 */ /* 0x010fe20000410000 */
[----:B------:R-:W-:Y:S04]  /*9140*/  HMMA.16816.F32 R32, R176, R138, R32 ;  /* 0x0000008ab020723c */ /* 0x000fe80000001820 */
[----:B------:R4:W2:Y:S01]  /*9150*/  MUFU.TANH R158, R133 ;  /* 0x00000085009e7308 */ /* 0x0008a20000002400 */
[----:B------:R-:W-:Y:S02]  /*9160*/  FMUL.FTZ R230, R12, c[0x0][0x2ec] ;  /* 0x0000bb000ce67a20 */ /* 0x000fe40000410000 */
[----:B------:R-:W-:Y:S02]  /*9170*/  FMUL.FTZ R229, R13, c[0x0][0x2ec] ;  /* 0x0000bb000de57a20 */ /* 0x000fe40000410000 */
[----:B------:R-:W-:Y:S03]  /*9180*/  FMUL.FTZ R233, R14, c[0x0][0x2ec] ;  /* 0x0000bb000ee97a20 */ /* 0x000fe60000410000 */
[----:B------:R-:W-:Y:S02]  /*9190*/  FMUL.FTZ R232, R15, c[0x0][0x2ec] ;  /* 0x0000bb000fe87a20 */ /* 0x000fe40000410000 */
[----:B------:R2:W2:Y:S01]  /*91a0*/  MUFU.TANH R159, R220 ;  /* 0x000000dc009f7308 */ /* 0x0004a20000002400 */
[----:B------:R-:W-:Y:S02]  /*91b0*/  FMUL.FTZ R231, R16, c[0x0][0x2ec] ;  /* 0x0000bb0010e77a20 */ /* 0x000fe40000410000 */
[----:B-----5:R-:W-:Y:S02]  /*91c0*/  FMUL.FTZ R234, R17, c[0x0][0x2ec] ;  /* 0x0000bb0011ea7a20 */ /* 0x020fe40000410000 */
[----:B-1----:R-:W-:Y:S02]  /*91d0*/  FMUL.FTZ R221, R27, c[0x0][0x2ec] ;  /* 0x0000bb001bdd7a20 */ /* 0x002fe40000410000 */
[----:B------:R-:W-:Y:S02]  /*91e0*/  FMUL.FTZ R236, R18, c[0x0][0x2ec] ;  /* 0x0000bb0012ec7a20 */ /* 0x000fe40000410000 */
[----:B------:R-:W-:Y:S01]  /*91f0*/  FMUL.FTZ R235, R19, c[0x0][0x2ec] ;  /* 0x0000bb0013eb7a20 */ /* 0x000fe20000410000 */
[----:B------:R1:W1:Y:S01]  /*9200*/  MUFU.TANH R153, R221 ;  /* 0x000000dd00997308 */ /* 0x0002620000002400 */
[----:B------:R-:W-:Y:S02]  /*9210*/  FMUL.FTZ R238, R25, c[0x0][0x2ec] ;  /* 0x0000bb0019ee7a20 */ /* 0x000fe40000410000 */
[----:B------:R-:W-:Y:S02]  /*9220*/  FMUL.FTZ R240, R29, c[0x0][0x2ec] ;  /* 0x0000bb001df07a20 */ /* 0x000fe40000410000 */
[----:B----4-:R-:W-:Y:S05]  /*9230*/  FMUL.FTZ R133, R28, c[0x0][0x2ec] ;  /* 0x0000bb001c857a20 */ /* 0x010fea0000410000 */
[----:B------:R4:W3:Y:S01]  /*9240*/  MUFU.TANH R157, R134 ;  /* 0x00000086009d7308 */ /* 0x0008e20000002400 */
[----:B--2---:R-:W-:Y:S09]  /*9250*/  FMUL.FTZ R220, R31, c[0x0][0x2ec] ;  /* 0x0000bb001fdc7a20 */ /* 0x004ff20000410000 */
[----:B------:R2:W2:Y:S01]  /*9260*/  MUFU.TANH R150, R133 ;  /* 0x0000008500967308 */ /* 0x0004a20000002400 */
[----:B-1----:R-:W-:Y:S09]  /*9270*/  FMUL.FTZ R221, R32, c[0x0][0x2ec] ;  /* 0x0000bb0020dd7a20 */ /* 0x002ff20000410000 */
[----:B------:R1:W1:Y:S01]  /*9280*/  MUFU.TANH R154, R239 ;  /* 0x000000ef009a7308 */ /* 0x0002620000002400 */
[----:B----4-:R-:W-:Y:S09]  /*9290*/  FMUL.FTZ R134, R34, c[0x0][0x2ec] ;  /* 0x0000bb0022867a20 */ /* 0x010ff20000410000 */
[----:B------:R4:W3:Y:S01]  /*92a0*/  MUFU.TANH R155, R237 ;  /* 0x000000ed009b7308 */ /* 0x0008e20000002400 */
[----:B--2---:R-:W-:Y:S09]  /*92b0*/  FMUL.FTZ R133, R35, c[0x0][0x2ec] ;  /* 0x0000bb0023857a20 */ /* 0x004ff20000410000 */
[----:B------:R2:W2:Y:S01]  /*92c0*/  MUFU.TANH R145, R220 ;  /* 0x000000dc00917308 */ /* 0x0004a20000002400 */
[----:B-1----:R-:W-:Y:S09]  /*92d0*/  FMUL.FTZ R239, R30, c[0x0][0x2ec] ;  /* 0x0000bb001eef7a20 */ /* 0x002ff20000410000 */
[----:B------:R1:W1:Y:S01]  /*92e0*/  MUFU.TANH R148, R221 ;  /* 0x000000dd00947308 */ /* 0x0002620000002400 */
[----:B----4-:R-:W-:Y:S09]  /*92f0*/  FMUL.FTZ R237, R33, c[0x0][0x2ec] ;  /* 0x0000bb0021ed7a20 */ /* 0x010ff20000410000 */
[----:B------:R-:W4:Y:S01]  /*9300*/  MUFU.TANH R224, R224 ;  /* 0x000000e000e07308 */ /* 0x000f220000002400 */
[----:B--2---:R-:W-:Y:S09]  /*9310*/  MOV R220, R2 ;  /* 0x0000000200dc7202 */ /* 0x004ff20000000f00 */
[----:B------:R-:W2:Y:S01]  /*9320*/  MUFU.TANH R225, R225 ;  /* 0x000000e100e17308 */ /* 0x000ea20000002400 */
[----:B-1----:R-:W-:Y:S09]  /*9330*/  MOV R221, R3 ;  /* 0x0000000300dd7202 */ /* 0x002ff20000000f00 */
        /* <DEDUP_REMOVED lines=15> */
[----:B------:R-:W1:Y:S10]  /*9430*/  MUFU.TANH R134, R134 ;  /* 0x0000008600867308 */ /* 0x000e740000002400 */
[----:B------:R-:W1:Y:S01]  /*9440*/  MUFU.TANH R133, R133 ;  /* 0x0000008500857308 */ /* 0x000e620000002400 */
[----:B------:R-:W-:-:S05]  /*9450*/  @!P0 BRA `(.L_x_4448) ;  /* 0x000009b000008947 */ /* 0x000fca0003800000 */
[----:B--234-:R-:W-:Y:S01]  /*9460*/  ULDC UR6, c[0x0][0x198] ;  /* 0x0000660000067ab9 */ /* 0x01cfe20000000800 */
[----:B------:R-:W-:Y:S01]  /*9470*/  PLOP3.LUT P0, PT, PT, PT, UP2, 0x40, 0x0 ;  /* 0x000000000000781c */ /* 0x000fe20003f0e828 */
[----:B------:R-:W-:Y:S04]  /*9480*/  ULEA UR6, -UR6, URZ, 0x6 ;  /* 0x0000003f06067291 */ /* 0x000fe8000f8e313f */
[----:B------:R-:W-:Y:S02]  /*9490*/  USHF.R.S32.HI UR5, URZ, 0x1f, UR6 ;  /* 0x0000001f3f057899 */ /* 0x000fe40008011406 */
[----:B------:R-:W-:Y:S04]  /*94a0*/  IMAD.U32 R2, RZ, RZ, UR6 ;  /* 0x00000006ff027e24 */ /* 0x000fe8000f8e00ff */
[----:B------:R-:W-:Y:S02]  /*94b0*/  MOV R4, UR5 ;  /* 0x0000000500047c02 */ /* 0x000fe40008000f00 */
[----:B------:R-:W-:-:S05]  /*94c0*/  @P0 BRA `(.L_x_4449) ;  /* 0x000003b000000947 */ /* 0x000fca0003800000 */
[----:B------:R-:W-:Y:S04]  /*94d0*/  IABS R2, c[0x0][0x2d0] ;  /* 0x0000b40000027a13 */ /* 0x000fe80000000000 */
[----:B------:R-:W2:Y:S10]  /*94e0*/  I2F.RP R7, R2 ;  /* 0x0000000200077306 */ /* 0x000eb40000209400 */
[----:B--2---:R-:W2:Y:S02]  /*94f0*/  MUFU.RCP R3, R7 ;  /* 0x0000000700037308 */ /* 0x004ea40000001000 */
[----:B--2---:R-:W-:Y:S01]  /*9500*/  IADD3 R10, R3, 0xffffffe, RZ ;  /* 0x0ffffffe030a7810 */ /* 0x004fe20007ffe0ff */
[----:B------:R-:W-:Y:S07]  /*9510*/  IMAD.SHL.U32 R3, R218, 0x40, RZ ;  /* 0x00000040da037824 */ /* 0x000fee00078e00ff */
[----:B------:R-:W2:Y:S01]  /*9520*/  F2I.FTZ.U32.TRUNC.NTZ R11, R10 ;  /* 0x0000000a000b7305 */ /* 0x000ea2000021f000 */
[----:B------:R-:W-:Y:S02]  /*9530*/  IABS R6, R3 ;  /* 0x0000000300067213 */ /* 0x000fe40000000000 */
[C---:B------:R-:W-:Y:S02]  /*9540*/  IADD3 R9, R3.reuse, -0x40, RZ ;  /* 0xffffffc003097810 */ /* 0x040fe40007ffe0ff */
[----:B------:R-:W-:Y:S02]  /*9550*/  LOP3.LUT R3, R3, c[0x0][0x2d0], RZ, 0x3c, !PT ;  /* 0x0000b40003037a12 */ /* 0x000fe400078e3cff */
[----:B------:R-:W-:Y:S02]  /*9560*/  IABS R4, R9 ;  /* 0x0000000900047213 */ /* 0x000fe40000000000 */
        /* <DEDUP_REMOVED lines=49> */
.L_x_4449:
        /* <DEDUP_REMOVED lines=89> */
.L_x_4448:
[----:B--234-:R-:W-:Y:S01]  /*9e10*/  IMAD R19, R218, -0x40, R214 ;  /* 0xffffffc0da137824 */ /* 0x01cfe200078e02d6 */
        /* <DEDUP_REMOVED lines=8> */
[C---:B------:R-:W-:Y:S01]  /*9ea0*/  IADD3 R141, R19.reuse, -0x9, RZ ;  /* 0xfffffff7138d7810 */ /* 0x040fe20007ffe0ff */
[----:B------:R-:W-:Y:S01]  /*9eb0*/  LDSM.16.MT88.4 R160, [R196+0xf800] ;  /* 0x00f80000c4a0783b */ /* 0x000fe20000004200 */
[C---:B------:R-:W-:Y:S02]  /*9ec0*/  IADD3 R139, R19.reuse, -0x10, RZ ;  /* 0xfffffff0138b7810 */ /* 0x040fe40007ffe0ff */
[C---:B------:R-:W-:Y:S02]  /*9ed0*/  IADD3 R12, R19.reuse, -0x11, RZ ;  /* 0xffffffef130c7810 */ /* 0x040fe40007ffe0ff */
[C---:B------:R-:W-:Y:S02]  /*9ee0*/  @!P1 IADD3 R16, -R19.reuse, -0x8, RZ ;  /* 0xfffffff813109810 */ /* 0x040fe40007ffe1ff */
[----:B------:R-:W-:Y:S01]  /*9ef0*/  @!P0 IADD3 R15, -R19, 0x1, RZ ;  /* 0x00000001130f8810 */ /* 0x000fe20007ffe1ff */
[----:B------:R-:W-:Y:S01]  /*9f00*/  LDSM.16.MT88.4 R164, [R200+0x11800] ;  /* 0x01180000c8a4783b */ /* 0x000fe20000004200 */
        /* <DEDUP_REMOVED lines=21> */
[----:B------:R-:W-:Y:S02]  /*a060*/  ISETP.GE.AND P1, PT, R12, RZ, PT ;  /* 0x000000ff0c00720c */ /* 0x000fe40003f26270 */
[C---:B------:R-:W-:Y:S02]  /*a070*/  @!P0 IADD3 R139, -R19.reuse, 0x10, RZ ;  /* 0x00000010138b8810 */ /* 0x040fe40007ffe1ff */
[----:B------:R-:W-:Y:S02]  /*a080*/  ISETP.GE.AND P0, PT, R10, RZ, PT ;  /* 0x000000ff0a00720c */ /* 0x000fe40003f06270 */
[----:B------:R-:W-:Y:S02]  /*a090*/  IADD3 R11, R19, -0x39, RZ ;  /* 0xffffffc7130b7810 */ /* 0x000fe40007ffe0ff */
[----:B------:R-:W-:Y:S01]  /*a0a0*/  ISETP.GE.AND P4, PT, R4, RZ, PT ;  /* 0x000000ff0400720c */ /* 0x000fe20003f86270 */
[----:B------:R-:W-:Y:S01]  /*a0b0*/  I2F R17, R17 ;  /* 0x0000001100117306 */ /* 0x000fe20000201400 */
[----:B------:R-:W-:Y:S02]  /*a0c0*/  ISETP.GE.AND P3, PT, R3, RZ, PT ;  /* 0x000000ff0300720c */ /* 0x000fe40003f66270 */
[----:B------:R-:W-:Y:S02]  /*a0d0*/  ISETP.GE.AND P2, PT, R2, RZ, PT ;  /* 0x000000ff0200720c */ /* 0x000fe40003f46270 */
        /* <DEDUP_REMOVED lines=8> */
[C---:B------:R-:W-:Y:S01]  /*a160*/  @!P1 IADD3 R9, -R19.reuse, 0x19, RZ ;  /* 0x0000001913099810 */ /* 0x040fe20007ffe1ff */
[----:B------:R-:W-:Y:S01]  /*a170*/  I2F R139, R139 ;  /* 0x0000008b008b7306 */ /* 0x000fe20000201400 */
[----:B------:R-:W-:Y:S02]  /*a180*/  ISETP.GE.AND P1, PT, R6, RZ, PT ;  /* 0x000000ff0600720c */ /* 0x000fe40003f26270 */
[----:B------:R-:W-:Y:S02]  /*a190*/  @!P0 IADD3 R7, -R19, 0x20, RZ ;  /* 0x0000002013078810 */ /* 0x000fe40007ffe1ff */
[----:B------:R-:W-:Y:S05]  /*a1a0*/  ISETP.GE.AND P0, PT, R5, RZ, PT ;  /* 0x000000ff0500720c */ /* 0x000fea0003f06270 */
[----:B------:R-:W-:Y:S04]  /*a1b0*/  I2F R12, R12 ;  /* 0x0000000c000c7306 */ /* 0x000fe80000201400 */
[----:B------:R-:W-:Y:S02]  /*a1c0*/  @!P1 IADD3 R6, -R19, 0x21, RZ ;  /* 0x0000002113069810 */ /* 0x000fe40007ffe1ff */
[----:B------:R-:W-:Y:S02]  /*a1d0*/  ISETP.GE.AND P1, PT, R13, RZ, PT ;  /* 0x000000ff0d00720c */ /* 0x000fe40003f26270 */
[----:B------:R-:W-:Y:S02]  /*a1e0*/  @!P0 IADD3 R5, -R19, 0x28, RZ ;  /* 0x0000002813058810 */ /* 0x000fe40007ffe1ff */
[----:B------:R-:W-:Y:S01]  /*a1f0*/  ISETP.GE.AND P0, PT, R11, RZ, PT ;  /* 0x000000ff0b00720c */ /* 0x000fe20003f06270 */
[----:B------:R-:W-:Y:S08]  /*a200*/  I2F R10, R10 ;  /* 0x0000000a000a7306 */ /* 0x000ff00000201400 */
[C---:B------:R-:W-:Y:S02]  /*a210*/  @!P1 IADD3 R13, -R19.reuse, 0x38, RZ ;  /* 0x00000038130d9810 */ /* 0x040fe40007ffe1ff */
[----:B------:R-:W-:Y:S02]  /*a220*/  I2F R9, R9 ;  /* 0x0000000900097306 */ /* 0x000fe40000201400 */
[----:B------:R-:W-:Y:S08]  /*a230*/  @!P0 IADD3 R11, -R19, 0x39, RZ ;  /* 0x00000039130b8810 */ /* 0x000ff00007ffe1ff */
[----:B------:R-:W-:Y:S10]  /*a240*/  I2F R7, R7 ;  /* 0x0000000700077306 */ /* 0x000ff40000201400 */
[----:B------:R-:W-:Y:S10]  /*a250*/  I2F R6, R6 ;  /* 0x0000000600067306 */ /* 0x000ff40000201400 */
[----:B------:R-:W-:Y:S10]  /*a260*/  I2F R5, R5 ;  /* 0x0000000500057306 */ /* 0x000ff40000201400 */
[----:B------:R-:W-:Y:S10]  /*a270*/  I2F R4, R4 ;  /* 0x0000000400047306 */ /* 0x000ff40000201400 */
[----:B------:R-:W-:Y:S10]  /*a280*/  I2F R3, R3 ;  /* 0x0000000300037306 */ /* 0x000ff40000201400 */
[----:B------:R-:W-:Y:S10]  /*a290*/  I2F R2, R2 ;  /* 0x0000000200027306 */ /* 0x000ff40000201400 */
[----:B------:R-:W-:Y:S10]  /*a2a0*/  I2F R13, R13 ;  /* 0x0000000d000d7306 */ /* 0x000ff40000201400 */
[----:B------:R-:W2:Y:S02]  /*a2b0*/  I2F R11, R11 ;  /* 0x0000000b000b7306 */ /* 0x000ea40000201400 */
[----:B-12---:R-:W-:Y:S02]  /*a2c0*/  FFMA.FTZ R146, R11, -UR4, R146 ;  /* 0x800000040b927c23 */ /* 0x006fe40008010092 */
        /* <DEDUP_REMOVED lines=57> */
[----:B------:R-:W-:Y:S02]  /*a660*/  FMNMX.FTZ R14, R147, R14, !PT ;  /* 0x0000000e930e7209 */ /* 0x000fe40007810000 */
[----:B------:R-:W-:Y:S02]  /*a670*/  FMNMX.FTZ R5, R148, R5, !PT ;  /* 0x0000000594057209 */ /* 0x000fe40007810000 */
[----:B------:R-:W-:Y:S02]  /*a680*/  FMNMX.FTZ R3, R145, R14, !PT ;  /* 0x0000000e91037209 */ /* 0x000fe40007810000 */
[----:B------:R-:W-:Y:S01]  /*a690*/  FMNMX.FTZ R9, R146, R5, !PT ;  /* 0x0000000592097209 */ /* 0x000fe20007810000 */
[----:B------:R-:W-:Y:S01]  /*a6a0*/  LDSM.16.MT88.4 R12, [R200+0xc000] ;  /* 0x00c00000c80c783b */ /* 0x000fe20000004200 */
[----:B------:R-:W-:Y:S04]  /*a6b0*/  FMNMX.FTZ R2, R134, R3, !PT ;  /* 0x0000000386027209 */ /* 0x000fe80007810000 */
        /* <DEDUP_REMOVED lines=47> */
[--C-:B------:R-:W-:Y:S02]  /*a9b0*/  FFMA.FTZ R178, R136, c[0x0][0x23c], -R151.reuse ;  /* 0x00008f0088b27a23 */ /* 0x100fe40000010897 */
[--C-:B------:R-:W-:Y:S02]  /*a9c0*/  FFMA.FTZ R179, R143, c[0x0][0x23c], -R144.reuse ;  /* 0x00008f008fb37a23 */ /* 0x100fe40000010890 */
[--C-:B------:R-:W-:Y:S01]  /*a9d0*/  FFMA.FTZ R180, R141, c[0x0][0x23c], -R144.reuse ;  /* 0x00008f008db47a23 */ /* 0x100fe20000010890 */
[----:B------:R-:W2:Y:S01]  /*a9e0*/  MUFU.EX2 R171, R171 ;  /* 0x000000ab00ab7308 */ /* 0x000ea20000000800 */
[----:B------:R-:W-:Y:S01]  /*a9f0*/  LDSM.16.MT88.4 R140, [R197+0xe800] ;  /* 0x00e80000c58c783b */ /* 0x000fe20000004200 */
[--C-:B------:R-:W-:Y:S02]  /*aa00*/  FFMA.FTZ R181, R139, c[0x0][0x23c], -R144.reuse ;  /* 0x00008f008bb57a23 */ /* 0x100fe40000010890 */
[C---:B-1----:R-:W-:Y:S02]  /*aa10*/  FMUL.FTZ R6, R0.reuse, R130 ;  /* 0x0000008200067220 */ /* 0x042fe40000410000 */
[C---:B------:R-:W-:Y:S02]  /*aa20*/  FMUL.FTZ R7, R0.reuse, R131 ;  /* 0x0000008300077220 */ /* 0x040fe40000410000 */
[C---:B------:R-:W-:Y:S02]  /*aa30*/  FMUL.FTZ R10, R0.reuse, R126 ;  /* 0x0000007e000a7220 */ /* 0x040fe40000410000 */
        /* <DEDUP_REMOVED lines=29> */
[--C-:B------:R-:W-:Y:S01]  /*ac10*/  FFMA.FTZ R231, R148, c[0x0][0x23c], -R151.reuse ;  /* 0x00008f0094e77a23 */ /* 0x100fe20000010897 */
[----:B------:R-:W-:Y:S01]  /*ac20*/  MUFU.EX2 R175, R175 ;  /* 0x000000af00af7308 */ /* 0x000fe20000000800 */
[--C-:B------:R-:W-:Y:S02]  /*ac30*/  FFMA.FTZ R233, R147, c[0x0][0x23c], -R144.reuse ;  /* 0x00008f0093e97a23 */ /* 0x100fe40000010890 */
[--C-:B------:R-:W-:Y:S01]  /*ac40*/  FFMA.FTZ R234, R145, c[0x0][0x23c], -R144.reuse ;  /* 0x00008f0091ea7a23 */ /* 0x100fe20000010890 */
[----:B------:R-:W-:Y:S01]  /*ac50*/  LDSM.16.MT88.4 R152, [R198+0xf800] ;  /* 0x00f80000c698783b */ /* 0x000fe20000004200 */
[----:B------:R-:W-:Y:S02]  /*ac60*/  FFMA.FTZ R151, R146, c[0x0][0x23c], -R151 ;  /* 0x00008f0092977a23 */ /* 0x000fe40000010897 */
[C---:B------:R-:W-:Y:S02]  /*ac70*/  FMUL.FTZ R36, R2.reuse, R36 ;  /* 0x0000002402247220 */ /* 0x040fe40000410000 */
[----:B------:R-:W-:Y:S01]  /*ac80*/  FMUL.FTZ R37, R2, R37 ;  /* 0x0000002502257220 */ /* 0x000fe20000410000 */
[----:B------:R1:W-:Y:S01]  /*ac90*/  MUFU.EX2 R232, R151 ;  /* 0x0000009700e87308 */ /* 0x0003e20000000800 */
[C---:B------:R-:W-:Y:S01]  /*aca0*/  FMUL.FTZ R38, R0.reuse, R38 ;  /* 0x0000002600267220 */ /* 0x040fe20000410000 */
[----:B------:R-:W-:Y:S01]  /*acb0*/  LDSM.16.MT88.4 R156, [R197+0xf800] ;  /* 0x00f80000c59c783b */ /* 0x000fe20000004200 */
[----:B--2---:R-:W-:Y:S01]  /*acc0*/  F2FP.PACK_AB R131, R135, R168 ;  /* 0x000000a88783723e */ /* 0x004fe200000000ff */
[----:B------:R-:W-:Y:S02]  /*acd0*/  FMUL.FTZ R39, R0, R39 ;  /* 0x0000002700277220 */ /* 0x000fe40000410000 */
[C---:B------:R-:W-:Y:S02]  /*ace0*/  FMUL.FTZ R40, R2.reuse, R40 ;  /* 0x0000002802287220 */ /* 0x040fe40000410000 */
[----:B------:R-:W-:Y:S02]  /*acf0*/  FMUL.FTZ R41, R2, R41 ;  /* 0x0000002902297220 */ /* 0x000fe40000410000 */
[C---:B------:R-:W-:Y:S01]  /*ad00*/  HMMA.16816.F32 R4, R128.reuse, R12, R4 ;  /* 0x0000000c8004723c */ /* 0x040fe20000001804 */
[----:B------:R-:W2:Y:S04]  /*ad10*/  MUFU.EX2 R176, R176 ;  /* 0x000000b000b07308 */ /* 0x000ea80000000800 */
[----:B------:R-:W-:Y:S02]  /*ad20*/  FMUL.FTZ R42, R0, R42 ;  /* 0x0000002a002a7220 */ /* 0x000fe40000410000 */
[C---:B------:R-:W-:Y:S01]  /*ad30*/  FMUL.FTZ R12, R2.reuse, R120 ;  /* 0x00000078020c7220 */ /* 0x040fe20000410000 */
[C---:B------:R-:W-:Y:S03]  /*ad40*/  HMMA.16816.F32 R8, R128.reuse, R14, R8 ;  /* 0x0000000e8008723c */ /* 0x040fe60000001808 */
[----:B------:R-:W-:Y:S01]  /*ad50*/  MUFU.EX2 R177, R177 ;  /* 0x000000b100b17308 */ /* 0x000fe20000000800 */
[----:B------:R-:W-:Y:S01]  /*ad60*/  FMUL.FTZ R13, R2, R121 ;  /* 0x00000079020d7220 */ /* 0x000fe20000410000 */
[----:B-1----:R-:W-:Y:S02]  /*ad70*/  LDSM.16.MT88.4 R148, [R200+0xf800] ;  /* 0x00f80000c894783b */ /* 0x002fe40000004200 */
[C---:B------:R-:W-:Y:S02]  /*ad80*/  FMUL.FTZ R14, R0.reuse, R122 ;  /* 0x0000007a000e7220 */ /* 0x040fe40000410000 */
[C---:B------:R-:W-:Y:S03]  /*ad90*/  FMUL.FTZ R15, R0.reuse, R123 ;  /* 0x0000007b000f7220 */ /* 0x040fe60000410000 */
[----:B------:R-:W-:Y:S01]  /*ada0*/  FMUL.FTZ R43, R0, R43 ;  /* 0x0000002b002b7220 */ /* 0x000fe20000410000 */
[----:B------:R-:W-:Y:S01]  /*adb0*/  MUFU.EX2 R178, R178 ;  /* 0x000000b200b27308 */ /* 0x000fe20000000800 */
[----:B------:R-:W1:Y:S01]  /*adc0*/  LDSM.16.MT88.4 R120, [R196+0xc000] ;  /* 0x00c00000c478783b */ /* 0x000e620000004200 */
[C---:B------:R-:W-:Y:S01]  /*add0*/  FMUL.FTZ R44, R2.reuse, R44 ;  /* 0x0000002c022c7220 */ /* 0x040fe20000410000 */
[C---:B------:R-:W-:Y:S03]  /*ade0*/  HMMA.16816.F32 R12, R128.reuse, R20, R12 ;  /* 0x00000014800c723c */ /* 0x040fe6000000180c */
[----:B------:R-:W-:Y:S02]  /*adf0*/  FMUL.FTZ R45, R2, R45 ;  /* 0x0000002d022d7220 */ /* 0x000fe40000410000 */
[----:B------:R-:W-:Y:S02]  /*ae00*/  FMUL.FTZ R46, R0, R46 ;  /* 0x0000002e002e7220 */ /* 0x000fe40000410000 */
[C---:B------:R-:W-:Y:S01]  /*ae10*/  FMUL.FTZ R20, R2.reuse, R112 ;  /* 0x0000007002147220 */ /* 0x040fe20000410000 */
[C---:B------:R-:W-:Y:S01]  /*ae20*/  HMMA.16816.F32 R16, R128.reuse, R22, R16 ;  /* 0x000000168010723c */ /* 0x040fe20000001810 */
[----:B------:R-:W-:Y:S03]  /*ae30*/  MUFU.EX2 R179, R179 ;  /* 0x000000b300b37308 */ /* 0x000fe60000000800 */
[----:B------:R-:W-:Y:S02]  /*ae40*/  FMUL.FTZ R21, R2, R113 ;  /* 0x0000007102157220 */ /* 0x000fe40000410000 */
[C---:B------:R-:W-:Y:S02]  /*ae50*/  FMUL.FTZ R47, R0.reuse, R47 ;  /* 0x0000002f002f7220 */ /* 0x040fe40000410000 */
[C---:B------:R-:W-:Y:S03]  /*ae60*/  FMUL.FTZ R22, R0.reuse, R114 ;  /* 0x0000007200167220 */ /* 0x040fe60000410000 */
[----:B------:R-:W3:Y:S01]  /*ae70*/  MUFU.EX2 R180, R180 ;  /* 0x000000b400b47308 */ /* 0x000ee20000000800 */
[----:B------:R-:W-:Y:S02]  /*ae80*/  FMUL.FTZ R23, R0, R115 ;  /* 0x0000007300177220 */ /* 0x000fe40000410000 */
[----:B------:R-:W4:Y:S01]  /*ae90*/  LDSM.16.MT88.4 R112, [R200+0xe000] ;  /* 0x00e00000c870783b */ /* 0x000f220000004200 */
        /* <DEDUP_REMOVED lines=9> */
[----:B------:R-:W5:Y:S01]  /*af30*/  MUFU.EX2 R182, R182 ;  /* 0x000000b600b67308 */ /* 0x000f620000000800 */
[----:B------:R-:W-:Y:S02]  /*af40*/  FMUL.FTZ R52, R2, R52 ;  /* 0x0000003402347220 */ /* 0x000fe40000410000 */
[C---:B------:R-:W-:Y:S04]  /*af50*/  FMUL.FTZ R30, R0.reuse, R106 ;  /* 0x0000006a001e7220 */ /* 0x040fe80000410000 */
[----:B------:R-:W-:Y:S02]  /*af60*/  FMUL.FTZ R31, R0, R107 ;  /* 0x0000006b001f7220 */ /* 0x000fe40000410000 */
[----:B------:R-:W2:Y:S01]  /*af70*/  LDSM.16.MT88.4 R104, [R198+0xe000] ;  /* 0x00e00000c668783b */ /* 0x000ea20000004200 */
[----:B------:R-:W-:Y:S01]  /*af80*/  FMUL.FTZ R53, R2, R53 ;  /* 0x0000003502357220 */ /* 0x000fe20000410000 */
[----:B------:R-:W-:Y:S01]  /*af90*/  MUFU.EX2 R183, R183 ;  /* 0x000000b700b77308 */ /* 0x000fe20000000800 */
[C---:B------:R-:W-:Y:S02]  /*afa0*/  FMUL.FTZ R54, R0.reuse, R54 ;  /* 0x0000003600367220 */ /* 0x040fe40000410000 */
[C---:B-1----:R-:W-:Y:S03]  /*afb0*/  HMMA.16816.F32 R28, R128.reuse, R120, R28 ;  /* 0x00000078801c723c */ /* 0x042fe6000000181c */
[----:B------:R-:W-:Y:S02]  /*afc0*/  FMUL.FTZ R55, R0, R55 ;  /* 0x0000003700377220 */ /* 0x000fe40000410000 */
[C---:B------:R-:W-:Y:S02]  /*afd0*/  FMUL.FTZ R56, R2.reuse, R56 ;  /* 0x0000003802387220 */ /* 0x040fe40000410000 */
[----:B------:R-:W-:Y:S01]  /*afe0*/  FMUL.FTZ R57, R2, R57 ;  /* 0x0000003902397220 */ /* 0x000fe20000410000 */
[C---:B------:R-:W-:Y:S01]  /*aff0*/  HMMA.16816.F32 R32, R128.reuse, R122, R32 ;  /* 0x0000007a8020723c */ /* 0x040fe20000001820 */
[----:B------:R-:W-:Y:S01]  /*b000*/  LDSM.16.MT88.4 R120, [R196+0xc800] ;  /* 0x00c80000c478783b */ /* 0x000fe20000004200 */
[----:B------:R-:W1:Y:S02]  /*b010*/  MUFU.EX2 R222, R222 ;  /* 0x000000de00de7308 */ /* 0x000e640000000800 */
[C---:B------:R-:W-:Y:S02]  /*b020*/  FMUL.FTZ R58, R0.reuse, R58 ;  /* 0x0000003a003a7220 */ /* 0x040fe40000410000 */
[----:B------:R-:W-:Y:S02]  /*b030*/  FMUL.FTZ R59, R0, R59 ;  /* 0x0000003b003b7220 */ /* 0x000fe40000410000 */
[C---:B----4-:R-:W-:Y:S04]  /*b040*/  HMMA.16816.F32 R36, R128.reuse, R112, R36 ;  /* 0x000000708024723c */ /* 0x050fe80000001824 */
[C---:B------:R-:W-:Y:S01]  /*b050*/  FMUL.FTZ R60, R2.reuse, R60 ;  /* 0x0000003c023c7220 */ /* 0x040fe20000410000 */
[----:B------:R-:W-:Y:S01]  /*b060*/  MUFU.EX2 R223, R223 ;  /* 0x000000df00df7308 */ /* 0x000fe20000000800 */
[----:B------:R-:W-:Y:S02]  /*b070*/  FMUL.FTZ R61, R2, R61 ;  /* 0x0000003d023d7220 */ /* 0x000fe40000410000 */
[C---:B------:R-:W-:Y:S01]  /*b080*/  HMMA.16816.F32 R40, R128.reuse, R114, R40 ;  /* 0x000000728028723c */ /* 0x040fe20000001828 */
[----:B------:R-:W-:Y:S03]  /*b090*/  LDSM.16.MT88.4 R112, [R200+0xc800] ;  /* 0x00c80000c870783b */ /* 0x000fe60000004200 */
[C---:B------:R-:W-:Y:S02]  /*b0a0*/  FMUL.FTZ R62, R0.reuse, R62 ;  /* 0x0000003e003e7220 */ /* 0x040fe40000410000 */
[----:B------:R-:W-:Y:S01]  /*b0b0*/  FMUL.FTZ R63, R0, R63 ;  /* 0x0000003f003f7220 */ /* 0x000fe20000410000 */
[----:B------:R-:W4:Y:S01]  /*b0c0*/  MUFU.EX2 R224, R224 ;  /* 0x000000e000e07308 */ /* 0x000f220000000800 */
[C---:B------:R-:W-:Y:S01]  /*b0d0*/  FMUL.FTZ R64, R2.reuse, R64 ;  /* 0x0000004002407220 */ /* 0x040fe20000410000 */
[C---:B--2---:R-:W-:Y:S03]  /*b0e0*/  HMMA.16816.F32 R44, R128.reuse, R104, R44 ;  /* 0x00000068802c723c */ /* 0x044fe6000000182c */
[----:B------:R-:W-:Y:S02]  /*b0f0*/  FMUL.FTZ R65, R2, R65 ;  /* 0x0000004102417220 */ /* 0x000fe40000410000 */
[C---:B------:R-:W-:Y:S03]  /*b100*/  FMUL.FTZ R66, R0.reuse, R66 ;  /* 0x0000004200427220 */ /* 0x040fe60000410000 */
[----:B------:R-:W-:Y:S01]  /*b110*/  MUFU.EX2 R225, R225 ;  /* 0x000000e100e17308 */ /* 0x000fe20000000800 */
[----:B------:R-:W-:Y:S01]  /*b120*/  FMUL.FTZ R67, R0, R67 ;  /* 0x0000004300437220 */ /* 0x000fe20000410000 */
[C---:B------:R-:W-:Y:S01]  /*b130*/  HMMA.16816.F32 R48, R128.reuse, R106, R48 ;  /* 0x0000006a8030723c */ /* 0x040fe20000001830 */
[----:B------:R-:W2:Y:S02]  /*b140*/  LDSM.16.MT88.4 R104, [R200+0x10000] ;  /* 0x01000000c868783b */ /* 0x000ea40000004200 */
[C---:B------:R-:W-:Y:S02]  /*b150*/  FMUL.FTZ R68, R2.reuse, R68 ;  /* 0x0000004402447220 */ /* 0x040fe40000410000 */
[----:B------:R-:W-:Y:S03]  /*b160*/  FMUL.FTZ R69, R2, R69 ;  /* 0x0000004502457220 */ /* 0x000fe60000410000 */
[C---:B------:R-:W-:Y:S01]  /*b170*/  HMMA.16816.F32 R52, R128.reuse, R100, R52 ;  /* 0x000000648034723c */ /* 0x040fe20000001834 */
[----:B------:R-:W1:Y:S03]  /*b180*/  MUFU.EX2 R226, R226 ;  /* 0x000000e200e27308 */ /* 0x000e660000000800 */
[C---:B------:R-:W-:Y:S02]  /*b190*/  FMUL.FTZ R70, R0.reuse, R70 ;  /* 0x0000004600467220 */ /* 0x040fe40000410000 */
[----:B------:R-:W-:Y:S02]  /*b1a0*/  FMUL.FTZ R71, R0, R71 ;  /* 0x0000004700477220 */ /* 0x000fe40000410000 */
[C---:B------:R-:W-:Y:S01]  /*b1b0*/  HMMA.16816.F32 R56, R128.reuse, R102, R56 ;  /* 0x000000668038723c */ /* 0x040fe20000001838 */
[----:B------:R-:W1:Y:S02]  /*b1c0*/  LDSM.16.MT88.4 R100, [R198+0x10000] ;  /* 0x01000000c664783b */ /* 0x000e640000004200 */
[----:B------:R-:W-:Y:S01]  /*b1d0*/  MUFU.EX2 R227, R227 ;  /* 0x000000e300e37308 */ /* 0x000fe20000000800 */
[C---:B------:R-:W-:Y:S02]  /*b1e0*/  FMUL.FTZ R72, R2.reuse, R72 ;  /* 0x0000004802487220 */ /* 0x040fe40000410000 */
[----:B------:R-:W-:Y:S02]  /*b1f0*/  FMUL.FTZ R73, R2, R73 ;  /* 0x0000004902497220 */ /* 0x000fe40000410000 */
[C---:B------:R-:W-:Y:S04]  /*b200*/  HMMA.16816.F32 R60, R128.reuse, R108, R60 ;  /* 0x0000006c803c723c */ /* 0x040fe8000000183c */
[C---:B------:R-:W-:Y:S01]  /*b210*/  FMUL.FTZ R74, R0.reuse, R74 ;  /* 0x0000004a004a7220 */ /* 0x040fe20000410000 */
[----:B------:R-:W1:Y:S01]  /*b220*/  MUFU.EX2 R228, R228 ;  /* 0x000000e400e47308 */ /* 0x000e620000000800 */
[----:B------:R-:W-:Y:S02]  /*b230*/  FMUL.FTZ R75, R0, R75 ;  /* 0x0000004b004b7220 */ /* 0x000fe40000410000 */
[C---:B------:R-:W-:Y:S01]  /*b240*/  HMMA.16816.F32 R64, R128.reuse, R110, R64 ;  /* 0x0000006e8040723c */ /* 0x040fe20000001840 */
[----:B------:R-:W4:Y:S03]  /*b250*/  LDSM.16.MT88.4 R108, [R197+0x10000] ;  /* 0x01000000c56c783b */ /* 0x000f260000004200 */
[C---:B------:R-:W-:Y:S02]  /*b260*/  FMUL.FTZ R76, R2.reuse, R76 ;  /* 0x0000004c024c7220 */ /* 0x040fe40000410000 */
[----:B------:R-:W-:Y:S01]  /*b270*/  FMUL.FTZ R77, R2, R77 ;  /* 0x0000004d024d7220 */ /* 0x000fe20000410000 */
[----:B------:R-:W-:Y:S01]  /*b280*/  MUFU.EX2 R229, R229 ;  /* 0x000000e500e57308 */ /* 0x000fe20000000800 */
[C---:B------:R-:W-:Y:S01]  /*b290*/  FMUL.FTZ R78, R0.reuse, R78 ;  /* 0x0000004e004e7220 */ /* 0x040fe20000410000 */
[C---:B--2---:R-:W-:Y:S03]  /*b2a0*/  HMMA.16816.F32 R68, R128.reuse, R104, R68 ;  /* 0x000000688044723c */ /* 0x044fe60000001844 */
[----:B------:R-:W-:Y:S02]  /*b2b0*/  FMUL.FTZ R79, R0, R79 ;  /* 0x0000004f004f7220 */ /* 0x000fe40000410000 */
[C---:B------:R-:W-:Y:S02]  /*b2c0*/  FMUL.FTZ R80, R2.reuse, R80 ;  /* 0x0000005002507220 */ /* 0x040fe40000410000 */
[----:B------:R-:W-:Y:S01]  /*b2d0*/  FMUL.FTZ R81, R2, R81 ;  /* 0x0000005102517220 */ /* 0x000fe20000410000 */
[C---:B------:R-:W-:Y:S01]  /*b2e0*/  HMMA.16816.F32 R72, R128.reuse, R106, R72 ;  /* 0x0000006a8048723c */ /* 0x040fe20000001848 */
[----:B------:R-:W2:Y:S01]  /*b2f0*/  LDSM.16.MT88.4 R104, [R196+0x10000] ;  /* 0x01000000c468783b */ /* 0x000ea20000004200 */
[----:B------:R-:W2:Y:S02]  /*b300*/  MUFU.EX2 R230, R230 ;  /* 0x000000e600e67308 */ /* 0x000ea40000000800 */
[C---:B------:R-:W-:Y:S02]  /*b310*/  FMUL.FTZ R82, R0.reuse, R82 ;  /* 0x0000005200527220 */ /* 0x040fe40000410000 */
[----:B------:R-:W-:Y:S02]  /*b320*/  FMUL.FTZ R83, R0, R83 ;  /* 0x0000005300537220 */ /* 0x000fe40000410000 */
        /* <DEDUP_REMOVED lines=8> */
[----:B------:R-:W-:Y:S01]  /*b3b0*/  FMUL.FTZ R87, R0, R87 ;  /* 0x0000005700577220 */ /* 0x000fe20000410000 */
[----:B------:R-:W-:Y:S01]  /*b3c0*/  F2FP.PACK_AB R102, R178, R177 ;  /* 0x000000b1b266723e */ /* 0x000fe200000000ff */
[----:B------:R-:W-:Y:S01]  /*b3d0*/  FMUL.FTZ R88, R2, R88 ;  /* 0x0000005802587220 */ /* 0x000fe20000410000 */
[----:B-----5:R-:W-:Y:S01]  /*b3e0*/  F2FP.PACK_AB R103, R182, R181 ;  /* 0x000000b5b667723e */ /* 0x020fe200000000ff */
[----:B------:R-:W-:Y:S02]  /*b3f0*/  MUFU.EX2 R233, R233 ;  /* 0x000000e900e97308 */ /* 0x000fe40000000800 */
[----:B------:R-:W-:Y:S01]  /*b400*/  FMUL.FTZ R89, R2, R89 ;  /* 0x0000005902597220 */ /* 0x000fe20000410000 */
[C---:B----4-:R-:W-:Y:S03]  /*b410*/  HMMA.16816.F32 R84, R128.reuse, R108, R84 ;  /* 0x0000006c8054723c */ /* 0x050fe60000001854 */
[C---:B------:R-:W-:Y:S02]  /*b420*/  FMUL.FTZ R90, R0.reuse, R90 ;  /* 0x0000005a005a7220 */ /* 0x040fe40000410000 */
[----:B------:R-:W-:Y:S02]  /*b430*/  FMUL.FTZ R91, R0, R91 ;  /* 0x0000005b005b7220 */ /* 0x000fe40000410000 */
[C---:B------:R-:W-:Y:S01]  /*b440*/  FMUL.FTZ R92, R2.reuse, R92 ;  /* 0x0000005c025c7220 */ /* 0x040fe20000410000 */
[----:B------:R-:W1:Y:S01]  /*b450*/  MUFU.EX2 R234, R234 ;  /* 0x000000ea00ea7308 */ /* 0x000e620000000800 */
[----:B------:R-:W-:Y:S03]  /*b460*/  FMUL.FTZ R93, R2, R93 ;  /* 0x0000005d025d7220 */ /* 0x000fe60000410000 */
[C---:B------:R-:W-:Y:S01]  /*b470*/  HMMA.16816.F32 R88, R128.reuse, R110, R88 ;  /* 0x0000006e8058723c */ /* 0x040fe20000001858 */
[----:B------:R-:W3:Y:S02]  /*b480*/  LDSM.16.MT88.4 R108, [R197+0xc800] ;  /* 0x00c80000c56c783b */ /* 0x000ee40000004200 */
[C---:B------:R-:W-:Y:S02]  /*b490*/  FMUL.FTZ R94, R0.reuse, R94 ;  /* 0x0000005e005e7220 */ /* 0x040fe40000410000 */
[----:B------:R-:W-:Y:S02]  /*b4a0*/  FMUL.FTZ R95, R0, R95 ;  /* 0x0000005f005f7220 */ /* 0x000fe40000410000 */
        /* <DEDUP_REMOVED lines=24> */
[----:B------:R-:W-:Y:S01]  /*b630*/  FADD.FTZ R0, R135, R0 ;  /* 0x0000000087007221 */ /* 0x000fe20000010000 */
[----:B------:R-:W-:Y:S01]  /*b640*/  MOV R135, R132 ;  /* 0x0000008400877202 */ /* 0x000fe20000000f00 */
[----:B------:R-:W-:Y:S02]  /*b650*/  FADD.FTZ R175, R175, R172 ;  /* 0x000000acafaf7221 */ /* 0x000fe40000010000 */
[C---:B------:R-:W-:Y:S01]  /*b660*/  HMMA.16816.F32 R16, R100.reuse, R118, R16 ;  /* 0x000000766410723c */ /* 0x040fe20000001810 */
[----:B------:R-:W-:Y:S03]  /*b670*/  LDSM.16.MT88.4 R116, [R197+0x10800] ;  /* 0x01080000c574783b */ /* 0x000fe60000004200 */
[----:B------:R-:W-:Y:S01]  /*b680*/  FADD.FTZ R179, R179, R0 ;  /* 0x00000000b3b37221 */ /* 0x000fe20000010000 */
[----:B------:R-:W-:Y:S01]  /*b690*/  IADD3 R0, R218, -0x1, RZ ;  /* 0xffffffffda007810 */ /* 0x000fe20007ffe0ff */
[----:B------:R-:W-:Y:S02]  /*b6a0*/  FADD.FTZ R176, R176, R175 ;  /* 0x000000afb0b07221 */ /* 0x000fe40000010000 */
[C---:B---3--:R-:W-:Y:S04]  /*b6b0*/  HMMA.16816.F32 R20, R100.reuse, R108, R20 ;  /* 0x0000006c6414723c */ /* 0x048fe80000001814 */
[----:B------:R-:W-:Y:S01]  /*b6c0*/  FADD.FTZ R180, R180, R179 ;  /* 0x000000b3b4b47221 */ /* 0x000fe20000010000 */
[----:B------:R-:W-:Y:S01]  /*b6d0*/  MOV R218, R0 ;  /* 0x0000000000da7202 */ /* 0x000fe20000000f00 */
[----:B------:R-:W-:Y:S01]  /*b6e0*/  FADD.FTZ R177, R177, R176 ;  /* 0x000000b0b1b17221 */ /* 0x000fe20000010000 */
[----:B------:R-:W-:Y:S01]  /*b6f0*/  MOV R0, R3 ;  /* 0x0000000300007202 */ /* 0x000fe20000000f00 */
[C---:B------:R-:W-:Y:S01]  /*b700*/  HMMA.16816.F32 R24, R100.reuse, R110, R24 ;  /* 0x0000006e6418723c */ /* 0x040fe20000001818 */
[----:B------:R-:W3:Y:S03]  /*b710*/  LDSM.16.MT88.4 R108, [R200+0x10800] ;  /* 0x01080000c86c783b */ /* 0x000ee60000004200 */
        /* <DEDUP_REMOVED lines=39> */
[C---:B---3--:R-:W-:Y:S03]  /*b990*/  HMMA.16816.F32 R4, R100.reuse, R108, R4 ;  /* 0x0000006c6404723c */ /* 0x048fe60000001804 */
[----:B------:R-:W-:Y:S02]  /*b9a0*/  FADD.FTZ R227, R227, R226 ;  /* 0x000000e2e3e37221 */ /* 0x000fe40000010000 */
[----:B------:R-:W-:Y:S02]  /*b9b0*/  FADD.FTZ R224, R224, R223 ;  /* 0x000000dfe0e07221 */ /* 0x000fe40000010000 */
[----:B------:R-:W-:Y:S01]  /*b9c0*/  FADD.FTZ R228, R228, R227 ;  /* 0x000000e3e4e47221 */ /* 0x000fe20000010000 */
[C---:B------:R-:W-:Y:S01]  /*b9d0*/  HMMA.16816.F32 R8, R100.reuse, R110, R8 ;  /* 0x0000006e6408723c */ /* 0x040fe20000001808 */
[----:B------:R-:W3:Y:S07]  /*b9e0*/  LDSM.16.MT88.4 R108, [R200+0x11000] ;  /* 0x01100000c86c783b */ /* 0x000eee0000004200 */
        /* <DEDUP_REMOVED lines=27> */
[C---:B---3--:R-:W-:Y:S04]  /*bba0*/  HMMA.16816.F32 R68, R100.reuse, R108, R68 ;  /* 0x0000006c6444723c */ /* 0x048fe80000001844 */
[----:B------:R-:W-:Y:S02]  /*bbb0*/  FADD.FTZ R134, R134, R233 ;  /* 0x000000e986867221 */ /* 0x000fe40000010000 */
[----:B------:R-:W-:Y:S02]  /*bbc0*/  FADD.FTZ R219, R232, R219 ;  /* 0x000000dbe8db7221 */ /* 0x000fe40000010000 */
[C---:B------:R-:W-:Y:S01]  /*bbd0*/  HMMA.16816.F32 R72, R100.reuse, R110, R72 ;  /* 0x0000006e6448723c */ /* 0x040fe20000001848 */
[----:B------:R-:W3:Y:S03]  /*bbe0*/  LDSM.16.MT88.4 R108, [R198+0xd800] ;  /* 0x00d80000c66c783b */ /* 0x000ee60000004200 */
[----:B------:R-:W-:Y:S04]  /*bbf0*/  FADD.FTZ R217, R133, R134 ;  /* 0x0000008685d97221 */ /* 0x000fe80000010000 */
[C---:B----4-:R-:W-:Y:S08]  /*bc00*/  HMMA.16816.F32 R76, R100.reuse, R112, R76 ;  /* 0x00000070644c723c */ /* 0x050ff0000000184c */
        /* <DEDUP_REMOVED lines=33> */
.L_x_4446:
        /* <DEDUP_REMOVED lines=283> */
.L_x_4452:
[----:B--234-:R-:W-:Y:S05]  /*cfd0*/  BSYNC B0 ;  /* 0x0000000000007941 */ /* 0x01cfea0003800000 */
.L_x_4451:
        /* <DEDUP_REMOVED lines=20> */
.L_x_4454:
[----:B------:R-:W-:Y:S05]  /*d120*/  BSYNC B0 ;  /* 0x0000000000007941 */ /* 0x000fea0003800000 */
.L_x_4453:
        /* <DEDUP_REMOVED lines=11> */
.L_x_4456:
[----:B------:R-:W-:Y:S05]  /*d1e0*/  BSYNC B0 ;  /* 0x0000000000007941 */ /* 0x000fea0003800000 */
.L_x_4455:
        /* <DEDUP_REMOVED lines=11> */
.L_x_4458:
[----:B------:R-:W-:Y:S05]  /*d2a0*/  BSYNC B0 ;  /* 0x0000000000007941 */ /* 0x000fea0003800000 */
.L_x_4457:
        /* <DEDUP_REMOVED lines=11> */
.L_x_4460:
[----:B------:R-:W-:Y:S05]  /*d360*/  BSYNC B0 ;  /* 0x0000000000007941 */ /* 0x000fea0003800000 */
.L_x_4459:
        /* <DEDUP_REMOVED lines=11> */
.L_x_4462:
[----:B------:R-:W-:Y:S05]  /*d420*/  BSYNC B0 ;  /* 0x0000000000007941 */ /* 0x000fea0003800000 */
.L_x_4461:
        /* <DEDUP_REMOVED lines=11> */
.L_x_4464:
[----:B------:R-:W-:Y:S05]  /*d4e0*/  BSYNC B0 ;  /* 0x0000000000007941 */ /* 0x000fea0003800000 */
.L_x_4463:
        /* <DEDUP_REMOVED lines=11> */
.L_x_4466:
[----:B------:R-:W-:Y:S05]  /*d5a0*/  BSYNC B0 ;  /* 0x0000000000007941 */ /* 0x000fea0003800000 */
.L_x_4465:
        /* <DEDUP_REMOVED lines=12> */
.L_x_4467:
        /* <DEDUP_REMOVED lines=9> */
.L_x_7379:


//--------------------- .text._ZN5flash24flash_fwd_splitkv_kernelI23Flash_fwd_kernel_traitsILi192ELi64ELi64ELi4ELb0ELb0EN7cutlass6half_tE19Flash_kernel_traitsILi192ELi64ELi64ELi4ES3_EELb0ELb0ELb0ELb0ELb1ELb0ELb1ELb1EEEvNS_16Flash_fwd_paramsE --------------------------
	.section	.text._ZN5flash24flash_fwd_splitkv_kernelI23Flash_fwd_kernel_traitsILi192ELi64ELi64ELi4ELb0ELb0EN7cutlass6half_tE19Flash_kernel_traitsILi192ELi64ELi64ELi4ES3_EELb0ELb0ELb0ELb0ELb1ELb0ELb1ELb1EEEvNS_16Flash_fwd_paramsE,"ax",@progbits
	.sectioninfo	@"SHI_REGISTERS=222"
	.align	128
        .global         _ZN5flash24flash_fwd_splitkv_kernelI23Flash_fwd_kernel_traitsILi192ELi64ELi64ELi4ELb0ELb0EN7cutlass6half_tE19Flash_kernel_traitsILi192ELi64ELi64ELi4ES3_EELb0ELb0ELb0ELb0ELb1ELb0ELb1ELb1EEEvNS_16Flash_fwd_paramsE
        .type           _ZN5flash24flash_fwd_splitkv_kernelI23Flash_fwd_kernel_traitsILi192ELi64ELi64ELi4ELb0ELb0EN7cutlass6half_tE19Flash_kernel_traitsILi192ELi64ELi64ELi4ES3_EELb0ELb0ELb0ELb0ELb1ELb0ELb1ELb1EEEvNS_16Flash_fwd_paramsE,@function
        .size           _ZN5flash24flash_fwd_splitkv_kernelI23Flash_fwd_kernel_traitsILi192ELi64ELi64ELi4ELb0ELb0EN7cutlass6half_tE19Flash_kernel_traitsILi192ELi64ELi64ELi4ES3_EELb0ELb0ELb0ELb0ELb1ELb0ELb1ELb1EEEvNS_16Flash_fwd_paramsE,(.L_x_7380 - _ZN5flash24flash_fwd_splitkv_kernelI23Flash_fwd_kernel_traitsILi192ELi64ELi64ELi4ELb0ELb0EN7cutlass6half_tE19Flash_kernel_traitsILi192ELi64ELi64ELi4ES3_EELb0ELb0ELb0ELb0ELb1ELb0ELb1ELb1EEEvNS_16Flash_fwd_paramsE)
        .other          _ZN5flash24flash_fwd_splitkv_kernelI23Flash_fwd_kernel_traitsILi192ELi64ELi64ELi4ELb0ELb0EN7cutlass6half_tE19Flash_kernel_traitsILi192ELi64ELi64ELi4ES3_EELb0ELb0ELb0ELb0ELb1ELb0ELb1ELb1EEEvNS_16Flash_fwd_paramsE,@"STO_CUDA_ENTRY STV_DEFAULT"
_ZN5flash24flash_fwd_splitkv_kernelI23Flash_fwd_kernel_traitsILi192ELi64ELi64ELi4ELb0ELb0EN7cutlass6half_tE19Flash_kernel_traitsILi192ELi64ELi64ELi4ES3_EELb0ELb0ELb0ELb0ELb1ELb0ELb1ELb1EEEvNS_16Flash_fwd_paramsE:
.text._ZN5flash24flash_fwd_splitkv_kernelI23Flash_fwd_kernel_traitsILi192ELi64ELi64ELi4ELb0ELb0EN7cutlass6half_tE19Flash_kernel_traitsILi192ELi64ELi64ELi4ES3_EELb0ELb0ELb0ELb0ELb1ELb0ELb1ELb1EEEvNS_16Flash_fwd_paramsE:
[----:B------:R-:W-:Y:S02]  /*0000*/  MOV R1, c[0x0][0x28] ;  /* 0x00000a0000017a02 */ /* 0x000fe40000000f00 */
[----:B------:R-:W1:Y:S01]  /*0010*/  I2F.U32.RP R2, c[0x0][0x1c0] ;  /* 0x0000700000027b06 */ /* 0x000e620000209000 */
[----:B------:R-:W2:Y:S01]  /*0020*/  S2R R3, SR_CTAID.Z ;  /* 0x0000000000037919 */ /* 0x000ea20000002700 */
[----:B------:R-:W-:Y:S01]  /*0030*/  IMAD.MOV.U32 R4, RZ, RZ, RZ ;  /* 0x000000ffff047224 */ /* 0x000fe200078e00ff */
[----:B------:R-:W-:Y:S01]  /*0040*/  ISETP.NE.U32.AND P0, PT, RZ, c[0x0][0x1c0], PT ;  /* 0x00007000ff007a0c */ /* 0x000fe20003f05070 */
[----:B------:R-:W-:Y:S01]  /*0050*/  ULDC.64 UR6, c[0x0][0x118] ;  /* 0x0000460000067ab9 */ /* 0x000fe20000000a00 */
[----:B------:R-:W-:-:S04]  /*0060*/  ISETP.NE.U32.AND P5, PT, RZ, c[0x0][0x250], PT ;  /* 0x00009400ff007a0c */ /* 0x000fc80003fa5070 */
[----:B------:R-:W-:Y:S01]  /*0070*/  ISETP.NE.AND.EX P5, PT, RZ, c[0x0][0x254], PT, P5 ;  /* 0x00009500ff007a0c */ /* 0x000fe20003fa5350 */
[----:B-1----:R-:W1:Y:S02]  /*0080*/  MUFU.RCP R5, R2 ;  /* 0x0000000200057308 */ /* 0x002e640000001000 */
[----:B-1----:R-:W-:Y:S01]  /*0090*/  IADD3 R5, R5, 0xffffffe, RZ ;  /* 0x0ffffffe05057810 */ /* 0x002fe20007ffe0ff */
[----:B------:R-:W1:Y:S05]  /*00a0*/  LDC.U8 R2, c[0x0][0x312] ;  /* 0x0000c480ff027b82 */ /* 0x000e6a0000000000 */
[----:B------:R-:W3:Y:S02]  /*00b0*/  F2I.FTZ.U32.TRUNC.NTZ R5, R5 ;  /* 0x0000000500057305 */ /* 0x000ee4000021f000 */
[----:B---3--:R-:W-:-:S04]  /*00c0*/  IMAD.MOV R0, RZ, RZ, -R5 ;  /* 0x000000ffff007224 */ /* 0x008fc800078e0a05 */
[----:B------:R-:W-:-:S04]  /*00d0*/  IMAD R7, R0, c[0x0][0x1c0], RZ ;  /* 0x0000700000077a24 */ /* 0x000fc800078e02ff */
[----:B------:R-:W-:-:S04]  /*00e0*/  IMAD.HI.U32 R4, R5, R7, R4 ;  /* 0x0000000705047227 */ /* 0x000fc800078e0004 */
[----:B------:R-:W-:Y:S02]  /*00f0*/  IMAD.MOV.U32 R7, RZ, RZ, -0x1 ;  /* 0xffffffffff077424 */ /* 0x000fe400078e00ff */
[----:B--2---:R-:W-:-:S04]  /*0100*/  IMAD.HI.U32 R209, R4, R3, RZ ;  /* 0x0000000304d17227 */ /* 0x004fc800078e00ff */
[----:B------:R-:W-:-:S04]  /*0110*/  IMAD.MOV R0, RZ, RZ, -R209 ;  /* 0x000000ffff007224 */ /* 0x000fc800078e0ad1 */
[----:B------:R-:W-:-:S05]  /*0120*/  IMAD R0, R0, c[0x0][0x1c0], R3 ;  /* 0x0000700000007a24 */ /* 0x000fca00078e0203 */
[----:B------:R-:W-:-:S13]  /*0130*/  ISETP.GE.U32.AND P1, PT, R0, c[0x0][0x1c0], PT ;  /* 0x0000700000007a0c */ /* 0x000fda0003f26070 */
[----:B------:R-:W-:Y:S02]  /*0140*/  @P1 IADD3 R0, R0, -c[0x0][0x1c0], RZ ;  /* 0x8000700000001a10 */ /* 0x000fe40007ffe0ff */
[----:B------:R-:W-:Y:S02]  /*0150*/  @P1 IADD3 R209, R209, 0x1, RZ ;  /* 0x00000001d1d11810 */ /* 0x000fe40007ffe0ff */
[----:B------:R-:W-:Y:S01]  /*0160*/  ISETP.GE.U32.AND P2, PT, R0, c[0x0][0x1c0], PT ;  /* 0x0000700000007a0c */ /* 0x000fe20003f46070 */
[----:B------:R-:W-:Y:S01]  /*0170*/  IMAD.MOV.U32 R0, RZ, RZ, 0x4 ;  /* 0x00000004ff007424 */ /* 0x000fe200078e00ff */
[----:B------:R-:W-:-:S04]  /*0180*/  ISETP.NE.U32.AND P1, PT, RZ, c[0x0][0x240], PT ;  /* 0x00009000ff007a0c */ /* 0x000fc80003f25070 */
[----:B------:R-:W-:-:S07]  /*0190*/  ISETP.NE.AND.EX P1, PT, RZ, c[0x0][0x244], PT, P1 ;  /* 0x00009100ff007a0c */ /* 0x000fce0003f25310 */
[----:B------:R-:W-:Y:S02]  /*01a0*/  @P2 IADD3 R209, R209, 0x1, RZ ;  /* 0x00000001d1d12810 */ /* 0x000fe40007ffe0ff */
[----:B------:R-:W-:Y:S01]  /*01b0*/  @!P0 LOP3.LUT R209, RZ, c[0x0][0x1c0], RZ, 0x33, !PT ;  /* 0x00007000ffd18a12 */ /* 0x000fe200078e33ff */
[----:B------:R-:W-:Y:S01]  /*01c0*/  IMAD.MOV.U32 R5, RZ, RZ, RZ ;  /* 0x000000ffff057224 */ /* 0x000fe200078e00ff */
        /* <DEDUP_REMOVED lines=25> */
.L_x_4468:
[----:B-1-34-:R-:W-:Y:S02]  /*0360*/  MOV R4, c[0x0][0x218] ;  /* 0x0000860000047a02 */ /* 0x01afe40000000f00 */
.L_x_4469:
        /* <DEDUP_REMOVED lines=21> */
[----:B------:R-:W-:Y:S02]  /*04c0*/  IADD3 R8, R8, -0x1, RZ ;  /* 0xffffffff08087810 */ /* 0x000fe40007ffe0ff */
[----:B-1----:R-:W-:-:S04]  /*04d0*/  IADD3 R10, R10, 0xffffffe, RZ ;  /* 0x0ffffffe0a0a7810 */ /* 0x002fc80007ffe0ff */
[----:B------:R-:W1:Y:S02]  /*04e0*/  F2I.FTZ.U32.TRUNC.NTZ R11, R10 ;  /* 0x0000000a000b7305 */ /* 0x000e64000021f000 */
[--C-:B-1----:R-:W-:Y:S02]  /*04f0*/  IMAD.MOV R3, RZ, RZ, -R11.reuse ;  /* 0x000000ffff037224 */ /* 0x102fe400078e0a0b */
        /* <DEDUP_REMOVED lines=17> */
[----:B------:R-:W-:-:S03]  /*0610*/  LEA.HI R4, R4, R3, RZ, 0x6 ;  /* 0x0000000304047211 */ /* 0x000fc600078f30ff */
[----:B------:R-:W-:Y:S02]  /*0620*/  @P2 IADD3 R9, R9, 0x1, RZ ;  /* 0x0000000109092810 */ /* 0x000fe40007ffe0ff */
[----:B------:R-:W-:-:S03]  /*0630*/  SHF.R.S32.HI R4, RZ, 0x6, R4 ;  /* 0x00000006ff047819 */ /* 0x000fc60000011404 */
        /* <DEDUP_REMOVED lines=9> */
[----:B------:R-:W-:Y:S01]  /*06d0*/  LOP3.LUT P6, RZ, R55, 0xf, RZ, 0xc0, !PT ;  /* 0x0000000f37ff7812 */ /* 0x000fe200078cc0ff */
[----:B------:R-:W-:Y:S01]  /*06e0*/  IMAD.IADD R207, R207, 0x1, -R130 ;  /* 0x00000001cfcf7824 */ /* 0x000fe200078e0a82 */
[----:B------:R-:W-:Y:S01]  /*06f0*/  LEA.HI R0, R0, R55, RZ, 0x4 ;  /* 0x0000003700007211 */ /* 0x000fe200078f20ff */
[----:B------:R-:W-:-:S03]  /*0700*/  IMAD R3, R3, c[0x0][0x1c0], R136 ;  /* 0x0000700003037a24 */ /* 0x000fc600078e0288 */
[----:B------:R-:W-:Y:S01]  /*0710*/  LOP3.LUT R4, R0, 0x3ffffff0, RZ, 0xc0, !PT ;  /* 0x3ffffff000047812 */ /* 0x000fe200078ec0ff */
[----:B------:R-:W-:Y:S01]  /*0720*/  IMAD R3, R3, c[0x0][0x214], R130 ;  /* 0x0000850003037a24 */ /* 0x000fe200078e0282 */
[----:B------:R-:W-:-:S03]  /*0730*/  SHF.R.S32.HI R0, RZ, 0x4, R0 ;  /* 0x00000004ff007819 */ /* 0x000fc60000011400 */
[----:B------:R-:W-:Y:S01]  /*0740*/  IMAD.IADD R4, R55, 0x1, -R4 ;  /* 0x0000000137047824 */ /* 0x000fe200078e0a04 */
[C---:B------:R-:W-:Y:S02]  /*0750*/  ISETP.GE.AND P3, PT, R0.reuse, R207, PT ;  /* 0x000000cf0000720c */ /* 0x040fe40003f66270 */
[----:B------:R-:W-:Y:S01]  /*0760*/  IADD3 R8, R0, 0x18, RZ ;  /* 0x0000001800087810 */ /* 0x000fe20007ffe0ff */
[----:B------:R-:W-:Y:S01]  /*0770*/  IMAD.SHL.U32 R6, R4, 0x4, RZ ;  /* 0x0000000404067824 */ /* 0x000fe200078e00ff */
[----:B------:R-:W-:Y:S01]  /*0780*/  IADD3 R10, R0, 0x38, RZ ;  /* 0x00000038000a7810 */ /* 0x000fe20007ffe0ff */
[----:B------:R-:W-:Y:S01]  /*0790*/  IMAD R4, R3, c[0x0][0x22c], RZ ;  /* 0x00008b0003047a24 */ /* 0x000fe200078e02ff */
[----:B------:R-:W-:Y:S02]  /*07a0*/  SHF.R.S32.HI R5, RZ, 0x1f, R3 ;  /* 0x0000001fff057819 */ /* 0x000fe40000011403 */
[----:B------:R-:W-:-:S05]  /*07b0*/  SHF.R.S32.HI R7, RZ, 0x1f, R6 ;  /* 0x0000001fff077819 */ /* 0x000fca0000011406 */
[----:B------:R-:W-:-:S05]  /*07c0*/  IMAD.WIDE R6, R0, 0xc0, R6 ;  /* 0x000000c000067825 */ /* 0x000fca00078e0206 */
        /* <DEDUP_REMOVED lines=70> */
.L_x_4470:
        /* <DEDUP_REMOVED lines=58> */
[----:B------:R-:W-:Y:S02]  /*0fd0*/  IMAD.MOV R6, RZ, RZ, -R3 ;  /* 0x000000ffff067224 */ /* 0x000fe400078e0a03 */
[----:B------:R-:W-:Y:S02]  /*0fe0*/  IMAD R11, R9, c[0x0][0x2d0], R2 ;  /* 0x0000b400090b7a24 */ /* 0x000fe400078e0202 */
[----:B------:R-:W-:-:S03]  /*0ff0*/  IMAD R6, R5, R6, R10 ;  /* 0x0000000605067224 */ /* 0x000fc600078e020a */
[----:B------:R-:W-:Y:S02]  /*1000*/  SHF.R.S32.HI R9, RZ, 0x1f, R11 ;  /* 0x0000001fff097819 */ /* 0x000fe4000001140b */
[----:B------:R-:W-:-:S13]  /*1010*/  ISETP.GT.U32.AND P0, PT, R5, R6, PT ;  /* 0x000000060500720c */ /* 0x000fda0003f04070 */
[-C--:B------:R-:W-:Y:S02]  /*1020*/  @!P0 IADD3 R6, R6, -R5.reuse, RZ ;  /* 0x8000000506068210 */ /* 0x080fe40007ffe0ff */
[----:B------:R-:W-:Y:S02]  /*1030*/  @!P0 IADD3 R3, R3, 0x1, RZ ;  /* 0x0000000103038810 */ /* 0x000fe40007ffe0ff */
[----:B------:R-:W-:Y:S01]  /*1040*/  ISETP.GE.U32.AND P1, PT, R6, R5, PT ;  /* 0x000000050600720c */ /* 0x000fe20003f26070 */
[----:B------:R-:W-:Y:S01]  /*1050*/  IMAD R6, R9, c[0x0][0x198], RZ ;  /* 0x0000660009067a24 */ /* 0x000fe200078e02ff */
[----:B------:R-:W-:-:S04]  /*1060*/  LOP3.LUT R5, R136, c[0x0][0x1c8], RZ, 0x3c, !PT ;  /* 0x0000720088057a12 */ /* 0x000fc800078e3cff */
[----:B------:R-:W-:-:S07]  /*1070*/  ISETP.GE.AND P0, PT, R5, RZ, PT ;  /* 0x000000ff0500720c */ /* 0x000fce0003f06270 */
        /* <DEDUP_REMOVED lines=14> */
[----:B------:R-:W-:Y:S01]  /*1160*/  IMAD R10, R6, c[0x0][0x1b0], RZ ;  /* 0x00006c00060a7a24 */ /* 0x000fe200078e02ff */
[----:B------:R-:W-:Y:S01]  /*1170*/  IADD3 R13, R13, R5, RZ ;  /* 0x000000050d0d7210 */ /* 0x000fe20007ffe0ff */
[----:B------:R-:W-:-:S04]  /*1180*/  IMAD.WIDE.U32 R22, R4, c[0x0][0x188], RZ ;  /* 0x0000620004167a25 */ /* 0x000fc800078e00ff */
[C---:B------:R-:W-:Y:S02]  /*1190*/  IMAD R10, R3.reuse, c[0x0][0x1b4], R10 ;  /* 0x00006d00030a7a24 */ /* 0x040fe400078e020a */
[----:B------:R-:W-:-:S04]  /*11a0*/  IMAD.WIDE.U32 R134, R3, c[0x0][0x1b0], R12 ;  /* 0x00006c0003867a25 */ /* 0x000fc800078e000c */
[----:B------:R-:W-:Y:S01]  /*11b0*/  IMAD.IADD R15, R23, 0x1, R15 ;  /* 0x00000001170f7824 */ /* 0x000fe200078e020f */
[----:B------:R-:W-:Y:S01]  /*11c0*/  IADD3 R13, R135, R10, RZ ;  /* 0x0000000a870d7210 */ /* 0x000fe20007ffe0ff */
[----:B------:R-:W-:Y:S05]  /*11d0*/  BRA `(.L_x_4472) ;  /* 0x0000041000007947 */ /* 0x000fea0003800000 */
.L_x_4471:
        /* <DEDUP_REMOVED lines=16> */
.L_x_4473:
[----:B------:R-:W-:Y:S02]  /*12e0*/  IABS R6, c[0x0][0x1c8] ;  /* 0x0000720000067a13 */ /* 0x000fe40000000000 */
[----:B------:R-:W-:Y:S02]  /*12f0*/  @P4 IADD3 R15, R5, R14, RZ ;  /* 0x0000000e050f4210 */ /* 0x000fe40007ffe0ff */
[----:B------:R-:W1:Y:S03]  /*1300*/  I2F.RP R9, R6 ;  /* 0x0000000600097306 */ /* 0x000e660000209400 */
[----:B------:R-:W-:-:S04]  /*1310*/  @P4 IMAD.WIDE.U32 R22, R15, c[0x0][0x1a0], RZ ;  /* 0x000068000f164a25 */ /* 0x000fc800078e00ff */
[----:B------:R-:W-:Y:S01]  /*1320*/  @P4 IMAD R15, R15, c[0x0][0x1a4], R23 ;  /* 0x000069000f0f4a24 */ /* 0x000fe200078e0217 */
        /* <DEDUP_REMOVED lines=14> */
[----:B------:R-:W-:-:S05]  /*1410*/  LEA R2, R133, 0xffffffc0, 0x6 ;  /* 0xffffffc085027811 */ /* 0x000fca00078e30ff */
[----:B------:R-:W-:-:S04]  /*1420*/  IMAD.WIDE.U32 R12, R2, c[0x0][0x198], R12 ;  /* 0x00006600020c7a25 */ /* 0x000fc800078e000c */
[-C--:B------:R-:W-:Y:S02]  /*1430*/  @!P0 IADD3 R9, R9, -R6.reuse, RZ ;  /* 0x8000000609098210 */ /* 0x080fe40007ffe0ff */
[----:B------:R-:W-:Y:S02]  /*1440*/  @!P0 IADD3 R3, R3, 0x1, RZ ;  /* 0x0000000103038810 */ /* 0x000fe40007ffe0ff */
[----:B------:R-:W-:Y:S02]  /*1450*/  ISETP.GE.U32.AND P2, PT, R9, R6, PT ;  /* 0x000000060900720c */ /* 0x000fe40003f46070 */
[----:B------:R-:W-:Y:S02]  /*1460*/  ISETP.NE.AND P0, PT, RZ, c[0x0][0x1c8], PT ;  /* 0x00007200ff007a0c */ /* 0x000fe40003f05270 */
[----:B------:R-:W-:-:S05]  /*1470*/  SHF.R.S32.HI R9, RZ, 0x1f, R2 ;  /* 0x0000001fff097819 */ /* 0x000fca0000011402 */
[----:B------:R-:W-:-:S04]  /*1480*/  IMAD R11, R9, c[0x0][0x198], RZ ;  /* 0x00006600090b7a24 */ /* 0x000fc800078e02ff */
[----:B------:R-:W-:Y:S01]  /*1490*/  @P2 IADD3 R3, R3, 0x1, RZ ;  /* 0x0000000103032810 */ /* 0x000fe20007ffe0ff */
[----:B------:R-:W-:Y:S02]  /*14a0*/  IMAD R10, R2, c[0x0][0x19c], R11 ;  /* 0x00006700020a7a24 */ /* 0x000fe400078e020b */
[----:B------:R-:W-:Y:S02]  /*14b0*/  IMAD.MOV.U32 R11, RZ, RZ, R2 ;  /* 0x000000ffff0b7224 */ /* 0x000fe400078e0002 */
[----:B------:R-:W-:Y:S01]  /*14c0*/  @!P1 IMAD.MOV R3, RZ, RZ, -R3 ;  /* 0x000000ffff039224 */ /* 0x000fe200078e0a03 */
[----:B------:R-:W-:Y:S01]  /*14d0*/  @!P0 LOP3.LUT R3, RZ, c[0x0][0x1c8], RZ, 0x33, !PT ;  /* 0x00007200ff038a12 */ /* 0x000fe200078e33ff */
[----:B------:R-:W-:-:S03]  /*14e0*/  IMAD.IADD R13, R13, 0x1, R10 ;  /* 0x000000010d0d7824 */ /* 0x000fc600078e020a */
        /* <DEDUP_REMOVED lines=16> */
.L_x_4472:
[----:B------:R1:W5:Y:S01]  /*15f0*/  @P5 LDG.E R5, [R140.64] ;  /* 0x000000068c055981 */ /* 0x000362000c1e1900 */
[----:B------:R-:W-:Y:S01]  /*1600*/  ISETP.NE.AND P0, PT, R7, -0x1, PT ;  /* 0xffffffff0700780c */ /* 0x000fe20003f05270 */
[----:B------:R-:W-:Y:S01]  /*1610*/  IMAD R14, R6, c[0x0][0x1b8], RZ ;  /* 0x00006e00060e7a24 */ /* 0x000fe200078e02ff */
[----:B-----5:R-:W-:Y:S02]  /*1620*/  SHF.R.S32.HI R4, RZ, 0x1f, R55 ;  /* 0x0000001fff047819 */ /* 0x020fe40000011437 */
[----:B------:R-:W-:Y:S02]  /*1630*/  MOV R127, c[0x0][0x230] ;  /* 0x00008c00007f7a02 */ /* 0x000fe40000000f00 */
[CC--:B------:R-:W-:Y:S02]  /*1640*/  LEA.HI R138, R4.reuse, R55.reuse, RZ, 0x3 ;  /* 0x00000037048a7211 */ /* 0x0c0fe400078f18ff */
[----:B------:R-:W-:Y:S02]  /*1650*/  LEA.HI R199, R4, R55, RZ, 0x4 ;  /* 0x0000003704c77211 */ /* 0x000fe400078f20ff */
[----:B------:R-:W-:-:S02]  /*1660*/  LOP3.LUT R56, R138, 0xfffffff8, RZ, 0xc0, !PT ;  /* 0xfffffff88a387812 */ /* 0x000fc400078ec0ff */
[----:B------:R-:W-:Y:S01]  /*1670*/  SHF.R.S32.HI R138, RZ, 0x3, R138 ;  /* 0x00000003ff8a7819 */ /* 0x000fe2000001148a */
[----:B------:R-:W-:Y:S01]  /*1680*/  @P0 IMAD.WIDE.U32 R16, R7, c[0x0][0x190], RZ ;  /* 0x0000640007100a25 */ /* 0x000fe200078e00ff */
[----:B------:R-:W-:Y:S02]  /*1690*/  LOP3.LUT R206, R199, 0xfffffff0, RZ, 0xc0, !PT ;  /* 0xfffffff0c7ce7812 */ /* 0x000fe400078ec0ff */
[----:B------:R-:W-:Y:S01]  /*16a0*/  SHF.R.S32.HI R139, RZ, 0x1f, R138 ;  /* 0x0000001fff8b7819 */ /* 0x000fe2000001148a */
[----:B------:R-:W-:Y:S01]  /*16b0*/  @!P0 IMAD R10, R8, c[0x0][0x178], RZ ;  /* 0x00005e00080a8a24 */ /* 0x000fe200078e02ff */
[----:B------:R-:W-:Y:S01]  /*16c0*/  IADD3 R206, -R206, R55, RZ ;  /* 0x00000037cece7210 */ /* 0x000fe20007ffe1ff */
[----:B------:R-:W-:Y:S01]  /*16d0*/  @!P0 IMAD.WIDE.U32 R18, R209, c[0x0][0x178], RZ ;  /* 0x00005e00d1128a25 */ /* 0x000fe200078e00ff */
[----:B------:R-:W-:Y:S02]  /*16e0*/  MOV R145, c[0x0][0x198] ;  /* 0x0000660000917a02 */ /* 0x000fe40000000f00 */
[----:B------:R-:W-:Y:S01]  /*16f0*/  SHF.R.S32.HI R199, RZ, 0x4, R199 ;  /* 0x00000004ffc77819 */ /* 0x000fe200000114c7 */
[----:B------:R-:W-:Y:S01]  /*1700*/  @P0 IMAD R17, R7, c[0x0][0x194], R17 ;  /* 0x0000650007110a24 */ /* 0x000fe200078e0211 */
[----:B------:R-:W-:Y:S01]  /*1710*/  SHF.L.U64.HI R53, R145, R0, c[0x0][0x19c] ;  /* 0x0000670091357619 */ /* 0x000fe20000010200 */
[----:B------:R-:W-:-:S02]  /*1720*/  IMAD.IADD R56, R55, 0x1, -R56 ;  /* 0x0000000137387824 */ /* 0x000fc400078e0a38 */
[----:B------:R-:W-:Y:S02]  /*1730*/  @!P0 IMAD R7, R209, c[0x0][0x17c], R10 ;  /* 0x00005f00d1078a24 */ /* 0x000fe400078e020a */
[----:B------:R-:W-:Y:S01]  /*1740*/  @P0 IMAD.MOV.U32 R10, RZ, RZ, R16 ;  /* 0x000000ffff0a0224 */ /* 0x000fe200078e0010 */
[----:B------:R-:W-:Y:S01]  /*1750*/  @!P0 MOV R10, R18 ;  /* 0x00000012000a8202 */ /* 0x000fe20000000f00 */
[----:B------:R-:W-:Y:S01]  /*1760*/  IMAD.SHL.U32 R18, R56, 0x8, RZ ;  /* 0x0000000838127824 */ /* 0x000fe200078e00ff */
[----:B------:R-:W-:Y:S01]  /*1770*/  MOV R16, RZ ;  /* 0x000000ff00107202 */ /* 0x000fe20000000f00 */
[----:B------:R-:W-:Y:S02]  /*1780*/  @!P0 IMAD.IADD R17, R19, 0x1, R7 ;  /* 0x0000000113118824 */ /* 0x000fe400078e0207 */
[----:B------:R-:W-:Y:S01]  /*1790*/  IMAD.SHL.U32 R12, R138, 0x40, RZ ;  /* 0x000000408a0c7824 */ /* 0x000fe200078e00ff */
[----:B------:R-:W-:Y:S01]  /*17a0*/  IADD3 R22, P0, R18, R22, RZ ;  /* 0x0000001612167210 */ /* 0x000fe20007f1e0ff */
[----:B------:R-:W-:Y:S01]  /*17b0*/  IMAD R7, R3, c[0x0][0x1bc], R14 ;  /* 0x00006f0003077a24 */ /* 0x000fe200078e020e */
[----:B------:R-:W-:Y:S01]  /*17c0*/  SHF.R.S32.HI R19, RZ, 0x1f, R18 ;  /* 0x0000001fff137819 */ /* 0x000fe20000011412 */
[----:B------:R-:W-:Y:S01]  /*17d0*/  IMAD.WIDE R24, R25, 0x40, R138 ;  /* 0x0000004019187825 */ /* 0x000fe200078e028a */
[----:B------:R-:W-:-:S02]  /*17e0*/  LOP3.LUT R21, R12, 0x1c0, RZ, 0xc0, !PT ;  /* 0x000001c00c157812 */ /* 0x000fc400078ec0ff */
[----:B------:R-:W-:Y:S01]  /*17f0*/  IADD3 R14, P1, R18, R10, RZ ;  /* 0x0000000a120e7210 */ /* 0x000fe20007f3e0ff */
[----:B------:R-:W-:Y:S01]  /*1800*/  IMAD.X R23, R19, 0x1, R15, P0 ;  /* 0x0000000113177824 */ /* 0x000fe200000e060f */
[----:B------:R-:W-:Y:S01]  /*1810*/  IADD3 R11, P0, R138, R11, RZ ;  /* 0x0000000b8a0b7210 */ /* 0x000fe20007f1e0ff */
[----:B------:R-:W-:Y:S01]  /*1820*/  IMAD.SHL.U32 R54, R145, 0x10, RZ ;  /* 0x0000001091367824 */ /* 0x000fe200078e00ff */
[----:B------:R-:W-:Y:S01]  /*1830*/  LOP3.LUT R10, R21, 0x38, R18, 0xf8, !PT ;  /* 0x00000038150a7812 */ /* 0x000fe200078ef812 */
[----:B------:R-:W-:Y:S01]  /*1840*/  IMAD.WIDE.U32 R22, R3, c[0x0][0x1b8], R22 ;  /* 0x00006e0003167a25 */ /* 0x000fe200078e0016 */
[----:B------:R-:W-:Y:S02]  /*1850*/  IADD3.X R9, R139, R9, RZ, P0, !PT ;  /* 0x000000098b097210 */ /* 0x000fe400007fe4ff */
[----:B------:R-:W-:Y:S01]  /*1860*/  SHF.R.U32.HI R21, RZ, 0x3, R21 ;  /* 0x00000003ff157819 */ /* 0x000fe20000011615 */
[----:B------:R-:W-:Y:S01]  /*1870*/  IMAD.IADD R23, R23, 0x1, R7 ;  /* 0x0000000117177824 */ /* 0x000fe200078e0207 */
[----:B------:R-:W-:Y:S01]  /*1880*/  SHF.R.S32.HI R7, RZ, 0x1f, R136 ;  /* 0x0000001fff077819 */ /* 0x000fe20000011488 */
[----:B------:R-:W-:Y:S01]  /*1890*/  IMAD R12, R9, c[0x0][0x1a0], RZ ;  /* 0x00006800090c7a24 */ /* 0x000fe200078e02ff */
[----:B------:R-:W-:Y:S01]  /*18a0*/  LEA.HI R9, R4, R55, RZ, 0x6 ;  /* 0x0000003704097211 */ /* 0x000fe200078f30ff */
[----:B------:R-:W-:Y:S01]  /*18b0*/  IMAD.X R15, R19, 0x1, R17, P1 ;  /* 0x00000001130f7824 */ /* 0x000fe200008e0611 */
[----:B------:R-:W-:Y:S01]  /*18c0*/  LOP3.LUT R10, R10, R21, RZ, 0x3c, !PT ;  /* 0x000000150a0a7212 */ /* 0x000fe200078e3cff */
[----:B------:R-:W-:Y:S01]  /*18d0*/  IMAD R7, R7, c[0x0][0x1a8], RZ ;  /* 0x00006a0007077a24 */ /* 0x000fe200078e02ff */
[----:B------:R-:W-:Y:S01]  /*18e0*/  IADD3 R134, P1, R18, R134, RZ ;  /* 0x0000008612867210 */ /* 0x000fe20007f3e0ff */
[----:B------:R-:W-:-:S02]  /*18f0*/  IMAD.SHL.U32 R9, R9, 0x8, RZ ;  /* 0x0000000809097824 */ /* 0x000fc400078e00ff */
[----:B------:R-:W-:Y:S01]  /*1900*/  IMAD R129, R136, c[0x0][0x1ac], R7 ;  /* 0x00006b0088817a24 */ /* 0x000fe200078e0207 */
[----:B------:R-:W-:Y:S01]  /*1910*/  IADD3.X R135, R19, R13, RZ, P1, !PT ;  /* 0x0000000d13877210 */ /* 0x000fe20000ffe4ff */
[C---:B------:R-:W-:Y:S01]  /*1920*/  IMAD R12, R11.reuse, c[0x0][0x1a4], R12 ;  /* 0x000069000b0c7a24 */ /* 0x040fe200078e020c */
[----:B------:R-:W-:Y:S01]  /*1930*/  LOP3.LUT R128, R10, 0xfffffe00, R9, 0xf8, !PT ;  /* 0xfffffe000a807812 */ /* 0x000fe200078ef809 */
[----:B------:R-:W-:Y:S01]  /*1940*/  IMAD.WIDE.U32 R20, R11, c[0x0][0x1a0], R22 ;  /* 0x000068000b147a25 */ /* 0x000fe200078e0016 */
[----:B------:R-:W-:-:S03]  /*1950*/  SHF.R.S32.HI R10, RZ, 0x1f, R79 ;  /* 0x0000001fff0a7819 */ /* 0x000fc6000001144f */
[----:B------:R-:W-:Y:S01]  /*1960*/  IMAD R11, R139, c[0x0][0x198], RZ ;  /* 0x000066008b0b7a24 */ /* 0x000fe200078e02ff */
[----:B------:R-:W-:Y:S01]  /*1970*/  LEA.HI R7, R10, R79, RZ, 0x6 ;  /* 0x0000004f0a077211 */ /* 0x000fe200078f30ff */
[----:B------:R-:W-:Y:S01]  /*1980*/  IMAD R17, R25, c[0x0][0x190], RZ ;  /* 0x0000640019117a24 */ /* 0x000fe200078e02ff */
[----:B------:R-:W-:Y:S01]  /*1990*/  LEA R82, P0, R20, c[0x0][0x170], 0x1 ;  /* 0x00005c0014527a11 */ /* 0x000fe200078008ff */
[C---:B------:R-:W-:Y:S01]  /*19a0*/  IMAD R11, R138.reuse, c[0x0][0x19c], R11 ;  /* 0x000067008a0b7a24 */ /* 0x040fe200078e020b */
[----:B------:R-:W-:Y:S01]  /*19b0*/  SHF.R.S32.HI R7, RZ, 0x6, R7 ;  /* 0x00000006ff077819 */ /* 0x000fe20000011407 */
[----:B------:R-:W-:Y:S01]  /*19c0*/  IMAD.WIDE.U32 R134, R138, c[0x0][0x198], R134 ;  /* 0x000066008a867a25 */ /* 0x000fe200078e0086 */
[----:B------:R-:W-:Y:S02]  /*19d0*/  MOV R204, R82 ;  /* 0x0000005200cc7202 */ /* 0x000fe40000000f00 */
[----:B------:R-:W-:Y:S01]  /*19e0*/  IMNMX R76, R200, R7, !PT ;  /* 0x00000007c84c7217 */ /* 0x000fe20007800200 */
[----:B------:R-:W-:Y:S01]  /*19f0*/  IMAD R17, R24, c[0x0][0x194], R17 ;  /* 0x0000650018117a24 */ /* 0x000fe200078e0211 */
[----:B------:R-:W-:Y:S01]  /*1a00*/  LEA R80, P1, R134, c[0x0][0x168], 0x1 ;  /* 0x00005a0086507a11 */ /* 0x000fe200078208ff */
[----:B------:R-:W-:Y:S01]  /*1a10*/  IMAD.WIDE.U32 R24, R24, c[0x0][0x190], R14 ;  /* 0x0000640018187a25 */ /* 0x000fe200078e000e */
[----:B------:R-:W-:-:S02]  /*1a20*/  ISETP.GT.AND P2, PT, R133, R76, PT ;  /* 0x0000004c8500720c */ /* 0x000fc40003f44270 */
[----:B------:R-:W-:Y:S01]  /*1a30*/  SHF.R.S32.HI R7, RZ, 0x1f, R206 ;  /* 0x0000001fff077819 */ /* 0x000fe200000114ce */
[----:B------:R-:W-:Y:S01]  /*1a40*/  IMAD.IADD R83, R21, 0x1, R12 ;  /* 0x0000000115537824 */ /* 0x000fe200078e020c */
[----:B------:R-:W-:Y:S01]  /*1a50*/  MOV R202, R80 ;  /* 0x0000005000ca7202 */ /* 0x000fe20000000f00 */
[----:B------:R-:W-:Y:S01]  /*1a60*/  IMAD.IADD R52, R135, 0x1, R11 ;  /* 0x0000000187347824 */ /* 0x000fe200078e020b */
[----:B------:R-:W-:Y:S01]  /*1a70*/  LEA.HI R58, R7, R206, RZ, 0x3 ;  /* 0x000000ce073a7211 */ /* 0x000fe200078f18ff */
[----:B------:R-:W-:Y:S01]  /*1a80*/  IMAD.IADD R25, R25, 0x1, R17 ;  /* 0x0000000119197824 */ /* 0x000fe200078e0211 */
[----:B------:R-:W-:Y:S01]  /*1a90*/  SHF.L.U64.HI R83, R20, 0x1, R83 ;  /* 0x0000000114537819 */ /* 0x000fe20000010253 */
[----:B------:R-:W-:Y:S01]  /*1aa0*/  IMAD.MOV.U32 R14, RZ, RZ, 0x2 ;  /* 0x00000002ff0e7424 */ /* 0x000fe200078e00ff */
[----:B------:R-:W-:Y:S01]  /*1ab0*/  SHF.L.U64.HI R81, R134, 0x1, R52 ;  /* 0x0000000186517819 */ /* 0x000fe20000010234 */
[----:B------:R-:W-:Y:S01]  /*1ac0*/  IMAD.MOV.U32 R17, RZ, RZ, c[0x0][0x230] ;  /* 0x00008c00ff117624 */ /* 0x000fe200078e00ff */
[----:B------:R-:W-:Y:S01]  /*1ad0*/  IADD3.X R83, R83, c[0x0][0x174], RZ, P0, !PT ;  /* 0x00005d0053537a10 */ /* 0x000fe200007fe4ff */
[----:B------:R-:W-:Y:S01]  /*1ae0*/  IMAD.MOV.U32 R9, RZ, RZ, c[0x0][0x1a0] ;  /* 0x00006800ff097624 */ /* 0x000fe200078e00ff */
[----:B------:R-:W-:Y:S01]  /*1af0*/  IADD3.X R81, R81, c[0x0][0x16c], RZ, P1, !PT ;  /* 0x00005b0051517a10 */ /* 0x000fe20000ffe4ff */
[----:B------:R-:W-:-:S03]  /*1b00*/  IMAD.HI.U32 R127, R14, R127, R16 ;  /* 0x0000007f0e7f7227 */ /* 0x000fc600078e0010 */
[----:B------:R-:W-:Y:S01]  /*1b10*/  SHF.L.U64.HI R120, R9, R0, c[0x0][0x1a4] ;  /* 0x0000690009787619 */ /* 0x000fe20000010200 */
[----:B------:R-:W-:Y:S01]  /*1b20*/  IMAD.WIDE.U32 R136, R136, c[0x0][0x1a8], R24 ;  /* 0x00006a0088887a25 */ /* 0x000fe200078e0018 */
[----:B------:R-:W-:-:S03]  /*1b30*/  SHF.R.S32.HI R125, RZ, 0x1, R127 ;  /* 0x00000001ff7d7819 */ /* 0x000fc6000001147f */
[----:B------:R-:W-:Y:S02]  /*1b40*/  IMAD.SHL.U32 R121, R9, 0x10, RZ ;  /* 0x0000001009797824 */ /* 0x000fe400078e00ff */
[----:B------:R-:W-:Y:S02]  /*1b50*/  IMAD.SHL.U32 R126, R56, 0x4, RZ ;  /* 0x00000004387e7824 */ /* 0x000fe400078e00ff */
[----:B------:R-:W-:Y:S02]  /*1b60*/  IMAD.IADD R129, R137, 0x1, R129 ;  /* 0x0000000189817824 */ /* 0x000fe400078e0281 */
[----:B------:R-:W-:Y:S02]  /*1b70*/  IMAD.MOV.U32 R201, RZ, RZ, R81 ;  /* 0x000000ffffc97224 */ /* 0x000fe400078e0051 */
[----:B------:R-:W-:Y:S02]  /*1b80*/  IMAD.MOV.U32 R205, RZ, RZ, R83 ;  /* 0x000000ffffcd7224 */ /* 0x000fe400078e0053 */
        /* <DEDUP_REMOVED lines=9> */
[----:B------:R-:W-:Y:S01]  /*1c20*/  IADD3 R95, P2, R54, R54, RZ ;  /* 0x00000036365f7210 */ /* 0x000fe20007f5e0ff */
[----:B------:R-:W-:Y:S01]  /*1c30*/  IMAD R8, R8, c[0x0][0x278], RZ ;  /* 0x00009e0008087a24 */ /* 0x000fe200078e02ff */
[----:B------:R-:W-:Y:S01]  /*1c40*/  IADD3.X R7, R7, R139, ~R11, P1, P0 ;  /* 0x0000008b07077210 */ /* 0x000fe20000fe0c0b */
[----:B------:R-:W-:Y:S01]  /*1c50*/  IMAD.IADD R15, R15, 0x1, R10 ;  /* 0x000000010f0f7824 */ /* 0x000fe200078e020a */
[----:B------:R-:W-:Y:S01]  /*1c60*/  ULDC.64 UR4, c[0x0][0x1a0] ;  /* 0x0000680000047ab9 */ /* 0x000fe20000000a00 */
[C---:B------:R-:W-:Y:S01]  /*1c70*/  IMAD R8, R209.reuse, c[0x0][0x27c], R8 ;  /* 0x00009f00d1087a24 */ /* 0x040fe200078e0208 */
[----:B------:R-:W-:Y:S01]  /*1c80*/  UIMAD UR8, UR9, UR5, URZ ;  /* 0x00000005090872a4 */ /* 0x000fe2000f8e023f */
[----:B------:R-:W-:Y:S01]  /*1c90*/  IMAD.WIDE.U32 R10, R209, c[0x0][0x278], R18 ;  /* 0x00009e00d10a7a25 */ /* 0x000fe200078e0012 */
[----:B------:R-:W-:Y:S01]  /*1ca0*/  SHF.L.U32 R77, R125, 0x4, RZ ;  /* 0x000000047d4d7819 */ /* 0x000fe200000006ff */
[----:B------:R-:W-:Y:S01]  /*1cb0*/  ULDC UR10, c[0x0][0x19c] ;  /* 0x00006700000a7ab9 */ /* 0x000fe20000000800 */
[----:B------:R-:W-:Y:S01]  /*1cc0*/  IADD3 R124, R138, 0x10, RZ ;  /* 0x000000108a7c7810 */ /* 0x000fe20007ffe0ff */
[----:B------:R-:W-:Y:S01]  /*1cd0*/  IMAD.WIDE.U32 R16, R9, 0x20, RZ ;  /* 0x0000002009107825 */ /* 0x000fe200078e00ff */
[C---:B------:R-:W-:Y:S01]  /*1ce0*/  IADD3 R72, R77.reuse, 0x40, RZ ;  /* 0x000000404d487810 */ /* 0x040fe20007ffe0ff */
[----:B------:R-:W-:Y:S01]  /*1cf0*/  UIMAD UR10, UR9, UR10, URZ ;  /* 0x0000000a090a72a4 */ /* 0x000fe2000f8e023f */
[----:B------:R-:W-:Y:S01]  /*1d00*/  IADD3 R68, R77, 0x80, RZ ;  /* 0x000000804d447810 */ /* 0x000fe20007ffe0ff */
[----:B------:R-:W-:Y:S01]  /*1d10*/  IMAD R9, R7, c[0x0][0x290], RZ ;  /* 0x0000a40007097a24 */ /* 0x000fe200078e02ff */
[----:B------:R-:W-:Y:S01]  /*1d20*/  IADD3 R110, R17, UR8, RZ ;  /* 0x00000008116e7c10 */ /* 0x000fe2000fffe0ff */
[----:B------:R-:W-:Y:S01]  /*1d30*/  IMAD.IADD R21, R11, 0x1, R8 ;  /* 0x000000010b157824 */ /* 0x000fe200078e0208 */
[----:B------:R-:W-:Y:S01]  /*1d40*/  UMOV UR8, 0x60 ;  /* 0x0000006000087882 */ /* 0x000fe20000000000 */
[----:B------:R-:W-:Y:S01]  /*1d50*/  IMAD R7, R7, c[0x0][0x288], RZ ;  /* 0x0000a20007077a24 */ /* 0x000fe200078e02ff */
[----:B------:R-:W-:Y:S01]  /*1d60*/  UIMAD UR11, UR8, UR5, URZ ;  /* 0x00000005080b72a4 */ /* 0x000fe2000f8e023f */
[----:B------:R-:W-:Y:S01]  /*1d70*/  IMAD.MOV.U32 R20, RZ, RZ, R10 ;  /* 0x000000ffff147224 */ /* 0x000fe200078e000a */
[----:B------:R-:W-:Y:S01]  /*1d80*/  UIMAD.WIDE.U32 UR12, UR8, UR4, URZ ;  /* 0x00000004080c72a5 */ /* 0x000fe2000f8e003f */
[C---:B------:R-:W-:Y:S01]  /*1d90*/  IMAD R12, R4.reuse, c[0x0][0x294], R9 ;  /* 0x0000a500040c7a24 */ /* 0x040fe200078e0209 */
[----:B------:R-:W-:Y:S01]  /*1da0*/  ULDC UR5, c[0x0][0x294] ;  /* 0x0000a50000057ab9 */ /* 0x000fe20000000800 */
[----:B------:R-:W-:Y:S01]  /*1db0*/  IMAD.WIDE.U32 R8, R4, c[0x0][0x290], R14 ;  /* 0x0000a40004087a25 */ /* 0x000fe200078e000e */
[----:B------:R-:W-:Y:S01]  /*1dc0*/  UIMAD UR5, UR8, UR5, URZ ;  /* 0x00000005080572a4 */ /* 0x000fe2000f8e023f */
[----:B------:R-:W-:Y:S01]  /*1dd0*/  SHF.L.U64.HI R110, R16, 0x1, R110 ;  /* 0x00000001106e7819 */ /* 0x000fe2000001026e */
[----:B------:R-:W-:Y:S01]  /*1de0*/  ULDC UR4, c[0x0][0x230] ;  /* 0x00008c0000047ab9 */ /* 0x000fe20000000800 */
[----:B------:R-:W-:Y:S01]  /*1df0*/  IMAD R10, R4, c[0x0][0x28c], R7 ;  /* 0x0000a300040a7a24 */ /* 0x000fe200078e0207 */
[----:B------:R-:W-:Y:S01]  /*1e00*/  IADD3 R123, R138, 0x20, RZ ;  /* 0x000000208a7b7810 */ /* 0x000fe20007ffe0ff */
[----:B------:R-:W-:Y:S01]  /*1e10*/  IMAD.WIDE.U32 R14, R4, c[0x0][0x288], R20 ;  /* 0x0000a200040e7a25 */ /* 0x000fe200078e0014 */
[C---:B------:R-:W-:Y:S01]  /*1e20*/  IADD3 R122, R138.reuse, 0x30, RZ ;  /* 0x000000308a7a7810 */ /* 0x040fe20007ffe0ff */
[----:B------:R-:W-:Y:S01]  /*1e30*/  UIADD3 UR11, UR13, UR11, URZ ;  /* 0x0000000b0d0b7290 */ /* 0x000fe2000fffe03f */
[----:B------:R-:W-:Y:S01]  /*1e40*/  SHF.R.S32.HI R75, RZ, 0x1f, R77 ;  /* 0x0000001fff4b7819 */ /* 0x000fe2000001144d */
[----:B------:R-:W-:Y:S01]  /*1e50*/  IMAD.IADD R2, R5, 0x1, R2 ;  /* 0x0000000105027824 */ /* 0x000fe200078e0202 */
[----:B------:R-:W-:Y:S01]  /*1e60*/  SHF.R.S32.HI R71, RZ, 0x1f, R72 ;  /* 0x0000001fff477819 */ /* 0x000fe20000011448 */
[----:B------:R-:W-:Y:S01]  /*1e70*/  IMAD R4, R138, R125, R126 ;  /* 0x0000007d8a047224 */ /* 0x000fe200078e027e */
[----:B------:R-:W-:Y:S01]  /*1e80*/  SHF.R.S32.HI R67, RZ, 0x1f, R68 ;  /* 0x0000001fff437819 */ /* 0x000fe20000011444 */
[----:B------:R-:W-:Y:S01]  /*1e90*/  IMAD.IADD R13, R9, 0x1, R12 ;  /* 0x00000001090d7824 */ /* 0x000fe200078e020c */
[----:B------:R-:W-:Y:S01]  /*1ea0*/  ULDC.U8 UR8, c[0x0][0x313] ;  /* 0x0000c4c000087ab9 */ /* 0x000fe20000000000 */
[----:B------:R-:W-:-:S02]  /*1eb0*/  IMAD.MOV.U32 R12, RZ, RZ, R8 ;  /* 0x000000ffff0c7224 */ /* 0x000fc400078e0008 */
[----:B------:R-:W-:Y:S01]  /*1ec0*/  IMAD.IADD R11, R15, 0x1, R10 ;  /* 0x000000010f0b7824 */ /* 0x000fe200078e020a */
[----:B------:R-:W-:Y:S01]  /*1ed0*/  MOV R10, R14 ;  /* 0x0000000e000a7202 */ /* 0x000fe20000000f00 */
[----:B------:R-:W-:Y:S01]  /*1ee0*/  IMAD R8, R6, c[0x0][0x2a0], RZ ;  /* 0x0000a80006087a24 */ /* 0x000fe200078e02ff */
[C---:B------:R-:W-:Y:S01]  /*1ef0*/  IADD3 R15, R18.reuse, 0x40, RZ ;  /* 0x00000040120f7810 */ /* 0x040fe20007ffe0ff */
[----:B------:R-:W-:Y:S01]  /*1f00*/  IMAD R5, R125, R2, RZ ;  /* 0x000000027d057224 */ /* 0x000fe200078e02ff */
[----:B------:R-:W-:Y:S01]  /*1f10*/  IADD3 R14, R18, 0x80, RZ ;  /* 0x00000080120e7810 */ /* 0x000fe20007ffe0ff */
[----:B------:R-:W-:Y:S02]  /*1f20*/  IMAD R6, R6, c[0x0][0x298], RZ ;  /* 0x0000a60006067a24 */ /* 0x000fe400078e02ff */
[----:B------:R-:W-:Y:S01]  /*1f30*/  IMAD.IADD R2, R126, 0x1, R4 ;  /* 0x000000017e027824 */ /* 0x000fe200078e0204 */
[----:B------:R-:W-:Y:S01]  /*1f40*/  SHF.R.S32.HI R119, RZ, 0x1f, R5 ;  /* 0x0000001fff777819 */ /* 0x000fe20000011405 */
[----:B------:R-:W-:Y:S01]  /*1f50*/  IMAD.MOV.U32 R87, RZ, RZ, c[0x0][0x288] ;  /* 0x0000a200ff577624 */ /* 0x000fe200078e00ff */
[----:B------:R-:W-:Y:S01]  /*1f60*/  IADD3 R44, P1, R5, R4, RZ ;  /* 0x00000004052c7210 */ /* 0x000fe20007f3e0ff */
[----:B------:R-:W-:Y:S01]  /*1f70*/  IMAD R113, R3, c[0x0][0x2a4], R8 ;  /* 0x0000a90003717a24 */ /* 0x000fe200078e0208 */
[----:B------:R-:W-:Y:S01]  /*1f80*/  IADD3 R118, P0, R5, R2, RZ ;  /* 0x0000000205767210 */ /* 0x000fe20007f1e0ff */
[----:B------:R-:W-:Y:S01]  /*1f90*/  IMAD.WIDE.U32 R8, R3, c[0x0][0x2a0], R12 ;  /* 0x0000a80003087a25 */ /* 0x000fe200078e000c */
[----:B------:R-:W-:-:S03]  /*1fa0*/  SHF.L.U64.HI R84, R87, R0, c[0x0][0x28c] ;  /* 0x0000a30057547619 */ /* 0x000fc60000010200 */
[C---:B------:R-:W-:Y:S02]  /*1fb0*/  IMAD R115, R3.reuse, c[0x0][0x29c], R6 ;  /* 0x0000a70003737a24 */ /* 0x040fe400078e0206 */
[----:B------:R-:W-:Y:S01]  /*1fc0*/  IMAD.WIDE.U32 R6, R3, c[0x0][0x298], R10 ;  /* 0x0000a60003067a25 */ /* 0x000fe200078e000a */
[-C--:B------:R-:W-:Y:S02]  /*1fd0*/  LEA.HI.X.SX32 R3, R4, R119.reuse, 0x1, P1 ;  /* 0x0000007704037211 */ /* 0x080fe400008f0eff */
[----:B------:R-:W-:Y:S01]  /*1fe0*/  LEA.HI.X.SX32 R119, R2, R119, 0x1, P0 ;  /* 0x0000007702777211 */ /* 0x000fe200000f0eff */
[----:B------:R-:W-:Y:S01]  /*1ff0*/  IMAD.SHL.U32 R85, R87, 0x10, RZ ;  /* 0x0000001057557824 */ /* 0x000fe200078e00ff */
[----:B------:R-:W-:Y:S01]  /*2000*/  LEA R112, P1, R8, c[0x0][0x270], 0x1 ;  /* 0x00009c0008707a11 */ /* 0x000fe200078208ff */
[----:B------:R-:W-:Y:S01]  /*2010*/  IMAD.IADD R113, R9, 0x1, R113 ;  /* 0x0000000109717824 */ /* 0x000fe200078e0271 */
[----:B------:R-:W-:Y:S01]  /*2020*/  LEA R114, P0, R6, c[0x0][0x268], 0x1 ;  /* 0x00009a0006727a11 */ /* 0x000fe200078008ff */
[----:B------:R-:W-:Y:S01]  /*2030*/  IMAD.IADD R115, R7, 0x1, R115 ;  /* 0x0000000107737824 */ /* 0x000fe200078e0273 */
[----:B------:R-:W-:Y:S01]  /*2040*/  IADD3 R94, P5, R85, R85, RZ ;  /* 0x00000055555e7210 */ /* 0x000fe20007fbe0ff */
[----:B------:R-:W-:Y:S01]  /*2050*/  IMAD.MOV.U32 R142, RZ, RZ, c[0x0][0x290] ;  /* 0x0000a400ff8e7624 */ /* 0x000fe200078e00ff */
[----:B------:R-:W-:Y:S01]  /*2060*/  LEA.HI.X R113, R8, c[0x0][0x274], R113, 0x1, P1 ;  /* 0x00009d0008717a11 */ /* 0x000fe200008f0c71 */
[----:B------:R-:W-:Y:S01]  /*2070*/  IMAD.X R96, R53, 0x1, R53, P2 ;  /* 0x0000000135607824 */ /* 0x000fe200010e0635 */
[----:B------:R-:W-:Y:S01]  /*2080*/  LEA.HI.X R115, R6, c[0x0][0x26c], R115, 0x1, P0 ;  /* 0x00009b0006737a11 */ /* 0x000fe200000f0c73 */
[----:B------:R-:W-:Y:S01]  /*2090*/  IMAD.X R93, R84, 0x1, R84, P5 ;  /* 0x00000001545d7824 */ /* 0x000fe200028e0654 */
[C---:B------:R-:W-:Y:S01]  /*20a0*/  IADD3 R91, P1, R95.reuse, 0x40, RZ ;  /* 0x000000405f5b7810 */ /* 0x040fe20007f3e0ff */
[----:B------:R-:W-:Y:S01]  /*20b0*/  IMAD.MOV.U32 R86, RZ, RZ, 0x5 ;  /* 0x00000005ff567424 */ /* 0x000fe200078e00ff */
[----:B------:R-:W-:Y:S01]  /*20c0*/  IADD3 R95, P0, R95, 0x80, RZ ;  /* 0x000000805f5f7810 */ /* 0x000fe20007f1e0ff */
[C---:B------:R-:W-:Y:S01]  /*20d0*/  IMAD.IADD R66, R77.reuse, 0x1, R72 ;  /* 0x000000014d427824 */ /* 0x040fe200078e0248 */
[C---:B------:R-:W-:Y:S01]  /*20e0*/  SHF.L.U64.HI R119, R118.reuse, 0x1, R119 ;  /* 0x0000000176777819 */ /* 0x040fe20000010277 */
[----:B------:R-:W-:Y:S01]  /*20f0*/  IMAD.SHL.U32 R118, R118, 0x2, RZ ;  /* 0x0000000276767824 */ /* 0x000fe200078e00ff */
[----:B------:R-:W-:Y:S01]  /*2100*/  IADD3 R90, P4, R94, 0x40, RZ ;  /* 0x000000405e5a7810 */ /* 0x000fe20007f9e0ff */
[--C-:B------:R-:W-:Y:S01]  /*2110*/  IMAD.X R92, RZ, RZ, R96.reuse, P1 ;  /* 0x000000ffff5c7224 */ /* 0x100fe200008e0660 */
[----:B------:R-:W-:Y:S01]  /*2120*/  SHF.L.U64.HI R105, R142, R0, c[0x0][0x294] ;  /* 0x0000a5008e697619 */ /* 0x000fe20000010200 */
[----:B------:R-:W-:Y:S01]  /*2130*/  IMAD.X R96, RZ, RZ, R96, P0 ;  /* 0x000000ffff607224 */ /* 0x000fe200000e0660 */
[----:B------:R-:W-:Y:S01]  /*2140*/  IADD3 R99, P1, R54, R91, RZ ;  /* 0x0000005b36637210 */ /* 0x000fe20007f3e0ff */
[----:B------:R-:W-:Y:S01]  /*2150*/  IMAD.IADD R64, R77, 0x1, R68 ;  /* 0x000000014d407824 */ /* 0x000fe200078e0244 */
[----:B------:R-:W-:Y:S01]  /*2160*/  IADD3.X R89, RZ, R93, RZ, P4, !PT ;  /* 0x0000005dff597210 */ /* 0x000fe200027fe4ff */
[----:B------:R-:W-:Y:S01]  /*2170*/  IMAD.SHL.U32 R108, R142, 0x20, RZ ;  /* 0x000000208e6c7824 */ /* 0x000fe200078e00ff */
[----:B------:R-:W-:Y:S01]  /*2180*/  IADD3 R103, P0, R54, R95, RZ ;  /* 0x0000005f36677210 */ /* 0x000fe20007f1e0ff */
[----:B------:R-:W-:Y:S01]  /*2190*/  IMAD.X R100, R53, 0x1, R92, P1 ;  /* 0x0000000135647824 */ /* 0x000fe200008e065c */
[----:B------:R-:W-:Y:S01]  /*21a0*/  SHF.L.U64.HI R0, R44, 0x1, R3 ;  /* 0x000000012c007819 */ /* 0x000fe20000010203 */
[----:B------:R-:W-:Y:S01]  /*21b0*/  IMAD.WIDE.U32 R144, R145, 0x20, RZ ;  /* 0x0000002091907825 */ /* 0x000fe200078e00ff */
[----:B------:R-:W-:-:S02]  /*21c0*/  IADD3 R94, P2, R94, 0x80, RZ ;  /* 0x000000805e5e7810 */ /* 0x000fc40007f5e0ff */
[----:B------:R-:W-:Y:S01]  /*21d0*/  IADD3 R116, P4, R118, c[0x0][0x2b0], RZ ;  /* 0x0000ac0076747a10 */ /* 0x000fe20007f9e0ff */
[C---:B------:R-:W-:Y:S01]  /*21e0*/  IMAD.SHL.U32 R74, R125.reuse, 0x20, RZ ;  /* 0x000000207d4a7824 */ /* 0x040fe200078e00ff */
[----:B------:R-:W-:Y:S01]  /*21f0*/  SHF.L.U32 R44, R44, 0x1, RZ ;  /* 0x000000012c2c7819 */ /* 0x000fe200000006ff */
[----:B------:R-:W-:Y:S01]  /*2200*/  IMAD R70, R125, 0x30, RZ ;  /* 0x000000307d467824 */ /* 0x000fe200078e02ff */
[CC--:B------:R-:W-:Y:S01]  /*2210*/  SHF.L.U64.HI R107, R142.reuse, R86.reuse, c[0x0][0x294] ;  /* 0x0000a5008e6b7619 */ /* 0x0c0fe20000010256 */
[----:B------:R-:W-:Y:S01]  /*2220*/  IMAD.X R104, R53, 0x1, R96, P0 ;  /* 0x0000000135687824 */ /* 0x000fe200000e0660 */
[C---:B------:R-:W-:Y:S01]  /*2230*/  SHF.L.U32 R106, R142.reuse, 0x4, RZ ;  /* 0x000000048e6a7819 */ /* 0x040fe200000006ff */
[----:B------:R-:W-:Y:S01]  /*2240*/  IMAD.WIDE.U32 R142, R142, 0x60, RZ ;  /* 0x000000608e8e7825 */ /* 0x000fe200078e00ff */
[----:B------:R-:W-:Y:S02]  /*2250*/  IADD3.X R117, R119, c[0x0][0x2b4], RZ, P4, !PT ;  /* 0x0000ad0077757a10 */ /* 0x000fe400027fe4ff */
[----:B------:R-:W-:Y:S01]  /*2260*/  IADD3 R20, P1, R44, c[0x0][0x2b0], RZ ;  /* 0x0000ac002c147a10 */ /* 0x000fe20007f3e0ff */
[C---:B------:R-:W-:Y:S01]  /*2270*/  IMAD.IADD R62, R77.reuse, 0x1, R66 ;  /* 0x000000014d3e7824 */ /* 0x040fe200078e0242 */
[-C--:B------:R-:W-:Y:S01]  /*2280*/  IADD3 R98, P5, R90, R85.reuse, RZ ;  /* 0x000000555a627210 */ /* 0x080fe20007fbe0ff */
[----:B------:R-:W-:Y:S01]  /*2290*/  IMAD.IADD R60, R77, 0x1, R64 ;  /* 0x000000014d3c7824 */ /* 0x000fe200078e0240 */
[----:B------:R-:W-:Y:S01]  /*22a0*/  IADD3 R102, P4, R94, R85, RZ ;  /* 0x000000555e667210 */ /* 0x000fe20007f9e0ff */
[----:B------:R-:W-:Y:S01]  /*22b0*/  IMAD.X R93, RZ, RZ, R93, P2 ;  /* 0x000000ffff5d7224 */ /* 0x000fe200010e065d */
[----:B------:R-:W-:Y:S01]  /*22c0*/  IADD3 R118, P2, R118, c[0x0][0x2a8], RZ ;  /* 0x0000aa0076767a10 */ /* 0x000fe20007f5e0ff */
[----:B------:R-:W-:Y:S01]  /*22d0*/  IMAD.MOV.U32 R78, RZ, RZ, c[0x0][0x290] ;  /* 0x0000a400ff4e7624 */ /* 0x000fe200078e00ff */
[----:B------:R-:W-:Y:S01]  /*22e0*/  IADD3 R44, P0, R44, c[0x0][0x2a8], RZ ;  /* 0x0000aa002c2c7a10 */ /* 0x000fe20007f1e0ff */
[----:B------:R-:W-:Y:S01]  /*22f0*/  IMAD.SHL.U32 R109, R16, 0x2, RZ ;  /* 0x00000002106d7824 */ /* 0x000fe200078e00ff */
[C---:B------:R-:W-:Y:S01]  /*2300*/  SHF.L.U64.HI R86, R87.reuse, R86, c[0x0][0x28c] ;  /* 0x0000a30057567619 */ /* 0x040fe20000010256 */
[----:B------:R-:W-:Y:S01]  /*2310*/  IMAD.MOV.U32 R13, RZ, RZ, R133 ;  /* 0x000000ffff0d7224 */ /* 0x000fe200078e0085 */
[----:B------:R-:W-:Y:S01]  /*2320*/  SHF.L.U64.HI R107, R108, 0x1, R107 ;  /* 0x000000016c6b7819 */ /* 0x000fe2000001026b */
[----:B------:R-:W-:Y:S01]  /*2330*/  IMAD.SHL.U32 R87, R87, 0x20, RZ ;  /* 0x0000002057577824 */ /* 0x000fe200078e00ff */
[----:B------:R-:W-:Y:S01]  /*2340*/  SHF.L.U64.HI R105, R106, 0x1, R105 ;  /* 0x000000016a697819 */ /* 0x000fe20000010269 */
[----:B------:R-:W-:Y:S01]  /*2350*/  IMAD.SHL.U32 R108, R108, 0x2, RZ ;  /* 0x000000026c6c7824 */ /* 0x000fe200078e00ff */
[----:B------:R-:W-:Y:S01]  /*2360*/  SHF.R.S32.HI R73, RZ, 0x1f, R74 ;  /* 0x0000001fff497819 */ /* 0x000fe2000001144a */
[----:B------:R-:W-:Y:S01]  /*2370*/  IMAD.SHL.U32 R106, R106, 0x2, RZ ;  /* 0x000000026a6a7824 */ /* 0x000fe200078e00ff */
[----:B------:R-:W-:Y:S01]  /*2380*/  SHF.R.S32.HI R69, RZ, 0x1f, R70 ;  /* 0x0000001fff457819 */ /* 0x000fe20000011446 */
[--C-:B------:R-:W-:Y:S01]  /*2390*/  IMAD.X R97, R89, 0x1, R84.reuse, P5 ;  /* 0x0000000159617824 */ /* 0x100fe200028e0654 */
[----:B------:R-:W-:Y:S01]  /*23a0*/  IADD3 R88, R145, UR10, RZ ;  /* 0x0000000a91587c10 */ /* 0x000fe2000fffe0ff */
[----:B------:R-:W-:Y:S01]  /*23b0*/  IMAD.X R101, R93, 0x1, R84, P4 ;  /* 0x000000015d657824 */ /* 0x000fe200020e0654 */
[----:B------:R-:W-:Y:S01]  /*23c0*/  IADD3 R111, R143, UR5, RZ ;  /* 0x000000058f6f7c10 */ /* 0x000fe2000fffe0ff */
[----:B------:R-:W-:Y:S01]  /*23d0*/  IMAD.U32 R78, R78, -0x40, RZ ;  /* 0xffffffc04e4e7824 */ /* 0x000fe200078e00ff */
[----:B------:R-:W-:-:S02]  /*23e0*/  SHF.R.S32.HI R65, RZ, 0x1f, R66 ;  /* 0x0000001fff417819 */ /* 0x000fc40000011442 */
[----:B------:R-:W-:Y:S02]  /*23f0*/  SHF.R.S32.HI R63, RZ, 0x1f, R64 ;  /* 0x0000001fff3f7819 */ /* 0x000fe40000011440 */
[----:B------:R-:W-:Y:S02]  /*2400*/  SHF.R.S32.HI R61, RZ, 0x1f, R62 ;  /* 0x0000001fff3d7819 */ /* 0x000fe4000001143e */
[----:B------:R-:W-:Y:S02]  /*2410*/  SHF.R.S32.HI R59, RZ, 0x1f, R60 ;  /* 0x0000001fff3b7819 */ /* 0x000fe4000001143c */
[----:B------:R-:W-:Y:S02]  /*2420*/  IADD3.X R119, R119, c[0x0][0x2ac], RZ, P2, !PT ;  /* 0x0000ab0077777a10 */ /* 0x000fe400017fe4ff */
[C---:B------:R-:W-:Y:S02]  /*2430*/  IADD3.X R21, R0.reuse, c[0x0][0x2b4], RZ, P1, !PT ;  /* 0x0000ad0000157a10 */ /* 0x040fe40000ffe4ff */
[----:B------:R-:W-:-:S02]  /*2440*/  IADD3.X R45, R0, c[0x0][0x2ac], RZ, P0, !PT ;  /* 0x0000ab00002d7a10 */ /* 0x000fc400007fe4ff */
.L_x_4520:
        /* <DEDUP_REMOVED lines=204> */
.L_x_4478:
[----:B------:R-:W-:Y:S05]  /*3110*/  BSYNC B0 ;  /* 0x0000000000007941 */ /* 0x000fea0003800000 */
.L_x_4477:
        /* <DEDUP_REMOVED lines=159> */
.L_x_4480:
[----:B------:R-:W-:Y:S05]  /*3b10*/  BSYNC B0 ;  /* 0x0000000000007941 */ /* 0x000fea0003800000 */
.L_x_4479:
        /* <DEDUP_REMOVED lines=167> */
.L_x_4482:
[----:B------:R-:W-:Y:S05]  /*4590*/  BSYNC B0 ;  /* 0x0000000000007941 */ /* 0x000fea0003800000 */
.L_x_4481:
        /* <DEDUP_REMOVED lines=170> */
.L_x_4484:
[----:B------:R-:W-:Y:S05]  /*5040*/  BSYNC B0 ;  /* 0x0000000000007941 */ /* 0x000fea0003800000 */
.L_x_4483:
        /* <DEDUP_REMOVED lines=8> */
.L_x_4476:
        /* <DEDUP_REMOVED lines=91> */
.L_x_4489:
[----:B------:R-:W-:Y:S05]  /*5680*/  BSYNC B0 ;  /* 0x0000000000007941 */ /* 0x000fea0003800000 */
.L_x_4488:
        /* <DEDUP_REMOVED lines=91> */
.L_x_4491:
[----:B------:R-:W-:Y:S05]  /*5c40*/  BSYNC B0 ;  /* 0x0000000000007941 */ /* 0x000fea0003800000 */
.L_x_4490:
        /* <DEDUP_REMOVED lines=91> */
.L_x_4493:
[----:B------:R-:W-:Y:S05]  /*6200*/  BSYNC B0 ;  /* 0x0000000000007941 */ /* 0x000fea0003800000 */
.L_x_4492:
[----:B-----5:R1:W-:Y:S02]  /*6210*/  STG.E.128 [R80.64+0x100], R48 ;  /* 0x0001003050007986 */ /* 0x0203e4000c101d06 */
.L_x_4487:
[----:B------:R-:W-:Y:S05]  /*6220*/  BSYNC B1 ;  /* 0x0000000000017941 */ /* 0x000fea0003800000 */
.L_x_4486:
        /* <DEDUP_REMOVED lines=96> */
.L_x_4497:
[----:B------:R-:W-:Y:S05]  /*6830*/  BSYNC B0 ;  /* 0x0000000000007941 */ /* 0x000fea0003800000 */
.L_x_4496:
        /* <DEDUP_REMOVED lines=97> */
.L_x_4499:
[----:B------:R-:W-:Y:S05]  /*6e50*/  BSYNC B0 ;  /* 0x0000000000007941 */ /* 0x000fea0003800000 */
.L_x_4498:
        /* <DEDUP_REMOVED lines=99> */
.L_x_4501:
[----:B------:R-:W-:Y:S05]  /*7490*/  BSYNC B0 ;  /* 0x0000000000007941 */ /* 0x000fea0003800000 */
.L_x_4500:
[----:B-----5:R4:W-:Y:S02]  /*74a0*/  STG.E.128 [R146.64+0x100], R4 ;  /* 0x0001000492007986 */ /* 0x0209e4000c101d06 */
.L_x_4495:
[----:B------:R-:W-:Y:S05]  /*74b0*/  BSYNC B1 ;  /* 0x0000000000017941 */ /* 0x000fea0003800000 */
.L_x_4494:
        /* <DEDUP_REMOVED lines=99> */
.L_x_4505:
[----:B------:R-:W-:Y:S05]  /*7af0*/  BSYNC B0 ;  /* 0x0000000000007941 */ /* 0x000fea0003800000 */
.L_x_4504:
        /* <DEDUP_REMOVED lines=99> */
.L_x_4507:
[----:B------:R-:W-:Y:S05]  /*8130*/  BSYNC B0 ;  /* 0x0000000000007941 */ /* 0x000fea0003800000 */
.L_x_4506:
        /* <DEDUP_REMOVED lines=100> */
.L_x_4509:
[----:B------:R-:W-:Y:S05]  /*8780*/  BSYNC B0 ;  /* 0x0000000000007941 */ /* 0x000fea0003800000 */
.L_x_4508:
[C---:B----4-:R-:W-:Y:S04]  /*8790*/  LEA R2, P0, R95.reuse, R80, 0x1 ;  /* 0x000000505f027211 */ /* 0x050fe800078008ff */
[----:B------:R-:W-:Y:S05]  /*87a0*/  LEA.HI.X R3, R95, R81, R96, 0x1, P0 ;  /* 0x000000515f037211 */ /* 0x000fea00000f0c60 */
[----:B-----5:R4:W-:Y:S04]  /*87b0*/  STG.E.128 [R2.64], R8 ;  /* 0x0000000802007986 */ /* 0x0209e8000c101d06 */
.L_x_4503:
[----:B------:R-:W-:Y:S05]  /*87c0*/  BSYNC B1 ;  /* 0x0000000000017941 */ /* 0x000fea0003800000 */
.L_x_4502:
        /* <DEDUP_REMOVED lines=101> */
.L_x_4513:
[----:B------:R-:W-:Y:S05]  /*8e20*/  BSYNC B0 ;  /* 0x0000000000007941 */ /* 0x000fea0003800000 */
.L_x_4512:
        /* <DEDUP_REMOVED lines=100> */
.L_x_4515:
[----:B------:R-:W-:Y:S05]  /*9470*/  BSYNC B0 ;  /* 0x0000000000007941 */ /* 0x000fea0003800000 */
.L_x_4514:
        /* <DEDUP_REMOVED lines=100> */
.L_x_4517:
[----:B------:R-:W-:Y:S05]  /*9ac0*/  BSYNC B0 ;  /* 0x0000000000007941 */ /* 0x000fea0003800000 */
.L_x_4516:
[C---:B----4-:R-:W-:Y:S04]  /*9ad0*/  LEA R2, P0, R103.reuse, R80, 0x1 ;  /* 0x0000005067027211 */ /* 0x050fe800078008ff */
[----:B------:R-:W-:Y:S05]  /*9ae0*/  LEA.HI.X R3, R103, R81, R104, 0x1, P0 ;  /* 0x0000005167037211 */ /* 0x000fea00000f0c68 */
[----:B-----5:R4:W-:Y:S04]  /*9af0*/  STG.E.128 [R2.64], R8 ;  /* 0x0000000802007986 */ /* 0x0209e8000c101d06 */
.L_x_4511:
[----:B------:R-:W-:Y:S05]  /*9b00*/  BSYNC B1 ;  /* 0x0000000000017941 */ /* 0x000fea0003800000 */
.L_x_4510:
        /* <DEDUP_REMOVED lines=8> */
.L_x_4475:
        /* <DEDUP_REMOVED lines=40> */
.L_x_4485:
        /* <DEDUP_REMOVED lines=80> */
.L_x_4518:
        /* <DEDUP_REMOVED lines=8> */
.L_x_4519:
[----:B------:R-:W-:Y:S04]  /*a390*/  IADD3 R13, R13, -0x1, RZ ;  /* 0xffffffff0d0d7810 */ /* 0x000fe80007ffe0ff */
[----:B------:R-:W-:Y:S11]  /*a3a0*/  ISETP.GT.AND P0, PT, R13, R76, PT ;  /* 0x0000004c0d00720c */ /* 0x000ff60003f04270 */
[----:B------:R-:W-:Y:S02]  /*a3b0*/  @!UPT UIADD3 URZ, URZ, URZ, URZ ;  /* 0x0000003f3f3ff290 */ /* 0x000fe4000fffe03f */
[----:B------:R-:W-:-:S05]  /*a3c0*/  @P0 BRA `(.L_x_4520) ;  /* 0xffff808000000947 */ /* 0x000fca000383ffff */
.L_x_4474:
[----:B-1----:R-:W-:Y:S01]  /*a3d0*/  BAR.SYNC.DEFER_BLOCKING 0x0 ;  /* 0x0000000000007b1d */ /* 0x002fe20000010000 */
[----:B------:R-:W-:Y:S01]  /*a3e0*/  ISETP.NE.AND P0, PT, RZ, c[0x0][0x230], PT ;  /* 0x00008c00ff007a0c */ /* 0x000fe20003f05270 */
[----:B------:R-:W-:Y:S01]  /*a3f0*/  IMAD.MOV.U32 R3, RZ, RZ, c[0x0][0x190] ;  /* 0x00006400ff037624 */ /* 0x000fe200078e00ff */
[----:B------:R-:W-:Y:S01]  /*a400*/  SHF.L.U32 R213, R128, 0x1, RZ ;  /* 0x0000000180d57819 */ /* 0x000fe200000006ff */
[----:B------:R-:W-:Y:S02]  /*a410*/  IMAD.MOV.U32 R0, RZ, RZ, 0x4 ;  /* 0x00000004ff007424 */ /* 0x000fe400078e00ff */
[----:B------:R-:W-:Y:S01]  /*a420*/  BSSY B2, `(.L_x_4521) ;  /* 0x00006c1000027945 */ /* 0x000fe20003800000 */
[C---:B----4-:R-:W-:Y:S02]  /*a430*/  IMAD.SHL.U32 R7, R3.reuse, 0x10, RZ ;  /* 0x0000001003077824 */ /* 0x050fe400078e00ff */
[----:B------:R-:W-:-:S05]  /*a440*/  SHF.L.U64.HI R5, R3, R0, c[0x0][0x194] ;  /* 0x0000650003057619 */ /* 0x000fca0000010200 */
[----:B------:R-:W-:Y:S05]  /*a450*/  @!P0 BRA `(.L_x_4522) ;  /* 0x0000693000008947 */ /* 0x000fea0003800000 */
[----:B------:R-:W-:Y:S01]  /*a460*/  ISETP.NE.U32.AND P0, PT, RZ, c[0x0][0x250], PT ;  /* 0x00009400ff007a0c */ /* 0x000fe20003f05070 */
[----:B------:R-:W-:-:S03]  /*a470*/  IMAD.MOV.U32 R0, RZ, RZ, RZ ;  /* 0x000000ffff007224 */ /* 0x000fc600078e00ff */
[----:B------:R-:W-:-:S13]  /*a480*/  ISETP.NE.AND.EX P0, PT, RZ, c[0x0][0x254], PT, P0 ;  /* 0x00009500ff007a0c */ /* 0x000fda0003f05300 */
[----:B------:R-:W2:Y:S01]  /*a490*/  @P0 LDG.E R0, [R140.64] ;  /* 0x000000068c000981 */ /* 0x000ea2000c1e1900 */
[-C--:B------:R-:W-:Y:S01]  /*a4a0*/  IADD3 R6, P1, R7, R136.reuse, RZ ;  /* 0x0000008807067210 */ /* 0x080fe20007f3e0ff */
[----:B------:R-:W-:Y:S01]  /*a4b0*/  IMAD.MOV.U32 R4, RZ, RZ, c[0x0][0x194] ;  /* 0x00006500ff047624 */ /* 0x000fe200078e00ff */
[----:B------:R-:W-:Y:S01]  /*a4c0*/  LEA R2, P0, R3, R136, 0x5 ;  /* 0x0000008803027211 */ /* 0x000fe200078028ff */
[----:B------:R-:W-:Y:S01]  /*a4d0*/  ULDC.U8 UR4, c[0x0][0x313] ;  /* 0x0000c4c000047ab9 */ /* 0x000fe20000000000 */
[----:B------:R-:W-:Y:S01]  /*a4e0*/  LEA R14, P2, R136, c[0x0][0x160], 0x1 ;  /* 0x00005800880e7a11 */ /* 0x000fe200078408ff */
[----:B------:R-:W-:Y:S01]  /*a4f0*/  IMAD.X R7, R5, 0x1, R129, P1 ;  /* 0x0000000105077824 */ /* 0x000fe200008e0681 */
[----:B------:R-:W-:Y:S01]  /*a500*/  LEA.HI.X R5, R3, R129, R4, 0x5, P0 ;  /* 0x0000008103057211 */ /* 0x000fe200000f2c04 */
[----:B------:R-:W-:Y:S01]  /*a510*/  IMAD.MOV.U32 R128, RZ, RZ, R136 ;  /* 0x000000ffff807224 */ /* 0x000fe200078e0088 */
[----:B------:R-:W-:Y:S02]  /*a520*/  LEA R28, P1, R6, c[0x0][0x160], 0x1 ;  /* 0x00005800061c7a11 */ /* 0x000fe400078208ff */
[----:B------:R-:W-:-:S02]  /*a530*/  ISETP.NE.AND P0, PT, RZ, UR4, PT ;  /* 0x00000004ff007c0c */ /* 0x000fc4000bf05270 */
[--C-:B------:R-:W-:Y:S01]  /*a540*/  LEA.HI.X R15, R136, c[0x0][0x164], R129.reuse, 0x1, P2 ;  /* 0x00005900880f7a11 */ /* 0x100fe200010f0c81 */
[----:B------:R-:W-:Y:S01]  /*a550*/  IMAD.WIDE.U32 R128, R3, 0x30, R128 ;  /* 0x0000003003807825 */ /* 0x000fe200078e0080 */
[----:B------:R-:W-:Y:S02]  /*a560*/  LEA.HI.X R29, R6, c[0x0][0x164], R7, 0x1, P1 ;  /* 0x00005900061d7a11 */ /* 0x000fe400008f0c07 */
[----:B------:R-:W-:Y:S01]  /*a570*/  LEA R16, P4, R2, c[0x0][0x160], 0x1 ;  /* 0x0000580002107a11 */ /* 0x000fe200078808ff */
[----:B------:R-:W-:Y:S01]  /*a580*/  IMAD R7, R4, 0x30, RZ ;  /* 0x0000003004077824 */ /* 0x000fe200078e02ff */
[----:B------:R-:W-:Y:S01]  /*a590*/  LEA R12, P2, R128, c[0x0][0x160], 0x1 ;  /* 0x00005800800c7a11 */ /* 0x000fe200078408ff */
[----:B------:R-:W-:Y:S01]  /*a5a0*/  IMAD.IADD R3, R207, 0x1, -R130 ;  /* 0x00000001cf037824 */ /* 0x000fe200078e0a82 */
[----:B------:R-:W-:Y:S01]  /*a5b0*/  LEA.HI.X R17, R2, c[0x0][0x164], R5, 0x1, P4 ;  /* 0x0000590002117a11 */ /* 0x000fe200020f0c05 */
[----:B------:R-:W-:-:S03]  /*a5c0*/  IMAD.IADD R6, R129, 0x1, R7 ;  /* 0x0000000181067824 */ /* 0x000fc600078e0207 */
[----:B------:R-:W-:Y:S02]  /*a5d0*/  ISETP.GE.AND P1, PT, R138, R3, PT ;  /* 0x000000038a00720c */ /* 0x000fe40003f26270 */
[----:B------:R-:W-:Y:S02]  /*a5e0*/  LEA.HI.X R13, R128, c[0x0][0x164], R6, 0x1, P2 ;  /* 0x00005900800d7a11 */ /* 0x000fe400010f0c06 */
[----:B------:R-:W-:Y:S01]  /*a5f0*/  ISETP.GT.AND P1, PT, R55, -0x8, !P1 ;  /* 0xfffffff83700780c */ /* 0x000fe20004f24270 */
        /* <DEDUP_REMOVED lines=46> */
[--C-:B------:R-:W-:Y:S02]  /*a8e0*/  HADD2.F32 R0, -RZ, R30.reuse.H0_H0 ;  /* 0x2000001eff007230 */ /* 0x100fe40000004100 */
[----:B------:R-:W-:Y:S01]  /*a8f0*/  HADD2.F32 R30, -RZ, R30.H1_H1 ;  /* 0x3000001eff1e7230 */ /* 0x000fe20000004100 */
[-C--:B------:R-:W-:Y:S01]  /*a900*/  FMUL.FTZ R22, R25, R4.reuse ;  /* 0x0000000419167220 */ /* 0x080fe20000410000 */
[----:B------:R-:W-:Y:S01]  /*a910*/  HADD2.F32 R31, -RZ, R7.H0_H0 ;  /* 0x20000007ff1f7230 */ /* 0x000fe20000004100 */
[----:B------:R-:W-:-:S02]  /*a920*/  FMUL.FTZ R7, R27, R4 ;  /* 0x000000041b077220 */ /* 0x000fc40000410000 */
[-C--:B------:R-:W-:Y:S02]  /*a930*/  FMUL.FTZ R4, R30, R5.reuse ;  /* 0x000000051e047220 */ /* 0x080fe40000410000 */
[----:B------:R-:W-:Y:S02]  /*a940*/  FMUL.FTZ R5, R0, R5 ;  /* 0x0000000500057220 */ /* 0x000fe40000410000 */
[-C--:B------:R-:W-:Y:S01]  /*a950*/  FFMA.FTZ R7, R25, R6.reuse, -R7 ;  /* 0x0000000619077223 */ /* 0x080fe20000010807 */
[----:B------:R-:W-:Y:S01]  /*a960*/  F2FP.PACK_AB R25, R20, R21 ;  /* 0x000000151419723e */ /* 0x000fe200000000ff */
[----:B------:R-:W-:Y:S01]  /*a970*/  FFMA.FTZ R22, R27, R6, R22 ;  /* 0x000000061b167223 */ /* 0x000fe20000010016 */
[----:B------:R-:W-:Y:S01]  /*a980*/  F2FP.PACK_AB R27, R23, R2 ;  /* 0x00000002171b723e */ /* 0x000fe200000000ff */
[-C--:B------:R-:W-:Y:S02]  /*a990*/  FFMA.FTZ R4, R0, R31.reuse, -R4 ;  /* 0x0000001f00047223 */ /* 0x080fe40000010804 */
[----:B------:R-:W-:Y:S01]  /*a9a0*/  FFMA.FTZ R5, R30, R31, R5 ;  /* 0x0000001f1e057223 */ /* 0x000fe20000010005 */
[----:B------:R-:W-:-:S04]  /*a9b0*/  F2FP.PACK_AB R24, R22, R7 ;  /* 0x000000071618723e */ /* 0x000fc800000000ff */
[----:B------:R-:W-:Y:S02]  /*a9c0*/  F2FP.PACK_AB R26, R5, R4 ;  /* 0x00000004051a723e */ /* 0x000fe400000000ff */
.L_x_4527:
[----:B------:R-:W-:Y:S05]  /*a9d0*/  BSYNC B0 ;  /* 0x0000000000007941 */ /* 0x000fea0003800000 */
.L_x_4526:
        /* <DEDUP_REMOVED lines=8> */
[--C-:B------:R-:W-:Y:S01]  /*aa60*/  HADD2.F32 R31, -RZ, R21.reuse.H0_H0 ;  /* 0x20000015ff1f7230 */ /* 0x100fe20000004100 */
[----:B--2---:R-:W-:Y:S01]  /*aa70*/  MOV R27, R22 ;  /* 0x00000016001b7202 */ /* 0x004fe20000000f00 */
[----:B------:R-:W-:Y:S02]  /*aa80*/  HADD2.F32 R30, -RZ, R21.H1_H1 ;  /* 0x30000015ff1e7230 */ /* 0x000fe40000004100 */
[--C-:B------:R-:W-:Y:S02]  /*aa90*/  HADD2.F32 R25, -RZ, R23.reuse.H1_H1 ;  /* 0x30000017ff197230 */ /* 0x100fe40000004100 */
[----:B------:R-:W-:-:S02]  /*aaa0*/  HADD2.F32 R26, -RZ, R23.H0_H0 ;  /* 0x20000017ff1a7230 */ /* 0x000fc40000004100 */
[----:B---3--:R-:W-:Y:S02]  /*aab0*/  HADD2.F32 R0, -RZ, R5.H1_H1 ;  /* 0x30000005ff007230 */ /* 0x008fe40000004100 */
[----:B------:R-:W-:Y:S02]  /*aac0*/  HADD2.F32 R21, -RZ, R4.H1_H1 ;  /* 0x30000004ff157230 */ /* 0x000fe40000004100 */
[----:B----4-:R-:W-:Y:S01]  /*aad0*/  HADD2.F32 R23, -RZ, R7.H1_H1 ;  /* 0x30000007ff177230 */ /* 0x010fe20000004100 */
        /* <DEDUP_REMOVED lines=29> */
.L_x_4529:
[----:B------:R-:W-:Y:S05]  /*acb0*/  BSYNC B0 ;  /* 0x0000000000007941 */ /* 0x000fea0003800000 */
.L_x_4528:
        /* <DEDUP_REMOVED lines=13> */
[----:B-1-3--:R-:W-:Y:S02]  /*ad90*/  HADD2.F32 R14, -RZ, R4.H1_H1 ;  /* 0x30000004ff0e7230 */ /* 0x00afe40000004100 */
[----:B------:R-:W-:Y:S02]  /*ada0*/  HADD2.F32 R0, -RZ, R5.H1_H1 ;  /* 0x30000005ff007230 */ /* 0x000fe40000004100 */
[----:B----4-:R-:W-:Y:S01]  /*adb0*/  HADD2.F32 R21, -RZ, R7.H1_H1 ;  /* 0x30000007ff157230 */ /* 0x010fe20000004100 */
[----:B------:R-:W-:Y:S01]  /*adc0*/  FMUL.FTZ R15, R25, R14 ;  /* 0x0000000e190f7220 */ /* 0x000fe20000410000 */
[----:B------:R-:W-:Y:S01]  /*add0*/  HADD2.F32 R20, -RZ, R6.H1_H1 ;  /* 0x30000006ff147230 */ /* 0x000fe20000004100 */
[C---:B------:R-:W-:Y:S01]  /*ade0*/  FMUL.FTZ R2, R22.reuse, R0 ;  /* 0x0000000016027220 */ /* 0x040fe20000410000 */
[----:B------:R-:W-:Y:S01]  /*adf0*/  HADD2.F32 R4, -RZ, R4.H0_H0 ;  /* 0x20000004ff047230 */ /* 0x000fe20000004100 */
[----:B------:R-:W-:Y:S01]  /*ae00*/  FMUL.FTZ R14, R27, R14 ;  /* 0x0000000e1b0e7220 */ /* 0x000fe20000410000 */
        /* <DEDUP_REMOVED lines=13> */
[----:B------:R-:W-:-:S02]  /*aee0*/  FMUL.FTZ R7, R25, R4 ;  /* 0x0000000419077220 */ /* 0x000fc40000410000 */
[-C--:B------:R-:W-:Y:S02]  /*aef0*/  FMUL.FTZ R4, R26, R5.reuse ;  /* 0x000000051a047220 */ /* 0x080fe40000410000 */
[----:B------:R-:W-:Y:S02]  /*af00*/  FMUL.FTZ R5, R0, R5 ;  /* 0x0000000500057220 */ /* 0x000fe40000410000 */
        /* <DEDUP_REMOVED lines=8> */
.L_x_4531:
[----:B------:R-:W-:Y:S05]  /*af90*/  BSYNC B0 ;  /* 0x0000000000007941 */ /* 0x000fea0003800000 */
.L_x_4530:
[----:B-----5:R3:W-:Y:S02]  /*afa0*/  STS.128 [R213+0x4000], R24 ;  /* 0x00400018d5007388 */ /* 0x0207e40000000c00 */
.L_x_4525:
[----:B------:R-:W-:Y:S05]  /*afb0*/  BSYNC B1 ;  /* 0x0000000000017941 */ /* 0x000fea0003800000 */
.L_x_4524:
[----:B-12---:R-:W-:Y:S01]  /*afc0*/  IADD3 R14, R138, 0x10, RZ ;  /* 0x000000108a0e7810 */ /* 0x006fe20007ffe0ff */
        /* <DEDUP_REMOVED lines=48> */
.L_x_4535:
[----:B------:R-:W-:Y:S05]  /*b2d0*/  BSYNC B0 ;  /* 0x0000000000007941 */ /* 0x000fea0003800000 */
.L_x_4534:
        /* <DEDUP_REMOVED lines=8> */
[--C-:B--2---:R-:W-:Y:S01]  /*b360*/  HADD2.F32 R25, -RZ, R23.reuse.H0_H0 ;  /* 0x20000017ff197230 */ /* 0x104fe20000004100 */
[----:B------:R-:W-:Y:S01]  /*b370*/  MOV R26, R22 ;  /* 0x00000016001a7202 */ /* 0x000fe20000000f00 */
[----:B------:R-:W-:Y:S02]  /*b380*/  HADD2.F32 R23, -RZ, R23.H1_H1 ;  /* 0x30000017ff177230 */ /* 0x000fe40000004100 */
[--C-:B------:R-:W-:Y:S02]  /*b390*/  HADD2.F32 R30, -RZ, R21.reuse.H0_H0 ;  /* 0x20000015ff1e7230 */ /* 0x100fe40000004100 */
[----:B------:R-:W-:-:S02]  /*b3a0*/  HADD2.F32 R27, -RZ, R21.H1_H1 ;  /* 0x30000015ff1b7230 */ /* 0x000fc40000004100 */
[----:B---3--:R-:W-:Y:S02]  /*b3b0*/  HADD2.F32 R0, -RZ, R5.H1_H1 ;  /* 0x30000005ff007230 */ /* 0x008fe40000004100 */
[----:B------:R-:W-:Y:S02]  /*b3c0*/  HADD2.F32 R22, -RZ, R4.H1_H1 ;  /* 0x30000004ff167230 */ /* 0x000fe40000004100 */
[----:B----4-:R-:W-:Y:S01]  /*b3d0*/  HADD2.F32 R2, -RZ, R7.H1_H1 ;  /* 0x30000007ff027230 */ /* 0x010fe20000004100 */
        /* <DEDUP_REMOVED lines=30> */
.L_x_4537:
[----:B------:R-:W-:Y:S05]  /*b5c0*/  BSYNC B0 ;  /* 0x0000000000007941 */ /* 0x000fea0003800000 */
.L_x_4536:
[----:B-12---:R-:W5:Y:S01]  /*b5d0*/  LDG.E.128 R28, [R28.64+0x100] ;  /* 0x000100061c1c7981 */ /* 0x006f62000c1e1d00 */
        /* <DEDUP_REMOVED lines=43> */
.L_x_4539:
[----:B------:R-:W-:Y:S05]  /*b890*/  BSYNC B0 ;  /* 0x0000000000007941 */ /* 0x000fea0003800000 */
.L_x_4538:
[----:B-----5:R2:W-:Y:S02]  /*b8a0*/  STS.128 [R213+0x4800], R28 ;  /* 0x0048001cd5007388 */ /* 0x0205e40000000c00 */
.L_x_4533:
[----:B------:R-:W-:Y:S05]  /*b8b0*/  BSYNC B1 ;  /* 0x0000000000017941 */ /* 0x000fea0003800000 */
.L_x_4532:
[----:B-1----:R-:W-:Y:S01]  /*b8c0*/  IADD3 R20, R138, 0x20, RZ ;  /* 0x000000208a147810 */ /* 0x002fe20007ffe0ff */
        /* <DEDUP_REMOVED lines=9> */
[----:B------:R-:W4:Y:S01]  /*b960*/  LDG.E.64 R6, [R10.64] ;  /* 0x000000060a067981 */ /* 0x000f22000c1e1b00 */
[--C-:B-----5:R-:W-:Y:S02]  /*b970*/  HADD2.F32 R23, -RZ, R31.reuse.H1_H1 ;  /* 0x3000001fff177230 */ /* 0x120fe40000004100 */
[----:B---3--:R-:W-:Y:S02]  /*b980*/  HADD2.F32 R25, -RZ, R31.H0_H0 ;  /* 0x2000001fff197230 */ /* 0x008fe40000004100 */
        /* <DEDUP_REMOVED lines=34> */
.L_x_4543:
[----:B------:R-:W-:Y:S05]  /*bbb0*/  BSYNC B0 ;  /* 0x0000000000007941 */ /* 0x000fea0003800000 */
.L_x_4542:
[----:B---3--:R2:W5:Y:S01]  /*bbc0*/  LDG.E.128 R24, [R16.64+0x80] ;  /* 0x0000800610187981 */ /* 0x008562000c1e1d00 */
[----:B------:R-:W-:Y:S01]  /*bbd0*/  IADD3 R0, R18, 0x40, RZ ;  /* 0x0000004012007810 */ /* 0x000fe20007ffe0ff */
[----:B------:R-:W-:Y:S02]  /*bbe0*/  BSSY B0, `(.L_x_4544) ;  /* 0x000002d000007945 */ /* 0x000fe40003800000 */
[----:B-----5:R2:W-:Y:S01]  /*bbf0*/  STS.128 [R213+0x1000], R28 ;  /* 0x0010001cd5007388 */ /* 0x0205e20000000c00 */
[----:B------:R-:W-:-:S13]  /*bc00*/  ISETP.GE.AND P0, PT, R0, c[0x0][0x230], PT ;  /* 0x00008c0000007a0c */ /* 0x000fda0003f06270 */
[----:B------:R-:W-:Y:S05]  /*bc10*/  @P0 BRA `(.L_x_4545) ;  /* 0x0000029000000947 */ /* 0x000fea0003800000 */
[----:B------:R-:W3:Y:S04]  /*bc20*/  LDG.E.64 R4, [R8.64+0x40] ;  /* 0x0000400608047981 */ /* 0x000ee8000c1e1b00 */
[----:B------:R-:W4:Y:S01]  /*bc30*/  LDG.E.64 R6, [R10.64+0x40] ;  /* 0x000040060a067981 */ /* 0x000f22000c1e1b00 */
[----:B------:R-:W-:Y:S01]  /*bc40*/  MOV R23, R27 ;  /* 0x0000001b00177202 */ /* 0x000fe20000000f00 */
[--C-:B--2---:R-:W-:Y:S01]  /*bc50*/  HADD2.F32 R29, -RZ, R25.reuse.H0_H0 ;  /* 0x20000019ff1d7230 */ /* 0x104fe20000004100 */
[----:B------:R-:W-:Y:S01]  /*bc60*/  MOV R28, R26 ;  /* 0x0000001a001c7202 */ /* 0x000fe20000000f00 */
[----:B------:R-:W-:Y:S02]  /*bc70*/  HADD2.F32 R27, -RZ, R25.H1_H1 ;  /* 0x30000019ff1b7230 */ /* 0x000fe40000004100 */
[----:B------:R-:W-:-:S02]  /*bc80*/  HADD2.F32 R25, -RZ, R23.H0_H0 ;  /* 0x20000017ff197230 */ /* 0x000fc40000004100 */
[----:B------:R-:W-:Y:S02]  /*bc90*/  HADD2.F32 R23, -RZ, R23.H1_H1 ;  /* 0x30000017ff177230 */ /* 0x000fe40000004100 */
        /* <DEDUP_REMOVED lines=33> */
.L_x_4545:
[----:B------:R-:W-:Y:S05]  /*beb0*/  BSYNC B0 ;  /* 0x0000000000007941 */ /* 0x000fea0003800000 */
.L_x_4544:
        /* <DEDUP_REMOVED lines=8> */
[--C-:B-----5:R-:W-:Y:S02]  /*bf40*/  HADD2.F32 R21, -RZ, R31.reuse.H1_H1 ;  /* 0x3000001fff157230 */ /* 0x120fe40000004100 */
[----:B------:R-:W-:Y:S02]  /*bf50*/  HADD2.F32 R23, -RZ, R31.H0_H0 ;  /* 0x2000001fff177230 */ /* 0x000fe40000004100 */
[--C-:B--2---:R-:W-:Y:S02]  /*bf60*/  HADD2.F32 R24, -RZ, R29.reuse.H1_H1 ;  /* 0x3000001dff187230 */ /* 0x104fe40000004100 */
[----:B------:R-:W-:-:S02]  /*bf70*/  HADD2.F32 R25, -RZ, R29.H0_H0 ;  /* 0x2000001dff197230 */ /* 0x000fc40000004100 */
[----:B---3--:R-:W-:Y:S02]  /*bf80*/  HADD2.F32 R0, -RZ, R5.H1_H1 ;  /* 0x30000005ff007230 */ /* 0x008fe40000004100 */
[----:B-1----:R-:W-:Y:S02]  /*bf90*/  HADD2.F32 R16, -RZ, R4.H1_H1 ;  /* 0x30000004ff107230 */ /* 0x002fe40000004100 */
        /* <DEDUP_REMOVED lines=30> */
.L_x_4547:
[----:B------:R-:W-:Y:S05]  /*c180*/  BSYNC B0 ;  /* 0x0000000000007941 */ /* 0x000fea0003800000 */
.L_x_4546:
[----:B-----5:R3:W-:Y:S02]  /*c190*/  STS.128 [R213+0x5000], R28 ;  /* 0x0050001cd5007388 */ /* 0x0207e40000000c00 */
.L_x_4541:
[----:B------:R-:W-:Y:S05]  /*c1a0*/  BSYNC B1 ;  /* 0x0000000000017941 */ /* 0x000fea0003800000 */
.L_x_4540:
[----:B-12---:R-:W-:-:S04]  /*c1b0*/  IADD3 R16, R138, 0x30, RZ ;  /* 0x000000308a107810 */ /* 0x006fc80007ffe0ff */
        /* <DEDUP_REMOVED lines=9> */
[--C-:B-----5:R-:W-:Y:S02]  /*c250*/  HADD2.F32 R17, -RZ, R31.reuse.H1_H1 ;  /* 0x3000001fff117230 */ /* 0x120fe40000004100 */
[----:B------:R-:W-:Y:S02]  /*c260*/  HADD2.F32 R21, -RZ, R31.H0_H0 ;  /* 0x2000001fff157230 */ /* 0x000fe40000004100 */
[--C-:B------:R-:W-:Y:S02]  /*c270*/  HADD2.F32 R23, -RZ, R29.reuse.H1_H1 ;  /* 0x3000001dff177230 */ /* 0x100fe40000004100 */
[----:B------:R-:W-:-:S02]  /*c280*/  HADD2.F32 R25, -RZ, R29.H0_H0 ;  /* 0x2000001dff197230 */ /* 0x000fc40000004100 */
        /* <DEDUP_REMOVED lines=32> */
.L_x_4550:
[----:B------:R-:W-:Y:S05]  /*c490*/  BSYNC B0 ;  /* 0x0000000000007941 */ /* 0x000fea0003800000 */
.L_x_4549:
        /* <DEDUP_REMOVED lines=9> */
[--C-:B------:R-:W-:Y:S01]  /*c530*/  HADD2.F32 R27, -RZ, R25.reuse.H0_H0 ;  /* 0x20000019ff1b7230 */ /* 0x100fe20000004100 */
[----:B------:R-:W-:Y:S01]  /*c540*/  MOV R23, R26 ;  /* 0x0000001a00177202 */ /* 0x000fe20000000f00 */
[----:B------:R-:W-:Y:S02]  /*c550*/  HADD2.F32 R25, -RZ, R25.H1_H1 ;  /* 0x30000019ff197230 */ /* 0x000fe40000004100 */
[----:B------:R-:W-:-:S02]  /*c560*/  HADD2.F32 R21, -RZ, R17.H0_H0 ;  /* 0x20000011ff157230 */ /* 0x000fc40000004100 */
[----:B------:R-:W-:Y:S02]  /*c570*/  HADD2.F32 R17, -RZ, R17.H1_H1 ;  /* 0x30000011ff117230 */ /* 0x000fe40000004100 */
[----:B---3--:R-:W-:Y:S02]  /*c580*/  HADD2.F32 R0, -RZ, R3.H1_H1 ;  /* 0x30000003ff007230 */ /* 0x008fe40000004100 */
[----:B------:R-:W-:Y:S02]  /*c590*/  HADD2.F32 R22, -RZ, R2.H1_H1 ;  /* 0x30000002ff167230 */ /* 0x000fe40000004100 */
[----:B----4-:R-:W-:Y:S01]  /*c5a0*/  HADD2.F32 R7, -RZ, R4.H1_H1 ;  /* 0x30000004ff077230 */ /* 0x010fe20000004100 */
[----:B------:R-:W-:Y:S01]  /*c5b0*/  FMUL.FTZ R15, R0, R17 ;  /* 0x00000011000f7220 */ /* 0x000fe20000410000 */
[----:B------:R-:W-:Y:S01]  /*c5c0*/  HADD2.F32 R6, -RZ, R5.H1_H1 ;  /* 0x30000005ff067230 */ /* 0x000fe20000004100 */
[----:B------:R-:W-:Y:S01]  /*c5d0*/  FMUL.FTZ R26, R22, R25 ;  /* 0x00000019161a7220 */ /* 0x000fe20000410000 */
[----:B------:R-:W-:Y:S01]  /*c5e0*/  HADD2.F32 R2, -RZ, R2.H0_H0 ;  /* 0x20000002ff027230 */ /* 0x000fe20000004100 */
[----:B------:R-:W-:Y:S01]  /*c5f0*/  FMUL.FTZ R0, R0, R21 ;  /* 0x0000001500007220 */ /* 0x000fe20000410000 */
[----:B------:R-:W-:Y:S01]  /*c600*/  HADD2.F32 R3, -RZ, R3.H0_H0 ;  /* 0x20000003ff037230 */ /* 0x000fe20000004100 */
[-C--:B------:R-:W-:Y:S01]  /*c610*/  FMUL.FTZ R22, R22, R27.reuse ;  /* 0x0000001b16167220 */ /* 0x080fe20000410000 */
[----:B------:R-:W-:Y:S01]  /*c620*/  HADD2.F32 R4, -RZ, R4.H0_H0 ;  /* 0x20000004ff047230 */ /* 0x000fe20000004100 */
[C---:B------:R-:W-:Y:S01]  /*c630*/  FFMA.FTZ R26, R7.reuse, R27, -R26 ;  /* 0x0000001b071a7223 */ /* 0x040fe2000001081a */
[----:B------:R-:W-:Y:S01]  /*c640*/  HADD2.F32 R5, -RZ, R5.H0_H0 ;  /* 0x20000005ff057230 */ /* 0x000fe20000004100 */
[C---:B------:R-:W-:Y:S01]  /*c650*/  FFMA.FTZ R15, R6.reuse, R21, -R15 ;  /* 0x00000015060f7223 */ /* 0x040fe2000001080f */
[--C-:B------:R-:W-:Y:S01]  /*c660*/  HADD2.F32 R21, -RZ, R24.reuse.H1_H1 ;  /* 0x30000018ff157230 */ /* 0x100fe20000004100 */
[----:B------:R-:W-:Y:S01]  /*c670*/  FFMA.FTZ R0, R6, R17, R0 ;  /* 0x0000001106007223 */ /* 0x000fe20000010000 */
[----:B------:R-:W-:Y:S01]  /*c680*/  HADD2.F32 R17, -RZ, R24.H0_H0 ;  /* 0x20000018ff117230 */ /* 0x000fe20000004100 */
[----:B------:R-:W-:Y:S01]  /*c690*/  FFMA.FTZ R7, R7, R25, R22 ;  /* 0x0000001907077223 */ /* 0x000fe20000010016 */
[----:B------:R-:W-:-:S02]  /*c6a0*/  HADD2.F32 R22, -RZ, R23.H1_H1 ;  /* 0x30000017ff167230 */ /* 0x000fc40000004100 */
[----:B------:R-:W-:Y:S01]  /*c6b0*/  HADD2.F32 R6, -RZ, R23.H0_H0 ;  /* 0x20000017ff067230 */ /* 0x000fe20000004100 */
[C---:B------:R-:W-:Y:S01]  /*c6c0*/  FMUL.FTZ R23, R2.reuse, R21 ;  /* 0x0000001502177220 */ /* 0x040fe20000410000 */
[----:B------:R-:W-:Y:S01]  /*c6d0*/  F2FP.PACK_AB R25, R7, R26 ;  /* 0x0000001a0719723e */ /* 0x000fe200000000ff */
[----:B------:R-:W-:Y:S01]  /*c6e0*/  FMUL.FTZ R24, R2, R17 ;  /* 0x0000001102187220 */ /* 0x000fe20000410000 */
[----:B------:R-:W-:Y:S01]  /*c6f0*/  F2FP.PACK_AB R27, R0, R15 ;  /* 0x0000000f001b723e */ /* 0x000fe200000000ff */
[C---:B------:R-:W-:Y:S02]  /*c700*/  FMUL.FTZ R2, R3.reuse, R22 ;  /* 0x0000001603027220 */ /* 0x040fe40000410000 */
[----:B------:R-:W-:Y:S02]  /*c710*/  FMUL.FTZ R3, R3, R6 ;  /* 0x0000000603037220 */ /* 0x000fe40000410000 */
[C---:B------:R-:W-:Y:S02]  /*c720*/  FFMA.FTZ R23, R4.reuse, R17, -R23 ;  /* 0x0000001104177223 */ /* 0x040fe40000010817 */
[----:B------:R-:W-:-:S02]  /*c730*/  FFMA.FTZ R24, R4, R21, R24 ;  /* 0x0000001504187223 */ /* 0x000fc40000010018 */
[C---:B------:R-:W-:Y:S02]  /*c740*/  FFMA.FTZ R2, R5.reuse, R6, -R2 ;  /* 0x0000000605027223 */ /* 0x040fe40000010802 */
[----:B------:R-:W-:Y:S01]  /*c750*/  FFMA.FTZ R3, R5, R22, R3 ;  /* 0x0000001605037223 */ /* 0x000fe20000010003 */
[----:B------:R-:W-:-:S04]  /*c760*/  F2FP.PACK_AB R24, R24, R23 ;  /* 0x000000171818723e */ /* 0x000fc800000000ff */
[----:B------:R-:W-:Y:S02]  /*c770*/  F2FP.PACK_AB R26, R3, R2 ;  /* 0x00000002031a723e */ /* 0x000fe400000000ff */
.L_x_4552:
[----:B------:R-:W-:Y:S05]  /*c780*/  BSYNC B0 ;  /* 0x0000000000007941 */ /* 0x000fea0003800000 */
.L_x_4551:
[----:B--2---:R2:W5:Y:S01]  /*c790*/  LDG.E.128 R28, [R12.64+0x100] ;  /* 0x000100060c1c7981 */ /* 0x004562000c1e1d00 */
[----:B------:R-:W-:Y:S01]  /*c7a0*/  IADD3 R18, R18, 0x80, RZ ;  /* 0x0000008012127810 */ /* 0x000fe20007ffe0ff */
[----:B------:R-:W-:Y:S02]  /*c7b0*/  BSSY B0, `(.L_x_4553) ;  /* 0x000002a000007945 */ /* 0x000fe40003800000 */
[----:B------:R2:W-:Y:S01]  /*c7c0*/  STS.128 [R213+0x3800], R24 ;  /* 0x00380018d5007388 */ /* 0x0005e20000000c00 */
[----:B------:R-:W-:-:S13]  /*c7d0*/  ISETP.GE.AND P0, PT, R18, c[0x0][0x230], PT ;  /* 0x00008c0012007a0c */ /* 0x000fda0003f06270 */
[----:B------:R-:W-:Y:S05]  /*c7e0*/  @P0 BRA `(.L_x_4554) ;  /* 0x0000026000000947 */ /* 0x000fea0003800000 */
[----:B------:R-:W3:Y:S04]  /*c7f0*/  LDG.E.64 R2, [R8.64+0x80] ;  /* 0x0000800608027981 */ /* 0x000ee8000c1e1b00 */
[----:B--2---:R4:W2:Y:S01]  /*c800*/  LDG.E.64 R4, [R10.64+0x80] ;  /* 0x000080060a047981 */ /* 0x0048a2000c1e1b00 */
[--C-:B-1---5:R-:W-:Y:S02]  /*c810*/  HADD2.F32 R13, -RZ, R31.reuse.H1_H1 ;  /* 0x3000001fff0d7230 */ /* 0x122fe40000004100 */
[----:B------:R-:W-:Y:S02]  /*c820*/  HADD2.F32 R15, -RZ, R31.H0_H0 ;  /* 0x2000001fff0f7230 */ /* 0x000fe40000004100 */
[--C-:B------:R-:W-:Y:S02]  /*c830*/  HADD2.F32 R12, -RZ, R29.reuse.H1_H1 ;  /* 0x3000001dff0c7230 */ /* 0x100fe40000004100 */
[----:B------:R-:W-:-:S02]  /*c840*/  HADD2.F32 R17, -RZ, R29.H0_H0 ;  /* 0x2000001dff117230 */ /* 0x000fc40000004100 */
[----:B----4-:R-:W-:Y:S02]  /*c850*/  HADD2.F32 R11, -RZ, R28.H0_H0 ;  /* 0x2000001cff0b7230 */ /* 0x010fe40000004100 */
[----:B---3--:R-:W-:Y:S02]  /*c860*/  HADD2.F32 R0, -RZ, R3.H1_H1 ;  /* 0x30000003ff007230 */ /* 0x008fe40000004100 */
        /* <DEDUP_REMOVED lines=30> */
.L_x_4554:
[----:B------:R-:W-:Y:S05]  /*ca50*/  BSYNC B0 ;  /* 0x0000000000007941 */ /* 0x000fea0003800000 */
.L_x_4553:
[----:B-----5:R3:W-:Y:S01]  /*ca60*/  STS.128 [R213+0x5800], R28 ;  /* 0x0058001cd5007388 */ /* 0x0207e20000000c00 */
[----:B------:R-:W-:Y:S05]  /*ca70*/  BRA `(.L_x_4548) ;  /* 0x000045b000007947 */ /* 0x000fea0003800000 */
.L_x_4523:
        /* <DEDUP_REMOVED lines=17> */
[----:B------:R-:W2:Y:S01]  /*cb90*/  LDG.E.128 R20, [R20.64] ;  /* 0x0000000614147981 */ /* 0x000ea2000c1e1d00 */
[----:B------:R-:W-:Y:S02]  /*cba0*/  LEA.HI.X R7, R5, c[0x0][0x2b4], R4, 0x1, P1 ;  /* 0x0000ad0005077a11 */ /* 0x000fe400008f0c04 */
[----:B------:R-:W-:Y:S02]  /*cbb0*/  MOV R9, RZ ;  /* 0x000000ff00097202 */ /* 0x000fe40000000f00 */
[----:B------:R-:W-:-:S02]  /*cbc0*/  @P0 IADD3 R9, -R8, RZ, RZ ;  /* 0x000000ff08090210 */ /* 0x000fc40007ffe1ff */
[----:B------:R-:W3:Y:S02]  /*cbd0*/  LDG.E.128 R4, [R6.64] ;  /* 0x0000000606047981 */ /* 0x000ee4000c1e1d00 */
[----:B------:R-:W-:-:S04]  /*cbe0*/  IADD3 R8, P1, R9, R0, RZ ;  /* 0x0000000009087210 */ /* 0x000fc80007f3e0ff */
[----:B------:R-:W-:Y:S02]  /*cbf0*/  LEA.HI.X.SX32 R9, R9, R2, 0x1, P1 ;  /* 0x0000000209097211 */ /* 0x000fe400008f0eff */
[----:B------:R-:W-:-:S04]  /*cc00*/  LEA R10, P1, R8, c[0x0][0x2a8], 0x1 ;  /* 0x0000aa00080a7a11 */ /* 0x000fc800078208ff */
[----:B------:R-:W-:-:S06]  /*cc10*/  LEA.HI.X R11, R8, c[0x0][0x2ac], R9, 0x1, P1 ;  /* 0x0000ab00080b7a11 */ /* 0x000fcc00008f0c09 */
[----:B------:R-:W4:Y:S01]  /*cc20*/  LDG.E.128 R8, [R10.64] ;  /* 0x000000060a087981 */ /* 0x000f22000c1e1d00 */
        /* <DEDUP_REMOVED lines=61> */
.L_x_4558:
[----:B------:R-:W-:Y:S05]  /*d000*/  BSYNC B0 ;  /* 0x0000000000007941 */ /* 0x000fea0003800000 */
.L_x_4557:
        /* <DEDUP_REMOVED lines=16> */
[----:B------:R-:W-:Y:S01]  /*d110*/  @P0 SHF.R.S32.HI R8, RZ, 0x1, R127 ;  /* 0x00000001ff080819 */ /* 0x000fe2000001147f */
[----:B------:R-:W2:Y:S01]  /*d120*/  LDG.E.128 R24, [R24.64+0x80] ;  /* 0x0000800618187981 */ /* 0x000ea2000c1e1d00 */
[----:B------:R-:W-:Y:S02]  /*d130*/  LEA.HI.X R7, R5, c[0x0][0x2b4], R4, 0x1, P1 ;  /* 0x0000ad0005077a11 */ /* 0x000fe400008f0c04 */
[----:B------:R-:W-:Y:S02]  /*d140*/  MOV R9, RZ ;  /* 0x000000ff00097202 */ /* 0x000fe40000000f00 */
[----:B------:R-:W-:-:S02]  /*d150*/  @P0 IADD3 R9, -R8, RZ, RZ ;  /* 0x000000ff08090210 */ /* 0x000fc40007ffe1ff */
[----:B------:R-:W3:Y:S02]  /*d160*/  LDG.E.128 R4, [R6.64+0x80] ;  /* 0x0000800606047981 */ /* 0x000ee4000c1e1d00 */
[----:B------:R-:W-:-:S04]  /*d170*/  IADD3 R8, P1, R9, R0, RZ ;  /* 0x0000000009087210 */ /* 0x000fc80007f3e0ff */
[----:B------:R-:W-:Y:S02]  /*d180*/  LEA.HI.X.SX32 R9, R9, R2, 0x1, P1 ;  /* 0x0000000209097211 */ /* 0x000fe400008f0eff */
[----:B------:R-:W-:-:S04]  /*d190*/  LEA R10, P1, R8, c[0x0][0x2a8], 0x1 ;  /* 0x0000aa00080a7a11 */ /* 0x000fc800078208ff */
[----:B------:R-:W-:-:S06]  /*d1a0*/  LEA.HI.X R11, R8, c[0x0][0x2ac], R9, 0x1, P1 ;  /* 0x0000ab00080b7a11 */ /* 0x000fcc00008f0c09 */
[----:B------:R-:W4:Y:S01]  /*d1b0*/  LDG.E.128 R8, [R10.64+0x80] ;  /* 0x000080060a087981 */ /* 0x000f22000c1e1d00 */
[----:B--2---:R-:W-:Y:S01]  /*d1c0*/  MOV R30, R27 ;  /* 0x0000001b001e7202 */ /* 0x004fe20000000f00 */
[----:B------:R-:W-:Y:S02]  /*d1d0*/  HADD2.F32 R35, -RZ, R25.H0_H0 ;  /* 0x20000019ff237230 */ /* 0x000fe40000004100 */
[--C-:B---3--:R-:W-:Y:S02]  /*d1e0*/  HADD2.F32 R27, -RZ, R4.reuse.H0_H0 ;  /* 0x20000004ff1b7230 */ /* 0x108fe40000004100 */
[----:B------:R-:W-:Y:S02]  /*d1f0*/  HADD2.F32 R31, -RZ, R4.H1_H1 ;  /* 0x30000004ff1f7230 */ /* 0x000fe40000004100 */
[--C-:B------:R-:W-:Y:S01]  /*d200*/  HADD2.F32 R4, -RZ, R5.reuse.H0_H0 ;  /* 0x20000005ff047230 */ /* 0x100fe20000004100 */
[----:B------:R-:W-:Y:S01]  /*d210*/  @!P0 FADD.FTZ R27, -R27, -RZ ;  /* 0x800000ff1b1b8221 */ /* 0x000fe20000010100 */
[----:B------:R-:W-:-:S02]  /*d220*/  HADD2.F32 R32, -RZ, R5.H1_H1 ;  /* 0x30000005ff207230 */ /* 0x000fc40000004100 */
[----:B------:R-:W-:Y:S01]  /*d230*/  HADD2.F32 R34, -RZ, R24.H0_H0 ;  /* 0x20000018ff227230 */ /* 0x000fe20000004100 */
[----:B------:R-:W-:Y:S01]  /*d240*/  @!P0 FADD.FTZ R4, -R4, -RZ ;  /* 0x800000ff04048221 */ /* 0x000fe20000010100 */
[--C-:B------:R-:W-:Y:S02]  /*d250*/  HADD2.F32 R5, -RZ, R6.reuse.H0_H0 ;  /* 0x20000006ff057230 */ /* 0x100fe40000004100 */
[----:B------:R-:W-:Y:S02]  /*d260*/  HADD2.F32 R33, -RZ, R6.H1_H1 ;  /* 0x30000006ff217230 */ /* 0x000fe40000004100 */
[----:B------:R-:W-:Y:S01]  /*d270*/  HADD2.F32 R6, -RZ, R7.H0_H0 ;  /* 0x20000007ff067230 */ /* 0x000fe20000004100 */
[----:B------:R-:W-:Y:S01]  /*d280*/  FMUL.FTZ R35, R35, R4 ;  /* 0x0000000423237220 */ /* 0x000fe20000410000 */
[----:B------:R-:W-:Y:S01]  /*d290*/  HADD2.F32 R4, -RZ, R26.H0_H0 ;  /* 0x2000001aff047230 */ /* 0x000fe20000004100 */
[----:B------:R-:W-:Y:S01]  /*d2a0*/  FMUL.FTZ R34, R34, R27 ;  /* 0x0000001b22227220 */ /* 0x000fe20000410000 */
[----:B------:R-:W-:Y:S01]  /*d2b0*/  HADD2.F32 R24, -RZ, R24.H1_H1 ;  /* 0x30000018ff187230 */ /* 0x000fe20000004100 */
[----:B------:R-:W-:Y:S01]  /*d2c0*/  @!P0 FADD.FTZ R31, -R31, -RZ ;  /* 0x800000ff1f1f8221 */ /* 0x000fe20000010100 */
[----:B------:R-:W-:Y:S01]  /*d2d0*/  HADD2.F32 R26, -RZ, R26.H1_H1 ;  /* 0x3000001aff1a7230 */ /* 0x000fe20000004100 */
[----:B------:R-:W-:Y:S01]  /*d2e0*/  @!P0 FADD.FTZ R5, -R5, -RZ ;  /* 0x800000ff05058221 */ /* 0x000fe20000010100 */
[----:B------:R-:W-:Y:S01]  /*d2f0*/  HADD2.F32 R27, -RZ, R30.H0_H0 ;  /* 0x2000001eff1b7230 */ /* 0x000fe20000004100 */
[----:B------:R-:W-:-:S02]  /*d300*/  @!P0 FADD.FTZ R33, -R33, -RZ ;  /* 0x800000ff21218221 */ /* 0x000fc40000010100 */
[----:B------:R-:W-:Y:S01]  /*d310*/  @!P0 FADD.FTZ R6, -R6, -RZ ;  /* 0x800000ff06068221 */ /* 0x000fe20000010100 */
[----:B------:R-:W-:Y:S01]  /*d320*/  HADD2.F32 R7, -RZ, R7.H1_H1 ;  /* 0x30000007ff077230 */ /* 0x000fe20000004100 */
[----:B------:R-:W-:Y:S01]  /*d330*/  FMUL.FTZ R24, R24, R31 ;  /* 0x0000001f18187220 */ /* 0x000fe20000410000 */
[----:B------:R-:W-:Y:S01]  /*d340*/  HADD2.F32 R25, -RZ, R25.H1_H1 ;  /* 0x30000019ff197230 */ /* 0x000fe20000004100 */
[----:B------:R-:W-:Y:S01]  /*d350*/  FMUL.FTZ R5, R4, R5 ;  /* 0x0000000504057220 */ /* 0x000fe20000410000 */
[----:B------:R-:W-:Y:S01]  /*d360*/  HADD2.F32 R31, -RZ, R20.H1_H1 ;  /* 0x30000014ff1f7230 */ /* 0x000fe20000004100 */
[----:B------:R-:W-:Y:S01]  /*d370*/  FMUL.FTZ R33, R26, R33 ;  /* 0x000000211a217220 */ /* 0x000fe20000410000 */
[----:B----4-:R-:W-:Y:S01]  /*d380*/  HADD2.F32 R4, -RZ, R8.H0_H0 ;  /* 0x20000008ff047230 */ /* 0x010fe20000004100 */
[----:B------:R-:W-:Y:S01]  /*d390*/  FMUL.FTZ R6, R27, R6 ;  /* 0x000000061b067220 */ /* 0x000fe20000410000 */
[----:B------:R-:W-:Y:S01]  /*d3a0*/  HADD2.F32 R27, -RZ, R20.H0_H0 ;  /* 0x20000014ff1b7230 */ /* 0x000fe20000004100 */
[----:B------:R-:W-:Y:S01]  /*d3b0*/  @!P0 FADD.FTZ R32, -R32, -RZ ;  /* 0x800000ff20208221 */ /* 0x000fe20000010100 */
[----:B------:R-:W-:Y:S01]  /*d3c0*/  HADD2.F32 R26, -RZ, R8.H1_H1 ;  /* 0x30000008ff1a7230 */ /* 0x000fe20000004100 */
        /* <DEDUP_REMOVED lines=8> */
[----:B------:R-:W-:Y:S01]  /*d450*/  FFMA.FTZ R8, R20, R8, R35 ;  /* 0x0000000814087223 */ /* 0x000fe20000010023 */
[----:B------:R-:W-:Y:S02]  /*d460*/  HADD2.F32 R36, -RZ, R11.H1_H1 ;  /* 0x3000000bff247230 */ /* 0x000fe40000004100 */
[----:B------:R-:W-:-:S02]  /*d470*/  HADD2.F32 R30, -RZ, R10.H0_H0 ;  /* 0x2000000aff1e7230 */ /* 0x000fc40000004100 */
[----:B------:R-:W-:Y:S02]  /*d480*/  HADD2.F32 R20, -RZ, R22.H0_H0 ;  /* 0x20000016ff147230 */ /* 0x000fe40000004100 */
[----:B------:R-:W-:Y:S02]  /*d490*/  HADD2.F32 R11, -RZ, R23.H0_H0 ;  /* 0x20000017ff0b7230 */ /* 0x000fe40000004100 */
        /* <DEDUP_REMOVED lines=15> */
.L_x_4560:
[----:B------:R-:W-:Y:S05]  /*d590*/  BSYNC B0 ;  /* 0x0000000000007941 */ /* 0x000fea0003800000 */
.L_x_4559:
        /* <DEDUP_REMOVED lines=14> */
[----:B--2---:R-:W-:Y:S01]  /*d680*/  IMAD.WIDE R20, R9, 0x2, R14 ;  /* 0x0000000209147825 */ /* 0x004fe200078e020e */
[----:B------:R-:W-:Y:S02]  /*d690*/  LEA.HI.X.SX32 R4, R7, R2, 0x1, P1 ;  /* 0x0000000207047211 */ /* 0x000fe400008f0eff */
[----:B------:R-:W-:-:S02]  /*d6a0*/  LEA R6, P1, R5, c[0x0][0x2b0], 0x1 ;  /* 0x0000ac0005067a11 */ /* 0x000fc400078208ff */
        /* <DEDUP_REMOVED lines=12> */
[--C-:B-1-3--:R-:W-:Y:S02]  /*d770*/  HADD2.F32 R14, -RZ, R4.reuse.H0_H0 ;  /* 0x20000004ff0e7230 */ /* 0x10afe40000004100 */
        /* <DEDUP_REMOVED lines=24> */
[----:B----4-:R-:W-:Y:S01]  /*d900*/  HADD2.F32 R14, -RZ, R9.H0_H0 ;  /* 0x20000009ff0e7230 */ /* 0x010fe20000004100 */
[----:B------:R-:W-:Y:S01]  /*d910*/  FMUL.FTZ R7, R4, R7 ;  /* 0x0000000704077220 */ /* 0x000fe20000410000 */
[--C-:B-----5:R-:W-:Y:S01]  /*d920*/  HADD2.F32 R4, -RZ, R25.reuse.H0_H0 ;  /* 0x20000019ff047230 */ /* 0x120fe20000004100 */
        /* <DEDUP_REMOVED lines=30> */
.L_x_4562:
[----:B------:R-:W-:Y:S05]  /*db10*/  BSYNC B0 ;  /* 0x0000000000007941 */ /* 0x000fea0003800000 */
.L_x_4561:
[----:B-----5:R3:W-:Y:S02]  /*db20*/  STS.128 [R213+0x4000], R24 ;  /* 0x00400018d5007388 */ /* 0x0207e40000000c00 */
.L_x_4556:
[----:B------:R-:W-:Y:S05]  /*db30*/  BSYNC B1 ;  /* 0x0000000000017941 */ /* 0x000fea0003800000 */
.L_x_4555:
        /* <DEDUP_REMOVED lines=90> */
.L_x_4566:
[----:B------:R-:W-:Y:S05]  /*e0e0*/  BSYNC B0 ;  /* 0x0000000000007941 */ /* 0x000fea0003800000 */
.L_x_4565:
        /* <DEDUP_REMOVED lines=56> */
[----:B----4-:R-:W-:Y:S01]  /*e470*/  HADD2.F32 R4, -RZ, R8.H0_H0 ;  /* 0x20000008ff047230 */ /* 0x010fe20000004100 */
        /* <DEDUP_REMOVED lines=8> */
[----:B------:R-:W-:-:S02]  /*e500*/  HADD2.F32 R25, -RZ, R8.H1_H1 ;  /* 0x30000008ff197230 */ /* 0x000fc40000004100 */
[--C-:B------:R-:W-:Y:S02]  /*e510*/  HADD2.F32 R27, -RZ, R11.reuse.H0_H0 ;  /* 0x2000000bff1b7230 */ /* 0x100fe40000004100 */
[----:B------:R-:W-:Y:S02]  /*e520*/  HADD2.F32 R10, -RZ, R11.H1_H1 ;  /* 0x3000000bff0a7230 */ /* 0x000fe40000004100 */
[----:B------:R-:W-:Y:S02]  /*e530*/  HADD2.F32 R20, -RZ, R21.H0_H0 ;  /* 0x20000015ff147230 */ /* 0x000fe40000004100 */
[----:B------:R-:W-:Y:S02]  /*e540*/  HADD2.F32 R8, -RZ, R9.H0_H0 ;  /* 0x20000009ff087230 */ /* 0x000fe40000004100 */
[----:B------:R-:W-:Y:S02]  /*e550*/  HADD2.F32 R15, -RZ, R22.H0_H0 ;  /* 0x20000016ff0f7230 */ /* 0x000fe40000004100 */
        /* <DEDUP_REMOVED lines=16> */
.L_x_4568:
[----:B------:R-:W-:Y:S05]  /*e660*/  BSYNC B0 ;  /* 0x0000000000007941 */ /* 0x000fea0003800000 */
.L_x_4567:
        /* <DEDUP_REMOVED lines=56> */
[----:B----4-:R-:W-:Y:S01]  /*e9f0*/  HADD2.F32 R15, -RZ, R9.H0_H0 ;  /* 0x20000009ff0f7230 */ /* 0x010fe20000004100 */
        /* <DEDUP_REMOVED lines=30> */
.L_x_4570:
[----:B------:R-:W-:Y:S05]  /*ebe0*/  BSYNC B0 ;  /* 0x0000000000007941 */ /* 0x000fea0003800000 */
.L_x_4569:
[----:B-----5:R3:W-:Y:S02]  /*ebf0*/  STS.128 [R213+0x4800], R24 ;  /* 0x00480018d5007388 */ /* 0x0207e40000000c00 */
.L_x_4564:
[----:B------:R-:W-:Y:S05]  /*ec00*/  BSYNC B1 ;  /* 0x0000000000017941 */ /* 0x000fea0003800000 */
.L_x_4563:
[----:B--2---:R-:W-:Y:S01]  /*ec10*/  IADD3 R20, R138, 0x20, RZ ;  /* 0x000000208a147810 */ /* 0x004fe20007ffe0ff */
        /* <DEDUP_REMOVED lines=16> */
[----:B-1----:R-:W-:Y:S01]  /*ed20*/  IMAD.WIDE R28, R9, 0x2, R16 ;  /* 0x00000002091c7825 */ /* 0x002fe200078e0210 */
        /* <DEDUP_REMOVED lines=36> */
[----:B--2---:R-:W-:Y:S01]  /*ef70*/  HADD2.F32 R7, -RZ, R9.H0_H0 ;  /* 0x20000009ff077230 */ /* 0x004fe20000004100 */
        /* <DEDUP_REMOVED lines=35> */
.L_x_4574:
[----:B------:R-:W-:Y:S05]  /*f1b0*/  BSYNC B0 ;  /* 0x0000000000007941 */ /* 0x000fea0003800000 */
.L_x_4573:
[----:B-1----:R1:W5:Y:S01]  /*f1c0*/  LDG.E.128 R28, [R16.64+0x80] ;  /* 0x00008006101c7981 */ /* 0x002362000c1e1d00 */
        /* <DEDUP_REMOVED lines=54> */
[----:B-----5:R-:W-:Y:S01]  /*f530*/  HADD2.F32 R4, -RZ, R8.H0_H0 ;  /* 0x20000008ff047230 */ /* 0x020fe20000004100 */
        /* <DEDUP_REMOVED lines=31> */
.L_x_4576:
[----:B------:R-:W-:Y:S05]  /*f730*/  BSYNC B0 ;  /* 0x0000000000007941 */ /* 0x000fea0003800000 */
.L_x_4575:
[----:B-1----:R1:W5:Y:S01]  /*f740*/  LDG.E.128 R24, [R16.64+0x100] ;  /* 0x0001000610187981 */ /* 0x002362000c1e1d00 */
        /* <DEDUP_REMOVED lines=48> */
[----:B------:R-:W-:Y:S01]  /*fa50*/  FMUL.FTZ R6, R15, R6 ;  /* 0x000000060f067220 */ /* 0x000fe20000410000 */
[----:B------:R-:W-:Y:S01]  /*fa60*/  HADD2.F32 R30, -RZ, R30.H1_H1 ;  /* 0x3000001eff1e7230 */ /* 0x000fe20000004100 */
[----:B------:R-:W-:Y:S01]  /*fa70*/  FMUL.FTZ R7, R4, R7 ;  /* 0x0000000704077220 */ /* 0x000fe20000410000 */
[----:B------:R-:W-:Y:S01]  /*fa80*/  HADD2.F32 R28, -RZ, R29.H1_H1 ;  /* 0x3000001dff1c7230 */ /* 0x000fe20000004100 */
[----:B------:R-:W-:Y:S01]  /*fa90*/  @!P0 FADD.FTZ R21, -R21, -RZ ;  /* 0x800000ff15158221 */ /* 0x000fe20000010100 */
[----:B-----5:R-:W-:Y:S01]  /*faa0*/  HADD2.F32 R4, -RZ, R25.H0_H0 ;  /* 0x20000019ff047230 */ /* 0x020fe20000004100 */
[----:B------:R-:W-:Y:S01]  /*fab0*/  @!P0 FADD.FTZ R17, -R17, -RZ ;  /* 0x800000ff11118221 */ /* 0x000fe20000010100 */
[----:B--2---:R-:W-:Y:S01]  /*fac0*/  HADD2.F32 R15, -RZ, R9.H0_H0 ;  /* 0x20000009ff0f7230 */ /* 0x004fe20000004100 */
[----:B------:R-:W-:Y:S01]  /*fad0*/  @!P0 FADD.FTZ R5, -R5, -RZ ;  /* 0x800000ff05058221 */ /* 0x000fe20000010100 */
[--C-:B------:R-:W-:Y:S01]  /*fae0*/  HADD2.F32 R29, -RZ, R11.reuse.H0_H0 ;  /* 0x2000000bff1d7230 */ /* 0x100fe20000004100 */
[----:B------:R-:W-:Y:S01]  /*faf0*/  FMUL.FTZ R21, R30, R21 ;  /* 0x000000151e157220 */ /* 0x000fe20000410000 */
[----:B------:R-:W-:Y:S01]  /*fb00*/  HADD2.F32 R30, -RZ, R11.H1_H1 ;  /* 0x3000000bff1e7230 */ /* 0x000fe20000004100 */
[----:B------:R-:W-:Y:S01]  /*fb10*/  FMUL.FTZ R28, R28, R17 ;  /* 0x000000111c1c7220 */ /* 0x000fe20000410000 */
[----:B------:R-:W-:Y:S01]  /*fb20*/  HADD2.F32 R17, -RZ, R24.H0_H0 ;  /* 0x20000018ff117230 */ /* 0x000fe20000004100 */
[----:B------:R-:W-:Y:S01]  /*fb30*/  FMUL.FTZ R5, R16, R5 ;  /* 0x0000000510057220 */ /* 0x000fe20000410000 */
[----:B------:R-:W-:Y:S01]  /*fb40*/  HADD2.F32 R16, -RZ, R8.H0_H0 ;  /* 0x20000008ff107230 */ /* 0x000fe20000004100 */
[----:B------:R-:W-:Y:S01]  /*fb50*/  FFMA.FTZ R4, R4, R15, R23 ;  /* 0x0000000f04047223 */ /* 0x000fe20000010017 */
[----:B------:R-:W-:-:S02]  /*fb60*/  HADD2.F32 R32, -RZ, R10.H0_H0 ;  /* 0x2000000aff207230 */ /* 0x000fc40000004100 */
[----:B------:R-:W-:Y:S02]  /*fb70*/  HADD2.F32 R11, -RZ, R27.H0_H0 ;  /* 0x2000001bff0b7230 */ /* 0x000fe40000004100 */
[----:B------:R-:W-:Y:S02]  /*fb80*/  HADD2.F32 R15, -RZ, R26.H0_H0 ;  /* 0x2000001aff0f7230 */ /* 0x000fe40000004100 */
[----:B------:R-:W-:Y:S02]  /*fb90*/  HADD2.F32 R25, -RZ, R25.H1_H1 ;  /* 0x30000019ff197230 */ /* 0x000fe40000004100 */
        /* <DEDUP_REMOVED lines=17> */
.L_x_4578:
[----:B------:R-:W-:Y:S05]  /*fcb0*/  BSYNC B0 ;  /* 0x0000000000007941 */ /* 0x000fea0003800000 */
.L_x_4577:
[----:B-----5:R3:W-:Y:S02]  /*fcc0*/  STS.128 [R213+0x5000], R24 ;  /* 0x00500018d5007388 */ /* 0x0207e40000000c00 */
.L_x_4572:
[----:B------:R-:W-:Y:S05]  /*fcd0*/  BSYNC B1 ;  /* 0x0000000000017941 */ /* 0x000fea0003800000 */
.L_x_4571:
        /* <DEDUP_REMOVED lines=88> */
.L_x_4580:
[----:B------:R-:W-:Y:S05]  /*10260*/  BSYNC B0 ;  /* 0x0000000000007941 */ /* 0x000fea0003800000 */
.L_x_4579:
        /* <DEDUP_REMOVED lines=52> */
[----:B------:R-:W-:Y:S01]  /*105b0*/  HADD2.F32 R3, -RZ, R28.H0_H0 ;  /* 0x2000001cff037230 */ /* 0x000fe20000004100 */
[----:B------:R-:W-:Y:S01]  /*105c0*/  @!P0 FADD.FTZ R5, -R5, -RZ ;  /* 0x800000ff05058221 */ /* 0x000fe20000010100 */
[----:B----4-:R-:W-:Y:S01]  /*105d0*/  HADD2.F32 R4, -RZ, R8.H0_H0 ;  /* 0x20000008ff047230 */ /* 0x010fe20000004100 */
        /* <DEDUP_REMOVED lines=31> */
.L_x_4582:
[----:B------:R-:W-:Y:S05]  /*107d0*/  BSYNC B0 ;  /* 0x0000000000007941 */ /* 0x000fea0003800000 */
.L_x_4581:
[----:B--2---:R2:W5:Y:S01]  /*107e0*/  LDG.E.128 R24, [R12.64+0x100] ;  /* 0x000100060c187981 */ /* 0x004562000c1e1d00 */
        /* <DEDUP_REMOVED lines=14> */
[----:B--2---:R-:W-:Y:S01]  /*108d0*/  IMAD.WIDE R28, R125, 0x2, R12 ;  /* 0x000000027d1c7825 */ /* 0x004fe200078e020c */
[----:B------:R-:W-:Y:S02]  /*108e0*/  LEA.HI.X.SX32 R4, R3, R2, 0x1, P1 ;  /* 0x0000000203047211 */ /* 0x000fe400008f0eff */
[----:B------:R-:W-:-:S03]  /*108f0*/  LEA R6, P1, R5, c[0x0][0x2b0], 0x1 ;  /* 0x0000ac0005067a11 */ /* 0x000fc600078208ff */
[----:B------:R-:W2:Y:S01]  /*10900*/  LDG.E.128 R28, [R28.64+0x100] ;  /* 0x000100061c1c7981 */ /* 0x000ea2000c1e1d00 */
[----:B------:R-:W-:Y:S02]  /*10910*/  LEA.HI.X R7, R5, c[0x0][0x2b4], R4, 0x1, P1 ;  /* 0x0000ad0005077a11 */ /* 0x000fe400008f0c04 */
[----:B------:R-:W-:Y:S02]  /*10920*/  MOV R3, RZ ;  /* 0x000000ff00037202 */ /* 0x000fe40000000f00 */
[----:B------:R-:W-:Y:S02]  /*10930*/  @P0 IADD3 R3, -R127, RZ, RZ ;  /* 0x000000ff7f030210 */ /* 0x000fe40007ffe1ff */
[----:B------:R-:W3:Y:S02]  /*10940*/  LDG.E.128 R4, [R6.64] ;  /* 0x0000000606047981 */ /* 0x000ee4000c1e1d00 */
[----:B------:R-:W-:-:S04]  /*10950*/  IADD3 R0, P1, R3, R0, RZ ;  /* 0x0000000003007210 */ /* 0x000fc80007f3e0ff */
[----:B------:R-:W-:Y:S02]  /*10960*/  LEA.HI.X.SX32 R3, R3, R2, 0x1, P1 ;  /* 0x0000000203037211 */ /* 0x000fe400008f0eff */
[----:B------:R-:W-:-:S04]  /*10970*/  LEA R8, P1, R0, c[0x0][0x2a8], 0x1 ;  /* 0x0000aa0000087a11 */ /* 0x000fc800078208ff */
[----:B------:R-:W-:-:S06]  /*10980*/  LEA.HI.X R9, R0, c[0x0][0x2ac], R3, 0x1, P1 ;  /* 0x0000ab0000097a11 */ /* 0x000fcc00008f0c03 */
[----:B------:R-:W4:Y:S01]  /*10990*/  LDG.E.128 R8, [R8.64] ;  /* 0x0000000608087981 */ /* 0x000f22000c1e1d00 */
[--C-:B-12---:R-:W-:Y:S02]  /*109a0*/  HADD2.F32 R13, -RZ, R29.reuse.H0_H0 ;  /* 0x2000001dff0d7230 */ /* 0x106fe40000004100 */
[----:B------:R-:W-:Y:S02]  /*109b0*/  HADD2.F32 R18, -RZ, R29.H1_H1 ;  /* 0x3000001dff127230 */ /* 0x000fe40000004100 */
[--C-:B---3--:R-:W-:Y:S02]  /*109c0*/  HADD2.F32 R0, -RZ, R5.reuse.H0_H0 ;  /* 0x20000005ff007230 */ /* 0x108fe40000004100 */
        /* <DEDUP_REMOVED lines=26> */
[----:B----4-:R-:W-:Y:S01]  /*10b70*/  HADD2.F32 R2, -RZ, R9.H0_H0 ;  /* 0x20000009ff027230 */ /* 0x010fe20000004100 */
[----:B------:R-:W-:Y:S01]  /*10b80*/  FMUL.FTZ R6, R5, R6 ;  /* 0x0000000605067220 */ /* 0x000fe20000410000 */
[----:B------:R-:W-:Y:S01]  /*10b90*/  HADD2.F32 R5, -RZ, R8.H0_H0 ;  /* 0x20000008ff057230 */ /* 0x000fe20000004100 */
[----:B------:R-:W-:Y:S01]  /*10ba0*/  FMUL.FTZ R7, R0, R7 ;  /* 0x0000000700077220 */ /* 0x000fe20000410000 */
[----:B------:R-:W-:Y:S01]  /*10bb0*/  HADD2.F32 R0, -RZ, R25.H0_H0 ;  /* 0x20000019ff007230 */ /* 0x000fe20000004100 */
[----:B------:R-:W-:Y:S01]  /*10bc0*/  @!P0 FADD.FTZ R12, -R12, -RZ ;  /* 0x800000ff0c0c8221 */ /* 0x000fe20000010100 */
[--C-:B------:R-:W-:Y:S01]  /*10bd0*/  HADD2.F32 R22, -RZ, R11.reuse.H1_H1 ;  /* 0x3000000bff167230 */ /* 0x100fe20000004100 */
[----:B------:R-:W-:Y:S01]  /*10be0*/  FFMA.FTZ R4, R4, R5, R15 ;  /* 0x0000000504047223 */ /* 0x000fe2000001000f */
[----:B------:R-:W-:Y:S01]  /*10bf0*/  HADD2.F32 R5, -RZ, R26.H0_H0 ;  /* 0x2000001aff057230 */ /* 0x000fe20000004100 */
[----:B------:R-:W-:Y:S01]  /*10c00*/  FMUL.FTZ R12, R19, R12 ;  /* 0x0000000c130c7220 */ /* 0x000fe20000410000 */
[----:B------:R-:W-:Y:S01]  /*10c10*/  HADD2.F32 R19, -RZ, R11.H0_H0 ;  /* 0x2000000bff137230 */ /* 0x000fe20000004100 */
        /* <DEDUP_REMOVED lines=20> */
.L_x_4584:
[----:B------:R-:W-:Y:S05]  /*10d60*/  BSYNC B0 ;  /* 0x0000000000007941 */ /* 0x000fea0003800000 */
.L_x_4583:
[----:B-----5:R3:W-:Y:S01]  /*10d70*/  STS.128 [R213+0x5800], R24 ;  /* 0x00580018d5007388 */ /* 0x0207e20000000c00 */
[----:B------:R-:W-:Y:S05]  /*10d80*/  BRA `(.L_x_4548) ;  /* 0x000002a000007947 */ /* 0x000fea0003800000 */
.L_x_4522:
[----:B------:R-:W-:Y:S01]  /*10d90*/  IMAD.IADD R9, R207, 0x1, -R130 ;  /* 0x00000001cf097824 */ /* 0x000fe200078e0a82 */
[C---:B------:R-:W-:Y:S02]  /*10da0*/  IADD3 R14, R138.reuse, 0x10, RZ ;  /* 0x000000108a0e7810 */ /* 0x040fe40007ffe0ff */
[----:B------:R-:W-:-:S02]  /*10db0*/  IADD3 R16, R138, 0x30, RZ ;  /* 0x000000308a107810 */ /* 0x000fc40007ffe0ff */
        /* <DEDUP_REMOVED lines=11> */
[----:B------:R-:W-:Y:S01]  /*10e70*/  @!P2 IMAD.MOV.U32 R11, RZ, RZ, R129 ;  /* 0x000000ffff0ba224 */ /* 0x000fe200078e0081 */
[----:B------:R-:W-:Y:S01]  /*10e80*/  @!P4 LEA R0, P0, R3, R136, 0x5 ;  /* 0x000000880300c211 */ /* 0x000fe200078028ff */
[----:B------:R-:W-:Y:S01]  /*10e90*/  @!P2 IMAD.MOV.U32 R2, RZ, RZ, c[0x0][0x194] ;  /* 0x00006500ff02a624 */ /* 0x000fe200078e00ff */
[----:B------:R-:W-:Y:S01]  /*10ea0*/  @!P5 LEA.HI.X R7, R7, c[0x0][0x164], R4, 0x1, P1 ;  /* 0x000059000707da11 */ /* 0x000fe200008f0c04 */
[----:B------:R-:W-:Y:S01]  /*10eb0*/  @!P4 IMAD.MOV.U32 R128, RZ, RZ, c[0x0][0x194] ;  /* 0x00006500ff80c624 */ /* 0x000fe200078e00ff */
[----:B------:R-:W-:Y:S01]  /*10ec0*/  @!P4 LEA R12, P1, R0, c[0x0][0x160], 0x1 ;  /* 0x00005800000cca11 */ /* 0x000fe200078208ff */
[C---:B------:R-:W-:Y:S01]  /*10ed0*/  @!P2 IMAD.WIDE.U32 R10, R3.reuse, 0x30, R10 ;  /* 0x00000030030aa825 */ /* 0x040fe200078e000a */
[----:B------:R-:W-:Y:S01]  /*10ee0*/  @!PT LDS RZ, [RZ] ;  /* 0x00000000fffff984 */ /* 0x000fe20000000800 */
[----:B------:R-:W-:Y:S01]  /*10ef0*/  @!PT LDS RZ, [RZ] ;  /* 0x00000000fffff984 */ /* 0x000fe20000000800 */
[----:B------:R-:W-:Y:S01]  /*10f00*/  @!PT LDS RZ, [RZ] ;  /* 0x00000000fffff984 */ /* 0x000fe20000000800 */
[----:B------:R1:W-:Y:S02]  /*10f10*/  @!P6 LDGSTS.E.BYPASS.LTC128B.128 [R213], [R8.64] ;  /* 0x0000000008d5efae */ /* 0x0003e4000b901d46 */
[----:B------:R-:W-:Y:S01]  /*10f20*/  @!P4 LEA.HI.X R3, R3, R129, R128, 0x5, P0 ;  /* 0x000000810303c211 */ /* 0x000fe200000f2c80 */
[----:B------:R-:W-:Y:S01]  /*10f30*/  @!P2 IMAD R2, R2, 0x30, RZ ;  /* 0x000000300202a824 */ /* 0x000fe200078e02ff */
[----:B------:R1:W-:Y:S02]  /*10f40*/  @!P6 LDGSTS.E.BYPASS.LTC128B.128 [R213+0x2000], [R8.64+0x80] ;  /* 0x0200008008d5efae */ /* 0x0003e4000b901d46 */
[----:B------:R-:W-:Y:S01]  /*10f50*/  @!P4 LEA.HI.X R13, R0, c[0x0][0x164], R3, 0x1, P1 ;  /* 0x00005900000dca11 */ /* 0x000fe200008f0c03 */
[----:B------:R-:W-:Y:S01]  /*10f60*/  @!P2 IMAD.IADD R5, R11, 0x1, R2 ;  /* 0x000000010b05a824 */ /* 0x000fe200078e0202 */
[C---:B------:R-:W-:Y:S01]  /*10f70*/  @!P2 LEA R2, P0, R10.reuse, c[0x0][0x160], 0x1 ;  /* 0x000058000a02aa11 */ /* 0x040fe200078008ff */
        /* <DEDUP_REMOVED lines=11> */
.L_x_4548:
[----:B------:R-:W-:Y:S05]  /*11030*/  BSYNC B2 ;  /* 0x0000000000027941 */ /* 0x000fea0003800000 */
.L_x_4521:
[----:B-1----:R-:W-:Y:S01]  /*11040*/  IADD3 R3, R133, -0x1, RZ ;  /* 0xffffffff85037810 */ /* 0x002fe20007ffe0ff */
[----:B------:R-:W-:-:S02]  /*11050*/  IMAD.SHL.U32 R197, R138, 0x8, RZ ;  /* 0x000000088ac57824 */ /* 0x000fc400078e00ff */
[----:B------:R-:W-:Y:S02]  /*11060*/  IMAD.SHL.U32 R59, R58, 0x40, RZ ;  /* 0x000000403a3b7824 */ /* 0x000fe400078e00ff */
[----:B------:R-:W-:-:S03]  /*11070*/  IMAD.SHL.U32 R2, R3, 0x40, RZ ;  /* 0x0000004003027824 */ /* 0x000fc600078e00ff */
[----:B------:R-:W-:Y:S01]  /*11080*/  LOP3.LUT R59, R59, 0xfffffe00, RZ, 0xc0, !PT ;  /* 0xfffffe003b3b7812 */ /* 0x000fe200078ec0ff */
[----:B------:R-:W-:-:S05]  /*11090*/  IMAD.IADD R5, R57, 0x1, -R2 ;  /* 0x0000000139057824 */ /* 0x000fca00078e0a02 */
[-C--:B------:R-:W-:Y:S02]  /*110a0*/  ISETP.GE.AND P6, PT, R138, R5.reuse, PT ;  /* 0x000000058a00720c */ /* 0x080fe40003fc6270 */
[-C--:B------:R-:W-:Y:S02]  /*110b0*/  ISETP.GE.AND P0, PT, R20, R5.reuse, PT ;  /* 0x000000051400720c */ /* 0x080fe40003f06270 */
[CC--:B------:R-:W-:Y:S02]  /*110c0*/  ISETP.GE.AND P1, PT, R14.reuse, R5.reuse, PT ;  /* 0x000000050e00720c */ /* 0x0c0fe40003f26270 */
[----:B------:R-:W-:-:S07]  /*110d0*/  ISETP.GE.AND P4, PT, R14, R5, PT ;  /* 0x000000050e00720c */ /* 0x000fce0003f86270 */
[----:B------:R-:W-:Y:S02]  /*110e0*/  @!P6 IMAD.MOV.U32 R203, RZ, RZ, R201 ;  /* 0x000000ffffcbe224 */ /* 0x000fe400078e00c9 */
[----:B------:R-:W-:Y:S02]  /*110f0*/  @!P0 IMAD.MOV.U32 R0, RZ, RZ, c[0x0][0x198] ;  /* 0x00006600ff008624 */ /* 0x000fe400078e00ff */
[-C--:B------:R-:W-:Y:S01]  /*11100*/  @!P1 LEA R6, P2, R54, R202.reuse, 0x1 ;  /* 0x000000ca36069211 */ /* 0x080fe200078408ff */
[----:B------:R-:W-:Y:S01]  /*11110*/  @!PT LDS RZ, [RZ] ;  /* 0x00000000fffff984 */ /* 0x000fe20000000800 */
[----:B------:R-:W-:Y:S01]  /*11120*/  @!PT LDS RZ, [RZ] ;  /* 0x00000000fffff984 */ /* 0x000fe20000000800 */
[----:B------:R-:W-:Y:S01]  /*11130*/  @!PT LDS RZ, [RZ] ;  /* 0x00000000fffff984 */ /* 0x000fe20000000800 */
[----:B------:R1:W-:Y:S01]  /*11140*/  @!P6 LDGSTS.E.BYPASS.LTC128B.128 [R213+0x6000], [R202.64] ;  /* 0x06000000cad5efae */ /* 0x0003e2000b901d46 */
[----:B------:R-:W-:Y:S01]  /*11150*/  @!P0 IMAD.MOV.U32 R4, RZ, RZ, c[0x0][0x19c] ;  /* 0x00006700ff048624 */ /* 0x000fe200078e00ff */
[----:B------:R-:W-:Y:S02]  /*11160*/  @!P0 LEA R8, P5, R0, R202, 0x6 ;  /* 0x000000ca00088211 */ /* 0x000fe400078a30ff */
[----:B------:R1:W-:Y:S01]  /*11170*/  @!P6 LDGSTS.E.BYPASS.LTC128B.128 [R213+0x8000], [R202.64+0x80] ;  /* 0x08000080cad5efae */ /* 0x0003e2000b901d46 */
[----:B------:R-:W-:-:S02]  /*11180*/  @!P1 LEA.HI.X R7, R54, R201, R53, 0x1, P2 ;  /* 0x000000c936079211 */ /* 0x000fc400010f0c35 */
[----:B------:R-:W-:Y:S01]  /*11190*/  @!P0 LEA.HI.X R9, R0, R201, R4, 0x6, P5 ;  /* 0x000000c900098211 */ /* 0x000fe200028f3404 */
[----:B------:R1:W-:Y:S01]  /*111a0*/  @!P6 LDGSTS.E.BYPASS.LTC128B.128 [R213+0xa000], [R202.64+0x100] ;  /* 0x0a000100cad5efae */ /* 0x0003e2000b901d46 */
[-C--:B------:R-:W-:Y:S01]  /*111b0*/  ISETP.GE.AND P6, PT, R16, R5.reuse, PT ;  /* 0x000000051000720c */ /* 0x080fe20003fc6270 */
[----:B------:R-:W-:Y:S01]  /*111c0*/  IMAD.SHL.U32 R0, R56, 0x40, RZ ;  /* 0x0000004038007824 */ /* 0x000fe200078e00ff */
[-C--:B------:R-:W-:Y:S01]  /*111d0*/  ISETP.GE.AND P2, PT, R20, R5.reuse, PT ;  /* 0x000000051400720c */ /* 0x080fe20003f46270 */
[----:B------:R4:W-:Y:S01]  /*111e0*/  @!P1 LDGSTS.E.BYPASS.LTC128B.128 [R213+0x6800], [R6.64] ;  /* 0x0680000006d59fae */ /* 0x0009e2000b901d46 */
[-C--:B------:R-:W-:Y:S02]  /*111f0*/  ISETP.GE.AND P5, PT, R138, R5.reuse, PT ;  /* 0x000000058a00720c */ /* 0x080fe40003fa6270 */
[----:B------:R-:W-:Y:S01]  /*11200*/  LOP3.LUT R4, R0, 0x1c0, RZ, 0xc0, !PT ;  /* 0x000001c000047812 */ /* 0x000fe200078ec0ff */
[----:B------:R4:W-:Y:S03]  /*11210*/  @!P1 LDGSTS.E.BYPASS.LTC128B.128 [R213+0x8800], [R6.64+0x80] ;  /* 0x0880008006d59fae */ /* 0x0009e6000b901d46 */
[----:B------:R-:W-:Y:S01]  /*11220*/  LOP3.LUT R197, R4, 0x8, R197, 0xf8, !PT ;  /* 0x0000000804c57812 */ /* 0x000fe200078ef8c5 */
[----:B------:R4:W-:Y:S01]  /*11230*/  @!P1 LDGSTS.E.BYPASS.LTC128B.128 [R213+0xa800], [R6.64+0x100] ;  /* 0x0a80010006d59fae */ /* 0x0009e2000b901d46 */
[----:B------:R-:W-:Y:S01]  /*11240*/  ISETP.GE.AND P1, PT, R16, R5, PT ;  /* 0x000000051000720c */ /* 0x000fe20003f26270 */
[----:B------:R-:W-:Y:S01]  /*11250*/  @!P6 IMAD.MOV.U32 R5, RZ, RZ, c[0x0][0x198] ;  /* 0x00006600ff05e624 */ /* 0x000fe200078e00ff */
[----:B------:R-:W-:Y:S01]  /*11260*/  SHF.R.U32.HI R4, RZ, 0x3, R4 ;  /* 0x00000003ff047819 */ /* 0x000fe20000011604 */
[----:B------:R-:W-:Y:S01]  /*11270*/  @!P6 IMAD.MOV.U32 R0, RZ, RZ, c[0x0][0x19c] ;  /* 0x00006700ff00e624 */ /* 0x000fe200078e00ff */
[----:B------:R5:W-:Y:S02]  /*11280*/  @!P0 LDGSTS.E.BYPASS.LTC128B.128 [R213+0x7000], [R8.64] ;  /* 0x0700000008d58fae */ /* 0x000be4000b901d46 */
[----:B------:R-:W-:Y:S01]  /*11290*/  LOP3.LUT R197, R197, R4, RZ, 0x3c, !PT ;  /* 0x00000004c5c57212 */ /* 0x000fe200078e3cff */
[----:B------:R-:W-:Y:S01]  /*112a0*/  @!P6 IMAD R0, R0, 0x60, RZ ;  /* 0x000000600000e824 */ /* 0x000fe200078e02ff */
[----:B------:R5:W-:Y:S01]  /*112b0*/  @!P0 LDGSTS.E.BYPASS.LTC128B.128 [R213+0x9000], [R8.64+0x80] ;  /* 0x0900008008d58fae */ /* 0x000be2000b901d46 */
[----:B------:R-:W-:-:S03]  /*112c0*/  LEA.HI R4, R199, R199, RZ, 0x1 ;  /* 0x000000c7c7047211 */ /* 0x000fc600078f08ff */
[----:B------:R5:W-:Y:S01]  /*112d0*/  @!P0 LDGSTS.E.BYPASS.LTC128B.128 [R213+0xb000], [R8.64+0x100] ;  /* 0x0b00010008d58fae */ /* 0x000be2000b901d46 */
[----:B------:R-:W-:Y:S01]  /*112e0*/  LOP3.LUT R4, R4, 0xfffffffe, RZ, 0xc0, !PT ;  /* 0xfffffffe04047812 */ /* 0x000fe200078ec0ff */
[----:B-1----:R-:W-:Y:S01]  /*112f0*/  @!P6 IMAD.MOV.U32 R203, RZ, RZ, R201 ;  /* 0x000000ffffcbe224 */ /* 0x002fe200078e00c9 */
[----:B------:R-:W-:Y:S01]  /*11300*/  @!P4 LEA R10, P0, R121, R204, 0x1 ;  /* 0x000000cc790ac211 */ /* 0x000fe200078008ff */
[----:B------:R-:W-:Y:S02]  /*11310*/  @!P1 IMAD.MOV.U32 R14, RZ, RZ, c[0x0][0x1a0] ;  /* 0x00006800ff0e9624 */ /* 0x000fe400078e00ff */
[----:B------:R-:W-:Y:S01]  /*11320*/  IMAD.IADD R4, R199, 0x1, -R4 ;  /* 0x00000001c7047824 */ /* 0x000fe200078e0a04 */
[----:B------:R-:W-:Y:S01]  /*11330*/  @!P4 LEA.HI.X R11, R121, R205, R120, 0x1, P0 ;  /* 0x000000cd790bc211 */ /* 0x000fe200000f0c78 */
[----:B------:R-:W-:-:S04]  /*11340*/  @!P1 IMAD.WIDE.U32 R14, R14, 0x60, R204 ;  /* 0x000000600e0e9825 */ /* 0x000fc800078e00cc */
[----:B------:R-:W-:Y:S02]  /*11350*/  IMAD R197, R4, 0x200, R197 ;  /* 0x0000020004c57824 */ /* 0x000fe400078e02c5 */
[----:B----4-:R-:W-:Y:S01]  /*11360*/  @!P6 IMAD.WIDE.U32 R6, R5, 0x60, R202 ;  /* 0x000000600506e825 */ /* 0x010fe200078e00ca */
[----:B------:R-:W-:-:S03]  /*11370*/  LOP3.LUT R5, R58, 0xfffffff8, RZ, 0xc0, !PT ;  /* 0xfffffff83a057812 */ /* 0x000fc600078ec0ff */
[----:B--2---:R-:W-:Y:S02]  /*11380*/  @!P6 IMAD.IADD R13, R7, 0x1, R0 ;  /* 0x00000001070de824 */ /* 0x004fe400078e0200 */
[----:B------:R-:W-:Y:S01]  /*11390*/  @!P6 IMAD.MOV.U32 R12, RZ, RZ, R6 ;  /* 0x000000ffff0ce224 */ /* 0x000fe200078e0006 */
[----:B------:R-:W-:Y:S01]  /*113a0*/  SHF.R.S32.HI R6, RZ, 0x1f, R55 ;  /* 0x0000001fff067819 */ /* 0x000fe20000011437 */
[----:B------:R-:W-:Y:S02]  /*113b0*/  IMAD.IADD R0, R206, 0x1, -R5 ;  /* 0x00000001ce007824 */ /* 0x000fe400078e0a05 */
[----:B------:R-:W-:Y:S01]  /*113c0*/  IMAD.SHL.U32 R4, R4, 0x8, RZ ;  /* 0x0000000804047824 */ /* 0x000fe200078e00ff */
[----:B------:R1:W-:Y:S01]  /*113d0*/  @!P6 LDGSTS.E.BYPASS.LTC128B.128 [R213+0x7800], [R12.64] ;  /* 0x078000000cd5efae */ /* 0x0003e2000b901d46 */
[----:B------:R-:W-:Y:S01]  /*113e0*/  IMAD.SHL.U32 R7, R0, 0x40, RZ ;  /* 0x0000004000077824 */ /* 0x000fe200078e00ff */
[----:B------:R-:W-:Y:S01]  /*113f0*/  LEA.HI R6, R6, R55, RZ, 0x5 ;  /* 0x0000003706067211 */ /* 0x000fe200078f28ff */
[----:B------:R-:W-:Y:S01]  /*11400*/  @!P2 IMAD.MOV.U32 R5, RZ, RZ, c[0x0][0x1a0] ;  /* 0x00006800ff05a624 */ /* 0x000fe200078e00ff */
[----:B------:R1:W-:Y:S01]  /*11410*/  @!P6 LDGSTS.E.BYPASS.LTC128B.128 [R213+0x9800], [R12.64+0x80] ;  /* 0x098000800cd5efae */ /* 0x0003e2000b901d46 */
[----:B-----5:R-:W-:Y:S01]  /*11420*/  @!P2 IMAD.MOV.U32 R8, RZ, RZ, c[0x0][0x1a4] ;  /* 0x00006900ff08a624 */ /* 0x020fe200078e00ff */
[----:B------:R-:W-:Y:S01]  /*11430*/  LOP3.LUT R7, R7, 0x1c0, RZ, 0xc0, !PT ;  /* 0x000001c007077812 */ /* 0x000fe200078ec0ff */
[----:B------:R-:W-:Y:S01]  /*11440*/  @!P1 IMAD.MOV.U32 R9, RZ, RZ, c[0x0][0x1a4] ;  /* 0x00006900ff099624 */ /* 0x000fe200078e00ff */
[----:B------:R1:W-:Y:S01]  /*11450*/  @!P6 LDGSTS.E.BYPASS.LTC128B.128 [R213+0xb800], [R12.64+0x100] ;  /* 0x0b8001000cd5efae */ /* 0x0003e2000b901d46 */
[----:B------:R-:W-:Y:S01]  /*11460*/  SHF.R.S32.HI R6, RZ, 0x5, R6 ;  /* 0x00000005ff067819 */ /* 0x000fe20000011406 */
[----:B------:R-:W-:Y:S01]  /*11470*/  IMAD.SHL.U32 R197, R197, 0x2, RZ ;  /* 0x00000002c5c57824 */ /* 0x000fe200078e00ff */
[----:B------:R-:W-:Y:S01]  /*11480*/  LOP3.LUT R4, R7, 0x8, R4, 0xf8, !PT ;  /* 0x0000000807047812 */ /* 0x000fe200078ef804 */
[----:B------:R-:W0:Y:S01]  /*11490*/  LDGDEPBAR ;  /* 0x00000000000079af */ /* 0x000e220000000000 */
[----:B------:R-:W-:Y:S01]  /*114a0*/  SHF.R.U32.HI R7, RZ, 0x3, R7 ;  /* 0x00000003ff077819 */ /* 0x000fe20000011607 */
[----:B------:R-:W-:Y:S01]  /*114b0*/  @!P1 IMAD R9, R9, 0x60, RZ ;  /* 0x0000006009099824 */ /* 0x000fe200078e02ff */
[----:B------:R-:W-:Y:S01]  /*114c0*/  IADD3 R195, R197, 0x6020, RZ ;  /* 0x00006020c5c37810 */ /* 0x000fe20007ffe0ff */
[----:B------:R-:W-:Y:S01]  /*114d0*/  IMAD.SHL.U32 R55, R55, 0x2, RZ ;  /* 0x0000000237377824 */ /* 0x000fe200078e00ff */
[----:B------:R-:W-:Y:S01]  /*114e0*/  LOP3.LUT R4, R4, R7, RZ, 0x3c, !PT ;  /* 0x0000000704047212 */ /* 0x000fe200078e3cff */
[----:B------:R-:W-:-:S02]  /*114f0*/  @!P1 IMAD.IADD R9, R15, 0x1, R9 ;  /* 0x000000010f099824 */ /* 0x000fc400078e0209 */
[----:B------:R-:W-:Y:S01]  /*11500*/  IMAD.MOV.U32 R7, RZ, RZ, 0x10 ;  /* 0x00000010ff077424 */ /* 0x000fe200078e00ff */
[----:B------:R-:W-:Y:S02]  /*11510*/  LOP3.LUT R55, R55, 0x6, RZ, 0xc0, !PT ;  /* 0x0000000637377812 */ /* 0x000fe400078ec0ff */
[----:B-1----:R-:W-:Y:S01]  /*11520*/  @!P2 LEA R12, P0, R5, R204, 0x6 ;  /* 0x000000cc050ca211 */ /* 0x002fe200078030ff */
[----:B------:R-:W-:-:S04]  /*11530*/  DEPBAR.LE SB0, 0x0 ;  /* 0x000080000000791a */ /* 0x000fc80000000000 */
[----:B------:R-:W-:Y:S01]  /*11540*/  BAR.SYNC.DEFER_BLOCKING 0x0 ;  /* 0x0000000000007b1d */ /* 0x000fe20000010000 */
[----:B------:R-:W-:Y:S01]  /*11550*/  @!P2 LEA.HI.X R13, R5, R205, R8, 0x6, P0 ;  /* 0x000000cd050da211 */ /* 0x000fe200000f3408 */
[----:B------:R-:W-:Y:S02]  /*11560*/  IMAD R5, R6, 0x400, R59 ;  /* 0x0000040006057824 */ /* 0x000fe400078e023b */
[----:B------:R-:W-:Y:S02]  /*11570*/  @!P1 IMAD.MOV.U32 R8, RZ, RZ, R14 ;  /* 0x000000ffff089224 */ /* 0x000fe400078e000e */
[----:B------:R-:W-:Y:S02]  /*11580*/  IMAD.IADD R198, R4, 0x1, R5 ;  /* 0x0000000104c67824 */ /* 0x000fe400078e0205 */
[----:B------:R-:W-:Y:S02]  /*11590*/  IMAD.MOV.U32 R5, RZ, RZ, 0x20 ;  /* 0x00000020ff057424 */ /* 0x000fe400078e00ff */
[----:B------:R-:W-:Y:S01]  /*115a0*/  IMAD.SHL.U32 R198, R198, 0x2, RZ ;  /* 0x00000002c6c67824 */ /* 0x000fe200078e00ff */
        /* <DEDUP_REMOVED lines=40> */
[----:B---3--:R-:W3:Y:S01]  /*11830*/  LDSM.16.M88.4 R24, [R197+0x6000] ;  /* 0x00600000c518783b */ /* 0x008ee20000000200 */
[----:B------:R-:W-:Y:S02]  /*11840*/  SEL R5, R5, 0xffffffe0, !P2 ;  /* 0xffffffe005057807 */ /* 0x000fe40005000000 */
[----:B------:R-:W-:Y:S01]  /*11850*/  R2P PR, R56, 0x6 ;  /* 0x0000000638007804 */ /* 0x000fe20000000000 */
[----:B------:R-:W5:Y:S01]  /*11860*/  LDSM.16.M88.4 R16, [R197+0x6800] ;  /* 0x00680000c510783b */ /* 0x000f620000000200 */
[--C-:B------:R-:W-:Y:S01]  /*11870*/  IMAD R196, R7, 0x2, R198.reuse ;  /* 0x0000000207c47824 */ /* 0x100fe200078e02c6 */
[----:B------:R-:W-:Y:S01]  /*11880*/  ISETP.GT.AND P0, PT, R3, R200, PT ;  /* 0x000000c80300720c */ /* 0x000fe20003f04270 */
[C---:B------:R-:W-:Y:S01]  /*11890*/  IMAD R194, R5.reuse, 0x2, R198 ;  /* 0x0000000205c27824 */ /* 0x040fe200078e02c6 */
[----:B------:R-:W1:Y:S01]  /*118a0*/  LDSM.16.M88.4 R68, [R197+0x7000] ;  /* 0x00700000c544783b */ /* 0x000e620000000200 */
[----:B------:R-:W-:-:S03]  /*118b0*/  IMAD R193, R5, 0x2, R196 ;  /* 0x0000000205c17824 */ /* 0x000fc600078e02c4 */
[----:B------:R-:W1:Y:S04]  /*118c0*/  LDSM.16.M88.4 R32, [R197+0x7800] ;  /* 0x00780000c520783b */ /* 0x000e680000000200 */
[----:B------:R-:W-:Y:S01]  /*118d0*/  @P1 IADD3 R195, R0, -0x20, RZ ;  /* 0xffffffe000c31810 */ /* 0x000fe20007ffe0ff */
[----:B------:R-:W-:Y:S01]  /*118e0*/  IMAD.MOV.U32 R0, RZ, RZ, 0x40 ;  /* 0x00000040ff007424 */ /* 0x000fe200078e00ff */
[----:B------:R-:W-:Y:S02]  /*118f0*/  LDSM.16.M88.4 R60, [R194] ;  /* 0x00000000c23c783b */ /* 0x000fe40000000200 */
[----:B------:R-:W-:Y:S02]  /*11900*/  IADD3 R187, R195, 0x800, RZ ;  /* 0x00000800c3bb7810 */ /* 0x000fe40007ffe0ff */
[----:B--2---:R-:W-:Y:S01]  /*11910*/  LDSM.16.M88.4 R8, [R196] ;  /* 0x00000000c408783b */ /* 0x004fe20000000200 */
[----:B------:R-:W-:-:S02]  /*11920*/  SEL R0, R0, 0xffffffc0, !P2 ;  /* 0xffffffc000007807 */ /* 0x000fc40005000000 */
[C---:B------:R-:W-:Y:S01]  /*11930*/  IADD3 R186, R195.reuse, 0x1000, RZ ;  /* 0x00001000c3ba7810 */ /* 0x040fe20007ffe0ff */
[----:B------:R-:W2:Y:S01]  /*11940*/  LDSM.16.M88.4 R36, [R195] ;  /* 0x00000000c324783b */ /* 0x000ea20000000200 */
[----:B------:R-:W-:Y:S01]  /*11950*/  IADD3 R185, R195, 0x1800, RZ ;  /* 0x00001800c3b97810 */ /* 0x000fe20007ffe0ff */
[----:B------:R-:W-:Y:S01]  /*11960*/  IMAD.IADD R191, R197, 0x1, R0 ;  /* 0x00000001c5bf7824 */ /* 0x000fe200078e0200 */
[C---:B------:R-:W-:Y:S01]  /*11970*/  IADD3 R183, R195.reuse, 0x2000, RZ ;  /* 0x00002000c3b77810 */ /* 0x040fe20007ffe0ff */
[----:B----4-:R-:W4:Y:S01]  /*11980*/  LDSM.16.M88.4 R12, [R195+0x800] ;  /* 0x00080000c30c783b */ /* 0x010f220000000200 */
[----:B------:R-:W-:Y:S01]  /*11990*/  IMAD.IADD R184, R0, 0x1, R195 ;  /* 0x0000000100b87824 */ /* 0x000fe200078e02c3 */
[C---:B------:R-:W-:Y:S01]  /*119a0*/  IADD3 R182, R195.reuse, 0x2800, RZ ;  /* 0x00002800c3b67810 */ /* 0x040fe20007ffe0ff */
[----:B------:R-:W-:Y:S01]  /*119b0*/  IMAD.IADD R0, R2, 0x1, R55 ;  /* 0x0000000102007824 */ /* 0x000fe200078e0237 */
[----:B------:R-:W2:Y:S01]  /*119c0*/  LDSM.16.M88.4 R40, [R195+0x1000] ;  /* 0x00100000c328783b */ /* 0x000ea20000000200 */
[----:B------:R-:W-:-:S02]  /*119d0*/  IADD3 R181, R195, 0x3000, RZ ;  /* 0x00003000c3b57810 */ /* 0x000fc40007ffe0ff */
[C---:B------:R-:W-:Y:S01]  /*119e0*/  IADD3 R180, R195.reuse, 0x3800, RZ ;  /* 0x00003800c3b47810 */ /* 0x040fe20007ffe0ff */
[----:B------:R-:W-:Y:S01]  /*119f0*/  LDSM.16.M88.4 R80, [R191+0x6800] ;  /* 0x00680000bf50783b */ /* 0x000fe20000000200 */
[C---:B------:R-:W-:Y:S01]  /*11a00*/  IADD3 R6, R0.reuse, 0x10, RZ ;  /* 0x0000001000067810 */ /* 0x040fe20007ffe0ff */
[C---:B---3--:R-:W-:Y:S01]  /*11a10*/  HMMA.16816.F32 R28, R48.reuse, R24, RZ ;  /* 0x00000018301c723c */ /* 0x048fe200000018ff */
[-C--:B------:R-:W-:Y:S01]  /*11a20*/  ISETP.GE.AND P1, PT, R0, R57.reuse, PT ;  /* 0x000000390000720c */ /* 0x080fe20003f26270 */
[----:B------:R-:W-:Y:S01]  /*11a30*/  LDSM.16.M88.4 R76, [R191+0x7800] ;  /* 0x00780000bf4c783b */ /* 0x000fe20000000200 */
[----:B------:R-:W-:Y:S02]  /*11a40*/  ISETP.GE.AND P2, PT, R6, R57, PT ;  /* 0x000000390600720c */ /* 0x000fe40003f46270 */
[----:B------:R-:W-:Y:S01]  /*11a50*/  IADD3 R6, R0, 0x18, RZ ;  /* 0x0000001800067810 */ /* 0x000fe20007ffe0ff */
[----:B------:R-:W-:Y:S01]  /*11a60*/  LDSM.16.M88.4 R44, [R184+0x800] ;  /* 0x00080000b82c783b */ /* 0x000fe20000000200 */
[C---:B------:R-:W-:Y:S01]  /*11a70*/  IADD3 R179, R195.reuse, 0x4000, RZ ;  /* 0x00004000c3b37810 */ /* 0x040fe20007ffe0ff */
[----:B------:R-:W-:Y:S01]  /*11a80*/  HMMA.16816.F32 R24, R48, R26, RZ ;  /* 0x0000001a3018723c */ /* 0x000fe200000018ff */
[C---:B------:R-:W-:Y:S01]  /*11a90*/  IADD3 R178, R195.reuse, 0x4800, RZ ;  /* 0x00004800c3b27810 */ /* 0x040fe20007ffe0ff */
[----:B------:R-:W-:Y:S01]  /*11aa0*/  LDSM.16.M88.4 R84, [R198+0x2000] ;  /* 0x00200000c654783b */ /* 0x000fe20000000200 */
[----:B------:R-:W-:-:S02]  /*11ab0*/  IADD3 R177, R195, 0x5000, RZ ;  /* 0x00005000c3b17810 */ /* 0x000fc40007ffe0ff */
[----:B------:R-:W-:Y:S01]  /*11ac0*/  IADD3 R176, R195, 0x5800, RZ ;  /* 0x00005800c3b07810 */ /* 0x000fe20007ffe0ff */
[----:B------:R-:W0:Y:S02]  /*11ad0*/  LDGDEPBAR ;  /* 0x00000000000079af */ /* 0x000e240000000000 */
[C---:B-----5:R-:W-:Y:S08]  /*11ae0*/  HMMA.16816.F32 R20, R48.reuse, R16, RZ ;  /* 0x000000103014723c */ /* 0x060ff000000018ff */
[C---:B-1----:R-:W-:Y:S08]  /*11af0*/  HMMA.16816.F32 R72, R48.reuse, R68, RZ ;  /* 0x000000443048723c */ /* 0x042ff000000018ff */
[C---:B------:R-:W-:Y:S08]  /*11b00*/  HMMA.16816.F32 R16, R48.reuse, R18, RZ ;  /* 0x000000123010723c */ /* 0x040ff000000018ff */
[C---:B------:R-:W-:Y:S08]  /*11b10*/  HMMA.16816.F32 R68, R48.reuse, R70, RZ ;  /* 0x000000463044723c */ /* 0x040ff000000018ff */
[C---:B------:R-:W-:Y:S08]  /*11b20*/  HMMA.16816.F32 R64, R48.reuse, R32, RZ ;  /* 0x000000203040723c */ /* 0x040ff000000018ff */
[----:B------:R-:W-:Y:S01]  /*11b30*/  HMMA.16816.F32 R48, R48, R34, RZ ;  /* 0x000000223030723c */ /* 0x000fe200000018ff */
[----:B------:R-:W1:Y:S07]  /*11b40*/  LDSM.16.M88.4 R32, [R195+0x1800] ;  /* 0x00180000c320783b */ /* 0x000e6e0000000200 */
[C---:B--2---:R-:W-:Y:S08]  /*11b50*/  HMMA.16816.F32 R28, R8.reuse, R36, R28 ;  /* 0x00000024081c723c */ /* 0x044ff0000000181c */
[C---:B------:R-:W-:Y:S01]  /*11b60*/  HMMA.16816.F32 R24, R8.reuse, R38, R24 ;  /* 0x000000260818723c */ /* 0x040fe20000001818 */
[----:B------:R-:W2:Y:S07]  /*11b70*/  LDSM.16.M88.4 R36, [R191+0x6000] ;  /* 0x00600000bf24783b */ /* 0x000eae0000000200 */
[C---:B----4-:R-:W-:Y:S08]  /*11b80*/  HMMA.16816.F32 R20, R8.reuse, R12, R20 ;  /* 0x0000000c0814723c */ /* 0x050ff00000001814 */
[C---:B------:R-:W-:Y:S01]  /*11b90*/  HMMA.16816.F32 R16, R8.reuse, R14, R16 ;  /* 0x0000000e0810723c */ /* 0x040fe20000001810 */
[----:B------:R-:W3:Y:S07]  /*11ba0*/  LDSM.16.M88.4 R12, [R191+0x7000] ;  /* 0x00700000bf0c783b */ /* 0x000eee0000000200 */
[C---:B------:R-:W-:Y:S08]  /*11bb0*/  HMMA.16816.F32 R72, R8.reuse, R40, R72 ;  /* 0x000000280848723c */ /* 0x040ff00000001848 */
[C---:B------:R-:W-:Y:S01]  /*11bc0*/  HMMA.16816.F32 R68, R8.reuse, R42, R68 ;  /* 0x0000002a0844723c */ /* 0x040fe20000001844 */
[----:B------:R-:W-:Y:S07]  /*11bd0*/  LDSM.16.M88.4 R40, [R184+0x1000] ;  /* 0x00100000b828783b */ /* 0x000fee0000000200 */
[C---:B-1----:R-:W-:Y:S08]  /*11be0*/  HMMA.16816.F32 R64, R8.reuse, R32, R64 ;  /* 0x000000200840723c */ /* 0x042ff00000001840 */
[----:B------:R-:W-:Y:S01]  /*11bf0*/  HMMA.16816.F32 R48, R8, R34, R48 ;  /* 0x000000220830723c */ /* 0x000fe20000001830 */
[----:B------:R-:W-:Y:S04]  /*11c00*/  LDSM.16.M88.4 R32, [R193] ;  /* 0x00000000c120783b */ /* 0x000fe80000000200 */
[----:B------:R-:W1:Y:S03]  /*11c10*/  LDSM.16.M88.4 R8, [R184] ;  /* 0x00000000b808783b */ /* 0x000e660000000200 */
[C---:B--2---:R-:W-:Y:S08]  /*11c20*/  HMMA.16816.F32 R28, R60.reuse, R36, R28 ;  /* 0x000000243c1c723c */ /* 0x044ff0000000181c */
[C---:B------:R-:W-:Y:S01]  /*11c30*/  HMMA.16816.F32 R24, R60.reuse, R38, R24 ;  /* 0x000000263c18723c */ /* 0x040fe20000001818 */
[----:B------:R-:W2:Y:S07]  /*11c40*/  LDSM.16.M88.4 R36, [R184+0x1800] ;  /* 0x00180000b824783b */ /* 0x000eae0000000200 */
[C---:B------:R-:W-:Y:S08]  /*11c50*/  HMMA.16816.F32 R20, R60.reuse, R80, R20 ;  /* 0x000000503c14723c */ /* 0x040ff00000001814 */
[C---:B------:R-:W-:Y:S01]  /*11c60*/  HMMA.16816.F32 R16, R60.reuse, R82, R16 ;  /* 0x000000523c10723c */ /* 0x040fe20000001810 */
[----:B------:R-:W-:Y:S07]  /*11c70*/  LDSM.16.M88.4 R80, [R197+0x9000] ;  /* 0x00900000c550783b */ /* 0x000fee0000000200 */
[C---:B---3--:R-:W-:Y:S08]  /*11c80*/  HMMA.16816.F32 R72, R60.reuse, R12, R72 ;  /* 0x0000000c3c48723c */ /* 0x048ff00000001848 */
[----:B------:R-:W-:Y:S01]  /*11c90*/  HMMA.16816.F32 R68, R60, R14, R68 ;  /* 0x0000000e3c44723c */ /* 0x000fe20000001844 */
[----:B------:R-:W3:Y:S07]  /*11ca0*/  LDSM.16.M88.4 R12, [R197+0x8000] ;  /* 0x00800000c50c783b */ /* 0x000eee0000000200 */
[C---:B-1----:R-:W-:Y:S08]  /*11cb0*/  HMMA.16816.F32 R28, R32.reuse, R8, R28 ;  /* 0x00000008201c723c */ /* 0x042ff0000000181c */
[----:B------:R-:W-:Y:S01]  /*11cc0*/  HMMA.16816.F32 R24, R32, R10, R24 ;  /* 0x0000000a2018723c */ /* 0x000fe20000001818 */
[----:B------:R-:W1:Y:S07]  /*11cd0*/  LDSM.16.M88.4 R8, [R197+0x8800] ;  /* 0x00880000c508783b */ /* 0x000e6e0000000200 */
        /* <DEDUP_REMOVED lines=13> */
[----:B------:R-:W2:Y:S03]  /*11db0*/  LDSM.16.M88.4 R32, [R195+0x3800] ;  /* 0x00380000c320783b */ /* 0x000ea60000000200 */
        /* <DEDUP_REMOVED lines=9> */
[C---:B----4-:R-:W-:Y:S08]  /*11e50*/  HMMA.16816.F32 R64, R84.reuse, R76, R64 ;  /* 0x0000004c5440723c */ /* 0x050ff00000001840 */
[----:B------:R-:W-:Y:S01]  /*11e60*/  HMMA.16816.F32 R60, R84, R78, R60 ;  /* 0x0000004e543c723c */ /* 0x000fe2000000183c */
[----:B------:R-:W-:Y:S07]  /*11e70*/  LDSM.16.M88.4 R76, [R191+0x9000] ;  /* 0x00900000bf4c783b */ /* 0x000fee0000000200 */
[C---:B-----5:R-:W-:Y:S08]  /*11e80*/  HMMA.16816.F32 R28, R48.reuse, R44, R28 ;  /* 0x0000002c301c723c */ /* 0x060ff0000000181c */
[C---:B------:R-:W-:Y:S01]  /*11e90*/  HMMA.16816.F32 R24, R48.reuse, R46, R24 ;  /* 0x0000002e3018723c */ /* 0x040fe20000001818 */
[----:B------:R-:W3:Y:S07]  /*11ea0*/  LDSM.16.M88.4 R44, [R191+0x8800] ;  /* 0x00880000bf2c783b */ /* 0x000eee0000000200 */
[C---:B------:R-:W-:Y:S08]  /*11eb0*/  HMMA.16816.F32 R20, R48.reuse, R40, R20 ;  /* 0x000000283014723c */ /* 0x040ff00000001814 */
[C---:B------:R-:W-:Y:S01]  /*11ec0*/  HMMA.16816.F32 R16, R48.reuse, R42, R16 ;  /* 0x0000002a3010723c */ /* 0x040fe20000001810 */
[----:B------:R-:W4:Y:S07]  /*11ed0*/  LDSM.16.M88.4 R40, [R191+0x9800] ;  /* 0x00980000bf28783b */ /* 0x000f2e0000000200 */
[C---:B--2---:R-:W-:Y:S08]  /*11ee0*/  HMMA.16816.F32 R72, R48.reuse, R36, R72 ;  /* 0x000000243048723c */ /* 0x044ff00000001848 */
[C---:B------:R-:W-:Y:S01]  /*11ef0*/  HMMA.16816.F32 R68, R48.reuse, R38, R68 ;  /* 0x000000263044723c */ /* 0x040fe20000001844 */
        /* <DEDUP_REMOVED lines=8> */
[C---:B---3--:R-:W-:Y:S08]  /*11f80*/  HMMA.16816.F32 R20, R12.reuse, R44, R20 ;  /* 0x0000002c0c14723c */ /* 0x048ff00000001814 */
[C---:B------:R-:W-:Y:S01]  /*11f90*/  HMMA.16816.F32 R16, R12.reuse, R46, R16 ;  /* 0x0000002e0c10723c */ /* 0x040fe20000001810 */
[----:B------:R-:W3:Y:S07]  /*11fa0*/  LDSM.16.M88.4 R44, [R184+0x3800] ;  /* 0x00380000b82c783b */ /* 0x000eee0000000200 */
[C---:B------:R-:W-:Y:S08]  /*11fb0*/  HMMA.16816.F32 R72, R12.reuse, R76, R72 ;  /* 0x0000004c0c48723c */ /* 0x040ff00000001848 */
[C---:B------:R-:W-:Y:S01]  /*11fc0*/  HMMA.16816.F32 R68, R12.reuse, R78, R68 ;  /* 0x0000004e0c44723c */ /* 0x040fe20000001844 */
[----:B------:R-:W-:Y:S07]  /*11fd0*/  LDSM.16.M88.4 R76, [R197+0xa000] ;  /* 0x00a00000c54c783b */ /* 0x000fee0000000200 */
[C---:B----4-:R-:W-:Y:S01]  /*11fe0*/  HMMA.16816.F32 R84, R12.reuse, R40, R64 ;  /* 0x000000280c54723c */ /* 0x050fe20000001840 */
[----:B------:R-:W4:Y:S07]  /*11ff0*/  LDSM.16.M88.4 R64, [R197+0xa800] ;  /* 0x00a80000c540783b */ /* 0x000f2e0000000200 */
[----:B------:R-:W-:Y:S01]  /*12000*/  HMMA.16816.F32 R60, R12, R42, R60 ;  /* 0x0000002a0c3c723c */ /* 0x000fe2000000183c */
[----:B------:R-:W5:Y:S04]  /*12010*/  LDSM.16.M88.4 R12, [R197+0xb000] ;  /* 0x00b00000c50c783b */ /* 0x000f680000000200 */
[----:B------:R-:W-:Y:S03]  /*12020*/  LDSM.16.M88.4 R40, [R196+0x4000] ;  /* 0x00400000c428783b */ /* 0x000fe60000000200 */
        /* <DEDUP_REMOVED lines=8> */
[----:B------:R-:W2:Y:S07]  /*120b0*/  LDSM.16.M88.4 R36, [R195+0x4000] ;  /* 0x00400000c324783b */ /* 0x000eae0000000200 */
        /* <DEDUP_REMOVED lines=9> */
[----:B------:R-:W-:Y:S07]  /*12150*/  LDSM.16.M88.4 R76, [R193+0x4000] ;  /* 0x00400000c14c783b */ /* 0x000fee0000000200 */
[C---:B-----5:R-:W-:Y:S08]  /*12160*/  HMMA.16816.F32 R72, R80.reuse, R12, R72 ;  /* 0x0000000c5048723c */ /* 0x060ff00000001848 */
[----:B------:R-:W-:Y:S01]  /*12170*/  HMMA.16816.F32 R68, R80, R14, R68 ;  /* 0x0000000e5044723c */ /* 0x000fe20000001844 */
[----:B------:R-:W4:Y:S07]  /*12180*/  LDSM.16.M88.4 R12, [R191+0xa000] ;  /* 0x00a00000bf0c783b */ /* 0x000f2e0000000200 */
[C---:B-1----:R-:W-:Y:S08]  /*12190*/  HMMA.16816.F32 R20, R40.reuse, R8, R20 ;  /* 0x000000082814723c */ /* 0x042ff00000001814 */
[----:B------:R-:W-:Y:S01]  /*121a0*/  HMMA.16816.F32 R16, R40, R10, R16 ;  /* 0x0000000a2810723c */ /* 0x000fe20000001810 */
[----:B------:R-:W1:Y:S07]  /*121b0*/  LDSM.16.M88.4 R8, [R191+0xb000] ;  /* 0x00b00000bf08783b */ /* 0x000e6e0000000200 */
[C---:B------:R-:W-:Y:S08]  /*121c0*/  HMMA.16816.F32 R84, R80.reuse, R32, R84 ;  /* 0x000000205054723c */ /* 0x040ff00000001854 */
[----:B------:R-:W-:Y:S01]  /*121d0*/  HMMA.16816.F32 R60, R80, R34, R60 ;  /* 0x00000022503c723c */ /* 0x000fe2000000183c */
[----:B------:R-:W5:Y:S07]  /*121e0*/  LDSM.16.M88.4 R32, [R191+0xa800] ;  /* 0x00a80000bf20783b */ /* 0x000f6e0000000200 */
[C---:B--2---:R-:W-:Y:S08]  /*121f0*/  HMMA.16816.F32 R28, R40.reuse, R36, R28 ;  /* 0x00000024281c723c */ /* 0x044ff0000000181c */
[C---:B------:R-:W-:Y:S01]  /*12200*/  HMMA.16816.F32 R24, R40.reuse, R38, R24 ;  /* 0x000000262818723c */ /* 0x040fe20000001818 */
[----:B------:R-:W-:Y:S07]  /*12210*/  LDSM.16.M88.4 R36, [R191+0xb800] ;  /* 0x00b80000bf24783b */ /* 0x000fee0000000200 */
[C---:B---3--:R-:W-:Y:S08]  /*12220*/  HMMA.16816.F32 R72, R40.reuse, R44, R72 ;  /* 0x0000002c2848723c */ /* 0x048ff00000001848 */
[C---:B------:R-:W-:Y:S01]  /*12230*/  HMMA.16816.F32 R68, R40.reuse, R46, R68 ;  /* 0x0000002e2844723c */ /* 0x040fe20000001844 */
[----:B------:R-:W2:Y:S07]  /*12240*/  LDSM.16.M88.4 R44, [R184+0x4000] ;  /* 0x00400000b82c783b */ /* 0x000eae0000000200 */
[C---:B------:R-:W-:Y:S08]  /*12250*/  HMMA.16816.F32 R84, R40.reuse, R48, R84 ;  /* 0x000000302854723c */ /* 0x040ff00000001854 */
[----:B------:R-:W-:Y:S01]  /*12260*/  HMMA.16816.F32 R60, R40, R50, R60 ;  /* 0x00000032283c723c */ /* 0x000fe2000000183c */
[----:B------:R-:W3:Y:S07]  /*12270*/  LDSM.16.M88.4 R40, [R184+0x4800] ;  /* 0x00480000b828783b */ /* 0x000eee0000000200 */
[C---:B----4-:R-:W-:Y:S08]  /*12280*/  HMMA.16816.F32 R28, R64.reuse, R12, R28 ;  /* 0x0000000c401c723c */ /* 0x050ff0000000181c */
[C---:B------:R-:W-:Y:S01]  /*12290*/  HMMA.16816.F32 R24, R64.reuse, R14, R24 ;  /* 0x0000000e4018723c */ /* 0x040fe20000001818 */
[----:B------:R-:W-:Y:S07]  /*122a0*/  LDSM.16.M88.4 R12, [R184+0x5800] ;  /* 0x00580000b80c783b */ /* 0x000fee0000000200 */
[C---:B-1----:R-:W-:Y:S08]  /*122b0*/  HMMA.16816.F32 R72, R64.reuse, R8, R72 ;  /* 0x000000084048723c */ /* 0x042ff00000001848 */
[----:B------:R-:W-:Y:S01]  /*122c0*/  HMMA.16816.F32 R68, R64, R10, R68 ;  /* 0x0000000a4044723c */ /* 0x000fe20000001844 */
[----:B------:R-:W1:Y:S01]  /*122d0*/  LDSM.16.M88.4 R8, [R184+0x5000] ;  /* 0x00500000b808783b */ /* 0x000e620000000200 */
[----:B------:R-:W-:-:S06]  /*122e0*/  DEPBAR.LE SB0, 0x0 ;  /* 0x000080000000791a */ /* 0x000fcc0000000000 */
[C---:B-----5:R-:W-:Y:S07]  /*122f0*/  HMMA.16816.F32 R20, R64.reuse, R32, R20 ;  /* 0x000000204014723c */ /* 0x060fee0000001814 */
[----:B------:R-:W-:Y:S01]  /*12300*/  IADD3 R32, R0, 0x9, RZ ;  /* 0x0000000900207810 */ /* 0x000fe20007ffe0ff */
[----:B------:R-:W-:Y:S03]  /*12310*/  HMMA.16816.F32 R16, R64, R34, R16 ;  /* 0x000000224010723c */ /* 0x000fe60000001810 */
[----:B------:R-:W-:-:S02]  /*12320*/  ISETP.GE.AND P4, PT, R32, R57, PT ;  /* 0x000000392000720c */ /* 0x000fc40003f86270 */
[C---:B------:R-:W-:Y:S02]  /*12330*/  IADD3 R32, R0.reuse, 0x11, RZ ;  /* 0x0000001100207810 */ /* 0x040fe40007ffe0ff */
[----:B------:R-:W-:Y:S01]  /*12340*/  IADD3 R34, R0, 0x8, RZ ;  /* 0x0000000800227810 */ /* 0x000fe20007ffe0ff */
[----:B--2---:R-:W-:Y:S03]  /*12350*/  HMMA.16816.F32 R28, R76, R44, R28 ;  /* 0x0000002c4c1c723c */ /* 0x004fe6000000181c */
[----:B------:R-:W-:-:S05]  /*12360*/  ISETP.GE.AND P5, PT, R34, R57, PT ;  /* 0x000000392200720c */ /* 0x000fca0003fa6270 */
[C---:B------:R-:W-:Y:S08]  /*12370*/  HMMA.16816.F32 R24, R76.reuse, R46, R24 ;  /* 0x0000002e4c18723c */ /* 0x040ff00000001818 */
[----:B---3--:R-:W-:Y:S08]  /*12380*/  HMMA.16816.F32 R20, R76, R40, R20 ;  /* 0x000000284c14723c */ /* 0x008ff00000001814 */
[----:B------:R-:W-:Y:S01]  /*12390*/  HMMA.16816.F32 R84, R64, R36, R84 ;  /* 0x000000244054723c */ /* 0x000fe20000001854 */
[----:B------:R-:W-:-:S02]  /*123a0*/  FSEL R3, R28, -INF , !P1 ;  /* 0xff8000001c037808 */ /* 0x000fc40004800000 */
[----:B------:R-:W-:Y:S02]  /*123b0*/  FSEL R30, R30, -INF , !P1 ;  /* 0xff8000001e1e7808 */ /* 0x000fe40004800000 */
[-C--:B------:R-:W-:Y:S02]  /*123c0*/  ISETP.GE.AND P1, PT, R32, R57.reuse, PT ;  /* 0x000000392000720c */ /* 0x080fe40003f26270 */
[----:B------:R-:W-:Y:S01]  /*123d0*/  IADD3 R36, R0, 0x1, RZ ;  /* 0x0000000100247810 */ /* 0x000fe20007ffe0ff */
[----:B------:R-:W-:Y:S01]  /*123e0*/  HMMA.16816.F32 R60, R64, R38, R60 ;  /* 0x00000026403c723c */ /* 0x000fe2000000183c */
[----:B------:R-:W-:Y:S02]  /*123f0*/  FSEL R26, R26, -INF , !P5 ;  /* 0xff8000001a1a7808 */ /* 0x000fe40006800000 */
[----:B------:R-:W-:Y:S02]  /*12400*/  ISETP.GE.AND P6, PT, R36, R57, PT ;  /* 0x000000392400720c */ /* 0x000fe40003fc6270 */
[----:B------:R-:W-:-:S02]  /*12410*/  FSEL R25, R25, -INF , !P4 ;  /* 0xff80000019197808 */ /* 0x000fc40006000000 */
[----:B------:R-:W-:Y:S01]  /*12420*/  FSEL R28, R31, -INF , !P6 ;  /* 0xff8000001f1c7808 */ /* 0x000fe20007000000 */
[C---:B------:R-:W-:Y:S01]  /*12430*/  HMMA.16816.F32 R16, R76.reuse, R42, R16 ;  /* 0x0000002a4c10723c */ /* 0x040fe20000001810 */
[----:B------:R-:W-:Y:S02]  /*12440*/  FSEL R29, R29, -INF , !P6 ;  /* 0xff8000001d1d7808 */ /* 0x000fe40007000000 */
[-C--:B------:R-:W-:Y:S02]  /*12450*/  ISETP.GE.AND P6, PT, R6, R57.reuse, PT ;  /* 0x000000390600720c */ /* 0x080fe40003fc6270 */
[----:B------:R-:W-:Y:S02]  /*12460*/  IADD3 R6, R0, 0x19, RZ ;  /* 0x0000001900067810 */ /* 0x000fe40007ffe0ff */
[----:B------:R-:W-:Y:S01]  /*12470*/  FSEL R31, R24, -INF , !P5 ;  /* 0xff800000181f7808 */ /* 0x000fe20006800000 */
[----:B-1----:R-:W-:Y:S01]  /*12480*/  HMMA.16816.F32 R72, R76, R8, R72 ;  /* 0x000000084c48723c */ /* 0x002fe20000001848 */
[----:B------:R-:W-:-:S02]  /*12490*/  ISETP.GE.AND P5, PT, R6, R57, PT ;  /* 0x000000390600720c */ /* 0x000fc40003fa6270 */
[----:B------:R-:W-:Y:S02]  /*124a0*/  FSEL R6, R27, -INF , !P4 ;  /* 0xff8000001b067808 */ /* 0x000fe40006000000 */
[----:B------:R-:W-:Y:S02]  /*124b0*/  FSEL R22, R22, -INF , !P2 ;  /* 0xff80000016167808 */ /* 0x000fe40005000000 */
[----:B------:R-:W-:Y:S01]  /*124c0*/  IADD3 R8, R0, 0x20, RZ ;  /* 0x0000002000087810 */ /* 0x000fe20007ffe0ff */
[----:B------:R-:W-:Y:S01]  /*124d0*/  HMMA.16816.F32 R68, R76, R10, R68 ;  /* 0x0000000a4c44723c */ /* 0x000fe20000001844 */
[----:B------:R-:W-:Y:S02]  /*124e0*/  FSEL R21, R21, -INF , !P1 ;  /* 0xff80000015157808 */ /* 0x000fe40004800000 */
[----:B------:R-:W-:Y:S02]  /*124f0*/  ISETP.GE.AND P4, PT, R8, R57, PT ;  /* 0x000000390800720c */ /* 0x000fe40003f86270 */
[----:B------:R-:W-:-:S02]  /*12500*/  IADD3 R8, R0, 0x28, RZ ;  /* 0x0000002800087810 */ /* 0x000fc40007ffe0ff */
[----:B------:R-:W-:Y:S01]  /*12510*/  IADD3 R10, R0, 0x21, RZ ;  /* 0x00000021000a7810 */ /* 0x000fe20007ffe0ff */
[C---:B------:R-:W-:Y:S01]  /*12520*/  HMMA.16816.F32 R84, R76.reuse, R12, R84 ;  /* 0x0000000c4c54723c */ /* 0x040fe20000001854 */
[----:B------:R-:W-:Y:S02]  /*12530*/  FSEL R11, R20, -INF , !P2 ;  /* 0xff800000140b7808 */ /* 0x000fe40005000000 */
[-C--:B------:R-:W-:Y:S02]  /*12540*/  ISETP.GE.AND P2, PT, R10, R57.reuse, PT ;  /* 0x000000390a00720c */ /* 0x080fe40003f46270 */
[----:B------:R-:W-:Y:S02]  /*12550*/  FSEL R10, R23, -INF , !P1 ;  /* 0xff800000170a7808 */ /* 0x000fe40004800000 */
[----:B------:R-:W-:Y:S01]  /*12560*/  ISETP.GE.AND P1, PT, R8, R57, PT ;  /* 0x000000390800720c */ /* 0x000fe20003f26270 */
[----:B------:R-:W-:Y:S01]  /*12570*/  HMMA.16816.F32 R60, R76, R14, R60 ;  /* 0x0000000e4c3c723c */ /* 0x000fe2000000183c */
[----:B------:R-:W-:-:S02]  /*12580*/  IADD3 R8, R0, 0x29, RZ ;  /* 0x0000002900087810 */ /* 0x000fc40007ffe0ff */
[----:B------:R-:W-:Y:S02]  /*12590*/  IADD3 R12, R0, 0x30, RZ ;  /* 0x00000030000c7810 */ /* 0x000fe40007ffe0ff */
[----:B------:R-:W-:Y:S02]  /*125a0*/  FSEL R18, R18, -INF , !P6 ;  /* 0xff80000012127808 */ /* 0x000fe40007000000 */
[----:B------:R-:W-:Y:S02]  /*125b0*/  FSEL R9, R16, -INF , !P6 ;  /* 0xff80000010097808 */ /* 0x000fe40007000000 */
[----:B------:R-:W-:Y:S02]  /*125c0*/  ISETP.GE.AND P6, PT, R8, R57, PT ;  /* 0x000000390800720c */ /* 0x000fe40003fc6270 */
[----:B------:R-:W-:Y:S02]  /*125d0*/  FSEL R8, R19, -INF , !P5 ;  /* 0xff80000013087808 */ /* 0x000fe40006800000 */
[----:B------:R-:W-:-:S02]  /*125e0*/  FSEL R17, R17, -INF , !P5 ;  /* 0xff80000011117808 */ /* 0x000fc40006800000 */
[-C--:B------:R-:W-:Y:S02]  /*125f0*/  ISETP.GE.AND P5, PT, R12, R57.reuse, PT ;  /* 0x000000390c00720c */ /* 0x080fe40003fa6270 */
[----:B------:R-:W-:Y:S02]  /*12600*/  IADD3 R12, R0, 0x31, RZ ;  /* 0x00000031000c7810 */ /* 0x000fe40007ffe0ff */
[----:B------:R-:W-:Y:S02]  /*12610*/  FSEL R160, R74, -INF , !P4 ;  /* 0xff8000004aa07808 */ /* 0x000fe40006000000 */
[----:B------:R-:W-:Y:S02]  /*12620*/  FSEL R167, R72, -INF , !P4 ;  /* 0xff80000048a77808 */ /* 0x000fe40006000000 */
[----:B------:R-:W-:Y:S02]  /*12630*/  ISETP.GE.AND P4, PT, R12, R57, PT ;  /* 0x000000390c00720c */ /* 0x000fe40003f86270 */
[----:B------:R-:W-:-:S02]  /*12640*/  IADD3 R12, R0, 0x38, RZ ;  /* 0x00000038000c7810 */ /* 0x000fc40007ffe0ff */
[----:B------:R-:W-:Y:S02]  /*12650*/  IADD3 R0, R0, 0x39, RZ ;  /* 0x0000003900007810 */ /* 0x000fe40007ffe0ff */
[----:B------:R-:W-:Y:S02]  /*12660*/  FSEL R170, R75, -INF , !P2 ;  /* 0xff8000004baa7808 */ /* 0x000fe40005000000 */
[----:B------:R-:W-:Y:S02]  /*12670*/  FSEL R159, R73, -INF , !P2 ;  /* 0xff800000499f7808 */ /* 0x000fe40005000000 */
[----:B------:R-:W-:Y:S02]  /*12680*/  FSEL R164, R70, -INF , !P1 ;  /* 0xff80000046a47808 */ /* 0x000fe40004800000 */
[----:B------:R-:W-:Y:S02]  /*12690*/  FSEL R165, R68, -INF , !P1 ;  /* 0xff80000044a57808 */ /* 0x000fe40004800000 */
[----:B------:R-:W-:-:S02]  /*126a0*/  ISETP.GE.AND P2, PT, R12, R57, PT ;  /* 0x000000390c00720c */ /* 0x000fc40003f46270 */
[----:B------:R-:W-:Y:S02]  /*126b0*/  ISETP.GE.AND P1, PT, R0, R57, PT ;  /* 0x000000390000720c */ /* 0x000fe40003f26270 */
[----:B------:R-:W-:Y:S02]  /*126c0*/  LOP3.LUT R0, R4, R59, RZ, 0xfc, !PT ;  /* 0x0000003b04007212 */ /* 0x000fe400078efcff */
        /* <DEDUP_REMOVED lines=71> */
.L_x_4586:
[----:B------:R-:W-:-:S05]  /*12b40*/  IMAD.MOV.U32 R15, RZ, RZ, c[0x0][0x198] ;  /* 0x00006600ff0f7624 */ /* 0x000fca00078e00ff */
[----:B------:R-:W-:-:S04]  /*12b50*/  LEA R15, -R15, RZ, 0x6 ;  /* 0x000000ff0f0f7211 */ /* 0x000fc800078e31ff */
[----:B------:R-:W-:Y:S02]  /*12b60*/  SHF.R.S32.HI R13, RZ, 0x1f, R15 ;  /* 0x0000001fff0d7819 */ /* 0x000fe4000001140f */
.L_x_4587:
        /* <DEDUP_REMOVED lines=41> */
.L_x_4585:
        /* <DEDUP_REMOVED lines=51> */
[C---:B------:R-:W-:Y:S01]  /*13130*/  FSETP.NEU.FTZ.AND P1, PT, R132.reuse, -INF , PT ;  /* 0xff8000008400780b */ /* 0x040fe20003f3d000 */
[----:B------:R-:W-:Y:S02]  /*13140*/  FMUL.FTZ R166, R132, c[0x0][0x23c] ;  /* 0x00008f0084a67a20 */ /* 0x000fe40000410000 */
[----:B------:R-:W1:Y:S03]  /*13150*/  LDSM.16.MT88.4 R112, [R189+0x10000] ;  /* 0x01000000bd70783b */ /* 0x000e660000004200 */
        /* <DEDUP_REMOVED lines=16> */
[----:B------:R-:W2:Y:S01]  /*13260*/  MUFU.EX2 R150, R150 ;  /* 0x0000009600967308 */ /* 0x000ea20000000800 */
[--C-:B------:R-:W-:Y:S02]  /*13270*/  FFMA.FTZ R152, R30, c[0x0][0x23c], -R163.reuse ;  /* 0x00008f001e987a23 */ /* 0x100fe400000108a3 */
[--C-:B------:R-:W-:Y:S02]  /*13280*/  FFMA.FTZ R155, R28, c[0x0][0x23c], -R163.reuse ;  /* 0x00008f001c9b7a23 */ /* 0x100fe400000108a3 */
[--C-:B------:R-:W-:Y:S01]  /*13290*/  FFMA.FTZ R157, R26, c[0x0][0x23c], -R163.reuse ;  /* 0x00008f001a9d7a23 */ /* 0x100fe200000108a3 */
[----:B------:R-:W-:Y:S01]  /*132a0*/  LDSM.16.MT88.4 R28, [R188+0xc800] ;  /* 0x00c80000bc1c783b */ /* 0x000fe20000004200 */
[--C-:B------:R-:W-:Y:S01]  /*132b0*/  FFMA.FTZ R148, R6, c[0x0][0x23c], -R163.reuse ;  /* 0x00008f0006947a23 */ /* 0x100fe200000108a3 */
[----:B------:R-:W-:Y:S01]  /*132c0*/  MUFU.EX2 R151, R151 ;  /* 0x0000009700977308 */ /* 0x000fe20000000800 */
[--C-:B------:R-:W-:Y:S01]  /*132d0*/  FFMA.FTZ R134, R10, c[0x0][0x23c], -R163.reuse ;  /* 0x00008f000a867a23 */ /* 0x100fe200000108a3 */
[----:B------:R-:W1:Y:S01]  /*132e0*/  LDSM.16.MT88.4 R4, [R188+0x10000] ;  /* 0x01000000bc04783b */ /* 0x000e620000004200 */
[----:B------:R-:W-:-:S02]  /*132f0*/  FFMA.FTZ R135, R18, c[0x0][0x23c], -R163 ;  /* 0x00008f0012877a23 */ /* 0x000fc400000108a3 */
[--C-:B------:R-:W-:Y:S01]  /*13300*/  FFMA.FTZ R0, R8, c[0x0][0x23c], -R163.reuse ;  /* 0x00008f0008007a23 */ /* 0x100fe200000108a3 */
[----:B------:R-:W-:Y:S01]  /*13310*/  LDSM.16.MT88.4 R16, [R189+0xe800] ;  /* 0x00e80000bd10783b */ /* 0x000fe20000004200 */
[--C-:B------:R-:W-:Y:S01]  /*13320*/  FFMA.FTZ R144, R21, c[0x0][0x23c], -R166.reuse ;  /* 0x00008f0015907a23 */ /* 0x100fe200000108a6 */
[----:B------:R-:W3:Y:S01]  /*13330*/  MUFU.EX2 R146, R146 ;  /* 0x0000009200927308 */ /* 0x000ee20000000800 */
[----:B--2---:R-:W-:Y:S01]  /*13340*/  F2FP.PACK_AB R116, R150, R153 ;  /* 0x000000999674723e */ /* 0x004fe200000000ff */
[----:B------:R-:W2:Y:S01]  /*13350*/  LDSM.16.MT88.4 R8, [R192+0xe800] ;  /* 0x00e80000c008783b */ /* 0x000ea20000004200 */
[----:B------:R-:W-:Y:S02]  /*13360*/  FFMA.FTZ R147, R22, c[0x0][0x23c], -R163 ;  /* 0x00008f0016937a23 */ /* 0x000fe400000108a3 */
[--C-:B------:R-:W-:Y:S01]  /*13370*/  FFMA.FTZ R154, R167, c[0x0][0x23c], -R166.reuse ;  /* 0x00008f00a79a7a23 */ /* 0x100fe200000108a6 */
[----:B------:R-:W1:Y:S01]  /*13380*/  LDSM.16.MT88.4 R20, [R192+0xc800] ;  /* 0x00c80000c014783b */ /* 0x000e620000004200 */
[--C-:B------:R-:W-:Y:S01]  /*13390*/  FFMA.FTZ R156, R165, c[0x0][0x23c], -R166.reuse ;  /* 0x00008f00a59c7a23 */ /* 0x100fe200000108a6 */
[----:B------:R-:W-:Y:S01]  /*133a0*/  MUFU.EX2 R152, R152 ;  /* 0x0000009800987308 */ /* 0x000fe20000000800 */
[--C-:B------:R-:W-:Y:S01]  /*133b0*/  FFMA.FTZ R159, R159, c[0x0][0x23c], -R166.reuse ;  /* 0x00008f009f9f7a23 */ /* 0x100fe200000108a6 */
[----:B------:R-:W-:Y:S01]  /*133c0*/  LDSM.16.MT88.4 R24, [R190+0xe800] ;  /* 0x00e80000be18783b */ /* 0x000fe20000004200 */
[----:B------:R-:W-:-:S02]  /*133d0*/  FFMA.FTZ R161, R161, c[0x0][0x23c], -R166 ;  /* 0x00008f00a1a17a23 */ /* 0x000fc400000108a6 */
[--C-:B------:R-:W-:Y:S02]  /*133e0*/  FFMA.FTZ R160, R160, c[0x0][0x23c], -R163.reuse ;  /* 0x00008f00a0a07a23 */ /* 0x100fe400000108a3 */
[--C-:B------:R-:W-:Y:S01]  /*133f0*/  FFMA.FTZ R165, R170, c[0x0][0x23c], -R163.reuse ;  /* 0x00008f00aaa57a23 */ /* 0x100fe200000108a3 */
[----:B------:R-:W4:Y:S01]  /*13400*/  MUFU.EX2 R155, R155 ;  /* 0x0000009b009b7308 */ /* 0x000f220000000800 */
[----:B---3--:R-:W-:Y:S01]  /*13410*/  F2FP.PACK_AB R118, R146, R151 ;  /* 0x000000979276723e */ /* 0x008fe200000000ff */
[--C-:B------:R-:W-:Y:S02]  /*13420*/  FFMA.FTZ R164, R164, c[0x0][0x23c], -R163.reuse ;  /* 0x00008f00a4a47a23 */ /* 0x100fe400000108a3 */
[----:B------:R-:W-:Y:S02]  /*13430*/  FFMA.FTZ R167, R168, c[0x0][0x23c], -R163 ;  /* 0x00008f00a8a77a23 */ /* 0x000fe400000108a3 */
[--C-:B------:R-:W-:Y:S02]  /*13440*/  FFMA.FTZ R168, R171, c[0x0][0x23c], -R166.reuse ;  /* 0x00008f00aba87a23 */ /* 0x100fe400000108a6 */
[----:B------:R-:W-:Y:S01]  /*13450*/  MUFU.EX2 R157, R157 ;  /* 0x0000009d009d7308 */ /* 0x000fe20000000800 */
[----:B------:R-:W-:-:S02]  /*13460*/  FFMA.FTZ R169, R169, c[0x0][0x23c], -R166 ;  /* 0x00008f00a9a97a23 */ /* 0x000fc400000108a6 */
[--C-:B------:R-:W-:Y:S02]  /*13470*/  FFMA.FTZ R170, R143, c[0x0][0x23c], -R166.reuse ;  /* 0x00008f008faa7a23 */ /* 0x100fe400000108a6 */
[----:B------:R-:W-:Y:S02]  /*13480*/  FFMA.FTZ R219, R141, c[0x0][0x23c], -R166 ;  /* 0x00008f008ddb7a23 */ /* 0x000fe400000108a6 */
[--C-:B------:R-:W-:Y:S01]  /*13490*/  FFMA.FTZ R162, R162, c[0x0][0x23c], -R163.reuse ;  /* 0x00008f00a2a27a23 */ /* 0x100fe200000108a3 */
[----:B------:R-:W3:Y:S01]  /*134a0*/  MUFU.EX2 R148, R148 ;  /* 0x0000009400947308 */ /* 0x000ee20000000800 */
[----:B----4-:R-:W-:Y:S01]  /*134b0*/  F2FP.PACK_AB R117, R155, R152 ;  /* 0x000000989b75723e */ /* 0x010fe200000000ff */
[--C-:B------:R-:W-:Y:S02]  /*134c0*/  FFMA.FTZ R171, R142, c[0x0][0x23c], -R163.reuse ;  /* 0x00008f008eab7a23 */ /* 0x100fe400000108a3 */
[--C-:B------:R-:W-:Y:S02]  /*134d0*/  FFMA.FTZ R166, R140, c[0x0][0x23c], -R163.reuse ;  /* 0x00008f008ca67a23 */ /* 0x100fe400000108a3 */
[----:B------:R-:W-:Y:S01]  /*134e0*/  FFMA.FTZ R215, R158, c[0x0][0x23c], -R163 ;  /* 0x00008f009ed77a23 */ /* 0x000fe200000108a3 */
[----:B------:R-:W-:Y:S01]  /*134f0*/  LDSM.16.MT88.4 R140, [R190+0xd800] ;  /* 0x00d80000be8c783b */ /* 0x000fe20000004200 */
[----:B------:R-:W-:Y:S01]  /*13500*/  MUFU.EX2 R149, R149 ;  /* 0x0000009500957308 */ /* 0x000fe20000000800 */
[----:B------:R-:W-:-:S02]  /*13510*/  FADD.FTZ R150, R153, R150 ;  /* 0x0000009699967221 */ /* 0x000fc40000010000 */
[----:B------:R-:W-:Y:S02]  /*13520*/  FADD.FTZ R152, R152, R155 ;  /* 0x0000009b98987221 */ /* 0x000fe40000010000 */
[----:B------:R-:W-:Y:S01]  /*13530*/  FADD.FTZ R151, R151, R150 ;  /* 0x0000009697977221 */ /* 0x000fe20000010000 */
[----:B---3--:R-:W-:Y:S02]  /*13540*/  F2FP.PACK_AB R119, R148, R157 ;  /* 0x0000009d9477723e */ /* 0x008fe400000000ff */
        /* <DEDUP_REMOVED lines=95> */
[C---:B-1----:R-:W-:Y:S08]  /*13b40*/  HMMA.16816.F32 R120, R4.reuse, R12, R120 ;  /* 0x0000000c0478723c */ /* 0x042ff00000001878 */
        /* <DEDUP_REMOVED lines=103> */
.L_x_4592:
        /* <DEDUP_REMOVED lines=64> */
.L_x_4589:
        /* <DEDUP_REMOVED lines=249> */
.L_x_4591:
        /* <DEDUP_REMOVED lines=27> */
.L_x_4590:
        /* <DEDUP_REMOVED lines=410> */
.L_x_4588:
        /* <DEDUP_REMOVED lines=131> */
[----:B------:R-:W2:Y:S01]  /*178d0*/  S2R R7, SR_CTAID.Z ;  /* 0x0000000000077919 */ /* 0x000ea20000002700 */
        /* <DEDUP_REMOVED lines=29> */
[----:B-1----:R-:W-:-:S03]  /*17ab0*/  @P3 FMUL.FTZ R2, R2, 0.69314718246459960938 ;  /* 0x3f31721802023820 */ /* 0x002fc60000410000 */
[----:B------:R-:W-:Y:S02]  /*17ac0*/  SEL R15, R6, 0xffffff80, !P2 ;  /* 0xffffff80060f7807 */ /* 0x000fe40005000000 */
[----:B------:R-:W1:Y:S02]  /*17ad0*/  S2R R6, SR_CTAID.Y ;  /* 0x0000000000067919 */ /* 0x000e640000002600 */
[-C--:B------:R-:W-:Y:S02]  /*17ae0*/  IADD3 R8, R8, R15.reuse, RZ ;  /* 0x0000000f08087210 */ /* 0x080fe40007ffe0ff */
[----:B------:R-:W-:Y:S02]  /*17af0*/  IADD3 R16, R15, R12, RZ ;  /* 0x0000000c0f107210 */ /* 0x000fe40007ffe0ff */
[-C--:B------:R-:W-:Y:S01]  /*17b00*/  IADD3 R17, R13, R15.reuse, RZ ;  /* 0x0000000f0d117210 */ /* 0x080fe20007ffe0ff */
[----:B------:R-:W-:Y:S01]  /*17b10*/  STS.64 [R8], R48 ;  /* 0x0000003008007388 */ /* 0x000fe20000000a00 */
[----:B------:R-:W-:-:S03]  /*17b20*/  IADD3 R15, R14, R15, RZ ;  /* 0x0000000f0e0f7210 */ /* 0x000fc60007ffe0ff */
[----:B------:R-:W-:Y:S04]  /*17b30*/  STS.64 [R8+0x800], R50 ;  /* 0x0008003208007388 */ /* 0x000fe80000000a00 */
[----:B------:R-:W-:Y:S04]  /*17b40*/  STS.64 [R16], R52 ;  /* 0x0000003410007388 */ /* 0x000fe80000000a00 */
[----:B------:R-:W-:Y:S04]  /*17b50*/  STS.64 [R16+0x800], R54 ;  /* 0x0008003610007388 */ /* 0x000fe80000000a00 */
[----:B------:R-:W-:Y:S01]  /*17b60*/  STS.64 [R17], R56 ;  /* 0x0000003811007388 */ /* 0x000fe20000000a00 */
[----:B-1----:R-:W-:-:S03]  /*17b70*/  IMAD R6, R6, c[0x0][0x210], R209 ;  /* 0x0000840006067a24 */ /* 0x002fc600078e02d1 */
        /* <DEDUP_REMOVED lines=27> */
[----:B-1----:R-:W-:-:S03]  /*17d30*/  LOP3.LUT R11, R9, 0xffffffe0, RZ, 0xc0, !PT ;  /* 0xffffffe0090b7812 */ /* 0x002fc600078ec0ff */
[----:B------:R1:W-:Y:S01]  /*17d40*/  STS.64 [R8+0x8000], R108 ;  /* 0x0080006c08007388 */ /* 0x0003e20000000a00 */
[----:B------:R-:W-:Y:S02]  /*17d50*/  SHF.R.S32.HI R9, RZ, 0x1f, R10 ;  /* 0x0000001fff097819 */ /* 0x000fe4000001140a */
[----:B------:R-:W-:Y:S01]  /*17d60*/  IADD3 R11, -R11, R0, RZ ;  /* 0x000000000b0b7210 */ /* 0x000fe20007ffe1ff */
[----:B------:R3:W-:Y:S01]  /*17d70*/  STS.64 [R8+0x8800], R110 ;  /* 0x0088006e08007388 */ /* 0x0007e20000000a00 */
[-C--:B------:R-:W-:Y:S02]  /*17d80*/  LEA.HI R9, R9, R10.reuse, RZ, 0x2 ;  /* 0x0000000a09097211 */ /* 0x080fe400078f10ff */
[----:B------:R-:W-:Y:S01]  /*17d90*/  LOP3.LUT P0, RZ, R11, 0x3, RZ, 0xc0, !PT ;  /* 0x000000030bff7812 */ /* 0x000fe2000780c0ff */
[----:B------:R-:W-:Y:S01]  /*17da0*/  STS.64 [R16+0x8000], R112 ;  /* 0x0080007010007388 */ /* 0x000fe20000000a00 */
[----:B------:R-:W-:Y:S02]  /*17db0*/  SHF.R.S32.HI R0, RZ, 0x1f, R11 ;  /* 0x0000001fff007819 */ /* 0x000fe4000001140b */
[----:B------:R-:W-:Y:S01]  /*17dc0*/  LOP3.LUT R9, R9, 0xffffffc, RZ, 0xc0, !PT ;  /* 0x0ffffffc09097812 */ /* 0x000fe200078ec0ff */
[----:B------:R-:W-:Y:S01]  /*17dd0*/  STS.64 [R16+0x8800], R114 ;  /* 0x0088007210007388 */ /* 0x000fe20000000a00 */
[----:B------:R-:W-:Y:S01]  /*17de0*/  LEA.HI R0, R0, R11, RZ, 0x2 ;  /* 0x0000000b00007211 */ /* 0x000fe200078f10ff */
[----:B------:R-:W-:Y:S01]  /*17df0*/  @P4 FMUL.FTZ R11, R4, 0.69314718246459960938 ;  /* 0x3f317218040b4820 */ /* 0x000fe20000410000 */
[----:B------:R-:W-:Y:S01]  /*17e00*/  IADD3 R9, -R9, R10, RZ ;  /* 0x0000000a09097210 */ /* 0x000fe20007ffe1ff */
[----:B------:R-:W-:Y:S01]  /*17e10*/  STS.64 [R17+0x8000], R120 ;  /* 0x0080007811007388 */ /* 0x000fe20000000a00 */
[----:B------:R-:W-:-:S02]  /*17e20*/  SHF.R.S32.HI R0, RZ, 0x2, R0 ;  /* 0x00000002ff007819 */ /* 0x000fc40000011400 */
[----:B------:R-:W-:Y:S01]  /*17e30*/  MOV R10, 0xff800000 ;  /* 0xff800000000a7802 */ /* 0x000fe20000000f00 */
[----:B------:R-:W-:Y:S01]  /*17e40*/  STS.64 [R17+0x8800], R122 ;  /* 0x0088007a11007388 */ /* 0x000fe20000000a00 */
[----:B------:R-:W-:Y:S01]  /*17e50*/  @P3 FFMA.FTZ R10, R3, c[0x0][0x238], R2 ;  /* 0x00008e00030a3a23 */ /* 0x000fe20000010002 */
[----:B------:R-:W-:Y:S02]  /*17e60*/  LEA R9, R9, R0, 0x4 ;  /* 0x0000000009097211 */ /* 0x000fe400078e20ff */
[----:B------:R-:W-:Y:S01]  /*17e70*/  STS.64 [R15+0x8000], R116 ;  /* 0x008000740f007388 */ /* 0x000fe20000000a00 */
[----:B-1----:R-:W-:-:S03]  /*17e80*/  IADD3 R108, -R209, RZ, RZ ;  /* 0x000000ffd16c7210 */ /* 0x002fc60007ffe1ff */
[----:B------:R-:W-:Y:S04]  /*17e90*/  STS.64 [R15+0x8800], R118 ;  /* 0x008800760f007388 */ /* 0x000fe80000000a00 */
[----:B------:R-:W-:Y:S01]  /*17ea0*/  BAR.SYNC.DEFER_BLOCKING 0x0 ;  /* 0x0000000000007b1d */ /* 0x000fe20000010000 */
[----:B--2---:R-:W-:-:S04]  /*17eb0*/  IMAD R7, R108, c[0x0][0x1c0], R7 ;  /* 0x000070006c077a24 */ /* 0x004fc800078e0207 */
[----:B------:R-:W-:Y:S01]  /*17ec0*/  IMAD R6, R6, c[0x0][0x1c0], R7 ;  /* 0x0000700006067a24 */ /* 0x000fe200078e0207 */
[----:B---3--:R-:W1:Y:S01]  /*17ed0*/  S2R R8, SR_CTAID.X ;  /* 0x0000000000087919 */ /* 0x008e620000002500 */
[----:B------:R-:W-:Y:S01]  /*17ee0*/  MOV R7, 0xff800000 ;  /* 0xff80000000077802 */ /* 0x000fe20000000f00 */
[----:B------:R-:W-:Y:S02]  /*17ef0*/  @P4 FFMA.FTZ R7, R132, c[0x0][0x238], R11 ;  /* 0x00008e0084074a23 */ /* 0x000fe4000001000b */
[----:B------:R-:W2:Y:S04]  /*17f00*/  LDS.128 R100, [R5.X4] ;  /* 0x0000000005647984 */ /* 0x000ea80000004c00 */
        /* <DEDUP_REMOVED lines=18> */
[----:B------:R-:W2:Y:S04]  /*18030*/  LDS.128 R24, [R5.X4+0x9800] ;  /* 0x0098000005187984 */ /* 0x000ea80000004c00 */
[----:B------:R-:W2:Y:S04]  /*18040*/  LDS.128 R20, [R5.X4+0xa000] ;  /* 0x00a0000005147984 */ /* 0x000ea80000004c00 */
[----:B------:R-:W2:Y:S04]  /*18050*/  LDS.128 R16, [R5.X4+0xa800] ;  /* 0x00a8000005107984 */ /* 0x000ea80000004c00 */
[----:B------:R-:W2:Y:S04]  /*18060*/  LDS.128 R12, [R5.X4+0xb000] ;  /* 0x00b00000050c7984 */ /* 0x000ea80000004c00 */
[----:B------:R1:W2:Y:S02]  /*18070*/  LDS.128 R104, [R5.X4+0xb800] ;  /* 0x00b8000005687984 */ /* 0x0002a40000004c00 */
[----:B-1----:R-:W-:-:S05]  /*18080*/  SHF.L.U32 R5, R8, 0x6, RZ ;  /* 0x0000000608057819 */ /* 0x002fca00000006ff */
[----:B------:R-:W-:Y:S01]  /*18090*/  IMAD R5, R6, c[0x0][0x214], R5 ;  /* 0x0000850006057a24 */ /* 0x000fe200078e0205 */
[----:B------:R-:W-:Y:S05]  /*180a0*/  @P0 BRA `(.L_x_4594) ;  /* 0x000000b000000947 */ /* 0x000fea0003800000 */
[----:B---34-:R-:W-:Y:S01]  /*180b0*/  IMAD R0, R8, -0x40, R207 ;  /* 0xffffffc008007824 */ /* 0x018fe200078e02cf */
        /* <DEDUP_REMOVED lines=10> */
.L_x_4594:
[----:B---34-:R-:W-:Y:S05]  /*18160*/  BSYNC B0 ;  /* 0x0000000000007941 */ /* 0x018fea0003800000 */
.L_x_4593:
[----:B------:R-:W-:Y:S01]  /*18170*/  IMAD.SHL.U32 R2, R206, 0x4, RZ ;  /* 0x00000004ce027824 */ /* 0x000fe200078e00ff */
[----:B------:R-:W-:Y:S01]  /*18180*/  IADD3 R4, R199, 0x10, RZ ;  /* 0x00000010c7047810 */ /* 0x000fe20007ffe0ff */
[----:B------:R-:W-:Y:S02]  /*18190*/  IMAD R5, R5, c[0x0][0x22c], RZ ;  /* 0x00008b0005057a24 */ /* 0x000fe400078e02ff */
[----:B------:R-:W-:Y:S01]  /*181a0*/  IMAD R207, R8, -0x40, R207 ;  /* 0xffffffc008cf7824 */ /* 0x000fe200078e02cf */
[----:B------:R-:W-:-:S04]  /*181b0*/  SHF.R.S32.HI R3, RZ, 0x1f, R2 ;  /* 0x0000001fff037819 */ /* 0x000fc80000011402 */
[-C--:B------:R-:W-:Y:S01]  /*181c0*/  ISETP.GE.AND P4, PT, R4, R207.reuse, PT ;  /* 0x000000cf0400720c */ /* 0x080fe20003f86270 */
[C---:B------:R-:W-:Y:S01]  /*181d0*/  IMAD.WIDE R2, R199.reuse, 0xc0, R2 ;  /* 0x000000c0c7027825 */ /* 0x040fe200078e0202 */
[C---:B------:R-:W-:Y:S02]  /*181e0*/  IADD3 R4, R199.reuse, 0x18, RZ ;  /* 0x00000018c7047810 */ /* 0x040fe40007ffe0ff */
[----:B------:R-:W-:Y:S02]  /*181f0*/  ISETP.GE.AND P6, PT, R199, R207, PT ;  /* 0x000000cfc700720c */ /* 0x000fe40003fc6270 */
[----:B------:R-:W-:Y:S02]  /*18200*/  IADD3 R0, P0, R5, R2, RZ ;  /* 0x0000000205007210 */ /* 0x000fe40007f1e0ff */
[----:B------:R-:W-:Y:S02]  /*18210*/  IADD3 R2, R199, 0x8, RZ ;  /* 0x00000008c7027810 */ /* 0x000fe40007ffe0ff */
[----:B------:R-:W-:-:S02]  /*18220*/  LEA.HI.X.SX32 R5, R5, R3, 0x1, P0 ;  /* 0x0000000305057211 */ /* 0x000fc400000f0eff */
[----:B------:R-:W-:Y:S02]  /*18230*/  LEA R6, P0, R0, c[0x0][0x1d8], 0x2 ;  /* 0x0000760000067a11 */ /* 0x000fe400078010ff */
[-C--:B------:R-:W-:Y:S02]  /*18240*/  ISETP.GE.AND P5, PT, R2, R207.reuse, PT ;  /* 0x000000cf0200720c */ /* 0x080fe40003fa6270 */
[----:B-1----:R-:W-:Y:S02]  /*18250*/  LEA.HI.X R7, R0, c[0x0][0x1dc], R5, 0x2, P0 ;  /* 0x0000770000077a11 */ /* 0x002fe400000f1405 */
[C---:B------:R-:W-:Y:S02]  /*18260*/  IADD3 R0, R199.reuse, 0x30, RZ ;  /* 0x00000030c7007810 */ /* 0x040fe40007ffe0ff */
[----:B------:R-:W-:Y:S01]  /*18270*/  IADD3 R3, R199, 0x20, RZ ;  /* 0x00000020c7037810 */ /* 0x000fe20007ffe0ff */
[----:B------:R1:W-:Y:S01]  /*18280*/  @!P6 STG.E.128 [R6.64+0x100], R68 ;  /* 0x000100440600e986 */ /* 0x0003e2000c101d06 */
[----:B------:R-:W-:-:S02]  /*18290*/  ISETP.GE.AND P0, PT, R0, R207, PT ;  /* 0x000000cf0000720c */ /* 0x000fc40003f06270 */
[C---:B------:R-:W-:Y:S01]  /*182a0*/  IADD3 R2, R199.reuse, 0x28, RZ ;  /* 0x00000028c7027810 */ /* 0x040fe20007ffe0ff */
[----:B------:R1:W-:Y:S01]  /*182b0*/  @!P6 STG.E.128 [R6.64+0x200], R36 ;  /* 0x000200240600e986 */ /* 0x0003e2000c101d06 */
[----:B------:R-:W-:Y:S02]  /*182c0*/  IADD3 R0, R199, 0x38, RZ ;  /* 0x00000038c7007810 */ /* 0x000fe40007ffe0ff */
[-C--:B------:R-:W-:Y:S01]  /*182d0*/  ISETP.GE.AND P3, PT, R4, R207.reuse, PT ;  /* 0x000000cf0400720c */ /* 0x080fe20003f66270 */
[----:B------:R1:W-:Y:S01]  /*182e0*/  @!P5 STG.E.128 [R6.64+0x1800], R96 ;  /* 0x001800600600d986 */ /* 0x0003e2000c101d06 */
[-C--:B------:R-:W-:Y:S02]  /*182f0*/  ISETP.GE.AND P2, PT, R3, R207.reuse, PT ;  /* 0x000000cf0300720c */ /* 0x080fe40003f46270 */
[-C--:B------:R-:W-:Y:S01]  /*18300*/  ISETP.GE.AND P1, PT, R2, R207.reuse, PT ;  /* 0x000000cf0200720c */ /* 0x080fe20003f26270 */
[----:B------:R1:W-:Y:S04]  /*18310*/  @!P5 STG.E.128 [R6.64+0x1900], R64 ;  /* 0x001900400600d986 */ /* 0x0003e8000c101d06 */
[----:B------:R1:W-:Y:S04]  /*18320*/  @!P0 STG.E.128 [R6.64+0x9000], R76 ;  /* 0x0090004c06008986 */ /* 0x0003e8000c101d06 */
[----:B------:R1:W-:Y:S04]  /*18330*/  @!P0 STG.E.128 [R6.64+0x9100], R44 ;  /* 0x0091002c06008986 */ /* 0x0003e8000c101d06 */
[----:B--2---:R1:W-:Y:S01]  /*18340*/  @!P0 STG.E.128 [R6.64+0x9200], R12 ;  /* 0x0092000c06008986 */ /* 0x0043e2000c101d06 */
        /* <DEDUP_REMOVED lines=21> */
.L_x_4595:
        /* <DEDUP_REMOVED lines=14> */
.L_x_7380:


//--------------------- .text._ZN5flash24flash_fwd_splitkv_kernelI23Flash_fwd_kernel_traitsILi192ELi64ELi64ELi4ELb0ELb0EN7cutlass6half_tE19Flash_kernel_traitsILi192ELi64ELi64ELi4ES3_EELb0ELb0ELb0ELb0ELb1ELb1ELb1ELb1EEEvNS_16Flash_fwd_paramsE --------------------------
	.section	.text._ZN5flash24flash_fwd_splitkv_kernelI23Flash_fwd_kernel_traitsILi192ELi64ELi64ELi4ELb0ELb0EN7cutlass6half_tE19Flash_kernel_traitsILi192ELi64ELi64ELi4ES3_EELb0ELb0ELb0ELb0ELb1ELb1ELb1ELb1EEEvNS_16Flash_fwd_paramsE,"ax",@progbits
	.sectioninfo	@"SHI_REGISTERS=242"
	.align	128
        .global         _ZN5flash24flash_fwd_splitkv_kernelI23Flash_fwd_kernel_traitsILi192ELi64ELi64ELi4ELb0ELb0EN7cutlass6half_tE19Flash_kernel_traitsILi192ELi64ELi64ELi4ES3_EELb0ELb0ELb0ELb0ELb1ELb1ELb1ELb1EEEvNS_16Flash_fwd_paramsE
        .type           _ZN5flash24flash_fwd_splitkv_kernelI23Flash_fwd_kernel_traitsILi192ELi64ELi64ELi4ELb0ELb0EN7cutlass6half_tE19Flash_kernel_traitsILi192ELi64ELi64ELi4ES3_EELb0ELb0ELb0ELb0ELb1ELb1ELb1ELb1EEEvNS_16Flash_fwd_paramsE,@function
        .size           _ZN5flash24flash_fwd_splitkv_kernelI23Flash_fwd_kernel_traitsILi192ELi64ELi64ELi4ELb0ELb0EN7cutlass6half_tE19Flash_kernel_traitsILi192ELi64ELi64ELi4ES3_EELb0ELb0ELb0ELb0ELb1ELb1ELb1ELb1EEEvNS_16Flash_fwd_paramsE,(.L_x_7381 - _ZN5flash24flash_fwd_splitkv_kernelI23Flash_fwd_kernel_traitsILi192ELi64ELi64ELi4ELb0ELb0EN7cutlass6half_tE19Flash_kernel_traitsILi192ELi64ELi64ELi4ES3_EELb0ELb0ELb0ELb0ELb1ELb1ELb1ELb1EEEvNS_16Flash_fwd_paramsE)
        .other          _ZN5flash24flash_fwd_splitkv_kernelI23Flash_fwd_kernel_traitsILi192ELi64ELi64ELi4ELb0ELb0EN7cutlass6half_tE19Flash_kernel_traitsILi192ELi64ELi64ELi4ES3_EELb0ELb0ELb0ELb0ELb1ELb1ELb1ELb1EEEvNS_16Flash_fwd_paramsE,@"STO_CUDA_ENTRY STV_DEFAULT"
_ZN5flash24flash_fwd_splitkv_kernelI23Flash_fwd_kernel_traitsILi192ELi64ELi64ELi4ELb0ELb0EN7cutlass6half_tE19Flash_kernel_traitsILi192ELi64ELi64ELi4ES3_EELb0ELb0ELb0ELb0ELb1ELb1ELb1ELb1EEEvNS_16Flash_fwd_paramsE:
.text._ZN5flash24flash_fwd_splitkv_kernelI23Flash_fwd_kernel_traitsILi192ELi64ELi64ELi4ELb0ELb0EN7cutlass6half_tE19Flash_kernel_traitsILi192ELi64ELi64ELi4ES3_EELb0ELb0ELb0ELb0ELb1ELb1ELb1ELb1EEEvNS_16Flash_fwd_paramsE:
        /* <DEDUP_REMOVED lines=54> */
.L_x_4596:
[----:B-1-34-:R-:W-:Y:S02]  /*0360*/  MOV R4, c[0x0][0x218] ;  /* 0x0000860000047a02 */ /* 0x01afe40000000f00 */
.L_x_4597:
        /* <DEDUP_REMOVED lines=140> */
.L_x_4598:
        /* <DEDUP_REMOVED lines=91> */
.L_x_4599:
        /* <DEDUP_REMOVED lines=16> */
.L_x_4601:
        /* <DEDUP_REMOVED lines=49> */
.L_x_4600:
        /* <DEDUP_REMOVED lines=230> */
.L_x_4648:
        /* <DEDUP_REMOVED lines=204> */
.L_x_4606:
[----:B------:R-:W-:Y:S05]  /*3110*/  BSYNC B0 ;  /* 0x0000000000007941 */ /* 0x000fea0003800000 */
.L_x_4605:
        /* <DEDUP_REMOVED lines=159> */
.L_x_4608:
[----:B------:R-:W-:Y:S05]  /*3b10*/  BSYNC B0 ;  /* 0x0000000000007941 */ /* 0x000fea0003800000 */
.L_x_4607:
        /* <DEDUP_REMOVED lines=167> */
.L_x_4610:
[----:B------:R-:W-:Y:S05]  /*4590*/  BSYNC B0 ;  /* 0x0000000000007941 */ /* 0x000fea0003800000 */
.L_x_4609:
        /* <DEDUP_REMOVED lines=170> */
.L_x_4612:
[----:B------:R-:W-:Y:S05]  /*5040*/  BSYNC B0 ;  /* 0x0000000000007941 */ /* 0x000fea0003800000 */
.L_x_4611:
        /* <DEDUP_REMOVED lines=8> */
.L_x_4604:
        /* <DEDUP_REMOVED lines=91> */
.L_x_4617:
[----:B------:R-:W-:Y:S05]  /*5680*/  BSYNC B0 ;  /* 0x0000000000007941 */ /* 0x000fea0003800000 */
.L_x_4616:
        /* <DEDUP_REMOVED lines=91> */
.L_x_4619:
[----:B------:R-:W-:Y:S05]  /*5c40*/  BSYNC B0 ;  /* 0x0000000000007941 */ /* 0x000fea0003800000 */
.L_x_4618:
        /* <DEDUP_REMOVED lines=91> */
.L_x_4621:
[----:B------:R-:W-:Y:S05]  /*6200*/  BSYNC B0 ;  /* 0x0000000000007941 */ /* 0x000fea0003800000 */
.L_x_4620:
[----:B-----5:R1:W-:Y:S02]  /*6210*/  STG.E.128 [R80.64+0x100], R48 ;  /* 0x0001003050007986 */ /* 0x0203e4000c101d06 */
.L_x_4615:
[----:B------:R-:W-:Y:S05]  /*6220*/  BSYNC B1 ;  /* 0x0000000000017941 */ /* 0x000fea0003800000 */
.L_x_4614:
        /* <DEDUP_REMOVED lines=96> */
.L_x_4625:
[----:B------:R-:W-:Y:S05]  /*6830*/  BSYNC B0 ;  /* 0x0000000000007941 */ /* 0x000fea0003800000 */
.L_x_4624:
        /* <DEDUP_REMOVED lines=97> */
.L_x_4627:
[----:B------:R-:W-:Y:S05]  /*6e50*/  BSYNC B0 ;  /* 0x0000000000007941 */ /* 0x000fea0003800000 */
.L_x_4626:
        /* <DEDUP_REMOVED lines=99> */
.L_x_4629:
[----:B------:R-:W-:Y:S05]  /*7490*/  BSYNC B0 ;  /* 0x0000000000007941 */ /* 0x000fea0003800000 */
.L_x_4628:
[----:B-----5:R4:W-:Y:S02]  /*74a0*/  STG.E.128 [R146.64+0x100], R4 ;  /* 0x0001000492007986 */ /* 0x0209e4000c101d06 */
.L_x_4623:
[----:B------:R-:W-:Y:S05]  /*74b0*/  BSYNC B1 ;  /* 0x0000000000017941 */ /* 0x000fea0003800000 */
.L_x_4622:
        /* <DEDUP_REMOVED lines=99> */
.L_x_4633:
[----:B------:R-:W-:Y:S05]  /*7af0*/  BSYNC B0 ;  /* 0x0000000000007941 */ /* 0x000fea0003800000 */
.L_x_4632:
        /* <DEDUP_REMOVED lines=99> */
.L_x_4635:
[----:B------:R-:W-:Y:S05]  /*8130*/  BSYNC B0 ;  /* 0x0000000000007941 */ /* 0x000fea0003800000 */
.L_x_4634:
        /* <DEDUP_REMOVED lines=100> */
.L_x_4637:
[----:B------:R-:W-:Y:S05]  /*8780*/  BSYNC B0 ;  /* 0x0000000000007941 */ /* 0x000fea0003800000 */
.L_x_4636:
[C---:B----4-:R-:W-:Y:S04]  /*8790*/  LEA R2, P0, R95.reuse, R80, 0x1 ;  /* 0x000000505f027211 */ /* 0x050fe800078008ff */
[----:B------:R-:W-:Y:S05]  /*87a0*/  LEA.HI.X R3, R95, R81, R96, 0x1, P0 ;  /* 0x000000515f037211 */ /* 0x000fea00000f0c60 */
[----:B-----5:R4:W-:Y:S04]  /*87b0*/  STG.E.128 [R2.64], R8 ;  /* 0x0000000802007986 */ /* 0x0209e8000c101d06 */
.L_x_4631:
[----:B------:R-:W-:Y:S05]  /*87c0*/  BSYNC B1 ;  /* 0x0000000000017941 */ /* 0x000fea0003800000 */
.L_x_4630:
        /* <DEDUP_REMOVED lines=101> */
.L_x_4641:
[----:B------:R-:W-:Y:S05]  /*8e20*/  BSYNC B0 ;  /* 0x0000000000007941 */ /* 0x000fea0003800000 */
.L_x_4640:
        /* <DEDUP_REMOVED lines=100> */
.L_x_4643:
[----:B------:R-:W-:Y:S05]  /*9470*/  BSYNC B0 ;  /* 0x0000000000007941 */ /* 0x000fea0003800000 */
.L_x_4642:
        /* <DEDUP_REMOVED lines=100> */
.L_x_4645:
[----:B------:R-:W-:Y:S05]  /*9ac0*/  BSYNC B0 ;  /* 0x0000000000007941 */ /* 0x000fea0003800000 */
.L_x_4644:
[C---:B----4-:R-:W-:Y:S04]  /*9ad0*/  LEA R2, P0, R103.reuse, R80, 0x1 ;  /* 0x0000005067027211 */ /* 0x050fe800078008ff */
[----:B------:R-:W-:Y:S05]  /*9ae0*/  LEA.HI.X R3, R103, R81, R104, 0x1, P0 ;  /* 0x0000005167037211 */ /* 0x000fea00000f0c68 */
[----:B-----5:R4:W-:Y:S04]  /*9af0*/  STG.E.128 [R2.64], R8 ;  /* 0x0000000802007986 */ /* 0x0209e8000c101d06 */
.L_x_4639:
[----:B------:R-:W-:Y:S05]  /*9b00*/  BSYNC B1 ;  /* 0x0000000000017941 */ /* 0x000fea0003800000 */
.L_x_4638:
        /* <DEDUP_REMOVED lines=8> */
.L_x_4603:
        /* <DEDUP_REMOVED lines=40> */
.L_x_4613:
        /* <DEDUP_REMOVED lines=80> */
.L_x_4646:
        /* <DEDUP_REMOVED lines=8> */
.L_x_4647:
[----:B------:R-:W-:Y:S04]  /*a390*/  IADD3 R13, R13, -0x1, RZ ;  /* 0xffffffff0d0d7810 */ /* 0x000fe80007ffe0ff */
[----:B------:R-:W-:Y:S11]  /*a3a0*/  ISETP.GT.AND P0, PT, R13, R76, PT ;  /* 0x0000004c0d00720c */ /* 0x000ff60003f04270 */
[----:B------:R-:W-:Y:S02]  /*a3b0*/  @!UPT UIADD3 URZ, URZ, URZ, URZ ;  /* 0x0000003f3f3ff290 */ /* 0x000fe4000fffe03f */
[----:B------:R-:W-:-:S05]  /*a3c0*/  @P0 BRA `(.L_x_4648) ;  /* 0xffff808000000947 */ /* 0x000fca000383ffff */
.L_x_4602:
        /* <DEDUP_REMOVED lines=96> */
.L_x_4655:
[----:B------:R-:W-:Y:S05]  /*a9d0*/  BSYNC B0 ;  /* 0x0000000000007941 */ /* 0x000fea0003800000 */
.L_x_4654:
        /* <DEDUP_REMOVED lines=45> */
.L_x_4657:
[----:B------:R-:W-:Y:S05]  /*acb0*/  BSYNC B0 ;  /* 0x0000000000007941 */ /* 0x000fea0003800000 */
.L_x_4656:
        /* <DEDUP_REMOVED lines=45> */
.L_x_4659:
[----:B------:R-:W-:Y:S05]  /*af90*/  BSYNC B0 ;  /* 0x0000000000007941 */ /* 0x000fea0003800000 */
.L_x_4658:
[----:B-----5:R3:W-:Y:S02]  /*afa0*/  STS.128 [R221+0x4000], R24 ;  /* 0x00400018dd007388 */ /* 0x0207e40000000c00 */
.L_x_4653:
[----:B------:R-:W-:Y:S05]  /*afb0*/  BSYNC B1 ;  /* 0x0000000000017941 */ /* 0x000fea0003800000 */
.L_x_4652:
        /* <DEDUP_REMOVED lines=49> */
.L_x_4663:
[----:B------:R-:W-:Y:S05]  /*b2d0*/  BSYNC B0 ;  /* 0x0000000000007941 */ /* 0x000fea0003800000 */
.L_x_4662:
        /* <DEDUP_REMOVED lines=46> */
.L_x_4665:
[----:B------:R-:W-:Y:S05]  /*b5c0*/  BSYNC B0 ;  /* 0x0000000000007941 */ /* 0x000fea0003800000 */
.L_x_4664:
        /* <DEDUP_REMOVED lines=44> */
.L_x_4667:
[----:B------:R-:W-:Y:S05]  /*b890*/  BSYNC B0 ;  /* 0x0000000000007941 */ /* 0x000fea0003800000 */
.L_x_4666:
[----:B-----5:R2:W-:Y:S02]  /*b8a0*/  STS.128 [R221+0x4800], R28 ;  /* 0x0048001cdd007388 */ /* 0x0205e40000000c00 */
.L_x_4661:
[----:B------:R-:W-:Y:S05]  /*b8b0*/  BSYNC B1 ;  /* 0x0000000000017941 */ /* 0x000fea0003800000 */
.L_x_4660:
        /* <DEDUP_REMOVED lines=47> */
.L_x_4671:
[----:B------:R-:W-:Y:S05]  /*bbb0*/  BSYNC B0 ;  /* 0x0000000000007941 */ /* 0x000fea0003800000 */
.L_x_4670:
        /* <DEDUP_REMOVED lines=47> */
.L_x_4673:
[----:B------:R-:W-:Y:S05]  /*beb0*/  BSYNC B0 ;  /* 0x0000000000007941 */ /* 0x000fea0003800000 */
.L_x_4672:
        /* <DEDUP_REMOVED lines=44> */
.L_x_4675:
[----:B------:R-:W-:Y:S05]  /*c180*/  BSYNC B0 ;  /* 0x0000000000007941 */ /* 0x000fea0003800000 */
.L_x_4674:
[----:B-----5:R3:W-:Y:S02]  /*c190*/  STS.128 [R221+0x5000], R28 ;  /* 0x0050001cdd007388 */ /* 0x0207e40000000c00 */
.L_x_4669:
[----:B------:R-:W-:Y:S05]  /*c1a0*/  BSYNC B1 ;  /* 0x0000000000017941 */ /* 0x000fea0003800000 */
.L_x_4668:
        /* <DEDUP_REMOVED lines=46> */
.L_x_4678:
[----:B------:R-:W-:Y:S05]  /*c490*/  BSYNC B0 ;  /* 0x0000000000007941 */ /* 0x000fea0003800000 */
.L_x_4677:
        /* <DEDUP_REMOVED lines=46> */
.L_x_4680:
[----:B------:R-:W-:Y:S05]  /*c780*/  BSYNC B0 ;  /* 0x0000000000007941 */ /* 0x000fea0003800000 */
.L_x_4679:
        /* <DEDUP_REMOVED lines=44> */
.L_x_4682:
[----:B------:R-:W-:Y:S05]  /*ca50*/  BSYNC B0 ;  /* 0x0000000000007941 */ /* 0x000fea0003800000 */
.L_x_4681:
[----:B-----5:R3:W-:Y:S01]  /*ca60*/  STS.128 [R221+0x5800], R28 ;  /* 0x0058001cdd007388 */ /* 0x0207e20000000c00 */
[----:B------:R-:W-:Y:S05]  /*ca70*/  BRA `(.L_x_4676) ;  /* 0x000045b000007947 */ /* 0x000fea0003800000 */
.L_x_4651:
        /* <DEDUP_REMOVED lines=88> */
.L_x_4686:
[----:B------:R-:W-:Y:S05]  /*d000*/  BSYNC B0 ;  /* 0x0000000000007941 */ /* 0x000fea0003800000 */
.L_x_4685:
        /* <DEDUP_REMOVED lines=88> */
.L_x_4688:
[----:B------:R-:W-:Y:S05]  /*d590*/  BSYNC B0 ;  /* 0x0000000000007941 */ /* 0x000fea0003800000 */
.L_x_4687:
        /* <DEDUP_REMOVED lines=87> */
.L_x_4690:
[----:B------:R-:W-:Y:S05]  /*db10*/  BSYNC B0 ;  /* 0x0000000000007941 */ /* 0x000fea0003800000 */
.L_x_4689:
[----:B-----5:R3:W-:Y:S02]  /*db20*/  STS.128 [R221+0x4000], R24 ;  /* 0x00400018dd007388 */ /* 0x0207e40000000c00 */
.L_x_4684:
[----:B------:R-:W-:Y:S05]  /*db30*/  BSYNC B1 ;  /* 0x0000000000017941 */ /* 0x000fea0003800000 */
.L_x_4683:
        /* <DEDUP_REMOVED lines=90> */
.L_x_4694:
[----:B------:R-:W-:Y:S05]  /*e0e0*/  BSYNC B0 ;  /* 0x0000000000007941 */ /* 0x000fea0003800000 */
.L_x_4693:
        /* <DEDUP_REMOVED lines=87> */
.L_x_4696:
[----:B------:R-:W-:Y:S05]  /*e660*/  BSYNC B0 ;  /* 0x0000000000007941 */ /* 0x000fea0003800000 */
.L_x_4695:
        /* <DEDUP_REMOVED lines=87> */
.L_x_4698:
[----:B------:R-:W-:Y:S05]  /*ebe0*/  BSYNC B0 ;  /* 0x0000000000007941 */ /* 0x000fea0003800000 */
.L_x_4697:
[----:B-----5:R3:W-:Y:S02]  /*ebf0*/  STS.128 [R221+0x4800], R24 ;  /* 0x00480018dd007388 */ /* 0x0207e40000000c00 */
.L_x_4692:
[----:B------:R-:W-:Y:S05]  /*ec00*/  BSYNC B1 ;  /* 0x0000000000017941 */ /* 0x000fea0003800000 */
.L_x_4691:
        /* <DEDUP_REMOVED lines=90> */
.L_x_4702:
[----:B------:R-:W-:Y:S05]  /*f1b0*/  BSYNC B0 ;  /* 0x0000000000007941 */ /* 0x000fea0003800000 */
.L_x_4701:
        /* <DEDUP_REMOVED lines=87> */
.L_x_4704:
[----:B------:R-:W-:Y:S05]  /*f730*/  BSYNC B0 ;  /* 0x0000000000007941 */ /* 0x000fea0003800000 */
.L_x_4703:
        /* <DEDUP_REMOVED lines=87> */
.L_x_4706:
[----:B------:R-:W-:Y:S05]  /*fcb0*/  BSYNC B0 ;  /* 0x0000000000007941 */ /* 0x000fea0003800000 */
.L_x_4705:
[----:B-----5:R3:W-:Y:S02]  /*fcc0*/  STS.128 [R221+0x5000], R24 ;  /* 0x00500018dd007388 */ /* 0x0207e40000000c00 */
.L_x_4700:
[----:B------:R-:W-:Y:S05]  /*fcd0*/  BSYNC B1 ;  /* 0x0000000000017941 */ /* 0x000fea0003800000 */
.L_x_4699:
        /* <DEDUP_REMOVED lines=88> */
.L_x_4708:
[----:B------:R-:W-:Y:S05]  /*10260*/  BSYNC B0 ;  /* 0x0000000000007941 */ /* 0x000fea0003800000 */
.L_x_4707:
        /* <DEDUP_REMOVED lines=86> */
.L_x_4710:
[----:B------:R-:W-:Y:S05]  /*107d0*/  BSYNC B0 ;  /* 0x0000000000007941 */ /* 0x000fea0003800000 */
.L_x_4709:
        /* <DEDUP_REMOVED lines=88> */
.L_x_4712:
[----:B------:R-:W-:Y:S05]  /*10d60*/  BSYNC B0 ;  /* 0x0000000000007941 */ /* 0x000fea0003800000 */
.L_x_4711:
[----:B-----5:R3:W-:Y:S01]  /*10d70*/  STS.128 [R221+0x5800], R24 ;  /* 0x00580018dd007388 */ /* 0x0207e20000000c00 */
[----:B------:R-:W-:Y:S05]  /*10d80*/  BRA `(.L_x_4676) ;  /* 0x000002a000007947 */ /* 0x000fea0003800000 */
.L_x_4650:
        /* <DEDUP_REMOVED lines=42> */
.L_x_4676:
[----:B------:R-:W-:Y:S05]  /*11030*/  BSYNC B2 ;  /* 0x0000000000027941 */ /* 0x000fea0003800000 */
.L_x_4649:
        /* <DEDUP_REMOVED lines=78> */
[----:B------:R-:W-:Y:S02]  /*11520*/  LOP3.LUT R200, R4, R59, RZ, 0xfc, !PT ;  /* 0x0000003b04c87212 */ /* 0x000fe400078efcff */
        /* <DEDUP_REMOVED lines=49> */
[----:B------:R-:W5:Y:S01]  /*11840*/  LDSM.16.M88.4 R16, [R205+0x6000] ;  /* 0x00600000cd10783b */ /* 0x000f620000000200 */
[----:B------:R-:W-:Y:S02]  /*11850*/  SEL R5, R5, 0xffffffe0, !P2 ;  /* 0xffffffe005057807 */ /* 0x000fe40005000000 */
[----:B------:R-:W-:Y:S01]  /*11860*/  R2P PR, R56, 0x6 ;  /* 0x0000000638007804 */ /* 0x000fe20000000000 */
[----:B------:R-:W3:Y:S01]  /*11870*/  LDSM.16.M88.4 R44, [R205+0x6800] ;  /* 0x00680000cd2c783b */ /* 0x000ee20000000200 */
[--C-:B------:R-:W-:Y:S01]  /*11880*/  IMAD R204, R7, 0x2, R206.reuse ;  /* 0x0000000207cc7824 */ /* 0x100fe200078e02ce */
[----:B------:R-:W-:Y:S01]  /*11890*/  ISETP.GT.AND P0, PT, R3, R208, PT ;  /* 0x000000d00300720c */ /* 0x000fe20003f04270 */
        /* <DEDUP_REMOVED lines=8> */
[----:B---3--:R-:W3:Y:S01]  /*11920*/  LDSM.16.M88.4 R24, [R203] ;  /* 0x00000000cb18783b */ /* 0x008ee20000000200 */
[----:B------:R-:W-:-:S02]  /*11930*/  IADD3 R194, R203, 0x1000, RZ ;  /* 0x00001000cbc27810 */ /* 0x000fc40007ffe0ff */
[----:B------:R-:W-:Y:S01]  /*11940*/  SEL R0, R0, 0xffffffc0, !P2 ;  /* 0xffffffc000007807 */ /* 0x000fe20005000000 */
[----:B----4-:R-:W4:Y:S01]  /*11950*/  LDSM.16.M88.4 R12, [R203+0x800] ;  /* 0x00080000cb0c783b */ /* 0x010f220000000200 */
[C---:B------:R-:W-:Y:S02]  /*11960*/  IADD3 R193, R203.reuse, 0x1800, RZ ;  /* 0x00001800cbc17810 */ /* 0x040fe40007ffe0ff */
[----:B------:R-:W-:Y:S01]  /*11970*/  IADD3 R191, R203, 0x2000, RZ ;  /* 0x00002000cbbf7810 */ /* 0x000fe20007ffe0ff */
[----:B------:R-:W-:Y:S01]  /*11980*/  IMAD.IADD R199, R205, 0x1, R0 ;  /* 0x00000001cdc77824 */ /* 0x000fe200078e0200 */
[----:B------:R-:W-:Y:S01]  /*11990*/  LDSM.16.M88.4 R84, [R202] ;  /* 0x00000000ca54783b */ /* 0x000fe20000000200 */
[----:B------:R-:W-:Y:S01]  /*119a0*/  IMAD.IADD R192, R0, 0x1, R203 ;  /* 0x0000000100c07824 */ /* 0x000fe200078e02cb */
[C---:B------:R-:W-:Y:S02]  /*119b0*/  IADD3 R190, R203.reuse, 0x2800, RZ ;  /* 0x00002800cbbe7810 */ /* 0x040fe40007ffe0ff */
[----:B------:R-:W1:Y:S01]  /*119c0*/  LDSM.16.M88.4 R36, [R199+0x6000] ;  /* 0x00600000c724783b */ /* 0x000e620000000200 */
[----:B------:R-:W-:-:S02]  /*119d0*/  IADD3 R189, R203, 0x3000, RZ ;  /* 0x00003000cbbd7810 */ /* 0x000fc40007ffe0ff */
[C---:B------:R-:W-:Y:S01]  /*119e0*/  IADD3 R188, R203.reuse, 0x3800, RZ ;  /* 0x00003800cbbc7810 */ /* 0x040fe20007ffe0ff */
[----:B------:R-:W1:Y:S01]  /*119f0*/  LDSM.16.M88.4 R28, [R203+0x1000] ;  /* 0x00100000cb1c783b */ /* 0x000e620000000200 */
[C---:B------:R-:W-:Y:S01]  /*11a00*/  IADD3 R187, R203.reuse, 0x4000, RZ ;  /* 0x00004000cbbb7810 */ /* 0x040fe20007ffe0ff */
[C---:B-----5:R-:W-:Y:S01]  /*11a10*/  HMMA.16816.F32 R20, R60.reuse, R16, RZ ;  /* 0x000000103c14723c */ /* 0x060fe200000018ff */
[C---:B------:R-:W-:Y:S01]  /*11a20*/  IADD3 R186, R203.reuse, 0x4800, RZ ;  /* 0x00004800cbba7810 */ /* 0x040fe20007ffe0ff */
[----:B------:R-:W5:Y:S01]  /*11a30*/  LDSM.16.M88.4 R80, [R203+0x1800] ;  /* 0x00180000cb50783b */ /* 0x000f620000000200 */
[C---:B------:R-:W-:Y:S02]  /*11a40*/  IADD3 R185, R203.reuse, 0x5000, RZ ;  /* 0x00005000cbb97810 */ /* 0x040fe40007ffe0ff */
[----:B------:R-:W-:Y:S01]  /*11a50*/  IADD3 R184, R203, 0x5800, RZ ;  /* 0x00005800cbb87810 */ /* 0x000fe20007ffe0ff */
[----:B--2---:R-:W2:Y:S02]  /*11a60*/  LDSM.16.M88.4 R8, [R199+0x6800] ;  /* 0x00680000c708783b */ /* 0x004ea40000000200 */
[C---:B------:R-:W-:Y:S02]  /*11a70*/  HMMA.16816.F32 R16, R60.reuse, R18, RZ ;  /* 0x000000123c10723c */ /* 0x040fe400000018ff */
[----:B------:R-:W-:Y:S04]  /*11a80*/  LDSM.16.M88.4 R40, [R199+0x7000] ;  /* 0x00700000c728783b */ /* 0x000fe80000000200 */
[----:B------:R-:W-:Y:S02]  /*11a90*/  LDSM.16.M88.4 R88, [R199+0x7800] ;  /* 0x00780000c758783b */ /* 0x000fe40000000200 */
[C---:B------:R-:W-:Y:S02]  /*11aa0*/  HMMA.16816.F32 R32, R60.reuse, R44, RZ ;  /* 0x0000002c3c20723c */ /* 0x040fe400000018ff */
[----:B------:R-:W-:Y:S04]  /*11ab0*/  LDSM.16.M88.4 R100, [R192+0x2800] ;  /* 0x00280000c064783b */ /* 0x000fe80000000200 */
[----:B------:R-:W-:Y:S02]  /*11ac0*/  LDSM.16.M88.4 R92, [R205+0xa800] ;  /* 0x00a80000cd5c783b */ /* 0x000fe40000000200 */
[----:B------:R-:W-:Y:S02]  /*11ad0*/  HMMA.16816.F32 R44, R60, R46, RZ ;  /* 0x0000002e3c2c723c */ /* 0x000fe400000018ff */
[----:B------:R-:W-:Y:S04]  /*11ae0*/  LDSM.16.M88.4 R96, [R199+0x9800] ;  /* 0x00980000c760783b */ /* 0x000fe80000000200 */
[----:B------:R-:W0:Y:S02]  /*11af0*/  LDGDEPBAR ;  /* 0x00000000000079af */ /* 0x000e240000000000 */
[C---:B---3--:R-:W-:Y:S08]  /*11b00*/  HMMA.16816.F32 R20, R48.reuse, R24, R20 ;  /* 0x000000183014723c */ /* 0x048ff00000001814 */
[----:B------:R-:W-:Y:S01]  /*11b10*/  HMMA.16816.F32 R16, R48, R26, R16 ;  /* 0x0000001a3010723c */ /* 0x000fe20000001810 */
[----:B------:R-:W-:Y:S07]  /*11b20*/  LDSM.16.M88.4 R24, [R192] ;  /* 0x00000000c018783b */ /* 0x000fee0000000200 */
[C---:B------:R-:W-:Y:S08]  /*11b30*/  HMMA.16816.F32 R72, R60.reuse, R68, RZ ;  /* 0x000000443c48723c */ /* 0x040ff000000018ff */
[C---:B------:R-:W-:Y:S08]  /*11b40*/  HMMA.16816.F32 R68, R60.reuse, R70, RZ ;  /* 0x000000463c44723c */ /* 0x040ff000000018ff */
[C---:B------:R-:W-:Y:S08]  /*11b50*/  HMMA.16816.F32 R64, R60.reuse, R76, RZ ;  /* 0x0000004c3c40723c */ /* 0x040ff000000018ff */
[----:B------:R-:W-:Y:S01]  /*11b60*/  HMMA.16816.F32 R60, R60, R78, RZ ;  /* 0x0000004e3c3c723c */ /* 0x000fe200000018ff */
[----:B------:R-:W3:Y:S07]  /*11b70*/  LDSM.16.M88.4 R76, [R201] ;  /* 0x00000000c94c783b */ /* 0x000eee0000000200 */
[C---:B----4-:R-:W-:Y:S08]  /*11b80*/  HMMA.16816.F32 R32, R48.reuse, R12, R32 ;  /* 0x0000000c3020723c */ /* 0x050ff00000001820 */
[----:B------:R-:W-:Y:S01]  /*11b90*/  HMMA.16816.F32 R44, R48, R14, R44 ;  /* 0x0000000e302c723c */ /* 0x000fe2000000182c */
[----:B------:R-:W4:Y:S07]  /*11ba0*/  LDSM.16.M88.4 R12, [R192+0x800] ;  /* 0x00080000c00c783b */ /* 0x000f2e0000000200 */
[C---:B-1----:R-:W-:Y:S08]  /*11bb0*/  HMMA.16816.F32 R20, R84.reuse, R36, R20 ;  /* 0x000000245414723c */ /* 0x042ff00000001814 */
[----:B------:R-:W-:Y:S01]  /*11bc0*/  HMMA.16816.F32 R16, R84, R38, R16 ;  /* 0x000000265410723c */ /* 0x000fe20000001810 */
[----:B------:R-:W-:Y:S07]  /*11bd0*/  LDSM.16.M88.4 R36, [R205+0x8000] ;  /* 0x00800000cd24783b */ /* 0x000fee0000000200 */
[C---:B------:R-:W-:Y:S08]  /*11be0*/  HMMA.16816.F32 R72, R48.reuse, R28, R72 ;  /* 0x0000001c3048723c */ /* 0x040ff00000001848 */
[C---:B------:R-:W-:Y:S01]  /*11bf0*/  HMMA.16816.F32 R68, R48.reuse, R30, R68 ;  /* 0x0000001e3044723c */ /* 0x040fe20000001844 */
[----:B------:R-:W-:Y:S07]  /*11c00*/  LDSM.16.M88.4 R28, [R192+0x1000] ;  /* 0x00100000c01c783b */ /* 0x000fee0000000200 */
[C---:B-----5:R-:W-:Y:S08]  /*11c10*/  HMMA.16816.F32 R64, R48.reuse, R80, R64 ;  /* 0x000000503040723c */ /* 0x060ff00000001840 */
[----:B------:R-:W-:Y:S01]  /*11c20*/  HMMA.16816.F32 R60, R48, R82, R60 ;  /* 0x00000052303c723c */ /* 0x000fe2000000183c */
[----:B------:R-:W1:Y:S04]  /*11c30*/  LDSM.16.M88.4 R48, [R206+0x2000] ;  /* 0x00200000ce30783b */ /* 0x000e680000000200 */
[----:B------:R-:W-:Y:S03]  /*11c40*/  LDSM.16.M88.4 R80, [R192+0x1800] ;  /* 0x00180000c050783b */ /* 0x000fe60000000200 */
[C---:B--2---:R-:W-:Y:S08]  /*11c50*/  HMMA.16816.F32 R32, R84.reuse, R8, R32 ;  /* 0x000000085420723c */ /* 0x044ff00000001820 */
[----:B------:R-:W-:Y:S01]  /*11c60*/  HMMA.16816.F32 R44, R84, R10, R44 ;  /* 0x0000000a542c723c */ /* 0x000fe2000000182c */
[----:B------:R-:W2:Y:S07]  /*11c70*/  LDSM.16.M88.4 R8, [R205+0x8800] ;  /* 0x00880000cd08783b */ /* 0x000eae0000000200 */
[C---:B---3--:R-:W-:Y:S08]  /*11c80*/  HMMA.16816.F32 R20, R76.reuse, R24, R20 ;  /* 0x000000184c14723c */ /* 0x048ff00000001814 */
[----:B------:R-:W-:Y:S01]  /*11c90*/  HMMA.16816.F32 R16, R76, R26, R16 ;  /* 0x0000001a4c10723c */ /* 0x000fe20000001810 */
[----:B------:R-:W-:Y:S07]  /*11ca0*/  LDSM.16.M88.4 R24, [R203+0x2000] ;  /* 0x00200000cb18783b */ /* 0x000fee0000000200 */
[C---:B------:R-:W-:Y:S08]  /*11cb0*/  HMMA.16816.F32 R72, R84.reuse, R40, R72 ;  /* 0x000000285448723c */ /* 0x040ff00000001848 */
[----:B------:R-:W-:Y:S01]  /*11cc0*/  HMMA.16816.F32 R68, R84, R42, R68 ;  /* 0x0000002a5444723c */ /* 0x000fe20000001844 */
[----:B------:R-:W-:Y:S07]  /*11cd0*/  LDSM.16.M88.4 R40, [R205+0x9000] ;  /* 0x00900000cd28783b */ /* 0x000fee0000000200 */
[C---:B----4-:R-:W-:Y:S08]  /*11ce0*/  HMMA.16816.F32 R32, R76.reuse, R12, R32 ;  /* 0x0000000c4c20723c */ /* 0x050ff00000001820 */
[----:B------:R-:W-:Y:S01]  /*11cf0*/  HMMA.16816.F32 R44, R76, R14, R44 ;  /* 0x0000000e4c2c723c */ /* 0x000fe2000000182c */
[----:B------:R-:W3:Y:S07]  /*11d00*/  LDSM.16.M88.4 R12, [R204+0x2000] ;  /* 0x00200000cc0c783b */ /* 0x000eee0000000200 */
[C---:B------:R-:W-:Y:S08]  /*11d10*/  HMMA.16816.F32 R64, R84.reuse, R88, R64 ;  /* 0x000000585440723c */ /* 0x040ff00000001840 */
[----:B------:R-:W-:Y:S01]  /*11d20*/  HMMA.16816.F32 R84, R84, R90, R60 ;  /* 0x0000005a5454723c */ /* 0x000fe2000000183c */
[----:B------:R-:W4:Y:S04]  /*11d30*/  LDSM.16.M88.4 R60, [R205+0x9800] ;  /* 0x00980000cd3c783b */ /* 0x000f280000000200 */
[----:B------:R-:W-:Y:S03]  /*11d40*/  LDSM.16.M88.4 R88, [R202+0x2000] ;  /* 0x00200000ca58783b */ /* 0x000fe60000000200 */
[C---:B-1----:R-:W-:Y:S08]  /*11d50*/  HMMA.16816.F32 R20, R48.reuse, R36, R20 ;  /* 0x000000243014723c */ /* 0x042ff00000001814 */
[----:B------:R-:W-:Y:S01]  /*11d60*/  HMMA.16816.F32 R16, R48, R38, R16 ;  /* 0x000000263010723c */ /* 0x000fe20000001810 */
[----:B------:R-:W-:Y:S07]  /*11d70*/  LDSM.16.M88.4 R36, [R199+0x8000] ;  /* 0x00800000c724783b */ /* 0x000fee0000000200 */
[C---:B------:R-:W-:Y:S08]  /*11d80*/  HMMA.16816.F32 R72, R76.reuse, R28, R72 ;  /* 0x0000001c4c48723c */ /* 0x040ff00000001848 */
[----:B------:R-:W-:Y:S01]  /*11d90*/  HMMA.16816.F32 R68, R76, R30, R68 ;  /* 0x0000001e4c44723c */ /* 0x000fe20000001844 */
[----:B------:R-:W1:Y:S07]  /*11da0*/  LDSM.16.M88.4 R28, [R203+0x2800] ;  /* 0x00280000cb1c783b */ /* 0x000e6e0000000200 */
[C---:B--2---:R-:W-:Y:S08]  /*11db0*/  HMMA.16816.F32 R32, R48.reuse, R8, R32 ;  /* 0x000000083020723c */ /* 0x044ff00000001820 */
[----:B------:R-:W-:Y:S01]  /*11dc0*/  HMMA.16816.F32 R44, R48, R10, R44 ;  /* 0x0000000a302c723c */ /* 0x000fe2000000182c */
[----:B------:R-:W2:Y:S07]  /*11dd0*/  LDSM.16.M88.4 R8, [R203+0x3000] ;  /* 0x00300000cb08783b */ /* 0x000eae0000000200 */
[C---:B------:R-:W-:Y:S08]  /*11de0*/  HMMA.16816.F32 R64, R76.reuse, R80, R64 ;  /* 0x000000504c40723c */ /* 0x040ff00000001840 */
[----:B------:R-:W-:Y:S01]  /*11df0*/  HMMA.16816.F32 R84, R76, R82, R84 ;  /* 0x000000524c54723c */ /* 0x000fe20000001854 */
[----:B------:R-:W-:Y:S04]  /*11e00*/  LDSM.16.M88.4 R80, [R201+0x2000] ;  /* 0x00200000c950783b */ /* 0x000fe80000000200 */
[----:B------:R-:W-:Y:S03]  /*11e10*/  LDSM.16.M88.4 R76, [R192+0x3000] ;  /* 0x00300000c04c783b */ /* 0x000fe60000000200 */
[C---:B---3--:R-:W-:Y:S08]  /*11e20*/  HMMA.16816.F32 R20, R12.reuse, R24, R20 ;  /* 0x000000180c14723c */ /* 0x048ff00000001814 */
[----:B------:R-:W-:Y:S01]  /*11e30*/  HMMA.16816.F32 R16, R12, R26, R16 ;  /* 0x0000001a0c10723c */ /* 0x000fe20000001810 */
[----:B------:R-:W-:Y:S07]  /*11e40*/  LDSM.16.M88.4 R24, [R192+0x2000] ;  /* 0x00200000c018783b */ /* 0x000fee0000000200 */
[C---:B------:R-:W-:Y:S08]  /*11e50*/  HMMA.16816.F32 R72, R48.reuse, R40, R72 ;  /* 0x000000283048723c */ /* 0x040ff00000001848 */
[C---:B------:R-:W-:Y:S01]  /*11e60*/  HMMA.16816.F32 R68, R48.reuse, R42, R68 ;  /* 0x0000002a3044723c */ /* 0x040fe20000001844 */
[----:B------:R-:W3:Y:S07]  /*11e70*/  LDSM.16.M88.4 R40, [R203+0x3800] ;  /* 0x00380000cb28783b */ /* 0x000eee0000000200 */
[C---:B----4-:R-:W-:Y:S08]  /*11e80*/  HMMA.16816.F32 R64, R48.reuse, R60, R64 ;  /* 0x0000003c3040723c */ /* 0x050ff00000001840 */
[----:B------:R-:W-:Y:S01]  /*11e90*/  HMMA.16816.F32 R84, R48, R62, R84 ;  /* 0x0000003e3054723c */ /* 0x000fe20000001854 */
[----:B------:R-:W-:Y:S04]  /*11ea0*/  LDSM.16.M88.4 R60, [R206+0x4000] ;  /* 0x00400000ce3c783b */ /* 0x000fe80000000200 */
[----:B------:R-:W-:Y:S03]  /*11eb0*/  LDSM.16.M88.4 R48, [R203+0x4000] ;  /* 0x00400000cb30783b */ /* 0x000fe60000000200 */
[C---:B-1----:R-:W-:Y:S08]  /*11ec0*/  HMMA.16816.F32 R32, R12.reuse, R28, R32 ;  /* 0x0000001c0c20723c */ /* 0x042ff00000001820 */
[----:B------:R-:W-:Y:S01]  /*11ed0*/  HMMA.16816.F32 R44, R12, R30, R44 ;  /* 0x0000001e0c2c723c */ /* 0x000fe2000000182c */
[----:B------:R-:W1:Y:S07]  /*11ee0*/  LDSM.16.M88.4 R28, [R199+0x8800] ;  /* 0x00880000c71c783b */ /* 0x000e6e0000000200 */
[C---:B------:R-:W-:Y:S08]  /*11ef0*/  HMMA.16816.F32 R20, R88.reuse, R36, R20 ;  /* 0x000000245814723c */ /* 0x040ff00000001814 */
[----:B------:R-:W-:Y:S01]  /*11f00*/  HMMA.16816.F32 R16, R88, R38, R16 ;  /* 0x000000265810723c */ /* 0x000fe20000001810 */
[----:B------:R-:W-:Y:S07]  /*11f10*/  LDSM.16.M88.4 R36, [R203+0x4800] ;  /* 0x00480000cb24783b */ /* 0x000fee0000000200 */
[C---:B--2---:R-:W-:Y:S08]  /*11f20*/  HMMA.16816.F32 R72, R12.reuse, R8, R72 ;  /* 0x000000080c48723c */ /* 0x044ff00000001848 */
[C---:B------:R-:W-:Y:S01]  /*11f30*/  HMMA.16816.F32 R68, R12.reuse, R10, R68 ;  /* 0x0000000a0c44723c */ /* 0x040fe20000001844 */
[----:B------:R-:W2:Y:S07]  /*11f40*/  LDSM.16.M88.4 R8, [R205+0xa000] ;  /* 0x00a00000cd08783b */ /* 0x000eae0000000200 */
[C---:B---3--:R-:W-:Y:S08]  /*11f50*/  HMMA.16816.F32 R64, R12.reuse, R40, R64 ;  /* 0x000000280c40723c */ /* 0x048ff00000001840 */
[----:B------:R-:W-:Y:S01]  /*11f60*/  HMMA.16816.F32 R84, R12, R42, R84 ;  /* 0x0000002a0c54723c */ /* 0x000fe20000001854 */
[----:B------:R-:W3:Y:S04]  /*11f70*/  LDSM.16.M88.4 R12, [R199+0x9000] ;  /* 0x00900000c70c783b */ /* 0x000ee80000000200 */
[----:B------:R-:W4:Y:S03]  /*11f80*/  LDSM.16.M88.4 R40, [R204+0x4000] ;  /* 0x00400000cc28783b */ /* 0x000f260000000200 */
[C---:B------:R-:W-:Y:S08]  /*11f90*/  HMMA.16816.F32 R20, R80.reuse, R24, R20 ;  /* 0x000000185014723c */ /* 0x040ff00000001814 */
[----:B------:R-:W-:Y:S01]  /*11fa0*/  HMMA.16816.F32 R16, R80, R26, R16 ;  /* 0x0000001a5010723c */ /* 0x000fe20000001810 */
[----:B------:R-:W-:Y:S07]  /*11fb0*/  LDSM.16.M88.4 R24, [R199+0xa000] ;  /* 0x00a00000c718783b */ /* 0x000fee0000000200 */
[C---:B-1----:R-:W-:Y:S08]  /*11fc0*/  HMMA.16816.F32 R32, R88.reuse, R28, R32 ;  /* 0x0000001c5820723c */ /* 0x042ff00000001820 */
[----:B------:R-:W-:Y:S01]  /*11fd0*/  HMMA.16816.F32 R44, R88, R30, R44 ;  /* 0x0000001e582c723c */ /* 0x000fe2000000182c */
[----:B------:R-:W1:Y:S07]  /*11fe0*/  LDSM.16.M88.4 R28, [R202+0x4000] ;  /* 0x00400000ca1c783b */ /* 0x000e6e0000000200 */
[C---:B--2---:R-:W-:Y:S08]  /*11ff0*/  HMMA.16816.F32 R20, R60.reuse, R8, R20 ;  /* 0x000000083c14723c */ /* 0x044ff00000001814 */
[----:B------:R-:W-:Y:S01]  /*12000*/  HMMA.16816.F32 R16, R60, R10, R16 ;  /* 0x0000000a3c10723c */ /* 0x000fe20000001810 */
[----:B------:R-:W-:Y:S07]  /*12010*/  LDSM.16.M88.4 R8, [R192+0x4000] ;  /* 0x00400000c008783b */ /* 0x000fee0000000200 */
[C---:B---3--:R-:W-:Y:S08]  /*12020*/  HMMA.16816.F32 R72, R88.reuse, R12, R72 ;  /* 0x0000000c5848723c */ /* 0x048ff00000001848 */
[----:B------:R-:W-:Y:S01]  /*12030*/  HMMA.16816.F32 R68, R88, R14, R68 ;  /* 0x0000000e5844723c */ /* 0x000fe20000001844 */
[----:B------:R-:W-:Y:S07]  /*12040*/  LDSM.16.M88.4 R12, [R201+0x4000] ;  /* 0x00400000c90c783b */ /* 0x000fee0000000200 */
[C---:B------:R-:W-:Y:S08]  /*12050*/  HMMA.16816.F32 R32, R80.reuse, R100, R32 ;  /* 0x000000645020723c */ /* 0x040ff00000001820 */
[----:B------:R-:W-:Y:S08]  /*12060*/  HMMA.16816.F32 R44, R80, R102, R44 ;  /* 0x00000066502c723c */ /* 0x000ff0000000182c */
[C---:B----4-:R-:W-:Y:S08]  /*12070*/  HMMA.16816.F32 R20, R40.reuse, R48, R20 ;  /* 0x000000302814723c */ /* 0x050ff00000001814 */
[----:B------:R-:W-:Y:S01]  /*12080*/  HMMA.16816.F32 R16, R40, R50, R16 ;  /* 0x000000322810723c */ /* 0x000fe20000001810 */
[----:B------:R-:W2:Y:S07]  /*12090*/  LDSM.16.M88.4 R48, [R205+0xb000] ;  /* 0x00b00000cd30783b */ /* 0x000eae0000000200 */
[----:B------:R-:W-:Y:S08]  /*120a0*/  HMMA.16816.F32 R72, R80, R76, R72 ;  /* 0x0000004c5048723c */ /* 0x000ff00000001848 */
[C---:B------:R-:W-:Y:S08]  /*120b0*/  HMMA.16816.F32 R32, R60.reuse, R92, R32 ;  /* 0x0000005c3c20723c */ /* 0x040ff00000001820 */
[----:B------:R-:W-:Y:S01]  /*120c0*/  HMMA.16816.F32 R44, R60, R94, R44 ;  /* 0x0000005e3c2c723c */ /* 0x000fe2000000182c */
[----:B------:R-:W3:Y:S07]  /*120d0*/  LDSM.16.M88.4 R92, [R192+0x3800] ;  /* 0x00380000c05c783b */ /* 0x000eee0000000200 */
[----:B------:R-:W-:Y:S01]  /*120e0*/  HMMA.16816.F32 R76, R80, R78, R68 ;  /* 0x0000004e504c723c */ /* 0x000fe20000001844 */
[----:B------:R-:W-:Y:S07]  /*120f0*/  LDSM.16.M88.4 R68, [R192+0x4800] ;  /* 0x00480000c044783b */ /* 0x000fee0000000200 */
[C---:B-1----:R-:W-:Y:S08]  /*12100*/  HMMA.16816.F32 R20, R28.reuse, R24, R20 ;  /* 0x000000181c14723c */ /* 0x042ff00000001814 */
[----:B------:R-:W-:Y:S01]  /*12110*/  HMMA.16816.F32 R16, R28, R26, R16 ;  /* 0x0000001a1c10723c */ /* 0x000fe20000001810 */
[----:B------:R-:W1:Y:S07]  /*12120*/  LDSM.16.M88.4 R24, [R203+0x5000] ;  /* 0x00500000cb18783b */ /* 0x000e6e0000000200 */
[----:B------:R-:W-:Y:S08]  /*12130*/  HMMA.16816.F32 R64, R88, R96, R64 ;  /* 0x000000605840723c */ /* 0x000ff00000001840 */
[----:B------:R-:W-:Y:S08]  /*12140*/  HMMA.16816.F32 R32, R40, R36, R32 ;  /* 0x000000242820723c */ /* 0x000ff00000001820 */
[----:B--2---:R-:W-:Y:S08]  /*12150*/  HMMA.16816.F32 R72, R60, R48, R72 ;  /* 0x000000303c48723c */ /* 0x004ff00000001848 */
[----:B------:R-:W-:Y:S01]  /*12160*/  HMMA.16816.F32 R44, R40, R38, R44 ;  /* 0x00000026282c723c */ /* 0x000fe2000000182c */
[----:B------:R-:W2:Y:S07]  /*12170*/  LDSM.16.M88.4 R36, [R205+0xb800] ;  /* 0x00b80000cd24783b */ /* 0x000eae0000000200 */
[----:B------:R-:W-:Y:S08]  /*12180*/  HMMA.16816.F32 R76, R60, R50, R76 ;  /* 0x000000323c4c723c */ /* 0x000ff0000000184c */
[----:B------:R-:W-:Y:S01]  /*12190*/  HMMA.16816.F32 R88, R88, R98, R84 ;  /* 0x000000625858723c */ /* 0x000fe20000001854 */
[----:B------:R-:W4:Y:S07]  /*121a0*/  LDSM.16.M88.4 R84, [R199+0xa800] ;  /* 0x00a80000c754783b */ /* 0x000f2e0000000200 */
[----:B---3--:R-:W-:Y:S08]  /*121b0*/  HMMA.16816.F32 R64, R80, R92, R64 ;  /* 0x0000005c5040723c */ /* 0x008ff00000001840 */
[----:B------:R-:W-:Y:S08]  /*121c0*/  HMMA.16816.F32 R16, R12, R10, R16 ;  /* 0x0000000a0c10723c */ /* 0x000ff00000001810 */
[C---:B-1----:R-:W-:Y:S08]  /*121d0*/  HMMA.16816.F32 R72, R40.reuse, R24, R72 ;  /* 0x000000182848723c */ /* 0x042ff00000001848 */
[----:B------:R-:W-:Y:S01]  /*121e0*/  HMMA.16816.F32 R76, R40, R26, R76 ;  /* 0x0000001a284c723c */ /* 0x000fe2000000184c */
[----:B------:R-:W1:Y:S07]  /*121f0*/  LDSM.16.M88.4 R24, [R203+0x5800] ;  /* 0x00580000cb18783b */ /* 0x000e6e0000000200 */
[----:B------:R-:W-:Y:S01]  /*12200*/  HMMA.16816.F32 R88, R80, R94, R88 ;  /* 0x0000005e5058723c */ /* 0x000fe20000001858 */
[----:B------:R-:W-:-:S02]  /*12210*/  FMUL.FTZ R16, R16, c[0x0][0x2ec] ;  /* 0x0000bb0010107a20 */ /* 0x000fc40000410000 */
[----:B------:R-:W-:Y:S02]  /*12220*/  FMUL.FTZ R17, R17, c[0x0][0x2ec] ;  /* 0x0000bb0011117a20 */ /* 0x000fe40000410000 */
[----:B------:R-:W-:Y:S01]  /*12230*/  FMUL.FTZ R18, R18, c[0x0][0x2ec] ;  /* 0x0000bb0012127a20 */ /* 0x000fe20000410000 */
[----:B------:R-:W-:Y:S01]  /*12240*/  MUFU.TANH R50, R16 ;  /* 0x0000001000327308 */ /* 0x000fe20000002400 */
[----:B------:R-:W-:Y:S01]  /*12250*/  FMUL.FTZ R58, R19, c[0x0][0x2ec] ;  /* 0x0000bb00133a7a20 */ /* 0x000fe20000410000 */
[----:B------:R-:W-:Y:S01]  /*12260*/  HMMA.16816.F32 R20, R12, R8, R20 ;  /* 0x000000080c14723c */ /* 0x000fe20000001814 */
[----:B------:R-:W3:Y:S05]  /*12270*/  LDSM.16.M88.4 R8, [R199+0xb000] ;  /* 0x00b00000c708783b */ /* 0x000eea0000000200 */
[----:B------:R-:W-:Y:S02]  /*12280*/  MUFU.TANH R51, R17 ;  /* 0x0000001100337308 */ /* 0x000fe40000002400 */
[C---:B--2---:R-:W-:Y:S06]  /*12290*/  HMMA.16816.F32 R64, R60.reuse, R36, R64 ;  /* 0x000000243c40723c */ /* 0x044fec0000001840 */
[----:B------:R2:W-:Y:S02]  /*122a0*/  MUFU.TANH R56, R18 ;  /* 0x0000001200387308 */ /* 0x0005e40000002400 */
[----:B------:R-:W-:Y:S06]  /*122b0*/  HMMA.16816.F32 R88, R60, R38, R88 ;  /* 0x000000263c58723c */ /* 0x000fec0000001858 */
[----:B------:R-:W-:Y:S02]  /*122c0*/  MUFU.TANH R58, R58 ;  /* 0x0000003a003a7308 */ /* 0x000fe40000002400 */
[----:B------:R-:W-:Y:S01]  /*122d0*/  FMUL.FTZ R0, R20, c[0x0][0x2ec] ;  /* 0x0000bb0014007a20 */ /* 0x000fe20000410000 */
[----:B----4-:R-:W-:Y:S01]  /*122e0*/  HMMA.16816.F32 R32, R28, R84, R32 ;  /* 0x000000541c20723c */ /* 0x010fe20000001820 */
[----:B------:R-:W-:-:S02]  /*122f0*/  FMUL.FTZ R6, R21, c[0x0][0x2ec] ;  /* 0x0000bb0015067a20 */ /* 0x000fc40000410000 */
[----:B------:R-:W-:Y:S01]  /*12300*/  FMUL.FTZ R48, R22, c[0x0][0x2ec] ;  /* 0x0000bb0016307a20 */ /* 0x000fe20000410000 */
[----:B--2---:R-:W2:Y:S01]  /*12310*/  LDSM.16.M88.4 R16, [R199+0xb800] ;  /* 0x00b80000c710783b */ /* 0x004ea20000000200 */
[----:B------:R-:W-:Y:S01]  /*12320*/  FMUL.FTZ R49, R23, c[0x0][0x2ec] ;  /* 0x0000bb0017317a20 */ /* 0x000fe20000410000 */
[----:B------:R-:W4:Y:S02]  /*12330*/  MUFU.TANH R0, R0 ;  /* 0x0000000000007308 */ /* 0x000f240000002400 */
[----:B-1----:R-:W-:Y:S01]  /*12340*/  HMMA.16816.F32 R64, R40, R24, R64 ;  /* 0x000000182840723c */ /* 0x002fe20000001840 */
[----:B------:R-:W1:Y:S05]  /*12350*/  LDSM.16.M88.4 R20, [R192+0x5000] ;  /* 0x00500000c014783b */ /* 0x000e6a0000000200 */
[----:B------:R-:W-:Y:S02]  /*12360*/  MUFU.TANH R6, R6 ;  /* 0x0000000600067308 */ /* 0x000fe40000002400 */
[C---:B---3--:R-:W-:Y:S06]  /*12370*/  HMMA.16816.F32 R72, R28.reuse, R8, R72 ;  /* 0x000000081c48723c */ /* 0x048fec0000001848 */
[----:B------:R-:W3:Y:S02]  /*12380*/  MUFU.TANH R49, R49 ;  /* 0x0000003100317308 */ /* 0x000ee40000002400 */
[----:B------:R-:W-:Y:S01]  /*12390*/  HMMA.16816.F32 R76, R28, R10, R76 ;  /* 0x0000000a1c4c723c */ /* 0x000fe2000000184c */
[----:B------:R-:W5:Y:S01]  /*123a0*/  LDSM.16.M88.4 R8, [R192+0x5800] ;  /* 0x00580000c008783b */ /* 0x000f620000000200 */
[----:B------:R-:W-:-:S04]  /*123b0*/  DEPBAR.LE SB0, 0x0 ;  /* 0x000080000000791a */ /* 0x000fc80000000000 */
[----:B------:R-:W1:Y:S02]  /*123c0*/  MUFU.TANH R48, R48 ;  /* 0x0000003000307308 */ /* 0x000e640000002400 */
[----:B------:R-:W-:Y:S08]  /*123d0*/  HMMA.16816.F32 R88, R40, R26, R88 ;  /* 0x0000001a2858723c */ /* 0x000ff00000001858 */
[C---:B------:R-:W-:Y:S08]  /*123e0*/  HMMA.16816.F32 R44, R28.reuse, R86, R44 ;  /* 0x000000561c2c723c */ /* 0x040ff0000000182c */
[----:B--2---:R-:W-:Y:S08]  /*123f0*/  HMMA.16816.F32 R64, R28, R16, R64 ;  /* 0x000000101c40723c */ /* 0x004ff00000001840 */
[----:B------:R-:W-:Y:S08]  /*12400*/  HMMA.16816.F32 R32, R12, R68, R32 ;  /* 0x000000440c20723c */ /* 0x000ff00000001820 */
[----:B------:R-:W-:Y:S08]  /*12410*/  HMMA.16816.F32 R88, R28, R18, R88 ;  /* 0x000000121c58723c */ /* 0x000ff00000001858 */
[C---:B------:R-:W-:Y:S08]  /*12420*/  HMMA.16816.F32 R44, R12.reuse, R70, R44 ;  /* 0x000000460c2c723c */ /* 0x040ff0000000182c */
[----:B-1----:R-:W-:Y:S01]  /*12430*/  HMMA.16816.F32 R76, R12, R22, R76 ;  /* 0x000000160c4c723c */ /* 0x002fe2000000184c */
[----:B------:R-:W-:-:S02]  /*12440*/  FMUL.FTZ R32, R32, c[0x0][0x2ec] ;  /* 0x0000bb0020207a20 */ /* 0x000fc40000410000 */
[----:B------:R-:W-:Y:S02]  /*12450*/  FMUL.FTZ R34, R34, c[0x0][0x2ec] ;  /* 0x0000bb0022227a20 */ /* 0x000fe40000410000 */
[----:B------:R-:W-:Y:S02]  /*12460*/  FMUL.FTZ R33, R33, c[0x0][0x2ec] ;  /* 0x0000bb0021217a20 */ /* 0x000fe40000410000 */
[----:B------:R-:W-:Y:S01]  /*12470*/  IMAD.IADD R22, R2, 0x1, R55 ;  /* 0x0000000102167824 */ /* 0x000fe200078e0237 */
[----:B------:R-:W-:Y:S01]  /*12480*/  HMMA.16816.F32 R72, R12, R20, R72 ;  /* 0x000000140c48723c */ /* 0x000fe20000001848 */
[----:B------:R-:W-:Y:S01]  /*12490*/  FMUL.FTZ R35, R35, c[0x0][0x2ec] ;  /* 0x0000bb0023237a20 */ /* 0x000fe20000410000 */
[----:B------:R-:W-:Y:S02]  /*124a0*/  MUFU.TANH R32, R32 ;  /* 0x0000002000207308 */ /* 0x000fe40000002400 */
[C---:B------:R-:W-:Y:S02]  /*124b0*/  IADD3 R16, R22.reuse, 0x8, RZ ;  /* 0x0000000816107810 */ /* 0x040fe40007ffe0ff */
[----:B------:R-:W-:-:S02]  /*124c0*/  ISETP.GE.AND P1, PT, R22, R57, PT ;  /* 0x000000391600720c */ /* 0x000fc40003f26270 */
[C---:B-----5:R-:W-:Y:S01]  /*124d0*/  HMMA.16816.F32 R64, R12.reuse, R8, R64 ;  /* 0x000000080c40723c */ /* 0x060fe20000001840 */
[-C--:B------:R-:W-:Y:S01]  /*124e0*/  ISETP.GE.AND P5, PT, R16, R57.reuse, PT ;  /* 0x000000391000720c */ /* 0x080fe20003fa6270 */
[----:B------:R-:W1:Y:S01]  /*124f0*/  MUFU.TANH R34, R34 ;  /* 0x0000002200227308 */ /* 0x000e620000002400 */
[----:B------:R-:W-:Y:S01]  /*12500*/  IADD3 R16, R22, 0x10, RZ ;  /* 0x0000001016107810 */ /* 0x000fe20007ffe0ff */
[----:B------:R-:W-:Y:S01]  /*12510*/  FMUL.FTZ R20, R44, c[0x0][0x2ec] ;  /* 0x0000bb002c147a20 */ /* 0x000fe20000410000 */
[----:B----4-:R-:W-:Y:S01]  /*12520*/  FSEL R3, R0, -INF , !P1 ;  /* 0xff80000000037808 */ /* 0x010fe20004800000 */
[----:B------:R-:W-:Y:S01]  /*12530*/  FMUL.FTZ R25, R46, c[0x0][0x2ec] ;  /* 0x0000bb002e197a20 */ /* 0x000fe20000410000 */
[C---:B------:R-:W-:Y:S01]  /*12540*/  IADD3 R8, R22.reuse, 0x1, RZ ;  /* 0x0000000116087810 */ /* 0x040fe20007ffe0ff */
[----:B------:R-:W-:Y:S01]  /*12550*/  HMMA.16816.F32 R88, R12, R10, R88 ;  /* 0x0000000a0c58723c */ /* 0x000fe20000001858 */
[----:B------:R-:W-:Y:S01]  /*12560*/  IADD3 R0, R22, 0x18, RZ ;  /* 0x0000001816007810 */ /* 0x000fe20007ffe0ff */
[----:B------:R-:W-:Y:S01]  /*12570*/  MUFU.TANH R33, R33 ;  /* 0x0000002100217308 */ /* 0x000fe20000002400 */
[-C--:B------:R-:W-:Y:S01]  /*12580*/  ISETP.GE.AND P6, PT, R8, R57.reuse, PT ;  /* 0x000000390800720c */ /* 0x080fe20003fc6270 */
[----:B------:R-:W-:Y:S01]  /*12590*/  FMUL.FTZ R21, R45, c[0x0][0x2ec] ;  /* 0x0000bb002d157a20 */ /* 0x000fe20000410000 */
[-C--:B------:R-:W-:Y:S01]  /*125a0*/  ISETP.GE.AND P2, PT, R16, R57.reuse, PT ;  /* 0x000000391000720c */ /* 0x080fe20003f46270 */
[----:B------:R-:W-:Y:S01]  /*125b0*/  FMUL.FTZ R24, R47, c[0x0][0x2ec] ;  /* 0x0000bb002f187a20 */ /* 0x000fe20000410000 */
[----:B---3--:R-:W-:Y:S01]  /*125c0*/  FSEL R16, R49, -INF , !P6 ;  /* 0xff80000031107808 */ /* 0x008fe20007000000 */
[----:B------:R-:W-:Y:S01]  /*125d0*/  FMUL.FTZ R72, R72, c[0x0][0x2ec] ;  /* 0x0000bb0048487a20 */ /* 0x000fe20000410000 */
[----:B------:R-:W-:Y:S01]  /*125e0*/  FSEL R6, R6, -INF , !P6 ;  /* 0xff80000006067808 */ /* 0x000fe20007000000 */
[----:B------:R-:W2:Y:S01]  /*125f0*/  MUFU.TANH R35, R35 ;  /* 0x0000002300237308 */ /* 0x000ea20000002400 */
[-C--:B------:R-:W-:Y:S01]  /*12600*/  ISETP.GE.AND P6, PT, R0, R57.reuse, PT ;  /* 0x000000390000720c */ /* 0x080fe20003fc6270 */
[----:B------:R-:W-:Y:S01]  /*12610*/  FMUL.FTZ R74, R74, c[0x0][0x2ec] ;  /* 0x0000bb004a4a7a20 */ /* 0x000fe20000410000 */
[C---:B------:R-:W-:Y:S01]  /*12620*/  IADD3 R8, R22.reuse, 0x9, RZ ;  /* 0x0000000916087810 */ /* 0x040fe20007ffe0ff */
[----:B------:R-:W-:Y:S01]  /*12630*/  FMUL.FTZ R73, R73, c[0x0][0x2ec] ;  /* 0x0000bb0049497a20 */ /* 0x000fe20000410000 */
[----:B------:R-:W-:Y:S01]  /*12640*/  IADD3 R0, R22, 0x19, RZ ;  /* 0x0000001916007810 */ /* 0x000fe20007ffe0ff */
[----:B------:R-:W-:Y:S01]  /*12650*/  FMUL.FTZ R75, R75, c[0x0][0x2ec] ;  /* 0x0000bb004b4b7a20 */ /* 0x000fe20000410000 */
[----:B------:R-:W-:Y:S01]  /*12660*/  FSEL R56, R56, -INF , !P5 ;  /* 0xff80000038387808 */ /* 0x000fe20006800000 */
[----:B------:R-:W-:Y:S01]  /*12670*/  MUFU.TANH R20, R20 ;  /* 0x0000001400147308 */ /* 0x000fe20000002400 */
[----:B------:R-:W-:Y:S01]  /*12680*/  FSEL R17, R50, -INF , !P5 ;  /* 0xff80000032117808 */ /* 0x000fe20006800000 */
[----:B------:R-:W-:Y:S01]  /*12690*/  FMUL.FTZ R76, R76, c[0x0][0x2ec] ;  /* 0x0000bb004c4c7a20 */ /* 0x000fe20000410000 */
[-C--:B------:R-:W-:Y:S01]  /*126a0*/  ISETP.GE.AND P4, PT, R8, R57.reuse, PT ;  /* 0x000000390800720c */ /* 0x080fe20003f86270 */
        /* <DEDUP_REMOVED lines=11> */
[C---:B------:R-:W-:Y:S01]  /*12760*/  IADD3 R8, R22.reuse, 0x11, RZ ;  /* 0x0000001116087810 */ /* 0x040fe20007ffe0ff */
[----:B------:R-:W-:Y:S01]  /*12770*/  MUFU.TANH R21, R21 ;  /* 0x0000001500157308 */ /* 0x000fe20000002400 */
[----:B------:R-:W-:Y:S01]  /*12780*/  IADD3 R0, R22, 0x21, RZ ;  /* 0x0000002116007810 */ /* 0x000fe20007ffe0ff */
[----:B------:R-:W-:Y:S01]  /*12790*/  FMUL.FTZ R65, R65, c[0x0][0x2ec] ;  /* 0x0000bb0041417a20 */ /* 0x000fe20000410000 */
[----:B------:R-:W-:Y:S01]  /*127a0*/  FSEL R48, R48, -INF , !P1 ;  /* 0xff80000030307808 */ /* 0x000fe20004800000 */
[----:B------:R-:W-:Y:S01]  /*127b0*/  FMUL.FTZ R67, R67, c[0x0][0x2ec] ;  /* 0x0000bb0043437a20 */ /* 0x000fe20000410000 */
[----:B-1----:R-:W-:Y:S01]  /*127c0*/  FSEL R12, R34, -INF , !P2 ;  /* 0xff800000220c7808 */ /* 0x002fe20005000000 */
[----:B------:R-:W-:Y:S01]  /*127d0*/  FMUL.FTZ R88, R88, c[0x0][0x2ec] ;  /* 0x0000bb0058587a20 */ /* 0x000fe20000410000 */
[----:B------:R-:W-:Y:S01]  /*127e0*/  FSEL R15, R32, -INF , !P2 ;  /* 0xff800000200f7808 */ /* 0x000fe20005000000 */
[----:B------:R-:W1:Y:S01]  /*127f0*/  MUFU.TANH R24, R24 ;  /* 0x0000001800187308 */ /* 0x000e620000002400 */
[-C--:B------:R-:W-:Y:S01]  /*12800*/  ISETP.GE.AND P1, PT, R8, R57.reuse, PT ;  /* 0x000000390800720c */ /* 0x080fe20003f26270 */
[----:B------:R-:W-:Y:S01]  /*12810*/  FMUL.FTZ R90, R90, c[0x0][0x2ec] ;  /* 0x0000bb005a5a7a20 */ /* 0x000fe20000410000 */
[----:B------:R-:W-:Y:S01]  /*12820*/  ISETP.GE.AND P2, PT, R0, R57, PT ;  /* 0x000000390000720c */ /* 0x000fe20003f46270 */
[----:B------:R-:W-:Y:S01]  /*12830*/  FMUL.FTZ R89, R89, c[0x0][0x2ec] ;  /* 0x0000bb0059597a20 */ /* 0x000fe20000410000 */
[----:B------:R-:W-:Y:S01]  /*12840*/  IADD3 R0, R22, 0x28, RZ ;  /* 0x0000002816007810 */ /* 0x000fe20007ffe0ff */
[----:B------:R-:W-:Y:S01]  /*12850*/  FMUL.FTZ R91, R91, c[0x0][0x2ec] ;  /* 0x0000bb005b5b7a20 */ /* 0x000fe20000410000 */
[----:B--2---:R-:W-:Y:S01]  /*12860*/  FSEL R10, R35, -INF , !P1 ;  /* 0xff800000230a7808 */ /* 0x004fe20004800000 */
[----:B------:R-:W2:Y:S01]  /*12870*/  MUFU.TANH R167, R72 ;  /* 0x0000004800a77308 */ /* 0x000ea20000002400 */
[----:B------:R-:W-:-:S02]  /*12880*/  FSEL R13, R33, -INF , !P1 ;  /* 0xff800000210d7808 */ /* 0x000fc40004800000 */
[-C--:B------:R-:W-:Y:S02]  /*12890*/  ISETP.GE.AND P1, PT, R0, R57.reuse, PT ;  /* 0x000000390000720c */ /* 0x080fe40003f26270 */
[C---:B------:R-:W-:Y:S02]  /*128a0*/  IADD3 R0, R22.reuse, 0x29, RZ ;  /* 0x0000002916007810 */ /* 0x040fe40007ffe0ff */
[----:B------:R-:W-:Y:S01]  /*128b0*/  IADD3 R14, R22, 0x30, RZ ;  /* 0x00000030160e7810 */ /* 0x000fe20007ffe0ff */
[----:B------:R-:W4:Y:S01]  /*128c0*/  MUFU.TANH R160, R74 ;  /* 0x0000004a00a07308 */ /* 0x000f220000002400 */
[----:B---3--:R-:W-:Y:S02]  /*128d0*/  FSEL R8, R25, -INF , !P6 ;  /* 0xff80000019087808 */ /* 0x008fe40007000000 */
[----:B------:R-:W-:Y:S02]  /*128e0*/  FSEL R11, R20, -INF , !P6 ;  /* 0xff800000140b7808 */ /* 0x000fe40007000000 */
[----:B------:R-:W-:-:S02]  /*128f0*/  ISETP.GE.AND P6, PT, R0, R57, PT ;  /* 0x000000390000720c */ /* 0x000fc40003fc6270 */
[----:B-1----:R-:W-:Y:S01]  /*12900*/  FSEL R0, R24, -INF , !P5 ;  /* 0xff80000018007808 */ /* 0x002fe20006800000 */
[----:B------:R-:W1:Y:S01]  /*12910*/  MUFU.TANH R159, R73 ;  /* 0x00000049009f7308 */ /* 0x000e620000002400 */
[----:B------:R-:W-:Y:S02]  /*12920*/  FSEL R9, R21, -INF , !P5 ;  /* 0xff80000015097808 */ /* 0x000fe40006800000 */
[----:B------:R-:W-:Y:S02]  /*12930*/  ISETP.GE.AND P5, PT, R14, R57, PT ;  /* 0x000000390e00720c */ /* 0x000fe40003fa6270 */
[----:B------:R-:W-:Y:S02]  /*12940*/  IADD3 R14, R22, 0x31, RZ ;  /* 0x00000031160e7810 */ /* 0x000fe40007ffe0ff */
[----:B--2---:R-:W-:Y:S01]  /*12950*/  FSEL R167, R167, -INF , !P4 ;  /* 0xff800000a7a77808 */ /* 0x004fe20006000000 */
[----:B------:R-:W2:Y:S01]  /*12960*/  MUFU.TANH R170, R75 ;  /* 0x0000004b00aa7308 */ /* 0x000ea20000002400 */
[----:B----4-:R-:W-:-:S02]  /*12970*/  FSEL R160, R160, -INF , !P4 ;  /* 0xff800000a0a07808 */ /* 0x010fc40006000000 */
[----:B------:R-:W-:Y:S02]  /*12980*/  ISETP.GE.AND P4, PT, R14, R57, PT ;  /* 0x000000390e00720c */ /* 0x000fe40003f86270 */
[C---:B------:R-:W-:Y:S02]  /*12990*/  IADD3 R14, R22.reuse, 0x38, RZ ;  /* 0x00000038160e7810 */ /* 0x040fe40007ffe0ff */
[----:B------:R-:W-:Y:S01]  /*129a0*/  IADD3 R22, R22, 0x39, RZ ;  /* 0x0000003916167810 */ /* 0x000fe20007ffe0ff */
[----:B------:R-:W3:Y:S01]  /*129b0*/  MUFU.TANH R165, R76 ;  /* 0x0000004c00a57308 */ /* 0x000ee20000002400 */
[----:B-1----:R-:W-:-:S07]  /*129c0*/  FSEL R159, R159, -INF , !P2 ;  /* 0xff8000009f9f7808 */ /* 0x002fce0005000000 */
[----:B------:R-:W1:Y:S01]  /*129d0*/  MUFU.TANH R164, R78 ;  /* 0x0000004e00a47308 */ /* 0x000e620000002400 */
[----:B--2---:R-:W-:Y:S02]  /*129e0*/  FSEL R170, R170, -INF , !P2 ;  /* 0xff800000aaaa7808 */ /* 0x004fe40005000000 */
[----:B------:R-:W-:-:S05]  /*129f0*/  ISETP.GE.AND P2, PT, R14, R57, PT ;  /* 0x000000390e00720c */ /* 0x000fca0003f46270 */
[----:B------:R-:W2:Y:S01]  /*12a00*/  MUFU.TANH R161, R77 ;  /* 0x0000004d00a17308 */ /* 0x000ea20000002400 */
[----:B---3--:R-:W-:-:S07]  /*12a10*/  FSEL R165, R165, -INF , !P1 ;  /* 0xff800000a5a57808 */ /* 0x008fce0004800000 */
        /* <DEDUP_REMOVED lines=82> */
.L_x_4714:
[----:B------:R-:W-:-:S05]  /*12f40*/  IMAD.MOV.U32 R21, RZ, RZ, c[0x0][0x198] ;  /* 0x00006600ff157624 */ /* 0x000fca00078e00ff */
[----:B------:R-:W-:-:S04]  /*12f50*/  LEA R21, -R21, RZ, 0x6 ;  /* 0x000000ff15157211 */ /* 0x000fc800078e31ff */
[----:B------:R-:W-:Y:S02]  /*12f60*/  SHF.R.S32.HI R19, RZ, 0x1f, R21 ;  /* 0x0000001fff137819 */ /* 0x000fe40000011415 */
.L_x_4715:
        /* <DEDUP_REMOVED lines=41> */
.L_x_4713:
        /* <DEDUP_REMOVED lines=63> */
[----:B------:R-:W-:Y:S01]  /*135f0*/  LDSM.16.MT88.4 R4, [R196+0x10000] ;  /* 0x01000000c404783b */ /* 0x000fe20000004200 */
[--C-:B------:R-:W-:Y:S01]  /*13600*/  FFMA.FTZ R146, R51, c[0x0][0x23c], -R166.reuse ;  /* 0x00008f0033927a23 */ /* 0x100fe200000108a6 */
[----:B------:R-:W-:Y:S01]  /*13610*/  MUFU.EX2 R153, R153 ;  /* 0x0000009900997308 */ /* 0x000fe20000000800 */
[--C-:B------:R-:W-:Y:S01]  /*13620*/  FFMA.FTZ R145, R11, c[0x0][0x23c], -R166.reuse ;  /* 0x00008f000b917a23 */ /* 0x100fe200000108a6 */
[----:B------:R-:W-:Y:S01]  /*13630*/  FSEL R163, R163, RZ, P1 ;  /* 0x000000ffa3a37208 */ /* 0x000fe20000800000 */
[--C-:B------:R-:W-:Y:S01]  /*13640*/  FFMA.FTZ R2, R9, c[0x0][0x23c], -R166.reuse ;  /* 0x00008f0009027a23 */ /* 0x100fe200000108a6 */
[----:B------:R-:W-:Y:S01]  /*13650*/  LDSM.16.MT88.4 R24, [R198+0xe800] ;  /* 0x00e80000c618783b */ /* 0x000fe20000004200 */
[----:B------:R-:W-:-:S02]  /*13660*/  FFMA.FTZ R149, R15, c[0x0][0x23c], -R166 ;  /* 0x00008f000f957a23 */ /* 0x000fc400000108a6 */
[--C-:B------:R-:W-:Y:S01]  /*13670*/  FFMA.FTZ R157, R56, c[0x0][0x23c], -R163.reuse ;  /* 0x00008f00389d7a23 */ /* 0x100fe200000108a3 */
[----:B------:R-:W1:Y:S01]  /*13680*/  MUFU.EX2 R150, R150 ;  /* 0x0000009600967308 */ /* 0x000e620000000800 */
[--C-:B------:R-:W-:Y:S02]  /*13690*/  FFMA.FTZ R148, R58, c[0x0][0x23c], -R163.reuse ;  /* 0x00008f003a947a23 */ /* 0x100fe400000108a3 */
[----:B------:R-:W2:Y:S01]  /*136a0*/  LDSM.16.MT88.4 R56, [R197+0xe000] ;  /* 0x00e00000c538783b */ /* 0x000ea20000004200 */
[--C-:B------:R-:W-:Y:S02]  /*136b0*/  FFMA.FTZ R152, R48, c[0x0][0x23c], -R163.reuse ;  /* 0x00008f0030987a23 */ /* 0x100fe400000108a3 */
[--C-:B------:R-:W-:Y:S01]  /*136c0*/  FFMA.FTZ R155, R16, c[0x0][0x23c], -R163.reuse ;  /* 0x00008f00109b7a23 */ /* 0x100fe200000108a3 */
[----:B------:R-:W3:Y:S01]  /*136d0*/  LDSM.16.MT88.4 R48, [R198+0xe000] ;  /* 0x00e00000c630783b */ /* 0x000ee20000004200 */
[----:B------:R-:W-:Y:S01]  /*136e0*/  MUFU.EX2 R151, R151 ;  /* 0x0000009700977308 */ /* 0x000fe20000000800 */
[----:B------:R-:W-:-:S02]  /*136f0*/  FFMA.FTZ R134, R10, c[0x0][0x23c], -R163 ;  /* 0x00008f000a867a23 */ /* 0x000fc400000108a3 */
[--C-:B------:R-:W-:Y:S01]  /*13700*/  FFMA.FTZ R135, R8, c[0x0][0x23c], -R163.reuse ;  /* 0x00008f0008877a23 */ /* 0x100fe200000108a3 */
[----:B------:R-:W-:Y:S01]  /*13710*/  LDSM.16.MT88.4 R16, [R197+0xe800] ;  /* 0x00e80000c510783b */ /* 0x000fe20000004200 */
[--C-:B------:R-:W-:Y:S02]  /*13720*/  FFMA.FTZ R144, R13, c[0x0][0x23c], -R166.reuse ;  /* 0x00008f000d907a23 */ /* 0x100fe400000108a6 */
[--C-:B------:R-:W-:Y:S01]  /*13730*/  FFMA.FTZ R147, R12, c[0x0][0x23c], -R163.reuse ;  /* 0x00008f000c937a23 */ /* 0x100fe200000108a3 */
[----:B------:R-:W4:Y:S01]  /*13740*/  MUFU.EX2 R146, R146 ;  /* 0x0000009200927308 */ /* 0x000f220000000800 */
[----:B------:R-:W5:Y:S01]  /*13750*/  LDSM.16.MT88.4 R8, [R200+0xe800] ;  /* 0x00e80000c808783b */ /* 0x000f620000004200 */
[----:B-1----:R-:W-:Y:S01]  /*13760*/  F2FP.PACK_AB R96, R150, R153 ;  /* 0x000000999660723e */ /* 0x002fe200000000ff */
[----:B------:R-:W-:Y:S02]  /*13770*/  FFMA.FTZ R0, R0, c[0x0][0x23c], -R163 ;  /* 0x00008f0000007a23 */ /* 0x000fe400000108a3 */
[----:B------:R-:W1:Y:S01]  /*13780*/  LDSM.16.MT88.4 R12, [R196+0xe800] ;  /* 0x00e80000c40c783b */ /* 0x000e620000004200 */
[----:B------:R-:W-:-:S02]  /*13790*/  FFMA.FTZ R154, R167, c[0x0][0x23c], -R166 ;  /* 0x00008f00a79a7a23 */ /* 0x000fc400000108a6 */
[----:B------:R-:W-:Y:S01]  /*137a0*/  MUFU.EX2 R152, R152 ;  /* 0x0000009800987308 */ /* 0x000fe20000000800 */
[--C-:B------:R-:W-:Y:S02]  /*137b0*/  FFMA.FTZ R156, R165, c[0x0][0x23c], -R166.reuse ;  /* 0x00008f00a59c7a23 */ /* 0x100fe400000108a6 */
[--C-:B------:R-:W-:Y:S02]  /*137c0*/  FFMA.FTZ R159, R159, c[0x0][0x23c], -R166.reuse ;  /* 0x00008f009f9f7a23 */ /* 0x100fe400000108a6 */
[----:B------:R-:W-:Y:S02]  /*137d0*/  FFMA.FTZ R161, R161, c[0x0][0x23c], -R166 ;  /* 0x00008f00a1a17a23 */ /* 0x000fe400000108a6 */
[--C-:B------:R-:W-:Y:S01]  /*137e0*/  FFMA.FTZ R160, R160, c[0x0][0x23c], -R163.reuse ;  /* 0x00008f00a0a07a23 */ /* 0x100fe200000108a3 */
[----:B------:R-:W2:Y:S01]  /*137f0*/  MUFU.EX2 R155, R155 ;  /* 0x0000009b009b7308 */ /* 0x000ea20000000800 */
[----:B----4-:R-:W-:Y:S01]  /*13800*/  F2FP.PACK_AB R98, R146, R151 ;  /* 0x000000979262723e */ /* 0x010fe200000000ff */
        /* <DEDUP_REMOVED lines=8> */
[----:B------:R-:W4:Y:S01]  /*13890*/  MUFU.EX2 R148, R148 ;  /* 0x0000009400947308 */ /* 0x000f220000000800 */
        /* <DEDUP_REMOVED lines=10> */
[----:B----4-:R-:W-:Y:S01]  /*13940*/  F2FP.PACK_AB R99, R148, R157 ;  /* 0x0000009d9463723e */ /* 0x010fe200000000ff */
        /* <DEDUP_REMOVED lines=20> */
[C---:B---3--:R-:W-:Y:S02]  /*13a90*/  HMMA.16816.F32 R44, R96.reuse, R48, RZ ;  /* 0x00000030602c723c */ /* 0x048fe400000018ff */
        /* <DEDUP_REMOVED lines=178> */
.L_x_4720:
        /* <DEDUP_REMOVED lines=64> */
.L_x_4717:
        /* <DEDUP_REMOVED lines=313> */
.L_x_4719:
        /* <DEDUP_REMOVED lines=27> */
.L_x_4718:
        /* <DEDUP_REMOVED lines=271> */
[----:B------:R-:W-:Y:S01]  /*16ff0*/  FFMA.FTZ R171, R0, R223, R171 ;  /* 0x000000df00ab7223 */ /* 0x000fe200000100ab */
[----:B------:R-:W-:Y:S01]  /*17000*/  IADD3 R0, R225, -0x1, RZ ;  /* 0xffffffffe1007810 */ /* 0x000fe20007ffe0ff */
[----:B------:R-:W-:Y:S02]  /*17010*/  FADD.FTZ R174, R174, R175 ;  /* 0x000000afaeae7221 */ /* 0x000fe40000010000 */
[----:B------:R-:W-:Y:S01]  /*17020*/  FADD.FTZ R170, R170, R171 ;  /* 0x000000abaaaa7221 */ /* 0x000fe20000010000 */
[C---:B------:R-:W-:Y:S01]  /*17030*/  HMMA.16816.F32 R4, R100.reuse, R112, R4 ;  /* 0x000000706404723c */ /* 0x040fe20000001804 */
[----:B------:R-:W-:Y:S03]  /*17040*/  LDSM.16.MT88.4 R128, [R198+0xf000] ;  /* 0x00f00000c680783b */ /* 0x000fe60000004200 */
[----:B------:R-:W1:Y:S01]  /*17050*/  MUFU.EX2 R134, R134 ;  /* 0x0000008600867308 */ /* 0x000e620000000800 */
[----:B------:R-:W-:Y:S01]  /*17060*/  FADD.FTZ R173, R173, R174 ;  /* 0x000000aeadad7221 */ /* 0x000fe20000010000 */
[----:B------:R-:W-:Y:S02]  /*17070*/  MOV R225, R0 ;  /* 0x0000000000e17202 */ /* 0x000fe40000000f00 */
[C---:B------:R-:W-:Y:S01]  /*17080*/  HMMA.16816.F32 R8, R100.reuse, R114, R8 ;  /* 0x000000726408723c */ /* 0x040fe20000001808 */
[----:B------:R-:W-:Y:S03]  /*17090*/  LDSM.16.MT88.4 R112, [R198+0x10800] ;  /* 0x01080000c670783b */ /* 0x000fe60000004200 */
[----:B------:R-:W-:Y:S01]  /*170a0*/  FADD.FTZ R173, R172, R173 ;  /* 0x000000adacad7221 */ /* 0x000fe20000010000 */
[----:B------:R-:W-:Y:S03]  /*170b0*/  MOV R0, R3 ;  /* 0x0000000300007202 */ /* 0x000fe60000000f00 */
        /* <DEDUP_REMOVED lines=38> */
[C---:B----4-:R-:W-:Y:S01]  /*17320*/  F2FP.PACK_AB R100, R222.reuse, R211 ;  /* 0x000000d3de64723e */ /* 0x050fe200000000ff */
        /* <DEDUP_REMOVED lines=87> */
.L_x_4716:
        /* <DEDUP_REMOVED lines=202> */
[----:B------:R-:W-:Y:S01]  /*18540*/  STS.64 [R8+0x8000], R84 ;  /* 0x0080005408007388 */ /* 0x000fe20000000a00 */
        /* <DEDUP_REMOVED lines=18> */
[----:B------:R3:W-:Y:S04]  /*18670*/  STS.64 [R15+0x8000], R96 ;  /* 0x008000600f007388 */ /* 0x0007e80000000a00 */
[----:B------:R-:W-:Y:S04]  /*18680*/  STS.64 [R15+0x8800], R98 ;  /* 0x008800620f007388 */ /* 0x000fe80000000a00 */
[----:B------:R-:W-:Y:S06]  /*18690*/  BAR.SYNC.DEFER_BLOCKING 0x0 ;  /* 0x0000000000007b1d */ /* 0x000fec0000010000 */
[----:B-1----:R-:W1:Y:S01]  /*186a0*/  S2R R8, SR_CTAID.X ;  /* 0x0000000000087919 */ /* 0x002e620000002500 */
[----:B---3--:R-:W-:-:S05]  /*186b0*/  IADD3 R96, -R217, RZ, RZ ;  /* 0x000000ffd9607210 */ /* 0x008fca0007ffe1ff */
[----:B--2---:R-:W-:Y:S01]  /*186c0*/  IMAD R7, R96, c[0x0][0x1c0], R7 ;  /* 0x0000700060077a24 */ /* 0x004fe200078e0207 */
[----:B------:R-:W2:Y:S03]  /*186d0*/  LDS.128 R108, [R5.X4] ;  /* 0x00000000056c7984 */ /* 0x000ea60000004c00 */
[----:B------:R-:W-:Y:S01]  /*186e0*/  IMAD R6, R6, c[0x0][0x1c0], R7 ;  /* 0x0000700006067a24 */ /* 0x000fe200078e0207 */
[----:B------:R-:W3:Y:S01]  /*186f0*/  LDS.128 R104, [R5.X4+0x800] ;  /* 0x0008000005687984 */ /* 0x000ee20000004c00 */
[----:B------:R-:W-:Y:S01]  /*18700*/  MOV R7, 0xff800000 ;  /* 0xff80000000077802 */ /* 0x000fe20000000f00 */
[----:B------:R-:W-:Y:S02]  /*18710*/  @P4 FFMA.FTZ R7, R132, c[0x0][0x238], R11 ;  /* 0x00008e0084074a23 */ /* 0x000fe4000001000b */
        /* <DEDUP_REMOVED lines=36> */
.L_x_4722:
[----:B---34-:R-:W-:Y:S05]  /*18960*/  BSYNC B0 ;  /* 0x0000000000007941 */ /* 0x018fea0003800000 */
.L_x_4721:
        /* <DEDUP_REMOVED lines=51> */
.L_x_4723:
        /* <DEDUP_REMOVED lines=14> */
.L_x_7381:


//--------------------- .text._ZN5flash24flash_fwd_splitkv_kernelI23Flash_fwd_kernel_traitsILi192ELi64ELi64ELi4ELb0ELb0EN7cutlass6half_tE19Flash_kernel_traitsILi192ELi64ELi64ELi4ES3_EELb0ELb0ELb1ELb0ELb0ELb0ELb1ELb1EEEvNS_16Flash_fwd_paramsE --------------------------
	.section	.text._ZN5flash24flash_fwd_splitkv_kernelI23Flash_fwd_kernel_traitsILi192ELi64ELi64ELi4ELb0ELb0EN7cutlass6half_tE19Flash_kernel_traitsILi192ELi64ELi64ELi4ES3_EELb0ELb0ELb1ELb0ELb0ELb0ELb1ELb1EEEvNS_16Flash_fwd_paramsE,"ax",@progbits
	.sectioninfo	@"SHI_REGISTERS=227"
	.align	128
        .global         _ZN5flash24flash_fwd_splitkv_kernelI23Flash_fwd_kernel_traitsILi192ELi64ELi64ELi4ELb0ELb0EN7cutlass6half_tE19Flash_kernel_traitsILi192ELi64ELi64ELi4ES3_EELb0ELb0ELb1ELb0ELb0ELb0ELb1ELb1EEEvNS_16Flash_fwd_paramsE
        .type           _ZN5flash24flash_fwd_splitkv_kernelI23Flash_fwd_kernel_traitsILi192ELi64ELi64ELi4ELb0ELb0EN7cutlass6half_tE19Flash_kernel_traitsILi192ELi64ELi64ELi4ES3_EELb0ELb0ELb1ELb0ELb0ELb0ELb1ELb1EEEvNS_16Flash_fwd_paramsE,@function
        .size           _ZN5flash24flash_fwd_splitkv_kernelI23Flash_fwd_kernel_traitsILi192ELi64ELi64ELi4ELb0ELb0EN7cutlass6half_tE19Flash_kernel_traitsILi192ELi64ELi64ELi4ES3_EELb0ELb0ELb1ELb0ELb0ELb0ELb1ELb1EEEvNS_16Flash_fwd_paramsE,(.L_x_7382 - _ZN5flash24flash_fwd_splitkv_kernelI23Flash_fwd_kernel_traitsILi192ELi64ELi64ELi4ELb0ELb0EN7cutlass6half_tE19Flash_kernel_traitsILi192ELi64ELi64ELi4ES3_EELb0ELb0ELb1ELb0ELb0ELb0ELb1ELb1EEEvNS_16Flash_fwd_paramsE)
        .other          _ZN5flash24flash_fwd_splitkv_kernelI23Flash_fwd_kernel_traitsILi192ELi64ELi64ELi4ELb0ELb0EN7cutlass6half_tE19Flash_kernel_traitsILi192ELi64ELi64ELi4ES3_EELb0ELb0ELb1ELb0ELb0ELb0ELb1ELb1EEEvNS_16Flash_fwd_paramsE,@"STO_CUDA_ENTRY STV_DEFAULT"
_ZN5flash24flash_fwd_splitkv_kernelI23Flash_fwd_kernel_traitsILi192ELi64ELi64ELi4ELb0ELb0EN7cutlass6half_tE19Flash_kernel_traitsILi192ELi64ELi64ELi4ES3_EELb0ELb0ELb1ELb0ELb0ELb0ELb1ELb1EEEvNS_16Flash_fwd_paramsE:
.text._ZN5flash24flash_fwd_splitkv_kernelI23Flash_fwd_kernel_traitsILi192ELi64ELi64ELi4ELb0ELb0EN7cutlass6half_tE19Flash_kernel_traitsILi192ELi64ELi64ELi4ES3_EELb0ELb0ELb1ELb0ELb0ELb0ELb1ELb1EEEvNS_16Flash_fwd_paramsE:
[----:B------:R-:W-:Y:S02]  /*0000*/  MOV R1, c[0x0][0x28] ;  /* 0x00000a0000017a02 */ /* 0x000fe40000000f00 */
[----:B------:R-:W1:Y:S01]  /*0010*/  I2F.U32.RP R4, c[0x0][0x1c0] ;  /* 0x0000700000047b06 */ /* 0x000e620000209000 */
[----:B------:R-:W2:Y:S01]  /*0020*/  S2R R161, SR_CTAID.Z ;  /* 0x0000000000a17919 */ /* 0x000ea20000002700 */
[----:B------:R-:W-:Y:S01]  /*0030*/  IMAD.MOV.U32 R2, RZ, RZ, RZ ;  /* 0x000000ffff027224 */ /* 0x000fe200078e00ff */
[----:B------:R-:W-:Y:S01]  /*0040*/  ISETP.NE.U32.AND P0, PT, RZ, c[0x0][0x1c0], PT ;  /* 0x00007000ff007a0c */ /* 0x000fe20003f05070 */
[----:B------:R-:W-:Y:S01]  /*0050*/  IMAD.MOV.U32 R13, RZ, RZ, -0x1 ;  /* 0xffffffffff0d7424 */ /* 0x000fe200078e00ff */
[----:B------:R-:W-:Y:S01]  /*0060*/  ISETP.NE.U32.AND P5, PT, RZ, c[0x0][0x250], PT ;  /* 0x00009400ff007a0c */ /* 0x000fe20003fa5070 */
[----:B------:R-:W-:-:S03]  /*0070*/  ULDC.64 UR6, c[0x0][0x118] ;  /* 0x0000460000067ab9 */ /* 0x000fc60000000a00 */
[----:B------:R-:W-:Y:S01]  /*0080*/  ISETP.NE.AND.EX P5, PT, RZ, c[0x0][0x254], PT, P5 ;  /* 0x00009500ff007a0c */ /* 0x000fe20003fa5350 */
[----:B-1----:R-:W1:Y:S02]  /*0090*/  MUFU.RCP R3, R4 ;  /* 0x0000000400037308 */ /* 0x002e640000001000 */
[----:B-1----:R-:W-:-:S06]  /*00a0*/  IADD3 R3, R3, 0xffffffe, RZ ;  /* 0x0ffffffe03037810 */ /* 0x002fcc0007ffe0ff */
[----:B------:R-:W1:Y:S02]  /*00b0*/  F2I.FTZ.U32.TRUNC.NTZ R3, R3 ;  /* 0x0000000300037305 */ /* 0x000e64000021f000 */
[----:B-1----:R-:W-:-:S04]  /*00c0*/  IMAD.MOV R0, RZ, RZ, -R3 ;  /* 0x000000ffff007224 */ /* 0x002fc800078e0a03 */
[----:B------:R-:W-:-:S04]  /*00d0*/  IMAD R5, R0, c[0x0][0x1c0], RZ ;  /* 0x0000700000057a24 */ /* 0x000fc800078e02ff */
[----:B------:R-:W-:-:S06]  /*00e0*/  IMAD.HI.U32 R2, R3, R5, R2 ;  /* 0x0000000503027227 */ /* 0x000fcc00078e0002 */
[----:B--2---:R-:W-:Y:S02]  /*00f0*/  IMAD.HI.U32 R203, R2, R161, RZ ;  /* 0x000000a102cb7227 */ /* 0x004fe400078e00ff */
[----:B------:R-:W1:Y:S02]  /*0100*/  LDC.U8 R2, c[0x0][0x312] ;  /* 0x0000c480ff027b82 */ /* 0x000e640000000000 */
        /* <DEDUP_REMOVED lines=37> */
.L_x_4724:
[----:B-1-34-:R-:W-:Y:S02]  /*0360*/  MOV R87, c[0x0][0x218] ;  /* 0x0000860000577a02 */ /* 0x01afe40000000f00 */
.L_x_4725:
        /* <DEDUP_REMOVED lines=79> */
.L_x_4728:
[----:B------:R-:W-:Y:S05]  /*0860*/  BSYNC B0 ;  /* 0x0000000000007941 */ /* 0x000fea0003800000 */
.L_x_4727:
        /* <DEDUP_REMOVED lines=10> */
.L_x_4730:
[----:B------:R-:W-:Y:S05]  /*0910*/  BSYNC B0 ;  /* 0x0000000000007941 */ /* 0x000fea0003800000 */
.L_x_4729:
        /* <DEDUP_REMOVED lines=10> */
.L_x_4732:
[----:B------:R-:W-:Y:S05]  /*09c0*/  BSYNC B0 ;  /* 0x0000000000007941 */ /* 0x000fea0003800000 */
.L_x_4731:
        /* <DEDUP_REMOVED lines=10> */
.L_x_4734:
[----:B------:R-:W-:Y:S05]  /*0a70*/  BSYNC B0 ;  /* 0x0000000000007941 */ /* 0x000fea0003800000 */
.L_x_4733:
        /* <DEDUP_REMOVED lines=10> */
.L_x_4736:
[----:B------:R-:W-:Y:S05]  /*0b20*/  BSYNC B0 ;  /* 0x0000000000007941 */ /* 0x000fea0003800000 */
.L_x_4735:
        /* <DEDUP_REMOVED lines=10> */
.L_x_4738:
[----:B------:R-:W-:Y:S05]  /*0bd0*/  BSYNC B0 ;  /* 0x0000000000007941 */ /* 0x000fea0003800000 */
.L_x_4737:
        /* <DEDUP_REMOVED lines=10> */
.L_x_4740:
[----:B------:R-:W-:Y:S05]  /*0c80*/  BSYNC B0 ;  /* 0x0000000000007941 */ /* 0x000fea0003800000 */
.L_x_4739:
        /* <DEDUP_REMOVED lines=10> */
.L_x_4742:
[----:B------:R-:W-:Y:S05]  /*0d30*/  BSYNC B0 ;  /* 0x0000000000007941 */ /* 0x000fea0003800000 */
.L_x_4741:
        /* <DEDUP_REMOVED lines=32> */
.L_x_4726:
        /* <DEDUP_REMOVED lines=20> */
[----:B-1---5:R-:W-:Y:S02]  /*1080*/  IABS R5, c[0x0][0x2d0] ;  /* 0x0000b40000057a13 */ /* 0x022fe40000000000 */
[----:B------:R-:W-:Y:S02]  /*1090*/  LEA R4, R134, 0xffffffc0, 0x6 ;  /* 0xffffffc086047811 */ /* 0x000fe400078e30ff */
[----:B------:R-:W1:Y:S02]  /*10a0*/  I2F.RP R8, R5 ;  /* 0x0000000500087306 */ /* 0x000e640000209400 */
[----:B------:R-:W-:-:S06]  /*10b0*/  IABS R3, R4 ;  /* 0x0000000400037213 */ /* 0x000fcc0000000000 */
        /* <DEDUP_REMOVED lines=18> */
[----:B------:R-:W-:Y:S01]  /*11e0*/  @!P0 IMAD.MOV R9, RZ, RZ, -R9 ;  /* 0x000000ffff098224 */ /* 0x000fe200078e0a09 */
[----:B------:R-:W-:-:S05]  /*11f0*/  @!P1 LOP3.LUT R9, RZ, c[0x0][0x2d0], RZ, 0x33, !PT ;  /* 0x0000b400ff099a12 */ /* 0x000fca00078e33ff */
[----:B------:R-:W-:-:S05]  /*1200*/  IMAD.WIDE R14, R9, 0x4, R204 ;  /* 0x00000004090e7825 */ /* 0x000fca00078e02cc */
[----:B------:R-:W2:Y:S01]  /*1210*/  LDG.E R5, [R14.64] ;  /* 0x000000060e057981 */ /* 0x000ea2000c1e1900 */
[----:B------:R-:W-:Y:S02]  /*1220*/  IABS R6, c[0x0][0x1c8] ;  /* 0x0000720000067a13 */ /* 0x000fe40000000000 */
[----:B------:R-:W-:Y:S02]  /*1230*/  IABS R7, R160 ;  /* 0x000000a000077213 */ /* 0x000fe40000000000 */
[----:B------:R-:W1:Y:S01]  /*1240*/  I2F.RP R8, R6 ;  /* 0x0000000600087306 */ /* 0x000e620000209400 */
[----:B------:R-:W-:-:S05]  /*1250*/  IADD3 R9, -R9, RZ, RZ ;  /* 0x000000ff09097210 */ /* 0x000fca0007ffe1ff */
[----:B------:R-:W-:-:S05]  /*1260*/  IMAD R9, R9, c[0x0][0x2d0], R4 ;  /* 0x0000b40009097a24 */ /* 0x000fca00078e0204 */
[----:B------:R-:W-:Y:S01]  /*1270*/  SHF.R.S32.HI R157, RZ, 0x1f, R9 ;  /* 0x0000001fff9d7819 */ /* 0x000fe20000011409 */
        /* <DEDUP_REMOVED lines=15> */
[----:B------:R-:W-:Y:S01]  /*1370*/  ISETP.GE.U32.AND P1, PT, R7, R6, PT ;  /* 0x000000060700720c */ /* 0x000fe20003f26070 */
[----:B------:R-:W-:-:S04]  /*1380*/  IMAD R6, R157, c[0x0][0x198], RZ ;  /* 0x000066009d067a24 */ /* 0x000fc800078e02ff */
[----:B------:R-:W-:-:S08]  /*1390*/  IMAD R6, R9, c[0x0][0x19c], R6 ;  /* 0x0000670009067a24 */ /* 0x000fd000078e0206 */
        /* <DEDUP_REMOVED lines=8> */
[C---:B------:R-:W-:Y:S02]  /*1420*/  IMAD R2, R5.reuse, c[0x0][0x184], R2 ;  /* 0x0000610005027a24 */ /* 0x040fe400078e0202 */
[----:B------:R-:W-:-:S03]  /*1430*/  IMAD.WIDE.U32 R14, R5, c[0x0][0x188], RZ ;  /* 0x00006200050e7a25 */ /* 0x000fc600078e00ff */
[----:B------:R-:W-:Y:S01]  /*1440*/  IADD3 R11, R11, R2, RZ ;  /* 0x000000020b0b7210 */ /* 0x000fe20007ffe0ff */
[----:B------:R-:W-:Y:S01]  /*1450*/  IMAD R19, R5, c[0x0][0x18c], R8 ;  /* 0x0000630005137a24 */ /* 0x000fe200078e0208 */
[----:B------:R-:W-:Y:S02]  /*1460*/  SHF.R.S32.HI R2, RZ, 0x1f, R3 ;  /* 0x0000001fff027819 */ /* 0x000fe40000011403 */
[----:B------:R-:W-:Y:S01]  /*1470*/  MOV R18, R14 ;  /* 0x0000000e00127202 */ /* 0x000fe20000000f00 */
        /* <DEDUP_REMOVED lines=8> */
.L_x_4743:
        /* <DEDUP_REMOVED lines=16> */
.L_x_4745:
[----:B------:R-:W-:Y:S01]  /*1600*/  IABS R4, c[0x0][0x1c8] ;  /* 0x0000720000047a13 */ /* 0x000fe20000000000 */
[----:B------:R-:W-:Y:S01]  /*1610*/  @P4 IMAD.IADD R19, R6, 0x1, R19 ;  /* 0x0000000106134824 */ /* 0x000fe200078e0213 */
[----:B------:R-:W-:Y:S02]  /*1620*/  IABS R7, R160 ;  /* 0x000000a000077213 */ /* 0x000fe40000000000 */
[----:B------:R-:W1:Y:S08]  /*1630*/  I2F.RP R12, R4 ;  /* 0x00000004000c7306 */ /* 0x000e700000209400 */
[----:B-1----:R-:W1:Y:S02]  /*1640*/  MUFU.RCP R10, R12 ;  /* 0x0000000c000a7308 */ /* 0x002e640000001000 */
[----:B-1----:R-:W-:-:S06]  /*1650*/  IADD3 R10, R10, 0xffffffe, RZ ;  /* 0x0ffffffe0a0a7810 */ /* 0x002fcc0007ffe0ff */
[----:B------:R-:W1:Y:S02]  /*1660*/  F2I.FTZ.U32.TRUNC.NTZ R11, R10 ;  /* 0x0000000a000b7305 */ /* 0x000e64000021f000 */
[----:B-1----:R-:W-:Y:S02]  /*1670*/  IMAD.MOV R2, RZ, RZ, -R11 ;  /* 0x000000ffff027224 */ /* 0x002fe400078e0a0b */
[----:B------:R-:W-:Y:S02]  /*1680*/  IMAD.MOV.U32 R10, RZ, RZ, RZ ;  /* 0x000000ffff0a7224 */ /* 0x000fe400078e00ff */
[----:B------:R-:W-:-:S04]  /*1690*/  IMAD R2, R2, R4, RZ ;  /* 0x0000000402027224 */ /* 0x000fc800078e02ff */
[----:B------:R-:W-:-:S04]  /*16a0*/  IMAD.HI.U32 R2, R11, R2, R10 ;  /* 0x000000020b027227 */ /* 0x000fc800078e000a */
[----:B------:R-:W-:-:S04]  /*16b0*/  @P4 IMAD.WIDE.U32 R10, R19, c[0x0][0x1a0], RZ ;  /* 0x00006800130a4a25 */ /* 0x000fc800078e00ff */
[----:B------:R-:W-:-:S04]  /*16c0*/  IMAD.HI.U32 R3, R2, R7, RZ ;  /* 0x0000000702037227 */ /* 0x000fc800078e00ff */
[----:B------:R-:W-:Y:S01]  /*16d0*/  @P4 IMAD R19, R19, c[0x0][0x1a4], R11 ;  /* 0x0000690013134a24 */ /* 0x000fe200078e020b */
[----:B------:R-:W-:Y:S01]  /*16e0*/  IADD3 R2, -R3, RZ, RZ ;  /* 0x000000ff03027210 */ /* 0x000fe20007ffe1ff */
[----:B------:R-:W-:-:S04]  /*16f0*/  @P4 IMAD.MOV.U32 R18, RZ, RZ, R10 ;  /* 0x000000ffff124224 */ /* 0x000fc800078e000a */
        /* <DEDUP_REMOVED lines=34> */
.L_x_4744:
[----:B------:R1:W5:Y:S01]  /*1920*/  @P5 LDG.E R17, [R166.64] ;  /* 0x00000006a6115981 */ /* 0x000362000c1e1900 */
[----:B------:R-:W-:Y:S01]  /*1930*/  ISETP.NE.AND P0, PT, R13, -0x1, PT ;  /* 0xffffffff0d00780c */ /* 0x000fe20003f05270 */
[----:B------:R-:W-:Y:S01]  /*1940*/  IMAD.MOV.U32 R11, RZ, RZ, 0x2 ;  /* 0x00000002ff0b7424 */ /* 0x000fe200078e00ff */
[----:B------:R-:W-:Y:S01]  /*1950*/  SHF.R.S32.HI R63, RZ, 0x1f, R62 ;  /* 0x0000001fff3f7819 */ /* 0x000fe2000001143e */
[----:B------:R-:W-:Y:S01]  /*1960*/  IMAD.MOV.U32 R148, RZ, RZ, c[0x0][0x230] ;  /* 0x00008c00ff947624 */ /* 0x000fe200078e00ff */
[----:B------:R-:W-:Y:S01]  /*1970*/  SHF.R.S32.HI R161, RZ, 0x1f, R160 ;  /* 0x0000001fffa17819 */ /* 0x000fe200000114a0 */
[----:B------:R-:W-:Y:S01]  /*1980*/  IMAD.MOV.U32 R20, RZ, RZ, RZ ;  /* 0x000000ffff147224 */ /* 0x000fe200078e00ff */
[----:B------:R-:W-:Y:S01]  /*1990*/  LEA.HI R158, R63, R62, RZ, 0x3 ;  /* 0x0000003e3f9e7211 */ /* 0x000fe200078f18ff */
[----:B------:R-:W-:Y:S02]  /*19a0*/  IMAD.MOV.U32 R21, RZ, RZ, c[0x0][0x230] ;  /* 0x00008c00ff157624 */ /* 0x000fe400078e00ff */
[----:B------:R-:W-:Y:S01]  /*19b0*/  IMAD R12, R2, c[0x0][0x1b8], RZ ;  /* 0x00006e00020c7a24 */ /* 0x000fe200078e02ff */
[----:B------:R-:W-:Y:S01]  /*19c0*/  LOP3.LUT R65, R158, 0xfffffff8, RZ, 0xc0, !PT ;  /* 0xfffffff89e417812 */ /* 0x000fe200078ec0ff */
[----:B------:R-:W-:Y:S01]  /*19d0*/  IMAD.HI.U32 R148, R11, R148, R20 ;  /* 0x000000940b947227 */ /* 0x000fe200078e0014 */
[----:B------:R-:W-:-:S02]  /*19e0*/  LEA.HI R11, R63, R62, RZ, 0x4 ;  /* 0x0000003e3f0b7211 */ /* 0x000fc400078f20ff */
[----:B------:R-:W-:Y:S01]  /*19f0*/  SHF.R.S32.HI R158, RZ, 0x3, R158 ;  /* 0x00000003ff9e7819 */ /* 0x000fe2000001149e */
[----:B------:R-:W-:Y:S01]  /*1a00*/  @!P0 IMAD R6, R137, c[0x0][0x178], RZ ;  /* 0x00005e0089068a24 */ /* 0x000fe200078e02ff */
[----:B------:R-:W-:Y:S01]  /*1a10*/  SHF.R.S32.HI R66, RZ, 0x4, R11 ;  /* 0x00000004ff427819 */ /* 0x000fe2000001140b */
[----:B------:R-:W-:Y:S01]  /*1a20*/  @P0 IMAD.WIDE.U32 R22, R13, c[0x0][0x190], RZ ;  /* 0x000064000d160a25 */ /* 0x000fe200078e00ff */
[----:B------:R-:W-:Y:S02]  /*1a30*/  SHF.R.S32.HI R159, RZ, 0x1f, R158 ;  /* 0x0000001fff9f7819 */ /* 0x000fe4000001149e */
[----:B------:R-:W-:Y:S01]  /*1a40*/  SHF.R.S32.HI R147, RZ, 0x1, R148 ;  /* 0x00000001ff937819 */ /* 0x000fe20000011494 */
[----:B------:R-:W-:-:S04]  /*1a50*/  @!P0 IMAD.WIDE.U32 R14, R203, c[0x0][0x178], RZ ;  /* 0x00005e00cb0e8a25 */ /* 0x000fc800078e00ff */
[----:B-----5:R-:W-:Y:S02]  /*1a60*/  @!P0 IMAD R5, R203, c[0x0][0x17c], R6 ;  /* 0x00005f00cb058a24 */ /* 0x020fe400078e0206 */
[----:B------:R-:W-:Y:S02]  /*1a70*/  @P0 IMAD R13, R13, c[0x0][0x194], R23 ;  /* 0x000065000d0d0a24 */ /* 0x000fe400078e0217 */
[----:B------:R-:W-:Y:S01]  /*1a80*/  @!P0 IMAD.IADD R13, R15, 0x1, R5 ;  /* 0x000000010f0d8824 */ /* 0x000fe200078e0205 */
[C---:B------:R-:W-:Y:S01]  /*1a90*/  LOP3.LUT R5, R11.reuse, 0xfffffff0, RZ, 0xc0, !PT ;  /* 0xfffffff00b057812 */ /* 0x040fe200078ec0ff */
[----:B------:R-:W-:Y:S01]  /*1aa0*/  IMAD.IADD R65, R62, 0x1, -R65 ;  /* 0x000000013e417824 */ /* 0x000fe200078e0a41 */
[----:B------:R-:W-:Y:S01]  /*1ab0*/  LEA.HI R11, R11, R66, RZ, 0x1 ;  /* 0x000000420b0b7211 */ /* 0x000fe200078f08ff */
[----:B------:R-:W-:Y:S02]  /*1ac0*/  IMAD.SHL.U32 R15, R158, 0x40, RZ ;  /* 0x000000409e0f7824 */ /* 0x000fe400078e00ff */
[----:B------:R-:W-:Y:S01]  /*1ad0*/  @!P0 IMAD.MOV.U32 R22, RZ, RZ, R14 ;  /* 0x000000ffff168224 */ /* 0x000fe200078e000e */
[----:B------:R-:W-:Y:S01]  /*1ae0*/  LOP3.LUT R11, R11, 0xfffffffe, RZ, 0xc0, !PT ;  /* 0xfffffffe0b0b7812 */ /* 0x000fe200078ec0ff */
[----:B------:R-:W-:Y:S01]  /*1af0*/  IMAD.SHL.U32 R14, R65, 0x8, RZ ;  /* 0x00000008410e7824 */ /* 0x000fe200078e00ff */
[----:B------:R-:W-:Y:S01]  /*1b00*/  LOP3.LUT R15, R15, 0x1c0, RZ, 0xc0, !PT ;  /* 0x000001c00f0f7812 */ /* 0x000fe200078ec0ff */
[----:B------:R-:W-:-:S02]  /*1b10*/  IMAD.IADD R46, R62, 0x1, -R5 ;  /* 0x000000013e2e7824 */ /* 0x000fc400078e0a05 */
[----:B------:R-:W-:Y:S01]  /*1b20*/  IMAD.IADD R66, R66, 0x1, -R11 ;  /* 0x0000000142427824 */ /* 0x000fe200078e0a0b */
[----:B------:R-:W-:Y:S01]  /*1b30*/  LOP3.LUT R11, R15, 0x38, R14, 0xf8, !PT ;  /* 0x000000380f0b7812 */ /* 0x000fe200078ef80e */
[----:B------:R-:W-:Y:S01]  /*1b40*/  IMAD.WIDE R24, R25, 0x40, R158 ;  /* 0x0000004019187825 */ /* 0x000fe200078e029e */
[----:B------:R-:W-:Y:S02]  /*1b50*/  SHF.R.U32.HI R150, RZ, 0x3, R15 ;  /* 0x00000003ff967819 */ /* 0x000fe4000001160f */
[----:B------:R-:W-:Y:S01]  /*1b60*/  IADD3 R22, P0, R14, R22, RZ ;  /* 0x000000160e167210 */ /* 0x000fe20007f1e0ff */
[----:B------:R-:W-:Y:S01]  /*1b70*/  IMAD R162, R25, c[0x0][0x190], RZ ;  /* 0x0000640019a27a24 */ /* 0x000fe200078e02ff */
[----:B------:R-:W-:Y:S01]  /*1b80*/  SHF.R.S32.HI R15, RZ, 0x1f, R14 ;  /* 0x0000001fff0f7819 */ /* 0x000fe2000001140e */
[----:B------:R-:W-:Y:S01]  /*1b90*/  IMAD R12, R3, c[0x0][0x1bc], R12 ;  /* 0x00006f00030c7a24 */ /* 0x000fe200078e020c */
[----:B------:R-:W-:Y:S01]  /*1ba0*/  LOP3.LUT R150, R11, R150, RZ, 0x3c, !PT ;  /* 0x000000960b967212 */ /* 0x000fe200078e3cff */
[----:B------:R-:W-:Y:S01]  /*1bb0*/  IMAD R162, R24, c[0x0][0x194], R162 ;  /* 0x0000650018a27a24 */ /* 0x000fe200078e02a2 */
[C---:B------:R-:W-:Y:S01]  /*1bc0*/  IADD3 R11, R14.reuse, 0x40, RZ ;  /* 0x000000400e0b7810 */ /* 0x040fe20007ffe0ff */
[----:B------:R-:W-:Y:S01]  /*1bd0*/  IMAD.X R23, R15, 0x1, R13, P0 ;  /* 0x000000010f177824 */ /* 0x000fe200000e060d */
[----:B------:R-:W-:Y:S01]  /*1be0*/  ISETP.GE.AND P1, PT, R14, c[0x0][0x220], PT ;  /* 0x000088000e007a0c */ /* 0x000fe20003f26270 */
[----:B------:R-:W-:Y:S01]  /*1bf0*/  IMAD R165, R161, c[0x0][0x1a8], RZ ;  /* 0x00006a00a1a57a24 */ /* 0x000fe200078e02ff */
[----:B------:R-:W-:Y:S01]  /*1c00*/  ISETP.GE.AND P0, PT, R11, c[0x0][0x220], PT ;  /* 0x000088000b007a0c */ /* 0x000fe20003f06270 */
[----:B------:R-:W-:Y:S01]  /*1c10*/  IMAD.WIDE.U32 R22, R24, c[0x0][0x190], R22 ;  /* 0x0000640018167a25 */ /* 0x000fe200078e0016 */
[----:B------:R-:W-:-:S02]  /*1c20*/  IADD3 R10, R14, 0x80, RZ ;  /* 0x000000800e0a7810 */ /* 0x000fc40007ffe0ff */
[----:B------:R-:W-:Y:S01]  /*1c30*/  SEL R6, RZ, 0xffffffff, P0 ;  /* 0xffffffffff067807 */ /* 0x000fe20000000000 */
[----:B------:R-:W-:Y:S01]  /*1c40*/  IMAD.IADD R163, R23, 0x1, R162 ;  /* 0x0000000117a37824 */ /* 0x000fe200078e02a2 */
[----:B------:R-:W-:Y:S01]  /*1c50*/  IADD3 R18, P0, R14, R18, RZ ;  /* 0x000000120e127210 */ /* 0x000fe20007f1e0ff */
[----:B------:R-:W-:Y:S01]  /*1c60*/  IMAD.MOV.U32 R162, RZ, RZ, R22 ;  /* 0x000000ffffa27224 */ /* 0x000fe200078e0016 */
[----:B------:R-:W-:Y:S01]  /*1c70*/  SHF.R.S32.HI R5, RZ, 0x1f, R46 ;  /* 0x0000001fff057819 */ /* 0x000fe2000001142e */
[----:B------:R-:W-:Y:S01]  /*1c80*/  IMAD.SHL.U32 R6, R6, 0x2, RZ ;  /* 0x0000000206067824 */ /* 0x000fe200078e00ff */
[----:B------:R-:W-:Y:S01]  /*1c90*/  SEL R13, RZ, 0x1, P1 ;  /* 0x00000001ff0d7807 */ /* 0x000fe20000800000 */
[----:B------:R-:W-:Y:S01]  /*1ca0*/  IMAD.X R19, R15, 0x1, R19, P0 ;  /* 0x000000010f137824 */ /* 0x000fe200000e0613 */
[----:B------:R-:W-:Y:S01]  /*1cb0*/  IADD3 R154, P0, R158, R9, RZ ;  /* 0x000000099e9a7210 */ /* 0x000fe20007f1e0ff */
[----:B------:R-:W-:Y:S01]  /*1cc0*/  IMAD.SHL.U32 R9, R66, 0x8, RZ ;  /* 0x0000000842097824 */ /* 0x000fe200078e00ff */
[----:B------:R-:W-:Y:S01]  /*1cd0*/  LEA.HI R5, R5, R46, RZ, 0x3 ;  /* 0x0000002e05057211 */ /* 0x000fe200078f18ff */
[----:B------:R-:W-:Y:S01]  /*1ce0*/  IMAD.WIDE.U32 R18, R3, c[0x0][0x1b8], R18 ;  /* 0x00006e0003127a25 */ /* 0x000fe200078e0012 */
[----:B------:R-:W-:-:S02]  /*1cf0*/  IADD3.X R157, R159, R157, RZ, P0, !PT ;  /* 0x0000009d9f9d7210 */ /* 0x000fc400007fe4ff */
[----:B------:R-:W-:Y:S01]  /*1d00*/  ISETP.GE.AND P0, PT, R10, c[0x0][0x220], PT ;  /* 0x000088000a007a0c */ /* 0x000fe20003f06270 */
[----:B------:R-:W-:Y:S01]  /*1d10*/  IMAD R151, R159, c[0x0][0x198], RZ ;  /* 0x000066009f977a24 */ /* 0x000fe200078e02ff */
[----:B------:R-:W-:Y:S01]  /*1d20*/  LOP3.LUT R6, R6, 0x2, R13, 0xe2, !PT ;  /* 0x0000000206067812 */ /* 0x000fe200078ee20d */
[----:B------:R-:W-:Y:S01]  /*1d30*/  IMAD.IADD R13, R19, 0x1, R12 ;  /* 0x00000001130d7824 */ /* 0x000fe200078e020c */
[----:B------:R-:W-:Y:S01]  /*1d40*/  SEL R149, RZ, 0x4, P0 ;  /* 0x00000004ff957807 */ /* 0x000fe20000000000 */
[----:B------:R-:W-:Y:S01]  /*1d50*/  IMAD R157, R157, c[0x0][0x1a0], RZ ;  /* 0x000068009d9d7a24 */ /* 0x000fe200078e02ff */
[C---:B------:R-:W-:Y:S01]  /*1d60*/  LOP3.LUT R21, R5.reuse, 0xfffffff8, RZ, 0xc0, !PT ;  /* 0xfffffff805157812 */ /* 0x040fe200078ec0ff */
[----:B------:R-:W-:Y:S01]  /*1d70*/  IMAD.SHL.U32 R5, R5, 0x40, RZ ;  /* 0x0000004005057824 */ /* 0x000fe200078e00ff */
[----:B------:R-:W-:Y:S01]  /*1d80*/  LOP3.LUT R149, R6, R149, RZ, 0xfc, !PT ;  /* 0x0000009506957212 */ /* 0x000fe200078efcff */
[----:B------:R-:W-:Y:S01]  /*1d90*/  IMAD.MOV.U32 R12, RZ, RZ, R18 ;  /* 0x000000ffff0c7224 */ /* 0x000fe200078e0012 */
[----:B------:R-:W-:Y:S01]  /*1da0*/  SHF.R.S32.HI R6, RZ, 0x1f, R87 ;  /* 0x0000001fff067819 */ /* 0x000fe20000011457 */
[----:B------:R-:W-:Y:S01]  /*1db0*/  IMAD R157, R154, c[0x0][0x1a4], R157 ;  /* 0x000069009a9d7a24 */ /* 0x000fe200078e029d */
[----:B------:R-:W-:Y:S01]  /*1dc0*/  IADD3 R46, R46, -R21, RZ ;  /* 0x800000152e2e7210 */ /* 0x000fe20007ffe0ff */
[----:B------:R-:W-:Y:S01]  /*1dd0*/  IMAD.MOV.U32 R47, RZ, RZ, 0x10 ;  /* 0x00000010ff2f7424 */ /* 0x000fe200078e00ff */
[----:B------:R-:W-:Y:S01]  /*1de0*/  LEA.HI R6, R6, R87, RZ, 0x6 ;  /* 0x0000005706067211 */ /* 0x000fe200078f30ff */
[----:B------:R-:W-:Y:S01]  /*1df0*/  IMAD.MOV.U32 R171, RZ, RZ, c[0x0][0x198] ;  /* 0x00006600ffab7624 */ /* 0x000fe200078e00ff */
[----:B------:R-:W-:Y:S01]  /*1e00*/  LOP3.LUT P2, RZ, R46, 0x4, RZ, 0xc0, !PT ;  /* 0x000000042eff7812 */ /* 0x000fe2000784c0ff */
[----:B------:R-:W-:Y:S01]  /*1e10*/  IMAD.WIDE.U32 R154, R154, c[0x0][0x1a0], R12 ;  /* 0x000068009a9a7a25 */ /* 0x000fe200078e000c */
[----:B------:R-:W-:-:S02]  /*1e20*/  LOP3.LUT P1, RZ, R46, 0x2, RZ, 0xc0, !PT ;  /* 0x000000022eff7812 */ /* 0x000fc4000782c0ff */
[----:B------:R-:W-:Y:S01]  /*1e30*/  SHF.R.S32.HI R6, RZ, 0x6, R6 ;  /* 0x00000006ff067819 */ /* 0x000fe20000011406 */
[----:B------:R-:W-:Y:S01]  /*1e40*/  IMAD.SHL.U32 R46, R46, 0x40, RZ ;  /* 0x000000402e2e7824 */ /* 0x000fe200078e00ff */
[----:B------:R-:W-:Y:S01]  /*1e50*/  IADD3 R152, P0, R14, R152, RZ ;  /* 0x000000980e987210 */ /* 0x000fe20007f1e0ff */
[----:B------:R-:W-:Y:S01]  /*1e60*/  IMAD R165, R160, c[0x0][0x1ac], R165 ;  /* 0x00006b00a0a57a24 */ /* 0x000fe200078e02a5 */
[----:B------:R-:W-:Y:S01]  /*1e70*/  IMNMX R85, R199, R6, !PT ;  /* 0x00000006c7557217 */ /* 0x000fe20007800200 */
[----:B------:R-:W-:Y:S01]  /*1e80*/  IMAD R151, R158, c[0x0][0x19c], R151 ;  /* 0x000067009e977a24 */ /* 0x000fe200078e0297 */
[----:B------:R-:W-:Y:S01]  /*1e90*/  LOP3.LUT R46, R46, 0x1c0, RZ, 0xc0, !PT ;  /* 0x000001c02e2e7812 */ /* 0x000fe200078ec0ff */
[----:B------:R-:W-:Y:S01]  /*1ea0*/  IMAD.X R153, R15, 0x1, R7, P0 ;  /* 0x000000010f997824 */ /* 0x000fe200000e0607 */
[----:B------:R-:W-:Y:S01]  /*1eb0*/  ISETP.GT.AND P0, PT, R134, R85, PT ;  /* 0x000000558600720c */ /* 0x000fe20003f04270 */
[----:B------:R-:W-:Y:S01]  /*1ec0*/  IMAD.WIDE.U32 R162, R160, c[0x0][0x1a8], R162 ;  /* 0x00006a00a0a27a25 */ /* 0x000fe200078e00a2 */
[----:B------:R-:W-:-:S02]  /*1ed0*/  LOP3.LUT R9, R46, 0x8, R9, 0xf8, !PT ;  /* 0x000000082e097812 */ /* 0x000fc400078ef809 */
[----:B------:R-:W-:Y:S01]  /*1ee0*/  SHF.R.U32.HI R46, RZ, 0x3, R46 ;  /* 0x00000003ff2e7819 */ /* 0x000fe2000001162e */
[----:B------:R-:W-:Y:S01]  /*1ef0*/  IMAD.WIDE.U32 R152, R158, c[0x0][0x198], R152 ;  /* 0x000066009e987a25 */ /* 0x000fe200078e0098 */
[----:B------:R-:W-:Y:S02]  /*1f00*/  LEA.HI R21, R63, R62, RZ, 0x6 ;  /* 0x0000003e3f157211 */ /* 0x000fe400078f30ff */
[----:B------:R-:W-:Y:S01]  /*1f10*/  LOP3.LUT R46, R9, R46, RZ, 0x3c, !PT ;  /* 0x0000002e092e7212 */ /* 0x000fe200078e3cff */
[----:B------:R-:W-:Y:S01]  /*1f20*/  IMAD.MOV.U32 R9, RZ, RZ, c[0x0][0x1a0] ;  /* 0x00006800ff097624 */ /* 0x000fe200078e00ff */
[----:B------:R-:W-:Y:S01]  /*1f30*/  LEA.HI R63, R63, R62, RZ, 0x5 ;  /* 0x0000003e3f3f7211 */ /* 0x000fe200078f28ff */
[----:B------:R-:W-:Y:S01]  /*1f40*/  IMAD.SHL.U32 R21, R21, 0x8, RZ ;  /* 0x0000000815157824 */ /* 0x000fe200078e00ff */
[----:B------:R-:W-:Y:S01]  /*1f50*/  LOP3.LUT R46, R46, 0xfffffe00, R5, 0xf8, !PT ;  /* 0xfffffe002e2e7812 */ /* 0x000fe200078ef805 */
[----:B------:R-:W-:Y:S01]  /*1f60*/  IMAD.MOV.U32 R5, RZ, RZ, 0x20 ;  /* 0x00000020ff057424 */ /* 0x000fe200078e00ff */
[----:B------:R-:W-:Y:S01]  /*1f70*/  LOP3.LUT R63, R63, 0xffffffe0, RZ, 0xc0, !PT ;  /* 0xffffffe03f3f7812 */ /* 0x000fe200078ec0ff */
[----:B------:R-:W-:Y:S01]  /*1f80*/  IMAD.SHL.U32 R61, R171, 0x10, RZ ;  /* 0x00000010ab3d7824 */ /* 0x000fe200078e00ff */
[----:B------:R-:W-:Y:S01]  /*1f90*/  LOP3.LUT R150, R150, 0xfffffe00, R21, 0xf8, !PT ;  /* 0xfffffe0096967812 */ /* 0x000fe200078ef815 */
[----:B------:R-:W-:Y:S01]  /*1fa0*/  IMAD.SHL.U32 R67, R9, 0x10, RZ ;  /* 0x0000001009437824 */ /* 0x000fe200078e00ff */
[-C--:B------:R-:W-:Y:S01]  /*1fb0*/  SHF.L.U64.HI R60, R171, R0.reuse, c[0x0][0x19c] ;  /* 0x00006700ab3c7619 */ /* 0x080fe20000010200 */
[----:B------:R-:W-:Y:S01]  /*1fc0*/  IMAD.IADD R63, R62, 0x1, -R63 ;  /* 0x000000013e3f7824 */ /* 0x000fe200078e0a3f */
[----:B------:R-:W-:Y:S01]  /*1fd0*/  SHF.L.U64.HI R200, R9, R0, c[0x0][0x1a4] ;  /* 0x0000690009c87619 */ /* 0x000fe20000010200 */
[----:B------:R-:W-:Y:S01]  /*1fe0*/  IMAD.SHL.U32 R146, R65, 0x4, RZ ;  /* 0x0000000441927824 */ /* 0x000fe200078e00ff */
[----:B------:R-:W-:Y:S01]  /*1ff0*/  SEL R47, R47, 0xfffffff0, !P1 ;  /* 0xfffffff02f2f7807 */ /* 0x000fe20004800000 */
[----:B------:R-:W-:Y:S01]  /*2000*/  IMAD.IADD R151, R153, 0x1, R151 ;  /* 0x0000000199977824 */ /* 0x000fe200078e0297 */
[----:B------:R-:W-:Y:S01]  /*2010*/  SEL R45, R5, 0xffffffe0, !P2 ;  /* 0xffffffe0052d7807 */ /* 0x000fe20005000000 */
[----:B------:R-:W-:-:S02]  /*2020*/  IMAD.IADD R157, R155, 0x1, R157 ;  /* 0x000000019b9d7824 */ /* 0x000fc400078e029d */
[----:B------:R-:W-:Y:S01]  /*2030*/  IMAD.IADD R165, R163, 0x1, R165 ;  /* 0x00000001a3a57824 */ /* 0x000fe200078e02a5 */
[----:B------:R-:W-:Y:S01]  /*2040*/  @!P5 MOV R17, RZ ;  /* 0x000000ff0011d202 */ /* 0x000fe20000000f00 */
        /* <DEDUP_REMOVED lines=10> */
[C---:B------:R-:W-:Y:S01]  /*20f0*/  IMAD.WIDE.U32 R18, R203.reuse, c[0x0][0x278], R14 ;  /* 0x00009e00cb127a25 */ /* 0x040fe200078e000e */
[C---:B------:R-:W-:Y:S01]  /*2100*/  LEA R124, P4, R152.reuse, c[0x0][0x168], 0x1 ;  /* 0x00005a00987c7a11 */ /* 0x040fe200078808ff */
[----:B------:R-:W-:Y:S01]  /*2110*/  ULDC.64 UR4, c[0x0][0x1a0] ;  /* 0x0000680000047ab9 */ /* 0x000fe20000000a00 */
[----:B------:R-:W-:Y:S01]  /*2120*/  MOV R90, 0x5 ;  /* 0x00000005005a7802 */ /* 0x000fe20000000f00 */
[C---:B------:R-:W-:Y:S01]  /*2130*/  IMAD R8, R203.reuse, c[0x0][0x284], R8 ;  /* 0x0000a100cb087a24 */ /* 0x040fe200078e0208 */
[----:B------:R-:W-:Y:S01]  /*2140*/  LEA.HI.X R125, R152, c[0x0][0x16c], R151, 0x1, P4 ;  /* 0x00005b00987d7a11 */ /* 0x000fe200020f0c97 */
[----:B------:R-:W-:Y:S01]  /*2150*/  IMAD R6, R203, c[0x0][0x27c], R6 ;  /* 0x00009f00cb067a24 */ /* 0x000fe200078e0206 */
[----:B------:R-:W-:Y:S01]  /*2160*/  UIMAD UR9, UR8, UR5, URZ ;  /* 0x00000005080972a4 */ /* 0x000fe2000f8e023f */
[----:B------:R-:W-:Y:S01]  /*2170*/  IMAD.IADD R21, R21, 0x1, R8 ;  /* 0x0000000115157824 */ /* 0x000fe200078e0208 */
[----:B------:R-:W-:Y:S01]  /*2180*/  LOP3.LUT R141, R149, 0xffff, RZ, 0xc0, !PT ;  /* 0x0000ffff958d7812 */ /* 0x000fe200078ec0ff */
[----:B------:R-:W-:Y:S01]  /*2190*/  IMAD.IADD R19, R19, 0x1, R6 ;  /* 0x0000000113137824 */ /* 0x000fe200078e0206 */
[----:B------:R-:W-:Y:S01]  /*21a0*/  ULDC UR5, c[0x0][0x294] ;  /* 0x0000a50000057ab9 */ /* 0x000fe20000000800 */
[----:B------:R-:W-:Y:S01]  /*21b0*/  IMAD R13, R7, c[0x0][0x290], RZ ;  /* 0x0000a400070d7a24 */ /* 0x000fe200078e02ff */
[----:B------:R-:W-:Y:S01]  /*21c0*/  UIMAD UR5, UR8, UR5, URZ ;  /* 0x00000005080572a4 */ /* 0x000fe2000f8e023f */
[----:B------:R-:W-:Y:S01]  /*21d0*/  IMAD R6, R5, c[0x0][0x1a4], RZ ;  /* 0x0000690005067a24 */ /* 0x000fe200078e02ff */
[----:B------:R-:W-:Y:S01]  /*21e0*/  UIMAD.WIDE.U32 UR10, UR8, UR4, URZ ;  /* 0x00000004080a72a5 */ /* 0x000fe2000f8e003f */
[----:B------:R-:W-:Y:S01]  /*21f0*/  IMAD.WIDE.U32 R8, R9, 0x20, RZ ;  /* 0x0000002009087825 */ /* 0x000fe200078e00ff */
[C---:B------:R-:W-:Y:S01]  /*2200*/  LOP3.LUT R145, R141.reuse, 0x1, RZ, 0xc0, !PT ;  /* 0x000000018d917812 */ /* 0x040fe200078ec0ff */
[----:B------:R-:W-:Y:S01]  /*2210*/  ULDC UR4, c[0x0][0x230] ;  /* 0x00008c0000047ab9 */ /* 0x000fe20000000800 */
[----:B------:R-:W-:Y:S01]  /*2220*/  LOP3.LUT R143, R141, 0x2, RZ, 0xc0, !PT ;  /* 0x000000028d8f7812 */ /* 0x000fe200078ec0ff */
[----:B------:R-:W-:Y:S01]  /*2230*/  IMAD R7, R7, c[0x0][0x288], RZ ;  /* 0x0000a20007077a24 */ /* 0x000fe200078e02ff */
[----:B------:R-:W-:Y:S01]  /*2240*/  IADD3 R144, R158, 0x10, RZ ;  /* 0x000000109e907810 */ /* 0x000fe20007ffe0ff */
[----:B------:R-:W-:Y:S01]  /*2250*/  IMAD R13, R12, c[0x0][0x294], R13 ;  /* 0x0000a5000c0d7a24 */ /* 0x000fe200078e020d */
[----:B------:R-:W-:Y:S01]  /*2260*/  IADD3 R142, R158, 0x20, RZ ;  /* 0x000000209e8e7810 */ /* 0x000fe20007ffe0ff */
[----:B------:R-:W-:Y:S01]  /*2270*/  IMAD.WIDE.U32 R20, R12, c[0x0][0x290], R20 ;  /* 0x0000a4000c147a25 */ /* 0x000fe200078e0014 */
[----:B------:R-:W-:Y:S01]  /*2280*/  IADD3 R140, R158, 0x30, RZ ;  /* 0x000000309e8c7810 */ /* 0x000fe20007ffe0ff */
[----:B------:R-:W-:Y:S01]  /*2290*/  UIADD3 UR9, UR11, UR9, URZ ;  /* 0x000000090b097290 */ /* 0x000fe2000fffe03f */
[----:B------:R-:W-:Y:S01]  /*22a0*/  LOP3.LUT R141, R141, 0x4, RZ, 0xc0, !PT ;  /* 0x000000048d8d7812 */ /* 0x000fe200078ec0ff */
[----:B------:R-:W-:Y:S01]  /*22b0*/  IMAD.IADD R6, R9, 0x1, R6 ;  /* 0x0000000109067824 */ /* 0x000fe200078e0206 */
[----:B------:R-:W-:Y:S01]  /*22c0*/  ULDC.U8 UR8, c[0x0][0x313] ;  /* 0x0000c4c000087ab9 */ /* 0x000fe20000000000 */
[----:B------:R-:W-:-:S02]  /*22d0*/  IMAD R7, R12, c[0x0][0x28c], R7 ;  /* 0x0000a3000c077a24 */ /* 0x000fc400078e0207 */
[----:B------:R-:W-:Y:S01]  /*22e0*/  IMAD.WIDE.U32 R22, R12, c[0x0][0x288], R18 ;  /* 0x0000a2000c167a25 */ /* 0x000fe200078e0012 */
[----:B------:R-:W-:-:S03]  /*22f0*/  SHF.L.U64.HI R121, R8, 0x1, R6 ;  /* 0x0000000108797819 */ /* 0x000fc60000010206 */
[----:B------:R-:W-:Y:S02]  /*2300*/  IMAD.IADD R12, R17, 0x1, R4 ;  /* 0x00000001110c7824 */ /* 0x000fe400078e0204 */
[----:B------:R-:W-:Y:S02]  /*2310*/  IMAD R4, R158, R147, R146 ;  /* 0x000000939e047224 */ /* 0x000fe400078e0292 */
[----:B------:R-:W-:Y:S02]  /*2320*/  IMAD.IADD R19, R21, 0x1, R13 ;  /* 0x0000000115137824 */ /* 0x000fe400078e020d */
[----:B------:R-:W-:Y:S02]  /*2330*/  IMAD.IADD R21, R23, 0x1, R7 ;  /* 0x0000000117157824 */ /* 0x000fe400078e0207 */
[----:B------:R-:W-:Y:S02]  /*2340*/  IMAD.SHL.U32 R122, R8, 0x2, RZ ;  /* 0x00000002087a7824 */ /* 0x000fe400078e00ff */
[----:B------:R-:W-:-:S02]  /*2350*/  IMAD R8, R2, c[0x0][0x2a0], RZ ;  /* 0x0000a80002087a24 */ /* 0x000fc400078e02ff */
[----:B------:R-:W-:Y:S02]  /*2360*/  IMAD R6, R2, c[0x0][0x298], RZ ;  /* 0x0000a60002067a24 */ /* 0x000fe400078e02ff */
[----:B------:R-:W-:Y:S02]  /*2370*/  IMAD R7, R147, R12, RZ ;  /* 0x0000000c93077224 */ /* 0x000fe400078e02ff */
[----:B------:R-:W-:Y:S02]  /*2380*/  IMAD.MOV.U32 R18, RZ, RZ, R20 ;  /* 0x000000ffff127224 */ /* 0x000fe400078e0014 */
[----:B------:R-:W-:Y:S01]  /*2390*/  IMAD.IADD R2, R146, 0x1, R4 ;  /* 0x0000000192027824 */ /* 0x000fe200078e0204 */
[----:B------:R-:W-:Y:S01]  /*23a0*/  SHF.R.S32.HI R135, RZ, 0x1f, R7 ;  /* 0x0000001fff877819 */ /* 0x000fe20000011407 */
[----:B------:R-:W-:Y:S01]  /*23b0*/  IMAD.MOV.U32 R20, RZ, RZ, R22 ;  /* 0x000000ffff147224 */ /* 0x000fe200078e0016 */
[----:B------:R-:W-:Y:S01]  /*23c0*/  IADD3 R48, P1, R7, R4, RZ ;  /* 0x0000000407307210 */ /* 0x000fe20007f3e0ff */
[----:B------:R-:W-:Y:S01]  /*23d0*/  IMAD R129, R3, c[0x0][0x2a4], R8 ;  /* 0x0000a90003817a24 */ /* 0x000fe200078e0208 */
[----:B------:R-:W-:Y:S01]  /*23e0*/  IADD3 R138, P0, R7, R2, RZ ;  /* 0x00000002078a7210 */ /* 0x000fe20007f1e0ff */
[----:B------:R-:W-:-:S04]  /*23f0*/  IMAD.WIDE.U32 R18, R3, c[0x0][0x2a0], R18 ;  /* 0x0000a80003127a25 */ /* 0x000fc800078e0012 */
[C---:B------:R-:W-:Y:S02]  /*2400*/  IMAD R131, R3.reuse, c[0x0][0x29c], R6 ;  /* 0x0000a70003837a24 */ /* 0x040fe400078e0206 */
[----:B------:R-:W-:Y:S01]  /*2410*/  IMAD.WIDE.U32 R20, R3, c[0x0][0x298], R20 ;  /* 0x0000a60003147a25 */ /* 0x000fe200078e0014 */
[-C--:B------:R-:W-:Y:S02]  /*2420*/  LEA.HI.X.SX32 R3, R4, R135.reuse, 0x1, P1 ;  /* 0x0000008704037211 */ /* 0x080fe400008f0eff */
[----:B------:R-:W-:Y:S01]  /*2430*/  LEA.HI.X.SX32 R135, R2, R135, 0x1, P0 ;  /* 0x0000008702877211 */ /* 0x000fe200000f0eff */
[----:B------:R-:W-:Y:S01]  /*2440*/  IMAD.IADD R129, R19, 0x1, R129 ;  /* 0x0000000113817824 */ /* 0x000fe200078e0281 */
[----:B------:R-:W-:Y:S01]  /*2450*/  LEA R128, P1, R18, c[0x0][0x270], 0x1 ;  /* 0x00009c0012807a11 */ /* 0x000fe200078208ff */
[----:B------:R-:W-:Y:S01]  /*2460*/  IMAD.IADD R131, R21, 0x1, R131 ;  /* 0x0000000115837824 */ /* 0x000fe200078e0283 */
[----:B------:R-:W-:Y:S01]  /*2470*/  LEA R130, P0, R20, c[0x0][0x268], 0x1 ;  /* 0x00009a0014827a11 */ /* 0x000fe200078008ff */
[----:B------:R-:W-:Y:S01]  /*2480*/  IMAD.MOV.U32 R91, RZ, RZ, c[0x0][0x288] ;  /* 0x0000a200ff5b7624 */ /* 0x000fe200078e00ff */
[----:B------:R-:W-:Y:S01]  /*2490*/  LEA.HI.X R129, R18, c[0x0][0x274], R129, 0x1, P1 ;  /* 0x00009d0012817a11 */ /* 0x000fe200008f0c81 */
[----:B------:R-:W-:Y:S01]  /*24a0*/  IMAD.SHL.U32 R86, R147, 0x10, RZ ;  /* 0x0000001093567824 */ /* 0x000fe200078e00ff */
[----:B------:R-:W-:Y:S01]  /*24b0*/  LEA.HI.X R131, R20, c[0x0][0x26c], R131, 0x1, P0 ;  /* 0x00009b0014837a11 */ /* 0x000fe200000f0c83 */
[----:B------:R-:W-:Y:S01]  /*24c0*/  IMAD.SHL.U32 R89, R91, 0x10, RZ ;  /* 0x000000105b597824 */ /* 0x000fe200078e00ff */
[C---:B------:R-:W-:Y:S01]  /*24d0*/  IADD3 R106, P1, R61.reuse, 0x80, RZ ;  /* 0x000000803d6a7810 */ /* 0x040fe20007f3e0ff */
[----:B------:R-:W-:Y:S01]  /*24e0*/  IMAD.MOV.U32 R168, RZ, RZ, c[0x0][0x290] ;  /* 0x0000a400ffa87624 */ /* 0x000fe200078e00ff */
[----:B------:R-:W-:Y:S01]  /*24f0*/  LEA R126, P0, R154, c[0x0][0x170], 0x1 ;  /* 0x00005c009a7e7a11 */ /* 0x000fe200078008ff */
[----:B------:R-:W-:Y:S01]  /*2500*/  IMAD.X R97, RZ, RZ, R60, P2 ;  /* 0x000000ffff617224 */ /* 0x000fe200010e063c */
[----:B------:R-:W-:Y:S01]  /*2510*/  IADD3.X R105, RZ, R60, RZ, P1, !PT ;  /* 0x0000003cff697210 */ /* 0x000fe20000ffe4ff */
[C---:B------:R-:W-:Y:S01]  /*2520*/  IMAD.SHL.U32 R120, R168.reuse, 0x20, RZ ;  /* 0x00000020a8787824 */ /* 0x040fe200078e00ff */
[----:B------:R-:W-:Y:S01]  /*2530*/  IADD3 R108, P1, R61, R106, RZ ;  /* 0x0000006a3d6c7210 */ /* 0x000fe20007f3e0ff */
[----:B------:R-:W-:Y:S01]  /*2540*/  IMAD.SHL.U32 R118, R168, 0x10, RZ ;  /* 0x00000010a8767824 */ /* 0x000fe200078e00ff */
[----:B------:R-:W-:Y:S01]  /*2550*/  LEA.HI.X R127, R154, c[0x0][0x174], R157, 0x1, P0 ;  /* 0x00005d009a7f7a11 */ /* 0x000fe200000f0c9d */
[----:B------:R-:W-:Y:S01]  /*2560*/  IMAD.SHL.U32 R83, R147, 0x20, RZ ;  /* 0x0000002093537824 */ /* 0x000fe200078e00ff */
[----:B------:R-:W-:Y:S01]  /*2570*/  SHF.L.U64.HI R88, R91, R0, c[0x0][0x28c] ;  /* 0x0000a3005b587619 */ /* 0x000fe20000010200 */
[----:B------:R-:W-:Y:S01]  /*2580*/  IMAD.X R107, R60, 0x1, R105, P1 ;  /* 0x000000013c6b7824 */ /* 0x000fe200008e0669 */
[----:B------:R-:W-:Y:S01]  /*2590*/  IADD3 R100, P2, R61, R98, RZ ;  /* 0x000000623d647210 */ /* 0x000fe20007f5e0ff */
[----:B------:R-:W-:Y:S01]  /*25a0*/  IMAD R79, R147, 0x30, RZ ;  /* 0x00000030934f7824 */ /* 0x000fe200078e02ff */
[----:B------:R-:W-:Y:S01]  /*25b0*/  IADD3 R94, P0, R89, 0x40, RZ ;  /* 0x00000040595e7810 */ /* 0x000fe20007f1e0ff */
[----:B------:R-:W-:Y:S01]  /*25c0*/  IMAD R5, R5, c[0x0][0x19c], RZ ;  /* 0x0000670005057a24 */ /* 0x000fe200078e02ff */
[C---:B------:R-:W-:Y:S01]  /*25d0*/  SHF.L.U64.HI R135, R138.reuse, 0x1, R135 ;  /* 0x000000018a877819 */ /* 0x040fe20000010287 */
[----:B------:R-:W-:Y:S01]  /*25e0*/  IMAD.SHL.U32 R138, R138, 0x2, RZ ;  /* 0x000000028a8a7824 */ /* 0x000fe200078e00ff */
[----:B------:R-:W-:Y:S01]  /*25f0*/  IADD3 R102, P4, R89, 0x80, RZ ;  /* 0x0000008059667810 */ /* 0x000fe20007f9e0ff */
[----:B------:R-:W-:Y:S01]  /*2600*/  IMAD.X R99, R60, 0x1, R97, P2 ;  /* 0x000000013c637824 */ /* 0x000fe200010e0661 */
[C---:B------:R-:W-:Y:S01]  /*2610*/  IADD3 R81, R86.reuse, 0x40, RZ ;  /* 0x0000004056517810 */ /* 0x040fe20007ffe0ff */
[----:B------:R-:W-:Y:S01]  /*2620*/  IMAD.X R93, RZ, RZ, R88, P0 ;  /* 0x000000ffff5d7224 */ /* 0x000fe200000e0658 */
[----:B------:R-:W-:Y:S01]  /*2630*/  IADD3 R77, R86, 0x80, RZ ;  /* 0x00000080564d7810 */ /* 0x000fe20007ffe0ff */
[----:B------:R-:W-:Y:S01]  /*2640*/  IMAD.WIDE.U32 R170, R171, 0x20, RZ ;  /* 0x00000020abaa7825 */ /* 0x000fe200078e00ff */
[----:B------:R-:W-:-:S02]  /*2650*/  SHF.L.U64.HI R117, R168, R0, c[0x0][0x294] ;  /* 0x0000a500a8757619 */ /* 0x000fc40000010200 */
[C---:B------:R-:W-:Y:S01]  /*2660*/  IADD3 R116, P1, R61.reuse, R108, RZ ;  /* 0x0000006c3d747210 */ /* 0x040fe20007f3e0ff */
[----:B------:R-:W-:Y:S01]  /*2670*/  IMAD.IADD R75, R86, 0x1, R81 ;  /* 0x00000001564b7824 */ /* 0x000fe200078e0251 */
[C---:B------:R-:W-:Y:S01]  /*2680*/  SHF.L.U64.HI R0, R48.reuse, 0x1, R3 ;  /* 0x0000000130007819 */ /* 0x040fe20000010203 */
[----:B------:R-:W-:Y:S01]  /*2690*/  IMAD.SHL.U32 R48, R48, 0x2, RZ ;  /* 0x0000000230307824 */ /* 0x000fe200078e00ff */
[----:B------:R-:W-:Y:S01]  /*26a0*/  IADD3.X R101, RZ, R88, RZ, P4, !PT ;  /* 0x00000058ff657210 */ /* 0x000fe200027fe4ff */
[----:B------:R-:W-:Y:S01]  /*26b0*/  IMAD.IADD R73, R86, 0x1, R77 ;  /* 0x0000000156497824 */ /* 0x000fe200078e024d */
[-C--:B------:R-:W-:Y:S01]  /*26c0*/  IADD3 R104, P5, R102, R89.reuse, RZ ;  /* 0x0000005966687210 */ /* 0x080fe20007fbe0ff */
[----:B------:R-:W-:Y:S01]  /*26d0*/  IMAD.X R115, R60, 0x1, R107, P1 ;  /* 0x000000013c737824 */ /* 0x000fe200008e066b */
[----:B------:R-:W-:Y:S01]  /*26e0*/  IADD3 R112, P2, R61, R100, RZ ;  /* 0x000000643d707210 */ /* 0x000fe20007f5e0ff */
[----:B------:R-:W-:Y:S01]  /*26f0*/  IMAD.IADD R71, R86, 0x1, R75 ;  /* 0x0000000156477824 */ /* 0x000fe200078e024b */
[----:B------:R-:W-:Y:S01]  /*2700*/  IADD3 R96, P0, R94, R89, RZ ;  /* 0x000000595e607210 */ /* 0x000fe20007f1e0ff */
[----:B------:R-:W-:Y:S01]  /*2710*/  IMAD.X R103, R101, 0x1, R88, P5 ;  /* 0x0000000165677824 */ /* 0x000fe200028e0658 */
[----:B------:R-:W-:Y:S01]  /*2720*/  IADD3 R132, P4, R138, c[0x0][0x2b0], RZ ;  /* 0x0000ac008a847a10 */ /* 0x000fe20007f9e0ff */
[----:B------:R-:W-:Y:S01]  /*2730*/  IMAD.X R111, R60, 0x1, R99, P2 ;  /* 0x000000013c6f7824 */ /* 0x000fe200010e0663 */
[C---:B------:R-:W-:Y:S01]  /*2740*/  SHF.L.U64.HI R119, R168.reuse, R90, c[0x0][0x294] ;  /* 0x0000a500a8777619 */ /* 0x040fe2000001025a */
[----:B------:R-:W-:Y:S01]  /*2750*/  IMAD.WIDE.U32 R168, R168, 0x60, RZ ;  /* 0x00000060a8a87825 */ /* 0x000fe200078e00ff */
[----:B------:R-:W-:-:S02]  /*2760*/  IADD3.X R133, R135, c[0x0][0x2b4], RZ, P4, !PT ;  /* 0x0000ad0087857a10 */ /* 0x000fc400027fe4ff */
[----:B------:R-:W-:Y:S01]  /*2770*/  IADD3 R16, P1, R48, c[0x0][0x2b0], RZ ;  /* 0x0000ac0030107a10 */ /* 0x000fe20007f3e0ff */
[----:B------:R-:W-:Y:S01]  /*2780*/  IMAD.IADD R69, R86, 0x1, R73 ;  /* 0x0000000156457824 */ /* 0x000fe200078e0249 */
[-C--:B------:R-:W-:Y:S01]  /*2790*/  IADD3 R110, P5, R96, R89.reuse, RZ ;  /* 0x00000059606e7210 */ /* 0x080fe20007fbe0ff */
[----:B------:R-:W-:Y:S01]  /*27a0*/  IMAD.X R95, R93, 0x1, R88, P0 ;  /* 0x000000015d5f7824 */ /* 0x000fe200000e0658 */
[----:B------:R-:W-:Y:S01]  /*27b0*/  IADD3 R114, P4, R104, R89, RZ ;  /* 0x0000005968727210 */ /* 0x000fe20007f9e0ff */
[----:B------:R-:W-:Y:S01]  /*27c0*/  IMAD.MOV.U32 R9, RZ, RZ, R134 ;  /* 0x000000ffff097224 */ /* 0x000fe200078e0086 */
[----:B------:R-:W-:Y:S01]  /*27d0*/  IADD3 R138, P2, R138, c[0x0][0x2a8], RZ ;  /* 0x0000aa008a8a7a10 */ /* 0x000fe20007f5e0ff */
[----:B------:R-:W-:Y:S01]  /*27e0*/  IMAD.IADD R92, R171, 0x1, R5 ;  /* 0x00000001ab5c7824 */ /* 0x000fe200078e0205 */
[----:B------:R-:W-:Y:S01]  /*27f0*/  IADD3 R48, P0, R48, c[0x0][0x2a8], RZ ;  /* 0x0000aa0030307a10 */ /* 0x000fe20007f1e0ff */
[----:B------:R-:W-:Y:S01]  /*2800*/  IMAD.X R109, R95, 0x1, R88, P5 ;  /* 0x000000015f6d7824 */ /* 0x000fe200028e0658 */
[C---:B------:R-:W-:Y:S01]  /*2810*/  SHF.L.U64.HI R90, R91.reuse, R90, c[0x0][0x28c] ;  /* 0x0000a3005b5a7619 */ /* 0x040fe2000001025a */
[----:B------:R-:W-:Y:S01]  /*2820*/  IMAD.SHL.U32 R91, R91, 0x20, RZ ;  /* 0x000000205b5b7824 */ /* 0x000fe200078e00ff */
[C---:B------:R-:W-:Y:S01]  /*2830*/  SHF.L.U64.HI R119, R120.reuse, 0x1, R119 ;  /* 0x0000000178777819 */ /* 0x040fe20000010277 */
[----:B------:R-:W-:Y:S01]  /*2840*/  IMAD.SHL.U32 R120, R120, 0x2, RZ ;  /* 0x0000000278787824 */ /* 0x000fe200078e00ff */
[C---:B------:R-:W-:Y:S01]  /*2850*/  SHF.L.U64.HI R117, R118.reuse, 0x1, R117 ;  /* 0x0000000176757819 */ /* 0x040fe20000010275 */
[----:B------:R-:W-:Y:S01]  /*2860*/  IMAD.SHL.U32 R118, R118, 0x2, RZ ;  /* 0x0000000276767824 */ /* 0x000fe200078e00ff */
[----:B------:R-:W-:Y:S01]  /*2870*/  SHF.R.S32.HI R84, RZ, 0x1f, R86 ;  /* 0x0000001fff547819 */ /* 0x000fe20000011456 */
[----:B------:R-:W-:Y:S01]  /*2880*/  IMAD.X R113, R103, 0x1, R88, P4 ;  /* 0x0000000167717824 */ /* 0x000fe200020e0658 */
[----:B------:R-:W-:-:S02]  /*2890*/  SHF.R.S32.HI R82, RZ, 0x1f, R83 ;  /* 0x0000001fff527819 */ /* 0x000fc40000011453 */
[----:B------:R-:W-:Y:S02]  /*28a0*/  SHF.R.S32.HI R78, RZ, 0x1f, R79 ;  /* 0x0000001fff4e7819 */ /* 0x000fe4000001144f */
        /* <DEDUP_REMOVED lines=10> */
.L_x_4839:
        /* <DEDUP_REMOVED lines=18> */
.L_x_4748:
[----:B------:R-:W-:Y:S05]  /*2a70*/  BSYNC B0 ;  /* 0x0000000000007941 */ /* 0x000fea0003800000 */
.L_x_4747:
        /* <DEDUP_REMOVED lines=18> */
.L_x_4750:
[----:B------:R-:W-:Y:S05]  /*2ba0*/  BSYNC B0 ;  /* 0x0000000000007941 */ /* 0x000fea0003800000 */
.L_x_4749:
        /* <DEDUP_REMOVED lines=18> */
.L_x_4752:
[----:B------:R-:W-:Y:S05]  /*2cd0*/  BSYNC B0 ;  /* 0x0000000000007941 */ /* 0x000fea0003800000 */
.L_x_4751:
        /* <DEDUP_REMOVED lines=18> */
.L_x_4754:
[----:B------:R-:W-:Y:S05]  /*2e00*/  BSYNC B0 ;  /* 0x0000000000007941 */ /* 0x000fea0003800000 */
.L_x_4753:
        /* <DEDUP_REMOVED lines=65> */
.L_x_4760:
[----:B------:R-:W-:Y:S05]  /*3220*/  BSYNC B0 ;  /* 0x0000000000007941 */ /* 0x000fea0003800000 */
.L_x_4759:
        /* <DEDUP_REMOVED lines=54> */
.L_x_4762:
[----:B------:R-:W-:Y:S05]  /*3590*/  BSYNC B0 ;  /* 0x0000000000007941 */ /* 0x000fea0003800000 */
.L_x_4761:
        /* <DEDUP_REMOVED lines=53> */
.L_x_4758:
[----:B------:R-:W-:Y:S05]  /*38f0*/  BSYNC B1 ;  /* 0x0000000000017941 */ /* 0x000fea0003800000 */
.L_x_4757:
        /* <DEDUP_REMOVED lines=64> */
.L_x_4766:
[----:B------:R-:W-:Y:S05]  /*3d00*/  BSYNC B0 ;  /* 0x0000000000007941 */ /* 0x000fea0003800000 */
.L_x_4765:
        /* <DEDUP_REMOVED lines=57> */
.L_x_4768:
[----:B------:R-:W-:Y:S05]  /*40a0*/  BSYNC B0 ;  /* 0x0000000000007941 */ /* 0x000fea0003800000 */
.L_x_4767:
        /* <DEDUP_REMOVED lines=56> */
.L_x_4764:
[----:B------:R-:W-:Y:S05]  /*4430*/  BSYNC B1 ;  /* 0x0000000000017941 */ /* 0x000fea0003800000 */
.L_x_4763:
        /* <DEDUP_REMOVED lines=64> */
.L_x_4772:
[----:B------:R-:W-:Y:S05]  /*4840*/  BSYNC B0 ;  /* 0x0000000000007941 */ /* 0x000fea0003800000 */
.L_x_4771:
        /* <DEDUP_REMOVED lines=57> */
.L_x_4774:
[----:B------:R-:W-:Y:S05]  /*4be0*/  BSYNC B0 ;  /* 0x0000000000007941 */ /* 0x000fea0003800000 */
.L_x_4773:
        /* <DEDUP_REMOVED lines=56> */
.L_x_4770:
[----:B------:R-:W-:Y:S05]  /*4f70*/  BSYNC B1 ;  /* 0x0000000000017941 */ /* 0x000fea0003800000 */
.L_x_4769:
        /* <DEDUP_REMOVED lines=67> */
.L_x_4778:
[----:B------:R-:W-:Y:S05]  /*53b0*/  BSYNC B0 ;  /* 0x0000000000007941 */ /* 0x000fea0003800000 */
.L_x_4777:
        /* <DEDUP_REMOVED lines=57> */
.L_x_4780:
[----:B------:R-:W-:Y:S05]  /*5750*/  BSYNC B0 ;  /* 0x0000000000007941 */ /* 0x000fea0003800000 */
.L_x_4779:
        /* <DEDUP_REMOVED lines=56> */
.L_x_4776:
[----:B------:R-:W-:Y:S05]  /*5ae0*/  BSYNC B1 ;  /* 0x0000000000017941 */ /* 0x000fea0003800000 */
.L_x_4775:
        /* <DEDUP_REMOVED lines=8> */
.L_x_4756:
        /* <DEDUP_REMOVED lines=21> */
[----:B------:R-:W-:Y:S02]  /*5cc0*/  MOV R173, UR5 ;  /* 0x0000000500ad7c02 */ /* 0x000fe40008000f00 */
[----:B------:R-:W-:Y:S09]  /*5cd0*/  MOV R51, R55 ;  /* 0x0000003700337202 */ /* 0x000ff20000000f00 */
        /* <DEDUP_REMOVED lines=73> */
.L_x_4787:
[----:B------:R-:W-:Y:S05]  /*6170*/  BSYNC B0 ;  /* 0x0000000000007941 */ /* 0x000fea0003800000 */
.L_x_4786:
[----:B-----5:R2:W-:Y:S02]  /*6180*/  STG.E.128 [R124.64], R52 ;  /* 0x000000347c007986 */ /* 0x0205e4000c101d06 */
.L_x_4785:
[----:B------:R-:W-:Y:S05]  /*6190*/  BSYNC B1 ;  /* 0x0000000000017941 */ /* 0x000fea0003800000 */
.L_x_4784:
        /* <DEDUP_REMOVED lines=95> */
.L_x_4791:
[----:B------:R-:W-:Y:S05]  /*6790*/  BSYNC B0 ;  /* 0x0000000000007941 */ /* 0x000fea0003800000 */
.L_x_4790:
[----:B-----5:R3:W-:Y:S02]  /*67a0*/  STG.E.128 [R124.64+0x80], R52 ;  /* 0x000080347c007986 */ /* 0x0207e4000c101d06 */
.L_x_4789:
[----:B------:R-:W-:Y:S05]  /*67b0*/  BSYNC B1 ;  /* 0x0000000000017941 */ /* 0x000fea0003800000 */
.L_x_4788:
        /* <DEDUP_REMOVED lines=94> */
.L_x_4793:
[----:B------:R-:W-:Y:S05]  /*6da0*/  BSYNC B0 ;  /* 0x0000000000007941 */ /* 0x000fea0003800000 */
.L_x_4792:
[----:B-----5:R3:W-:Y:S02]  /*6db0*/  STG.E.128 [R124.64+0x100], R52 ;  /* 0x000100347c007986 */ /* 0x0207e4000c101d06 */
.L_x_4783:
[----:B------:R-:W-:Y:S05]  /*6dc0*/  BSYNC B2 ;  /* 0x0000000000027941 */ /* 0x000fea0003800000 */
.L_x_4782:
        /* <DEDUP_REMOVED lines=24> */
[----:B------:R-:W-:Y:S02]  /*6f50*/  IADD3 R139, P5, R86, R173, RZ ;  /* 0x000000ad568b7210 */ /* 0x000fe40007fbe0ff */
[C---:B------:R-:W-:Y:S02]  /*6f60*/  LEA R18, P0, R172.reuse, R174, 0x1 ;  /* 0x000000aeac127211 */ /* 0x040fe400078008ff */
[----:B------:R-:W-:Y:S02]  /*6f70*/  @P4 IADD3 R177, RZ, -UR5, RZ ;  /* 0x80000005ffb14c10 */ /* 0x000fe4000fffe0ff */
[----:B------:R-:W-:Y:S02]  /*6f80*/  LEA.HI.X.SX32 R19, R172, R175, 0x1, P0 ;  /* 0x000000afac137211 */ /* 0x000fe400000f0eff */
[----:B------:R-:W-:Y:S02]  /*6f90*/  LEA.HI.X.SX32 R172, R173, R84, 0x1, P5 ;  /* 0x00000054adac7211 */ /* 0x000fe400028f0eff */
[C---:B----4-:R-:W-:Y:S01]  /*6fa0*/  LEA R174, P0, R139.reuse, R132, 0x1 ;  /* 0x000000848bae7211 */ /* 0x050fe200078008ff */
[----:B------:R-:W4:Y:S03]  /*6fb0*/  LDG.E.128 R28, [R18.64] ;  /* 0x00000006121c7981 */ /* 0x000f26000c1e1d00 */
        /* <DEDUP_REMOVED lines=67> */
.L_x_4799:
[----:B------:R-:W-:Y:S05]  /*73f0*/  BSYNC B0 ;  /* 0x0000000000007941 */ /* 0x000fea0003800000 */
.L_x_4798:
[C---:B------:R-:W-:Y:S04]  /*7400*/  LEA R2, P0, R61.reuse, R124, 0x1 ;  /* 0x0000007c3d027211 */ /* 0x040fe800078008ff */
[----:B------:R-:W-:Y:S05]  /*7410*/  LEA.HI.X R3, R61, R125, R60, 0x1, P0 ;  /* 0x0000007d3d037211 */ /* 0x000fea00000f0c3c */
[----:B-----5:R1:W-:Y:S04]  /*7420*/  STG.E.128 [R2.64], R56 ;  /* 0x0000003802007986 */ /* 0x0203e8000c101d06 */
.L_x_4797:
[----:B------:R-:W-:Y:S05]  /*7430*/  BSYNC B1 ;  /* 0x0000000000017941 */ /* 0x000fea0003800000 */
.L_x_4796:
        /* <DEDUP_REMOVED lines=51> */
[----:B---3--:R-:W-:Y:S01]  /*7770*/  HADD2.F32 R35, -RZ, R52.H0_H0 ;  /* 0x20000034ff237230 */ /* 0x008fe20000004100 */
        /* <DEDUP_REMOVED lines=44> */
.L_x_4803:
[----:B------:R-:W-:Y:S05]  /*7a40*/  BSYNC B0 ;  /* 0x0000000000007941 */ /* 0x000fea0003800000 */
.L_x_4802:
[C---:B------:R-:W-:Y:S04]  /*7a50*/  LEA R2, P0, R98.reuse, R124, 0x1 ;  /* 0x0000007c62027211 */ /* 0x040fe800078008ff */
[----:B------:R-:W-:Y:S05]  /*7a60*/  LEA.HI.X R3, R98, R125, R97, 0x1, P0 ;  /* 0x0000007d62037211 */ /* 0x000fea00000f0c61 */
[----:B-----5:R4:W-:Y:S04]  /*7a70*/  STG.E.128 [R2.64], R56 ;  /* 0x0000003802007986 */ /* 0x0209e8000c101d06 */
.L_x_4801:
[----:B------:R-:W-:Y:S05]  /*7a80*/  BSYNC B1 ;  /* 0x0000000000017941 */ /* 0x000fea0003800000 */
.L_x_4800:
        /* <DEDUP_REMOVED lines=95> */
.L_x_4805:
[----:B------:R-:W-:Y:S05]  /*8080*/  BSYNC B0 ;  /* 0x0000000000007941 */ /* 0x000fea0003800000 */
.L_x_4804:
[C---:B------:R-:W-:Y:S04]  /*8090*/  LEA R2, P0, R106.reuse, R124, 0x1 ;  /* 0x0000007c6a027211 */ /* 0x040fe800078008ff */
[----:B------:R-:W-:Y:S05]  /*80a0*/  LEA.HI.X R3, R106, R125, R105, 0x1, P0 ;  /* 0x0000007d6a037211 */ /* 0x000fea00000f0c69 */
[----:B-----5:R4:W-:Y:S04]  /*80b0*/  STG.E.128 [R2.64], R56 ;  /* 0x0000003802007986 */ /* 0x0209e8000c101d06 */
.L_x_4795:
[----:B------:R-:W-:Y:S05]  /*80c0*/  BSYNC B2 ;  /* 0x0000000000027941 */ /* 0x000fea0003800000 */
.L_x_4794:
        /* <DEDUP_REMOVED lines=98> */
.L_x_4811:
[----:B------:R-:W-:Y:S05]  /*86f0*/  BSYNC B0 ;  /* 0x0000000000007941 */ /* 0x000fea0003800000 */
.L_x_4810:
[C---:B------:R-:W-:Y:S04]  /*8700*/  LEA R2, P0, R170.reuse, R124, 0x1 ;  /* 0x0000007caa027211 */ /* 0x040fe800078008ff */
[----:B------:R-:W-:Y:S05]  /*8710*/  LEA.HI.X R3, R170, R125, R92, 0x1, P0 ;  /* 0x0000007daa037211 */ /* 0x000fea00000f0c5c */
[----:B-----5:R4:W-:Y:S04]  /*8720*/  STG.E.128 [R2.64], R56 ;  /* 0x0000003802007986 */ /* 0x0209e8000c101d06 */
.L_x_4809:
[----:B------:R-:W-:Y:S05]  /*8730*/  BSYNC B1 ;  /* 0x0000000000017941 */ /* 0x000fea0003800000 */
.L_x_4808:
        /* <DEDUP_REMOVED lines=96> */
.L_x_4815:
[----:B------:R-:W-:Y:S05]  /*8d40*/  BSYNC B0 ;  /* 0x0000000000007941 */ /* 0x000fea0003800000 */
.L_x_4814:
[C---:B------:R-:W-:Y:S04]  /*8d50*/  LEA R2, P0, R100.reuse, R124, 0x1 ;  /* 0x0000007c64027211 */ /* 0x040fe800078008ff */
[----:B------:R-:W-:Y:S05]  /*8d60*/  LEA.HI.X R3, R100, R125, R99, 0x1, P0 ;  /* 0x0000007d64037211 */ /* 0x000fea00000f0c63 */
[----:B-----5:R4:W-:Y:S04]  /*8d70*/  STG.E.128 [R2.64], R56 ;  /* 0x0000003802007986 */ /* 0x0209e8000c101d06 */
.L_x_4813:
[----:B------:R-:W-:Y:S05]  /*8d80*/  BSYNC B1 ;  /* 0x0000000000017941 */ /* 0x000fea0003800000 */
.L_x_4812:
        /* <DEDUP_REMOVED lines=95> */
.L_x_4817:
[----:B------:R-:W-:Y:S05]  /*9380*/  BSYNC B0 ;  /* 0x0000000000007941 */ /* 0x000fea0003800000 */
.L_x_4816:
[C---:B------:R-:W-:Y:S04]  /*9390*/  LEA R2, P0, R108.reuse, R124, 0x1 ;  /* 0x0000007c6c027211 */ /* 0x040fe800078008ff */
[----:B------:R-:W-:Y:S05]  /*93a0*/  LEA.HI.X R3, R108, R125, R107, 0x1, P0 ;  /* 0x0000007d6c037211 */ /* 0x000fea00000f0c6b */
[----:B-----5:R4:W-:Y:S04]  /*93b0*/  STG.E.128 [R2.64], R56 ;  /* 0x0000003802007986 */ /* 0x0209e8000c101d06 */
.L_x_4807:
[----:B------:R-:W-:Y:S05]  /*93c0*/  BSYNC B2 ;  /* 0x0000000000027941 */ /* 0x000fea0003800000 */
.L_x_4806:
        /* <DEDUP_REMOVED lines=100> */
.L_x_4823:
[----:B------:R-:W-:Y:S05]  /*9a10*/  BSYNC B0 ;  /* 0x0000000000007941 */ /* 0x000fea0003800000 */
.L_x_4822:
[C---:B------:R-:W-:Y:S02]  /*9a20*/  IMAD R0, R139.reuse, c[0x0][0x19c], RZ ;  /* 0x000067008b007a24 */ /* 0x040fe400078e02ff */
[----:B------:R-:W-:Y:S05]  /*9a30*/  IMAD.WIDE.U32 R2, R139, c[0x0][0x198], R124 ;  /* 0x000066008b027a25 */ /* 0x000fea00078e007c */
[----:B------:R-:W-:Y:S05]  /*9a40*/  IADD3 R3, R3, R0, RZ ;  /* 0x0000000003037210 */ /* 0x000fea0007ffe0ff */
[----:B-----5:R4:W-:Y:S02]  /*9a50*/  STG.E.128 [R2.64], R56 ;  /* 0x0000003802007986 */ /* 0x0209e4000c101d06 */
.L_x_4821:
[----:B------:R-:W-:Y:S05]  /*9a60*/  BSYNC B1 ;  /* 0x0000000000017941 */ /* 0x000fea0003800000 */
.L_x_4820:
        /* <DEDUP_REMOVED lines=96> */
.L_x_4827:
[----:B------:R-:W-:Y:S05]  /*a070*/  BSYNC B0 ;  /* 0x0000000000007941 */ /* 0x000fea0003800000 */
.L_x_4826:
[C---:B------:R-:W-:Y:S04]  /*a080*/  LEA R2, P0, R112.reuse, R124, 0x1 ;  /* 0x0000007c70027211 */ /* 0x040fe800078008ff */
[----:B------:R-:W-:Y:S05]  /*a090*/  LEA.HI.X R3, R112, R125, R111, 0x1, P0 ;  /* 0x0000007d70037211 */ /* 0x000fea00000f0c6f */
[----:B-----5:R4:W-:Y:S04]  /*a0a0*/  STG.E.128 [R2.64], R56 ;  /* 0x0000003802007986 */ /* 0x0209e8000c101d06 */
.L_x_4825:
[----:B------:R-:W-:Y:S05]  /*a0b0*/  BSYNC B1 ;  /* 0x0000000000017941 */ /* 0x000fea0003800000 */
.L_x_4824:
        /* <DEDUP_REMOVED lines=95> */
.L_x_4829:
[----:B------:R-:W-:Y:S05]  /*a6b0*/  BSYNC B0 ;  /* 0x0000000000007941 */ /* 0x000fea0003800000 */
.L_x_4828:
[C---:B------:R-:W-:Y:S04]  /*a6c0*/  LEA R2, P0, R116.reuse, R124, 0x1 ;  /* 0x0000007c74027211 */ /* 0x040fe800078008ff */
[----:B------:R-:W-:Y:S05]  /*a6d0*/  LEA.HI.X R3, R116, R125, R115, 0x1, P0 ;  /* 0x0000007d74037211 */ /* 0x000fea00000f0c73 */
[----:B-----5:R4:W-:Y:S04]  /*a6e0*/  STG.E.128 [R2.64], R56 ;  /* 0x0000003802007986 */ /* 0x0209e8000c101d06 */
.L_x_4819:
[----:B------:R-:W-:Y:S05]  /*a6f0*/  BSYNC B2 ;  /* 0x0000000000027941 */ /* 0x000fea0003800000 */
.L_x_4818:
[----:B-1--4-:R-:W-:Y:S01]  /*a700*/  IMAD.MOV.U32 R3, RZ, RZ, c[0x0][0x230] ;  /* 0x00008c00ff037624 */ /* 0x012fe200078e00ff */
[----:B------:R-:W-:Y:S01]  /*a710*/  ULDC UR4, c[0x0][0x230] ;  /* 0x00008c0000047ab9 */ /* 0x000fe20000000800 */
[----:B------:R-:W-:Y:S02]  /*a720*/  IMAD.MOV.U32 R139, RZ, RZ, R135 ;  /* 0x000000ffff8b7224 */ /* 0x000fe400078e0087 */
[----:B------:R-:W-:Y:S05]  /*a730*/  IMAD.U32 R3, R3, -0x20, RZ ;  /* 0xffffffe003037824 */ /* 0x000fea00078e00ff */
[C---:B------:R-:W-:Y:S02]  /*a740*/  LEA R138, P1, R3.reuse, R138, 0x1 ;  /* 0x0000008a038a7211 */ /* 0x040fe400078208ff */
[C---:B------:R-:W-:Y:S02]  /*a750*/  LEA R132, P0, R3.reuse, R132, 0x1 ;  /* 0x0000008403847211 */ /* 0x040fe400078008ff */
[C---:B------:R-:W-:Y:S02]  /*a760*/  LEA.HI.X.SX32 R135, R3.reuse, R139, 0x1, P1 ;  /* 0x0000008b03877211 */ /* 0x040fe400008f0eff */
[----:B------:R-:W-:Y:S01]  /*a770*/  LEA.HI.X.SX32 R133, R3, R133, 0x1, P0 ;  /* 0x0000008503857211 */ /* 0x000fe200000f0eff */
[----:B------:R-:W-:-:S05]  /*a780*/  BRA `(.L_x_4781) ;  /* 0x000005a000007947 */ /* 0x000fca0003800000 */
.L_x_4755:
        /* <DEDUP_REMOVED lines=11> */
.L_x_4831:
[----:B------:R-:W-:Y:S05]  /*a840*/  BSYNC B0 ;  /* 0x0000000000007941 */ /* 0x000fea0003800000 */
.L_x_4830:
        /* <DEDUP_REMOVED lines=24> */
.L_x_4833:
[----:B------:R-:W-:Y:S05]  /*a9d0*/  BSYNC B0 ;  /* 0x0000000000007941 */ /* 0x000fea0003800000 */
.L_x_4832:
        /* <DEDUP_REMOVED lines=24> */
.L_x_4835:
[----:B------:R-:W-:Y:S05]  /*ab60*/  BSYNC B0 ;  /* 0x0000000000007941 */ /* 0x000fea0003800000 */
.L_x_4834:
        /* <DEDUP_REMOVED lines=27> */
.L_x_4836:
[----:B------:R-:W-:Y:S05]  /*ad20*/  BSYNC B0 ;  /* 0x0000000000007941 */ /* 0x000fea0003800000 */
.L_x_4781:
        /* <DEDUP_REMOVED lines=80> */
.L_x_4837:
        /* <DEDUP_REMOVED lines=8> */
.L_x_4838:
[----:B------:R-:W-:Y:S04]  /*b2b0*/  IADD3 R9, R9, -0x1, RZ ;  /* 0xffffffff09097810 */ /* 0x000fe80007ffe0ff */
[----:B------:R-:W-:Y:S11]  /*b2c0*/  ISETP.GT.AND P0, PT, R9, R85, PT ;  /* 0x000000550900720c */ /* 0x000ff60003f04270 */
[----:B------:R-:W-:Y:S02]  /*b2d0*/  @!UPT UIADD3 URZ, URZ, URZ, URZ ;  /* 0x0000003f3f3ff290 */ /* 0x000fe4000fffe03f */
[----:B------:R-:W-:-:S05]  /*b2e0*/  @P0 BRA `(.L_x_4839) ;  /* 0xffff766000000947 */ /* 0x000fca000383ffff */
.L_x_4746:
        /* <DEDUP_REMOVED lines=100> */
.L_x_4848:
[----:B------:R-:W-:Y:S05]  /*b930*/  BSYNC B0 ;  /* 0x0000000000007941 */ /* 0x000fea0003800000 */
.L_x_4847:
[----:B-----5:R4:W-:Y:S02]  /*b940*/  STS.128 [R202], R24 ;  /* 0x00000018ca007388 */ /* 0x0209e40000000c00 */
.L_x_4846:
[----:B------:R-:W-:Y:S05]  /*b950*/  BSYNC B1 ;  /* 0x0000000000017941 */ /* 0x000fea0003800000 */
.L_x_4845:
        /* <DEDUP_REMOVED lines=46> */
.L_x_4852:
[----:B------:R-:W-:Y:S05]  /*bc40*/  BSYNC B0 ;  /* 0x0000000000007941 */ /* 0x000fea0003800000 */
.L_x_4851:
[----:B-----5:R1:W-:Y:S02]  /*bc50*/  STS.128 [R202+0x2000], R24 ;  /* 0x00200018ca007388 */ /* 0x0203e40000000c00 */
.L_x_4850:
[----:B------:R-:W-:Y:S05]  /*bc60*/  BSYNC B1 ;  /* 0x0000000000017941 */ /* 0x000fea0003800000 */
.L_x_4849:
        /* <DEDUP_REMOVED lines=46> */
.L_x_4854:
[----:B------:R-:W-:Y:S05]  /*bf50*/  BSYNC B0 ;  /* 0x0000000000007941 */ /* 0x000fea0003800000 */
.L_x_4853:
[----:B-----5:R4:W-:Y:S02]  /*bf60*/  STS.128 [R202+0x4000], R24 ;  /* 0x00400018ca007388 */ /* 0x0209e40000000c00 */
.L_x_4844:
[----:B------:R-:W-:Y:S05]  /*bf70*/  BSYNC B2 ;  /* 0x0000000000027941 */ /* 0x000fea0003800000 */
.L_x_4843:
        /* <DEDUP_REMOVED lines=53> */
.L_x_4860:
[----:B------:R-:W-:Y:S05]  /*c2d0*/  BSYNC B0 ;  /* 0x0000000000007941 */ /* 0x000fea0003800000 */
.L_x_4859:
[----:B-----5:R4:W-:Y:S02]  /*c2e0*/  STS.128 [R202+0x800], R24 ;  /* 0x00080018ca007388 */ /* 0x0209e40000000c00 */
.L_x_4858:
[----:B------:R-:W-:Y:S05]  /*c2f0*/  BSYNC B1 ;  /* 0x0000000000017941 */ /* 0x000fea0003800000 */
.L_x_4857:
        /* <DEDUP_REMOVED lines=47> */
.L_x_4864:
[----:B------:R-:W-:Y:S05]  /*c5f0*/  BSYNC B0 ;  /* 0x0000000000007941 */ /* 0x000fea0003800000 */
.L_x_4863:
[----:B-----5:R1:W-:Y:S02]  /*c600*/  STS.128 [R202+0x2800], R24 ;  /* 0x00280018ca007388 */ /* 0x0203e40000000c00 */
.L_x_4862:
[----:B------:R-:W-:Y:S05]  /*c610*/  BSYNC B1 ;  /* 0x0000000000017941 */ /* 0x000fea0003800000 */
.L_x_4861:
        /* <DEDUP_REMOVED lines=48> */
.L_x_4866:
[----:B------:R-:W-:Y:S05]  /*c920*/  BSYNC B0 ;  /* 0x0000000000007941 */ /* 0x000fea0003800000 */
.L_x_4865:
[----:B-----5:R4:W-:Y:S02]  /*c930*/  STS.128 [R202+0x4800], R24 ;  /* 0x00480018ca007388 */ /* 0x0209e40000000c00 */
.L_x_4856:
[----:B------:R-:W-:Y:S05]  /*c940*/  BSYNC B2 ;  /* 0x0000000000027941 */ /* 0x000fea0003800000 */
.L_x_4855:
        /* <DEDUP_REMOVED lines=54> */
.L_x_4872:
[----:B------:R-:W-:Y:S05]  /*ccb0*/  BSYNC B0 ;  /* 0x0000000000007941 */ /* 0x000fea0003800000 */
.L_x_4871:
[----:B-----5:R4:W-:Y:S02]  /*ccc0*/  STS.128 [R202+0x1000], R24 ;  /* 0x00100018ca007388 */ /* 0x0209e40000000c00 */
.L_x_4870:
[----:B------:R-:W-:Y:S05]  /*ccd0*/  BSYNC B1 ;  /* 0x0000000000017941 */ /* 0x000fea0003800000 */
.L_x_4869:
        /* <DEDUP_REMOVED lines=48> */
.L_x_4876:
[----:B------:R-:W-:Y:S05]  /*cfe0*/  BSYNC B0 ;  /* 0x0000000000007941 */ /* 0x000fea0003800000 */
.L_x_4875:
[----:B-----5:R1:W-:Y:S02]  /*cff0*/  STS.128 [R202+0x3000], R24 ;  /* 0x00300018ca007388 */ /* 0x0203e40000000c00 */
.L_x_4874:
[----:B------:R-:W-:Y:S05]  /*d000*/  BSYNC B1 ;  /* 0x0000000000017941 */ /* 0x000fea0003800000 */
.L_x_4873:
        /* <DEDUP_REMOVED lines=16> */
[----:B-12---:R-:W-:Y:S01]  /*d110*/  HADD2.F32 R12, -RZ, R6.H1_H1 ;  /* 0x30000006ff0c7230 */ /* 0x006fe20000004100 */
[CC--:B------:R-:W-:Y:S01]  /*d120*/  FMUL.FTZ R23, R21.reuse, R28.reuse ;  /* 0x0000001c15177220 */ /* 0x0c0fe20000410000 */
[----:B------:R-:W-:Y:S01]  /*d130*/  HADD2.F32 R2, -RZ, R7.H1_H1 ;  /* 0x30000007ff027230 */ /* 0x000fe20000004100 */
[C---:B------:R-:W-:Y:S01]  /*d140*/  FMUL.FTZ R13, R0.reuse, R25 ;  /* 0x00000019000d7220 */ /* 0x040fe20000410000 */
[----:B------:R-:W-:Y:S01]  /*d150*/  HADD2.F32 R4, -RZ, R4.H0_H0 ;  /* 0x20000004ff047230 */ /* 0x000fe20000004100 */
[----:B------:R-:W-:Y:S01]  /*d160*/  FMUL.FTZ R21, R21, R29 ;  /* 0x0000001d15157220 */ /* 0x000fe20000410000 */
[----:B------:R-:W-:Y:S01]  /*d170*/  HADD2.F32 R5, -RZ, R5.H0_H0 ;  /* 0x20000005ff057230 */ /* 0x000fe20000004100 */
[----:B------:R-:W-:Y:S01]  /*d180*/  FMUL.FTZ R0, R0, R27 ;  /* 0x0000001b00007220 */ /* 0x000fe20000410000 */
        /* <DEDUP_REMOVED lines=8> */
[C---:B------:R-:W-:Y:S01]  /*d210*/  FMUL.FTZ R27, R4.reuse, R21 ;  /* 0x00000015041b7220 */ /* 0x040fe20000410000 */
[--C-:B------:R-:W-:Y:S02]  /*d220*/  HADD2.F32 R2, -RZ, R26.reuse.H0_H0 ;  /* 0x2000001aff027230 */ /* 0x100fe40000004100 */
[----:B------:R-:W-:Y:S01]  /*d230*/  HADD2.F32 R26, -RZ, R26.H1_H1 ;  /* 0x3000001aff1a7230 */ /* 0x000fe20000004100 */
[----:B------:R-:W-:Y:S01]  /*d240*/  FMUL.FTZ R24, R4, R25 ;  /* 0x0000001904187220 */ /* 0x000fe20000410000 */
[----:B------:R-:W-:Y:S01]  /*d250*/  F2FP.PACK_AB R0, R0, R13 ;  /* 0x0000000d0000723e */ /* 0x000fe200000000ff */
[----:B------:R-:W-:Y:S01]  /*d260*/  FFMA.FTZ R27, R6, R25, R27 ;  /* 0x00000019061b7223 */ /* 0x000fe2000001001b */
[----:B------:R-:W-:Y:S01]  /*d270*/  F2FP.PACK_AB R25, R12, R23 ;  /* 0x000000170c19723e */ /* 0x000fe200000000ff */
        /* <DEDUP_REMOVED lines=8> */
.L_x_4878:
[----:B------:R-:W-:Y:S05]  /*d300*/  BSYNC B0 ;  /* 0x0000000000007941 */ /* 0x000fea0003800000 */
.L_x_4877:
[----:B-----5:R4:W-:Y:S02]  /*d310*/  STS.128 [R202+0x5000], R24 ;  /* 0x00500018ca007388 */ /* 0x0209e40000000c00 */
.L_x_4868:
[----:B------:R-:W-:Y:S05]  /*d320*/  BSYNC B2 ;  /* 0x0000000000027941 */ /* 0x000fea0003800000 */
.L_x_4867:
        /* <DEDUP_REMOVED lines=15> */
[--C-:B------:R-:W-:Y:S02]  /*d420*/  HADD2.F32 R15, -RZ, R27.reuse.H1_H1 ;  /* 0x3000001bff0f7230 */ /* 0x100fe40000004100 */
[----:B------:R-:W-:Y:S02]  /*d430*/  HADD2.F32 R21, -RZ, R27.H0_H0 ;  /* 0x2000001bff157230 */ /* 0x000fe40000004100 */
        /* <DEDUP_REMOVED lines=34> */
.L_x_4883:
[----:B------:R-:W-:Y:S05]  /*d660*/  BSYNC B0 ;  /* 0x0000000000007941 */ /* 0x000fea0003800000 */
.L_x_4882:
[----:B-----5:R4:W-:Y:S02]  /*d670*/  STS.128 [R202+0x1800], R24 ;  /* 0x00180018ca007388 */ /* 0x0209e40000000c00 */
.L_x_4881:
[----:B------:R-:W-:Y:S05]  /*d680*/  BSYNC B1 ;  /* 0x0000000000017941 */ /* 0x000fea0003800000 */
.L_x_4880:
[----:B------:R1:W-:Y:S01]  /*d690*/  @P1 STS.128 [R202+0x3800], RZ ;  /* 0x003800ffca001388 */ /* 0x0003e20000000c00 */
[----:B------:R-:W-:Y:S01]  /*d6a0*/  BSSY B1, `(.L_x_4884) ;  /* 0x0000031000017945 */ /* 0x000fe20003800000 */
[----:B------:R-:W-:Y:S05]  /*d6b0*/  @P1 BRA `(.L_x_4885) ;  /* 0x000002f000001947 */ /* 0x000fea0003800000 */
[----:B-12-4-:R1:W5:Y:S01]  /*d6c0*/  LDG.E.128 R12, [R8.64+0x80] ;  /* 0x00008006080c7981 */ /* 0x016362000c1e1d00 */
[----:B------:R-:W-:Y:S01]  /*d6d0*/  ISETP.GE.AND P1, PT, R11, c[0x0][0x230], PT ;  /* 0x00008c000b007a0c */ /* 0x000fe20003f26270 */
[----:B------:R-:W-:-:S12]  /*d6e0*/  BSSY B0, `(.L_x_4886) ;  /* 0x000002b000007945 */ /* 0x000fd80003800000 */
[----:B------:R-:W-:Y:S05]  /*d6f0*/  @P1 BRA `(.L_x_4887) ;  /* 0x0000029000001947 */ /* 0x000fea0003800000 */
[----:B------:R-:W2:Y:S04]  /*d700*/  LDG.E.64 R2, [R16.64+0x40] ;  /* 0x0000400610027981 */ /* 0x000ea8000c1e1b00 */
[----:B------:R-:W4:Y:S01]  /*d710*/  LDG.E.64 R4, [R18.64+0x40] ;  /* 0x0000400612047981 */ /* 0x000f22000c1e1b00 */
        /* <DEDUP_REMOVED lines=39> */
.L_x_4887:
[----:B------:R-:W-:Y:S05]  /*d990*/  BSYNC B0 ;  /* 0x0000000000007941 */ /* 0x000fea0003800000 */
.L_x_4886:
[----:B-----5:R2:W-:Y:S02]  /*d9a0*/  STS.128 [R202+0x3800], R12 ;  /* 0x0038000cca007388 */ /* 0x0205e40000000c00 */
.L_x_4885:
[----:B------:R-:W-:Y:S05]  /*d9b0*/  BSYNC B1 ;  /* 0x0000000000017941 */ /* 0x000fea0003800000 */
.L_x_4884:
[----:B------:R1:W-:Y:S01]  /*d9c0*/  @P0 STS.128 [R202+0x5800], RZ ;  /* 0x005800ffca000388 */ /* 0x0003e20000000c00 */
[----:B------:R-:W-:Y:S05]  /*d9d0*/  @P0 BRA `(.L_x_4879) ;  /* 0x00004ff000000947 */ /* 0x000fea0003800000 */
[----:B-12-4-:R1:W5:Y:S01]  /*d9e0*/  LDG.E.128 R12, [R8.64+0x100] ;  /* 0x00010006080c7981 */ /* 0x016362000c1e1d00 */
[----:B------:R-:W-:Y:S01]  /*d9f0*/  ISETP.GE.AND P0, PT, R10, c[0x0][0x230], PT ;  /* 0x00008c000a007a0c */ /* 0x000fe20003f06270 */
[----:B------:R-:W-:-:S12]  /*da00*/  BSSY B0, `(.L_x_4888) ;  /* 0x000002a000007945 */ /* 0x000fd80003800000 */
[----:B------:R-:W-:Y:S05]  /*da10*/  @P0 BRA `(.L_x_4889) ;  /* 0x0000028000000947 */ /* 0x000fea0003800000 */
[----:B------:R-:W2:Y:S04]  /*da20*/  LDG.E.64 R2, [R16.64+0x80] ;  /* 0x0000800610027981 */ /* 0x000ea8000c1e1b00 */
[----:B------:R-:W4:Y:S01]  /*da30*/  LDG.E.64 R4, [R18.64+0x80] ;  /* 0x0000800612047981 */ /* 0x000f22000c1e1b00 */
[----:B-----5:R-:W-:Y:S01]  /*da40*/  MOV R11, R15 ;  /* 0x0000000f000b7202 */ /* 0x020fe20000000f00 */
[--C-:B------:R-:W-:Y:S02]  /*da50*/  HADD2.F32 R21, -RZ, R13.reuse.H0_H0 ;  /* 0x2000000dff157230 */ /* 0x100fe40000004100 */
[----:B------:R-:W-:Y:S02]  /*da60*/  HADD2.F32 R15, -RZ, R13.H1_H1 ;  /* 0x3000000dff0f7230 */ /* 0x000fe40000004100 */
[----:B------:R-:W-:-:S02]  /*da70*/  HADD2.F32 R13, -RZ, R11.H0_H0 ;  /* 0x2000000bff0d7230 */ /* 0x000fc40000004100 */
[----:B------:R-:W-:Y:S02]  /*da80*/  HADD2.F32 R11, -RZ, R11.H1_H1 ;  /* 0x3000000bff0b7230 */ /* 0x000fe40000004100 */
[----:B--2---:R-:W-:Y:S02]  /*da90*/  HADD2.F32 R0, -RZ, R3.H1_H1 ;  /* 0x30000003ff007230 */ /* 0x004fe40000004100 */
[----:B-1----:R-:W-:Y:S02]  /*daa0*/  HADD2.F32 R8, -RZ, R2.H1_H1 ;  /* 0x30000002ff087230 */ /* 0x002fe40000004100 */
        /* <DEDUP_REMOVED lines=31> */
.L_x_4889:
[----:B------:R-:W-:Y:S05]  /*dca0*/  BSYNC B0 ;  /* 0x0000000000007941 */ /* 0x000fea0003800000 */
.L_x_4888:
[----:B-----5:R2:W-:Y:S01]  /*dcb0*/  STS.128 [R202+0x5800], R12 ;  /* 0x0058000cca007388 */ /* 0x0205e20000000c00 */
[----:B------:R-:W-:Y:S05]  /*dcc0*/  BRA `(.L_x_4879) ;  /* 0x00004d0000007947 */ /* 0x000fea0003800000 */
.L_x_4842:
        /* <DEDUP_REMOVED lines=92> */
.L_x_4895:
[----:B------:R-:W-:Y:S05]  /*e290*/  BSYNC B0 ;  /* 0x0000000000007941 */ /* 0x000fea0003800000 */
.L_x_4894:
[----:B-----5:R4:W-:Y:S02]  /*e2a0*/  STS.128 [R202], R28 ;  /* 0x0000001cca007388 */ /* 0x0209e40000000c00 */
.L_x_4893:
[----:B------:R-:W-:Y:S05]  /*e2b0*/  BSYNC B1 ;  /* 0x0000000000017941 */ /* 0x000fea0003800000 */
.L_x_4892:
        /* <DEDUP_REMOVED lines=89> */
.L_x_4899:
[----:B------:R-:W-:Y:S05]  /*e850*/  BSYNC B0 ;  /* 0x0000000000007941 */ /* 0x000fea0003800000 */
.L_x_4898:
[----:B-----5:R1:W-:Y:S02]  /*e860*/  STS.128 [R202+0x2000], R28 ;  /* 0x0020001cca007388 */ /* 0x0203e40000000c00 */
.L_x_4897:
[----:B------:R-:W-:Y:S05]  /*e870*/  BSYNC B1 ;  /* 0x0000000000017941 */ /* 0x000fea0003800000 */
.L_x_4896:
        /* <DEDUP_REMOVED lines=87> */
.L_x_4901:
[----:B------:R-:W-:Y:S05]  /*edf0*/  BSYNC B0 ;  /* 0x0000000000007941 */ /* 0x000fea0003800000 */
.L_x_4900:
[----:B-----5:R4:W-:Y:S02]  /*ee00*/  STS.128 [R202+0x4000], R28 ;  /* 0x0040001cca007388 */ /* 0x0209e40000000c00 */
.L_x_4891:
[----:B------:R-:W-:Y:S05]  /*ee10*/  BSYNC B2 ;  /* 0x0000000000027941 */ /* 0x000fea0003800000 */
.L_x_4890:
        /* <DEDUP_REMOVED lines=94> */
.L_x_4907:
[----:B------:R-:W-:Y:S05]  /*f400*/  BSYNC B0 ;  /* 0x0000000000007941 */ /* 0x000fea0003800000 */
.L_x_4906:
[----:B-----5:R4:W-:Y:S02]  /*f410*/  STS.128 [R202+0x800], R28 ;  /* 0x0008001cca007388 */ /* 0x0209e40000000c00 */
.L_x_4905:
[----:B------:R-:W-:Y:S05]  /*f420*/  BSYNC B1 ;  /* 0x0000000000017941 */ /* 0x000fea0003800000 */
.L_x_4904:
        /* <DEDUP_REMOVED lines=88> */
.L_x_4911:
[----:B------:R-:W-:Y:S05]  /*f9b0*/  BSYNC B0 ;  /* 0x0000000000007941 */ /* 0x000fea0003800000 */
.L_x_4910:
[----:B-----5:R1:W-:Y:S02]  /*f9c0*/  STS.128 [R202+0x2800], R28 ;  /* 0x0028001cca007388 */ /* 0x0203e40000000c00 */
.L_x_4909:
[----:B------:R-:W-:Y:S05]  /*f9d0*/  BSYNC B1 ;  /* 0x0000000000017941 */ /* 0x000fea0003800000 */
.L_x_4908:
        /* <DEDUP_REMOVED lines=87> */
.L_x_4913:
[----:B------:R-:W-:Y:S05]  /*ff50*/  BSYNC B0 ;  /* 0x0000000000007941 */ /* 0x000fea0003800000 */
.L_x_4912:
[----:B-----5:R4:W-:Y:S02]  /*ff60*/  STS.128 [R202+0x4800], R28 ;  /* 0x0048001cca007388 */ /* 0x0209e40000000c00 */
.L_x_4903:
[----:B------:R-:W-:Y:S05]  /*ff70*/  BSYNC B2 ;  /* 0x0000000000027941 */ /* 0x000fea0003800000 */
.L_x_4902:
        /* <DEDUP_REMOVED lines=94> */
.L_x_4919:
[----:B------:R-:W-:Y:S05]  /*10560*/  BSYNC B0 ;  /* 0x0000000000007941 */ /* 0x000fea0003800000 */
.L_x_4918:
[----:B-----5:R4:W-:Y:S02]  /*10570*/  STS.128 [R202+0x1000], R28 ;  /* 0x0010001cca007388 */ /* 0x0209e40000000c00 */
.L_x_4917:
[----:B------:R-:W-:Y:S05]  /*10580*/  BSYNC B1 ;  /* 0x0000000000017941 */ /* 0x000fea0003800000 */
.L_x_4916:
        /* <DEDUP_REMOVED lines=88> */
.L_x_4923:
[----:B------:R-:W-:Y:S05]  /*10b10*/  BSYNC B0 ;  /* 0x0000000000007941 */ /* 0x000fea0003800000 */
.L_x_4922:
[----:B-----5:R1:W-:Y:S02]  /*10b20*/  STS.128 [R202+0x3000], R28 ;  /* 0x0030001cca007388 */ /* 0x0203e40000000c00 */
.L_x_4921:
[----:B------:R-:W-:Y:S05]  /*10b30*/  BSYNC B1 ;  /* 0x0000000000017941 */ /* 0x000fea0003800000 */
.L_x_4920:
        /* <DEDUP_REMOVED lines=16> */
[----:B--2---:R-:W-:Y:S01]  /*10c40*/  @P2 SHF.R.S32.HI R12, RZ, 0x1, R148 ;  /* 0x00000001ff0c2819 */ /* 0x004fe20000011494 */
[----:B------:R-:W2:Y:S01]  /*10c50*/  LDG.E.128 R28, [R28.64+0x100] ;  /* 0x000100061c1c7981 */ /* 0x000ea2000c1e1d00 */
[----:B------:R-:W-:Y:S02]  /*10c60*/  LEA.HI.X R7, R5, c[0x0][0x2b4], R4, 0x1, P4 ;  /* 0x0000ad0005077a11 */ /* 0x000fe400020f0c04 */
[----:B------:R-:W-:Y:S02]  /*10c70*/  MOV R13, RZ ;  /* 0x000000ff000d7202 */ /* 0x000fe40000000f00 */
[----:B------:R-:W-:-:S02]  /*10c80*/  @P2 IADD3 R13, -R12, RZ, RZ ;  /* 0x000000ff0c0d2210 */ /* 0x000fc40007ffe1ff */
[----:B------:R-:W4:Y:S02]  /*10c90*/  LDG.E.128 R4, [R6.64+0x100] ;  /* 0x0001000606047981 */ /* 0x000f24000c1e1d00 */
[----:B------:R-:W-:-:S04]  /*10ca0*/  IADD3 R12, P4, R13, R2, RZ ;  /* 0x000000020d0c7210 */ /* 0x000fc80007f9e0ff */
[----:B------:R-:W-:Y:S02]  /*10cb0*/  LEA.HI.X.SX32 R13, R13, R0, 0x1, P4 ;  /* 0x000000000d0d7211 */ /* 0x000fe400020f0eff */
[----:B------:R-:W-:-:S04]  /*10cc0*/  LEA R16, P4, R12, c[0x0][0x2a8], 0x1 ;  /* 0x0000aa000c107a11 */ /* 0x000fc800078808ff */
[----:B------:R-:W-:-:S06]  /*10cd0*/  LEA.HI.X R17, R12, c[0x0][0x2ac], R13, 0x1, P4 ;  /* 0x0000ab000c117a11 */ /* 0x000fcc00020f0c0d */
[----:B---3--:R-:W3:Y:S01]  /*10ce0*/  LDG.E.128 R16, [R16.64+0x100] ;  /* 0x0001000610107981 */ /* 0x008ee2000c1e1d00 */
        /* <DEDUP_REMOVED lines=60> */
.L_x_4925:
[----:B------:R-:W-:Y:S05]  /*110b0*/  BSYNC B0 ;  /* 0x0000000000007941 */ /* 0x000fea0003800000 */
.L_x_4924:
[----:B-----5:R1:W-:Y:S02]  /*110c0*/  STS.128 [R202+0x5000], R24 ;  /* 0x00500018ca007388 */ /* 0x0203e40000000c00 */
.L_x_4915:
[----:B------:R-:W-:Y:S05]  /*110d0*/  BSYNC B2 ;  /* 0x0000000000027941 */ /* 0x000fea0003800000 */
.L_x_4914:
        /* <DEDUP_REMOVED lines=22> */
[----:B--2---:R-:W-:Y:S01]  /*11240*/  MOV R13, RZ ;  /* 0x000000ff000d7202 */ /* 0x004fe20000000f00 */
[----:B------:R-:W2:Y:S01]  /*11250*/  LDG.E.128 R24, [R24.64] ;  /* 0x0000000618187981 */ /* 0x000ea2000c1e1d00 */
        /* <DEDUP_REMOVED lines=68> */
.L_x_4929:
[----:B------:R-:W-:Y:S05]  /*116a0*/  BSYNC B0 ;  /* 0x0000000000007941 */ /* 0x000fea0003800000 */
.L_x_4928:
[----:B-----5:R1:W-:Y:S02]  /*116b0*/  STS.128 [R202+0x1800], R16 ;  /* 0x00180010ca007388 */ /* 0x0203e40000000c00 */
.L_x_4927:
[----:B------:R-:W-:Y:S05]  /*116c0*/  BSYNC B1 ;  /* 0x0000000000017941 */ /* 0x000fea0003800000 */
.L_x_4926:
        /* <DEDUP_REMOVED lines=87> */
.L_x_4933:
[----:B------:R-:W-:Y:S05]  /*11c40*/  BSYNC B0 ;  /* 0x0000000000007941 */ /* 0x000fea0003800000 */
.L_x_4932:
[----:B-----5:R1:W-:Y:S02]  /*11c50*/  STS.128 [R202+0x3800], R16 ;  /* 0x00380010ca007388 */ /* 0x0203e40000000c00 */
.L_x_4931:
[----:B------:R-:W-:Y:S05]  /*11c60*/  BSYNC B1 ;  /* 0x0000000000017941 */ /* 0x000fea0003800000 */
.L_x_4930:
[----:B------:R1:W-:Y:S01]  /*11c70*/  @P0 STS.128 [R202+0x5800], RZ ;  /* 0x005800ffca000388 */ /* 0x0003e20000000c00 */
[----:B------:R-:W-:Y:S05]  /*11c80*/  @P0 BRA `(.L_x_4879) ;  /* 0x00000d4000000947 */ /* 0x000fea0003800000 */
[----:B--2---:R2:W5:Y:S01]  /*11c90*/  LDG.E.128 R12, [R8.64+0x100] ;  /* 0x00010006080c7981 */ /* 0x004562000c1e1d00 */
[----:B------:R-:W-:Y:S01]  /*11ca0*/  ISETP.GE.AND P0, PT, R10, c[0x0][0x230], PT ;  /* 0x00008c000a007a0c */ /* 0x000fe20003f06270 */
[----:B------:R-:W-:Y:S01]  /*11cb0*/  BSSY B0, `(.L_x_4934) ;  /* 0x0000056000007945 */ /* 0x000fe20003800000 */
[----:B------:R-:W-:-:S05]  /*11cc0*/  IADD3 R6, P1, R8, 0x100, RZ ;  /* 0x0000010008067810 */ /* 0x000fca0007f3e0ff */
        /* <DEDUP_REMOVED lines=15> */
[----:B--2---:R-:W2:Y:S01]  /*11dc0*/  LDG.E.128 R16, [R16.64] ;  /* 0x0000000610107981 */ /* 0x004ea2000c1e1d00 */
[----:B------:R-:W-:Y:S02]  /*11dd0*/  LEA.HI.X R25, R5, c[0x0][0x2b4], R4, 0x1, P1 ;  /* 0x0000ad0005197a11 */ /* 0x000fe400008f0c04 */
[----:B------:R-:W-:-:S03]  /*11de0*/  @P0 IADD3 R3, -R148, RZ, RZ ;  /* 0x000000ff94030210 */ /* 0x000fc60007ffe1ff */
[----:B---3--:R1:W3:Y:S01]  /*11df0*/  LDG.E.128 R4, [R24.64] ;  /* 0x0000000618047981 */ /* 0x0082e2000c1e1d00 */
[----:B------:R-:W-:-:S04]  /*11e00*/  IADD3 R2, P1, R3, R2, RZ ;  /* 0x0000000203027210 */ /* 0x000fc80007f3e0ff */
[----:B------:R-:W-:Y:S02]  /*11e10*/  LEA.HI.X.SX32 R3, R3, R0, 0x1, P1 ;  /* 0x0000000003037211 */ /* 0x000fe400008f0eff */
[----:B----4-:R-:W-:-:S04]  /*11e20*/  LEA R8, P1, R2, c[0x0][0x2a8], 0x1 ;  /* 0x0000aa0002087a11 */ /* 0x010fc800078208ff */
[----:B------:R-:W-:-:S06]  /*11e30*/  LEA.HI.X R9, R2, c[0x0][0x2ac], R3, 0x1, P1 ;  /* 0x0000ab0002097a11 */ /* 0x000fcc00008f0c03 */
[----:B------:R-:W4:Y:S01]  /*11e40*/  LDG.E.128 R8, [R8.64] ;  /* 0x0000000608087981 */ /* 0x000f22000c1e1d00 */
[--C-:B--2---:R-:W-:Y:S02]  /*11e50*/  HADD2.F32 R23, -RZ, R17.reuse.H0_H0 ;  /* 0x20000011ff177230 */ /* 0x104fe40000004100 */
[----:B-1----:R-:W-:Y:S02]  /*11e60*/  HADD2.F32 R24, -RZ, R17.H1_H1 ;  /* 0x30000011ff187230 */ /* 0x002fe40000004100 */
        /* <DEDUP_REMOVED lines=58> */
.L_x_4935:
[----:B------:R-:W-:Y:S05]  /*12210*/  BSYNC B0 ;  /* 0x0000000000007941 */ /* 0x000fea0003800000 */
.L_x_4934:
[----:B-----5:R1:W-:Y:S01]  /*12220*/  STS.128 [R202+0x5800], R12 ;  /* 0x0058000cca007388 */ /* 0x0203e20000000c00 */
[----:B------:R-:W-:Y:S05]  /*12230*/  BRA `(.L_x_4879) ;  /* 0x0000079000007947 */ /* 0x000fea0003800000 */
.L_x_4841:
        /* <DEDUP_REMOVED lines=27> */
.L_x_4937:
[----:B------:R-:W-:Y:S05]  /*123f0*/  BSYNC B0 ;  /* 0x0000000000007941 */ /* 0x000fea0003800000 */
.L_x_4936:
        /* <DEDUP_REMOVED lines=29> */
.L_x_4939:
[----:B------:R-:W-:Y:S05]  /*125d0*/  BSYNC B0 ;  /* 0x0000000000007941 */ /* 0x000fea0003800000 */
.L_x_4938:
        /* <DEDUP_REMOVED lines=30> */
.L_x_4941:
[----:B------:R-:W-:Y:S05]  /*127c0*/  BSYNC B0 ;  /* 0x0000000000007941 */ /* 0x000fea0003800000 */
.L_x_4940:
        /* <DEDUP_REMOVED lines=32> */
.L_x_4879:
[----:B------:R-:W-:Y:S05]  /*129d0*/  BSYNC B3 ;  /* 0x0000000000037941 */ /* 0x000fea0003800000 */
.L_x_4840:
[----:B------:R-:W-:Y:S01]  /*129e0*/  IADD3 R44, R134, -0x1, RZ ;  /* 0xffffffff862c7810 */ /* 0x000fe20007ffe0ff */
[----:B------:R-:W-:Y:S01]  /*129f0*/  BSSY B0, `(.L_x_4942) ;  /* 0x000001e000007945 */ /* 0x000fe20003800000 */
[----:B------:R-:W-:Y:S02]  /*12a00*/  LEA R206, P0, R152, c[0x0][0x168], 0x1 ;  /* 0x00005a0098ce7a11 */ /* 0x000fe400078008ff */
[----:B------:R-:W-:Y:S01]  /*12a10*/  LOP3.LUT R208, R149, 0xff, RZ, 0xc0, !PT ;  /* 0x000000ff95d07812 */ /* 0x000fe200078ec0ff */
[----:B-1----:R-:W-:Y:S01]  /*12a20*/  IMAD.SHL.U32 R3, R44, 0x40, RZ ;  /* 0x000000402c037824 */ /* 0x002fe200078e00ff */
[----:B------:R-:W-:-:S03]  /*12a30*/  LEA.HI.X R207, R152, c[0x0][0x16c], R151, 0x1, P0 ;  /* 0x00005b0098cf7a11 */ /* 0x000fc600000f0c97 */
        /* <DEDUP_REMOVED lines=24> */
.L_x_4944:
[----:B------:R2:W-:Y:S02]  /*12bc0*/  STS.128 [R202+0xa000], RZ ;  /* 0x00a000ffca007388 */ /* 0x0005e40000000c00 */
.L_x_4943:
[----:B------:R-:W-:Y:S05]  /*12bd0*/  BSYNC B0 ;  /* 0x0000000000007941 */ /* 0x000fea0003800000 */
.L_x_4942:
        /* <DEDUP_REMOVED lines=31> */
.L_x_4947:
[----:B------:R4:W-:Y:S02]  /*12dd0*/  STS.128 [R202+0xa800], RZ ;  /* 0x00a800ffca007388 */ /* 0x0009e40000000c00 */
.L_x_4946:
[----:B------:R-:W-:Y:S05]  /*12de0*/  BSYNC B0 ;  /* 0x0000000000007941 */ /* 0x000fea0003800000 */
.L_x_4945:
[----:B------:R-:W-:Y:S01]  /*12df0*/  ISETP.GE.AND P0, PT, R22, R5, PT ;  /* 0x000000051600720c */ /* 0x000fe20003f06270 */
[----:B------:R-:W-:-:S12]  /*12e00*/  BSSY B0, `(.L_x_4948) ;  /* 0x0000023000007945 */ /* 0x000fd80003800000 */
[----:B------:R-:W-:Y:S05]  /*12e10*/  @P0 BRA `(.L_x_4949) ;  /* 0x0000021000000947 */ /* 0x000fea0003800000 */
[C---:B------:R-:W-:Y:S01]  /*12e20*/  LOP3.LUT R0, R208.reuse, 0x1, RZ, 0xc0, !PT ;  /* 0x00000001d0007812 */ /* 0x040fe200078ec0ff */
[----:B-1--4-:R-:W-:Y:S01]  /*12e30*/  IMAD.MOV.U32 R7, RZ, RZ, c[0x0][0x198] ;  /* 0x00006600ff077624 */ /* 0x012fe200078e00ff */
        /* <DEDUP_REMOVED lines=30> */
.L_x_4950:
[----:B------:R4:W-:Y:S02]  /*13020*/  STS.128 [R202+0xb000], RZ ;  /* 0x00b000ffca007388 */ /* 0x0009e40000000c00 */
.L_x_4949:
[----:B------:R-:W-:Y:S05]  /*13030*/  BSYNC B0 ;  /* 0x0000000000007941 */ /* 0x000fea0003800000 */
.L_x_4948:
[----:B------:R-:W-:Y:S01]  /*13040*/  ISETP.GE.AND P0, PT, R28, R5, PT ;  /* 0x000000051c00720c */ /* 0x000fe20003f06270 */
[----:B------:R-:W-:-:S12]  /*13050*/  BSSY B0, `(.L_x_4951) ;  /* 0x0000022000007945 */ /* 0x000fd80003800000 */
[----:B------:R-:W-:Y:S05]  /*13060*/  @P0 BRA `(.L_x_4952) ;  /* 0x0000020000000947 */ /* 0x000fea0003800000 */
[C---:B------:R-:W-:Y:S01]  /*13070*/  LOP3.LUT R0, R208.reuse, 0x1, RZ, 0xc0, !PT ;  /* 0x00000001d0007812 */ /* 0x040fe200078ec0ff */
[----:B-1--4-:R-:W-:Y:S01]  /*13080*/  IMAD.MOV.U32 R7, RZ, RZ, c[0x0][0x198] ;  /* 0x00006600ff077624 */ /* 0x012fe200078e00ff */
        /* <DEDUP_REMOVED lines=30> */
.L_x_4952:
[----:B------:R-:W-:Y:S05]  /*13270*/  BSYNC B0 ;  /* 0x0000000000007941 */ /* 0x000fea0003800000 */
.L_x_4951:
[----:B------:R-:W-:Y:S01]  /*13280*/  IMAD R0, R137, c[0x0][0x320], RZ ;  /* 0x0000c80089007a24 */ /* 0x000fe200078e02ff */
[----:B------:R-:W0:Y:S01]  /*13290*/  LDGDEPBAR ;  /* 0x00000000000079af */ /* 0x000e220000000000 */
[----:B------:R-:W-:-:S04]  /*132a0*/  IMAD.WIDE.U32 R160, R203, c[0x0][0x320], R160 ;  /* 0x0000c800cba07a25 */ /* 0x000fc800078e00a0 */
[----:B------:R-:W-:Y:S01]  /*132b0*/  IMAD R0, R203, c[0x0][0x324], R0 ;  /* 0x0000c900cb007a24 */ /* 0x000fe200078e0200 */
[----:B-1--4-:R-:W-:-:S04]  /*132c0*/  LEA R6, P0, R160, c[0x0][0x318], 0x2 ;  /* 0x0000c600a0067a11 */ /* 0x012fc800078010ff */
[----:B------:R-:W-:-:S04]  /*132d0*/  IADD3 R0, R161, R0, RZ ;  /* 0x00000000a1007210 */ /* 0x000fc80007ffe0ff */
[----:B------:R-:W-:-:S06]  /*132e0*/  LEA.HI.X R7, R160, c[0x0][0x31c], R0, 0x2, P0 ;  /* 0x0000c700a0077a11 */ /* 0x000fcc00000f1400 */
[----:B------:R-:W4:Y:S01]  /*132f0*/  LDG.E R7, [R6.64] ;  /* 0x0000000606077981 */ /* 0x000f22000c1e1900 */
[----:B------:R-:W-:Y:S01]  /*13300*/  ISETP.GE.AND P1, PT, R158, R5, PT ;  /* 0x000000059e00720c */ /* 0x000fe20003f26270 */
[----:B------:R-:W4:Y:S01]  /*13310*/  MUFU.RCP R0, c[0x0][0x238] ;  /* 0x00008e0000007b08 */ /* 0x000f220000001000 */
        /* <DEDUP_REMOVED lines=8> */
[----:B----4-:R-:W-:Y:S01]  /*133a0*/  FMUL.FTZ R0, R7, R0 ;  /* 0x0000000007007220 */ /* 0x010fe20000410000 */
        /* <DEDUP_REMOVED lines=22> */
.L_x_4955:
[----:B------:R4:W-:Y:S02]  /*13510*/  STS.128 [R202+0x10000], RZ ;  /* 0x010000ffca007388 */ /* 0x0009e40000000c00 */
.L_x_4954:
[----:B-1----:R-:W-:Y:S05]  /*13520*/  BSYNC B0 ;  /* 0x0000000000007941 */ /* 0x002fea0003800000 */
.L_x_4953:
        /* <DEDUP_REMOVED lines=34> */
.L_x_4958:
[----:B------:R1:W-:Y:S02]  /*13750*/  STS.128 [R202+0x10800], RZ ;  /* 0x010800ffca007388 */ /* 0x0003e40000000c00 */
.L_x_4957:
[----:B------:R-:W-:Y:S05]  /*13760*/  BSYNC B0 ;  /* 0x0000000000007941 */ /* 0x000fea0003800000 */
.L_x_4956:
        /* <DEDUP_REMOVED lines=38> */
.L_x_4961:
[----:B------:R1:W-:Y:S02]  /*139d0*/  STS.128 [R202+0x11000], RZ ;  /* 0x011000ffca007388 */ /* 0x0003e40000000c00 */
.L_x_4960:
[----:B------:R-:W-:Y:S05]  /*139e0*/  BSYNC B0 ;  /* 0x0000000000007941 */ /* 0x000fea0003800000 */
.L_x_4959:
[----:B------:R-:W-:Y:S01]  /*139f0*/  ISETP.GE.AND P0, PT, R28, R5, PT ;  /* 0x000000051c00720c */ /* 0x000fe20003f06270 */
        /* <DEDUP_REMOVED lines=40> */
.L_x_4963:
[----:B------:R-:W-:Y:S05]  /*13c80*/  BSYNC B0 ;  /* 0x0000000000007941 */ /* 0x000fea0003800000 */
.L_x_4962:
[C---:B------:R-:W-:Y:S01]  /*13c90*/  IMAD.SHL.U32 R2, R65.reuse, 0x40, RZ ;  /* 0x0000004041027824 */ /* 0x040fe200078e00ff */
[----:B------:R-:W-:Y:S01]  /*13ca0*/  R2P PR, R65, 0x6 ;  /* 0x0000000641007804 */ /* 0x000fe20000000000 */
[----:B------:R-:W-:Y:S01]  /*13cb0*/  IMAD.SHL.U32 R158, R158, 0x8, RZ ;  /* 0x000000089e9e7824 */ /* 0x000fe200078e00ff */
[----:B------:R-:W0:Y:S01]  /*13cc0*/  LDGDEPBAR ;  /* 0x00000000000079af */ /* 0x000e220000000000 */
[----:B------:R-:W-:Y:S01]  /*13cd0*/  IMAD R198, R67, 0x400, R46 ;  /* 0x0000040043c67824 */ /* 0x000fe200078e022e */
[----:B------:R-:W-:-:S02]  /*13ce0*/  LOP3.LUT R5, R2, 0x1c0, RZ, 0xc0, !PT ;  /* 0x000001c002057812 */ /* 0x000fc400078ec0ff */
        /* <DEDUP_REMOVED lines=20> */
[----:B-1----:R-:W1:Y:S01]  /*13e30*/  LDSM.16.M88.4 R8, [R197+0x7000] ;  /* 0x00700000c508783b */ /* 0x002e620000000200 */
        /* <DEDUP_REMOVED lines=9> */
[----:B------:R-:W4:Y:S01]  /*13ed0*/  LDSM.16.M88.4 R28, [R195+0x800] ;  /* 0x00080000c31c783b */ /* 0x000f220000000200 */
[----:B------:R-:W-:Y:S02]  /*13ee0*/  SHF.R.S32.HI R2, RZ, 0x1f, R63 ;  /* 0x0000001fff027819 */ /* 0x000fe4000001143f */
[----:B------:R-:W-:Y:S01]  /*13ef0*/  IADD3 R182, R195, 0x2800, RZ ;  /* 0x00002800c3b67810 */ /* 0x000fe20007ffe0ff */
[----:B------:R-:W1:Y:S01]  /*13f00*/  LDSM.16.M88.4 R24, [R195+0x1000] ;  /* 0x00100000c318783b */ /* 0x000e620000000200 */
[----:B------:R-:W-:-:S02]  /*13f10*/  LEA.HI R63, R2, R63, RZ, 0x2 ;  /* 0x0000003f023f7211 */ /* 0x000fc400078f10ff */
[C---:B------:R-:W-:Y:S01]  /*13f20*/  IADD3 R181, R195.reuse, 0x3000, RZ ;  /* 0x00003000c3b57810 */ /* 0x040fe20007ffe0ff */
[----:B------:R-:W1:Y:S01]  /*13f30*/  LDSM.16.M88.4 R68, [R195+0x1800] ;  /* 0x00180000c344783b */ /* 0x000e620000000200 */
[----:B------:R-:W-:Y:S02]  /*13f40*/  SHF.R.S32.HI R2, RZ, 0x2, R63 ;  /* 0x00000002ff027819 */ /* 0x000fe4000001143f */
[C---:B------:R-:W-:Y:S01]  /*13f50*/  IADD3 R180, R195.reuse, 0x3800, RZ ;  /* 0x00003800c3b47810 */ /* 0x040fe20007ffe0ff */
[----:B---3--:R-:W-:Y:S01]  /*13f60*/  LDSM.16.M88.4 R52, [R191+0x6000] ;  /* 0x00600000bf34783b */ /* 0x008fe20000000200 */
[----:B------:R-:W-:Y:S01]  /*13f70*/  IADD3 R179, R195, 0x4000, RZ ;  /* 0x00004000c3b37810 */ /* 0x000fe20007ffe0ff */
[----:B------:R-:W-:Y:S01]  /*13f80*/  IMAD R67, R67, 0x10, R2 ;  /* 0x0000001043437824 */ /* 0x000fe200078e0202 */
[C---:B------:R-:W-:Y:S01]  /*13f90*/  IADD3 R178, R195.reuse, 0x4800, RZ ;  /* 0x00004800c3b27810 */ /* 0x040fe20007ffe0ff */
[----:B------:R-:W-:Y:S01]  /*13fa0*/  LDSM.16.M88.4 R72, [R184] ;  /* 0x00000000b848783b */ /* 0x000fe20000000200 */
[C---:B------:R-:W-:Y:S01]  /*13fb0*/  IADD3 R177, R195.reuse, 0x5000, RZ ;  /* 0x00005000c3b17810 */ /* 0x040fe20007ffe0ff */
[----:B------:R-:W-:Y:S01]  /*13fc0*/  IMAD.IADD R2, R64, 0x1, R67 ;  /* 0x0000000140027824 */ /* 0x000fe200078e0243 */
[----:B------:R-:W-:Y:S01]  /*13fd0*/  IADD3 R176, R195, 0x5800, RZ ;  /* 0x00005800c3b07810 */ /* 0x000fe20007ffe0ff */
[C---:B-----5:R-:W-:Y:S08]  /*13fe0*/  HMMA.16816.F32 R48, R80.reuse, R40, RZ ;  /* 0x000000285030723c */ /* 0x060ff000000018ff */
[C---:B------:R-:W-:Y:S08]  /*13ff0*/  HMMA.16816.F32 R20, R80.reuse, R16, RZ ;  /* 0x000000105014723c */ /* 0x040ff000000018ff */
[C---:B------:R-:W-:Y:S08]  /*14000*/  HMMA.16816.F32 R40, R80.reuse, R42, RZ ;  /* 0x0000002a5028723c */ /* 0x040ff000000018ff */
[C---:B------:R-:W-:Y:S08]  /*14010*/  HMMA.16816.F32 R16, R80.reuse, R18, RZ ;  /* 0x000000125010723c */ /* 0x040ff000000018ff */
[C---:B-1----:R-:W-:Y:S08]  /*14020*/  HMMA.16816.F32 R12, R80.reuse, R8, RZ ;  /* 0x00000008500c723c */ /* 0x042ff000000018ff */
        /* <DEDUP_REMOVED lines=16> */
[----:B------:R-:W4:Y:S03]  /*14130*/  LDSM.16.M88.4 R56, [R184+0x1000] ;  /* 0x00100000b838783b */ /* 0x000f260000000200 */
[C---:B-1----:R-:W-:Y:S08]  /*14140*/  HMMA.16816.F32 R48, R36.reuse, R52, R48 ;  /* 0x000000342430723c */ /* 0x042ff00000001830 */
[C---:B------:R-:W-:Y:S01]  /*14150*/  HMMA.16816.F32 R40, R36.reuse, R54, R40 ;  /* 0x000000362428723c */ /* 0x040fe20000001828 */
[----:B------:R-:W1:Y:S07]  /*14160*/  LDSM.16.M88.4 R52, [R184+0x1800] ;  /* 0x00180000b834783b */ /* 0x000e6e0000000200 */
[C---:B--2---:R-:W-:Y:S08]  /*14170*/  HMMA.16816.F32 R20, R36.reuse, R32, R20 ;  /* 0x000000202414723c */ /* 0x044ff00000001814 */
        /* <DEDUP_REMOVED lines=9> */
[C---:B-----5:R-:W-:Y:S08]  /*14210*/  HMMA.16816.F32 R20, R76.reuse, R68, R20 ;  /* 0x000000444c14723c */ /* 0x060ff00000001814 */
[C---:B------:R-:W-:Y:S01]  /*14220*/  HMMA.16816.F32 R16, R76.reuse, R70, R16 ;  /* 0x000000464c10723c */ /* 0x040fe20000001810 */
[----:B------:R-:W-:Y:S07]  /*14230*/  LDSM.16.M88.4 R68, [R195+0x2000] ;  /* 0x00200000c344783b */ /* 0x000fee0000000200 */
[C---:B------:R-:W-:Y:S08]  /*14240*/  HMMA.16816.F32 R12, R76.reuse, R56, R12 ;  /* 0x000000384c0c723c */ /* 0x040ff0000000180c */
[C---:B------:R-:W-:Y:S01]  /*14250*/  HMMA.16816.F32 R8, R76.reuse, R58, R8 ;  /* 0x0000003a4c08723c */ /* 0x040fe20000001808 */
[----:B------:R-:W5:Y:S07]  /*14260*/  LDSM.16.M88.4 R56, [R197+0x9800] ;  /* 0x00980000c538783b */ /* 0x000f6e0000000200 */
[C---:B------:R-:W-:Y:S08]  /*14270*/  HMMA.16816.F32 R48, R76.reuse, R72, R48 ;  /* 0x000000484c30723c */ /* 0x040ff00000001830 */
[C---:B------:R-:W-:Y:S01]  /*14280*/  HMMA.16816.F32 R40, R76.reuse, R74, R40 ;  /* 0x0000004a4c28723c */ /* 0x040fe20000001828 */
[----:B------:R-:W-:Y:S07]  /*14290*/  LDSM.16.M88.4 R72, [R196+0x2000] ;  /* 0x00200000c448783b */ /* 0x000fee0000000200 */
[C---:B-1----:R-:W-:Y:S08]  /*142a0*/  HMMA.16816.F32 R4, R76.reuse, R52, R4 ;  /* 0x000000344c04723c */ /* 0x042ff00000001804 */
[----:B------:R-:W-:Y:S01]  /*142b0*/  HMMA.16816.F32 R80, R76, R54, R80 ;  /* 0x000000364c50723c */ /* 0x000fe20000001850 */
[----:B------:R-:W1:Y:S04]  /*142c0*/  LDSM.16.M88.4 R52, [R195+0x2800] ;  /* 0x00280000c334783b */ /* 0x000e680000000200 */
[----:B------:R-:W-:Y:S03]  /*142d0*/  LDSM.16.M88.4 R76, [R195+0x3000] ;  /* 0x00300000c34c783b */ /* 0x000fe60000000200 */
[C---:B--2---:R-:W-:Y:S08]  /*142e0*/  HMMA.16816.F32 R20, R28.reuse, R32, R20 ;  /* 0x000000201c14723c */ /* 0x044ff00000001814 */
[C---:B------:R-:W-:Y:S01]  /*142f0*/  HMMA.16816.F32 R16, R28.reuse, R34, R16 ;  /* 0x000000221c10723c */ /* 0x040fe20000001810 */
[----:B------:R-:W2:Y:S07]  /*14300*/  LDSM.16.M88.4 R32, [R195+0x3800] ;  /* 0x00380000c320783b */ /* 0x000eae0000000200 */
        /* <DEDUP_REMOVED lines=8> */
[----:B------:R-:W3:Y:S04]  /*14390*/  LDSM.16.M88.4 R28, [R191+0x8800] ;  /* 0x00880000bf1c783b */ /* 0x000ee80000000200 */
[----:B------:R-:W-:Y:S03]  /*143a0*/  LDSM.16.M88.4 R56, [R193+0x2000] ;  /* 0x00200000c138783b */ /* 0x000fe60000000200 */
[C---:B-1----:R-:W-:Y:S08]  /*143b0*/  HMMA.16816.F32 R20, R72.reuse, R52, R20 ;  /* 0x000000344814723c */ /* 0x042ff00000001814 */
[C---:B------:R-:W-:Y:S01]  /*143c0*/  HMMA.16816.F32 R16, R72.reuse, R54, R16 ;  /* 0x000000364810723c */ /* 0x040fe20000001810 */
[----:B------:R-:W1:Y:S07]  /*143d0*/  LDSM.16.M88.4 R52, [R191+0x9000] ;  /* 0x00900000bf34783b */ /* 0x000e6e0000000200 */
[C---:B------:R-:W-:Y:S08]  /*143e0*/  HMMA.16816.F32 R48, R72.reuse, R68, R48 ;  /* 0x000000444830723c */ /* 0x040ff00000001830 */
[C---:B------:R-:W-:Y:S01]  /*143f0*/  HMMA.16816.F32 R40, R72.reuse, R70, R40 ;  /* 0x000000464828723c */ /* 0x040fe20000001828 */
[----:B------:R-:W4:Y:S07]  /*14400*/  LDSM.16.M88.4 R68, [R191+0x9800] ;  /* 0x00980000bf44783b */ /* 0x000f2e0000000200 */
[C---:B--2---:R-:W-:Y:S08]  /*14410*/  HMMA.16816.F32 R4, R72.reuse, R32, R4 ;  /* 0x000000204804723c */ /* 0x044ff00000001804 */
[C---:B------:R-:W-:Y:S01]  /*14420*/  HMMA.16816.F32 R80, R72.reuse, R34, R80 ;  /* 0x000000224850723c */ /* 0x040fe20000001850 */
[----:B------:R-:W2:Y:S07]  /*14430*/  LDSM.16.M88.4 R32, [R184+0x2800] ;  /* 0x00280000b820783b */ /* 0x000eae0000000200 */
        /* <DEDUP_REMOVED lines=9> */
[----:B------:R-:W3:Y:S07]  /*144d0*/  LDSM.16.M88.4 R8, [R184+0x3800] ;  /* 0x00380000b808783b */ /* 0x000eee0000000200 */
[C---:B-1----:R-:W-:Y:S08]  /*144e0*/  HMMA.16816.F32 R12, R24.reuse, R52, R12 ;  /* 0x00000034180c723c */ /* 0x042ff0000000180c */
[C---:B------:R-:W-:Y:S01]  /*144f0*/  HMMA.16816.F32 R76, R24.reuse, R54, R76 ;  /* 0x00000036184c723c */ /* 0x040fe2000000184c */
[----:B------:R-:W-:Y:S07]  /*14500*/  LDSM.16.M88.4 R52, [R197+0xb800] ;  /* 0x00b80000c534783b */ /* 0x000fee0000000200 */
[C---:B----4-:R-:W-:Y:S08]  /*14510*/  HMMA.16816.F32 R4, R24.reuse, R68, R4 ;  /* 0x000000441804723c */ /* 0x050ff00000001804 */
[----:B------:R-:W-:Y:S01]  /*14520*/  HMMA.16816.F32 R80, R24, R70, R80 ;  /* 0x000000461850723c */ /* 0x000fe20000001850 */
[----:B------:R-:W1:Y:S04]  /*14530*/  LDSM.16.M88.4 R24, [R197+0xa000] ;  /* 0x00a00000c518783b */ /* 0x000e680000000200 */
[----:B------:R-:W-:Y:S03]  /*14540*/  LDSM.16.M88.4 R68, [R193+0x4000] ;  /* 0x00400000c144783b */ /* 0x000fe60000000200 */
[C---:B--2---:R-:W-:Y:S08]  /*14550*/  HMMA.16816.F32 R20, R56.reuse, R32, R20 ;  /* 0x000000203814723c */ /* 0x044ff00000001814 */
[C---:B------:R-:W-:Y:S01]  /*14560*/  HMMA.16816.F32 R16, R56.reuse, R34, R16 ;  /* 0x000000223810723c */ /* 0x040fe20000001810 */
[----:B------:R-:W2:Y:S07]  /*14570*/  LDSM.16.M88.4 R32, [R197+0xa800] ;  /* 0x00a80000c520783b */ /* 0x000eae0000000200 */
[C---:B-----5:R-:W-:Y:S08]  /*14580*/  HMMA.16816.F32 R48, R56.reuse, R36, R48 ;  /* 0x000000243830723c */ /* 0x060ff00000001830 */
[C---:B------:R-:W-:Y:S01]  /*14590*/  HMMA.16816.F32 R40, R56.reuse, R38, R40 ;  /* 0x000000263828723c */ /* 0x040fe20000001828 */
[----:B------:R-:W4:Y:S07]  /*145a0*/  LDSM.16.M88.4 R36, [R197+0xb000] ;  /* 0x00b00000c524783b */ /* 0x000f2e0000000200 */
        /* <DEDUP_REMOVED lines=12> */
[C---:B----4-:R-:W-:Y:S08]  /*14670*/  HMMA.16816.F32 R12, R28.reuse, R36, R12 ;  /* 0x000000241c0c723c */ /* 0x050ff0000000180c */
[C---:B------:R-:W-:Y:S01]  /*14680*/  HMMA.16816.F32 R76, R28.reuse, R38, R76 ;  /* 0x000000261c4c723c */ /* 0x040fe2000000184c */
[----:B------:R-:W4:Y:S07]  /*14690*/  LDSM.16.M88.4 R36, [R195+0x5800] ;  /* 0x00580000c324783b */ /* 0x000f2e0000000200 */
[C---:B------:R-:W-:Y:S08]  /*146a0*/  HMMA.16816.F32 R4, R28.reuse, R52, R4 ;  /* 0x000000341c04723c */ /* 0x040ff00000001804 */
[----:B------:R-:W-:Y:S01]  /*146b0*/  HMMA.16816.F32 R80, R28, R54, R80 ;  /* 0x000000361c50723c */ /* 0x000fe20000001850 */
[----:B------:R-:W-:Y:S04]  /*146c0*/  LDSM.16.M88.4 R28, [R194+0x4000] ;  /* 0x00400000c21c783b */ /* 0x000fe80000000200 */
[----:B------:R-:W-:Y:S03]  /*146d0*/  LDSM.16.M88.4 R52, [R191+0xa800] ;  /* 0x00a80000bf34783b */ /* 0x000fe60000000200 */
[C---:B---3--:R-:W-:Y:S08]  /*146e0*/  HMMA.16816.F32 R48, R56.reuse, R8, R48 ;  /* 0x000000083830723c */ /* 0x048ff00000001830 */
[C---:B------:R-:W-:Y:S01]  /*146f0*/  HMMA.16816.F32 R40, R56.reuse, R10, R40 ;  /* 0x0000000a3828723c */ /* 0x040fe20000001828 */
[----:B------:R-:W3:Y:S07]  /*14700*/  LDSM.16.M88.4 R8, [R191+0xa000] ;  /* 0x00a00000bf08783b */ /* 0x000eee0000000200 */
[C---:B-1----:R-:W-:Y:S08]  /*14710*/  HMMA.16816.F32 R20, R56.reuse, R24, R20 ;  /* 0x000000183814723c */ /* 0x042ff00000001814 */
[C---:B------:R-:W-:Y:S01]  /*14720*/  HMMA.16816.F32 R16, R56.reuse, R26, R16 ;  /* 0x0000001a3810723c */ /* 0x040fe20000001810 */
[----:B------:R-:W1:Y:S07]  /*14730*/  LDSM.16.M88.4 R24, [R191+0xb000] ;  /* 0x00b00000bf18783b */ /* 0x000e6e0000000200 */
[C---:B--2---:R-:W-:Y:S08]  /*14740*/  HMMA.16816.F32 R12, R56.reuse, R32, R12 ;  /* 0x00000020380c723c */ /* 0x044ff0000000180c */
[C---:B------:R-:W-:Y:S01]  /*14750*/  HMMA.16816.F32 R76, R56.reuse, R34, R76 ;  /* 0x00000022384c723c */ /* 0x040fe2000000184c */
[----:B------:R-:W2:Y:S07]  /*14760*/  LDSM.16.M88.4 R32, [R191+0xb800] ;  /* 0x00b80000bf20783b */ /* 0x000eae0000000200 */
[C---:B----4-:R-:W-:Y:S01]  /*14770*/  HMMA.16816.F32 R72, R56.reuse, R36, R4 ;  /* 0x000000243848723c */ /* 0x050fe20000001804 */
[----:B------:R-:W4:Y:S07]  /*14780*/  LDSM.16.M88.4 R4, [R184+0x4000] ;  /* 0x00400000b804783b */ /* 0x000f2e0000000200 */
[----:B------:R-:W-:Y:S01]  /*14790*/  HMMA.16816.F32 R80, R56, R38, R80 ;  /* 0x000000263850723c */ /* 0x000fe20000001850 */
[----:B------:R-:W5:Y:S04]  /*147a0*/  LDSM.16.M88.4 R36, [R184+0x4800] ;  /* 0x00480000b824783b */ /* 0x000f680000000200 */
[----:B------:R-:W2:Y:S03]  /*147b0*/  LDSM.16.M88.4 R56, [R184+0x5000] ;  /* 0x00500000b838783b */ /* 0x000ea60000000200 */
[C---:B---3--:R-:W-:Y:S08]  /*147c0*/  HMMA.16816.F32 R48, R28.reuse, R8, R48 ;  /* 0x000000081c30723c */ /* 0x048ff00000001830 */
[----:B------:R-:W-:Y:S01]  /*147d0*/  HMMA.16816.F32 R40, R28, R10, R40 ;  /* 0x0000000a1c28723c */ /* 0x000fe20000001828 */
[----:B------:R-:W3:Y:S01]  /*147e0*/  LDSM.16.M88.4 R8, [R184+0x5800] ;  /* 0x00580000b808783b */ /* 0x000ee20000000200 */
[----:B------:R-:W-:-:S06]  /*147f0*/  DEPBAR.LE SB0, 0x0 ;  /* 0x000080000000791a */ /* 0x000fcc0000000000 */
[C---:B------:R-:W-:Y:S08]  /*14800*/  HMMA.16816.F32 R20, R28.reuse, R52, R20 ;  /* 0x000000341c14723c */ /* 0x040ff00000001814 */
[C---:B------:R-:W-:Y:S08]  /*14810*/  HMMA.16816.F32 R16, R28.reuse, R54, R16 ;  /* 0x000000361c10723c */ /* 0x040ff00000001810 */
[C---:B-1----:R-:W-:Y:S08]  /*14820*/  HMMA.16816.F32 R12, R28.reuse, R24, R12 ;  /* 0x000000181c0c723c */ /* 0x042ff0000000180c */
[C---:B------:R-:W-:Y:S08]  /*14830*/  HMMA.16816.F32 R76, R28.reuse, R26, R76 ;  /* 0x0000001a1c4c723c */ /* 0x040ff0000000184c */
[C---:B--2---:R-:W-:Y:S08]  /*14840*/  HMMA.16816.F32 R72, R28.reuse, R32, R72 ;  /* 0x000000201c48723c */ /* 0x044ff00000001848 */
[----:B------:R-:W-:Y:S08]  /*14850*/  HMMA.16816.F32 R80, R28, R34, R80 ;  /* 0x000000221c50723c */ /* 0x000ff00000001850 */
[C---:B----4-:R-:W-:Y:S08]  /*14860*/  HMMA.16816.F32 R48, R68.reuse, R4, R48 ;  /* 0x000000044430723c */ /* 0x050ff00000001830 */
[C---:B------:R-:W-:Y:S08]  /*14870*/  HMMA.16816.F32 R40, R68.reuse, R6, R40 ;  /* 0x000000064428723c */ /* 0x040ff00000001828 */
[C---:B-----5:R-:W-:Y:S08]  /*14880*/  HMMA.16816.F32 R20, R68.reuse, R36, R20 ;  /* 0x000000244414723c */ /* 0x060ff00000001814 */
[C---:B------:R-:W-:Y:S08]  /*14890*/  HMMA.16816.F32 R16, R68.reuse, R38, R16 ;  /* 0x000000264410723c */ /* 0x040ff00000001810 */
[C---:B------:R-:W-:Y:S08]  /*148a0*/  HMMA.16816.F32 R12, R68.reuse, R56, R12 ;  /* 0x00000038440c723c */ /* 0x040ff0000000180c */
[C---:B------:R-:W-:Y:S08]  /*148b0*/  HMMA.16816.F32 R76, R68.reuse, R58, R76 ;  /* 0x0000003a444c723c */ /* 0x040ff0000000184c */
[C---:B---3--:R-:W-:Y:S08]  /*148c0*/  HMMA.16816.F32 R72, R68.reuse, R8, R72 ;  /* 0x000000084448723c */ /* 0x048ff00000001848 */
        /* <DEDUP_REMOVED lines=62> */
.L_x_4965:
[----:B------:R-:W-:-:S05]  /*14cb0*/  IMAD.MOV.U32 R6, RZ, RZ, c[0x0][0x198] ;  /* 0x00006600ff067624 */ /* 0x000fca00078e00ff */
[----:B------:R-:W-:-:S04]  /*14cc0*/  LEA R6, -R6, RZ, 0x6 ;  /* 0x000000ff06067211 */ /* 0x000fc800078e31ff */
[----:B------:R-:W-:Y:S02]  /*14cd0*/  SHF.R.S32.HI R7, RZ, 0x1f, R6 ;  /* 0x0000001fff077819 */ /* 0x000fe40000011406 */
.L_x_4966:
        /* <DEDUP_REMOVED lines=110> */
.L_x_4964:
[----:B-1----:R-:W-:Y:S01]  /*153c0*/  IMAD R31, R62, 0x2, R3 ;  /* 0x000000023e1f7824 */ /* 0x002fe200078e0203 */
[----:B------:R-:W-:Y:S01]  /*153d0*/  IADD3 R9, R136, R2, -R201 ;  /* 0x0000000288097210 */ /* 0x000fe20007ffe8c9 */
[----:B------:R-:W-:-:S03]  /*153e0*/  IMAD.SHL.U32 R192, R46, 0x2, RZ ;  /* 0x000000022ec07824 */ /* 0x000fc600078e00ff */
[----:B------:R-:W-:Y:S01]  /*153f0*/  IADD3 R85, R31, 0x1, RZ ;  /* 0x000000011f557810 */ /* 0x000fe20007ffe0ff */
[----:B------:R-:W-:Y:S01]  /*15400*/  IMAD.IADD R87, R9, 0x1, -R31 ;  /* 0x0000000109577824 */ /* 0x000fe200078e0a1f */
[----:B------:R-:W-:Y:S01]  /*15410*/  IADD3 R71, R31, 0x8, RZ ;  /* 0x000000081f477810 */ /* 0x000fe20007ffe0ff */
[--C-:B------:R-:W-:Y:S01]  /*15420*/  IMAD R189, R45, 0x2, R192.reuse ;  /* 0x000000022dbd7824 */ /* 0x100fe200078e02c0 */
[----:B------:R-:W-:Y:S01]  /*15430*/  IADD3 R69, R31, 0x9, RZ ;  /* 0x000000091f457810 */ /* 0x000fe20007ffe0ff */
[C---:B------:R-:W-:Y:S01]  /*15440*/  IMAD.IADD R24, R9.reuse, 0x1, -R85 ;  /* 0x0000000109187824 */ /* 0x040fe200078e0a55 */
[C---:B------:R-:W-:Y:S01]  /*15450*/  IADD3 R6, R9.reuse, 0x8, RZ ;  /* 0x0000000809067810 */ /* 0x040fe20007ffe0ff */
[----:B------:R-:W-:Y:S01]  /*15460*/  IMAD.IADD R61, R9, 0x1, -R71 ;  /* 0x00000001093d7824 */ /* 0x000fe200078e0a47 */
[----:B------:R-:W-:Y:S01]  /*15470*/  IADD3 R67, R31, 0x10, RZ ;  /* 0x000000101f437810 */ /* 0x000fe20007ffe0ff */
[--C-:B------:R-:W-:Y:S01]  /*15480*/  IMAD.IADD R10, R9, 0x1, -R69.reuse ;  /* 0x00000001090a7824 */ /* 0x100fe200078e0a45 */
[----:B------:R-:W-:Y:S01]  /*15490*/  IABS R24, R24 ;  /* 0x0000001800187213 */ /* 0x000fe20000000000 */
[C---:B------:R-:W-:Y:S01]  /*154a0*/  IMAD.IADD R3, R6.reuse, 0x1, -R69 ;  /* 0x0000000106037824 */ /* 0x040fe200078e0a45 */
[----:B------:R-:W-:Y:S01]  /*154b0*/  IABS R61, R61 ;  /* 0x0000003d003d7213 */ /* 0x000fe20000000000 */
[C---:B------:R-:W-:Y:S01]  /*154c0*/  IMAD.IADD R57, R6.reuse, 0x1, -R71 ;  /* 0x0000000106397824 */ /* 0x040fe200078e0a47 */
[----:B------:R-:W-:Y:S01]  /*154d0*/  IADD3 R63, R31, 0x11, RZ ;  /* 0x000000111f3f7810 */ /* 0x000fe20007ffe0ff */
[C-C-:B------:R-:W-:Y:S01]  /*154e0*/  IMAD.IADD R26, R6.reuse, 0x1, -R67.reuse ;  /* 0x00000001061a7824 */ /* 0x140fe200078e0a43 */
[----:B------:R-:W1:Y:S01]  /*154f0*/  I2F R24, R24 ;  /* 0x0000001800187306 */ /* 0x000e620000201400 */
[----:B------:R-:W-:Y:S01]  /*15500*/  IABS R10, R10 ;  /* 0x0000000a000a7213 */ /* 0x000fe20000000000 */
[C---:B------:R-:W-:Y:S01]  /*15510*/  IMAD.IADD R53, R9.reuse, 0x1, -R67 ;  /* 0x0000000109357824 */ /* 0x040fe200078e0a43 */
[----:B------:R-:W-:Y:S01]  /*15520*/  IABS R3, R3 ;  /* 0x0000000300037213 */ /* 0x000fe20000000000 */
[----:B------:R-:W-:Y:S01]  /*15530*/  IMAD.IADD R4, R9, 0x1, -R63 ;  /* 0x0000000109047824 */ /* 0x000fe200078e0a3f */
[----:B------:R-:W-:Y:S01]  /*15540*/  IABS R57, R57 ;  /* 0x0000003900397213 */ /* 0x000fe20000000000 */
[C---:B------:R-:W-:Y:S01]  /*15550*/  IMAD.IADD R65, R6.reuse, 0x1, -R31 ;  /* 0x0000000106417824 */ /* 0x040fe200078e0a1f */
[----:B------:R-:W-:Y:S01]  /*15560*/  IABS R28, R26 ;  /* 0x0000001a001c7213 */ /* 0x000fe20000000000 */
[----:B------:R-:W2:Y:S01]  /*15570*/  I2F R61, R61 ;  /* 0x0000003d003d7306 */ /* 0x000ea20000201400 */
[----:B------:R-:W-:Y:S01]  /*15580*/  IABS R53, R53 ;  /* 0x0000003500357213 */ /* 0x000fe20000000000 */
[----:B------:R-:W-:Y:S01]  /*15590*/  IMAD.IADD R5, R6, 0x1, -R85 ;  /* 0x0000000106057824 */ /* 0x000fe200078e0a55 */
[----:B------:R-:W-:Y:S01]  /*155a0*/  IADD3 R59, R31, 0x18, RZ ;  /* 0x000000181f3b7810 */ /* 0x000fe20007ffe0ff */
[----:B------:R-:W-:Y:S01]  /*155b0*/  IMAD R190, R47, 0x2, R192 ;  /* 0x000000022fbe7824 */ /* 0x000fe200078e02c0 */
[C---:B------:R-:W-:Y:S01]  /*155c0*/  IADD3 R55, R31.reuse, 0x19, RZ ;  /* 0x000000191f377810 */ /* 0x040fe20007ffe0ff */
[----:B------:R-:W-:Y:S01]  /*155d0*/  LDSM.16.MT88.4 R124, [R192+0xc000] ;  /* 0x00c00000c07c783b */ /* 0x000fe20000004200 */
[----:B------:R-:W-:Y:S01]  /*155e0*/  IADD3 R39, R31, 0x20, RZ ;  /* 0x000000201f277810 */ /* 0x000fe20007ffe0ff */
[----:B-1----:R-:W-:Y:S01]  /*155f0*/  FFMA.FTZ R32, -R0, R24, R49 ;  /* 0x0000001800207223 */ /* 0x002fe20000010131 */
[----:B------:R-:W1:Y:S01]  /*15600*/  I2F R10, R10 ;  /* 0x0000000a000a7306 */ /* 0x000e620000201400 */
[C---:B------:R-:W-:Y:S01]  /*15610*/  IMAD.IADD R24, R6.reuse, 0x1, -R63 ;  /* 0x0000000106187824 */ /* 0x040fe200078e0a3f */
[----:B------:R-:W-:Y:S01]  /*15620*/  IABS R4, R4 ;  /* 0x0000000400047213 */ /* 0x000fe20000000000 */
[C---:B------:R-:W-:Y:S01]  /*15630*/  IMAD.IADD R30, R6.reuse, 0x1, -R59 ;  /* 0x00000001061e7824 */ /* 0x040fe200078e0a3b */
[----:B------:R-:W-:Y:S01]  /*15640*/  ISETP.GE.AND P5, PT, R71, R136, PT ;  /* 0x000000884700720c */ /* 0x000fe20003fa6270 */
[----:B------:R-:W-:Y:S01]  /*15650*/  IMAD.IADD R36, R6, 0x1, -R39 ;  /* 0x0000000106247824 */ /* 0x000fe200078e0a27 */
[----:B------:R-:W-:Y:S01]  /*15660*/  IABS R24, R24 ;  /* 0x0000001800187213 */ /* 0x000fe20000000000 */
[C---:B--2---:R-:W-:Y:S01]  /*15670*/  FFMA.FTZ R40, -R0.reuse, R61, R40 ;  /* 0x0000003d00287223 */ /* 0x044fe20000010128 */
[----:B------:R-:W2:Y:S01]  /*15680*/  I2F R26, R3 ;  /* 0x00000003001a7306 */ /* 0x000ea20000201400 */
[----:B------:R-:W-:Y:S01]  /*15690*/  IABS R30, R30 ;  /* 0x0000001e001e7213 */ /* 0x000fe20000000000 */
[----:B------:R-:W-:Y:S01]  /*156a0*/  IMAD.IADD R29, R9, 0x1, -R55 ;  /* 0x00000001091d7824 */ /* 0x000fe200078e0a37 */
[----:B------:R-:W-:Y:S01]  /*156b0*/  IADD3 R37, R31, 0x21, RZ ;  /* 0x000000211f257810 */ /* 0x000fe20007ffe0ff */
[----:B------:R-:W-:Y:S01]  /*156c0*/  IMAD.IADD R35, R9, 0x1, -R59 ;  /* 0x0000000109237824 */ /* 0x000fe200078e0a3b */
[----:B------:R-:W-:Y:S01]  /*156d0*/  ISETP.GE.AND P2, PT, R69, R136, PT ;  /* 0x000000884500720c */ /* 0x000fe20003f46270 */
[----:B------:R-:W-:Y:S01]  /*156e0*/  IMAD.IADD R27, R9, 0x1, -R39 ;  /* 0x00000001091b7824 */ /* 0x000fe200078e0a27 */
[----:B------:R-:W-:Y:S01]  /*156f0*/  IADD3 R33, R31, 0x28, RZ ;  /* 0x000000281f217810 */ /* 0x000fe20007ffe0ff */
[----:B------:R-:W3:Y:S01]  /*15700*/  I2F R57, R57 ;  /* 0x0000003900397306 */ /* 0x000ee20000201400 */
[C---:B-1----:R-:W-:Y:S01]  /*15710*/  FFMA.FTZ R10, -R0.reuse, R10, R41 ;  /* 0x0000000a000a7223 */ /* 0x042fe20000010129 */
[----:B------:R-:W-:Y:S01]  /*15720*/  IABS R87, R87 ;  /* 0x0000005700577213 */ /* 0x000fe20000000000 */
[C---:B------:R-:W-:Y:S01]  /*15730*/  IMAD.IADD R8, R9.reuse, 0x1, -R37 ;  /* 0x0000000109087824 */ /* 0x040fe200078e0a25 */
[----:B------:R-:W-:Y:S01]  /*15740*/  IABS R65, R65 ;  /* 0x0000004100417213 */ /* 0x000fe20000000000 */
[----:B------:R-:W-:Y:S01]  /*15750*/  IMAD.IADD R25, R9, 0x1, -R33 ;  /* 0x0000000109197824 */ /* 0x000fe200078e0a21 */
[----:B------:R-:W-:Y:S01]  /*15760*/  IABS R5, R5 ;  /* 0x0000000500057213 */ /* 0x000fe20000000000 */
[----:B------:R-:W-:Y:S01]  /*15770*/  IMAD R188, R45, 0x2, R190 ;  /* 0x000000022dbc7824 */ /* 0x000fe200078e02be */
[----:B------:R-:W1:Y:S01]  /*15780*/  I2F R53, R53 ;  /* 0x0000003500357306 */ /* 0x000e620000201400 */
[----:B--2---:R-:W-:Y:S01]  /*15790*/  FFMA.FTZ R26, -R0, R26, R43 ;  /* 0x0000001a001a7223 */ /* 0x004fe2000001012b */
[----:B------:R-:W-:Y:S01]  /*157a0*/  ISETP.GE.AND P1, PT, R67, R136, PT ;  /* 0x000000884300720c */ /* 0x000fe20003f26270 */
[----:B------:R-:W-:Y:S01]  /*157b0*/  LDSM.16.MT88.4 R96, [R192+0x10000] ;  /* 0x01000000c060783b */ /* 0x000fe20000004200 */
[----:B------:R-:W-:-:S02]  /*157c0*/  IABS R29, R29 ;  /* 0x0000001d001d7213 */ /* 0x000fc40000000000 */
[----:B------:R-:W-:Y:S01]  /*157d0*/  IABS R35, R35 ;  /* 0x0000002300237213 */ /* 0x000fe20000000000 */
[----:B------:R-:W-:Y:S01]  /*157e0*/  LDSM.16.MT88.4 R88, [R188+0xe000] ;  /* 0x00e00000bc58783b */ /* 0x000fe20000004200 */
[----:B------:R2:W4:Y:S01]  /*157f0*/  I2F R49, R28 ;  /* 0x0000001c00317306 */ /* 0x0005220000201400 */
[----:B---3--:R-:W-:Y:S01]  /*15800*/  FFMA.FTZ R38, -R0, R57, R42 ;  /* 0x0000003900267223 */ /* 0x008fe2000001012a */
[----:B------:R-:W-:Y:S01]  /*15810*/  IABS R42, R36 ;  /* 0x00000024002a7213 */ /* 0x000fe20000000000 */
[----:B------:R-:W-:Y:S01]  /*15820*/  LDSM.16.MT88.4 R104, [R190+0x10000] ;  /* 0x01000000be68783b */ /* 0x000fe20000004200 */
[----:B------:R-:W-:Y:S02]  /*15830*/  FSEL R36, R26, -INF , !P2 ;  /* 0xff8000001a247808 */ /* 0x000fe40005000000 */
[----:B------:R-:W-:Y:S01]  /*15840*/  IABS R8, R8 ;  /* 0x0000000800087213 */ /* 0x000fe20000000000 */
[----:B------:R-:W-:Y:S01]  /*15850*/  LDSM.16.MT88.4 R120, [R189+0x10000] ;  /* 0x01000000bd78783b */ /* 0x000fe20000004200 */
[----:B------:R-:W3:Y:S01]  /*15860*/  I2F R24, R24 ;  /* 0x0000001800187306 */ /* 0x000ee20000201400 */
[----:B-1----:R-:W-:Y:S01]  /*15870*/  FFMA.FTZ R20, -R0, R53, R20 ;  /* 0x0000003500147223 */ /* 0x002fe20000010114 */
[----:B------:R-:W-:Y:S01]  /*15880*/  ISETP.GE.AND P0, PT, R31, R136, PT ;  /* 0x000000881f00720c */ /* 0x000fe20003f06270 */
[----:B------:R-:W-:Y:S01]  /*15890*/  LDSM.16.MT88.4 R140, [R190+0xc800] ;  /* 0x00c80000be8c783b */ /* 0x000fe20000004200 */
[----:B------:R-:W-:-:S02]  /*158a0*/  IABS R27, R27 ;  /* 0x0000001b001b7213 */ /* 0x000fc40000000000 */
[----:B------:R-:W-:Y:S01]  /*158b0*/  ISETP.GE.AND P6, PT, R85, R136, PT ;  /* 0x000000885500720c */ /* 0x000fe20003fc6270 */
[----:B--2---:R-:W-:Y:S01]  /*158c0*/  IMAD.IADD R28, R6, 0x1, -R55 ;  /* 0x00000001061c7824 */ /* 0x004fe200078e0a37 */
[----:B------:R1:W2:Y:S01]  /*158d0*/  I2F R41, R30 ;  /* 0x0000001e00297306 */ /* 0x0002a20000201400 */
[----:B----4-:R-:W-:Y:S01]  /*158e0*/  FFMA.FTZ R26, -R0, R49, R22 ;  /* 0x00000031001a7223 */ /* 0x010fe20000010116 */
[----:B------:R-:W-:Y:S02]  /*158f0*/  FSEL R22, R20, -INF , !P1 ;  /* 0xff80000014167808 */ /* 0x000fe40004800000 */
[----:B------:R-:W-:Y:S02]  /*15900*/  IABS R28, R28 ;  /* 0x0000001c001c7213 */ /* 0x000fe40000000000 */
[----:B------:R-:W-:Y:S01]  /*15910*/  FSEL R26, R26, -INF , !P1 ;  /* 0xff8000001a1a7808 */ /* 0x000fe20004800000 */
[----:B---3--:R-:W-:Y:S01]  /*15920*/  FFMA.FTZ R24, -R0, R24, R23 ;  /* 0x0000001800187223 */ /* 0x008fe20000010117 */
[----:B------:R-:W3:Y:S01]  /*15930*/  I2F R4, R4 ;  /* 0x0000000400047306 */ /* 0x000ee20000201400 */
[----:B------:R-:W-:Y:S01]  /*15940*/  IMAD.IADD R23, R6, 0x1, -R33 ;  /* 0x0000000106177824 */ /* 0x000fe200078e0a21 */
[----:B------:R-:W-:-:S02]  /*15950*/  ISETP.GE.AND P1, PT, R37, R136, PT ;  /* 0x000000882500720c */ /* 0x000fc40003f26270 */
[----:B------:R-:W-:Y:S02]  /*15960*/  IABS R25, R25 ;  /* 0x0000001900197213 */ /* 0x000fe40000000000 */
[----:B------:R-:W-:Y:S02]  /*15970*/  IADD3 R11, R31, 0x29, RZ ;  /* 0x000000291f0b7810 */ /* 0x000fe40007ffe0ff */
[----:B-1----:R-:W-:Y:S01]  /*15980*/  FSEL R30, R40, -INF , !P5 ;  /* 0xff800000281e7808 */ /* 0x002fe20006800000 */
[----:B------:R-:W1:Y:S01]  /*15990*/  I2F R87, R87 ;  /* 0x0000005700577306 */ /* 0x000e620000201400 */
[----:B------:R-:W-:Y:S01]  /*159a0*/  FSEL R38, R38, -INF , !P5 ;  /* 0xff80000026267808 */ /* 0x000fe20006800000 */
[----:B--2---:R-:W-:Y:S01]  /*159b0*/  FFMA.FTZ R41, -R0, R41, R18 ;  /* 0x0000002900297223 */ /* 0x004fe20000010112 */
[----:B------:R-:W-:Y:S01]  /*159c0*/  FSEL R32, R32, -INF , !P6 ;  /* 0xff80000020207808 */ /* 0x000fe20007000000 */
[----:B------:R-:W-:Y:S01]  /*159d0*/  IMAD.IADD R7, R9, 0x1, -R11 ;  /* 0x0000000109077824 */ /* 0x000fe200078e0a0b */
[----:B------:R-:W-:Y:S01]  /*159e0*/  ISETP.GE.AND P5, PT, R55, R136, PT ;  /* 0x000000883700720c */ /* 0x000fe20003fa6270 */
[----:B---3--:R-:W-:-:S02]  /*159f0*/  FFMA.FTZ R4, -R0, R4, R21 ;  /* 0x0000000400047223 */ /* 0x008fc40000010115 */
[----:B------:R2:W3:Y:S01]  /*15a00*/  I2F R40, R28 ;  /* 0x0000001c00287306 */ /* 0x0004e20000201400 */
[----:B------:R-:W-:-:S07]  /*15a10*/  IABS R7, R7 ;  /* 0x0000000700077213 */ /* 0x000fce0000000000 */
[----:B------:R-:W4:Y:S01]  /*15a20*/  I2F R65, R65 ;  /* 0x0000004100417306 */ /* 0x000f220000201400 */
[----:B-1----:R-:W-:-:S05]  /*15a30*/  FFMA.FTZ R48, -R0, R87, R48 ;  /* 0x0000005700307223 */ /* 0x002fca0000010130 */
[----:B------:R-:W-:Y:S02]  /*15a40*/  FSEL R3, R48, -INF , !P0 ;  /* 0xff80000030037808 */ /* 0x000fe40004000000 */
[----:B--2---:R-:W-:Y:S01]  /*15a50*/  FSEL R28, R10, -INF , !P2 ;  /* 0xff8000000a1c7808 */ /* 0x004fe20005000000 */
[----:B------:R-:W-:Y:S01]  /*15a60*/  IMAD.IADD R10, R6, 0x1, -R37 ;  /* 0x00000001060a7824 */ /* 0x000fe200078e0a25 */
[----:B------:R-:W1:Y:S01]  /*15a70*/  I2F R5, R5 ;  /* 0x0000000500057306 */ /* 0x000e620000201400 */
[----:B------:R-:W-:Y:S01]  /*15a80*/  IABS R37, R23 ;  /* 0x0000001700257213 */ /* 0x000fe20000000000 */
[C---:B---3--:R-:W-:Y:S01]  /*15a90*/  FFMA.FTZ R40, -R0.reuse, R40, R19 ;  /* 0x0000002800287223 */ /* 0x048fe20000010113 */
[----:B------:R-:W-:Y:S02]  /*15aa0*/  ISETP.GE.AND P2, PT, R39, R136, PT ;  /* 0x000000882700720c */ /* 0x000fe40003f46270 */
[----:B------:R-:W-:Y:S01]  /*15ab0*/  IABS R10, R10 ;  /* 0x0000000a000a7213 */ /* 0x000fe20000000000 */
[C---:B----4-:R-:W-:Y:S01]  /*15ac0*/  FFMA.FTZ R50, -R0.reuse, R65, R50 ;  /* 0x0000004100327223 */ /* 0x050fe20000010132 */
[----:B------:R-:W-:Y:S01]  /*15ad0*/  IADD3 R19, R31, 0x38, RZ ;  /* 0x000000381f137810 */ /* 0x000fe20007ffe0ff */
[----:B------:R-:W2:Y:S01]  /*15ae0*/  I2F R29, R29 ;  /* 0x0000001d001d7306 */ /* 0x000ea20000201400 */
[----:B------:R-:W-:Y:S07]  /*15af0*/  LDSM.16.MT88.4 R64, [R192+0xe000] ;  /* 0x00e00000c040783b */ /* 0x000fee0000004200 */
[----:B------:R-:W3:Y:S01]  /*15b00*/  I2F R23, R10 ;  /* 0x0000000a00177306 */ /* 0x000ee20000201400 */
[----:B-1----:R-:W-:Y:S01]  /*15b10*/  FFMA.FTZ R34, -R0, R5, R51 ;  /* 0x0000000500227223 */ /* 0x002fe20000010133 */
[----:B------:R-:W-:-:S02]  /*15b20*/  FSEL R5, R50, -INF , !P0 ;  /* 0xff80000032057808 */ /* 0x000fc40004000000 */
[----:B------:R-:W-:Y:S01]  /*15b30*/  ISETP.GE.AND P0, PT, R63, R136, PT ;  /* 0x000000883f00720c */ /* 0x000fe20003f06270 */
[----:B------:R-:W-:Y:S01]  /*15b40*/  LDSM.16.MT88.4 R48, [R189+0xc000] ;  /* 0x00c00000bd30783b */ /* 0x000fe20000004200 */
[----:B------:R-:W-:Y:S02]  /*15b50*/  FSEL R34, R34, -INF , !P6 ;  /* 0xff80000022227808 */ /* 0x000fe40007000000 */
[----:B------:R-:W1:Y:S01]  /*15b60*/  I2F R35, R35 ;  /* 0x0000002300237306 */ /* 0x000e620000201400 */
[----:B--2---:R-:W-:Y:S01]  /*15b70*/  FFMA.FTZ R29, -R0, R29, R17 ;  /* 0x0000001d001d7223 */ /* 0x004fe20000010111 */
[----:B------:R-:W-:Y:S01]  /*15b80*/  FSEL R20, R4, -INF , !P0 ;  /* 0xff80000004147808 */ /* 0x000fe20004000000 */
[----:B------:R-:W-:Y:S01]  /*15b90*/  IMAD.IADD R4, R6, 0x1, -R11 ;  /* 0x0000000106047824 */ /* 0x000fe200078e0a0b */
[----:B------:R-:W-:Y:S02]  /*15ba0*/  FSEL R24, R24, -INF , !P0 ;  /* 0xff80000018187808 */ /* 0x000fe40004000000 */
[----:B------:R-:W-:-:S02]  /*15bb0*/  IADD3 R17, R31, 0x31, RZ ;  /* 0x000000311f117810 */ /* 0x000fc40007ffe0ff */
[----:B------:R-:W2:Y:S01]  /*15bc0*/  I2F R21, R42 ;  /* 0x0000002a00157306 */ /* 0x000ea20000201400 */
[C---:B---3--:R-:W-:Y:S01]  /*15bd0*/  FFMA.FTZ R15, -R0.reuse, R23, R15 ;  /* 0x00000017000f7223 */ /* 0x048fe2000001010f */
[-C--:B------:R-:W-:Y:S02]  /*15be0*/  ISETP.GE.AND P0, PT, R33, R136.reuse, PT ;  /* 0x000000882100720c */ /* 0x080fe40003f06270 */
[----:B------:R-:W-:Y:S02]  /*15bf0*/  ISETP.GE.AND P6, PT, R59, R136, PT ;  /* 0x000000883b00720c */ /* 0x000fe40003fc6270 */
[----:B------:R-:W-:Y:S01]  /*15c00*/  FSEL R164, R15, -INF , !P1 ;  /* 0xff8000000fa47808 */ /* 0x000fe20004800000 */
[----:B------:R-:W-:Y:S01]  /*15c10*/  LDSM.16.MT88.4 R56, [R188+0xc000] ;  /* 0x00c00000bc38783b */ /* 0x000fe20000004200 */
[----:B------:R-:W3:Y:S01]  /*15c20*/  I2F R8, R8 ;  /* 0x0000000800087306 */ /* 0x000ee20000201400 */
[----:B------:R-:W-:Y:S01]  /*15c30*/  FMNMX.FTZ R15, R5, R34, !PT ;  /* 0x00000022050f7209 */ /* 0x000fe20007810000 */
[----:B-1----:R-:W-:Y:S01]  /*15c40*/  FFMA.FTZ R16, -R0, R35, R16 ;  /* 0x0000002300107223 */ /* 0x002fe20000010110 */
[----:B------:R-:W-:-:S02]  /*15c50*/  IADD3 R33, R31, 0x30, RZ ;  /* 0x000000301f217810 */ /* 0x000fc40007ffe0ff */
[----:B------:R-:W-:Y:S02]  /*15c60*/  FMNMX.FTZ R15, R38, R15, !PT ;  /* 0x0000000f260f7209 */ /* 0x000fe40007810000 */
[----:B------:R-:W-:Y:S01]  /*15c70*/  FSEL R10, R16, -INF , !P6 ;  /* 0xff800000100a7808 */ /* 0x000fe20007000000 */
[----:B------:R-:W1:Y:S01]  /*15c80*/  I2F R27, R27 ;  /* 0x0000001b001b7306 */ /* 0x000e620000201400 */
[----:B--2---:R-:W-:Y:S01]  /*15c90*/  FFMA.FTZ R21, -R0, R21, R14 ;  /* 0x0000001500157223 */ /* 0x004fe2000001010e */
[----:B------:R-:W-:Y:S01]  /*15ca0*/  IABS R18, R4 ;  /* 0x0000000400127213 */ /* 0x000fe20000000000 */
[----:B------:R-:W-:Y:S01]  /*15cb0*/  IMAD.IADD R16, R6, 0x1, -R33 ;  /* 0x0000000106107824 */ /* 0x000fe200078e0a21 */
[----:B------:R-:W-:Y:S01]  /*15cc0*/  FMNMX.FTZ R15, R36, R15, !PT ;  /* 0x0000000f240f7209 */ /* 0x000fe20007810000 */
[----:B------:R-:W-:Y:S01]  /*15cd0*/  IMAD.IADD R14, R6, 0x1, -R19 ;  /* 0x00000001060e7824 */ /* 0x000fe200078e0a13 */
[----:B------:R-:W-:Y:S02]  /*15ce0*/  FSEL R224, R21, -INF , !P2 ;  /* 0xff80000015e07808 */ /* 0x000fe40005000000 */
[----:B------:R-:W2:Y:S01]  /*15cf0*/  I2F R25, R25 ;  /* 0x0000001900197306 */ /* 0x000ea20000201400 */
[----:B---3--:R-:W-:Y:S01]  /*15d00*/  FFMA.FTZ R170, -R0, R8, R13 ;  /* 0x0000000800aa7223 */ /* 0x008fe2000001010d */
[----:B------:R-:W-:Y:S01]  /*15d10*/  FMNMX.FTZ R21, R3, R32, !PT ;  /* 0x0000002003157209 */ /* 0x000fe20007810000 */
[----:B------:R-:W-:Y:S01]  /*15d20*/  IMAD.IADD R8, R6, 0x1, -R17 ;  /* 0x0000000106087824 */ /* 0x000fe200078e0a11 */
[----:B------:R-:W-:-:S02]  /*15d30*/  IADD3 R31, R31, 0x39, RZ ;  /* 0x000000391f1f7810 */ /* 0x000fc40007ffe0ff */
[----:B------:R-:W-:Y:S02]  /*15d40*/  FSEL R4, R41, -INF , !P6 ;  /* 0xff80000029047808 */ /* 0x000fe40007000000 */
[----:B------:R-:W-:Y:S01]  /*15d50*/  IABS R8, R8 ;  /* 0x0000000800087213 */ /* 0x000fe20000000000 */
[----:B------:R-:W3:Y:S01]  /*15d60*/  I2F R37, R37 ;  /* 0x0000002500257306 */ /* 0x000ee20000201400 */
[----:B------:R-:W-:Y:S01]  /*15d70*/  ISETP.GE.AND P6, PT, R11, R136, PT ;  /* 0x000000880b00720c */ /* 0x000fe20003fc6270 */
[----:B-1----:R-:W-:Y:S01]  /*15d80*/  FFMA.FTZ R12, -R0, R27, R12 ;  /* 0x0000001b000c7223 */ /* 0x002fe2000001010c */
[----:B------:R-:W-:Y:S01]  /*15d90*/  FMNMX.FTZ R21, R30, R21, !PT ;  /* 0x000000151e157209 */ /* 0x000fe20007810000 */
[----:B------:R-:W-:Y:S01]  /*15da0*/  IMAD.IADD R23, R6, 0x1, -R31 ;  /* 0x0000000106177824 */ /* 0x000fe200078e0a1f */
[----:B------:R-:W-:Y:S02]  /*15db0*/  IABS R16, R16 ;  /* 0x0000001000107213 */ /* 0x000fe40000000000 */
[----:B------:R-:W-:Y:S01]  /*15dc0*/  FMNMX.FTZ R15, R26, R15, !PT ;  /* 0x0000000f1a0f7209 */ /* 0x000fe20007810000 */
[----:B------:R1:W4:Y:S01]  /*15dd0*/  I2F R11, R18 ;  /* 0x00000012000b7306 */ /* 0x0003220000201400 */
[----:B------:R-:W-:Y:S01]  /*15de0*/  FSEL R6, R40, -INF , !P5 ;  /* 0xff80000028067808 */ /* 0x000fe20006800000 */
[----:B--2---:R-:W-:Y:S01]  /*15df0*/  FFMA.FTZ R25, -R0, R25, R76 ;  /* 0x0000001900197223 */ /* 0x004fe2000001014c */
[----:B------:R-:W-:Y:S01]  /*15e00*/  FMNMX.FTZ R21, R28, R21, !PT ;  /* 0x000000151c157209 */ /* 0x000fe20007810000 */
[----:B------:R-:W-:Y:S01]  /*15e10*/  LDSM.16.MT88.4 R40, [R190+0xc000] ;  /* 0x00c00000be28783b */ /* 0x000fe20000004200 */
[----:B------:R-:W-:-:S02]  /*15e20*/  FMNMX.FTZ R15, R24, R15, !PT ;  /* 0x0000000f180f7209 */ /* 0x000fc40007810000 */
[----:B------:R-:W-:Y:S01]  /*15e30*/  FSEL R220, R12, -INF , !P2 ;  /* 0xff8000000cdc7808 */ /* 0x000fe20005000000 */
[----:B------:R2:W5:Y:S01]  /*15e40*/  I2F R13, R16 ;  /* 0x00000010000d7306 */ /* 0x0005620000201400 */
[----:B------:R-:W-:Y:S01]  /*15e50*/  FMNMX.FTZ R21, R22, R21, !PT ;  /* 0x0000001516157209 */ /* 0x000fe20007810000 */
[----:B---3--:R-:W-:Y:S01]  /*15e60*/  FFMA.FTZ R37, -R0, R37, R78 ;  /* 0x0000002500257223 */ /* 0x008fe2000001014e */
[----:B------:R-:W-:Y:S01]  /*15e70*/  ISETP.GE.AND P2, PT, R17, R136, PT ;  /* 0x000000881100720c */ /* 0x000fe20003f46270 */
[----:B------:R-:W-:Y:S01]  /*15e80*/  IMAD.IADD R17, R9, 0x1, -R17 ;  /* 0x0000000109117824 */ /* 0x000fe200078e0a11 */
[----:B------:R-:W-:Y:S02]  /*15e90*/  FMNMX.FTZ R15, R4, R15, !PT ;  /* 0x0000000f040f7209 */ /* 0x000fe40007810000 */
[----:B------:R-:W-:Y:S01]  /*15ea0*/  FSEL R170, R170, -INF , !P1 ;  /* 0xff800000aaaa7808 */ /* 0x000fe20004800000 */
[----:B------:R-:W3:Y:S01]  /*15eb0*/  I2F R7, R7 ;  /* 0x0000000700077306 */ /* 0x000ee20000201400 */
[----:B-1----:R-:W-:Y:S01]  /*15ec0*/  IABS R18, R14 ;  /* 0x0000000e00127213 */ /* 0x002fe20000000000 */
[----:B----4-:R-:W-:Y:S01]  /*15ed0*/  FFMA.FTZ R11, -R0, R11, R79 ;  /* 0x0000000b000b7223 */ /* 0x010fe2000001014f */
[----:B------:R-:W-:Y:S01]  /*15ee0*/  ISETP.GE.AND P1, PT, R19, R136, PT ;  /* 0x000000881300720c */ /* 0x000fe20003f26270 */
[----:B------:R-:W-:Y:S01]  /*15ef0*/  IMAD.IADD R19, R9, 0x1, -R19 ;  /* 0x0000000109137824 */ /* 0x000fe200078e0a13 */
[----:B------:R-:W-:-:S02]  /*15f00*/  FMNMX.FTZ R21, R20, R21, !PT ;  /* 0x0000001514157209 */ /* 0x000fc40007810000 */
[----:B------:R-:W-:Y:S01]  /*15f10*/  FSEL R218, R25, -INF , !P0 ;  /* 0xff80000019da7808 */ /* 0x000fe20004000000 */
[----:B------:R1:W4:Y:S01]  /*15f20*/  I2F R14, R8 ;  /* 0x00000008000e7306 */ /* 0x0003220000201400 */
[----:B--2---:R-:W-:Y:S01]  /*15f30*/  IABS R16, R23 ;  /* 0x0000001700107213 */ /* 0x004fe20000000000 */
[----:B-----5:R-:W-:Y:S01]  /*15f40*/  FFMA.FTZ R13, -R0, R13, R74 ;  /* 0x0000000d000d7223 */ /* 0x020fe2000001014a */
[----:B------:R-:W-:Y:S02]  /*15f50*/  FMNMX.FTZ R25, R6, R15, !PT ;  /* 0x0000000f06197209 */ /* 0x000fe40007810000 */
[----:B------:R-:W-:Y:S02]  /*15f60*/  IABS R17, R17 ;  /* 0x0000001100117213 */ /* 0x000fe40000000000 */
[----:B------:R-:W-:Y:S01]  /*15f70*/  FMNMX.FTZ R21, R10, R21, !PT ;  /* 0x000000150a157209 */ /* 0x000fe20007810000 */
[----:B------:R-:W2:Y:S01]  /*15f80*/  I2F R12, R16 ;  /* 0x00000010000c7306 */ /* 0x000ea20000201400 */
[----:B------:R-:W-:Y:S01]  /*15f90*/  IABS R19, R19 ;  /* 0x0000001300137213 */ /* 0x000fe20000000000 */
[----:B---3--:R-:W-:Y:S01]  /*15fa0*/  FFMA.FTZ R7, -R0, R7, R77 ;  /* 0x0000000700077223 */ /* 0x008fe2000001014d */
[----:B------:R-:W-:-:S02]  /*15fb0*/  FMNMX.FTZ R25, R224, R25, !PT ;  /* 0x00000019e0197209 */ /* 0x000fc40007810000 */
[----:B------:R-:W-:Y:S02]  /*15fc0*/  FSEL R222, R11, -INF , !P6 ;  /* 0xff8000000bde7808 */ /* 0x000fe40007000000 */
[----:B------:R-:W-:Y:S01]  /*15fd0*/  FSEL R166, R37, -INF , !P0 ;  /* 0xff80000025a67808 */ /* 0x000fe20004000000 */
[----:B------:R-:W3:Y:S01]  /*15fe0*/  I2F R23, R18 ;  /* 0x0000001200177306 */ /* 0x000ee20000201400 */
[----:B-1----:R-:W-:Y:S01]  /*15ff0*/  FSEL R8, R29, -INF , !P5 ;  /* 0xff8000001d087808 */ /* 0x002fe20006800000 */
[----:B----4-:R-:W-:Y:S01]  /*16000*/  FFMA.FTZ R14, -R0, R14, R75 ;  /* 0x0000000e000e7223 */ /* 0x010fe2000001014b */
[----:B------:R-:W-:Y:S01]  /*16010*/  ISETP.GE.AND P5, PT, R33, R136, PT ;  /* 0x000000882100720c */ /* 0x000fe20003fa6270 */
[C---:B------:R-:W-:Y:S01]  /*16020*/  IMAD.IADD R33, R9.reuse, 0x1, -R33 ;  /* 0x0000000109217824 */ /* 0x040fe200078e0a21 */
[----:B------:R-:W-:Y:S01]  /*16030*/  FMNMX.FTZ R21, R8, R21, !PT ;  /* 0x0000001508157209 */ /* 0x000fe20007810000 */
[----:B------:R-:W-:Y:S01]  /*16040*/  IMAD.IADD R9, R9, 0x1, -R31 ;  /* 0x0000000109097824 */ /* 0x000fe200078e0a1f */
[----:B------:R-:W-:Y:S01]  /*16050*/  FMNMX.FTZ R25, R164, R25, !PT ;  /* 0x00000019a4197209 */ /* 0x000fe20007810000 */
[----:B------:R-:W1:Y:S01]  /*16060*/  I2F R11, R19 ;  /* 0x00000013000b7306 */ /* 0x000e620000201400 */
[----:B------:R-:W-:Y:S01]  /*16070*/  IABS R33, R33 ;  /* 0x0000002100217213 */ /* 0x000fe20000000000 */
[----:B--2---:R-:W-:Y:S01]  /*16080*/  FFMA.FTZ R12, -R0, R12, R83 ;  /* 0x0000000c000c7223 */ /* 0x004fe20000010153 */
[----:B------:R-:W-:-:S02]  /*16090*/  IABS R16, R9 ;  /* 0x0000000900107213 */ /* 0x000fc40000000000 */
[----:B------:R-:W-:Y:S02]  /*160a0*/  FMNMX.FTZ R21, R220, R21, !PT ;  /* 0x00000015dc157209 */ /* 0x000fe40007810000 */
[----:B------:R-:W-:Y:S01]  /*160b0*/  FSEL R216, R13, -INF , !P5 ;  /* 0xff8000000dd87808 */ /* 0x000fe20006800000 */
[----:B------:R-:W2:Y:S01]  /*160c0*/  I2F R15, R33 ;  /* 0x00000021000f7306 */ /* 0x000ea20000201400 */
[----:B------:R-:W-:Y:S01]  /*160d0*/  FMNMX.FTZ R25, R166, R25, !PT ;  /* 0x00000019a6197209 */ /* 0x000fe20007810000 */
[----:B---3--:R-:W-:Y:S01]  /*160e0*/  FFMA.FTZ R23, -R0, R23, R82 ;  /* 0x0000001700177223 */ /* 0x008fe20000010152 */
[----:B------:R-:W-:Y:S02]  /*160f0*/  FMNMX.FTZ R21, R170, R21, !PT ;  /* 0x00000015aa157209 */ /* 0x000fe40007810000 */
[----:B------:R-:W-:Y:S02]  /*16100*/  FMNMX.FTZ R25, R222, R25, !PT ;  /* 0x00000019de197209 */ /* 0x000fe40007810000 */
[----:B------:R-:W-:Y:S01]  /*16110*/  FSEL R172, R7, -INF , !P6 ;  /* 0xff80000007ac7808 */ /* 0x000fe20007000000 */
[----:B------:R-:W3:Y:S01]  /*16120*/  I2F R9, R17 ;  /* 0x0000001100097306 */ /* 0x000ee20000201400 */
[----:B------:R-:W-:Y:S01]  /*16130*/  FMNMX.FTZ R21, R218, R21, !PT ;  /* 0x00000015da157209 */ /* 0x000fe20007810000 */
[----:B-1----:R-:W-:Y:S01]  /*16140*/  FFMA.FTZ R11, -R0, R11, R80 ;  /* 0x0000000b000b7223 */ /* 0x002fe20000010150 */
[----:B------:R-:W-:-:S02]  /*16150*/  FSEL R214, R14, -INF , !P2 ;  /* 0xff8000000ed67808 */ /* 0x000fc40005000000 */
[----:B------:R-:W-:Y:S02]  /*16160*/  FMNMX.FTZ R25, R216, R25, !PT ;  /* 0x00000019d8197209 */ /* 0x000fe40007810000 */
[----:B------:R-:W-:Y:S01]  /*16170*/  FMNMX.FTZ R21, R172, R21, !PT ;  /* 0x00000015ac157209 */ /* 0x000fe20007810000 */
[----:B------:R-:W1:Y:S01]  /*16180*/  I2F R13, R16 ;  /* 0x00000010000d7306 */ /* 0x000e620000201400 */
[C---:B--2---:R-:W-:Y:S01]  /*16190*/  FFMA.FTZ R15, -R0.reuse, R15, R72 ;  /* 0x0000000f000f7223 */ /* 0x044fe20000010148 */
[----:B------:R-:W-:Y:S02]  /*161a0*/  ISETP.GE.AND P0, PT, R31, R136, PT ;  /* 0x000000881f00720c */ /* 0x000fe40003f06270 */
[----:B------:R-:W-:Y:S02]  /*161b0*/  FSEL R212, R23, -INF , !P1 ;  /* 0xff80000017d47808 */ /* 0x000fe40004800000 */
[----:B------:R-:W-:Y:S01]  /*161c0*/  FSEL R174, R15, -INF , !P5 ;  /* 0xff8000000fae7808 */ /* 0x000fe20006800000 */
[----:B---3--:R-:W-:Y:S01]  /*161d0*/  FFMA.FTZ R9, -R0, R9, R73 ;  /* 0x0000000900097223 */ /* 0x008fe20000010149 */
[----:B------:R-:W-:Y:S01]  /*161e0*/  FMNMX.FTZ R25, R214, R25, !PT ;  /* 0x00000019d6197209 */ /* 0x000fe20007810000 */
[----:B------:R-:W-:Y:S01]  /*161f0*/  LDSM.16.MT88.4 R72, [R190+0xe000] ;  /* 0x00e00000be48783b */ /* 0x000fe20000004200 */
[----:B------:R-:W-:-:S02]  /*16200*/  FMNMX.FTZ R21, R174, R21, !PT ;  /* 0x00000015ae157209 */ /* 0x000fc40007810000 */
[----:B------:R-:W-:Y:S02]  /*16210*/  FSEL R146, R9, -INF , !P2 ;  /* 0xff80000009927808 */ /* 0x000fe40005000000 */
[----:B------:R-:W-:Y:S01]  /*16220*/  FSEL R210, R12, -INF , !P0 ;  /* 0xff8000000cd27808 */ /* 0x000fe20004000000 */
[----:B-1----:R-:W-:Y:S01]  /*16230*/  FFMA.FTZ R13, -R0, R13, R81 ;  /* 0x0000000d000d7223 */ /* 0x002fe20000010151 */
[----:B------:R-:W-:Y:S01]  /*16240*/  FMNMX.FTZ R25, R212, R25, !PT ;  /* 0x00000019d4197209 */ /* 0x000fe20007810000 */
[----:B------:R-:W-:Y:S01]  /*16250*/  LDSM.16.MT88.4 R80, [R189+0xe000] ;  /* 0x00e00000bd50783b */ /* 0x000fe20000004200 */
[----:B------:R-:W-:Y:S02]  /*16260*/  FSEL R144, R11, -INF , !P1 ;  /* 0xff8000000b907808 */ /* 0x000fe40004800000 */
[----:B------:R-:W-:Y:S01]  /*16270*/  FMNMX.FTZ R21, R146, R21, !PT ;  /* 0x0000001592157209 */ /* 0x000fe20007810000 */
[----:B------:R-:W-:Y:S01]  /*16280*/  LDSM.16.MT88.4 R16, [R189+0xe800] ;  /* 0x00e80000bd10783b */ /* 0x000fe20000004200 */
        /* <DEDUP_REMOVED lines=24> */
[----:B------:R-:W-:-:S02]  /*16410*/  FFMA.FTZ R155, R3, c[0x0][0x23c], -R163 ;  /* 0x00008f00039b7a23 */ /* 0x000fc400000108a3 */
[--C-:B------:R-:W-:Y:S02]  /*16420*/  FFMA.FTZ R158, R32, c[0x0][0x23c], -R163.reuse ;  /* 0x00008f00209e7a23 */ /* 0x100fe400000108a3 */
[--C-:B------:R-:W-:Y:S01]  /*16430*/  FFMA.FTZ R162, R30, c[0x0][0x23c], -R163.reuse ;  /* 0x00008f001ea27a23 */ /* 0x100fe200000108a3 */
[----:B------:R-:W-:Y:S01]  /*16440*/  LDSM.16.MT88.4 R32, [R189+0xc800] ;  /* 0x00c80000bd20783b */ /* 0x000fe20000004200 */
[----:B------:R-:W-:Y:S01]  /*16450*/  FFMA.FTZ R151, R28, c[0x0][0x23c], -R163 ;  /* 0x00008f001c977a23 */ /* 0x000fe200000108a3 */
[----:B------:R-:W1:Y:S01]  /*16460*/  MUFU.EX2 R153, R153 ;  /* 0x0000009900997308 */ /* 0x000e620000000800 */
[--C-:B------:R-:W-:Y:S01]  /*16470*/  FFMA.FTZ R138, R4, c[0x0][0x23c], -R145.reuse ;  /* 0x00008f00048a7a23 */ /* 0x100fe20000010891 */
[----:B------:R-:W-:Y:S01]  /*16480*/  LDSM.16.MT88.4 R28, [R188+0xc800] ;  /* 0x00c80000bc1c783b */ /* 0x000fe20000004200 */
[----:B------:R-:W-:Y:S02]  /*16490*/  FFMA.FTZ R3, R6, c[0x0][0x23c], -R145 ;  /* 0x00008f0006037a23 */ /* 0x000fe40000010891 */
[--C-:B------:R-:W-:Y:S01]  /*164a0*/  FFMA.FTZ R148, R10, c[0x0][0x23c], -R163.reuse ;  /* 0x00008f000a947a23 */ /* 0x100fe200000108a3 */
[----:B------:R-:W2:Y:S01]  /*164b0*/  LDSM.16.MT88.4 R4, [R188+0x10000] ;  /* 0x01000000bc04783b */ /* 0x000ea20000004200 */
[----:B------:R-:W-:Y:S01]  /*164c0*/  FFMA.FTZ R135, R8, c[0x0][0x23c], -R163 ;  /* 0x00008f0008877a23 */ /* 0x000fe200000108a3 */
[----:B------:R-:W-:Y:S01]  /*164d0*/  MUFU.EX2 R154, R154 ;  /* 0x0000009a009a7308 */ /* 0x000fe20000000800 */
[--C-:B------:R-:W-:Y:S01]  /*164e0*/  FFMA.FTZ R150, R26, c[0x0][0x23c], -R145.reuse ;  /* 0x00008f001a967a23 */ /* 0x100fe20000010891 */
[----:B------:R-:W3:Y:S01]  /*164f0*/  LDSM.16.MT88.4 R8, [R192+0xe800] ;  /* 0x00e80000c008783b */ /* 0x000ee20000004200 */
[----:B------:R-:W-:-:S02]  /*16500*/  FFMA.FTZ R137, R24, c[0x0][0x23c], -R145 ;  /* 0x00008f0018897a23 */ /* 0x000fc40000010891 */
[--C-:B------:R-:W-:Y:S01]  /*16510*/  FFMA.FTZ R152, R22, c[0x0][0x23c], -R163.reuse ;  /* 0x00008f0016987a23 */ /* 0x100fe200000108a3 */
[----:B------:R-:W-:Y:S01]  /*16520*/  LDSM.16.MT88.4 R24, [R190+0xe800] ;  /* 0x00e80000be18783b */ /* 0x000fe20000004200 */
[----:B------:R-:W-:Y:S01]  /*16530*/  FFMA.FTZ R139, R20, c[0x0][0x23c], -R163 ;  /* 0x00008f00148b7a23 */ /* 0x000fe200000108a3 */
[----:B------:R-:W4:Y:S01]  /*16540*/  MUFU.EX2 R149, R149 ;  /* 0x0000009500957308 */ /* 0x000f220000000800 */
        /* <DEDUP_REMOVED lines=10> */
[----:B------:R-:W5:Y:S01]  /*165f0*/  MUFU.EX2 R158, R158 ;  /* 0x0000009e009e7308 */ /* 0x000f620000000800 */
[----:B----4-:R-:W-:Y:S01]  /*16600*/  F2FP.PACK_AB R115, R149, R154 ;  /* 0x0000009a9573723e */ /* 0x010fe200000000ff */
[----:B------:R-:W-:Y:S02]  /*16610*/  FFMA.FTZ R172, R172, c[0x0][0x23c], -R163 ;  /* 0x00008f00acac7a23 */ /* 0x000fe400000108a3 */
        /* <DEDUP_REMOVED lines=8> */
[----:B-----5:R-:W-:Y:S01]  /*166a0*/  F2FP.PACK_AB R112, R158, R155 ;  /* 0x0000009b9e70723e */ /* 0x020fe200000000ff */
        /* <DEDUP_REMOVED lines=8> */
[----:B----4-:R-:W-:Y:S01]  /*16730*/  F2FP.PACK_AB R114, R151, R162 ;  /* 0x000000a29772723e */ /* 0x010fe200000000ff */
[----:B------:R-:W4:Y:S01]  /*16740*/  MUFU.EX2 R137, R137 ;  /* 0x0000008900897308 */ /* 0x000f220000000800 */
        /* <DEDUP_REMOVED lines=46> */
[C---:B--2---:R-:W-:Y:S07]  /*16a30*/  HMMA.16816.F32 R116, R112.reuse, R4, RZ ;  /* 0x000000047074723c */ /* 0x044fee00000018ff */
[----:B----4-:R-:W-:Y:S01]  /*16a40*/  F2FP.PACK_AB R5, R137, R150 ;  /* 0x000000968905723e */ /* 0x010fe200000000ff */
        /* <DEDUP_REMOVED lines=138> */
[----:B------:R-:W-:Y:S01]  /*172f0*/  IADD3 R214, R134, -0x2, RZ ;  /* 0xfffffffe86d67810 */ /* 0x000fe20007ffe0ff */
[----:B------:R-:W-:Y:S01]  /*17300*/  ULEA UR4, -UR4, URZ, 0x6 ;  /* 0x0000003f04047291 */ /* 0x000fe2000f8e313f */
[----:B------:R-:W-:Y:S01]  /*17310*/  IMAD.MOV.U32 R135, RZ, RZ, R132 ;  /* 0x000000ffff877224 */ /* 0x000fe200078e0084 */
[----:B------:R-:W-:-:S02]  /*17320*/  ULDC UR8, c[0x0][0x1a0] ;  /* 0x0000680000087ab9 */ /* 0x000fc40000000800 */
[----:B------:R-:W-:Y:S02]  /*17330*/  USHF.R.S32.HI UR5, URZ, 0x1f, UR4 ;  /* 0x0000001f3f057899 */ /* 0x000fe40008011404 */
[----:B------:R-:W-:Y:S01]  /*17340*/  MOV R212, UR4 ;  /* 0x0000000400d47c02 */ /* 0x000fe20008000f00 */
[----:B------:R-:W-:Y:S02]  /*17350*/  USHF.L.U32 UR8, UR8, 0x4, URZ ;  /* 0x0000000408087899 */ /* 0x000fe4000800063f */
[----:B------:R-:W-:Y:S01]  /*17360*/  ULDC.64 UR10, c[0x0][0x118] ;  /* 0x00004600000a7ab9 */ /* 0x000fe20000000a00 */
[----:B------:R-:W-:Y:S01]  /*17370*/  IMAD.U32 R211, RZ, RZ, UR5 ;  /* 0x00000005ffd37e24 */ /* 0x000fe2000f8e00ff */
[----:B------:R-:W-:Y:S01]  /*17380*/  UMOV UR7, 0x4 ;  /* 0x0000000400077882 */ /* 0x000fe20000000000 */
[----:B-1----:R-:W-:-:S05]  /*17390*/  LOP3.LUT R3, R3, 0x3, RZ, 0xc0, !PT ;  /* 0x0000000303037812 */ /* 0x002fca00078ec0ff */
[----:B------:R-:W-:Y:S02]  /*173a0*/  IMAD R3, R3, -0x2, R2 ;  /* 0xfffffffe03037824 */ /* 0x000fe400078e0202 */
[----:B------:R-:W-:-:S03]  /*173b0*/  IMAD.MOV.U32 R2, RZ, RZ, R133 ;  /* 0x000000ffff027224 */ /* 0x000fc600078e0085 */
[----:B------:R-:W-:Y:S02]  /*173c0*/  IADD3 R210, R136, R3, -R201 ;  /* 0x0000000388d27210 */ /* 0x000fe40007ffe8c9 */
.L_x_4971:
        /* <DEDUP_REMOVED lines=65> */
.L_x_4968:
[C---:B------:R-:W-:Y:S02]  /*177e0*/  LOP3.LUT P5, RZ, R208.reuse, 0x1, RZ, 0xc0, !PT ;  /* 0x00000001d0ff7812 */ /* 0x040fe400078ac0ff */
[CC--:B------:R-:W-:Y:S02]  /*177f0*/  LEA R132, P1, R7.reuse, R160.reuse, 0x1 ;  /* 0x000000a007847211 */ /* 0x0c0fe400078208ff */
[C---:B------:R-:W-:Y:S02]  /*17800*/  LOP3.LUT P4, RZ, R208.reuse, 0x2, RZ, 0xc0, !PT ;  /* 0x00000002d0ff7812 */ /* 0x040fe4000788c0ff */
[CCC-:B------:R-:W-:Y:S02]  /*17810*/  LEA.HI.X R133, R7.reuse, R161.reuse, R4.reuse, 0x1, P1 ;  /* 0x000000a107857211 */ /* 0x1c0fe400008f0c04 */
[----:B------:R-:W-:Y:S02]  /*17820*/  LOP3.LUT P2, RZ, R208, 0x4, RZ, 0xc0, !PT ;  /* 0x00000004d0ff7812 */ /* 0x000fe4000784c0ff */
[----:B------:R-:W-:Y:S03]  /*17830*/  IADD3 R5, P0, R7, UR8, RZ ;  /* 0x0000000807057c10 */ /* 0x000fe6000ff1e0ff */
[----:B------:R-:W-:Y:S01]  /*17840*/  @!PT LDS RZ, [RZ] ;  /* 0x00000000fffff984 */ /* 0x000fe20000000800 */
[----:B------:R-:W-:Y:S01]  /*17850*/  @!PT LDS RZ, [RZ] ;  /* 0x00000000fffff984 */ /* 0x000fe20000000800 */
[----:B------:R-:W-:Y:S01]  /*17860*/  @!PT LDS RZ, [RZ] ;  /* 0x00000000fffff984 */ /* 0x000fe20000000800 */
[----:B------:R1:W-:Y:S01]  /*17870*/  @P5 LDGSTS.E.BYPASS.LTC128B.128 [R202+0xc000], [R132.64] ;  /* 0x0c00000084ca5fae */ /* 0x0003e2000b901d4a */
[CC--:B------:R-:W-:Y:S01]  /*17880*/  @P5 LEA R14, P6, R5.reuse, R160.reuse, 0x1 ;  /* 0x000000a0050e5211 */ /* 0x0c0fe200078c08ff */
[C---:B------:R-:W-:Y:S01]  /*17890*/  IMAD.X R6, R200.reuse, 0x1, R4, P0 ;  /* 0x00000001c8067824 */ /* 0x040fe200000e0604 */
[C---:B------:R-:W-:Y:S01]  /*178a0*/  IADD3 R3, P0, R5.reuse, UR8, RZ ;  /* 0x0000000805037c10 */ /* 0x040fe2000ff1e0ff */
[----:B------:R-:W-:Y:S01]  /*178b0*/  @!P5 STS.128 [R202+0xc000], RZ ;  /* 0x00c000ffca00d388 */ /* 0x000fe20000000c00 */
[CC--:B------:R-:W-:Y:S02]  /*178c0*/  @P4 LEA R10, P1, R5.reuse, R160.reuse, 0x1 ;  /* 0x000000a0050a4211 */ /* 0x0c0fe400078208ff */
[CCC-:B------:R-:W-:Y:S01]  /*178d0*/  @P5 LEA.HI.X R15, R5.reuse, R161.reuse, R6.reuse, 0x1, P6 ;  /* 0x000000a1050f5211 */ /* 0x1c0fe200030f0c06 */
[----:B------:R-:W-:Y:S01]  /*178e0*/  @!PT LDS RZ, [RZ] ;  /* 0x00000000fffff984 */ /* 0x000fe20000000800 */
[----:B------:R-:W-:Y:S01]  /*178f0*/  @!PT LDS RZ, [RZ] ;  /* 0x00000000fffff984 */ /* 0x000fe20000000800 */
[----:B------:R-:W-:Y:S01]  /*17900*/  @!PT LDS RZ, [RZ] ;  /* 0x00000000fffff984 */ /* 0x000fe20000000800 */
[----:B------:R1:W-:Y:S01]  /*17910*/  @P4 LDGSTS.E.BYPASS.LTC128B.128 [R202+0xe000], [R132.64+0x80] ;  /* 0x0e00008084ca4fae */ /* 0x0003e2000b901d4a */
[CCC-:B------:R-:W-:Y:S01]  /*17920*/  @P4 LEA.HI.X R11, R5.reuse, R161.reuse, R6.reuse, 0x1, P1 ;  /* 0x000000a1050b4211 */ /* 0x1c0fe200008f0c06 */
[C-C-:B------:R-:W-:Y:S01]  /*17930*/  IMAD.X R4, R200.reuse, 0x1, R6.reuse, P0 ;  /* 0x00000001c8047824 */ /* 0x140fe200000e0606 */
[-C--:B------:R-:W-:Y:S01]  /*17940*/  @P2 LEA R8, P0, R5, R160.reuse, 0x1 ;  /* 0x000000a005082211 */ /* 0x080fe200078008ff */
[----:B------:R-:W-:Y:S01]  /*17950*/  @!P4 STS.128 [R202+0xe000], RZ ;  /* 0x00e000ffca00c388 */ /* 0x000fe20000000c00 */
[-C--:B------:R-:W-:Y:S02]  /*17960*/  @P5 LEA R12, P6, R3, R160.reuse, 0x1 ;  /* 0x000000a0030c5211 */ /* 0x080fe400078c08ff */
[-C--:B------:R-:W-:Y:S01]  /*17970*/  @P2 LEA.HI.X R9, R5, R161.reuse, R6, 0x1, P0 ;  /* 0x000000a105092211 */ /* 0x080fe200000f0c06 */
[----:B------:R-:W-:Y:S01]  /*17980*/  @!PT LDS RZ, [RZ] ;  /* 0x00000000fffff984 */ /* 0x000fe20000000800 */
[----:B------:R-:W-:Y:S01]  /*17990*/  @!PT LDS RZ, [RZ] ;  /* 0x00000000fffff984 */ /* 0x000fe20000000800 */
[----:B------:R-:W-:Y:S01]  /*179a0*/  @!PT LDS RZ, [RZ] ;  /* 0x00000000fffff984 */ /* 0x000fe20000000800 */
[----:B------:R1:W-:Y:S01]  /*179b0*/  @P2 LDGSTS.E.BYPASS.LTC128B.128 [R202+0x10000], [R132.64+0x100] ;  /* 0x1000010084ca2fae */ /* 0x0003e2000b901d4a */
[CCC-:B------:R-:W-:Y:S02]  /*179c0*/  @P5 LEA.HI.X R13, R3.reuse, R161.reuse, R4.reuse, 0x1, P6 ;  /* 0x000000a1030d5211 */ /* 0x1c0fe400030f0c04 */
        /* <DEDUP_REMOVED lines=8> */
[C---:B------:R-:W-:Y:S02]  /*17a50*/  IADD3 R5, P6, R3.reuse, UR8, RZ ;  /* 0x0000000803057c10 */ /* 0x040fe4000ffde0ff */
        /* <DEDUP_REMOVED lines=52> */
[----:B----4-:R-:W2:Y:S04]  /*17da0*/  LDSM.16.M88.4 R16, [R197+0x6800] ;  /* 0x00680000c510783b */ /* 0x010ea80000000200 */
[----:B------:R-:W1:Y:S04]  /*17db0*/  LDSM.16.M88.4 R24, [R197+0x7000] ;  /* 0x00700000c518783b */ /* 0x000e680000000200 */
[----:B------:R-:W0:Y:S04]  /*17dc0*/  LDGDEPBAR ;  /* 0x00000000000079af */ /* 0x000e280000000000 */
[----:B------:R-:W4:Y:S04]  /*17dd0*/  LDSM.16.M88.4 R32, [R197+0x7800] ;  /* 0x00780000c520783b */ /* 0x000f280000000200 */
[----:B------:R-:W-:Y:S04]  /*17de0*/  LDSM.16.M88.4 R144, [R196] ;  /* 0x00000000c490783b */ /* 0x000fe80000000200 */
[----:B------:R-:W1:Y:S04]  /*17df0*/  LDSM.16.M88.4 R148, [R195] ;  /* 0x00000000c394783b */ /* 0x000e680000000200 */
[----:B------:R-:W1:Y:S04]  /*17e00*/  LDSM.16.M88.4 R152, [R187] ;  /* 0x00000000bb98783b */ /* 0x000e680000000200 */
[----:B------:R-:W1:Y:S04]  /*17e10*/  LDSM.16.M88.4 R156, [R186] ;  /* 0x00000000ba9c783b */ /* 0x000e680000000200 */
[----:B------:R-:W4:Y:S01]  /*17e20*/  LDSM.16.M88.4 R160, [R185] ;  /* 0x00000000b9a0783b */ /* 0x000f220000000200 */
[C---:B-----5:R-:W-:Y:S03]  /*17e30*/  HMMA.16816.F32 R4, R136.reuse, R140, RZ ;  /* 0x0000008c8804723c */ /* 0x060fe600000018ff */
[----:B------:R-:W-:Y:S04]  /*17e40*/  LDSM.16.M88.4 R164, [R191+0x6000] ;  /* 0x00600000bfa4783b */ /* 0x000fe80000000200 */
[----:B------:R-:W-:Y:S01]  /*17e50*/  LDSM.16.M88.4 R168, [R191+0x6800] ;  /* 0x00680000bfa8783b */ /* 0x000fe20000000200 */
[C---:B---3--:R-:W-:Y:S03]  /*17e60*/  HMMA.16816.F32 R8, R136.reuse, R142, RZ ;  /* 0x0000008e8808723c */ /* 0x048fe600000018ff */
[----:B------:R-:W3:Y:S04]  /*17e70*/  LDSM.16.M88.4 R140, [R194] ;  /* 0x00000000c28c783b */ /* 0x000ee80000000200 */
[----:B------:R-:W-:Y:S01]  /*17e80*/  LDSM.16.M88.4 R172, [R191+0x7800] ;  /* 0x00780000bfac783b */ /* 0x000fe20000000200 */
[C---:B--2---:R-:W-:Y:S08]  /*17e90*/  HMMA.16816.F32 R12, R136.reuse, R16, RZ ;  /* 0x00000010880c723c */ /* 0x044ff000000018ff */
[C---:B------:R-:W-:Y:S08]  /*17ea0*/  HMMA.16816.F32 R16, R136.reuse, R18, RZ ;  /* 0x000000128810723c */ /* 0x040ff000000018ff */
[C---:B-1----:R-:W-:Y:S08]  /*17eb0*/  HMMA.16816.F32 R20, R136.reuse, R24, RZ ;  /* 0x000000188814723c */ /* 0x042ff000000018ff */
[C---:B------:R-:W-:Y:S08]  /*17ec0*/  HMMA.16816.F32 R24, R136.reuse, R26, RZ ;  /* 0x0000001a8818723c */ /* 0x040ff000000018ff */
[C---:B----4-:R-:W-:Y:S08]  /*17ed0*/  HMMA.16816.F32 R28, R136.reuse, R32, RZ ;  /* 0x00000020881c723c */ /* 0x050ff000000018ff */
        /* <DEDUP_REMOVED lines=135> */
[C---:B-----5:R-:W-:Y:S07]  /*18750*/  HMMA.16816.F32 R28, R148.reuse, R160, R28 ;  /* 0x000000a0941c723c */ /* 0x060fee000000181c */
[----:B------:R-:W-:Y:S01]  /*18760*/  IMAD.MOV.U32 R160, RZ, RZ, R132 ;  /* 0x000000ffffa07224 */ /* 0x000fe200078e0084 */
[----:B------:R-:W-:Y:S04]  /*18770*/  HMMA.16816.F32 R32, R148, R162, R32 ;  /* 0x000000a29420723c */ /* 0x000fe80000001820 */
[----:B------:R-:W-:Y:S04]  /*18780*/  IMAD.MOV.U32 R161, RZ, RZ, R133 ;  /* 0x000000ffffa17224 */ /* 0x000fe800078e0085 */
[----:B------:R-:W-:-:S05]  /*18790*/  @!P0 BRA `(.L_x_4969) ;  /* 0x000009e000008947 */ /* 0x000fca0003800000 */
        /* <DEDUP_REMOVED lines=66> */
.L_x_4970:
        /* <DEDUP_REMOVED lines=92> */
.L_x_4969:
        /* <DEDUP_REMOVED lines=162> */
[----:B------:R-:W-:Y:S01]  /*19ba0*/  ISETP.GT.AND P0, PT, R214, R199, PT ;  /* 0x000000c7d600720c */ /* 0x000fe20003f04270 */
        /* <DEDUP_REMOVED lines=350> */
.L_x_4967:
        /* <DEDUP_REMOVED lines=30> */
[----:B------:R-:W-:Y:S02]  /*1b370*/  IADD3 R16, -R15, R0, RZ ;  /* 0x000000000f107210 */ /* 0x000fe40007ffe1ff */
[C---:B------:R-:W-:Y:S01]  /*1b380*/  LOP3.LUT R15, R4.reuse, 0x1, RZ, 0xc0, !PT ;  /* 0x00000001040f7812 */ /* 0x040fe200078ec0ff */
[----:B------:R-:W3:Y:S01]  /*1b390*/  @P3 MUFU.RCP R5, R2 ;  /* 0x0000000200053308 */ /* 0x000ee20000001000 */
[----:B------:R-:W-:Y:S02]  /*1b3a0*/  SHF.L.U32 R18, R4, 0x6, RZ ;  /* 0x0000000604127819 */ /* 0x000fe400000006ff */
[----:B------:R-:W-:Y:S02]  /*1b3b0*/  ISETP.NE.U32.AND P0, PT, R15, 0x1, PT ;  /* 0x000000010f00780c */ /* 0x000fe40003f05070 */
[----:B------:R-:W-:-:S02]  /*1b3c0*/  LOP3.LUT R18, R18, 0x1c0, RZ, 0xc0, !PT ;  /* 0x000001c012127812 */ /* 0x000fc400078ec0ff */
[----:B------:R-:W-:Y:S01]  /*1b3d0*/  R2P PR, R4, 0x6 ;  /* 0x0000000604007804 */ /* 0x000fe20000000000 */
[----:B--2---:R-:W-:Y:S01]  /*1b3e0*/  FMUL.FTZ R128, R6, R128 ;  /* 0x0000008006807220 */ /* 0x004fe20000410000 */
[----:B------:R-:W-:Y:S01]  /*1b3f0*/  LEA.HI R18, R18, R18, RZ, 0x1d ;  /* 0x0000001212127211 */ /* 0x000fe200078fe8ff */
[C---:B------:R-:W-:Y:S01]  /*1b400*/  FMUL.FTZ R129, R6.reuse, R129 ;  /* 0x0000008106817220 */ /* 0x040fe20000410000 */
[----:B------:R-:W-:Y:S01]  /*1b410*/  LOP3.LUT R7, R7, 0xffffffe0, RZ, 0xc0, !PT ;  /* 0xffffffe007077812 */ /* 0x000fe200078ec0ff */
[C---:B------:R-:W-:Y:S01]  /*1b420*/  FMUL.FTZ R124, R6.reuse, R124 ;  /* 0x0000007c067c7220 */ /* 0x040fe20000410000 */
[----:B------:R-:W2:Y:S01]  /*1b430*/  @P4 MUFU.LG2 R3, R3 ;  /* 0x0000000300034308 */ /* 0x000ea20000000c00 */
[----:B-1----:R-:W-:Y:S01]  /*1b440*/  SHF.R.S32.HI R10, RZ, 0x1f, R9 ;  /* 0x0000001fff0a7819 */ /* 0x002fe20000011409 */
[----:B------:R-:W-:Y:S02]  /*1b450*/  FMUL.FTZ R125, R6, R125 ;  /* 0x0000007d067d7220 */ /* 0x000fe40000410000 */
[C---:B---3--:R-:W-:Y:S01]  /*1b460*/  FMUL.FTZ R131, R5.reuse, R131 ;  /* 0x0000008305837220 */ /* 0x048fe20000410000 */
[CC--:B------:R-:W-:Y:S01]  /*1b470*/  LEA.HI R12, R10.reuse, R9.reuse, RZ, 0x4 ;  /* 0x000000090a0c7211 */ /* 0x0c0fe200078f20ff */
[C---:B------:R-:W-:Y:S01]  /*1b480*/  FMUL.FTZ R130, R5.reuse, R130 ;  /* 0x0000008205827220 */ /* 0x040fe20000410000 */
[----:B------:R-:W-:Y:S01]  /*1b490*/  LEA.HI R10, R10, R9, RZ, 0x5 ;  /* 0x000000090a0a7211 */ /* 0x000fe200078f28ff */
[C---:B------:R-:W-:Y:S01]  /*1b4a0*/  FMUL.FTZ R127, R5.reuse, R127 ;  /* 0x0000007f057f7220 */ /* 0x040fe20000410000 */
[----:B------:R-:W-:Y:S01]  /*1b4b0*/  SHF.R.S32.HI R8, RZ, 0x4, R12 ;  /* 0x00000004ff087819 */ /* 0x000fe2000001140c */
[----:B------:R-:W-:Y:S01]  /*1b4c0*/  FMUL.FTZ R126, R5, R126 ;  /* 0x0000007e057e7220 */ /* 0x000fe20000410000 */
[----:B------:R-:W-:Y:S01]  /*1b4d0*/  IADD3 R12, -R13, R0, RZ ;  /* 0x000000000d0c7210 */ /* 0x000fe20007ffe1ff */
        /* <DEDUP_REMOVED lines=36> */
[----:B------:R-:W-:Y:S01]  /*1b720*/  FMUL.FTZ R55, R5, R55 ;  /* 0x0000003705377220 */ /* 0x000fe20000410000 */
[----:B------:R-:W-:Y:S01]  /*1b730*/  IADD3 R0, -R7, R0, RZ ;  /* 0x0000000007007210 */ /* 0x000fe20007ffe1ff */
[C---:B------:R-:W-:Y:S01]  /*1b740*/  FMUL.FTZ R54, R5.reuse, R54 ;  /* 0x0000003605367220 */ /* 0x040fe20000410000 */
[----:B------:R-:W-:Y:S01]  /*1b750*/  IADD3 R10, -R10, R9, RZ ;  /* 0x000000090a0a7210 */ /* 0x000fe20007ffe1ff */
[----:B------:R-:W-:Y:S01]  /*1b760*/  FMUL.FTZ R56, R6, R56 ;  /* 0x0000003806387220 */ /* 0x000fe20000410000 */
[----:B------:R-:W-:Y:S01]  /*1b770*/  SHF.L.U32 R12, R12, 0x2, RZ ;  /* 0x000000020c0c7819 */ /* 0x000fe200000006ff */
[----:B------:R-:W-:Y:S01]  /*1b780*/  FMUL.FTZ R57, R6, R57 ;  /* 0x0000003906397220 */ /* 0x000fe20000410000 */
[----:B------:R-:W-:Y:S01]  /*1b790*/  SHF.R.S32.HI R7, RZ, 0x1f, R10 ;  /* 0x0000001fff077819 */ /* 0x000fe2000001140a */
[----:B------:R-:W-:-:S02]  /*1b7a0*/  FMUL.FTZ R59, R5, R59 ;  /* 0x0000003b053b7220 */ /* 0x000fc40000410000 */
[----:B------:R-:W-:Y:S01]  /*1b7b0*/  FMUL.FTZ R58, R5, R58 ;  /* 0x0000003a053a7220 */ /* 0x000fe20000410000 */
[----:B------:R-:W-:Y:S01]  /*1b7c0*/  LEA.HI R7, R7, R10, RZ, 0x2 ;  /* 0x0000000a07077211 */ /* 0x000fe200078f10ff */
[C---:B------:R-:W-:Y:S02]  /*1b7d0*/  FMUL.FTZ R60, R6.reuse, R60 ;  /* 0x0000003c063c7220 */ /* 0x040fe40000410000 */
        /* <DEDUP_REMOVED lines=65> */
[----:B------:R-:W-:Y:S02]  /*1bbf0*/  SHF.L.U32 R5, R13, 0x2, RZ ;  /* 0x000000020d057819 */ /* 0x000fe400000006ff */
        /* <DEDUP_REMOVED lines=12> */
[----:B------:R-:W-:Y:S02]  /*1bcc0*/  LOP3.LUT P0, RZ, R0, 0x3, RZ, 0xc0, !PT ;  /* 0x0000000300ff7812 */ /* 0x000fe4000780c0ff */
[----:B------:R-:W-:Y:S01]  /*1bcd0*/  MOV R0, 0xff800000 ;  /* 0xff80000000007802 */ /* 0x000fe20000000f00 */
        /* <DEDUP_REMOVED lines=27> */
[----:B------:R-:W3:Y:S04]  /*1be90*/  S2R R5, SR_CTAID.Z ;  /* 0x0000000000057919 */ /* 0x000ee80000002700 */
        /* <DEDUP_REMOVED lines=8> */
[----:B----4-:R-:W-:-:S03]  /*1bf20*/  SHF.R.S32.HI R13, RZ, 0x1f, R12 ;  /* 0x0000001fff0d7819 */ /* 0x010fc6000001140c */
[----:B------:R-:W-:Y:S04]  /*1bf30*/  STS.64 [R18+0x8000], R108 ;  /* 0x0080006c12007388 */ /* 0x000fe80000000a00 */
[----:B------:R-:W-:Y:S04]  /*1bf40*/  STS.64 [R18+0x8800], R110 ;  /* 0x0088006e12007388 */ /* 0x000fe80000000a00 */
[----:B------:R-:W-:Y:S04]  /*1bf50*/  STS.64 [R19+0x8000], R120 ;  /* 0x0080007813007388 */ /* 0x000fe80000000a00 */
[----:B------:R-:W-:Y:S04]  /*1bf60*/  STS.64 [R19+0x8800], R122 ;  /* 0x0088007a13007388 */ /* 0x000fe80000000a00 */
[----:B------:R-:W-:Y:S04]  /*1bf70*/  STS.64 [R20+0x8000], R116 ;  /* 0x0080007414007388 */ /* 0x000fe80000000a00 */
[----:B------:R-:W-:Y:S04]  /*1bf80*/  STS.64 [R20+0x8800], R118 ;  /* 0x0088007614007388 */ /* 0x000fe80000000a00 */
[----:B------:R-:W4:Y:S04]  /*1bf90*/  S2R R6, SR_CTAID.Y ;  /* 0x0000000000067919 */ /* 0x000f280000002600 */
[----:B------:R5:W-:Y:S04]  /*1bfa0*/  STS.64 [R21+0x8000], R112 ;  /* 0x0080007015007388 */ /* 0x000be80000000a00 */
[----:B------:R-:W-:Y:S04]  /*1bfb0*/  STS.64 [R21+0x8800], R114 ;  /* 0x0088007215007388 */ /* 0x000fe80000000a00 */
[----:B------:R-:W-:Y:S06]  /*1bfc0*/  BAR.SYNC.DEFER_BLOCKING 0x0 ;  /* 0x0000000000007b1d */ /* 0x000fec0000010000 */
[----:B------:R-:W1:Y:S01]  /*1bfd0*/  S2R R14, SR_CTAID.X ;  /* 0x00000000000e7919 */ /* 0x000e620000002500 */
[----:B----4-:R-:W-:Y:S01]  /*1bfe0*/  IMAD R6, R6, c[0x0][0x210], R203 ;  /* 0x0000840006067a24 */ /* 0x010fe200078e02cb */
[----:B-----5:R-:W-:-:S05]  /*1bff0*/  IADD3 R112, -R203, RZ, RZ ;  /* 0x000000ffcb707210 */ /* 0x020fca0007ffe1ff */
[----:B---3--:R-:W-:Y:S01]  /*1c000*/  IMAD R5, R112, c[0x0][0x1c0], R5 ;  /* 0x0000700070057a24 */ /* 0x008fe200078e0205 */
[----:B------:R-:W-:Y:S01]  /*1c010*/  SHF.R.S32.HI R112, RZ, 0x1f, R11 ;  /* 0x0000001fff707819 */ /* 0x000fe2000001140b */
[----:B------:R-:W3:Y:S02]  /*1c020*/  LDS.128 R104, [R4.X4] ;  /* 0x0000000004687984 */ /* 0x000ee40000004c00 */
[----:B------:R-:W-:Y:S01]  /*1c030*/  IMAD R5, R6, c[0x0][0x1c0], R5 ;  /* 0x0000700006057a24 */ /* 0x000fe200078e0205 */
[----:B------:R-:W-:Y:S01]  /*1c040*/  LEA.HI R112, R112, R11, RZ, 0x2 ;  /* 0x0000000b70707211 */ /* 0x000fe200078f10ff */
[----:B------:R-:W4:Y:S01]  /*1c050*/  LDS.128 R100, [R4.X4+0x800] ;  /* 0x0008000004647984 */ /* 0x000f220000004c00 */
[----:B--2---:R-:W-:Y:S02]  /*1c060*/  @P4 FMUL.FTZ R6, R3, 0.69314718246459960938 ;  /* 0x3f31721803064820 */ /* 0x004fe40000410000 */
[----:B------:R-:W-:Y:S01]  /*1c070*/  LOP3.LUT R112, R112, 0xffffffc, RZ, 0xc0, !PT ;  /* 0x0ffffffc70707812 */ /* 0x000fe200078ec0ff */
[----:B------:R-:W2:Y:S01]  /*1c080*/  LDS.128 R96, [R4.X4+0x1000] ;  /* 0x0010000004607984 */ /* 0x000ea20000004c00 */
[----:B-1----:R-:W-:-:S02]  /*1c090*/  @P3 FMUL.FTZ R3, R2, 0.69314718246459960938 ;  /* 0x3f31721802033820 */ /* 0x002fc40000410000 */
[----:B------:R-:W-:Y:S01]  /*1c0a0*/  IADD3 R112, R11, -R112, RZ ;  /* 0x800000700b707210 */ /* 0x000fe20007ffe0ff */
[----:B------:R-:W1:Y:S01]  /*1c0b0*/  LDS.128 R92, [R4.X4+0x1800] ;  /* 0x00180000045c7984 */ /* 0x000e620000004c00 */
[----:B------:R-:W-:Y:S02]  /*1c0c0*/  @P4 FFMA.FTZ R0, R133, c[0x0][0x238], R6 ;  /* 0x00008e0085004a23 */ /* 0x000fe40000010006 */
[----:B------:R-:W-:Y:S01]  /*1c0d0*/  LEA R11, R112, R7, 0x4 ;  /* 0x00000007700b7211 */ /* 0x000fe200078e20ff */
        /* <DEDUP_REMOVED lines=20> */
[----:B-----5:R-:W-:-:S05]  /*1c220*/  SHF.L.U32 R4, R14, 0x6, RZ ;  /* 0x000000060e047819 */ /* 0x020fca00000006ff */
[----:B------:R-:W-:Y:S01]  /*1c230*/  IMAD R4, R5, c[0x0][0x214], R4 ;  /* 0x0000850005047a24 */ /* 0x000fe200078e0204 */
[----:B------:R-:W-:Y:S01]  /*1c240*/  MOV R5, 0xff800000 ;  /* 0xff80000000057802 */ /* 0x000fe20000000f00 */
[----:B------:R-:W-:Y:S01]  /*1c250*/  @P3 FFMA.FTZ R5, R132, c[0x0][0x238], R3 ;  /* 0x00008e0084053a23 */ /* 0x000fe20000010003 */
[----:B------:R-:W-:Y:S05]  /*1c260*/  @P0 BRA `(.L_x_4973) ;  /* 0x000000b000000947 */ /* 0x000fea0003800000 */
[----:B--234-:R-:W-:Y:S01]  /*1c270*/  IMAD R2, R14, -0x40, R201 ;  /* 0xffffffc00e027824 */ /* 0x01cfe200078e02c9 */
[C---:B------:R-:W-:Y:S02]  /*1c280*/  IADD3 R9, R11.reuse, 0x8, RZ ;  /* 0x000000080b097810 */ /* 0x040fe40007ffe0ff */
[----:B------:R-:W-:Y:S02]  /*1c290*/  SHF.R.S32.HI R7, RZ, 0x1f, R11 ;  /* 0x0000001fff077819 */ /* 0x000fe4000001140b */
[----:B------:R-:W-:Y:S02]  /*1c2a0*/  IADD3 R3, P0, R4, R11, RZ ;  /* 0x0000000b04037210 */ /* 0x000fe40007f1e0ff */
[----:B------:R-:W-:-:S02]  /*1c2b0*/  ISETP.GE.AND P2, PT, R11, R2, PT ;  /* 0x000000020b00720c */ /* 0x000fc40003f46270 */
[----:B------:R-:W-:Y:S02]  /*1c2c0*/  ISETP.GE.AND P1, PT, R9, R2, PT ;  /* 0x000000020900720c */ /* 0x000fe40003f26270 */
[----:B------:R-:W-:Y:S02]  /*1c2d0*/  LEA.HI.X.SX32 R2, R4, R7, 0x1, P0 ;  /* 0x0000000704027211 */ /* 0x000fe400000f0eff */
[----:B------:R-:W-:-:S04]  /*1c2e0*/  LEA R6, P0, R3, c[0x0][0x208], 0x2 ;  /* 0x0000820003067a11 */ /* 0x000fc800078010ff */
[----:B------:R-:W-:-:S05]  /*1c2f0*/  LEA.HI.X R7, R3, c[0x0][0x20c], R2, 0x2, P0 ;  /* 0x0000830003077a11 */ /* 0x000fca00000f1402 */
[----:B------:R2:W-:Y:S04]  /*1c300*/  @!P2 STG.E [R6.64], R0 ;  /* 0x000000000600a986 */ /* 0x0005e8000c101904 */
[----:B------:R2:W-:Y:S02]  /*1c310*/  @!P1 STG.E [R6.64+0x20], R5 ;  /* 0x0000200506009986 */ /* 0x0005e4000c101904 */
.L_x_4973:
[----:B--234-:R-:W-:Y:S05]  /*1c320*/  BSYNC B0 ;  /* 0x0000000000007941 */ /* 0x01cfea0003800000 */
.L_x_4972:
        /* <DEDUP_REMOVED lines=19> */
.L_x_4975:
[----:B------:R-:W-:Y:S05]  /*1c460*/  BSYNC B0 ;  /* 0x0000000000007941 */ /* 0x000fea0003800000 */
.L_x_4974:
        /* <DEDUP_REMOVED lines=11> */
.L_x_4977:
[----:B------:R-:W-:Y:S05]  /*1c520*/  BSYNC B0 ;  /* 0x0000000000007941 */ /* 0x000fea0003800000 */
.L_x_4976:
        /* <DEDUP_REMOVED lines=11> */
.L_x_4979:
[----:B------:R-:W-:Y:S05]  /*1c5e0*/  BSYNC B0 ;  /* 0x0000000000007941 */ /* 0x000fea0003800000 */
.L_x_4978:
        /* <DEDUP_REMOVED lines=11> */
.L_x_4981:
[----:B------:R-:W-:Y:S05]  /*1c6a0*/  BSYNC B0 ;  /* 0x0000000000007941 */ /* 0x000fea0003800000 */
.L_x_4980:
        /* <DEDUP_REMOVED lines=11> */
.L_x_4983:
[----:B------:R-:W-:Y:S05]  /*1c760*/  BSYNC B0 ;  /* 0x0000000000007941 */ /* 0x000fea0003800000 */
.L_x_4982:
        /* <DEDUP_REMOVED lines=11> */
.L_x_4985:
[----:B------:R-:W-:Y:S05]  /*1c820*/  BSYNC B0 ;  /* 0x0000000000007941 */ /* 0x000fea0003800000 */
.L_x_4984:
        /* <DEDUP_REMOVED lines=11> */
.L_x_4987:
[----:B------:R-:W-:Y:S05]  /*1c8e0*/  BSYNC B0 ;  /* 0x0000000000007941 */ /* 0x000fea0003800000 */
.L_x_4986:
        /* <DEDUP_REMOVED lines=12> */
.L_x_4988:
        /* <DEDUP_REMOVED lines=13> */
.L_x_7382:


//--------------------- .text._ZN5flash24flash_fwd_splitkv_kernelI23Flash_fwd_kernel_traitsILi192ELi64ELi64ELi4ELb0ELb0EN7cutlass6half_tE19Flash_kernel_traitsILi192ELi64ELi64ELi4ES3_EELb0ELb0ELb1ELb0ELb0ELb1ELb1ELb1EEEvNS_16Flash_fwd_paramsE --------------------------
	.section	.text._ZN5flash24flash_fwd_splitkv_kernelI23Flash_fwd_kernel_traitsILi192ELi64ELi64ELi4ELb0ELb0EN7cutlass6half_tE19Flash_kernel_traitsILi192ELi64ELi64ELi4ES3_EELb0ELb0ELb1ELb0ELb0ELb1ELb1ELb1EEEvNS_16Flash_fwd_paramsE,"ax",@progbits
	.sectioninfo	@"SHI_REGISTERS=243"
	.align	128
        .global         _ZN5flash24flash_fwd_splitkv_kernelI23Flash_fwd_kernel_traitsILi192ELi64ELi64ELi4ELb0ELb0EN7cutlass6half_tE19Flash_kernel_traitsILi192ELi64ELi64ELi4ES3_EELb0ELb0ELb1ELb0ELb0ELb1ELb1ELb1EEEvNS_16Flash_fwd_paramsE
        .type           _ZN5flash24flash_fwd_splitkv_kernelI23Flash_fwd_kernel_traitsILi192ELi64ELi64ELi4ELb0ELb0EN7cutlass6half_tE19Flash_kernel_traitsILi192ELi64ELi64ELi4ES3_EELb0ELb0ELb1ELb0ELb0ELb1ELb1ELb1EEEvNS_16Flash_fwd_paramsE,@function
        .size           _ZN5flash24flash_fwd_splitkv_kernelI23Flash_fwd_kernel_traitsILi192ELi64ELi64ELi4ELb0ELb0EN7cutlass6half_tE19Flash_kernel_traitsILi192ELi64ELi64ELi4ES3_EELb0ELb0ELb1ELb0ELb0ELb1ELb1ELb1EEEvNS_16Flash_fwd_paramsE,(.L_x_7383 - _ZN5flash24flash_fwd_splitkv_kernelI23Flash_fwd_kernel_traitsILi192ELi64ELi64ELi4ELb0ELb0EN7cutlass6half_tE19Flash_kernel_traitsILi192ELi64ELi64ELi4ES3_EELb0ELb0ELb1ELb0ELb0ELb1ELb1ELb1EEEvNS_16Flash_fwd_paramsE)
        .other          _ZN5flash24flash_fwd_splitkv_kernelI23Flash_fwd_kernel_traitsILi192ELi64ELi64ELi4ELb0ELb0EN7cutlass6half_tE19Flash_kernel_traitsILi192ELi64ELi64ELi4ES3_EELb0ELb0ELb1ELb0ELb0ELb1ELb1ELb1EEEvNS_16Flash_fwd_paramsE,@"STO_CUDA_ENTRY STV_DEFAULT"
_ZN5flash24flash_fwd_splitkv_kernelI23Flash_fwd_kernel_traitsILi192ELi64ELi64ELi4ELb0ELb0EN7cutlass6half_tE19Flash_kernel_traitsILi192ELi64ELi64ELi4ES3_EELb0ELb0ELb1ELb0ELb0ELb1ELb1ELb1EEEvNS_16Flash_fwd_paramsE:
.text._ZN5flash24flash_fwd_splitkv_kernelI23Flash_fwd_kernel_traitsILi192ELi64ELi64ELi4ELb0ELb0EN7cutlass6half_tE19Flash_kernel_traitsILi192ELi64ELi64ELi4ES3_EELb0ELb0ELb1ELb0ELb0ELb1ELb1ELb1EEEvNS_16Flash_fwd_paramsE:
        /* <DEDUP_REMOVED lines=54> */
.L_x_4989:
[----:B-1-34-:R-:W-:Y:S02]  /*0360*/  MOV R87, c[0x0][0x218] ;  /* 0x0000860000577a02 */ /* 0x01afe40000000f00 */
.L_x_4990:
        /* <DEDUP_REMOVED lines=79> */
.L_x_4993:
[----:B------:R-:W-:Y:S05]  /*0860*/  BSYNC B0 ;  /* 0x0000000000007941 */ /* 0x000fea0003800000 */
.L_x_4992:
        /* <DEDUP_REMOVED lines=10> */
.L_x_4995:
[----:B------:R-:W-:Y:S05]  /*0910*/  BSYNC B0 ;  /* 0x0000000000007941 */ /* 0x000fea0003800000 */
.L_x_4994:
        /* <DEDUP_REMOVED lines=10> */
.L_x_4997:
[----:B------:R-:W-:Y:S05]  /*09c0*/  BSYNC B0 ;  /* 0x0000000000007941 */ /* 0x000fea0003800000 */
.L_x_4996:
        /* <DEDUP_REMOVED lines=10> */
.L_x_4999:
[----:B------:R-:W-:Y:S05]  /*0a70*/  BSYNC B0 ;  /* 0x0000000000007941 */ /* 0x000fea0003800000 */
.L_x_4998:
        /* <DEDUP_REMOVED lines=10> */
.L_x_5001:
[----:B------:R-:W-:Y:S05]  /*0b20*/  BSYNC B0 ;  /* 0x0000000000007941 */ /* 0x000fea0003800000 */
.L_x_5000:
        /* <DEDUP_REMOVED lines=10> */
.L_x_5003:
[----:B------:R-:W-:Y:S05]  /*0bd0*/  BSYNC B0 ;  /* 0x0000000000007941 */ /* 0x000fea0003800000 */
.L_x_5002:
        /* <DEDUP_REMOVED lines=10> */
.L_x_5005:
[----:B------:R-:W-:Y:S05]  /*0c80*/  BSYNC B0 ;  /* 0x0000000000007941 */ /* 0x000fea0003800000 */
.L_x_5004:
        /* <DEDUP_REMOVED lines=10> */
.L_x_5007:
[----:B------:R-:W-:Y:S05]  /*0d30*/  BSYNC B0 ;  /* 0x0000000000007941 */ /* 0x000fea0003800000 */
.L_x_5006:
        /* <DEDUP_REMOVED lines=32> */
.L_x_4991:
        /* <DEDUP_REMOVED lines=92> */
.L_x_5008:
        /* <DEDUP_REMOVED lines=16> */
.L_x_5010:
        /* <DEDUP_REMOVED lines=50> */
.L_x_5009:
        /* <DEDUP_REMOVED lines=259> */
.L_x_5104:
        /* <DEDUP_REMOVED lines=18> */
.L_x_5013:
[----:B------:R-:W-:Y:S05]  /*2a70*/  BSYNC B0 ;  /* 0x0000000000007941 */ /* 0x000fea0003800000 */
.L_x_5012:
        /* <DEDUP_REMOVED lines=18> */
.L_x_5015:
[----:B------:R-:W-:Y:S05]  /*2ba0*/  BSYNC B0 ;  /* 0x0000000000007941 */ /* 0x000fea0003800000 */
.L_x_5014:
        /* <DEDUP_REMOVED lines=18> */
.L_x_5017:
[----:B------:R-:W-:Y:S05]  /*2cd0*/  BSYNC B0 ;  /* 0x0000000000007941 */ /* 0x000fea0003800000 */
.L_x_5016:
        /* <DEDUP_REMOVED lines=18> */
.L_x_5019:
[----:B------:R-:W-:Y:S05]  /*2e00*/  BSYNC B0 ;  /* 0x0000000000007941 */ /* 0x000fea0003800000 */
.L_x_5018:
        /* <DEDUP_REMOVED lines=65> */
.L_x_5025:
[----:B------:R-:W-:Y:S05]  /*3220*/  BSYNC B0 ;  /* 0x0000000000007941 */ /* 0x000fea0003800000 */
.L_x_5024:
        /* <DEDUP_REMOVED lines=54> */
.L_x_5027:
[----:B------:R-:W-:Y:S05]  /*3590*/  BSYNC B0 ;  /* 0x0000000000007941 */ /* 0x000fea0003800000 */
.L_x_5026:
        /* <DEDUP_REMOVED lines=53> */
.L_x_5023:
[----:B------:R-:W-:Y:S05]  /*38f0*/  BSYNC B1 ;  /* 0x0000000000017941 */ /* 0x000fea0003800000 */
.L_x_5022:
        /* <DEDUP_REMOVED lines=64> */
.L_x_5031:
[----:B------:R-:W-:Y:S05]  /*3d00*/  BSYNC B0 ;  /* 0x0000000000007941 */ /* 0x000fea0003800000 */
.L_x_5030:
        /* <DEDUP_REMOVED lines=57> */
.L_x_5033:
[----:B------:R-:W-:Y:S05]  /*40a0*/  BSYNC B0 ;  /* 0x0000000000007941 */ /* 0x000fea0003800000 */
.L_x_5032:
        /* <DEDUP_REMOVED lines=56> */
.L_x_5029:
[----:B------:R-:W-:Y:S05]  /*4430*/  BSYNC B1 ;  /* 0x0000000000017941 */ /* 0x000fea0003800000 */
.L_x_5028:
        /* <DEDUP_REMOVED lines=64> */
.L_x_5037:
[----:B------:R-:W-:Y:S05]  /*4840*/  BSYNC B0 ;  /* 0x0000000000007941 */ /* 0x000fea0003800000 */
.L_x_5036:
        /* <DEDUP_REMOVED lines=57> */
.L_x_5039:
[----:B------:R-:W-:Y:S05]  /*4be0*/  BSYNC B0 ;  /* 0x0000000000007941 */ /* 0x000fea0003800000 */
.L_x_5038:
        /* <DEDUP_REMOVED lines=56> */
.L_x_5035:
[----:B------:R-:W-:Y:S05]  /*4f70*/  BSYNC B1 ;  /* 0x0000000000017941 */ /* 0x000fea0003800000 */
.L_x_5034:
        /* <DEDUP_REMOVED lines=67> */
.L_x_5043:
[----:B------:R-:W-:Y:S05]  /*53b0*/  BSYNC B0 ;  /* 0x0000000000007941 */ /* 0x000fea0003800000 */
.L_x_5042:
        /* <DEDUP_REMOVED lines=57> */
.L_x_5045:
[----:B------:R-:W-:Y:S05]  /*5750*/  BSYNC B0 ;  /* 0x0000000000007941 */ /* 0x000fea0003800000 */
.L_x_5044:
        /* <DEDUP_REMOVED lines=56> */
.L_x_5041:
[----:B------:R-:W-:Y:S05]  /*5ae0*/  BSYNC B1 ;  /* 0x0000000000017941 */ /* 0x000fea0003800000 */
.L_x_5040:
        /* <DEDUP_REMOVED lines=8> */
.L_x_5021:
        /* <DEDUP_REMOVED lines=96> */
.L_x_5052:
[----:B------:R-:W-:Y:S05]  /*6170*/  BSYNC B0 ;  /* 0x0000000000007941 */ /* 0x000fea0003800000 */
.L_x_5051:
[----:B-----5:R2:W-:Y:S02]  /*6180*/  STG.E.128 [R124.64], R52 ;  /* 0x000000347c007986 */ /* 0x0205e4000c101d06 */
.L_x_5050:
[----:B------:R-:W-:Y:S05]  /*6190*/  BSYNC B1 ;  /* 0x0000000000017941 */ /* 0x000fea0003800000 */
.L_x_5049:
        /* <DEDUP_REMOVED lines=95> */
.L_x_5056:
[----:B------:R-:W-:Y:S05]  /*6790*/  BSYNC B0 ;  /* 0x0000000000007941 */ /* 0x000fea0003800000 */
.L_x_5055:
[----:B-----5:R3:W-:Y:S02]  /*67a0*/  STG.E.128 [R124.64+0x80], R52 ;  /* 0x000080347c007986 */ /* 0x0207e4000c101d06 */
.L_x_5054:
[----:B------:R-:W-:Y:S05]  /*67b0*/  BSYNC B1 ;  /* 0x0000000000017941 */ /* 0x000fea0003800000 */
.L_x_5053:
        /* <DEDUP_REMOVED lines=94> */
.L_x_5058:
[----:B------:R-:W-:Y:S05]  /*6da0*/  BSYNC B0 ;  /* 0x0000000000007941 */ /* 0x000fea0003800000 */
.L_x_5057:
[----:B-----5:R3:W-:Y:S02]  /*6db0*/  STG.E.128 [R124.64+0x100], R52 ;  /* 0x000100347c007986 */ /* 0x0207e4000c101d06 */
.L_x_5048:
[----:B------:R-:W-:Y:S05]  /*6dc0*/  BSYNC B2 ;  /* 0x0000000000027941 */ /* 0x000fea0003800000 */
.L_x_5047:
        /* <DEDUP_REMOVED lines=98> */
.L_x_5064:
[----:B------:R-:W-:Y:S05]  /*73f0*/  BSYNC B0 ;  /* 0x0000000000007941 */ /* 0x000fea0003800000 */
.L_x_5063:
[C---:B------:R-:W-:Y:S04]  /*7400*/  LEA R2, P0, R61.reuse, R124, 0x1 ;  /* 0x0000007c3d027211 */ /* 0x040fe800078008ff */
[----:B------:R-:W-:Y:S05]  /*7410*/  LEA.HI.X R3, R61, R125, R60, 0x1, P0 ;  /* 0x0000007d3d037211 */ /* 0x000fea00000f0c3c */
[----:B-----5:R1:W-:Y:S04]  /*7420*/  STG.E.128 [R2.64], R56 ;  /* 0x0000003802007986 */ /* 0x0203e8000c101d06 */
.L_x_5062:
[----:B------:R-:W-:Y:S05]  /*7430*/  BSYNC B1 ;  /* 0x0000000000017941 */ /* 0x000fea0003800000 */
.L_x_5061:
        /* <DEDUP_REMOVED lines=96> */
.L_x_5068:
[----:B------:R-:W-:Y:S05]  /*7a40*/  BSYNC B0 ;  /* 0x0000000000007941 */ /* 0x000fea0003800000 */
.L_x_5067:
[C---:B------:R-:W-:Y:S04]  /*7a50*/  LEA R2, P0, R98.reuse, R124, 0x1 ;  /* 0x0000007c62027211 */ /* 0x040fe800078008ff */
[----:B------:R-:W-:Y:S05]  /*7a60*/  LEA.HI.X R3, R98, R125, R97, 0x1, P0 ;  /* 0x0000007d62037211 */ /* 0x000fea00000f0c61 */
[----:B-----5:R4:W-:Y:S04]  /*7a70*/  STG.E.128 [R2.64], R56 ;  /* 0x0000003802007986 */ /* 0x0209e8000c101d06 */
.L_x_5066:
[----:B------:R-:W-:Y:S05]  /*7a80*/  BSYNC B1 ;  /* 0x0000000000017941 */ /* 0x000fea0003800000 */
.L_x_5065:
        /* <DEDUP_REMOVED lines=95> */
.L_x_5070:
[----:B------:R-:W-:Y:S05]  /*8080*/  BSYNC B0 ;  /* 0x0000000000007941 */ /* 0x000fea0003800000 */
.L_x_5069:
[C---:B------:R-:W-:Y:S04]  /*8090*/  LEA R2, P0, R106.reuse, R124, 0x1 ;  /* 0x0000007c6a027211 */ /* 0x040fe800078008ff */
[----:B------:R-:W-:Y:S05]  /*80a0*/  LEA.HI.X R3, R106, R125, R105, 0x1, P0 ;  /* 0x0000007d6a037211 */ /* 0x000fea00000f0c69 */
[----:B-----5:R4:W-:Y:S04]  /*80b0*/  STG.E.128 [R2.64], R56 ;  /* 0x0000003802007986 */ /* 0x0209e8000c101d06 */
.L_x_5060:
[----:B------:R-:W-:Y:S05]  /*80c0*/  BSYNC B2 ;  /* 0x0000000000027941 */ /* 0x000fea0003800000 */
.L_x_5059:
        /* <DEDUP_REMOVED lines=98> */
.L_x_5076:
[----:B------:R-:W-:Y:S05]  /*86f0*/  BSYNC B0 ;  /* 0x0000000000007941 */ /* 0x000fea0003800000 */
.L_x_5075:
[C---:B------:R-:W-:Y:S04]  /*8700*/  LEA R2, P0, R170.reuse, R124, 0x1 ;  /* 0x0000007caa027211 */ /* 0x040fe800078008ff */
[----:B------:R-:W-:Y:S05]  /*8710*/  LEA.HI.X R3, R170, R125, R92, 0x1, P0 ;  /* 0x0000007daa037211 */ /* 0x000fea00000f0c5c */
[----:B-----5:R4:W-:Y:S04]  /*8720*/  STG.E.128 [R2.64], R56 ;  /* 0x0000003802007986 */ /* 0x0209e8000c101d06 */
.L_x_5074:
[----:B------:R-:W-:Y:S05]  /*8730*/  BSYNC B1 ;  /* 0x0000000000017941 */ /* 0x000fea0003800000 */
.L_x_5073:
        /* <DEDUP_REMOVED lines=96> */
.L_x_5080:
[----:B------:R-:W-:Y:S05]  /*8d40*/  BSYNC B0 ;  /* 0x0000000000007941 */ /* 0x000fea0003800000 */
.L_x_5079:
[C---:B------:R-:W-:Y:S04]  /*8d50*/  LEA R2, P0, R100.reuse, R124, 0x1 ;  /* 0x0000007c64027211 */ /* 0x040fe800078008ff */
[----:B------:R-:W-:Y:S05]  /*8d60*/  LEA.HI.X R3, R100, R125, R99, 0x1, P0 ;  /* 0x0000007d64037211 */ /* 0x000fea00000f0c63 */
[----:B-----5:R4:W-:Y:S04]  /*8d70*/  STG.E.128 [R2.64], R56 ;  /* 0x0000003802007986 */ /* 0x0209e8000c101d06 */
.L_x_5078:
[----:B------:R-:W-:Y:S05]  /*8d80*/  BSYNC B1 ;  /* 0x0000000000017941 */ /* 0x000fea0003800000 */
.L_x_5077:
        /* <DEDUP_REMOVED lines=95> */
.L_x_5082:
[----:B------:R-:W-:Y:S05]  /*9380*/  BSYNC B0 ;  /* 0x0000000000007941 */ /* 0x000fea0003800000 */
.L_x_5081:
[C---:B------:R-:W-:Y:S04]  /*9390*/  LEA R2, P0, R108.reuse, R124, 0x1 ;  /* 0x0000007c6c027211 */ /* 0x040fe800078008ff */
[----:B------:R-:W-:Y:S05]  /*93a0*/  LEA.HI.X R3, R108, R125, R107, 0x1, P0 ;  /* 0x0000007d6c037211 */ /* 0x000fea00000f0c6b */
[----:B-----5:R4:W-:Y:S04]  /*93b0*/  STG.E.128 [R2.64], R56 ;  /* 0x0000003802007986 */ /* 0x0209e8000c101d06 */
.L_x_5072:
[----:B------:R-:W-:Y:S05]  /*93c0*/  BSYNC B2 ;  /* 0x0000000000027941 */ /* 0x000fea0003800000 */
.L_x_5071:
        /* <DEDUP_REMOVED lines=100> */
.L_x_5088:
[----:B------:R-:W-:Y:S05]  /*9a10*/  BSYNC B0 ;  /* 0x0000000000007941 */ /* 0x000fea0003800000 */
.L_x_5087:
[C---:B------:R-:W-:Y:S02]  /*9a20*/  IMAD R0, R139.reuse, c[0x0][0x19c], RZ ;  /* 0x000067008b007a24 */ /* 0x040fe400078e02ff */
[----:B------:R-:W-:Y:S05]  /*9a30*/  IMAD.WIDE.U32 R2, R139, c[0x0][0x198], R124 ;  /* 0x000066008b027a25 */ /* 0x000fea00078e007c */
[----:B------:R-:W-:Y:S05]  /*9a40*/  IADD3 R3, R3, R0, RZ ;  /* 0x0000000003037210 */ /* 0x000fea0007ffe0ff */
[----:B-----5:R4:W-:Y:S02]  /*9a50*/  STG.E.128 [R2.64], R56 ;  /* 0x0000003802007986 */ /* 0x0209e4000c101d06 */
.L_x_5086:
[----:B------:R-:W-:Y:S05]  /*9a60*/  BSYNC B1 ;  /* 0x0000000000017941 */ /* 0x000fea0003800000 */
.L_x_5085:
        /* <DEDUP_REMOVED lines=96> */
.L_x_5092:
[----:B------:R-:W-:Y:S05]  /*a070*/  BSYNC B0 ;  /* 0x0000000000007941 */ /* 0x000fea0003800000 */
.L_x_5091:
[C---:B------:R-:W-:Y:S04]  /*a080*/  LEA R2, P0, R112.reuse, R124, 0x1 ;  /* 0x0000007c70027211 */ /* 0x040fe800078008ff */
[----:B------:R-:W-:Y:S05]  /*a090*/  LEA.HI.X R3, R112, R125, R111, 0x1, P0 ;  /* 0x0000007d70037211 */ /* 0x000fea00000f0c6f */
[----:B-----5:R4:W-:Y:S04]  /*a0a0*/  STG.E.128 [R2.64], R56 ;  /* 0x0000003802007986 */ /* 0x0209e8000c101d06 */
.L_x_5090:
[----:B------:R-:W-:Y:S05]  /*a0b0*/  BSYNC B1 ;  /* 0x0000000000017941 */ /* 0x000fea0003800000 */
.L_x_5089:
        /* <DEDUP_REMOVED lines=95> */
.L_x_5094:
[----:B------:R-:W-:Y:S05]  /*a6b0*/  BSYNC B0 ;  /* 0x0000000000007941 */ /* 0x000fea0003800000 */
.L_x_5093:
[C---:B------:R-:W-:Y:S04]  /*a6c0*/  LEA R2, P0, R116.reuse, R124, 0x1 ;  /* 0x0000007c74027211 */ /* 0x040fe800078008ff */
[----:B------:R-:W-:Y:S05]  /*a6d0*/  LEA.HI.X R3, R116, R125, R115, 0x1, P0 ;  /* 0x0000007d74037211 */ /* 0x000fea00000f0c73 */
[----:B-----5:R4:W-:Y:S04]  /*a6e0*/  STG.E.128 [R2.64], R56 ;  /* 0x0000003802007986 */ /* 0x0209e8000c101d06 */
.L_x_5084:
[----:B------:R-:W-:Y:S05]  /*a6f0*/  BSYNC B2 ;  /* 0x0000000000027941 */ /* 0x000fea0003800000 */
.L_x_5083:
        /* <DEDUP_REMOVED lines=9> */
.L_x_5020:
        /* <DEDUP_REMOVED lines=11> */
.L_x_5096:
[----:B------:R-:W-:Y:S05]  /*a840*/  BSYNC B0 ;  /* 0x0000000000007941 */ /* 0x000fea0003800000 */
.L_x_5095:
        /* <DEDUP_REMOVED lines=24> */
.L_x_5098:
[----:B------:R-:W-:Y:S05]  /*a9d0*/  BSYNC B0 ;  /* 0x0000000000007941 */ /* 0x000fea0003800000 */
.L_x_5097:
        /* <DEDUP_REMOVED lines=24> */
.L_x_5100:
[----:B------:R-:W-:Y:S05]  /*ab60*/  BSYNC B0 ;  /* 0x0000000000007941 */ /* 0x000fea0003800000 */
.L_x_5099:
        /* <DEDUP_REMOVED lines=27> */
.L_x_5101:
[----:B------:R-:W-:Y:S05]  /*ad20*/  BSYNC B0 ;  /* 0x0000000000007941 */ /* 0x000fea0003800000 */
.L_x_5046:
        /* <DEDUP_REMOVED lines=80> */
.L_x_5102:
        /* <DEDUP_REMOVED lines=8> */
.L_x_5103:
[----:B------:R-:W-:Y:S04]  /*b2b0*/  IADD3 R9, R9, -0x1, RZ ;  /* 0xffffffff09097810 */ /* 0x000fe80007ffe0ff */
[----:B------:R-:W-:Y:S11]  /*b2c0*/  ISETP.GT.AND P0, PT, R9, R85, PT ;  /* 0x000000550900720c */ /* 0x000ff60003f04270 */
[----:B------:R-:W-:Y:S02]  /*b2d0*/  @!UPT UIADD3 URZ, URZ, URZ, URZ ;  /* 0x0000003f3f3ff290 */ /* 0x000fe4000fffe03f */
[----:B------:R-:W-:-:S05]  /*b2e0*/  @P0 BRA `(.L_x_5104) ;  /* 0xffff766000000947 */ /* 0x000fca000383ffff */
.L_x_5011:
        /* <DEDUP_REMOVED lines=100> */
.L_x_5113:
[----:B------:R-:W-:Y:S05]  /*b930*/  BSYNC B0 ;  /* 0x0000000000007941 */ /* 0x000fea0003800000 */
.L_x_5112:
[----:B-----5:R4:W-:Y:S02]  /*b940*/  STS.128 [R210], R24 ;  /* 0x00000018d2007388 */ /* 0x0209e40000000c00 */
.L_x_5111:
[----:B------:R-:W-:Y:S05]  /*b950*/  BSYNC B1 ;  /* 0x0000000000017941 */ /* 0x000fea0003800000 */
.L_x_5110:
        /* <DEDUP_REMOVED lines=46> */
.L_x_5117:
[----:B------:R-:W-:Y:S05]  /*bc40*/  BSYNC B0 ;  /* 0x0000000000007941 */ /* 0x000fea0003800000 */
.L_x_5116:
[----:B-----5:R1:W-:Y:S02]  /*bc50*/  STS.128 [R210+0x2000], R24 ;  /* 0x00200018d2007388 */ /* 0x0203e40000000c00 */
.L_x_5115:
[----:B------:R-:W-:Y:S05]  /*bc60*/  BSYNC B1 ;  /* 0x0000000000017941 */ /* 0x000fea0003800000 */
.L_x_5114:
        /* <DEDUP_REMOVED lines=46> */
.L_x_5119:
[----:B------:R-:W-:Y:S05]  /*bf50*/  BSYNC B0 ;  /* 0x0000000000007941 */ /* 0x000fea0003800000 */
.L_x_5118:
[----:B-----5:R4:W-:Y:S02]  /*bf60*/  STS.128 [R210+0x4000], R24 ;  /* 0x00400018d2007388 */ /* 0x0209e40000000c00 */
.L_x_5109:
[----:B------:R-:W-:Y:S05]  /*bf70*/  BSYNC B2 ;  /* 0x0000000000027941 */ /* 0x000fea0003800000 */
.L_x_5108:
        /* <DEDUP_REMOVED lines=53> */
.L_x_5125:
[----:B------:R-:W-:Y:S05]  /*c2d0*/  BSYNC B0 ;  /* 0x0000000000007941 */ /* 0x000fea0003800000 */
.L_x_5124:
[----:B-----5:R4:W-:Y:S02]  /*c2e0*/  STS.128 [R210+0x800], R24 ;  /* 0x00080018d2007388 */ /* 0x0209e40000000c00 */
.L_x_5123:
[----:B------:R-:W-:Y:S05]  /*c2f0*/  BSYNC B1 ;  /* 0x0000000000017941 */ /* 0x000fea0003800000 */
.L_x_5122:
        /* <DEDUP_REMOVED lines=47> */
.L_x_5129:
[----:B------:R-:W-:Y:S05]  /*c5f0*/  BSYNC B0 ;  /* 0x0000000000007941 */ /* 0x000fea0003800000 */
.L_x_5128:
[----:B-----5:R1:W-:Y:S02]  /*c600*/  STS.128 [R210+0x2800], R24 ;  /* 0x00280018d2007388 */ /* 0x0203e40000000c00 */
.L_x_5127:
[----:B------:R-:W-:Y:S05]  /*c610*/  BSYNC B1 ;  /* 0x0000000000017941 */ /* 0x000fea0003800000 */
.L_x_5126:
        /* <DEDUP_REMOVED lines=48> */
.L_x_5131:
[----:B------:R-:W-:Y:S05]  /*c920*/  BSYNC B0 ;  /* 0x0000000000007941 */ /* 0x000fea0003800000 */
.L_x_5130:
[----:B-----5:R4:W-:Y:S02]  /*c930*/  STS.128 [R210+0x4800], R24 ;  /* 0x00480018d2007388 */ /* 0x0209e40000000c00 */
.L_x_5121:
[----:B------:R-:W-:Y:S05]  /*c940*/  BSYNC B2 ;  /* 0x0000000000027941 */ /* 0x000fea0003800000 */
.L_x_5120:
        /* <DEDUP_REMOVED lines=54> */
.L_x_5137:
[----:B------:R-:W-:Y:S05]  /*ccb0*/  BSYNC B0 ;  /* 0x0000000000007941 */ /* 0x000fea0003800000 */
.L_x_5136:
[----:B-----5:R4:W-:Y:S02]  /*ccc0*/  STS.128 [R210+0x1000], R24 ;  /* 0x00100018d2007388 */ /* 0x0209e40000000c00 */
.L_x_5135:
[----:B------:R-:W-:Y:S05]  /*ccd0*/  BSYNC B1 ;  /* 0x0000000000017941 */ /* 0x000fea0003800000 */
.L_x_5134:
        /* <DEDUP_REMOVED lines=48> */
.L_x_5141:
[----:B------:R-:W-:Y:S05]  /*cfe0*/  BSYNC B0 ;  /* 0x0000000000007941 */ /* 0x000fea0003800000 */
.L_x_5140:
[----:B-----5:R1:W-:Y:S02]  /*cff0*/  STS.128 [R210+0x3000], R24 ;  /* 0x00300018d2007388 */ /* 0x0203e40000000c00 */
.L_x_5139:
[----:B------:R-:W-:Y:S05]  /*d000*/  BSYNC B1 ;  /* 0x0000000000017941 */ /* 0x000fea0003800000 */
.L_x_5138:
        /* <DEDUP_REMOVED lines=47> */
.L_x_5143:
[----:B------:R-:W-:Y:S05]  /*d300*/  BSYNC B0 ;  /* 0x0000000000007941 */ /* 0x000fea0003800000 */
.L_x_5142:
[----:B-----5:R4:W-:Y:S02]  /*d310*/  STS.128 [R210+0x5000], R24 ;  /* 0x00500018d2007388 */ /* 0x0209e40000000c00 */
.L_x_5133:
[----:B------:R-:W-:Y:S05]  /*d320*/  BSYNC B2 ;  /* 0x0000000000027941 */ /* 0x000fea0003800000 */
.L_x_5132:
        /* <DEDUP_REMOVED lines=51> */
.L_x_5148:
[----:B------:R-:W-:Y:S05]  /*d660*/  BSYNC B0 ;  /* 0x0000000000007941 */ /* 0x000fea0003800000 */
.L_x_5147:
[----:B-----5:R4:W-:Y:S02]  /*d670*/  STS.128 [R210+0x1800], R24 ;  /* 0x00180018d2007388 */ /* 0x0209e40000000c00 */
.L_x_5146:
[----:B------:R-:W-:Y:S05]  /*d680*/  BSYNC B1 ;  /* 0x0000000000017941 */ /* 0x000fea0003800000 */
.L_x_5145:
        /* <DEDUP_REMOVED lines=48> */
.L_x_5152:
[----:B------:R-:W-:Y:S05]  /*d990*/  BSYNC B0 ;  /* 0x0000000000007941 */ /* 0x000fea0003800000 */
.L_x_5151:
[----:B-----5:R2:W-:Y:S02]  /*d9a0*/  STS.128 [R210+0x3800], R12 ;  /* 0x0038000cd2007388 */ /* 0x0205e40000000c00 */
.L_x_5150:
[----:B------:R-:W-:Y:S05]  /*d9b0*/  BSYNC B1 ;  /* 0x0000000000017941 */ /* 0x000fea0003800000 */
.L_x_5149:
        /* <DEDUP_REMOVED lines=46> */
.L_x_5154:
[----:B------:R-:W-:Y:S05]  /*dca0*/  BSYNC B0 ;  /* 0x0000000000007941 */ /* 0x000fea0003800000 */
.L_x_5153:
[----:B-----5:R2:W-:Y:S01]  /*dcb0*/  STS.128 [R210+0x5800], R12 ;  /* 0x0058000cd2007388 */ /* 0x0205e20000000c00 */
[----:B------:R-:W-:Y:S05]  /*dcc0*/  BRA `(.L_x_5144) ;  /* 0x00004d0000007947 */ /* 0x000fea0003800000 */
.L_x_5107:
        /* <DEDUP_REMOVED lines=92> */
.L_x_5160:
[----:B------:R-:W-:Y:S05]  /*e290*/  BSYNC B0 ;  /* 0x0000000000007941 */ /* 0x000fea0003800000 */
.L_x_5159:
[----:B-----5:R4:W-:Y:S02]  /*e2a0*/  STS.128 [R210], R28 ;  /* 0x0000001cd2007388 */ /* 0x0209e40000000c00 */
.L_x_5158:
[----:B------:R-:W-:Y:S05]  /*e2b0*/  BSYNC B1 ;  /* 0x0000000000017941 */ /* 0x000fea0003800000 */
.L_x_5157:
        /* <DEDUP_REMOVED lines=89> */
.L_x_5164:
[----:B------:R-:W-:Y:S05]  /*e850*/  BSYNC B0 ;  /* 0x0000000000007941 */ /* 0x000fea0003800000 */
.L_x_5163:
[----:B-----5:R1:W-:Y:S02]  /*e860*/  STS.128 [R210+0x2000], R28 ;  /* 0x0020001cd2007388 */ /* 0x0203e40000000c00 */
.L_x_5162:
[----:B------:R-:W-:Y:S05]  /*e870*/  BSYNC B1 ;  /* 0x0000000000017941 */ /* 0x000fea0003800000 */
.L_x_5161:
        /* <DEDUP_REMOVED lines=87> */
.L_x_5166:
[----:B------:R-:W-:Y:S05]  /*edf0*/  BSYNC B0 ;  /* 0x0000000000007941 */ /* 0x000fea0003800000 */
.L_x_5165:
[----:B-----5:R4:W-:Y:S02]  /*ee00*/  STS.128 [R210+0x4000], R28 ;  /* 0x0040001cd2007388 */ /* 0x0209e40000000c00 */
.L_x_5156:
[----:B------:R-:W-:Y:S05]  /*ee10*/  BSYNC B2 ;  /* 0x0000000000027941 */ /* 0x000fea0003800000 */
.L_x_5155:
        /* <DEDUP_REMOVED lines=94> */
.L_x_5172:
[----:B------:R-:W-:Y:S05]  /*f400*/  BSYNC B0 ;  /* 0x0000000000007941 */ /* 0x000fea0003800000 */
.L_x_5171:
[----:B-----5:R4:W-:Y:S02]  /*f410*/  STS.128 [R210+0x800], R28 ;  /* 0x0008001cd2007388 */ /* 0x0209e40000000c00 */
.L_x_5170:
[----:B------:R-:W-:Y:S05]  /*f420*/  BSYNC B1 ;  /* 0x0000000000017941 */ /* 0x000fea0003800000 */
.L_x_5169:
        /* <DEDUP_REMOVED lines=88> */
.L_x_5176:
[----:B------:R-:W-:Y:S05]  /*f9b0*/  BSYNC B0 ;  /* 0x0000000000007941 */ /* 0x000fea0003800000 */
.L_x_5175:
[----:B-----5:R1:W-:Y:S02]  /*f9c0*/  STS.128 [R210+0x2800], R28 ;  /* 0x0028001cd2007388 */ /* 0x0203e40000000c00 */
.L_x_5174:
[----:B------:R-:W-:Y:S05]  /*f9d0*/  BSYNC B1 ;  /* 0x0000000000017941 */ /* 0x000fea0003800000 */
.L_x_5173:
        /* <DEDUP_REMOVED lines=87> */
.L_x_5178:
[----:B------:R-:W-:Y:S05]  /*ff50*/  BSYNC B0 ;  /* 0x0000000000007941 */ /* 0x000fea0003800000 */
.L_x_5177:
[----:B-----5:R4:W-:Y:S02]  /*ff60*/  STS.128 [R210+0x4800], R28 ;  /* 0x0048001cd2007388 */ /* 0x0209e40000000c00 */
.L_x_5168:
[----:B------:R-:W-:Y:S05]  /*ff70*/  BSYNC B2 ;  /* 0x0000000000027941 */ /* 0x000fea0003800000 */
.L_x_5167:
        /* <DEDUP_REMOVED lines=94> */
.L_x_5184:
[----:B------:R-:W-:Y:S05]  /*10560*/  BSYNC B0 ;  /* 0x0000000000007941 */ /* 0x000fea0003800000 */
.L_x_5183:
[----:B-----5:R4:W-:Y:S02]  /*10570*/  STS.128 [R210+0x1000], R28 ;  /* 0x0010001cd2007388 */ /* 0x0209e40000000c00 */
.L_x_5182:
[----:B------:R-:W-:Y:S05]  /*10580*/  BSYNC B1 ;  /* 0x0000000000017941 */ /* 0x000fea0003800000 */
.L_x_5181:
        /* <DEDUP_REMOVED lines=88> */
.L_x_5188:
[----:B------:R-:W-:Y:S05]  /*10b10*/  BSYNC B0 ;  /* 0x0000000000007941 */ /* 0x000fea0003800000 */
.L_x_5187:
[----:B-----5:R1:W-:Y:S02]  /*10b20*/  STS.128 [R210+0x3000], R28 ;  /* 0x0030001cd2007388 */ /* 0x0203e40000000c00 */
.L_x_5186:
[----:B------:R-:W-:Y:S05]  /*10b30*/  BSYNC B1 ;  /* 0x0000000000017941 */ /* 0x000fea0003800000 */
.L_x_5185:
        /* <DEDUP_REMOVED lines=87> */
.L_x_5190:
[----:B------:R-:W-:Y:S05]  /*110b0*/  BSYNC B0 ;  /* 0x0000000000007941 */ /* 0x000fea0003800000 */
.L_x_5189:
[----:B-----5:R1:W-:Y:S02]  /*110c0*/  STS.128 [R210+0x5000], R24 ;  /* 0x00500018d2007388 */ /* 0x0203e40000000c00 */
.L_x_5180:
[----:B------:R-:W-:Y:S05]  /*110d0*/  BSYNC B2 ;  /* 0x0000000000027941 */ /* 0x000fea0003800000 */
.L_x_5179:
        /* <DEDUP_REMOVED lines=92> */
.L_x_5194:
[----:B------:R-:W-:Y:S05]  /*116a0*/  BSYNC B0 ;  /* 0x0000000000007941 */ /* 0x000fea0003800000 */
.L_x_5193:
[----:B-----5:R1:W-:Y:S02]  /*116b0*/  STS.128 [R210+0x1800], R16 ;  /* 0x00180010d2007388 */ /* 0x0203e40000000c00 */
.L_x_5192:
[----:B------:R-:W-:Y:S05]  /*116c0*/  BSYNC B1 ;  /* 0x0000000000017941 */ /* 0x000fea0003800000 */
.L_x_5191:
        /* <DEDUP_REMOVED lines=87> */
.L_x_5198:
[----:B------:R-:W-:Y:S05]  /*11c40*/  BSYNC B0 ;  /* 0x0000000000007941 */ /* 0x000fea0003800000 */
.L_x_5197:
[----:B-----5:R1:W-:Y:S02]  /*11c50*/  STS.128 [R210+0x3800], R16 ;  /* 0x00380010d2007388 */ /* 0x0203e40000000c00 */
.L_x_5196:
[----:B------:R-:W-:Y:S05]  /*11c60*/  BSYNC B1 ;  /* 0x0000000000017941 */ /* 0x000fea0003800000 */
.L_x_5195:
        /* <DEDUP_REMOVED lines=90> */
.L_x_5200:
[----:B------:R-:W-:Y:S05]  /*12210*/  BSYNC B0 ;  /* 0x0000000000007941 */ /* 0x000fea0003800000 */
.L_x_5199:
[----:B-----5:R1:W-:Y:S01]  /*12220*/  STS.128 [R210+0x5800], R12 ;  /* 0x0058000cd2007388 */ /* 0x0203e20000000c00 */
[----:B------:R-:W-:Y:S05]  /*12230*/  BRA `(.L_x_5144) ;  /* 0x0000079000007947 */ /* 0x000fea0003800000 */
.L_x_5106:
        /* <DEDUP_REMOVED lines=27> */
.L_x_5202:
[----:B------:R-:W-:Y:S05]  /*123f0*/  BSYNC B0 ;  /* 0x0000000000007941 */ /* 0x000fea0003800000 */
.L_x_5201:
        /* <DEDUP_REMOVED lines=29> */
.L_x_5204:
[----:B------:R-:W-:Y:S05]  /*125d0*/  BSYNC B0 ;  /* 0x0000000000007941 */ /* 0x000fea0003800000 */
.L_x_5203:
        /* <DEDUP_REMOVED lines=30> */
.L_x_5206:
[----:B------:R-:W-:Y:S05]  /*127c0*/  BSYNC B0 ;  /* 0x0000000000007941 */ /* 0x000fea0003800000 */
.L_x_5205:
        /* <DEDUP_REMOVED lines=32> */
.L_x_5144:
[----:B------:R-:W-:Y:S05]  /*129d0*/  BSYNC B3 ;  /* 0x0000000000037941 */ /* 0x000fea0003800000 */
.L_x_5105:
        /* <DEDUP_REMOVED lines=30> */
.L_x_5209:
[----:B------:R2:W-:Y:S02]  /*12bc0*/  STS.128 [R210+0xa000], RZ ;  /* 0x00a000ffd2007388 */ /* 0x0005e40000000c00 */
.L_x_5208:
[----:B------:R-:W-:Y:S05]  /*12bd0*/  BSYNC B0 ;  /* 0x0000000000007941 */ /* 0x000fea0003800000 */
.L_x_5207:
        /* <DEDUP_REMOVED lines=31> */
.L_x_5212:
[----:B------:R4:W-:Y:S02]  /*12dd0*/  STS.128 [R210+0xa800], RZ ;  /* 0x00a800ffd2007388 */ /* 0x0009e40000000c00 */
.L_x_5211:
[----:B------:R-:W-:Y:S05]  /*12de0*/  BSYNC B0 ;  /* 0x0000000000007941 */ /* 0x000fea0003800000 */
.L_x_5210:
        /* <DEDUP_REMOVED lines=35> */
.L_x_5215:
[----:B------:R4:W-:Y:S02]  /*13020*/  STS.128 [R210+0xb000], RZ ;  /* 0x00b000ffd2007388 */ /* 0x0009e40000000c00 */
.L_x_5214:
[----:B------:R-:W-:Y:S05]  /*13030*/  BSYNC B0 ;  /* 0x0000000000007941 */ /* 0x000fea0003800000 */
.L_x_5213:
        /* <DEDUP_REMOVED lines=35> */
.L_x_5217:
[----:B------:R-:W-:Y:S05]  /*13270*/  BSYNC B0 ;  /* 0x0000000000007941 */ /* 0x000fea0003800000 */
.L_x_5216:
        /* <DEDUP_REMOVED lines=41> */
.L_x_5220:
[----:B------:R4:W-:Y:S02]  /*13510*/  STS.128 [R210+0x10000], RZ ;  /* 0x010000ffd2007388 */ /* 0x0009e40000000c00 */
.L_x_5219:
[----:B-1----:R-:W-:Y:S05]  /*13520*/  BSYNC B0 ;  /* 0x0000000000007941 */ /* 0x002fea0003800000 */
.L_x_5218:
        /* <DEDUP_REMOVED lines=34> */
.L_x_5223:
[----:B------:R1:W-:Y:S02]  /*13750*/  STS.128 [R210+0x10800], RZ ;  /* 0x010800ffd2007388 */ /* 0x0003e40000000c00 */
.L_x_5222:
[----:B------:R-:W-:Y:S05]  /*13760*/  BSYNC B0 ;  /* 0x0000000000007941 */ /* 0x000fea0003800000 */
.L_x_5221:
        /* <DEDUP_REMOVED lines=38> */
.L_x_5226:
[----:B------:R1:W-:Y:S02]  /*139d0*/  STS.128 [R210+0x11000], RZ ;  /* 0x011000ffd2007388 */ /* 0x0003e40000000c00 */
.L_x_5225:
[----:B------:R-:W-:Y:S05]  /*139e0*/  BSYNC B0 ;  /* 0x0000000000007941 */ /* 0x000fea0003800000 */
.L_x_5224:
        /* <DEDUP_REMOVED lines=41> */
.L_x_5228:
[----:B------:R-:W-:Y:S05]  /*13c80*/  BSYNC B0 ;  /* 0x0000000000007941 */ /* 0x000fea0003800000 */
.L_x_5227:
[----:B------:R-:W-:Y:S01]  /*13c90*/  SHF.L.U32 R2, R65, 0x6, RZ ;  /* 0x0000000641027819 */ /* 0x000fe200000006ff */
[----:B------:R-:W0:Y:S01]  /*13ca0*/  LDGDEPBAR ;  /* 0x00000000000079af */ /* 0x000e220000000000 */
[----:B------:R-:W-:-:S02]  /*13cb0*/  SHF.L.U32 R158, R158, 0x3, RZ ;  /* 0x000000039e9e7819 */ /* 0x000fc400000006ff */
[----:B------:R-:W-:Y:S02]  /*13cc0*/  LOP3.LUT R5, R2, 0x1c0, RZ, 0xc0, !PT ;  /* 0x000001c002057812 */ /* 0x000fe400078ec0ff */
[----:B------:R-:W-:Y:S02]  /*13cd0*/  LEA R206, R67, R46, 0xa ;  /* 0x0000002e43ce7211 */ /* 0x000fe400078e50ff */
[----:B------:R-:W-:Y:S02]  /*13ce0*/  LOP3.LUT R158, R5, 0x8, R158, 0xf8, !PT ;  /* 0x00000008059e7812 */ /* 0x000fe400078ef89e */
[----:B------:R-:W-:Y:S02]  /*13cf0*/  SHF.R.U32.HI R205, RZ, 0x3, R5 ;  /* 0x00000003ffcd7819 */ /* 0x000fe40000011605 */
[----:B------:R-:W-:Y:S02]  /*13d00*/  SHF.L.U32 R206, R206, 0x1, RZ ;  /* 0x00000001cece7819 */ /* 0x000fe400000006ff */
[----:B------:R-:W-:-:S02]  /*13d10*/  LOP3.LUT R205, R158, R205, RZ, 0x3c, !PT ;  /* 0x000000cd9ecd7212 */ /* 0x000fc400078e3cff */
[----:B------:R-:W-:Y:S01]  /*13d20*/  R2P PR, R65, 0x6 ;  /* 0x0000000641007804 */ /* 0x000fe20000000000 */
[----:B------:R-:W-:Y:S01]  /*13d30*/  LDSM.16.M88.4 R36, [R206] ;  /* 0x00000000ce24783b */ /* 0x000fe20000000200 */
[----:B------:R-:W-:Y:S01]  /*13d40*/  IMAD R204, R47, 0x2, R206 ;  /* 0x000000022fcc7824 */ /* 0x000fe200078e02ce */
[C---:B------:R-:W-:Y:S01]  /*13d50*/  LEA R202, R45.reuse, R206, 0x1 ;  /* 0x000000ce2dca7211 */ /* 0x040fe200078e08ff */
[----:B------:R-:W-:Y:S01]  /*13d60*/  IMAD R205, R66, 0x200, R205 ;  /* 0x0000020042cd7824 */ /* 0x000fe200078e02cd */
[----:B------:R-:W-:Y:S01]  /*13d70*/  ISETP.GT.AND P4, PT, R44, R207, PT ;  /* 0x000000cf2c00720c */ /* 0x000fe20003f84270 */
[----:B------:R-:W-:Y:S01]  /*13d80*/  IMAD R201, R45, 0x2, R204 ;  /* 0x000000022dc97824 */ /* 0x000fe200078e02cc */
[----:B---3--:R-:W-:Y:S01]  /*13d90*/  LDSM.16.M88.4 R52, [R204] ;  /* 0x00000000cc34783b */ /* 0x008fe20000000200 */
[----:B------:R-:W-:Y:S02]  /*13da0*/  LOP3.LUT R62, R62, 0x3, RZ, 0xc0, !PT ;  /* 0x000000033e3e7812 */ /* 0x000fe400078ec0ff */
[----:B------:R-:W-:Y:S01]  /*13db0*/  SHF.L.U32 R205, R205, 0x1, RZ ;  /* 0x00000001cdcd7819 */ /* 0x000fe200000006ff */
[----:B------:R-:W-:Y:S03]  /*13dc0*/  LDSM.16.M88.4 R32, [R202] ;  /* 0x00000000ca20783b */ /* 0x000fe60000000200 */
[C---:B------:R-:W-:Y:S01]  /*13dd0*/  IADD3 R2, R205.reuse, 0x6000, RZ ;  /* 0x00006000cd027810 */ /* 0x040fe20007ffe0ff */
[----:B------:R-:W3:Y:S01]  /*13de0*/  LDSM.16.M88.4 R12, [R205+0x6000] ;  /* 0x00600000cd0c783b */ /* 0x000ee20000000200 */
[----:B------:R-:W-:-:S02]  /*13df0*/  IADD3 R203, R205, 0x6020, RZ ;  /* 0x00006020cdcb7810 */ /* 0x000fc40007ffe0ff */
[----:B------:R-:W-:Y:S01]  /*13e00*/  @P1 IADD3 R203, R2, -0x20, RZ ;  /* 0xffffffe002cb1810 */ /* 0x000fe20007ffe0ff */
[----:B-1----:R-:W1:Y:S01]  /*13e10*/  LDSM.16.M88.4 R4, [R205+0x6800] ;  /* 0x00680000cd04783b */ /* 0x002e620000000200 */
[----:B------:R-:W-:Y:S02]  /*13e20*/  MOV R2, 0x40 ;  /* 0x0000004000027802 */ /* 0x000fe40000000f00 */
[C---:B------:R-:W-:Y:S01]  /*13e30*/  IADD3 R195, R203.reuse, 0x800, RZ ;  /* 0x00000800cbc37810 */ /* 0x040fe20007ffe0ff */
[----:B------:R-:W5:Y:S01]  /*13e40*/  LDSM.16.M88.4 R80, [R205+0x7000] ;  /* 0x00700000cd50783b */ /* 0x000f620000000200 */
[----:B------:R-:W-:Y:S02]  /*13e50*/  SEL R2, R2, 0xffffffc0, !P2 ;  /* 0xffffffc002027807 */ /* 0x000fe40005000000 */
[----:B------:R-:W-:Y:S01]  /*13e60*/  IADD3 R194, R203, 0x1000, RZ ;  /* 0x00001000cbc27810 */ /* 0x000fe20007ffe0ff */
[----:B------:R-:W2:Y:S01]  /*13e70*/  LDSM.16.M88.4 R72, [R203] ;  /* 0x00000000cb48783b */ /* 0x000ea20000000200 */
[----:B------:R-:W-:-:S02]  /*13e80*/  IADD3 R199, R205, R2, RZ ;  /* 0x00000002cdc77210 */ /* 0x000fc40007ffe0ff */
[----:B------:R-:W-:Y:S01]  /*13e90*/  IADD3 R192, R2, R203, RZ ;  /* 0x000000cb02c07210 */ /* 0x000fe20007ffe0ff */
[----:B------:R-:W4:Y:S01]  /*13ea0*/  LDSM.16.M88.4 R76, [R205+0x7800] ;  /* 0x00780000cd4c783b */ /* 0x000f220000000200 */
[----:B------:R-:W-:Y:S02]  /*13eb0*/  SHF.R.S32.HI R2, RZ, 0x1f, R63 ;  /* 0x0000001fff027819 */ /* 0x000fe4000001143f */
[C---:B------:R-:W-:Y:S01]  /*13ec0*/  IADD3 R193, R203.reuse, 0x1800, RZ ;  /* 0x00001800cbc17810 */ /* 0x040fe20007ffe0ff */
[----:B------:R-:W2:Y:S01]  /*13ed0*/  LDSM.16.M88.4 R68, [R203+0x800] ;  /* 0x00080000cb44783b */ /* 0x000ea20000000200 */
[----:B------:R-:W-:Y:S02]  /*13ee0*/  LEA.HI R2, R2, R63, RZ, 0x2 ;  /* 0x0000003f02027211 */ /* 0x000fe400078f10ff */
[----:B------:R-:W-:Y:S01]  /*13ef0*/  IADD3 R191, R203, 0x2000, RZ ;  /* 0x00002000cbbf7810 */ /* 0x000fe20007ffe0ff */
[----:B------:R-:W2:Y:S01]  /*13f00*/  LDSM.16.M88.4 R56, [R203+0x1000] ;  /* 0x00100000cb38783b */ /* 0x000ea20000000200 */
[----:B------:R-:W-:-:S02]  /*13f10*/  SHF.R.S32.HI R2, RZ, 0x2, R2 ;  /* 0x00000002ff027819 */ /* 0x000fc40000011402 */
[----:B------:R-:W-:Y:S01]  /*13f20*/  IADD3 R190, R203, 0x2800, RZ ;  /* 0x00002800cbbe7810 */ /* 0x000fe20007ffe0ff */
[----:B------:R-:W2:Y:S01]  /*13f30*/  LDSM.16.M88.4 R28, [R199+0x6000] ;  /* 0x00600000c71c783b */ /* 0x000ea20000000200 */
[----:B------:R-:W-:Y:S02]  /*13f40*/  LEA R67, R67, R2, 0x4 ;  /* 0x0000000243437211 */ /* 0x000fe400078e20ff */
[C---:B------:R-:W-:Y:S01]  /*13f50*/  IADD3 R189, R203.reuse, 0x3000, RZ ;  /* 0x00003000cbbd7810 */ /* 0x040fe20007ffe0ff */
[----:B------:R-:W2:Y:S01]  /*13f60*/  LDSM.16.M88.4 R48, [R203+0x1800] ;  /* 0x00180000cb30783b */ /* 0x000ea20000000200 */
[----:B------:R-:W-:Y:S02]  /*13f70*/  IADD3 R2, R64, R67, RZ ;  /* 0x0000004340027210 */ /* 0x000fe40007ffe0ff */
[C---:B------:R-:W-:Y:S01]  /*13f80*/  IADD3 R188, R203.reuse, 0x3800, RZ ;  /* 0x00003800cbbc7810 */ /* 0x040fe20007ffe0ff */
[----:B------:R-:W2:Y:S01]  /*13f90*/  LDSM.16.M88.4 R24, [R199+0x6800] ;  /* 0x00680000c718783b */ /* 0x000ea20000000200 */
[----:B------:R-:W-:-:S02]  /*13fa0*/  IADD3 R187, R203, 0x4000, RZ ;  /* 0x00004000cbbb7810 */ /* 0x000fc40007ffe0ff */
[C---:B------:R-:W-:Y:S01]  /*13fb0*/  IADD3 R186, R203.reuse, 0x4800, RZ ;  /* 0x00004800cbba7810 */ /* 0x040fe20007ffe0ff */
[C---:B---3--:R-:W-:Y:S01]  /*13fc0*/  HMMA.16816.F32 R16, R36.reuse, R12, RZ ;  /* 0x0000000c2410723c */ /* 0x048fe200000018ff */
[----:B------:R-:W3:Y:S01]  /*13fd0*/  LDSM.16.M88.4 R20, [R199+0x7000] ;  /* 0x00700000c714783b */ /* 0x000ee20000000200 */
[C---:B------:R-:W-:Y:S02]  /*13fe0*/  IADD3 R185, R203.reuse, 0x5000, RZ ;  /* 0x00005000cbb97810 */ /* 0x040fe40007ffe0ff */
[----:B------:R-:W-:Y:S01]  /*13ff0*/  IADD3 R184, R203, 0x5800, RZ ;  /* 0x00005800cbb87810 */ /* 0x000fe20007ffe0ff */
[----:B------:R-:W-:Y:S03]  /*14000*/  LDSM.16.M88.4 R88, [R199+0x7800] ;  /* 0x00780000c758783b */ /* 0x000fe60000000200 */
[C---:B------:R-:W-:Y:S01]  /*14010*/  HMMA.16816.F32 R12, R36.reuse, R14, RZ ;  /* 0x0000000e240c723c */ /* 0x040fe200000018ff */
[----:B------:R-:W-:Y:S07]  /*14020*/  LDSM.16.M88.4 R92, [R205+0xb800] ;  /* 0x00b80000cd5c783b */ /* 0x000fee0000000200 */
[C---:B-1----:R-:W-:Y:S08]  /*14030*/  HMMA.16816.F32 R8, R36.reuse, R4, RZ ;  /* 0x000000042408723c */ /* 0x042ff000000018ff */
[C---:B------:R-:W-:Y:S08]  /*14040*/  HMMA.16816.F32 R4, R36.reuse, R6, RZ ;  /* 0x000000062404723c */ /* 0x040ff000000018ff */
[C---:B-----5:R-:W-:Y:S08]  /*14050*/  HMMA.16816.F32 R84, R36.reuse, R80, RZ ;  /* 0x000000502454723c */ /* 0x060ff000000018ff */
[----:B------:R-:W-:Y:S08]  /*14060*/  HMMA.16816.F32 R80, R36, R82, RZ ;  /* 0x000000522450723c */ /* 0x000ff000000018ff */
[C---:B--2---:R-:W-:Y:S08]  /*14070*/  HMMA.16816.F32 R16, R52.reuse, R72, R16 ;  /* 0x000000483410723c */ /* 0x044ff00000001810 */
[----:B------:R-:W-:Y:S01]  /*14080*/  HMMA.16816.F32 R12, R52, R74, R12 ;  /* 0x0000004a340c723c */ /* 0x000fe2000000180c */
[----:B------:R-:W-:Y:S07]  /*14090*/  LDSM.16.M88.4 R72, [R192] ;  /* 0x00000000c048783b */ /* 0x000fee0000000200 */
[C---:B----4-:R-:W-:Y:S08]  /*140a0*/  HMMA.16816.F32 R40, R36.reuse, R76, RZ ;  /* 0x0000004c2428723c */ /* 0x050ff000000018ff */
[----:B------:R-:W-:Y:S01]  /*140b0*/  HMMA.16816.F32 R36, R36, R78, RZ ;  /* 0x0000004e2424723c */ /* 0x000fe200000018ff */
[----:B------:R-:W1:Y:S07]  /*140c0*/  LDSM.16.M88.4 R76, [R201] ;  /* 0x00000000c94c783b */ /* 0x000e6e0000000200 */
[C---:B------:R-:W-:Y:S08]  /*140d0*/  HMMA.16816.F32 R8, R52.reuse, R68, R8 ;  /* 0x000000443408723c */ /* 0x040ff00000001808 */
[C---:B------:R-:W-:Y:S01]  /*140e0*/  HMMA.16816.F32 R4, R52.reuse, R70, R4 ;  /* 0x000000463404723c */ /* 0x040fe20000001804 */
[----:B------:R-:W2:Y:S07]  /*140f0*/  LDSM.16.M88.4 R68, [R192+0x800] ;  /* 0x00080000c044783b */ /* 0x000eae0000000200 */
[C---:B------:R-:W-:Y:S08]  /*14100*/  HMMA.16816.F32 R84, R52.reuse, R56, R84 ;  /* 0x000000383454723c */ /* 0x040ff00000001854 */
[----:B------:R-:W-:Y:S01]  /*14110*/  HMMA.16816.F32 R80, R52, R58, R80 ;  /* 0x0000003a3450723c */ /* 0x000fe20000001850 */
[----:B------:R-:W4:Y:S07]  /*14120*/  LDSM.16.M88.4 R56, [R192+0x1000] ;  /* 0x00100000c038783b */ /* 0x000f2e0000000200 */
[C---:B------:R-:W-:Y:S08]  /*14130*/  HMMA.16816.F32 R16, R32.reuse, R28, R16 ;  /* 0x0000001c2010723c */ /* 0x040ff00000001810 */
[----:B------:R-:W-:Y:S01]  /*14140*/  HMMA.16816.F32 R12, R32, R30, R12 ;  /* 0x0000001e200c723c */ /* 0x000fe2000000180c */
[----:B------:R-:W-:Y:S07]  /*14150*/  LDSM.16.M88.4 R28, [R205+0x8000] ;  /* 0x00800000cd1c783b */ /* 0x000fee0000000200 */
[C---:B------:R-:W-:Y:S08]  /*14160*/  HMMA.16816.F32 R40, R52.reuse, R48, R40 ;  /* 0x000000303428723c */ /* 0x040ff00000001828 */
[----:B------:R-:W-:Y:S01]  /*14170*/  HMMA.16816.F32 R36, R52, R50, R36 ;  /* 0x000000323424723c */ /* 0x000fe20000001824 */
[----:B------:R-:W5:Y:S04]  /*14180*/  LDSM.16.M88.4 R48, [R206+0x2000] ;  /* 0x00200000ce30783b */ /* 0x000f680000000200 */
[----:B------:R-:W2:Y:S03]  /*14190*/  LDSM.16.M88.4 R52, [R192+0x1800] ;  /* 0x00180000c034783b */ /* 0x000ea60000000200 */
        /* <DEDUP_REMOVED lines=13> */
[C---:B--2---:R-:W-:Y:S08]  /*14270*/  HMMA.16816.F32 R8, R76.reuse, R68, R8 ;  /* 0x000000444c08723c */ /* 0x044ff00000001808 */
[C---:B------:R-:W-:Y:S01]  /*14280*/  HMMA.16816.F32 R4, R76.reuse, R70, R4 ;  /* 0x000000464c04723c */ /* 0x040fe20000001804 */
[----:B------:R-:W1:Y:S07]  /*14290*/  LDSM.16.M88.4 R68, [R203+0x2000] ;  /* 0x00200000cb44783b */ /* 0x000e6e0000000200 */
[C---:B----4-:R-:W-:Y:S08]  /*142a0*/  HMMA.16816.F32 R84, R76.reuse, R56, R84 ;  /* 0x000000384c54723c */ /* 0x050ff00000001854 */
[----:B------:R-:W-:Y:S01]  /*142b0*/  HMMA.16816.F32 R80, R76, R58, R80 ;  /* 0x0000003a4c50723c */ /* 0x000fe20000001850 */
[----:B------:R-:W2:Y:S07]  /*142c0*/  LDSM.16.M88.4 R56, [R203+0x3000] ;  /* 0x00300000cb38783b */ /* 0x000eae0000000200 */
[C---:B-----5:R-:W-:Y:S08]  /*142d0*/  HMMA.16816.F32 R16, R48.reuse, R28, R16 ;  /* 0x0000001c3010723c */ /* 0x060ff00000001810 */
[----:B------:R-:W-:Y:S01]  /*142e0*/  HMMA.16816.F32 R12, R48, R30, R12 ;  /* 0x0000001e300c723c */ /* 0x000fe2000000180c */
[----:B------:R-:W-:Y:S07]  /*142f0*/  LDSM.16.M88.4 R28, [R199+0x8000] ;  /* 0x00800000c71c783b */ /* 0x000fee0000000200 */
[C---:B------:R-:W-:Y:S08]  /*14300*/  HMMA.16816.F32 R40, R76.reuse, R52, R40 ;  /* 0x000000344c28723c */ /* 0x040ff00000001828 */
[----:B------:R-:W-:Y:S01]  /*14310*/  HMMA.16816.F32 R36, R76, R54, R36 ;  /* 0x000000364c24723c */ /* 0x000fe20000001824 */
[----:B------:R-:W4:Y:S04]  /*14320*/  LDSM.16.M88.4 R52, [R202+0x2000] ;  /* 0x00200000ca34783b */ /* 0x000f280000000200 */
[----:B------:R-:W5:Y:S03]  /*14330*/  LDSM.16.M88.4 R76, [R203+0x3800] ;  /* 0x00380000cb4c783b */ /* 0x000f660000000200 */
[C---:B------:R-:W-:Y:S08]  /*14340*/  HMMA.16816.F32 R8, R48.reuse, R24, R8 ;  /* 0x000000183008723c */ /* 0x040ff00000001808 */
[C---:B------:R-:W-:Y:S01]  /*14350*/  HMMA.16816.F32 R4, R48.reuse, R26, R4 ;  /* 0x0000001a3004723c */ /* 0x040fe20000001804 */
[----:B------:R-:W2:Y:S07]  /*14360*/  LDSM.16.M88.4 R24, [R199+0x8800] ;  /* 0x00880000c718783b */ /* 0x000eae0000000200 */
[C---:B---3--:R-:W-:Y:S08]  /*14370*/  HMMA.16816.F32 R84, R48.reuse, R20, R84 ;  /* 0x000000143054723c */ /* 0x048ff00000001854 */
[----:B------:R-:W-:Y:S01]  /*14380*/  HMMA.16816.F32 R80, R48, R22, R80 ;  /* 0x000000163050723c */ /* 0x000fe20000001850 */
[----:B------:R-:W-:Y:S07]  /*14390*/  LDSM.16.M88.4 R20, [R199+0x9000] ;  /* 0x00900000c714783b */ /* 0x000fee0000000200 */
[C---:B-1----:R-:W-:Y:S08]  /*143a0*/  HMMA.16816.F32 R16, R72.reuse, R68, R16 ;  /* 0x000000444810723c */ /* 0x042ff00000001810 */
[----:B------:R-:W-:Y:S01]  /*143b0*/  HMMA.16816.F32 R12, R72, R70, R12 ;  /* 0x00000046480c723c */ /* 0x000fe2000000180c */
[----:B------:R-:W-:Y:S07]  /*143c0*/  LDSM.16.M88.4 R68, [R199+0x9800] ;  /* 0x00980000c744783b */ /* 0x000fee0000000200 */
[C---:B------:R-:W-:Y:S08]  /*143d0*/  HMMA.16816.F32 R40, R48.reuse, R88, R40 ;  /* 0x000000583028723c */ /* 0x040ff00000001828 */
[----:B------:R-:W-:Y:S01]  /*143e0*/  HMMA.16816.F32 R36, R48, R90, R36 ;  /* 0x0000005a3024723c */ /* 0x000fe20000001824 */
[----:B------:R-:W-:Y:S07]  /*143f0*/  LDSM.16.M88.4 R48, [R201+0x2000] ;  /* 0x00200000c930783b */ /* 0x000fee0000000200 */
[C---:B------:R-:W-:Y:S08]  /*14400*/  HMMA.16816.F32 R8, R72.reuse, R32, R8 ;  /* 0x000000204808723c */ /* 0x040ff00000001808 */
[C---:B------:R-:W-:Y:S01]  /*14410*/  HMMA.16816.F32 R4, R72.reuse, R34, R4 ;  /* 0x000000224804723c */ /* 0x040fe20000001804 */
[----:B------:R-:W1:Y:S07]  /*14420*/  LDSM.16.M88.4 R32, [R192+0x2000] ;  /* 0x00200000c020783b */ /* 0x000e6e0000000200 */
[C---:B--2---:R-:W-:Y:S08]  /*14430*/  HMMA.16816.F32 R84, R72.reuse, R56, R84 ;  /* 0x000000384854723c */ /* 0x044ff00000001854 */
[----:B------:R-:W-:Y:S01]  /*14440*/  HMMA.16816.F32 R80, R72, R58, R80 ;  /* 0x0000003a4850723c */ /* 0x000fe20000001850 */
[----:B------:R-:W2:Y:S07]  /*14450*/  LDSM.16.M88.4 R56, [R192+0x2800] ;  /* 0x00280000c038783b */ /* 0x000eae0000000200 */
[C---:B----4-:R-:W-:Y:S08]  /*14460*/  HMMA.16816.F32 R16, R52.reuse, R28, R16 ;  /* 0x0000001c3410723c */ /* 0x050ff00000001810 */
[----:B------:R-:W-:Y:S01]  /*14470*/  HMMA.16816.F32 R12, R52, R30, R12 ;  /* 0x0000001e340c723c */ /* 0x000fe2000000180c */
[----:B------:R-:W-:Y:S07]  /*14480*/  LDSM.16.M88.4 R28, [R206+0x4000] ;  /* 0x00400000ce1c783b */ /* 0x000fee0000000200 */
[C---:B-----5:R-:W-:Y:S08]  /*14490*/  HMMA.16816.F32 R40, R72.reuse, R76, R40 ;  /* 0x0000004c4828723c */ /* 0x060ff00000001828 */
[----:B------:R-:W-:Y:S01]  /*144a0*/  HMMA.16816.F32 R36, R72, R78, R36 ;  /* 0x0000004e4824723c */ /* 0x000fe20000001824 */
[----:B------:R-:W-:Y:S04]  /*144b0*/  LDSM.16.M88.4 R72, [R192+0x3000] ;  /* 0x00300000c048783b */ /* 0x000fe80000000200 */
[----:B------:R-:W-:Y:S03]  /*144c0*/  LDSM.16.M88.4 R76, [R201+0x4000] ;  /* 0x00400000c94c783b */ /* 0x000fe60000000200 */
[C---:B------:R-:W-:Y:S08]  /*144d0*/  HMMA.16816.F32 R8, R52.reuse, R24, R8 ;  /* 0x000000183408723c */ /* 0x040ff00000001808 */
        /* <DEDUP_REMOVED lines=9> */
[----:B------:R-:W-:Y:S01]  /*14570*/  HMMA.16816.F32 R36, R52, R70, R36 ;  /* 0x000000463424723c */ /* 0x000fe20000001824 */
[----:B------:R-:W-:Y:S07]  /*14580*/  LDSM.16.M88.4 R68, [R202+0x4000] ;  /* 0x00400000ca44783b */ /* 0x000fee0000000200 */
[C---:B--2---:R-:W-:Y:S01]  /*14590*/  HMMA.16816.F32 R52, R48.reuse, R56, R8 ;  /* 0x000000383034723c */ /* 0x044fe20000001808 */
[----:B------:R-:W2:Y:S07]  /*145a0*/  LDSM.16.M88.4 R8, [R203+0x4000] ;  /* 0x00400000cb08783b */ /* 0x000eae0000000200 */
[----:B------:R-:W-:Y:S01]  /*145b0*/  HMMA.16816.F32 R4, R48, R58, R4 ;  /* 0x0000003a3004723c */ /* 0x000fe20000001804 */
[----:B------:R-:W4:Y:S07]  /*145c0*/  LDSM.16.M88.4 R56, [R205+0xa800] ;  /* 0x00a80000cd38783b */ /* 0x000f2e0000000200 */
[C---:B---3--:R-:W-:Y:S08]  /*145d0*/  HMMA.16816.F32 R16, R28.reuse, R24, R16 ;  /* 0x000000181c10723c */ /* 0x048ff00000001810 */
[----:B------:R-:W-:Y:S01]  /*145e0*/  HMMA.16816.F32 R12, R28, R26, R12 ;  /* 0x0000001a1c0c723c */ /* 0x000fe2000000180c */
[----:B------:R-:W3:Y:S07]  /*145f0*/  LDSM.16.M88.4 R24, [R203+0x4800] ;  /* 0x00480000cb18783b */ /* 0x000eee0000000200 */
[C---:B------:R-:W-:Y:S08]  /*14600*/  HMMA.16816.F32 R84, R48.reuse, R72, R84 ;  /* 0x000000483054723c */ /* 0x040ff00000001854 */
[C---:B------:R-:W-:Y:S08]  /*14610*/  HMMA.16816.F32 R80, R48.reuse, R74, R80 ;  /* 0x0000004a3050723c */ /* 0x040ff00000001850 */
[----:B-1----:R-:W-:Y:S01]  /*14620*/  HMMA.16816.F32 R72, R48, R20, R40 ;  /* 0x000000143048723c */ /* 0x002fe20000001828 */
[----:B------:R-:W1:Y:S07]  /*14630*/  LDSM.16.M88.4 R40, [R199+0xa000] ;  /* 0x00a00000c728783b */ /* 0x000e6e0000000200 */
[C---:B--2---:R-:W-:Y:S08]  /*14640*/  HMMA.16816.F32 R16, R32.reuse, R8, R16 ;  /* 0x000000082010723c */ /* 0x044ff00000001810 */
[----:B------:R-:W-:Y:S01]  /*14650*/  HMMA.16816.F32 R12, R32, R10, R12 ;  /* 0x0000000a200c723c */ /* 0x000fe2000000180c */
[----:B------:R-:W2:Y:S07]  /*14660*/  LDSM.16.M88.4 R8, [R205+0xb000] ;  /* 0x00b00000cd08783b */ /* 0x000eae0000000200 */
[C---:B----4-:R-:W-:Y:S01]  /*14670*/  HMMA.16816.F32 R88, R28.reuse, R56, R52 ;  /* 0x000000381c58723c */ /* 0x050fe20000001834 */
[----:B------:R-:W-:Y:S07]  /*14680*/  LDSM.16.M88.4 R52, [R192+0x4000] ;  /* 0x00400000c034783b */ /* 0x000fee0000000200 */
[----:B------:R-:W-:Y:S01]  /*14690*/  HMMA.16816.F32 R56, R28, R58, R4 ;  /* 0x0000003a1c38723c */ /* 0x000fe20000001804 */
[----:B------:R-:W4:Y:S07]  /*146a0*/  LDSM.16.M88.4 R4, [R199+0xa800] ;  /* 0x00a80000c704783b */ /* 0x000f2e0000000200 */
[----:B------:R-:W-:Y:S01]  /*146b0*/  HMMA.16816.F32 R36, R48, R22, R36 ;  /* 0x000000163024723c */ /* 0x000fe20000001824 */
[----:B------:R-:W-:Y:S07]  /*146c0*/  LDSM.16.M88.4 R20, [R199+0xb000] ;  /* 0x00b00000c714783b */ /* 0x000fee0000000200 */
[C---:B---3--:R-:W-:Y:S08]  /*146d0*/  HMMA.16816.F32 R88, R32.reuse, R24, R88 ;  /* 0x000000182058723c */ /* 0x048ff00000001858 */
[----:B------:R-:W-:Y:S08]  /*146e0*/  HMMA.16816.F32 R56, R32, R26, R56 ;  /* 0x0000001a2038723c */ /* 0x000ff00000001838 */
[C---:B-1----:R-:W-:Y:S08]  /*146f0*/  HMMA.16816.F32 R16, R68.reuse, R40, R16 ;  /* 0x000000284410723c */ /* 0x042ff00000001810 */
[----:B------:R-:W-:Y:S01]  /*14700*/  HMMA.16816.F32 R12, R68, R42, R12 ;  /* 0x0000002a440c723c */ /* 0x000fe2000000180c */
[----:B------:R-:W1:Y:S07]  /*14710*/  LDSM.16.M88.4 R40, [R203+0x5000] ;  /* 0x00500000cb28783b */ /* 0x000e6e0000000200 */
[C---:B--2---:R-:W-:Y:S08]  /*14720*/  HMMA.16816.F32 R84, R28.reuse, R8, R84 ;  /* 0x000000081c54723c */ /* 0x044ff00000001854 */
[----:B------:R-:W-:Y:S01]  /*14730*/  HMMA.16816.F32 R80, R28, R10, R80 ;  /* 0x0000000a1c50723c */ /* 0x000fe20000001850 */
[----:B------:R-:W2:Y:S07]  /*14740*/  LDSM.16.M88.4 R8, [R192+0x4800] ;  /* 0x00480000c008783b */ /* 0x000eae0000000200 */
[C---:B----4-:R-:W-:Y:S08]  /*14750*/  HMMA.16816.F32 R88, R68.reuse, R4, R88 ;  /* 0x000000044458723c */ /* 0x050ff00000001858 */
[----:B------:R-:W-:Y:S01]  /*14760*/  HMMA.16816.F32 R56, R68, R6, R56 ;  /* 0x000000064438723c */ /* 0x000fe20000001838 */
[----:B------:R-:W3:Y:S07]  /*14770*/  LDSM.16.M88.4 R4, [R203+0x5800] ;  /* 0x00580000cb04783b */ /* 0x000eee0000000200 */
[C---:B------:R-:W-:Y:S08]  /*14780*/  HMMA.16816.F32 R72, R28.reuse, R92, R72 ;  /* 0x0000005c1c48723c */ /* 0x040ff00000001848 */
[----:B------:R-:W-:Y:S08]  /*14790*/  HMMA.16816.F32 R36, R28, R94, R36 ;  /* 0x0000005e1c24723c */ /* 0x000ff00000001824 */
[C---:B------:R-:W-:Y:S08]  /*147a0*/  HMMA.16816.F32 R12, R76.reuse, R54, R12 ;  /* 0x000000364c0c723c */ /* 0x040ff0000000180c */
[----:B------:R-:W-:Y:S08]  /*147b0*/  HMMA.16816.F32 R16, R76, R52, R16 ;  /* 0x000000344c10723c */ /* 0x000ff00000001810 */
[----:B-1----:R-:W-:Y:S08]  /*147c0*/  HMMA.16816.F32 R84, R32, R40, R84 ;  /* 0x000000282054723c */ /* 0x002ff00000001854 */
[----:B--2---:R-:W-:Y:S01]  /*147d0*/  HMMA.16816.F32 R88, R76, R8, R88 ;  /* 0x000000084c58723c */ /* 0x004fe20000001858 */
[----:B------:R-:W-:-:S02]  /*147e0*/  FMUL.FTZ R12, R12, c[0x0][0x2ec] ;  /* 0x0000bb000c0c7a20 */ /* 0x000fc40000410000 */
[----:B------:R-:W-:Y:S02]  /*147f0*/  FMUL.FTZ R13, R13, c[0x0][0x2ec] ;  /* 0x0000bb000d0d7a20 */ /* 0x000fe40000410000 */
[----:B------:R-:W-:Y:S01]  /*14800*/  FMUL.FTZ R14, R14, c[0x0][0x2ec] ;  /* 0x0000bb000e0e7a20 */ /* 0x000fe20000410000 */
[----:B------:R-:W1:Y:S01]  /*14810*/  MUFU.TANH R51, R12 ;  /* 0x0000000c00337308 */ /* 0x000e620000002400 */
[----:B------:R-:W-:Y:S01]  /*14820*/  FMUL.FTZ R15, R15, c[0x0][0x2ec] ;  /* 0x0000bb000f0f7a20 */ /* 0x000fe20000410000 */
[----:B------:R-:W-:Y:S01]  /*14830*/  HMMA.16816.F32 R56, R76, R10, R56 ;  /* 0x0000000a4c38723c */ /* 0x000fe20000001838 */
[----:B------:R-:W2:Y:S01]  /*14840*/  LDSM.16.M88.4 R8, [R199+0xb800] ;  /* 0x00b80000c708783b */ /* 0x000ea20000000200 */
[----:B------:R-:W-:Y:S02]  /*14850*/  FMUL.FTZ R16, R16, c[0x0][0x2ec] ;  /* 0x0000bb0010107a20 */ /* 0x000fe40000410000 */
[----:B------:R-:W-:Y:S02]  /*14860*/  FMUL.FTZ R17, R17, c[0x0][0x2ec] ;  /* 0x0000bb0011117a20 */ /* 0x000fe40000410000 */
[----:B------:R-:W-:Y:S01]  /*14870*/  FMUL.FTZ R18, R18, c[0x0][0x2ec] ;  /* 0x0000bb0012127a20 */ /* 0x000fe20000410000 */
[----:B------:R-:W4:Y:S01]  /*14880*/  MUFU.TANH R53, R14 ;  /* 0x0000000e00357308 */ /* 0x000f220000002400 */
[----:B---3--:R-:W-:Y:S01]  /*14890*/  HMMA.16816.F32 R72, R32, R4, R72 ;  /* 0x000000042048723c */ /* 0x008fe20000001848 */
[----:B------:R-:W-:-:S06]  /*148a0*/  FMUL.FTZ R49, R19, c[0x0][0x2ec] ;  /* 0x0000bb0013317a20 */ /* 0x000fcc0000410000 */
[----:B------:R-:W3:Y:S01]  /*148b0*/  MUFU.TANH R25, R16 ;  /* 0x0000001000197308 */ /* 0x000ee20000002400 */
[C---:B------:R-:W-:Y:S01]  /*148c0*/  HMMA.16816.F32 R80, R32.reuse, R42, R80 ;  /* 0x0000002a2050723c */ /* 0x040fe20000001850 */
[----:B------:R-:W-:Y:S02]  /*148d0*/  FMUL.FTZ R55, R88, c[0x0][0x2ec] ;  /* 0x0000bb0058377a20 */ /* 0x000fe40000410000 */
[----:B------:R-:W-:Y:S02]  /*148e0*/  FMUL.FTZ R29, R89, c[0x0][0x2ec] ;  /* 0x0000bb00591d7a20 */ /* 0x000fe40000410000 */
[----:B------:R-:W-:Y:S02]  /*148f0*/  FMUL.FTZ R5, R90, c[0x0][0x2ec] ;  /* 0x0000bb005a057a20 */ /* 0x000fe40000410000 */
[----:B------:R-:W1:Y:S01]  /*14900*/  MUFU.TANH R43, R13 ;  /* 0x0000000d002b7308 */ /* 0x000e620000002400 */
[----:B------:R-:W-:Y:S01]  /*14910*/  HMMA.16816.F32 R36, R32, R6, R36 ;  /* 0x000000062024723c */ /* 0x000fe20000001824 */
[----:B------:R-:W-:-:S06]  /*14920*/  FMUL.FTZ R31, R56, c[0x0][0x2ec] ;  /* 0x0000bb00381f7a20 */ /* 0x000fcc0000410000 */
[----:B------:R-:W1:Y:S01]  /*14930*/  MUFU.TANH R27, R17 ;  /* 0x00000011001b7308 */ /* 0x000e620000002400 */
[----:B------:R-:W-:Y:S01]  /*14940*/  HMMA.16816.F32 R84, R68, R20, R84 ;  /* 0x000000144454723c */ /* 0x000fe20000001854 */
[----:B------:R-:W-:-:S06]  /*14950*/  FMUL.FTZ R7, R58, c[0x0][0x2ec] ;  /* 0x0000bb003a077a20 */ /* 0x000fcc0000410000 */
[----:B------:R5:W1:Y:S01]  /*14960*/  MUFU.TANH R21, R15 ;  /* 0x0000000f00157308 */ /* 0x000a620000002400 */
[C---:B------:R-:W-:Y:S07]  /*14970*/  HMMA.16816.F32 R80, R68.reuse, R22, R80 ;  /* 0x000000164450723c */ /* 0x040fee0000001850 */
[----:B------:R1:W1:Y:S01]  /*14980*/  MUFU.TANH R41, R18 ;  /* 0x0000001200297308 */ /* 0x0002620000002400 */
[C---:B--2---:R-:W-:Y:S01]  /*14990*/  HMMA.16816.F32 R72, R68.reuse, R8, R72 ;  /* 0x000000084448723c */ /* 0x044fe20000001848 */
[----:B------:R-:W-:Y:S01]  /*149a0*/  FMUL.FTZ R23, R91, c[0x0][0x2ec] ;  /* 0x0000bb005b177a20 */ /* 0x000fe20000410000 */
[----:B-----5:R-:W2:Y:S06]  /*149b0*/  LDSM.16.M88.4 R12, [R192+0x5800] ;  /* 0x00580000c00c783b */ /* 0x020eac0000000200 */
[----:B------:R-:W-:Y:S01]  /*149c0*/  HMMA.16816.F32 R36, R68, R10, R36 ;  /* 0x0000000a4424723c */ /* 0x000fe20000001824 */
[----:B------:R-:W-:Y:S01]  /*149d0*/  FMUL.FTZ R9, R59, c[0x0][0x2ec] ;  /* 0x0000bb003b097a20 */ /* 0x000fe20000410000 */
[----:B------:R-:W2:Y:S01]  /*149e0*/  MUFU.TANH R49, R49 ;  /* 0x0000003100317308 */ /* 0x000ea20000002400 */
[----:B-1----:R-:W1:Y:S01]  /*149f0*/  LDSM.16.M88.4 R16, [R192+0x5000] ;  /* 0x00500000c010783b */ /* 0x002e620000000200 */
[----:B------:R-:W-:-:S06]  /*14a00*/  DEPBAR.LE SB0, 0x0 ;  /* 0x000080000000791a */ /* 0x000fcc0000000000 */
[----:B------:R-:W1:Y:S08]  /*14a10*/  MUFU.TANH R55, R55 ;  /* 0x0000003700377308 */ /* 0x000e700000002400 */
[----:B------:R-:W1:Y:S08]  /*14a20*/  MUFU.TANH R29, R29 ;  /* 0x0000001d001d7308 */ /* 0x000e700000002400 */
[----:B------:R-:W1:Y:S08]  /*14a30*/  MUFU.TANH R5, R5 ;  /* 0x0000000500057308 */ /* 0x000e700000002400 */
[----:B------:R-:W3:Y:S01]  /*14a40*/  MUFU.TANH R23, R23 ;  /* 0x0000001700177308 */ /* 0x000ee20000002400 */
[C---:B--2---:R-:W-:Y:S07]  /*14a50*/  HMMA.16816.F32 R72, R76.reuse, R12, R72 ;  /* 0x0000000c4c48723c */ /* 0x044fee0000001848 */
[----:B------:R-:W2:Y:S01]  /*14a60*/  MUFU.TANH R31, R31 ;  /* 0x0000001f001f7308 */ /* 0x000ea20000002400 */
[C---:B-1----:R-:W-:Y:S07]  /*14a70*/  HMMA.16816.F32 R84, R76.reuse, R16, R84 ;  /* 0x000000104c54723c */ /* 0x042fee0000001854 */
[----:B------:R-:W1:Y:S01]  /*14a80*/  MUFU.TANH R7, R7 ;  /* 0x0000000700077308 */ /* 0x000e620000002400 */
[----:B------:R-:W-:Y:S01]  /*14a90*/  FMUL.FTZ R17, R57, c[0x0][0x2ec] ;  /* 0x0000bb0039117a20 */ /* 0x000fe20000410000 */
[C---:B------:R-:W-:Y:S06]  /*14aa0*/  HMMA.16816.F32 R80, R76.reuse, R18, R80 ;  /* 0x000000124c50723c */ /* 0x040fec0000001850 */
[----:B------:R-:W1:Y:S02]  /*14ab0*/  MUFU.TANH R17, R17 ;  /* 0x0000001100117308 */ /* 0x000e640000002400 */
[----:B------:R-:W-:Y:S01]  /*14ac0*/  HMMA.16816.F32 R36, R76, R14, R36 ;  /* 0x0000000e4c24723c */ /* 0x000fe20000001824 */
[----:B------:R-:W-:-:S02]  /*14ad0*/  FMUL.FTZ R65, R72, c[0x0][0x2ec] ;  /* 0x0000bb0048417a20 */ /* 0x000fc40000410000 */
[----:B------:R-:W-:-:S03]  /*14ae0*/  FMUL.FTZ R75, R75, c[0x0][0x2ec] ;  /* 0x0000bb004b4b7a20 */ /* 0x000fc60000410000 */
[----:B------:R-:W1:Y:S01]  /*14af0*/  MUFU.TANH R9, R9 ;  /* 0x0000000900097308 */ /* 0x000e620000002400 */
[----:B------:R-:W-:Y:S02]  /*14b00*/  FMUL.FTZ R15, R73, c[0x0][0x2ec] ;  /* 0x0000bb00490f7a20 */ /* 0x000fe40000410000 */
[----:B------:R-:W-:Y:S02]  /*14b10*/  FMUL.FTZ R19, R84, c[0x0][0x2ec] ;  /* 0x0000bb0054137a20 */ /* 0x000fe40000410000 */
[----:B------:R-:W-:Y:S02]  /*14b20*/  FMUL.FTZ R33, R85, c[0x0][0x2ec] ;  /* 0x0000bb0055217a20 */ /* 0x000fe40000410000 */
[----:B------:R-:W-:Y:S01]  /*14b30*/  FMUL.FTZ R35, R86, c[0x0][0x2ec] ;  /* 0x0000bb0056237a20 */ /* 0x000fe20000410000 */
[----:B------:R-:W1:Y:S01]  /*14b40*/  MUFU.TANH R65, R65 ;  /* 0x0000004100417308 */ /* 0x000e620000002400 */
[----:B------:R-:W-:Y:S02]  /*14b50*/  FMUL.FTZ R57, R87, c[0x0][0x2ec] ;  /* 0x0000bb0057397a20 */ /* 0x000fe40000410000 */
        /* <DEDUP_REMOVED lines=10> */
[----:B------:R-:W-:-:S05]  /*14c00*/  FMUL.FTZ R38, R38, c[0x0][0x2ec] ;  /* 0x0000bb0026267a20 */ /* 0x000fca0000410000 */
[----:B------:R-:W1:Y:S08]  /*14c10*/  MUFU.TANH R35, R35 ;  /* 0x0000002300237308 */ /* 0x000e700000002400 */
        /* <DEDUP_REMOVED lines=8> */
[----:B------:R1:W1:Y:S08]  /*14ca0*/  MUFU.TANH R71, R36 ;  /* 0x0000002400477308 */ /* 0x0002700000002400 */
[----:B------:R-:W1:Y:S08]  /*14cb0*/  MUFU.TANH R37, R37 ;  /* 0x0000002500257308 */ /* 0x000e700000002400 */
[----:B------:R1:W1:Y:S08]  /*14cc0*/  MUFU.TANH R63, R38 ;  /* 0x00000026003f7308 */ /* 0x0002700000002400 */
[----:B------:R-:W1:Y:S01]  /*14cd0*/  MUFU.TANH R39, R39 ;  /* 0x0000002700277308 */ /* 0x000e620000002400 */
        /* <DEDUP_REMOVED lines=61> */
.L_x_5230:
[----:B------:R-:W-:-:S05]  /*150b0*/  IMAD.MOV.U32 R6, RZ, RZ, c[0x0][0x198] ;  /* 0x00006600ff067624 */ /* 0x000fca00078e00ff */
[----:B------:R-:W-:-:S04]  /*150c0*/  LEA R6, -R6, RZ, 0x6 ;  /* 0x000000ff06067211 */ /* 0x000fc800078e31ff */
[----:B------:R-:W-:Y:S02]  /*150d0*/  SHF.R.S32.HI R77, RZ, 0x1f, R6 ;  /* 0x0000001fff4d7819 */ /* 0x000fe40000011406 */
.L_x_5231:
[C---:B------:R-:W-:Y:S02]  /*150e0*/  LOP3.LUT P2, RZ, R216.reuse, 0x2, RZ, 0xc0, !PT ;  /* 0x00000002d8ff7812 */ /* 0x040fe4000784c0ff */
[----:B------:R-:W-:Y:S02]  /*150f0*/  LOP3.LUT P1, RZ, R216, 0x4, RZ, 0xc0, !PT ;  /* 0x00000004d8ff7812 */ /* 0x000fe4000782c0ff */
[----:B------:R-:W-:Y:S02]  /*15100*/  IADD3 R67, P5, R6, R152, RZ ;  /* 0x0000009806437210 */ /* 0x000fe40007fbe0ff */
[----:B------:R-:W-:Y:S02]  /*15110*/  LOP3.LUT P6, RZ, R216, 0x1, RZ, 0xc0, !PT ;  /* 0x00000001d8ff7812 */ /* 0x000fe400078cc0ff */
[----:B------:R-:W-:Y:S01]  /*15120*/  LEA R88, P0, R6, R214, 0x1 ;  /* 0x000000d606587211 */ /* 0x000fe200078008ff */
[----:B------:R-:W-:-:S03]  /*15130*/  IMAD.X R4, R77, 0x1, R151, P5 ;  /* 0x000000014d047824 */ /* 0x000fc600028e0697 */
[--C-:B------:R-:W-:Y:S02]  /*15140*/  LEA.HI.X R89, R6, R215, R77.reuse, 0x1, P0 ;  /* 0x000000d706597211 */ /* 0x100fe400000f0c4d */
        /* <DEDUP_REMOVED lines=9> */
[----:B------:R2:W-:Y:S02]  /*151e0*/  @!P6 STS.128 [R210+0x6000], RZ ;  /* 0x006000ffd200e388 */ /* 0x0005e40000000c00 */
[----:B------:R-:W-:Y:S01]  /*151f0*/  IMAD.X R67, R60, 0x1, R77, P5 ;  /* 0x000000013c437824 */ /* 0x000fe200028e064d */
[C---:B------:R-:W-:Y:S01]  /*15200*/  @P2 IADD3 R77, P0, R6.reuse, R152, RZ ;  /* 0x00000098064d2210 */ /* 0x040fe20007f1e0ff */
[----:B------:R-:W-:Y:S01]  /*15210*/  @!PT LDS RZ, [RZ] ;  /* 0x00000000fffff984 */ /* 0x000fe20000000800 */
[----:B------:R-:W-:Y:S01]  /*15220*/  @!PT LDS RZ, [RZ] ;  /* 0x00000000fffff984 */ /* 0x000fe20000000800 */
[----:B------:R-:W-:Y:S01]  /*15230*/  @!PT LDS RZ, [RZ] ;  /* 0x00000000fffff984 */ /* 0x000fe20000000800 */
[----:B------:R2:W-:Y:S01]  /*15240*/  @P2 LDGSTS.E.BYPASS.LTC128B.128 [R210+0x8000], [R86.64+0x80] ;  /* 0x0800008056d22fae */ /* 0x0005e2000b901d46 */
[----:B------:R-:W-:-:S03]  /*15250*/  @P6 LEA R84, P5, R6, R214, 0x1 ;  /* 0x000000d606546211 */ /* 0x000fc600078a08ff */
        /* <DEDUP_REMOVED lines=86> */
.L_x_5229:
[----:B--234-:R-:W-:Y:S01]  /*157c0*/  IADD3 R34, R136, R2, -R209 ;  /* 0x0000000288227210 */ /* 0x01cfe20007ffe8d1 */
[----:B------:R-:W-:-:S02]  /*157d0*/  IMAD R67, R62, 0x2, R3 ;  /* 0x000000023e437824 */ /* 0x000fc400078e0203 */
[----:B------:R-:W-:Y:S01]  /*157e0*/  IMAD.SHL.U32 R200, R46, 0x2, RZ ;  /* 0x000000022ec87824 */ /* 0x000fe200078e00ff */
[C---:B------:R-:W-:Y:S01]  /*157f0*/  IADD3 R4, R34.reuse, 0x8, RZ ;  /* 0x0000000822047810 */ /* 0x040fe20007ffe0ff */
[--C-:B------:R-:W-:Y:S01]  /*15800*/  IMAD.IADD R26, R34, 0x1, -R67.reuse ;  /* 0x00000001221a7824 */ /* 0x100fe200078e0a43 */
[----:B------:R-:W-:Y:S01]  /*15810*/  IADD3 R95, R67, 0x1, RZ ;  /* 0x00000001435f7810 */ /* 0x000fe20007ffe0ff */
[--C-:B------:R-:W-:Y:S01]  /*15820*/  IMAD R197, R45, 0x2, R200.reuse ;  /* 0x000000022dc57824 */ /* 0x100fe200078e02c8 */
[C---:B------:R-:W-:Y:S01]  /*15830*/  IADD3 R93, R67.reuse, 0x8, RZ ;  /* 0x00000008435d7810 */ /* 0x040fe20007ffe0ff */
[C---:B------:R-:W-:Y:S01]  /*15840*/  IMAD.IADD R22, R4.reuse, 0x1, -R67 ;  /* 0x0000000104167824 */ /* 0x040fe200078e0a43 */
[----:B------:R-:W-:Y:S01]  /*15850*/  IABS R26, R26 ;  /* 0x0000001a001a7213 */ /* 0x000fe20000000000 */
[--C-:B------:R-:W-:Y:S01]  /*15860*/  IMAD.IADD R20, R4, 0x1, -R95.reuse ;  /* 0x0000000104147824 */ /* 0x100fe200078e0a5f */
[C---:B------:R-:W-:Y:S01]  /*15870*/  IADD3 R91, R67.reuse, 0x9, RZ ;  /* 0x00000009435b7810 */ /* 0x040fe20007ffe0ff */
[----:B------:R-:W-:Y:S01]  /*15880*/  IMAD.IADD R24, R34, 0x1, -R95 ;  /* 0x0000000122187824 */ /* 0x000fe200078e0a5f */
[----:B------:R-:W-:Y:S01]  /*15890*/  IABS R22, R22 ;  /* 0x0000001600167213 */ /* 0x000fe20000000000 */
[C---:B------:R-:W-:Y:S01]  /*158a0*/  IMAD.IADD R14, R4.reuse, 0x1, -R93 ;  /* 0x00000001040e7824 */ /* 0x040fe200078e0a5d */
[----:B------:R-:W2:Y:S01]  /*158b0*/  I2F R26, R26 ;  /* 0x0000001a001a7306 */ /* 0x000ea20000201400 */
[----:B------:R-:W-:Y:S01]  /*158c0*/  IABS R20, R20 ;  /* 0x0000001400147213 */ /* 0x000fe20000000000 */
[--C-:B------:R-:W-:Y:S01]  /*158d0*/  IMAD.IADD R3, R4, 0x1, -R91.reuse ;  /* 0x0000000104037824 */ /* 0x100fe200078e0a5b */
[----:B------:R-:W-:Y:S01]  /*158e0*/  IABS R24, R24 ;  /* 0x0000001800187213 */ /* 0x000fe20000000000 */
[C---:B------:R-:W-:Y:S01]  /*158f0*/  IMAD.IADD R16, R34.reuse, 0x1, -R91 ;  /* 0x0000000122107824 */ /* 0x040fe200078e0a5b */
[C---:B------:R-:W-:Y:S01]  /*15900*/  IADD3 R89, R67.reuse, 0x10, RZ ;  /* 0x0000001043597810 */ /* 0x040fe20007ffe0ff */
[----:B------:R-:W-:Y:S01]  /*15910*/  IMAD.IADD R18, R34, 0x1, -R93 ;  /* 0x0000000122127824 */ /* 0x000fe200078e0a5d */
[C---:B------:R-:W-:Y:S01]  /*15920*/  IADD3 R87, R67.reuse, 0x11, RZ ;  /* 0x0000001143577810 */ /* 0x040fe20007ffe0ff */
[----:B------:R-:W3:Y:S01]  /*15930*/  I2F R22, R22 ;  /* 0x0000001600167306 */ /* 0x000ee20000201400 */
[----:B------:R-:W-:Y:S01]  /*15940*/  IABS R14, R14 ;  /* 0x0000000e000e7213 */ /* 0x000fe20000000000 */
[--C-:B------:R-:W-:Y:S01]  /*15950*/  IMAD.IADD R28, R4, 0x1, -R89.reuse ;  /* 0x00000001041c7824 */ /* 0x100fe200078e0a59 */
[----:B------:R-:W-:Y:S01]  /*15960*/  IABS R3, R3 ;  /* 0x0000000300037213 */ /* 0x000fe20000000000 */
[C---:B------:R-:W-:Y:S01]  /*15970*/  IMAD.IADD R12, R34.reuse, 0x1, -R89 ;  /* 0x00000001220c7824 */ /* 0x040fe200078e0a59 */
[----:B------:R-:W-:Y:S01]  /*15980*/  IABS R16, R16 ;  /* 0x0000001000107213 */ /* 0x000fe20000000000 */
[----:B------:R-:W-:Y:S01]  /*15990*/  IMAD.IADD R10, R34, 0x1, -R87 ;  /* 0x00000001220a7824 */ /* 0x000fe200078e0a57 */
[----:B------:R-:W-:Y:S01]  /*159a0*/  IABS R18, R18 ;  /* 0x0000001200127213 */ /* 0x000fe20000000000 */
[----:B------:R-:W4:Y:S01]  /*159b0*/  I2F R20, R20 ;  /* 0x0000001400147306 */ /* 0x000f220000201400 */
[C---:B------:R-:W-:Y:S01]  /*159c0*/  IADD3 R85, R67.reuse, 0x18, RZ ;  /* 0x0000001843557810 */ /* 0x040fe20007ffe0ff */
[----:B--2---:R-:W-:Y:S01]  /*159d0*/  FFMA.FTZ R25, -R0, R26, R25 ;  /* 0x0000001a00197223 */ /* 0x004fe20000010119 */
[----:B------:R-:W-:Y:S01]  /*159e0*/  IABS R30, R28 ;  /* 0x0000001c001e7213 */ /* 0x000fe20000000000 */
[----:B------:R-:W-:Y:S01]  /*159f0*/  IMAD.IADD R26, R4, 0x1, -R87 ;  /* 0x00000001041a7824 */ /* 0x000fe200078e0a57 */
[----:B------:R-:W-:Y:S01]  /*15a00*/  IABS R12, R12 ;  /* 0x0000000c000c7213 */ /* 0x000fe20000000000 */
[----:B------:R-:W-:Y:S01]  /*15a10*/  IMAD.IADD R6, R34, 0x1, -R85 ;  /* 0x0000000122067824 */ /* 0x000fe200078e0a55 */
[----:B------:R-:W-:Y:S01]  /*15a20*/  IABS R10, R10 ;  /* 0x0000000a000a7213 */ /* 0x000fe20000000000 */
[----:B------:R-:W2:Y:S01]  /*15a30*/  I2F R24, R24 ;  /* 0x0000001800187306 */ /* 0x000ea20000201400 */
[----:B---3--:R-:W-:Y:S01]  /*15a40*/  FFMA.FTZ R22, -R0, R22, R41 ;  /* 0x0000001600167223 */ /* 0x008fe20000010129 */
[----:B------:R-:W-:Y:S01]  /*15a50*/  ISETP.GE.AND P0, PT, R67, R136, PT ;  /* 0x000000884300720c */ /* 0x000fe20003f06270 */
[----:B------:R-:W-:Y:S01]  /*15a60*/  IMAD.IADD R41, R4, 0x1, -R85 ;  /* 0x0000000104297824 */ /* 0x000fe200078e0a55 */
[----:B------:R-:W-:Y:S01]  /*15a70*/  IABS R26, R26 ;  /* 0x0000001a001a7213 */ /* 0x000fe20000000000 */
[----:B------:R-:W-:Y:S01]  /*15a80*/  IMAD R198, R47, 0x2, R200 ;  /* 0x000000022fc67824 */ /* 0x000fe200078e02c8 */
[----:B------:R-:W-:Y:S01]  /*15a90*/  IADD3 R83, R67, 0x19, RZ ;  /* 0x0000001943537810 */ /* 0x000fe20007ffe0ff */
[----:B------:R-:W-:Y:S01]  /*15aa0*/  LDSM.16.MT88.4 R124, [R200+0xc000] ;  /* 0x00c00000c87c783b */ /* 0x000fe20000004200 */
[----:B------:R-:W3:Y:S01]  /*15ab0*/  I2F R14, R14 ;  /* 0x0000000e000e7306 */ /* 0x000ee20000201400 */
[----:B----4-:R-:W-:Y:S01]  /*15ac0*/  FFMA.FTZ R20, -R0, R20, R49 ;  /* 0x0000001400147223 */ /* 0x010fe20000010131 */
[----:B------:R-:W-:Y:S01]  /*15ad0*/  IABS R6, R6 ;  /* 0x0000000600067213 */ /* 0x000fe20000000000 */
[----:B------:R-:W-:Y:S01]  /*15ae0*/  IMAD.IADD R40, R34, 0x1, -R83 ;  /* 0x0000000122287824 */ /* 0x000fe200078e0a53 */
[----:B------:R-:W-:Y:S01]  /*15af0*/  ISETP.GE.AND P6, PT, R95, R136, PT ;  /* 0x000000885f00720c */ /* 0x000fe20003fc6270 */
[----:B------:R-:W-:Y:S01]  /*15b00*/  IMAD R196, R45, 0x2, R198 ;  /* 0x000000022dc47824 */ /* 0x000fe200078e02c6 */
[C---:B------:R-:W-:Y:S01]  /*15b10*/  IADD3 R81, R67.reuse, 0x20, RZ ;  /* 0x0000002043517810 */ /* 0x040fe20007ffe0ff */
[----:B------:R-:W-:Y:S01]  /*15b20*/  LDSM.16.MT88.4 R116, [R198+0xc000] ;  /* 0x00c00000c674783b */ /* 0x000fe20000004200 */
[----:B------:R4:W5:Y:S01]  /*15b30*/  I2F R28, R3 ;  /* 0x00000003001c7306 */ /* 0x0009620000201400 */
[----:B--2---:R-:W-:Y:S01]  /*15b40*/  FFMA.FTZ R24, -R0, R24, R27 ;  /* 0x0000001800187223 */ /* 0x004fe2000001011b */
[----:B------:R-:W-:Y:S01]  /*15b50*/  IADD3 R79, R67, 0x21, RZ ;  /* 0x00000021434f7810 */ /* 0x000fe20007ffe0ff */
[C---:B-1----:R-:W-:Y:S01]  /*15b60*/  IMAD.IADD R38, R34.reuse, 0x1, -R81 ;  /* 0x0000000122267824 */ /* 0x042fe200078e0a51 */
[-C--:B------:R-:W-:Y:S01]  /*15b70*/  ISETP.GE.AND P5, PT, R93, R136.reuse, PT ;  /* 0x000000885d00720c */ /* 0x080fe20003fa6270 */
[----:B------:R-:W-:Y:S01]  /*15b80*/  LDSM.16.MT88.4 R108, [R197+0xc000] ;  /* 0x00c00000c56c783b */ /* 0x000fe20000004200 */
[----:B------:R-:W-:Y:S01]  /*15b90*/  ISETP.GE.AND P2, PT, R91, R136, PT ;  /* 0x000000885b00720c */ /* 0x000fe20003f46270 */
[----:B------:R-:W-:Y:S01]  /*15ba0*/  IMAD.IADD R36, R34, 0x1, -R79 ;  /* 0x0000000122247824 */ /* 0x000fe200078e0a4f */
[----:B------:R-:W1:Y:S01]  /*15bb0*/  I2F R16, R16 ;  /* 0x0000001000107306 */ /* 0x000e620000201400 */
[----:B---3--:R-:W-:Y:S01]  /*15bc0*/  FFMA.FTZ R14, -R0, R14, R53 ;  /* 0x0000000e000e7223 */ /* 0x008fe20000010135 */
[----:B------:R-:W-:Y:S01]  /*15bd0*/  IADD3 R77, R67, 0x28, RZ ;  /* 0x00000028434d7810 */ /* 0x000fe20007ffe0ff */
[----:B------:R-:W-:Y:S01]  /*15be0*/  LDSM.16.MT88.4 R100, [R196+0xc000] ;  /* 0x00c00000c464783b */ /* 0x000fe20000004200 */
[----:B------:R-:W-:-:S02]  /*15bf0*/  ISETP.GE.AND P1, PT, R89, R136, PT ;  /* 0x000000885900720c */ /* 0x000fc40003f26270 */
[----:B------:R-:W-:Y:S01]  /*15c00*/  IABS R36, R36 ;  /* 0x0000002400247213 */ /* 0x000fe20000000000 */
[----:B------:R-:W-:Y:S01]  /*15c10*/  IMAD.IADD R8, R34, 0x1, -R77 ;  /* 0x0000000122087824 */ /* 0x000fe200078e0a4d */
[----:B------:R-:W2:Y:S01]  /*15c20*/  I2F R18, R18 ;  /* 0x0000001200127306 */ /* 0x000ea20000201400 */
[----:B----4-:R-:W-:Y:S01]  /*15c30*/  FSEL R3, R25, -INF , !P0 ;  /* 0xff80000019037808 */ /* 0x010fe20004000000 */
[----:B-----5:R-:W-:Y:S01]  /*15c40*/  FFMA.FTZ R28, -R0, R28, R21 ;  /* 0x0000001c001c7223 */ /* 0x020fe20000010115 */
[----:B------:R-:W-:Y:S01]  /*15c50*/  FSEL R25, R22, -INF , !P0 ;  /* 0xff80000016197808 */ /* 0x000fe20004000000 */
[----:B------:R-:W-:Y:S01]  /*15c60*/  IMAD.IADD R21, R4, 0x1, -R81 ;  /* 0x0000000104157824 */ /* 0x000fe200078e0a51 */
[----:B------:R-:W-:Y:S01]  /*15c70*/  IABS R22, R41 ;  /* 0x0000002900167213 */ /* 0x000fe20000000000 */
[----:B------:R-:W-:Y:S01]  /*15c80*/  LDSM.16.MT88.4 R88, [R197+0x10000] ;  /* 0x01000000c558783b */ /* 0x000fe20000004200 */
[----:B------:R-:W-:Y:S01]  /*15c90*/  ISETP.GE.AND P0, PT, R87, R136, PT ;  /* 0x000000885700720c */ /* 0x000fe20003f06270 */
[----:B------:R-:W3:Y:S01]  /*15ca0*/  I2F R12, R12 ;  /* 0x0000000c000c7306 */ /* 0x000ee20000201400 */
[----:B-1----:R-:W-:Y:S01]  /*15cb0*/  FFMA.FTZ R16, -R0, R16, R43 ;  /* 0x0000001000107223 */ /* 0x002fe2000001012b */
[----:B------:R-:W-:Y:S01]  /*15cc0*/  IADD3 R61, R67, 0x29, RZ ;  /* 0x00000029433d7810 */ /* 0x000fe20007ffe0ff */
[----:B------:R-:W-:Y:S01]  /*15cd0*/  LDSM.16.MT88.4 R140, [R198+0xc800] ;  /* 0x00c80000c68c783b */ /* 0x000fe20000004200 */
[----:B------:R-:W-:-:S02]  /*15ce0*/  IABS R40, R40 ;  /* 0x0000002800287213 */ /* 0x000fc40000000000 */
[----:B------:R-:W-:Y:S01]  /*15cf0*/  IABS R8, R8 ;  /* 0x0000000800087213 */ /* 0x000fe20000000000 */
[----:B------:R-:W-:Y:S01]  /*15d00*/  IMAD.IADD R32, R34, 0x1, -R61 ;  /* 0x0000000122207824 */ /* 0x000fe200078e0a3d */
[----:B------:R-:W1:Y:S01]  /*15d10*/  I2F R10, R10 ;  /* 0x0000000a000a7306 */ /* 0x000e620000201400 */
[----:B--2---:R-:W-:Y:S01]  /*15d20*/  FFMA.FTZ R18, -R0, R18, R51 ;  /* 0x0000001200127223 */ /* 0x004fe20000010133 */
[----:B------:R-:W-:Y:S01]  /*15d30*/  IABS R38, R38 ;  /* 0x0000002600267213 */ /* 0x000fe20000000000 */
[----:B------:R-:W-:Y:S01]  /*15d40*/  LDSM.16.MT88.4 R48, [R198+0xe000] ;  /* 0x00e00000c630783b */ /* 0x000fe20000004200 */
[----:B------:R-:W-:Y:S02]  /*15d50*/  FSEL R24, R24, -INF , !P6 ;  /* 0xff80000018187808 */ /* 0x000fe40007000000 */
[----:B------:R-:W-:Y:S02]  /*15d60*/  FSEL R28, R28, -INF , !P2 ;  /* 0xff8000001c1c7808 */ /* 0x000fe40005000000 */
[----:B------:R2:W-:Y:S01]  /*15d70*/  I2F R27, R30 ;  /* 0x0000001e001b7306 */ /* 0x0005e20000201400 */
[----:B---3--:R-:W-:Y:S01]  /*15d80*/  FFMA.FTZ R12, -R0, R12, R55 ;  /* 0x0000000c000c7223 */ /* 0x008fe20000010137 */
[----:B------:R-:W-:-:S06]  /*15d90*/  IABS R32, R32 ;  /* 0x0000002000207213 */ /* 0x000fcc0000000000 */
[----:B------:R3:W4:Y:S01]  /*15da0*/  I2F R41, R26 ;  /* 0x0000001a00297306 */ /* 0x0007220000201400 */
[----:B-1----:R-:W-:-:S07]  /*15db0*/  FFMA.FTZ R10, -R0, R10, R29 ;  /* 0x0000000a000a7223 */ /* 0x002fce000001011d */
[----:B------:R-:W-:Y:S01]  /*15dc0*/  I2F R6, R6 ;  /* 0x0000000600067306 */ /* 0x000fe20000201400 */
[----:B--2---:R-:W-:Y:S02]  /*15dd0*/  FSEL R30, R14, -INF , !P5 ;  /* 0xff8000000e1e7808 */ /* 0x004fe40006800000 */
[----:B------:R-:W-:Y:S02]  /*15de0*/  IABS R14, R21 ;  /* 0x00000015000e7213 */ /* 0x000fe40000000000 */
[----:B---3--:R-:W-:Y:S01]  /*15df0*/  FSEL R26, R20, -INF , !P6 ;  /* 0xff800000141a7808 */ /* 0x008fe20007000000 */
[----:B------:R-:W-:Y:S02]  /*15e00*/  IMAD.IADD R20, R4, 0x1, -R83 ;  /* 0x0000000104147824 */ /* 0x000fe400078e0a53 */
[----:B------:R1:W2:Y:S01]  /*15e10*/  I2F R42, R22 ;  /* 0x00000016002a7306 */ /* 0x0002a20000201400 */
[----:B----4-:R-:W-:Y:S01]  /*15e20*/  FFMA.FTZ R23, -R0, R41, R23 ;  /* 0x0000002900177223 */ /* 0x010fe20000010117 */
[----:B------:R-:W-:-:S02]  /*15e30*/  ISETP.GE.AND P6, PT, R85, R136, PT ;  /* 0x000000885500720c */ /* 0x000fc40003fc6270 */
[----:B------:R-:W-:-:S04]  /*15e40*/  IABS R20, R20 ;  /* 0x0000001400147213 */ /* 0x000fc80000000000 */
[----:B------:R3:W-:Y:S01]  /*15e50*/  I2F R21, R20 ;  /* 0x0000001400157306 */ /* 0x0007e20000201400 */
[----:B-1----:R-:W-:Y:S01]  /*15e60*/  FSEL R22, R18, -INF , !P5 ;  /* 0xff80000012167808 */ /* 0x002fe20006800000 */
[----:B------:R-:W-:-:S06]  /*15e70*/  FFMA.FTZ R18, -R0, R27, R5 ;  /* 0x0000001b00127223 */ /* 0x000fcc0000010105 */
[----:B------:R-:W1:Y:S01]  /*15e80*/  I2F R36, R36 ;  /* 0x0000002400247306 */ /* 0x000e620000201400 */
[----:B------:R-:W-:Y:S01]  /*15e90*/  IMAD.IADD R27, R4, 0x1, -R77 ;  /* 0x00000001041b7824 */ /* 0x000fe200078e0a4d */
[----:B------:R-:W-:Y:S01]  /*15ea0*/  ISETP.GE.AND P5, PT, R83, R136, PT ;  /* 0x000000885300720c */ /* 0x000fe20003fa6270 */
[----:B--2---:R-:W-:Y:S01]  /*15eb0*/  FFMA.FTZ R42, -R0, R42, R7 ;  /* 0x0000002a002a7223 */ /* 0x004fe20000010107 */
[----:B------:R-:W-:Y:S02]  /*15ec0*/  FSEL R18, R18, -INF , !P1 ;  /* 0xff80000012127808 */ /* 0x000fe40004800000 */
[----:B---3--:R-:W-:Y:S01]  /*15ed0*/  FSEL R20, R16, -INF , !P2 ;  /* 0xff80000010147808 */ /* 0x008fe20005000000 */
[----:B------:R-:W-:Y:S01]  /*15ee0*/  IMAD.IADD R16, R4, 0x1, -R79 ;  /* 0x0000000104107824 */ /* 0x000fe200078e0a4f */
[----:B------:R2:W3:Y:S01]  /*15ef0*/  I2F R5, R14 ;  /* 0x0000000e00057306 */ /* 0x0004e20000201400 */
[----:B------:R-:W-:Y:S02]  /*15f00*/  IABS R29, R27 ;  /* 0x0000001b001d7213 */ /* 0x000fe40000000000 */
[----:B------:R-:W-:-:S02]  /*15f10*/  ISETP.GE.AND P2, PT, R81, R136, PT ;  /* 0x000000885100720c */ /* 0x000fc40003f46270 */
[----:B------:R-:W-:Y:S01]  /*15f20*/  IABS R16, R16 ;  /* 0x0000001000107213 */ /* 0x000fe20000000000 */
[----:B------:R-:W-:Y:S02]  /*15f30*/  LDSM.16.MT88.4 R80, [R198+0x10000] ;  /* 0x01000000c650783b */ /* 0x000fe40000004200 */
[----:B------:R-:W4:Y:S01]  /*15f40*/  I2F R40, R40 ;  /* 0x0000002800287306 */ /* 0x000f220000201400 */
[----:B-1----:R-:W-:Y:S01]  /*15f50*/  FFMA.FTZ R33, -R0, R36, R33 ;  /* 0x0000002400217223 */ /* 0x002fe20000010121 */
[----:B--2---:R-:W-:-:S06]  /*15f60*/  FSEL R14, R12, -INF , !P1 ;  /* 0xff8000000c0e7808 */ /* 0x004fcc0004800000 */
[----:B------:R1:W2:Y:S01]  /*15f70*/  I2F R27, R16 ;  /* 0x00000010001b7306 */ /* 0x0002a20000201400 */
[----:B------:R-:W-:Y:S01]  /*15f80*/  FSEL R12, R10, -INF , !P0 ;  /* 0xff8000000a0c7808 */ /* 0x000fe20004000000 */
[----:B------:R-:W-:Y:S01]  /*15f90*/  FFMA.FTZ R10, -R0, R6, R31 ;  /* 0x00000006000a7223 */ /* 0x000fe2000001011f */
[----:B------:R-:W-:Y:S01]  /*15fa0*/  ISETP.GE.AND P1, PT, R79, R136, PT ;  /* 0x000000884f00720c */ /* 0x000fe20003f26270 */
[----:B------:R-:W-:Y:S02]  /*15fb0*/  IMAD.IADD R6, R4, 0x1, -R61 ;  /* 0x0000000104067824 */ /* 0x000fe400078e0a3d */
[C---:B---3--:R-:W-:Y:S01]  /*15fc0*/  FFMA.FTZ R35, -R0.reuse, R5, R35 ;  /* 0x0000000500237223 */ /* 0x048fe20000010123 */
[----:B------:R-:W-:Y:S01]  /*15fd0*/  FSEL R170, R33, -INF , !P1 ;  /* 0xff80000021aa7808 */ /* 0x000fe20004800000 */
[----:B------:R-:W3:Y:S01]  /*15fe0*/  I2F R29, R29 ;  /* 0x0000001d001d7306 */ /* 0x000ee20000201400 */
[----:B------:R-:W-:Y:S01]  /*15ff0*/  IABS R7, R6 ;  /* 0x0000000600077213 */ /* 0x000fe20000000000 */
[----:B----4-:R-:W-:Y:S01]  /*16000*/  FFMA.FTZ R40, -R0, R40, R17 ;  /* 0x0000002800287223 */ /* 0x010fe20000010111 */
[----:B------:R-:W-:-:S02]  /*16010*/  IADD3 R17, R67, 0x31, RZ ;  /* 0x0000003143117810 */ /* 0x000fc40007ffe0ff */
[----:B------:R-:W-:Y:S02]  /*16020*/  FMNMX.FTZ R33, R25, R26, !PT ;  /* 0x0000001a19217209 */ /* 0x000fe40007810000 */
[----:B------:R-:W-:Y:S01]  /*16030*/  FSEL R224, R35, -INF , !P2 ;  /* 0xff80000023e07808 */ /* 0x000fe20005000000 */
[----:B------:R-:W4:Y:S01]  /*16040*/  I2F R8, R8 ;  /* 0x0000000800087306 */ /* 0x000f220000201400 */
[----:B-1----:R-:W-:Y:S01]  /*16050*/  FSEL R16, R23, -INF , !P0 ;  /* 0xff80000017107808 */ /* 0x002fe20004000000 */
[----:B--2---:R-:W-:Y:S01]  /*16060*/  FFMA.FTZ R27, -R0, R27, R57 ;  /* 0x0000001b001b7223 */ /* 0x004fe20000010139 */
[----:B------:R-:W-:Y:S02]  /*16070*/  IADD3 R23, R67, 0x30, RZ ;  /* 0x0000003043177810 */ /* 0x000fe40007ffe0ff */
[----:B------:R-:W-:Y:S02]  /*16080*/  ISETP.GE.AND P0, PT, R77, R136, PT ;  /* 0x000000884d00720c */ /* 0x000fe40003f06270 */
[----:B------:R-:W-:Y:S01]  /*16090*/  FSEL R162, R27, -INF , !P1 ;  /* 0xff8000001ba27808 */ /* 0x000fe20004800000 */
[----:B------:R-:W-:Y:S01]  /*160a0*/  IMAD.IADD R31, R4, 0x1, -R23 ;  /* 0x00000001041f7824 */ /* 0x000fe200078e0a17 */
[----:B------:R-:W1:Y:S01]  /*160b0*/  I2F R7, R7 ;  /* 0x0000000700077306 */ /* 0x000e620000201400 */
[----:B---3--:R-:W-:Y:S01]  /*160c0*/  FFMA.FTZ R29, -R0, R29, R69 ;  /* 0x0000001d001d7223 */ /* 0x008fe20000010145 */
[----:B------:R-:W-:-:S02]  /*160d0*/  FSEL R6, R42, -INF , !P6 ;  /* 0xff8000002a067808 */ /* 0x000fc40007000000 */
[----:B------:R-:W-:Y:S02]  /*160e0*/  IABS R31, R31 ;  /* 0x0000001f001f7213 */ /* 0x000fe40000000000 */
[----:B------:R-:W-:Y:S01]  /*160f0*/  FSEL R222, R29, -INF , !P0 ;  /* 0xff8000001dde7808 */ /* 0x000fe20004000000 */
[----:B----4-:R-:W-:Y:S01]  /*16100*/  FFMA.FTZ R59, -R0, R8, R59 ;  /* 0x00000008003b7223 */ /* 0x010fe2000001013b */
[----:B------:R-:W2:Y:S01]  /*16110*/  I2F R38, R38 ;  /* 0x0000002600267306 */ /* 0x000ea20000201400 */
[----:B------:R-:W-:Y:S01]  /*16120*/  IMAD.MOV.U32 R36, RZ, RZ, R31 ;  /* 0x000000ffff247224 */ /* 0x000fe200078e001f */
[----:B------:R-:W-:Y:S01]  /*16130*/  FSEL R10, R10, -INF , !P6 ;  /* 0xff8000000a0a7808 */ /* 0x000fe20007000000 */
[----:B------:R-:W-:Y:S01]  /*16140*/  FFMA.FTZ R31, -R0, R21, R9 ;  /* 0x00000015001f7223 */ /* 0x000fe20000010109 */
[C---:B------:R-:W-:Y:S01]  /*16150*/  IADD3 R21, R67.reuse, 0x38, RZ ;  /* 0x0000003843157810 */ /* 0x040fe20007ffe0ff */
[----:B------:R-:W-:Y:S01]  /*16160*/  IMAD.IADD R8, R4, 0x1, -R17 ;  /* 0x0000000104087824 */ /* 0x000fe200078e0a11 */
[----:B------:R-:W-:-:S02]  /*16170*/  IADD3 R67, R67, 0x39, RZ ;  /* 0x0000003943437810 */ /* 0x000fc40007ffe0ff */
[----:B------:R-:W-:Y:S01]  /*16180*/  ISETP.GE.AND P1, PT, R21, R136, PT ;  /* 0x000000881500720c */ /* 0x000fe20003f26270 */
[--C-:B------:R-:W-:Y:S01]  /*16190*/  IMAD.IADD R5, R4, 0x1, -R21.reuse ;  /* 0x0000000104057824 */ /* 0x100fe200078e0a15 */
[----:B------:R-:W-:Y:S01]  /*161a0*/  IABS R8, R8 ;  /* 0x0000000800087213 */ /* 0x000fe20000000000 */
[----:B------:R-:W-:Y:S01]  /*161b0*/  IMAD.IADD R27, R34, 0x1, -R21 ;  /* 0x00000001221b7824 */ /* 0x000fe200078e0a15 */
[----:B------:R-:W-:Y:S01]  /*161c0*/  FMNMX.FTZ R21, R30, R33, !PT ;  /* 0x000000211e157209 */ /* 0x000fe20007810000 */
[----:B-1----:R-:W-:Y:S01]  /*161d0*/  FFMA.FTZ R7, -R0, R7, R13 ;  /* 0x0000000700077223 */ /* 0x002fe2000001010d */
[----:B------:R-:W-:Y:S01]  /*161e0*/  FMNMX.FTZ R13, R3, R24, !PT ;  /* 0x00000018030d7209 */ /* 0x000fe20007810000 */
[----:B------:R-:W-:Y:S01]  /*161f0*/  IMAD.IADD R41, R4, 0x1, -R67 ;  /* 0x0000000104297824 */ /* 0x000fe200078e0a43 */
[----:B------:R-:W-:Y:S01]  /*16200*/  FMNMX.FTZ R21, R28, R21, !PT ;  /* 0x000000151c157209 */ /* 0x000fe20007810000 */
[----:B--2---:R-:W-:Y:S01]  /*16210*/  FFMA.FTZ R19, -R0, R38, R19 ;  /* 0x0000002600137223 */ /* 0x004fe20000010113 */
[----:B------:R-:W-:Y:S01]  /*16220*/  FMNMX.FTZ R29, R22, R13, !PT ;  /* 0x0000000d161d7209 */ /* 0x000fe20007810000 */
[----:B------:R-:W1:Y:S01]  /*16230*/  I2F R9, R36 ;  /* 0x0000002400097306 */ /* 0x000e620000201400 */
[----:B------:R-:W-:-:S02]  /*16240*/  FMNMX.FTZ R21, R18, R21, !PT ;  /* 0x0000001512157209 */ /* 0x000fc40007810000 */
[----:B------:R-:W-:Y:S02]  /*16250*/  IABS R38, R5 ;  /* 0x0000000500267213 */ /* 0x000fe40000000000 */
[----:B------:R-:W-:Y:S02]  /*16260*/  FMNMX.FTZ R29, R20, R29, !PT ;  /* 0x0000001d141d7209 */ /* 0x000fe40007810000 */
[----:B------:R-:W-:Y:S01]  /*16270*/  FSEL R4, R31, -INF , !P5 ;  /* 0xff8000001f047808 */ /* 0x000fe20006800000 */
[----:B------:R-:W2:Y:S01]  /*16280*/  I2F R5, R8 ;  /* 0x0000000800057306 */ /* 0x000ea20000201400 */
[C---:B------:R-:W-:Y:S01]  /*16290*/  IMAD.IADD R31, R34.reuse, 0x1, -R23 ;  /* 0x00000001221f7824 */ /* 0x040fe200078e0a17 */
[----:B------:R-:W-:Y:S02]  /*162a0*/  FSEL R220, R19, -INF , !P2 ;  /* 0xff80000013dc7808 */ /* 0x000fe40005000000 */
[----:B------:R-:W-:Y:S01]  /*162b0*/  ISETP.GE.AND P2, PT, R17, R136, PT ;  /* 0x000000881100720c */ /* 0x000fe20003f46270 */
[----:B------:R-:W-:Y:S01]  /*162c0*/  IMAD.IADD R17, R34, 0x1, -R17 ;  /* 0x0000000122117824 */ /* 0x000fe200078e0a11 */
[----:B------:R-:W-:Y:S01]  /*162d0*/  FMNMX.FTZ R21, R16, R21, !PT ;  /* 0x0000001510157209 */ /* 0x000fe20007810000 */
[----:B------:R-:W-:Y:S01]  /*162e0*/  IMAD.IADD R34, R34, 0x1, -R67 ;  /* 0x0000000122227824 */ /* 0x000fe200078e0a43 */
[----:B------:R-:W-:Y:S01]  /*162f0*/  FMNMX.FTZ R29, R14, R29, !PT ;  /* 0x0000001d0e1d7209 */ /* 0x000fe20007810000 */
[----:B------:R-:W3:Y:S01]  /*16300*/  I2F R32, R32 ;  /* 0x0000002000207306 */ /* 0x000ee20000201400 */
[----:B------:R-:W-:Y:S01]  /*16310*/  IABS R31, R31 ;  /* 0x0000001f001f7213 */ /* 0x000fe20000000000 */
[----:B-1----:R-:W-:Y:S01]  /*16320*/  FFMA.FTZ R9, -R0, R9, R73 ;  /* 0x0000000900097223 */ /* 0x002fe20000010149 */
[----:B------:R-:W-:-:S02]  /*16330*/  FMNMX.FTZ R21, R6, R21, !PT ;  /* 0x0000001506157209 */ /* 0x000fc40007810000 */
[----:B------:R-:W-:Y:S02]  /*16340*/  FMNMX.FTZ R29, R12, R29, !PT ;  /* 0x0000001d0c1d7209 */ /* 0x000fe40007810000 */
[----:B------:R-:W-:Y:S01]  /*16350*/  IABS R17, R17 ;  /* 0x0000001100117213 */ /* 0x000fe20000000000 */
[----:B------:R-:W1:Y:S01]  /*16360*/  I2F R13, R31 ;  /* 0x0000001f000d7306 */ /* 0x000e620000201400 */
[----:B------:R-:W-:Y:S01]  /*16370*/  FMNMX.FTZ R21, R4, R21, !PT ;  /* 0x0000001504157209 */ /* 0x000fe20007810000 */
[----:B--2---:R-:W-:Y:S01]  /*16380*/  FFMA.FTZ R5, -R0, R5, R75 ;  /* 0x0000000500057223 */ /* 0x004fe2000001014b */
[----:B------:R-:W-:Y:S01]  /*16390*/  FSEL R8, R40, -INF , !P5 ;  /* 0xff80000028087808 */ /* 0x000fe20006800000 */
[----:B------:R-:W-:Y:S01]  /*163a0*/  LDSM.16.MT88.4 R72, [R200+0x10000] ;  /* 0x01000000c848783b */ /* 0x000fe20000004200 */
[----:B------:R-:W-:Y:S02]  /*163b0*/  FMNMX.FTZ R29, R10, R29, !PT ;  /* 0x0000001d0a1d7209 */ /* 0x000fe40007810000 */
[-C--:B------:R-:W-:Y:S01]  /*163c0*/  ISETP.GE.AND P5, PT, R23, R136.reuse, PT ;  /* 0x000000881700720c */ /* 0x080fe20003fa6270 */
[----:B------:R-:W2:Y:S01]  /*163d0*/  I2F R17, R17 ;  /* 0x0000001100117306 */ /* 0x000ea20000201400 */
[----:B------:R-:W-:Y:S01]  /*163e0*/  ISETP.GE.AND P6, PT, R61, R136, PT ;  /* 0x000000883d00720c */ /* 0x000fe20003fc6270 */
[----:B---3--:R-:W-:Y:S01]  /*163f0*/  FFMA.FTZ R11, -R0, R32, R11 ;  /* 0x00000020000b7223 */ /* 0x008fe2000001010b */
[----:B------:R-:W-:-:S02]  /*16400*/  IABS R41, R41 ;  /* 0x0000002900297213 */ /* 0x000fc40000000000 */
[----:B------:R-:W-:Y:S02]  /*16410*/  IABS R27, R27 ;  /* 0x0000001b001b7213 */ /* 0x000fe40000000000 */
[----:B------:R-:W-:Y:S01]  /*16420*/  FMNMX.FTZ R21, R224, R21, !PT ;  /* 0x00000015e0157209 */ /* 0x000fe20007810000 */
[----:B------:R-:W3:Y:S01]  /*16430*/  I2F R23, R38 ;  /* 0x0000002600177306 */ /* 0x000ee20000201400 */
[----:B------:R-:W-:Y:S01]  /*16440*/  FMNMX.FTZ R29, R8, R29, !PT ;  /* 0x0000001d081d7209 */ /* 0x000fe20007810000 */
[----:B-1----:R-:W-:Y:S01]  /*16450*/  FFMA.FTZ R13, -R0, R13, R65 ;  /* 0x0000000d000d7223 */ /* 0x002fe20000010141 */
[----:B------:R-:W-:Y:S02]  /*16460*/  FSEL R164, R7, -INF , !P6 ;  /* 0xff80000007a47808 */ /* 0x000fe40007000000 */
[----:B------:R-:W-:Y:S02]  /*16470*/  IABS R34, R34 ;  /* 0x0000002200227213 */ /* 0x000fe40000000000 */
[----:B------:R-:W-:Y:S01]  /*16480*/  FMNMX.FTZ R21, R162, R21, !PT ;  /* 0x00000015a2157209 */ /* 0x000fe20007810000 */
[----:B------:R-:W1:Y:S01]  /*16490*/  I2F R19, R41 ;  /* 0x0000002900137306 */ /* 0x000e620000201400 */
[----:B------:R-:W-:Y:S01]  /*164a0*/  FMNMX.FTZ R29, R220, R29, !PT ;  /* 0x0000001ddc1d7209 */ /* 0x000fe20007810000 */
[----:B--2---:R-:W-:Y:S01]  /*164b0*/  FFMA.FTZ R15, -R0, R17, R15 ;  /* 0x00000011000f7223 */ /* 0x004fe2000001010f */
[----:B------:R-:W-:-:S02]  /*164c0*/  FSEL R180, R5, -INF , !P2 ;  /* 0xff80000005b47808 */ /* 0x000fc40005000000 */
[----:B------:R-:W-:Y:S02]  /*164d0*/  FMNMX.FTZ R21, R222, R21, !PT ;  /* 0x00000015de157209 */ /* 0x000fe40007810000 */
[----:B------:R-:W-:Y:S01]  /*164e0*/  FSEL R218, R59, -INF , !P0 ;  /* 0xff8000003bda7808 */ /* 0x000fe20004000000 */
[----:B------:R-:W2:Y:S01]  /*164f0*/  I2F R7, R27 ;  /* 0x0000001b00077306 */ /* 0x000ea20000201400 */
[----:B------:R-:W-:Y:S01]  /*16500*/  FMNMX.FTZ R29, R170, R29, !PT ;  /* 0x0000001daa1d7209 */ /* 0x000fe20007810000 */
[----:B---3--:R-:W-:Y:S01]  /*16510*/  FFMA.FTZ R23, -R0, R23, R63 ;  /* 0x0000001700177223 */ /* 0x008fe2000001013f */
[----:B------:R-:W-:Y:S01]  /*16520*/  FSEL R182, R9, -INF , !P5 ;  /* 0xff80000009b67808 */ /* 0x000fe20006800000 */
[----:B------:R-:W-:Y:S01]  /*16530*/  LDSM.16.MT88.4 R56, [R197+0xe000] ;  /* 0x00e00000c538783b */ /* 0x000fe20000004200 */
[----:B------:R-:W-:Y:S02]  /*16540*/  FMNMX.FTZ R21, R164, R21, !PT ;  /* 0x00000015a4157209 */ /* 0x000fe40007810000 */
[----:B------:R-:W-:Y:S01]  /*16550*/  FSEL R172, R11, -INF , !P6 ;  /* 0xff8000000bac7808 */ /* 0x000fe20007000000 */
[----:B------:R-:W3:Y:S01]  /*16560*/  I2F R5, R34 ;  /* 0x0000002200057306 */ /* 0x000ee20000201400 */
[----:B------:R-:W-:Y:S01]  /*16570*/  FMNMX.FTZ R29, R218, R29, !PT ;  /* 0x0000001dda1d7209 */ /* 0x000fe20007810000 */
[----:B-1----:R-:W-:Y:S01]  /*16580*/  FFMA.FTZ R19, -R0, R19, R39 ;  /* 0x0000001300137223 */ /* 0x002fe20000010127 */
[----:B------:R-:W-:Y:S01]  /*16590*/  FMNMX.FTZ R21, R182, R21, !PT ;  /* 0x00000015b6157209 */ /* 0x000fe20007810000 */
[----:B------:R-:W-:Y:S01]  /*165a0*/  LDSM.16.MT88.4 R40, [R200+0xe000] ;  /* 0x00e00000c828783b */ /* 0x000fe20000004200 */
[----:B------:R-:W-:-:S02]  /*165b0*/  FSEL R174, R13, -INF , !P5 ;  /* 0xff8000000dae7808 */ /* 0x000fc40006800000 */
[----:B------:R-:W-:Y:S01]  /*165c0*/  FMNMX.FTZ R29, R172, R29, !PT ;  /* 0x0000001dac1d7209 */ /* 0x000fe20007810000 */
[----:B--2---:R-:W-:Y:S01]  /*165d0*/  FFMA.FTZ R7, -R0, R7, R71 ;  /* 0x0000000700077223 */ /* 0x004fe20000010147 */
[----:B------:R-:W-:Y:S02]  /*165e0*/  ISETP.GE.AND P0, PT, R67, R136, PT ;  /* 0x000000884300720c */ /* 0x000fe40003f06270 */
[----:B------:R-:W-:Y:S01]  /*165f0*/  FSEL R178, R23, -INF , !P1 ;  /* 0xff80000017b27808 */ /* 0x000fe20004800000 */
[----:B------:R-:W-:Y:S01]  /*16600*/  LDSM.16.MT88.4 R64, [R196+0xe000] ;  /* 0x00e00000c440783b */ /* 0x000fe20000004200 */
[----:B------:R-:W-:Y:S02]  /*16610*/  FMNMX.FTZ R21, R180, R21, !PT ;  /* 0x00000015b4157209 */ /* 0x000fe40007810000 */
[----:B------:R-:W-:Y:S01]  /*16620*/  FSEL R146, R15, -INF , !P2 ;  /* 0xff8000000f927808 */ /* 0x000fe20005000000 */
[----:B---3--:R-:W-:Y:S01]  /*16630*/  FFMA.FTZ R5, -R0, R5, R37 ;  /* 0x0000000500057223 */ /* 0x008fe20000010125 */
[----:B------:R-:W-:-:S02]  /*16640*/  FMNMX.FTZ R29, R174, R29, !PT ;  /* 0x0000001dae1d7209 */ /* 0x000fc40007810000 */
[----:B------:R-:W-:Y:S02]  /*16650*/  FSEL R176, R19, -INF , !P0 ;  /* 0xff80000013b07808 */ /* 0x000fe40004000000 */
[----:B------:R-:W-:Y:S02]  /*16660*/  FMNMX.FTZ R9, R178, R21, !PT ;  /* 0x00000015b2097209 */ /* 0x000fe40007810000 */
        /* <DEDUP_REMOVED lines=31> */
[----:B------:R-:W-:Y:S01]  /*16860*/  FFMA.FTZ R151, R20, c[0x0][0x23c], -R161 ;  /* 0x00008f0014977a23 */ /* 0x000fe200000108a1 */
        /* <DEDUP_REMOVED lines=12> */
[----:B------:R-:W3:Y:S01]  /*16930*/  LDSM.16.MT88.4 R8, [R200+0xe800] ;  /* 0x00e80000c808783b */ /* 0x000ee20000004200 */
        /* <DEDUP_REMOVED lines=234> */
.L_x_5236:
        /* <DEDUP_REMOVED lines=65> */
.L_x_5233:
[C---:B------:R-:W-:Y:S02]  /*17bf0*/  LOP3.LUT P5, RZ, R216.reuse, 0x1, RZ, 0xc0, !PT ;  /* 0x00000001d8ff7812 */ /* 0x040fe400078ac0ff */
[CC--:B------:R-:W-:Y:S02]  /*17c00*/  LEA R138, P1, R7.reuse, R168.reuse, 0x1 ;  /* 0x000000a8078a7211 */ /* 0x0c0fe400078208ff */
[C---:B------:R-:W-:Y:S02]  /*17c10*/  LOP3.LUT P4, RZ, R216.reuse, 0x2, RZ, 0xc0, !PT ;  /* 0x00000002d8ff7812 */ /* 0x040fe4000788c0ff */
[CC--:B------:R-:W-:Y:S02]  /*17c20*/  LEA.HI.X R139, R7.reuse, R169.reuse, R4, 0x1, P1 ;  /* 0x000000a9078b7211 */ /* 0x0c0fe400008f0c04 */
[----:B------:R-:W-:Y:S02]  /*17c30*/  LOP3.LUT P2, RZ, R216, 0x4, RZ, 0xc0, !PT ;  /* 0x00000004d8ff7812 */ /* 0x000fe4000784c0ff */
[----:B------:R-:W-:Y:S03]  /*17c40*/  IADD3 R5, P0, R7, UR8, RZ ;  /* 0x0000000807057c10 */ /* 0x000fe6000ff1e0ff */
[----:B------:R-:W-:Y:S01]  /*17c50*/  @!PT LDS RZ, [RZ] ;  /* 0x00000000fffff984 */ /* 0x000fe20000000800 */
[----:B------:R-:W-:Y:S01]  /*17c60*/  @!PT LDS RZ, [RZ] ;  /* 0x00000000fffff984 */ /* 0x000fe20000000800 */
[----:B------:R-:W-:Y:S01]  /*17c70*/  @!PT LDS RZ, [RZ] ;  /* 0x00000000fffff984 */ /* 0x000fe20000000800 */
[----:B------:R1:W-:Y:S01]  /*17c80*/  @P5 LDGSTS.E.BYPASS.LTC128B.128 [R210+0xc000], [R138.64] ;  /* 0x0c0000008ad25fae */ /* 0x0003e2000b901d4a */
[C---:B------:R-:W-:Y:S02]  /*17c90*/  @P5 LEA R14, P6, R5.reuse, R168, 0x1 ;  /* 0x000000a8050e5211 */ /* 0x040fe400078c08ff */
[C---:B------:R-:W-:Y:S02]  /*17ca0*/  IADD3.X R6, R208.reuse, R4, RZ, P0, !PT ;  /* 0x00000004d0067210 */ /* 0x040fe400007fe4ff */
[C---:B------:R-:W-:Y:S01]  /*17cb0*/  @P4 LEA R10, P1, R5.reuse, R168, 0x1 ;  /* 0x000000a8050a4211 */ /* 0x040fe200078208ff */
[----:B------:R-:W-:Y:S01]  /*17cc0*/  @!P5 STS.128 [R210+0xc000], RZ ;  /* 0x00c000ffd200d388 */ /* 0x000fe20000000c00 */
[CCC-:B------:R-:W-:Y:S02]  /*17cd0*/  @P5 LEA.HI.X R15, R5.reuse, R169.reuse, R6.reuse, 0x1, P6 ;  /* 0x000000a9050f5211 */ /* 0x1c0fe400030f0c06 */
[CCC-:B------:R-:W-:Y:S02]  /*17ce0*/  @P4 LEA.HI.X R11, R5.reuse, R169.reuse, R6.reuse, 0x1, P1 ;  /* 0x000000a9050b4211 */ /* 0x1c0fe400008f0c06 */
[C---:B------:R-:W-:Y:S01]  /*17cf0*/  IADD3 R3, P0, R5.reuse, UR8, RZ ;  /* 0x0000000805037c10 */ /* 0x040fe2000ff1e0ff */
[----:B------:R-:W-:Y:S01]  /*17d00*/  @!PT LDS RZ, [RZ] ;  /* 0x00000000fffff984 */ /* 0x000fe20000000800 */
[----:B------:R-:W-:Y:S01]  /*17d10*/  @!PT LDS RZ, [RZ] ;  /* 0x00000000fffff984 */ /* 0x000fe20000000800 */
[----:B------:R-:W-:Y:S01]  /*17d20*/  @!PT LDS RZ, [RZ] ;  /* 0x00000000fffff984 */ /* 0x000fe20000000800 */
[----:B------:R1:W-:Y:S03]  /*17d30*/  @P4 LDGSTS.E.BYPASS.LTC128B.128 [R210+0xe000], [R138.64+0x80] ;  /* 0x0e0000808ad24fae */ /* 0x0003e6000b901d4a */
[C---:B------:R-:W-:Y:S02]  /*17d40*/  IADD3.X R4, R208.reuse, R6, RZ, P0, !PT ;  /* 0x00000006d0047210 */ /* 0x040fe400007fe4ff */
[-C--:B------:R-:W-:Y:S01]  /*17d50*/  @P2 LEA R8, P0, R5, R168.reuse, 0x1 ;  /* 0x000000a805082211 */ /* 0x080fe200078008ff */
[----:B------:R-:W-:Y:S01]  /*17d60*/  @!P4 STS.128 [R210+0xe000], RZ ;  /* 0x00e000ffd200c388 */ /* 0x000fe20000000c00 */
[-C--:B------:R-:W-:Y:S02]  /*17d70*/  @P5 LEA R12, P6, R3, R168.reuse, 0x1 ;  /* 0x000000a8030c5211 */ /* 0x080fe400078c08ff */
[-C--:B------:R-:W-:Y:S02]  /*17d80*/  @P2 LEA.HI.X R9, R5, R169.reuse, R6, 0x1, P0 ;  /* 0x000000a905092211 */ /* 0x080fe400000f0c06 */
[CCC-:B------:R-:W-:Y:S01]  /*17d90*/  @P5 LEA.HI.X R13, R3.reuse, R169.reuse, R4.reuse, 0x1, P6 ;  /* 0x000000a9030d5211 */ /* 0x1c0fe200030f0c04 */
[----:B------:R-:W-:Y:S01]  /*17da0*/  @!PT LDS RZ, [RZ] ;  /* 0x00000000fffff984 */ /* 0x000fe20000000800 */
[----:B------:R-:W-:Y:S01]  /*17db0*/  @!PT LDS RZ, [RZ] ;  /* 0x00000000fffff984 */ /* 0x000fe20000000800 */
[----:B------:R-:W-:Y:S01]  /*17dc0*/  @!PT LDS RZ, [RZ] ;  /* 0x00000000fffff984 */ /* 0x000fe20000000800 */
[----:B------:R1:W-:Y:S01]  /*17dd0*/  @P2 LDGSTS.E.BYPASS.LTC128B.128 [R210+0x10000], [R138.64+0x100] ;  /* 0x100001008ad22fae */ /* 0x0003e2000b901d4a */
[CC--:B------:R-:W-:Y:S02]  /*17de0*/  @P4 LEA R16, P1, R3.reuse, R168.reuse, 0x1 ;  /* 0x000000a803104211 */ /* 0x0c0fe400078208ff */
[C---:B------:R-:W-:Y:S02]  /*17df0*/  @P2 LEA R6, P0, R3.reuse, R168, 0x1 ;  /* 0x000000a803062211 */ /* 0x040fe400078008ff */
[CCC-:B------:R-:W-:Y:S01]  /*17e00*/  @P4 LEA.HI.X R17, R3.reuse, R169.reuse, R4.reuse, 0x1, P1 ;  /* 0x000000a903114211 */ /* 0x1c0fe200008f0c04 */
[----:B------:R-:W-:Y:S01]  /*17e10*/  @!P2 STS.128 [R210+0x10000], RZ ;  /* 0x010000ffd200a388 */ /* 0x000fe20000000c00 */
[CC--:B------:R-:W-:Y:S02]  /*17e20*/  @P2 LEA.HI.X R7, R3.reuse, R169.reuse, R4, 0x1, P0 ;  /* 0x000000a903072211 */ /* 0x0c0fe400000f0c04 */
[----:B------:R-:W-:Y:S03]  /*17e30*/  IADD3 R5, P6, R3, UR8, RZ ;  /* 0x0000000803057c10 */ /* 0x000fe6000ffde0ff */
[----:B------:R-:W-:Y:S01]  /*17e40*/  @!PT LDS RZ, [RZ] ;  /* 0x00000000fffff984 */ /* 0x000fe20000000800 */
[----:B------:R-:W-:Y:S01]  /*17e50*/  @!PT LDS RZ, [RZ] ;  /* 0x00000000fffff984 */ /* 0x000fe20000000800 */
[----:B------:R-:W-:Y:S01]  /*17e60*/  @!PT LDS RZ, [RZ] ;  /* 0x00000000fffff984 */ /* 0x000fe20000000800 */
[----:B------:R2:W-:Y:S01]  /*17e70*/  @P5 LDGSTS.E.BYPASS.LTC128B.128 [R210+0xc800], [R14.64] ;  /* 0x0c8000000ed25fae */ /* 0x0005e2000b901d4a */
[----:B------:R-:W-:Y:S02]  /*17e80*/  IADD3.X R4, R208, R4, RZ, P6, !PT ;  /* 0x00000004d0047210 */ /* 0x000fe400037fe4ff */
[CC--:B------:R-:W-:Y:S02]  /*17e90*/  @P5 LEA R22, P6, R5.reuse, R168.reuse, 0x1 ;  /* 0x000000a805165211 */ /* 0x0c0fe400078c08ff */
[CC--:B------:R-:W-:Y:S01]  /*17ea0*/  @P4 LEA R20, P1, R5.reuse, R168.reuse, 0x1 ;  /* 0x000000a805144211 */ /* 0x0c0fe200078208ff */
[----:B------:R-:W-:Y:S01]  /*17eb0*/  @!P5 STS.128 [R210+0xc800], RZ ;  /* 0x00c800ffd200d388 */ /* 0x000fe20000000c00 */
[CCC-:B------:R-:W-:Y:S02]  /*17ec0*/  @P5 LEA.HI.X R23, R5.reuse, R169.reuse, R4.reuse, 0x1, P6 ;  /* 0x000000a905175211 */ /* 0x1c0fe400030f0c04 */
[CCC-:B------:R-:W-:Y:S02]  /*17ed0*/  @P4 LEA.HI.X R21, R5.reuse, R169.reuse, R4.reuse, 0x1, P1 ;  /* 0x000000a905154211 */ /* 0x1c0fe400008f0c04 */
[C---:B------:R-:W-:Y:S01]  /*17ee0*/  @P2 LEA R28, P0, R5.reuse, R168, 0x1 ;  /* 0x000000a8051c2211 */ /* 0x040fe200078008ff */
[----:B------:R-:W-:Y:S01]  /*17ef0*/  @!PT LDS RZ, [RZ] ;  /* 0x00000000fffff984 */ /* 0x000fe20000000800 */
[----:B------:R-:W-:Y:S01]  /*17f00*/  @!PT LDS RZ, [RZ] ;  /* 0x00000000fffff984 */ /* 0x000fe20000000800 */
[----:B------:R-:W-:Y:S01]  /*17f10*/  @!PT LDS RZ, [RZ] ;  /* 0x00000000fffff984 */ /* 0x000fe20000000800 */
[----:B------:R3:W-:Y:S03]  /*17f20*/  @P4 LDGSTS.E.BYPASS.LTC128B.128 [R210+0xe800], [R10.64+0x80] ;  /* 0x0e8000800ad24fae */ /* 0x0007e6000b901d4a */
[----:B------:R-:W-:Y:S02]  /*17f30*/  @P2 LEA.HI.X R29, R5, R169, R4, 0x1, P0 ;  /* 0x000000a9051d2211 */ /* 0x000fe400000f0c04 */
[----:B------:R-:W-:Y:S01]  /*17f40*/  ISETP.GT.AND P0, PT, R222, R207, PT ;  /* 0x000000cfde00720c */ /* 0x000fe20003f04270 */
        /* <DEDUP_REMOVED lines=38> */
[----:B----4-:R-:W2:Y:S06]  /*181b0*/  LDSM.16.M88.4 R16, [R205+0x6800] ;  /* 0x00680000cd10783b */ /* 0x010eac0000000200 */
[----:B------:R-:W1:Y:S06]  /*181c0*/  LDSM.16.M88.4 R24, [R205+0x7000] ;  /* 0x00700000cd18783b */ /* 0x000e6c0000000200 */
[----:B------:R-:W0:Y:S06]  /*181d0*/  LDGDEPBAR ;  /* 0x00000000000079af */ /* 0x000e2c0000000000 */
[----:B------:R-:W4:Y:S06]  /*181e0*/  LDSM.16.M88.4 R32, [R205+0x7800] ;  /* 0x00780000cd20783b */ /* 0x000f2c0000000200 */
[----:B------:R-:W-:Y:S06]  /*181f0*/  LDSM.16.M88.4 R132, [R204] ;  /* 0x00000000cc84783b */ /* 0x000fec0000000200 */
[----:B------:R-:W4:Y:S01]  /*18200*/  LDSM.16.M88.4 R148, [R203] ;  /* 0x00000000cb94783b */ /* 0x000f220000000200 */
[C---:B-----5:R-:W-:Y:S05]  /*18210*/  HMMA.16816.F32 R4, R140.reuse, R144, RZ ;  /* 0x000000908c04723c */ /* 0x060fea00000018ff */
[----:B------:R-:W5:Y:S03]  /*18220*/  LDSM.16.M88.4 R152, [R195] ;  /* 0x00000000c398783b */ /* 0x000f660000000200 */
[C---:B---3--:R-:W-:Y:S03]  /*18230*/  HMMA.16816.F32 R8, R140.reuse, R146, RZ ;  /* 0x000000928c08723c */ /* 0x048fe600000018ff */
[----:B------:R-:W3:Y:S06]  /*18240*/  LDSM.16.M88.4 R156, [R194] ;  /* 0x00000000c29c783b */ /* 0x000eec0000000200 */
[----:B------:R-:W3:Y:S01]  /*18250*/  LDSM.16.M88.4 R160, [R193] ;  /* 0x00000000c1a0783b */ /* 0x000ee20000000200 */
[C---:B--2---:R-:W-:Y:S05]  /*18260*/  HMMA.16816.F32 R12, R140.reuse, R16, RZ ;  /* 0x000000108c0c723c */ /* 0x044fea00000018ff */
[----:B------:R-:W-:Y:S03]  /*18270*/  LDSM.16.M88.4 R164, [R202] ;  /* 0x00000000caa4783b */ /* 0x000fe60000000200 */
[C---:B------:R-:W-:Y:S03]  /*18280*/  HMMA.16816.F32 R16, R140.reuse, R18, RZ ;  /* 0x000000128c10723c */ /* 0x040fe600000018ff */
[----:B------:R-:W2:Y:S05]  /*18290*/  LDSM.16.M88.4 R168, [R199+0x6000] ;  /* 0x00600000c7a8783b */ /* 0x000eaa0000000200 */
[C---:B-1----:R-:W-:Y:S01]  /*182a0*/  HMMA.16816.F32 R20, R140.reuse, R24, RZ ;  /* 0x000000188c14723c */ /* 0x042fe200000018ff */
[----:B------:R-:W-:Y:S06]  /*182b0*/  LDSM.16.M88.4 R144, [R199+0x7000] ;  /* 0x00700000c790783b */ /* 0x000fec0000000200 */
[----:B------:R-:W-:Y:S01]  /*182c0*/  LDSM.16.M88.4 R172, [R199+0x7800] ;  /* 0x00780000c7ac783b */ /* 0x000fe20000000200 */
[C---:B------:R-:W-:Y:S05]  /*182d0*/  HMMA.16816.F32 R24, R140.reuse, R26, RZ ;  /* 0x0000001a8c18723c */ /* 0x040fea00000018ff */
[----:B------:R-:W-:Y:S03]  /*182e0*/  LDSM.16.M88.4 R176, [R201] ;  /* 0x00000000c9b0783b */ /* 0x000fe60000000200 */
[C---:B----4-:R-:W-:Y:S03]  /*182f0*/  HMMA.16816.F32 R28, R140.reuse, R32, RZ ;  /* 0x000000208c1c723c */ /* 0x050fe600000018ff */
        /* <DEDUP_REMOVED lines=25> */
[C---:B------:R-:W-:Y:S08]  /*18490*/  HMMA.16816.F32 R28, R164.reuse, R172, R28 ;  /* 0x000000aca41c723c */ /* 0x040ff0000000181c */
[----:B------:R-:W-:Y:S01]  /*184a0*/  HMMA.16816.F32 R32, R164, R174, R32 ;  /* 0x000000aea420723c */ /* 0x000fe20000001820 */
[----:B------:R-:W5:Y:S06]  /*184b0*/  LDSM.16.M88.4 R164, [R205+0x9800] ;  /* 0x00980000cda4783b */ /* 0x000f6c0000000200 */
[----:B------:R-:W1:Y:S01]  /*184c0*/  LDSM.16.M88.4 R172, [R191] ;  /* 0x00000000bfac783b */ /* 0x000e620000000200 */
        /* <DEDUP_REMOVED lines=24> */
[----:B------:R-:W4:Y:S06]  /*18650*/  LDSM.16.M88.4 R156, [R199+0x9800] ;  /* 0x00980000c79c783b */ /* 0x000f2c0000000200 */
[----:B------:R-:W5:Y:S01]  /*18660*/  LDSM.16.M88.4 R164, [R192+0x2000] ;  /* 0x00200000c0a4783b */ /* 0x000f620000000200 */
        /* <DEDUP_REMOVED lines=22> */
[C---:B----4-:R-:W-:Y:S08]  /*187d0*/  HMMA.16816.F32 R28, R176.reuse, R156, R28 ;  /* 0x0000009cb01c723c */ /* 0x050ff0000000181c */
[----:B------:R-:W-:Y:S01]  /*187e0*/  HMMA.16816.F32 R32, R176, R158, R32 ;  /* 0x0000009eb020723c */ /* 0x000fe20000001820 */
[----:B------:R-:W4:Y:S06]  /*187f0*/  LDSM.16.M88.4 R156, [R205+0xb800] ;  /* 0x00b80000cd9c783b */ /* 0x000f2c0000000200 */
[----:B------:R-:W1:Y:S01]  /*18800*/  LDSM.16.M88.4 R176, [R204+0x4000] ;  /* 0x00400000ccb0783b */ /* 0x000e620000000200 */
[C---:B-----5:R-:W-:Y:S08]  /*18810*/  HMMA.16816.F32 R4, R160.reuse, R164, R4 ;  /* 0x000000a4a004723c */ /* 0x060ff00000001804 */
[C---:B------:R-:W-:Y:S01]  /*18820*/  HMMA.16816.F32 R8, R160.reuse, R166, R8 ;  /* 0x000000a6a008723c */ /* 0x040fe20000001808 */
[----:B------:R-:W-:Y:S07]  /*18830*/  LDSM.16.M88.4 R164, [R199+0xa000] ;  /* 0x00a00000c7a4783b */ /* 0x000fee0000000200 */
[C---:B---3--:R-:W-:Y:S08]  /*18840*/  HMMA.16816.F32 R12, R160.reuse, R132, R12 ;  /* 0x00000084a00c723c */ /* 0x048ff0000000180c */
[C---:B------:R-:W-:Y:S01]  /*18850*/  HMMA.16816.F32 R16, R160.reuse, R134, R16 ;  /* 0x00000086a010723c */ /* 0x040fe20000001810 */
[----:B------:R-:W3:Y:S07]  /*18860*/  LDSM.16.M88.4 R132, [R186] ;  /* 0x00000000ba84783b */ /* 0x000eee0000000200 */
[C---:B------:R-:W-:Y:S08]  /*18870*/  HMMA.16816.F32 R20, R160.reuse, R148, R20 ;  /* 0x00000094a014723c */ /* 0x040ff00000001814 */
[C---:B------:R-:W-:Y:S01]  /*18880*/  HMMA.16816.F32 R24, R160.reuse, R150, R24 ;  /* 0x00000096a018723c */ /* 0x040fe20000001818 */
[----:B------:R-:W5:Y:S07]  /*18890*/  LDSM.16.M88.4 R148, [R185] ;  /* 0x00000000b994783b */ /* 0x000f6e0000000200 */
        /* <DEDUP_REMOVED lines=17> */
[C---:B------:R-:W-:Y:S08]  /*189b0*/  HMMA.16816.F32 R4, R176.reuse, R180, R4 ;  /* 0x000000b4b004723c */ /* 0x040ff00000001804 */
[C---:B------:R-:W-:Y:S08]  /*189c0*/  HMMA.16816.F32 R8, R176.reuse, R182, R8 ;  /* 0x000000b6b008723c */ /* 0x040ff00000001808 */
[C---:B---3--:R-:W-:Y:S08]  /*189d0*/  HMMA.16816.F32 R12, R176.reuse, R132, R12 ;  /* 0x00000084b00c723c */ /* 0x048ff0000000180c */
[C---:B------:R-:W-:Y:S01]  /*189e0*/  HMMA.16816.F32 R16, R176.reuse, R134, R16 ;  /* 0x00000086b010723c */ /* 0x040fe20000001810 */
[----:B------:R-:W3:Y:S07]  /*189f0*/  LDSM.16.M88.4 R132, [R192+0x4800] ;  /* 0x00480000c084783b */ /* 0x000eee0000000200 */
[C---:B-----5:R-:W-:Y:S08]  /*18a00*/  HMMA.16816.F32 R20, R176.reuse, R148, R20 ;  /* 0x00000094b014723c */ /* 0x060ff00000001814 */
[C---:B------:R-:W-:Y:S08]  /*18a10*/  HMMA.16816.F32 R24, R176.reuse, R150, R24 ;  /* 0x00000096b018723c */ /* 0x040ff00000001818 */
[C---:B------:R-:W-:Y:S08]  /*18a20*/  HMMA.16816.F32 R28, R176.reuse, R152, R28 ;  /* 0x00000098b01c723c */ /* 0x040ff0000000181c */
[----:B------:R-:W-:Y:S08]  /*18a30*/  HMMA.16816.F32 R32, R176, R154, R32 ;  /* 0x0000009ab020723c */ /* 0x000ff00000001820 */
[C---:B------:R-:W-:Y:S08]  /*18a40*/  HMMA.16816.F32 R4, R160.reuse, R164, R4 ;  /* 0x000000a4a004723c */ /* 0x040ff00000001804 */
[C---:B------:R-:W-:Y:S08]  /*18a50*/  HMMA.16816.F32 R8, R160.reuse, R166, R8 ;  /* 0x000000a6a008723c */ /* 0x040ff00000001808 */
[C---:B-1----:R-:W-:Y:S08]  /*18a60*/  HMMA.16816.F32 R12, R160.reuse, R140, R12 ;  /* 0x0000008ca00c723c */ /* 0x042ff0000000180c */
[C---:B------:R-:W-:Y:S08]  /*18a70*/  HMMA.16816.F32 R16, R160.reuse, R142, R16 ;  /* 0x0000008ea010723c */ /* 0x040ff00000001810 */
[C---:B--2---:R-:W-:Y:S08]  /*18a80*/  HMMA.16816.F32 R20, R160.reuse, R144, R20 ;  /* 0x00000090a014723c */ /* 0x044ff00000001814 */
[C---:B------:R-:W-:Y:S08]  /*18a90*/  HMMA.16816.F32 R24, R160.reuse, R146, R24 ;  /* 0x00000092a018723c */ /* 0x040ff00000001818 */
[C---:B----4-:R-:W-:Y:S08]  /*18aa0*/  HMMA.16816.F32 R28, R160.reuse, R156, R28 ;  /* 0x0000009ca01c723c */ /* 0x050ff0000000181c */
[----:B------:R-:W-:Y:S08]  /*18ab0*/  HMMA.16816.F32 R32, R160, R158, R32 ;  /* 0x0000009ea020723c */ /* 0x000ff00000001820 */
[C---:B------:R-:W-:Y:S08]  /*18ac0*/  HMMA.16816.F32 R4, R168.reuse, R172, R4 ;  /* 0x000000aca804723c */ /* 0x040ff00000001804 */
[C---:B------:R-:W-:Y:S08]  /*18ad0*/  HMMA.16816.F32 R8, R168.reuse, R174, R8 ;  /* 0x000000aea808723c */ /* 0x040ff00000001808 */
[C---:B---3--:R-:W-:Y:S08]  /*18ae0*/  HMMA.16816.F32 R12, R168.reuse, R132, R12 ;  /* 0x00000084a80c723c */ /* 0x048ff0000000180c */
        /* <DEDUP_REMOVED lines=89> */
[----:B-12---:R-:W-:Y:S08]  /*19080*/  IADD3 R14, R4, 0xffffffe, RZ ;  /* 0x0ffffffe040e7810 */ /* 0x006ff00007ffe0ff */
[----:B------:R-:W1:Y:S02]  /*19090*/  F2I.FTZ.U32.TRUNC.NTZ R15, R14 ;  /* 0x0000000e000f7305 */ /* 0x000e64000021f000 */
[--C-:B-1----:R-:W-:Y:S02]  /*190a0*/  IMAD.MOV R9, RZ, RZ, -R15.reuse ;  /* 0x000000ffff097224 */ /* 0x102fe400078e0a0f */
        /* <DEDUP_REMOVED lines=26> */
[----:B------:R-:W-:Y:S01]  /*19250*/  SEL R11, R7, R8, !P0 ;  /* 0x00000008070b7207 */ /* 0x000fe20004000000 */
[----:B------:R-:W-:Y:S03]  /*19260*/  @!P6 IMAD.MOV R4, RZ, RZ, -R4 ;  /* 0x000000ffff04e224 */ /* 0x000fe600078e0a04 */
[----:B------:R-:W-:Y:S02]  /*19270*/  LEA R16, P1, R11, R212, 0x2 ;  /* 0x000000d40b107211 */ /* 0x000fe400078210ff */
        /* <DEDUP_REMOVED lines=21> */
.L_x_5235:
[CC--:B-1----:R-:W-:Y:S01]  /*193d0*/  LEA R18, P1, R4.reuse, R214.reuse, 0x1 ;  /* 0x000000d604127211 */ /* 0x0c2fe200078208ff */
        /* <DEDUP_REMOVED lines=51> */
[-C--:B------:R-:W-:Y:S01]  /*19710*/  @P2 LEA R28, P0, R4, R214.reuse, 0x1 ;  /* 0x000000d6041c2211 */ /* 0x080fe200078008ff */
        /* <DEDUP_REMOVED lines=39> */
.L_x_5234:
        /* <DEDUP_REMOVED lines=159> */
[----:B------:R-:W-:Y:S01]  /*1a380*/  ISETP.GT.AND P0, PT, R222, R207, PT ;  /* 0x000000cfde00720c */ /* 0x000fe20003f04270 */
        /* <DEDUP_REMOVED lines=353> */
.L_x_5232:
        /* <DEDUP_REMOVED lines=281> */
.L_x_5238:
[----:B--234-:R-:W-:Y:S05]  /*1cb30*/  BSYNC B0 ;  /* 0x0000000000007941 */ /* 0x01cfea0003800000 */
.L_x_5237:
        /* <DEDUP_REMOVED lines=19> */
.L_x_5240:
[----:B------:R-:W-:Y:S05]  /*1cc70*/  BSYNC B0 ;  /* 0x0000000000007941 */ /* 0x000fea0003800000 */
.L_x_5239:
        /* <DEDUP_REMOVED lines=11> */
.L_x_5242:
[----:B------:R-:W-:Y:S05]  /*1cd30*/  BSYNC B0 ;  /* 0x0000000000007941 */ /* 0x000fea0003800000 */
.L_x_5241:
        /* <DEDUP_REMOVED lines=11> */
.L_x_5244:
[----:B------:R-:W-:Y:S05]  /*1cdf0*/  BSYNC B0 ;  /* 0x0000000000007941 */ /* 0x000fea0003800000 */
.L_x_5243:
        /* <DEDUP_REMOVED lines=11> */
.L_x_5246:
[----:B------:R-:W-:Y:S05]  /*1ceb0*/  BSYNC B0 ;  /* 0x0000000000007941 */ /* 0x000fea0003800000 */
.L_x_5245:
        /* <DEDUP_REMOVED lines=11> */
.L_x_5248:
[----:B------:R-:W-:Y:S05]  /*1cf70*/  BSYNC B0 ;  /* 0x0000000000007941 */ /* 0x000fea0003800000 */
.L_x_5247:
        /* <DEDUP_REMOVED lines=11> */
.L_x_5250:
[----:B------:R-:W-:Y:S05]  /*1d030*/  BSYNC B0 ;  /* 0x0000000000007941 */ /* 0x000fea0003800000 */
.L_x_5249:
        /* <DEDUP_REMOVED lines=11> */
.L_x_5252:
[----:B------:R-:W-:Y:S05]  /*1d0f0*/  BSYNC B0 ;  /* 0x0000000000007941 */ /* 0x000fea0003800000 */
.L_x_5251:
        /* <DEDUP_REMOVED lines=12> */
.L_x_5253:
        /* <DEDUP_REMOVED lines=12> */
.L_x_7383:


//--------------------- .text._ZN5flash24flash_fwd_splitkv_kernelI23Flash_fwd_kernel_traitsILi192ELi64ELi64ELi4ELb0ELb0EN7cutlass6half_tE19Flash_kernel_traitsILi192ELi64ELi64ELi4ES3_EELb0ELb1ELb0ELb0ELb1ELb0ELb0ELb0EEEvNS_16Flash_fwd_paramsE --------------------------
	.section	.text._ZN5flash24flash_fwd_splitkv_kernelI23Flash_fwd_kernel_traitsILi192ELi64ELi64ELi4ELb0ELb0EN7cutlass6half_tE19Flash_kernel_traitsILi192ELi64ELi64ELi4ES3_EELb0ELb1ELb0ELb0ELb1ELb0ELb0ELb0EEEvNS_16Flash_fwd_paramsE,"ax",@progbits
	.sectioninfo	@"SHI_REGISTERS=238"
	.align	128
        .global         _ZN5flash24flash_fwd_splitkv_kernelI23Flash_fwd_kernel_traitsILi192ELi64ELi64ELi4ELb0ELb0EN7cutlass6half_tE19Flash_kernel_traitsILi192ELi64ELi64ELi4ES3_EELb0ELb1ELb0ELb0ELb1ELb0ELb0ELb0EEEvNS_16Flash_fwd_paramsE
        .type           _ZN5flash24flash_fwd_splitkv_kernelI23Flash_fwd_kernel_traitsILi192ELi64ELi64ELi4ELb0ELb0EN7cutlass6half_tE19Flash_kernel_traitsILi192ELi64ELi64ELi4ES3_EELb0ELb1ELb0ELb0ELb1ELb0ELb0ELb0EEEvNS_16Flash_fwd_paramsE,@function
        .size           _ZN5flash24flash_fwd_splitkv_kernelI23Flash_fwd_kernel_traitsILi192ELi64ELi64ELi4ELb0ELb0EN7cutlass6half_tE19Flash_kernel_traitsILi192ELi64ELi64ELi4ES3_EELb0ELb1ELb0ELb0ELb1ELb0ELb0ELb0EEEvNS_16Flash_fwd_paramsE,(.L_x_7384 - _ZN5flash24flash_fwd_splitkv_kernelI23Flash_fwd_kernel_traitsILi192ELi64ELi64ELi4ELb0ELb0EN7cutlass6half_tE19Flash_kernel_traitsILi192ELi64ELi64ELi4ES3_EELb0ELb1ELb0ELb0ELb1ELb0ELb0ELb0EEEvNS_16Flash_fwd_paramsE)
        .other          _ZN5flash24flash_fwd_splitkv_kernelI23Flash_fwd_kernel_traitsILi192ELi64ELi64ELi4ELb0ELb0EN7cutlass6half_tE19Flash_kernel_traitsILi192ELi64ELi64ELi4ES3_EELb0ELb1ELb0ELb0ELb1ELb0ELb0ELb0EEEvNS_16Flash_fwd_paramsE,@"STO_CUDA_ENTRY STV_DEFAULT"
_ZN5flash24flash_fwd_splitkv_kernelI23Flash_fwd_kernel_traitsILi192ELi64ELi64ELi4ELb0ELb0EN7cutlass6half_tE19Flash_kernel_traitsILi192ELi64ELi64ELi4ES3_EELb0ELb1ELb0ELb0ELb1ELb0ELb0ELb0EEEvNS_16Flash_fwd_paramsE:
.text._ZN5flash24flash_fwd_splitkv_kernelI23Flash_fwd_kernel_traitsILi192ELi64ELi64ELi4ELb0ELb0EN7cutlass6half_tE19Flash_kernel_traitsILi192ELi64ELi64ELi4ES3_EELb0ELb1ELb0ELb0ELb1ELb0ELb0ELb0EEEvNS_16Flash_fwd_paramsE:
        /* <DEDUP_REMOVED lines=34> */
.L_x_5254:
[----:B-1-34-:R-:W-:Y:S02]  /*0220*/  MOV R0, c[0x0][0x218] ;  /* 0x0000860000007a02 */ /* 0x01afe40000000f00 */
.L_x_5255:
[----:B------:R-:W-:-:S04]  /*0230*/  ISETP.NE.U32.AND P2, PT, RZ, c[0x0][0x258], PT ;  /* 0x00009600ff007a0c */ /* 0x000fc80003f45070 */
[----:B------:R-:W-:-:S13]  /*0240*/  ISETP.NE.AND.EX P2, PT, RZ, c[0x0][0x25c], PT, P2 ;  /* 0x00009700ff007a0c */ /* 0x000fda0003f45320 */
[----:B------:R-:W-:-:S05]  /*0250*/  @P2 IMAD.WIDE R12, R4, R3, c[0x0][0x258] ;  /* 0x00009600040c2625 */ /* 0x000fca00078e0203 */
[----:B-1----:R-:W2:Y:S01]  /*0260*/  @P2 LDG.E R7, [R12.64] ;  /* 0x0000000a0c072981 */ /* 0x002ea2000c1e1900 */
        /* <DEDUP_REMOVED lines=9> */
[----:B------:R-:W-:Y:S01]  /*0300*/  IADD3 R5, -R88, 0x7f, R89 ;  /* 0x0000007f58057810 */ /* 0x000fe20007ffe159 */
[----:B------:R-:W-:Y:S01]  /*0310*/  UIADD3 UR5, UR5, 0x3f, URZ ;  /* 0x0000003f05057890 */ /* 0x000fe2000fffe03f */
[C---:B------:R-:W-:Y:S02]  /*0320*/  IADD3 R10, R6.reuse, R89, -R88 ;  /* 0x00000059060a7210 */ /* 0x040fe40007ffe858 */
        /* <DEDUP_REMOVED lines=20> */
[----:B------:R-:W-:Y:S01]  /*0470*/  SHF.R.S32.HI R3, RZ, 0x1f, R84 ;  /* 0x0000001fff037819 */ /* 0x000fe20000011454 */
[----:B------:R-:W-:Y:S01]  /*0480*/  BSSY B0, `(.L_x_5257) ;  /* 0x000002b000007945 */ /* 0x000fe20003800000 */
[----:B------:R-:W-:Y:S02]  /*0490*/  ISETP.NE.AND P0, PT, R200, -0x1, PT ;  /* 0xffffffffc800780c */ /* 0x000fe40003f05270 */
[----:B------:R-:W-:Y:S02]  /*04a0*/  LEA.HI R2, R3, R84, RZ, 0x3 ;  /* 0x0000005403027211 */ /* 0x000fe400078f18ff */
[----:B------:R-:W-:Y:S02]  /*04b0*/  SHF.R.S32.HI R0, RZ, 0x1f, R89 ;  /* 0x0000001fff007819 */ /* 0x000fe40000011459 */
[----:B------:R-:W-:Y:S02]  /*04c0*/  LOP3.LUT R3, R2, 0x1ffffff8, RZ, 0xc0, !PT ;  /* 0x1ffffff802037812 */ /* 0x000fe400078ec0ff */
[----:B------:R-:W-:Y:S01]  /*04d0*/  IADD3 R88, -R89, R88, RZ ;  /* 0x0000005859587210 */ /* 0x000fe20007ffe1ff */
[----:B------:R-:W-:-:S02]  /*04e0*/  IMAD R0, R0, c[0x0][0x1e8], RZ ;  /* 0x00007a0000007a24 */ /* 0x000fc400078e02ff */
[----:B------:R-:W-:Y:S02]  /*04f0*/  IMAD.IADD R6, R84, 0x1, -R3 ;  /* 0x0000000154067824 */ /* 0x000fe400078e0a03 */
[----:B------:R-:W-:Y:S01]  /*0500*/  @!P0 SHF.R.S32.HI R3, RZ, 0x1f, R4 ;  /* 0x0000001fff038819 */ /* 0x000fe20000011404 */
[----:B------:R-:W-:-:S04]  /*0510*/  @P0 IMAD.WIDE.U32 R8, R200, c[0x0][0x1e8], RZ ;  /* 0x00007a00c8080a25 */ /* 0x000fc800078e00ff */
[----:B------:R-:W-:Y:S02]  /*0520*/  IMAD.SHL.U32 R6, R6, 0x8, RZ ;  /* 0x0000000806067824 */ /* 0x000fe400078e00ff */
[----:B------:R-:W-:Y:S02]  /*0530*/  @!P0 IMAD R3, R3, c[0x0][0x1e0], RZ ;  /* 0x0000780003038a24 */ /* 0x000fe400078e02ff */
[----:B------:R-:W-:Y:S01]  /*0540*/  @!P0 IMAD.WIDE.U32 R10, R4, c[0x0][0x1e0], RZ ;  /* 0x00007800040a8a25 */ /* 0x000fe200078e00ff */
[----:B------:R-:W-:-:S03]  /*0550*/  SHF.R.S32.HI R7, RZ, 0x1f, R6 ;  /* 0x0000001fff077819 */ /* 0x000fc60000011406 */
[----:B------:R-:W-:Y:S01]  /*0560*/  @!P0 IMAD R3, R4, c[0x0][0x1e4], R3 ;  /* 0x0000790004038a24 */ /* 0x000fe200078e0203 */
[----:B------:R-:W-:Y:S01]  /*0570*/  @!P0 MOV R8, R10 ;  /* 0x0000000a00088202 */ /* 0x000fe20000000f00 */
[----:B------:R-:W-:Y:S02]  /*0580*/  @P0 IMAD R200, R200, c[0x0][0x1ec], R9 ;  /* 0x00007b00c8c80a24 */ /* 0x000fe400078e0209 */
[----:B------:R-:W-:Y:S01]  /*0590*/  @!P0 IMAD.IADD R200, R11, 0x1, R3 ;  /* 0x000000010bc88824 */ /* 0x000fe200078e0203 */
[----:B------:R-:W-:Y:S01]  /*05a0*/  SHF.R.S32.HI R3, RZ, 0x1f, R17 ;  /* 0x0000001fff037819 */ /* 0x000fe20000011411 */
[----:B------:R-:W-:-:S04]  /*05b0*/  IMAD.WIDE.U32 R6, R89, c[0x0][0x1e8], R6 ;  /* 0x00007a0059067a25 */ /* 0x000fc800078e0006 */
[----:B------:R-:W-:Y:S01]  /*05c0*/  IMAD R5, R89, c[0x0][0x1ec], R0 ;  /* 0x00007b0059057a24 */ /* 0x000fe200078e0200 */
[----:B------:R-:W-:Y:S01]  /*05d0*/  IADD3 R8, P0, R8, R6, RZ ;  /* 0x0000000608087210 */ /* 0x000fe20007f1e0ff */
[----:B------:R-:W-:Y:S01]  /*05e0*/  IMAD R0, R3, c[0x0][0x1f0], RZ ;  /* 0x00007c0003007a24 */ /* 0x000fe200078e02ff */
[----:B------:R-:W-:Y:S01]  /*05f0*/  SHF.R.S32.HI R3, RZ, 0x3, R2 ;  /* 0x00000003ff037819 */ /* 0x000fe20000011402 */
[----:B------:R-:W-:Y:S01]  /*0600*/  IMAD R2, R4, c[0x0][0x1c0], R17 ;  /* 0x0000700004027a24 */ /* 0x000fe200078e0211 */
[----:B------:R-:W-:Y:S01]  /*0610*/  IADD3.X R9, R200, R7, R5, P0, !PT ;  /* 0x00000007c8097210 */ /* 0x000fe200007fe405 */
[----:B------:R-:W-:Y:S01]  /*0620*/  IMAD R15, R17, c[0x0][0x1f4], R0 ;  /* 0x00007d00110f7a24 */ /* 0x000fe200078e0200 */
[----:B------:R-:W-:Y:S01]  /*0630*/  ISETP.GE.AND P0, PT, R3, R88, PT ;  /* 0x000000580300720c */ /* 0x000fe20003f06270 */
[----:B------:R-:W-:Y:S01]  /*0640*/  IMAD R89, R2, c[0x0][0x214], R89 ;  /* 0x0000850002597a24 */ /* 0x000fe200078e0259 */
[----:B------:R-:W-:Y:S01]  /*0650*/  SHF.R.S32.HI R2, RZ, 0x1f, R3 ;  /* 0x0000001fff027819 */ /* 0x000fe20000011403 */
        /* <DEDUP_REMOVED lines=13> */
.L_x_5258:
[----:B------:R-:W-:Y:S05]  /*0730*/  BSYNC B0 ;  /* 0x0000000000007941 */ /* 0x000fea0003800000 */
.L_x_5257:
        /* <DEDUP_REMOVED lines=17> */
.L_x_5260:
[----:B------:R-:W-:Y:S05]  /*0850*/  BSYNC B0 ;  /* 0x0000000000007941 */ /* 0x000fea0003800000 */
.L_x_5259:
        /* <DEDUP_REMOVED lines=17> */
.L_x_5262:
[----:B------:R-:W-:Y:S05]  /*0970*/  BSYNC B0 ;  /* 0x0000000000007941 */ /* 0x000fea0003800000 */
.L_x_5261:
        /* <DEDUP_REMOVED lines=17> */
.L_x_5264:
[----:B------:R-:W-:Y:S05]  /*0a90*/  BSYNC B0 ;  /* 0x0000000000007941 */ /* 0x000fea0003800000 */
.L_x_5263:
[----:B------:R-:W-:-:S04]  /*0aa0*/  LOP3.LUT P4, RZ, R84, 0x7, RZ, 0xc0, !PT ;  /* 0x0000000754ff7812 */ /* 0x000fc8000788c0ff */
[-C--:B------:R-:W-:Y:S02]  /*0ab0*/  ISETP.GE.OR P3, PT, R3, R88.reuse, P4 ;  /* 0x000000580300720c */ /* 0x080fe40002766670 */
[-C--:B------:R-:W-:Y:S02]  /*0ac0*/  ISETP.GE.OR P2, PT, R11, R88.reuse, P4 ;  /* 0x000000580b00720c */ /* 0x080fe40002746670 */
[-C--:B------:R-:W-:Y:S02]  /*0ad0*/  ISETP.GE.OR P1, PT, R9, R88.reuse, P4 ;  /* 0x000000580900720c */ /* 0x080fe40002726670 */
[----:B------:R-:W-:Y:S02]  /*0ae0*/  IADD3 R3, P0, R89, R3, RZ ;  /* 0x0000000359037210 */ /* 0x000fe40007f1e0ff */
[----:B------:R-:W-:Y:S02]  /*0af0*/  ISETP.GE.OR P4, PT, R7, R88, P4 ;  /* 0x000000580700720c */ /* 0x000fe40002786670 */
[----:B------:R-:W-:-:S02]  /*0b00*/  LEA.HI.X.SX32 R2, R89, R2, 0x1, P0 ;  /* 0x0000000259027211 */ /* 0x000fc400000f0eff */
[----:B-1----:R-:W-:-:S04]  /*0b10*/  LEA R4, P0, R3, c[0x0][0x200], 0x2 ;  /* 0x0000800003047a11 */ /* 0x002fc800078010ff */
        /* <DEDUP_REMOVED lines=8> */
[----:B-1----:R-:W-:-:S05]  /*0ba0*/  MOV R3, 0x7f800000 ;  /* 0x7f80000000037802 */ /* 0x002fca0000000f00 */
[----:B------:R-:W-:Y:S01]  /*0bb0*/  STG.E [R4.64+0xc0], R3 ;  /* 0x0000c00304007986 */ /* 0x000fe2000c10190a */
[----:B------:R-:W-:Y:S05]  /*0bc0*/  EXIT ;  /* 0x000000000000794d */ /* 0x000fea0003800000 */
.L_x_5256:
        /* <DEDUP_REMOVED lines=64> */
[----:B------:R-:W-:Y:S01]  /*0fd0*/  ISETP.GE.U32.AND P1, PT, R7, R0, PT ;  /* 0x000000000700720c */ /* 0x000fe20003f26070 */
[----:B------:R-:W-:Y:S01]  /*0fe0*/  IMAD.MOV R0, RZ, RZ, -R5 ;  /* 0x000000ffff007224 */ /* 0x000fe200078e0a05 */
[----:B------:R-:W-:-:S03]  /*0ff0*/  LOP3.LUT R7, R17, c[0x0][0x1c8], RZ, 0x3c, !PT ;  /* 0x0000720011077a12 */ /* 0x000fc600078e3cff */
[----:B------:R-:W-:Y:S01]  /*1000*/  IMAD R3, R0, c[0x0][0x2d0], R3 ;  /* 0x0000b40000037a24 */ /* 0x000fe200078e0203 */
[----:B------:R-:W-:-:S04]  /*1010*/  ISETP.GE.AND P0, PT, R7, RZ, PT ;  /* 0x000000ff0700720c */ /* 0x000fc80003f06270 */
[----:B------:R-:W-:-:S03]  /*1020*/  SHF.R.S32.HI R21, RZ, 0x1f, R3 ;  /* 0x0000001fff157819 */ /* 0x000fc60000011403 */
[----:B------:R-:W-:Y:S02]  /*1030*/  @P1 IADD3 R9, R9, 0x1, RZ ;  /* 0x0000000109091810 */ /* 0x000fe40007ffe0ff */
[----:B------:R-:W-:Y:S01]  /*1040*/  ISETP.NE.AND P1, PT, RZ, c[0x0][0x1c8], PT ;  /* 0x00007200ff007a0c */ /* 0x000fe20003f25270 */
[----:B------:R-:W-:-:S03]  /*1050*/  IMAD R0, R21, c[0x0][0x198], RZ ;  /* 0x0000660015007a24 */ /* 0x000fc600078e02ff */
[----:B------:R-:W-:-:S09]  /*1060*/  @!P0 IADD3 R9, -R9, RZ, RZ ;  /* 0x000000ff09098210 */ /* 0x000fd20007ffe1ff */
[----:B------:R-:W-:-:S04]  /*1070*/  @!P1 LOP3.LUT R9, RZ, c[0x0][0x1c8], RZ, 0x33, !PT ;  /* 0x00007200ff099a12 */ /* 0x000fc800078e33ff */
[----:B------:R-:W-:Y:S02]  /*1080*/  SHF.R.S32.HI R7, RZ, 0x1f, R9 ;  /* 0x0000001fff077819 */ /* 0x000fe40000011409 */
[----:B--2---:R-:W-:Y:S01]  /*1090*/  SHF.R.S32.HI R11, RZ, 0x1f, R12 ;  /* 0x0000001fff0b7819 */ /* 0x004fe2000001140c */
[----:B------:R-:W-:-:S04]  /*10a0*/  IMAD.WIDE.U32 R14, R12, c[0x0][0x180], RZ ;  /* 0x000060000c0e7a25 */ /* 0x000fc800078e00ff */
[C---:B------:R-:W-:Y:S02]  /*10b0*/  IMAD R5, R11.reuse, c[0x0][0x180], RZ ;  /* 0x000060000b057a24 */ /* 0x040fe400078e02ff */
[----:B------:R-:W-:Y:S02]  /*10c0*/  IMAD R11, R11, c[0x0][0x188], RZ ;  /* 0x000062000b0b7a24 */ /* 0x000fe400078e02ff */
[C---:B------:R-:W-:Y:S02]  /*10d0*/  IMAD R5, R12.reuse, c[0x0][0x184], R5 ;  /* 0x000061000c057a24 */ /* 0x040fe400078e0205 */
[----:B------:R-:W-:Y:S02]  /*10e0*/  IMAD R11, R12, c[0x0][0x18c], R11 ;  /* 0x000063000c0b7a24 */ /* 0x000fe400078e020b */
[----:B------:R-:W-:Y:S02]  /*10f0*/  IMAD.IADD R15, R15, 0x1, R5 ;  /* 0x000000010f0f7824 */ /* 0x000fe400078e0205 */
[----:B------:R-:W-:-:S02]  /*1100*/  IMAD R5, R3, c[0x0][0x19c], R0 ;  /* 0x0000670003057a24 */ /* 0x000fc400078e0200 */
[----:B------:R-:W-:-:S04]  /*1110*/  IMAD.WIDE.U32 R28, R3, c[0x0][0x198], R14 ;  /* 0x00006600031c7a25 */ /* 0x000fc800078e000e */
[----:B------:R-:W-:Y:S01]  /*1120*/  IMAD R0, R7, c[0x0][0x1b0], RZ ;  /* 0x00006c0007007a24 */ /* 0x000fe200078e02ff */
[----:B------:R-:W-:Y:S01]  /*1130*/  IADD3 R29, R29, R5, RZ ;  /* 0x000000051d1d7210 */ /* 0x000fe20007ffe0ff */
[----:B------:R-:W-:-:S04]  /*1140*/  IMAD.WIDE.U32 R12, R12, c[0x0][0x188], RZ ;  /* 0x000062000c0c7a25 */ /* 0x000fc800078e00ff */
[----:B------:R-:W-:Y:S01]  /*1150*/  IMAD R5, R9, c[0x0][0x1b4], R0 ;  /* 0x00006d0009057a24 */ /* 0x000fe200078e0200 */
[----:B------:R-:W-:Y:S01]  /*1160*/  IADD3 R11, R13, R11, RZ ;  /* 0x0000000b0d0b7210 */ /* 0x000fe20007ffe0ff */
[----:B------:R-:W-:-:S04]  /*1170*/  IMAD.WIDE.U32 R28, R9, c[0x0][0x1b0], R28 ;  /* 0x00006c00091c7a25 */ /* 0x000fc800078e001c */
[----:B------:R-:W-:Y:S02]  /*1180*/  IMAD.MOV.U32 R16, RZ, RZ, R12 ;  /* 0x000000ffff107224 */ /* 0x000fe400078e000c */
[----:B------:R-:W-:Y:S01]  /*1190*/  IMAD.IADD R5, R29, 0x1, R5 ;  /* 0x000000011d057824 */ /* 0x000fe200078e0205 */
[----:B------:R-:W-:Y:S05]  /*11a0*/  BRA `(.L_x_5266) ;  /* 0x0000043000007947 */ /* 0x000fea0003800000 */
.L_x_5265:
        /* <DEDUP_REMOVED lines=15> */
.L_x_5267:
[----:B------:R-:W-:Y:S01]  /*12a0*/  IABS R9, c[0x0][0x1c8] ;  /* 0x0000720000097a13 */ /* 0x000fe20000000000 */
[----:B------:R-:W-:Y:S01]  /*12b0*/  IMAD.MOV.U32 R13, RZ, RZ, R5 ;  /* 0x000000ffff0d7224 */ /* 0x000fe200078e0005 */
        /* <DEDUP_REMOVED lines=19> */
[-C--:B------:R-:W-:Y:S01]  /*13f0*/  @!P0 IADD3 R10, R10, -R9.reuse, RZ ;  /* 0x800000090a0a8210 */ /* 0x080fe20007ffe0ff */
[----:B------:R-:W-:Y:S01]  /*1400*/  @P4 IMAD.WIDE.U32 R12, R11, c[0x0][0x1a0], RZ ;  /* 0x000068000b0c4a25 */ /* 0x000fe200078e00ff */
[----:B------:R-:W-:Y:S02]  /*1410*/  @!P0 IADD3 R7, R7, 0x1, RZ ;  /* 0x0000000107078810 */ /* 0x000fe40007ffe0ff */
[----:B------:R-:W-:Y:S01]  /*1420*/  ISETP.GE.U32.AND P2, PT, R10, R9, PT ;  /* 0x000000090a00720c */ /* 0x000fe20003f46070 */
[----:B------:R-:W-:Y:S01]  /*1430*/  IMAD R10, R21, c[0x0][0x198], RZ ;  /* 0x00006600150a7a24 */ /* 0x000fe200078e02ff */
[----:B------:R-:W-:Y:S01]  /*1440*/  ISETP.NE.AND P0, PT, RZ, c[0x0][0x1c8], PT ;  /* 0x00007200ff007a0c */ /* 0x000fe20003f05270 */
[----:B------:R-:W-:Y:S01]  /*1450*/  @P4 IMAD R11, R11, c[0x0][0x1a4], R13 ;  /* 0x000069000b0b4a24 */ /* 0x000fe200078e020d */
[----:B------:R-:W-:Y:S01]  /*1460*/  @P4 MOV R16, R12 ;  /* 0x0000000c00104202 */ /* 0x000fe20000000f00 */
[----:B------:R-:W-:-:S04]  /*1470*/  IMAD R5, R3, c[0x0][0x19c], R10 ;  /* 0x0000670003057a24 */ /* 0x000fc800078e020a */
[----:B------:R-:W-:-:S04]  /*1480*/  IMAD.IADD R15, R15, 0x1, R5 ;  /* 0x000000010f0f7824 */ /* 0x000fc800078e0205 */
[----:B------:R-:W-:-:S05]  /*1490*/  @P2 IADD3 R7, R7, 0x1, RZ ;  /* 0x0000000107072810 */ /* 0x000fca0007ffe0ff */
[----:B------:R-:W-:-:S05]  /*14a0*/  IMAD.MOV.U32 R9, RZ, RZ, R7 ;  /* 0x000000ffff097224 */ /* 0x000fca00078e0007 */
[----:B------:R-:W-:Y:S02]  /*14b0*/  @!P1 IADD3 R9, -R9, RZ, RZ ;  /* 0x000000ff09099210 */ /* 0x000fe40007ffe1ff */
        /* <DEDUP_REMOVED lines=18> */
.L_x_5266:
[----:B------:R-:W-:Y:S01]  /*15e0*/  ISETP.NE.AND P0, PT, R200, -0x1, PT ;  /* 0xffffffffc800780c */ /* 0x000fe20003f05270 */
[----:B------:R-:W-:Y:S01]  /*15f0*/  IMAD.IADD R195, R88, 0x1, -R89 ;  /* 0x0000000158c37824 */ /* 0x000fe200078e0a59 */
[----:B------:R-:W-:Y:S01]  /*1600*/  SHF.R.S32.HI R87, RZ, 0x1f, R84 ;  /* 0x0000001fff577819 */ /* 0x000fe20000011454 */
[----:B------:R-:W-:Y:S01]  /*1610*/  ULDC UR8, c[0x0][0x198] ;  /* 0x0000660000087ab9 */ /* 0x000fe20000000800 */
[----:B------:R-:W-:Y:S01]  /*1620*/  IADD3 R201, R145, -0x1, RZ ;  /* 0xffffffff91c97810 */ /* 0x000fe20007ffe0ff */
[----:B------:R-:W-:Y:S01]  /*1630*/  UIMAD.WIDE.U32 UR4, UR8, 0x20, URZ ;  /* 0x00000020080478a5 */ /* 0x000fe2000f8e003f */
[CC--:B------:R-:W-:Y:S01]  /*1640*/  LEA.HI R19, R87.reuse, R84.reuse, RZ, 0x3 ;  /* 0x0000005457137211 */ /* 0x0c0fe200078f18ff */
[----:B------:R-:W-:Y:S01]  /*1650*/  IMAD.SHL.U32 R210, R84, 0x2, RZ ;  /* 0x0000000254d27824 */ /* 0x000fe200078e00ff */
[----:B------:R-:W-:-:S02]  /*1660*/  LEA.HI R20, R87, R84, RZ, 0x6 ;  /* 0x0000005457147211 */ /* 0x000fc400078f30ff */
[----:B------:R-:W-:Y:S02]  /*1670*/  SHF.R.S32.HI R14, RZ, 0x3, R19 ;  /* 0x00000003ff0e7819 */ /* 0x000fe40000011413 */
[----:B------:R-:W-:Y:S01]  /*1680*/  LOP3.LUT R19, R19, 0xfffffff8, RZ, 0xc0, !PT ;  /* 0xfffffff813137812 */ /* 0x000fe200078ec0ff */
[----:B------:R-:W-:Y:S01]  /*1690*/  @P0 IMAD.WIDE.U32 R24, R200, c[0x0][0x190], RZ ;  /* 0x00006400c8180a25 */ /* 0x000fe200078e00ff */
[----:B-----5:R-:W-:Y:S02]  /*16a0*/  @!P0 SHF.R.S32.HI R0, RZ, 0x1f, R4 ;  /* 0x0000001fff008819 */ /* 0x020fe40000011404 */
[----:B------:R-:W-:Y:S01]  /*16b0*/  IADD3 R12, R14, 0x10, RZ ;  /* 0x000000100e0c7810 */ /* 0x000fe20007ffe0ff */
[----:B------:R-:W-:Y:S01]  /*16c0*/  @!P0 IMAD.WIDE.U32 R22, R4, c[0x0][0x178], RZ ;  /* 0x00005e0004168a25 */ /* 0x000fe200078e00ff */
[C---:B------:R-:W-:Y:S02]  /*16d0*/  IADD3 R10, R14.reuse, 0x20, RZ ;  /* 0x000000200e0a7810 */ /* 0x040fe40007ffe0ff */
[----:B------:R-:W-:Y:S01]  /*16e0*/  IADD3 R8, R14, 0x30, RZ ;  /* 0x000000300e087810 */ /* 0x000fe20007ffe0ff */
[----:B------:R-:W-:Y:S01]  /*16f0*/  @!P0 IMAD R0, R0, c[0x0][0x178], RZ ;  /* 0x00005e0000008a24 */ /* 0x000fe200078e02ff */
[----:B------:R-:W-:Y:S01]  /*1700*/  SHF.R.S32.HI R15, RZ, 0x1f, R14 ;  /* 0x0000001fff0f7819 */ /* 0x000fe2000001140e */
[----:B------:R-:W-:Y:S01]  /*1710*/  @P0 IMAD R13, R200, c[0x0][0x194], R25 ;  /* 0x00006500c80d0a24 */ /* 0x000fe200078e0219 */
[-C--:B------:R-:W-:Y:S01]  /*1720*/  ISETP.GE.AND P5, PT, R10, R195.reuse, PT ;  /* 0x000000c30a00720c */ /* 0x080fe20003fa6270 */
[----:B------:R-:W-:Y:S01]  /*1730*/  @!P0 IMAD R0, R4, c[0x0][0x17c], R0 ;  /* 0x00005f0004008a24 */ /* 0x000fe200078e0200 */
[----:B------:R-:W-:Y:S01]  /*1740*/  SHF.R.S32.HI R4, RZ, 0x1f, R17 ;  /* 0x0000001fff047819 */ /* 0x000fe20000011411 */
[----:B------:R-:W-:Y:S01]  /*1750*/  @!P0 IMAD.MOV.U32 R24, RZ, RZ, R22 ;  /* 0x000000ffff188224 */ /* 0x000fe200078e0016 */
[-C--:B------:R-:W-:Y:S01]  /*1760*/  ISETP.GE.AND P1, PT, R14, R195.reuse, PT ;  /* 0x000000c30e00720c */ /* 0x080fe20003f26270 */
[----:B------:R-:W-:Y:S01]  /*1770*/  @!P0 IMAD.IADD R13, R23, 0x1, R0 ;  /* 0x00000001170d8824 */ /* 0x000fe200078e0200 */
[----:B------:R-:W-:Y:S01]  /*1780*/  ISETP.GE.AND P0, PT, R12, R195, PT ;  /* 0x000000c30c00720c */ /* 0x000fe20003f06270 */
[----:B------:R-:W-:Y:S01]  /*1790*/  IMAD.IADD R0, R84, 0x1, -R19 ;  /* 0x0000000154007824 */ /* 0x000fe200078e0a13 */
[----:B------:R-:W-:Y:S01]  /*17a0*/  LOP3.LUT R210, R210, 0x6, RZ, 0xc0, !PT ;  /* 0x00000006d2d27812 */ /* 0x000fe200078ec0ff */
[----:B------:R-:W-:-:S02]  /*17b0*/  IMAD.SHL.U32 R19, R14, 0x40, RZ ;  /* 0x000000400e137824 */ /* 0x000fc400078e00ff */
[----:B------:R-:W-:Y:S02]  /*17c0*/  IMAD.SHL.U32 R22, R0, 0x8, RZ ;  /* 0x0000000800167824 */ /* 0x000fe400078e00ff */
[----:B------:R-:W-:Y:S01]  /*17d0*/  IMAD R4, R4, c[0x0][0x1a8], RZ ;  /* 0x00006a0004047a24 */ /* 0x000fe200078e02ff */
[----:B------:R-:W-:Y:S01]  /*17e0*/  LOP3.LUT R19, R19, 0x1c0, RZ, 0xc0, !PT ;  /* 0x000001c013137812 */ /* 0x000fe200078ec0ff */
[----:B------:R-:W-:Y:S01]  /*17f0*/  IMAD.WIDE R30, R31, 0x40, R14 ;  /* 0x000000401f1e7825 */ /* 0x000fe200078e020e */
[----:B------:R-:W-:Y:S02]  /*1800*/  IADD3 R24, P4, R22, R24, RZ ;  /* 0x0000001816187210 */ /* 0x000fe40007f9e0ff */
[----:B------:R-:W-:Y:S01]  /*1810*/  SHF.R.S32.HI R18, RZ, 0x1f, R22 ;  /* 0x0000001fff127819 */ /* 0x000fe20000011416 */
[----:B------:R-:W-:Y:S01]  /*1820*/  IMAD.SHL.U32 R20, R20, 0x8, RZ ;  /* 0x0000000814147824 */ /* 0x000fe200078e00ff */
[C---:B------:R-:W-:Y:S01]  /*1830*/  IADD3 R16, P2, R22.reuse, R16, RZ ;  /* 0x0000001016107210 */ /* 0x040fe20007f5e0ff */
[----:B------:R-:W-:Y:S01]  /*1840*/  IMAD R4, R17, c[0x0][0x1ac], R4 ;  /* 0x00006b0011047a24 */ /* 0x000fe200078e0204 */
[----:B------:R-:W-:Y:S01]  /*1850*/  IADD3 R28, P6, R22, R28, RZ ;  /* 0x0000001c161c7210 */ /* 0x000fe20007fde0ff */
[----:B------:R-:W-:Y:S01]  /*1860*/  IMAD.X R25, R18, 0x1, R13, P4 ;  /* 0x0000000112197824 */ /* 0x000fe200020e060d */
[----:B------:R-:W-:-:S02]  /*1870*/  ISETP.GE.AND P4, PT, R8, R195, PT ;  /* 0x000000c30800720c */ /* 0x000fc40003f86270 */
[----:B------:R-:W-:Y:S01]  /*1880*/  LOP3.LUT R22, R19, 0x38, R22, 0xf8, !PT ;  /* 0x0000003813167812 */ /* 0x000fe200078ef816 */
[----:B------:R-:W-:Y:S01]  /*1890*/  IMAD.WIDE.U32 R34, R17, c[0x0][0x1a8], R24 ;  /* 0x00006a0011227a25 */ /* 0x000fe200078e0018 */
[----:B------:R-:W-:-:S03]  /*18a0*/  SHF.R.U32.HI R19, RZ, 0x3, R19 ;  /* 0x00000003ff137819 */ /* 0x000fc60000011613 */
[----:B------:R-:W-:Y:S01]  /*18b0*/  IMAD.X R17, R18, 0x1, R11, P2 ;  /* 0x0000000112117824 */ /* 0x000fe200010e060b */
[----:B------:R-:W-:Y:S01]  /*18c0*/  LOP3.LUT R19, R22, R19, RZ, 0x3c, !PT ;  /* 0x0000001316137212 */ /* 0x000fe200078e3cff */
[----:B------:R-:W-:Y:S01]  /*18d0*/  IMAD.X R29, R18, 0x1, R5, P6 ;  /* 0x00000001121d7824 */ /* 0x000fe200030e0605 */
[C---:B------:R-:W-:Y:S01]  /*18e0*/  @!P0 IADD3 R26, P2, R30.reuse, 0x10, RZ ;  /* 0x000000101e1a8810 */ /* 0x040fe20007f5e0ff */
[----:B------:R-:W-:Y:S01]  /*18f0*/  @!P1 IMAD R5, R31, c[0x0][0x190], RZ ;  /* 0x000064001f059a24 */ /* 0x000fe200078e02ff */
[----:B------:R-:W-:Y:S01]  /*1900*/  LOP3.LUT R203, R19, 0xfffffe00, R20, 0xf8, !PT ;  /* 0xfffffe0013cb7812 */ /* 0x000fe200078ef814 */
[----:B------:R-:W-:Y:S01]  /*1910*/  IMAD.IADD R35, R35, 0x1, R4 ;  /* 0x0000000123237824 */ /* 0x000fe200078e0204 */
[C---:B------:R-:W-:Y:S01]  /*1920*/  @!P5 IADD3 R20, P6, R30.reuse, 0x20, RZ ;  /* 0x000000201e14d810 */ /* 0x040fe20007fde0ff */
[----:B------:R-:W-:Y:S01]  /*1930*/  @!P0 IMAD.X R13, RZ, RZ, R31, P2 ;  /* 0x000000ffff0d8224 */ /* 0x000fe200010e061f */
[C---:B------:R-:W-:Y:S01]  /*1940*/  @!P4 IADD3 R19, P2, R30.reuse, 0x30, RZ ;  /* 0x000000301e13c810 */ /* 0x040fe20007f5e0ff */
[----:B------:R-:W-:-:S02]  /*1950*/  @!P1 IMAD R5, R30, c[0x0][0x194], R5 ;  /* 0x000065001e059a24 */ /* 0x000fc400078e0205 */
[--C-:B------:R-:W-:Y:S02]  /*1960*/  @!P5 IMAD.X R11, RZ, RZ, R31.reuse, P6 ;  /* 0x000000ffff0bd224 */ /* 0x100fe400030e061f */
[----:B------:R-:W-:Y:S01]  /*1970*/  @!P4 IMAD.X R18, RZ, RZ, R31, P2 ;  /* 0x000000ffff12c224 */ /* 0x000fe200010e061f */
[----:B------:R-:W-:Y:S01]  /*1980*/  IADD3 R146, P2, R14, R3, RZ ;  /* 0x000000030e927210 */ /* 0x000fe20007f5e0ff */
[----:B------:R-:W-:Y:S02]  /*1990*/  @!P0 IMAD R13, R13, c[0x0][0x190], RZ ;  /* 0x000064000d0d8a24 */ /* 0x000fe400078e02ff */
[--C-:B------:R-:W-:Y:S02]  /*19a0*/  @!P0 IMAD.MOV.U32 R22, RZ, RZ, R34.reuse ;  /* 0x000000ffff168224 */ /* 0x100fe400078e0022 */
[--C-:B------:R-:W-:Y:S02]  /*19b0*/  @!P0 IMAD.MOV.U32 R23, RZ, RZ, R35.reuse ;  /* 0x000000ffff178224 */ /* 0x100fe400078e0023 */
[----:B------:R-:W-:-:S04]  /*19c0*/  @!P1 IMAD.WIDE.U32 R30, R30, c[0x0][0x190], R34 ;  /* 0x000064001e1e9a25 */ /* 0x000fc800078e0022 */
[----:B------:R-:W-:Y:S02]  /*19d0*/  @!P5 IMAD R11, R11, c[0x0][0x190], RZ ;  /* 0x000064000b0bda24 */ /* 0x000fe400078e02ff */
[----:B------:R-:W-:Y:S02]  /*19e0*/  @!P5 IMAD.MOV.U32 R32, RZ, RZ, R34 ;  /* 0x000000ffff20d224 */ /* 0x000fe400078e0022 */
[----:B------:R-:W-:Y:S02]  /*19f0*/  @!P5 IMAD.MOV.U32 R33, RZ, RZ, R35 ;  /* 0x000000ffff21d224 */ /* 0x000fe400078e0023 */
[C---:B------:R-:W-:Y:S02]  /*1a00*/  @!P0 IMAD R13, R26.reuse, c[0x0][0x194], R13 ;  /* 0x000065001a0d8a24 */ /* 0x040fe400078e020d */
[----:B------:R-:W-:-:S04]  /*1a10*/  @!P0 IMAD.WIDE.U32 R26, R26, c[0x0][0x190], R22 ;  /* 0x000064001a1a8a25 */ /* 0x000fc800078e0016 */
[----:B------:R-:W-:Y:S01]  /*1a20*/  IMAD.X R4, R15, 0x1, R21, P2 ;  /* 0x000000010f047824 */ /* 0x000fe200010e0615 */
[----:B------:R-:W-:Y:S01]  /*1a30*/  @!P1 LEA R22, P2, R30, c[0x0][0x160], 0x1 ;  /* 0x000058001e169a11 */ /* 0x000fe200078408ff */
[----:B------:R-:W-:Y:S02]  /*1a40*/  @!P1 IMAD.IADD R5, R31, 0x1, R5 ;  /* 0x000000011f059824 */ /* 0x000fe400078e0205 */
[C---:B------:R-:W-:Y:S02]  /*1a50*/  @!P5 IMAD R11, R20.reuse, c[0x0][0x194], R11 ;  /* 0x00006500140bda24 */ /* 0x040fe400078e020b */
[----:B------:R-:W-:Y:S01]  /*1a60*/  @!P5 IMAD.WIDE.U32 R20, R20, c[0x0][0x190], R32 ;  /* 0x000064001414da25 */ /* 0x000fe200078e0020 */
[----:B------:R-:W-:Y:S02]  /*1a70*/  @!P1 LEA.HI.X R23, R30, c[0x0][0x164], R5, 0x1, P2 ;  /* 0x000059001e179a11 */ /* 0x000fe400010f0c05 */
[----:B------:R-:W-:Y:S01]  /*1a80*/  @!P0 LEA R30, P6, R26, c[0x0][0x160], 0x1 ;  /* 0x000058001a1e8a11 */ /* 0x000fe200078c08ff */
[----:B------:R-:W-:-:S02]  /*1a90*/  IMAD.SHL.U32 R3, R201, 0x40, RZ ;  /* 0x00000040c9037824 */ /* 0x000fc400078e00ff */
[----:B------:R-:W-:Y:S01]  /*1aa0*/  IMAD.WIDE.U32 R134, R14, c[0x0][0x198], R28 ;  /* 0x000066000e867a25 */ /* 0x000fe200078e001c */
[----:B------:R-:W-:-:S03]  /*1ab0*/  @!P5 LEA R28, P2, R20, c[0x0][0x160], 0x1 ;  /* 0x00005800141cda11 */ /* 0x000fc600078408ff */
[----:B------:R-:W-:Y:S02]  /*1ac0*/  @!P5 IMAD.IADD R11, R21, 0x1, R11 ;  /* 0x00000001150bd824 */ /* 0x000fe400078e020b */
[----:B------:R-:W-:Y:S02]  /*1ad0*/  IMAD.IADD R5, R6, 0x1, -R3 ;  /* 0x0000000106057824 */ /* 0x000fe400078e0a03 */
[----:B------:R-:W-:Y:S01]  /*1ae0*/  @!P4 IMAD.MOV.U32 R24, RZ, RZ, R34 ;  /* 0x000000ffff18c224 */ /* 0x000fe200078e0022 */
[----:B------:R-:W-:Y:S01]  /*1af0*/  @!P5 LEA.HI.X R29, R20, c[0x0][0x164], R11, 0x1, P2 ;  /* 0x00005900141dda11 */ /* 0x000fe200010f0c0b */
[----:B------:R-:W-:Y:S01]  /*1b00*/  @!P4 IMAD.MOV.U32 R25, RZ, RZ, R35 ;  /* 0x000000ffff19c224 */ /* 0x000fe200078e0023 */
[----:B------:R-:W-:Y:S01]  /*1b10*/  ISETP.GE.AND P2, PT, R12, R5, PT ;  /* 0x000000050c00720c */ /* 0x000fe20003f46270 */
[----:B------:R-:W-:Y:S02]  /*1b20*/  @!P4 IMAD R18, R18, c[0x0][0x190], RZ ;  /* 0x000064001212ca24 */ /* 0x000fe400078e02ff */
[----:B------:R-:W-:-:S02]  /*1b30*/  @!P0 IMAD.IADD R13, R27, 0x1, R13 ;  /* 0x000000011b0d8824 */ /* 0x000fc400078e020d */
[----:B------:R-:W-:Y:S02]  /*1b40*/  IMAD.SHL.U32 R203, R203, 0x2, RZ ;  /* 0x00000002cbcb7824 */ /* 0x000fe400078e00ff */
[C---:B------:R-:W-:Y:S01]  /*1b50*/  @!P4 IMAD R18, R19.reuse, c[0x0][0x194], R18 ;  /* 0x000065001312ca24 */ /* 0x040fe200078e0212 */
[----:B------:R-:W-:Y:S01]  /*1b60*/  @!P0 LEA.HI.X R31, R26, c[0x0][0x164], R13, 0x1, P6 ;  /* 0x000059001a1f8a11 */ /* 0x000fe200030f0c0d */
[----:B------:R-:W-:Y:S01]  /*1b70*/  @!P4 IMAD.WIDE.U32 R24, R19, c[0x0][0x190], R24 ;  /* 0x000064001318ca25 */ /* 0x000fe200078e0018 */
[----:B------:R-:W-:Y:S01]  /*1b80*/  @!PT LDS RZ, [RZ] ;  /* 0x00000000fffff984 */ /* 0x000fe20000000800 */
[----:B------:R-:W-:Y:S01]  /*1b90*/  @!PT LDS RZ, [RZ] ;  /* 0x00000000fffff984 */ /* 0x000fe20000000800 */
[----:B------:R-:W-:Y:S01]  /*1ba0*/  @!PT LDS RZ, [RZ] ;  /* 0x00000000fffff984 */ /* 0x000fe20000000800 */
[----:B------:R1:W-:Y:S03]  /*1bb0*/  @!P1 LDGSTS.E.BYPASS.LTC128B.128 [R203], [R22.64] ;  /* 0x0000000016cb9fae */ /* 0x0003e6000b901d4a */
[----:B------:R-:W-:Y:S01]  /*1bc0*/  IMAD R15, R15, c[0x0][0x198], RZ ;  /* 0x000066000f0f7a24 */ /* 0x000fe200078e02ff */
[----:B------:R1:W-:Y:S01]  /*1bd0*/  @!P1 LDGSTS.E.BYPASS.LTC128B.128 [R203+0x2000], [R22.64+0x80] ;  /* 0x0200008016cb9fae */ /* 0x0003e2000b901d4a */
[----:B------:R-:W-:Y:S01]  /*1be0*/  @!P4 IMAD.IADD R18, R25, 0x1, R18 ;  /* 0x000000011912c824 */ /* 0x000fe200078e0212 */
[----:B------:R-:W-:Y:S01]  /*1bf0*/  @!P4 LEA R20, P6, R24, c[0x0][0x160], 0x1 ;  /* 0x000058001814ca11 */ /* 0x000fe200078c08ff */
[----:B------:R-:W-:Y:S01]  /*1c00*/  IMAD R15, R14, c[0x0][0x19c], R15 ;  /* 0x000067000e0f7a24 */ /* 0x000fe200078e020f */
[----:B------:R1:W-:Y:S01]  /*1c10*/  @!P1 LDGSTS.E.BYPASS.LTC128B.128 [R203+0x4000], [R22.64+0x100] ;  /* 0x0400010016cb9fae */ /* 0x0003e2000b901d4a */
[----:B------:R-:W-:Y:S01]  /*1c20*/  IMAD.U32 R11, RZ, RZ, UR8 ;  /* 0x00000008ff0b7e24 */ /* 0x000fe2000f8e00ff */
[----:B------:R-:W-:Y:S01]  /*1c30*/  @!P4 LEA.HI.X R21, R24, c[0x0][0x164], R18, 0x1, P6 ;  /* 0x000059001815ca11 */ /* 0x000fe200030f0c12 */
[----:B------:R-:W-:Y:S01]  /*1c40*/  IMAD.IADD R133, R135, 0x1, R15 ;  /* 0x0000000187857824 */ /* 0x000fe200078e020f */
[----:B------:R2:W-:Y:S01]  /*1c50*/  @!P0 LDGSTS.E.BYPASS.LTC128B.128 [R203+0x800], [R30.64] ;  /* 0x008000001ecb8fae */ /* 0x0005e2000b901d4a */
[----:B------:R-:W-:Y:S01]  /*1c60*/  IMAD.MOV.U32 R13, RZ, RZ, c[0x0][0x19c] ;  /* 0x00006700ff0d7624 */ /* 0x000fe200078e00ff */
[----:B------:R-:W-:Y:S01]  /*1c70*/  @!P2 LEA R11, P1, R11, R134, 0x4 ;  /* 0x000000860b0ba211 */ /* 0x000fe200078220ff */
[----:B------:R-:W-:Y:S01]  /*1c80*/  IMAD.U32 R18, RZ, RZ, UR8 ;  /* 0x00000008ff127e24 */ /* 0x000fe2000f8e00ff */
[----:B------:R2:W-:Y:S01]  /*1c90*/  @!P0 LDGSTS.E.BYPASS.LTC128B.128 [R203+0x2800], [R30.64+0x80] ;  /* 0x028000801ecb8fae */ /* 0x0005e2000b901d4a */
[-C--:B------:R-:W-:Y:S01]  /*1ca0*/  ISETP.GE.AND P6, PT, R14, R5.reuse, PT ;  /* 0x000000050e00720c */ /* 0x080fe20003fc6270 */
[----:B------:R-:W-:Y:S01]  /*1cb0*/  IMAD.WIDE.U32 R16, R9, c[0x0][0x1b8], R16 ;  /* 0x00006e0009107a25 */ /* 0x000fe200078e0010 */
[----:B------:R-:W-:Y:S01]  /*1cc0*/  LEA.HI R15, R87, R84, RZ, 0x4 ;  /* 0x00000054570f7211 */ /* 0x000fe200078f20ff */
[----:B------:R2:W-:Y:S01]  /*1cd0*/  @!P0 LDGSTS.E.BYPASS.LTC128B.128 [R203+0x4800], [R30.64+0x100] ;  /* 0x048001001ecb8fae */ /* 0x0005e2000b901d4a */
[----:B------:R-:W-:-:S02]  /*1ce0*/  ISETP.GE.AND P0, PT, R10, R5, PT ;  /* 0x000000050a00720c */ /* 0x000fc40003f06270 */
[----:B------:R-:W-:Y:S01]  /*1cf0*/  @!P2 LEA.HI.X R18, R18, R133, R13, 0x4, P1 ;  /* 0x000000851212a211 */ /* 0x000fe200008f240d */
[----:B------:R2:W-:Y:S01]  /*1d00*/  @!P5 LDGSTS.E.BYPASS.LTC128B.128 [R203+0x1000], [R28.64] ;  /* 0x010000001ccbdfae */ /* 0x0005e2000b901d4a */
[----:B------:R-:W-:Y:S02]  /*1d10*/  @!P2 LEA R24, P1, R11, c[0x0][0x168], 0x1 ;  /* 0x00005a000b18aa11 */ /* 0x000fe400078208ff */
[----:B------:R-:W-:Y:S01]  /*1d20*/  LEA.HI R87, R87, R84, RZ, 0x5 ;  /* 0x0000005457577211 */ /* 0x000fe200078f28ff */
[----:B------:R2:W-:Y:S01]  /*1d30*/  @!P5 LDGSTS.E.BYPASS.LTC128B.128 [R203+0x3000], [R28.64+0x80] ;  /* 0x030000801ccbdfae */ /* 0x0005e2000b901d4a */
[----:B------:R-:W-:Y:S01]  /*1d40*/  @!P2 LEA.HI.X R25, R11, c[0x0][0x16c], R18, 0x1, P1 ;  /* 0x00005b000b19aa11 */ /* 0x000fe200008f0c12 */
[----:B------:R-:W-:Y:S01]  /*1d50*/  IMAD.SHL.U32 R18, R13, 0x20, RZ ;  /* 0x000000200d127824 */ /* 0x000fe200078e00ff */
[----:B------:R-:W-:Y:S01]  /*1d60*/  SHF.R.S32.HI R86, RZ, 0x5, R87 ;  /* 0x00000005ff567819 */ /* 0x000fe20000011457 */
[----:B------:R2:W-:Y:S01]  /*1d70*/  @!P5 LDGSTS.E.BYPASS.LTC128B.128 [R203+0x5000], [R28.64+0x100] ;  /* 0x050001001ccbdfae */ /* 0x0005e2000b901d4a */
[----:B------:R-:W-:-:S02]  /*1d80*/  ISETP.GE.AND P5, PT, R12, R5, PT ;  /* 0x000000050c00720c */ /* 0x000fc40003fa6270 */
[C---:B------:R-:W-:Y:S01]  /*1d90*/  @!P0 IADD3 R11, P1, R134.reuse, UR4, RZ ;  /* 0x00000004860b8c10 */ /* 0x040fe2000ff3e0ff */
[----:B------:R3:W-:Y:S01]  /*1da0*/  @!P4 LDGSTS.E.BYPASS.LTC128B.128 [R203+0x1800], [R20.64] ;  /* 0x0180000014cbcfae */ /* 0x0007e2000b901d4a */
[----:B------:R-:W-:Y:S02]  /*1db0*/  SHF.R.S32.HI R12, RZ, 0x4, R15 ;  /* 0x00000004ff0c7819 */ /* 0x000fe4000001140f */
[----:B------:R-:W-:Y:S01]  /*1dc0*/  @!P0 IADD3.X R18, R133, UR5, R18, P1, !PT ;  /* 0x0000000585128c10 */ /* 0x000fe20008ffe412 */
[----:B------:R3:W-:Y:S01]  /*1dd0*/  @!P4 LDGSTS.E.BYPASS.LTC128B.128 [R203+0x3800], [R20.64+0x80] ;  /* 0x0380008014cbcfae */ /* 0x0007e2000b901d4a */
[----:B-1----:R-:W-:Y:S02]  /*1de0*/  @!P0 LEA R22, P1, R11, c[0x0][0x168], 0x1 ;  /* 0x00005a000b168a11 */ /* 0x002fe400078208ff */
[----:B------:R-:W-:Y:S01]  /*1df0*/  LOP3.LUT R87, R87, 0xffffffe0, RZ, 0xc0, !PT ;  /* 0xffffffe057577812 */ /* 0x000fe200078ec0ff */
[----:B------:R3:W-:Y:S01]  /*1e00*/  @!P4 LDGSTS.E.BYPASS.LTC128B.128 [R203+0x5800], [R20.64+0x100] ;  /* 0x0580010014cbcfae */ /* 0x0007e2000b901d4a */
[----:B------:R-:W-:-:S02]  /*1e10*/  @!P6 LEA R26, P4, R134, c[0x0][0x168], 0x1 ;  /* 0x00005a00861aea11 */ /* 0x000fc400078808ff */
[----:B------:R-:W-:Y:S02]  /*1e20*/  @!P0 LEA.HI.X R23, R11, c[0x0][0x16c], R18, 0x1, P1 ;  /* 0x00005b000b178a11 */ /* 0x000fe400008f0c12 */
[-C--:B------:R-:W-:Y:S02]  /*1e30*/  ISETP.GE.AND P1, PT, R8, R5.reuse, PT ;  /* 0x000000050800720c */ /* 0x080fe40003f26270 */
[----:B------:R-:W-:Y:S02]  /*1e40*/  @!P6 LEA.HI.X R27, R134, c[0x0][0x16c], R133, 0x1, P4 ;  /* 0x00005b00861bea11 */ /* 0x000fe400020f0c85 */
[----:B------:R-:W-:Y:S02]  /*1e50*/  ISETP.GE.AND P4, PT, R10, R5, PT ;  /* 0x000000050a00720c */ /* 0x000fe40003f86270 */
[C---:B------:R-:W-:Y:S01]  /*1e60*/  LEA.HI R10, R15.reuse, R12, RZ, 0x1 ;  /* 0x0000000c0f0a7211 */ /* 0x040fe200078f08ff */
[----:B------:R1:W-:Y:S01]  /*1e70*/  @!P6 LDGSTS.E.BYPASS.LTC128B.128 [R203+0x6000], [R26.64] ;  /* 0x060000001acbefae */ /* 0x0003e2000b901d4a */
[----:B------:R-:W-:-:S02]  /*1e80*/  LOP3.LUT R15, R15, 0xfffffff0, RZ, 0xc0, !PT ;  /* 0xfffffff00f0f7812 */ /* 0x000fc400078ec0ff */
[----:B------:R-:W-:Y:S01]  /*1e90*/  LOP3.LUT R11, R10, 0xfffffffe, RZ, 0xc0, !PT ;  /* 0xfffffffe0a0b7812 */ /* 0x000fe200078ec0ff */
[----:B------:R1:W-:Y:S01]  /*1ea0*/  @!P6 LDGSTS.E.BYPASS.LTC128B.128 [R203+0x8000], [R26.64+0x80] ;  /* 0x080000801acbefae */ /* 0x0003e2000b901d4a */
[----:B------:R-:W-:Y:S02]  /*1eb0*/  IMAD R10, R7, c[0x0][0x1b8], RZ ;  /* 0x00006e00070a7a24 */ /* 0x000fe400078e02ff */
[----:B------:R-:W-:Y:S01]  /*1ec0*/  @!P1 IMAD.MOV.U32 R132, RZ, RZ, R134 ;  /* 0x000000ffff849224 */ /* 0x000fe200078e0086 */
[----:B------:R1:W-:Y:S01]  /*1ed0*/  @!P6 LDGSTS.E.BYPASS.LTC128B.128 [R203+0xa000], [R26.64+0x100] ;  /* 0x0a0001001acbefae */ /* 0x0003e2000b901d4a */
[----:B------:R-:W-:Y:S01]  /*1ee0*/  ISETP.GE.AND P6, PT, R14, R5, PT ;  /* 0x000000050e00720c */ /* 0x000fe20003fc6270 */
[----:B------:R-:W-:Y:S02]  /*1ef0*/  IMAD R10, R9, c[0x0][0x1bc], R10 ;  /* 0x00006f00090a7a24 */ /* 0x000fe400078e020a */
[----:B------:R1:W-:Y:S01]  /*1f00*/  @!P2 LDGSTS.E.BYPASS.LTC128B.128 [R203+0x6800], [R24.64] ;  /* 0x0680000018cbafae */ /* 0x0003e2000b901d4a */
[----:B------:R-:W-:-:S02]  /*1f10*/  @!P1 IMAD R13, R13, 0x30, RZ ;  /* 0x000000300d0d9824 */ /* 0x000fc400078e02ff */
[----:B------:R-:W-:Y:S01]  /*1f20*/  IMAD.IADD R17, R17, 0x1, R10 ;  /* 0x0000000111117824 */ /* 0x000fe200078e020a */
[----:B------:R1:W-:Y:S01]  /*1f30*/  @!P2 LDGSTS.E.BYPASS.LTC128B.128 [R203+0x8800], [R24.64+0x80] ;  /* 0x0880008018cbafae */ /* 0x0003e2000b901d4a */
[----:B------:R-:W-:Y:S02]  /*1f40*/  IMAD.IADD R12, R12, 0x1, -R11 ;  /* 0x000000010c0c7824 */ /* 0x000fe400078e0a0b */
[----:B------:R-:W-:Y:S01]  /*1f50*/  IMAD.IADD R15, R84, 0x1, -R15 ;  /* 0x00000001540f7824 */ /* 0x000fe200078e0a0f */
[----:B------:R1:W-:Y:S01]  /*1f60*/  @!P2 LDGSTS.E.BYPASS.LTC128B.128 [R203+0xa800], [R24.64+0x100] ;  /* 0x0a80010018cbafae */ /* 0x0003e2000b901d4a */
[----:B------:R-:W-:Y:S01]  /*1f70*/  ISETP.GE.AND P2, PT, R8, R5, PT ;  /* 0x000000050800720c */ /* 0x000fe20003f46270 */
[----:B------:R-:W-:Y:S02]  /*1f80*/  IMAD.U32 R5, RZ, RZ, UR8 ;  /* 0x00000008ff057e24 */ /* 0x000fe4000f8e00ff */
[----:B------:R4:W-:Y:S01]  /*1f90*/  @!P0 LDGSTS.E.BYPASS.LTC128B.128 [R203+0x7000], [R22.64] ;  /* 0x0700000016cb8fae */ /* 0x0009e2000b901d4a */
[----:B------:R-:W-:Y:S01]  /*1fa0*/  IMAD.SHL.U32 R7, R0, 0x40, RZ ;  /* 0x0000004000077824 */ /* 0x000fe200078e00ff */
[----:B------:R-:W-:Y:S01]  /*1fb0*/  SHF.R.S32.HI R8, RZ, 0x1f, R15 ;  /* 0x0000001fff087819 */ /* 0x000fe2000001140f */
[----:B------:R-:W-:Y:S01]  /*1fc0*/  @!P1 IMAD.WIDE.U32 R18, R5, 0x30, R132 ;  /* 0x0000003005129825 */ /* 0x000fe200078e0084 */
[----:B------:R4:W-:Y:S02]  /*1fd0*/  @!P0 LDGSTS.E.BYPASS.LTC128B.128 [R203+0x9000], [R22.64+0x80] ;  /* 0x0900008016cb8fae */ /* 0x0009e4000b901d4a */
[----:B------:R-:W-:Y:S01]  /*1fe0*/  LEA.HI R8, R8, R15, RZ, 0x3 ;  /* 0x0000000f08087211 */ /* 0x000fe200078f18ff */
[----:B------:R-:W-:Y:S01]  /*1ff0*/  @!P1 IMAD.IADD R13, R19, 0x1, R13 ;  /* 0x00000001130d9824 */ /* 0x000fe200078e020d */
[----:B------:R4:W-:Y:S01]  /*2000*/  @!P0 LDGSTS.E.BYPASS.LTC128B.128 [R203+0xb000], [R22.64+0x100] ;  /* 0x0b00010016cb8fae */ /* 0x0009e2000b901d4a */
[----:B------:R-:W-:Y:S01]  /*2010*/  @!P1 LEA R10, P0, R18, c[0x0][0x168], 0x1 ;  /* 0x00005a00120a9a11 */ /* 0x000fe200078008ff */
[----:B------:R-:W-:Y:S01]  /*2020*/  IMAD.SHL.U32 R14, R14, 0x8, RZ ;  /* 0x000000080e0e7824 */ /* 0x000fe200078e00ff */
[----:B------:R-:W-:Y:S01]  /*2030*/  LOP3.LUT R7, R7, 0x1c0, RZ, 0xc0, !PT ;  /* 0x000001c007077812 */ /* 0x000fe200078ec0ff */
[----:B------:R-:W-:Y:S01]  /*2040*/  IMAD R9, R4, c[0x0][0x1a0], RZ ;  /* 0x0000680004097a24 */ /* 0x000fe200078e02ff */
[----:B------:R-:W-:Y:S01]  /*2050*/  @!P1 LEA.HI.X R11, R18, c[0x0][0x16c], R13, 0x1, P0 ;  /* 0x00005b00120b9a11 */ /* 0x000fe200000f0c0d */
[----:B------:R-:W-:Y:S01]  /*2060*/  IMAD.SHL.U32 R13, R12, 0x8, RZ ;  /* 0x000000080c0d7824 */ /* 0x000fe200078e00ff */
[----:B---3--:R-:W-:Y:S01]  /*2070*/  LOP3.LUT R20, R8, 0xfffffff8, RZ, 0xc0, !PT ;  /* 0xfffffff808147812 */ /* 0x008fe200078ec0ff */
[C---:B------:R-:W-:Y:S01]  /*2080*/  IMAD R9, R146.reuse, c[0x0][0x1a4], R9 ;  /* 0x0000690092097a24 */ /* 0x040fe200078e0209 */
[----:B------:R-:W-:Y:S01]  /*2090*/  LOP3.LUT R14, R7, 0x8, R14, 0xf8, !PT ;  /* 0x00000008070e7812 */ /* 0x000fe200078ef80e */
[----:B------:R3:W-:Y:S01]  /*20a0*/  @!P1 LDGSTS.E.BYPASS.LTC128B.128 [R203+0x7800], [R10.64] ;  /* 0x078000000acb9fae */ /* 0x0007e2000b901d4a */
[----:B------:R-:W-:Y:S01]  /*20b0*/  SHF.R.U32.HI R5, RZ, 0x3, R7 ;  /* 0x00000003ff057819 */ /* 0x000fe20000011607 */
[----:B------:R-:W-:-:S02]  /*20c0*/  IMAD.WIDE.U32 R146, R146, c[0x0][0x1a0], R16 ;  /* 0x0000680092927a25 */ /* 0x000fc400078e0010 */
[----:B------:R3:W-:Y:S01]  /*20d0*/  @!P1 LDGSTS.E.BYPASS.LTC128B.128 [R203+0x9800], [R10.64+0x80] ;  /* 0x098000800acb9fae */ /* 0x0007e2000b901d4a */
[----:B------:R-:W-:Y:S01]  /*20e0*/  LOP3.LUT R5, R14, R5, RZ, 0x3c, !PT ;  /* 0x000000050e057212 */ /* 0x000fe200078e3cff */
[----:B------:R-:W-:Y:S01]  /*20f0*/  IMAD.IADD R7, R15, 0x1, -R20 ;  /* 0x000000010f077824 */ /* 0x000fe200078e0a14 */
[----:B------:R-:W-:Y:S01]  /*2100*/  LEA R198, P0, R146, c[0x0][0x170], 0x1 ;  /* 0x00005c0092c67a11 */ /* 0x000fe200078008ff */
[----:B------:R3:W-:Y:S01]  /*2110*/  @!P1 LDGSTS.E.BYPASS.LTC128B.128 [R203+0xb800], [R10.64+0x100] ;  /* 0x0b8001000acb9fae */ /* 0x0007e2000b901d4a */
[----:B------:R-:W-:Y:S02]  /*2120*/  IMAD.IADD R135, R147, 0x1, R9 ;  /* 0x0000000193877824 */ /* 0x000fe400078e0209 */
[----:B------:R-:W-:Y:S01]  /*2130*/  IMAD.SHL.U32 R4, R7, 0x40, RZ ;  /* 0x0000004007047824 */ /* 0x000fe200078e00ff */
[----:B------:R-:W0:Y:S01]  /*2140*/  LDGDEPBAR ;  /* 0x00000000000079af */ /* 0x000e220000000000 */
[----:B------:R-:W-:Y:S01]  /*2150*/  IMAD R193, R12, 0x200, R5 ;  /* 0x000002000cc17824 */ /* 0x000fe200078e0205 */
[----:B------:R-:W-:Y:S01]  /*2160*/  LEA.HI.X R197, R146, c[0x0][0x174], R135, 0x1, P0 ;  /* 0x00005d0092c57a11 */ /* 0x000fe200000f0c87 */
[----:B------:R-:W-:Y:S01]  /*2170*/  IMAD.MOV.U32 R5, RZ, RZ, 0x20 ;  /* 0x00000020ff057424 */ /* 0x000fe200078e00ff */
[----:B------:R-:W-:Y:S01]  /*2180*/  LOP3.LUT R4, R4, 0x1c0, RZ, 0xc0, !PT ;  /* 0x000001c004047812 */ /* 0x000fe200078ec0ff */
[----:B------:R-:W-:-:S02]  /*2190*/  @!P2 IMAD.MOV.U32 R18, RZ, RZ, c[0x0][0x1a0] ;  /* 0x00006800ff12a624 */ /* 0x000fc400078e00ff */
[----:B------:R-:W-:Y:S01]  /*21a0*/  IMAD.WIDE.U32 R14, R5, c[0x0][0x1a0], RZ ;  /* 0x00006800050e7a25 */ /* 0x000fe200078e00ff */
[----:B------:R-:W-:Y:S02]  /*21b0*/  LOP3.LUT R9, R4, 0x8, R13, 0xf8, !PT ;  /* 0x0000000804097812 */ /* 0x000fe400078ef80d */
[----:B------:R-:W-:Y:S01]  /*21c0*/  SHF.R.U32.HI R4, RZ, 0x3, R4 ;  /* 0x00000003ff047819 */ /* 0x000fe20000011604 */
[----:B------:R-:W-:Y:S01]  /*21d0*/  @!P2 IMAD.MOV.U32 R199, RZ, RZ, R197 ;  /* 0x000000ffffc7a224 */ /* 0x000fe200078e00c5 */
[----:B------:R-:W-:Y:S01]  /*21e0*/  @!P5 IADD3 R16, P1, R198, R14, RZ ;  /* 0x0000000ec610d210 */ /* 0x000fe20007f3e0ff */
[----:B------:R-:W-:Y:S01]  /*21f0*/  IMAD.SHL.U32 R85, R8, 0x40, RZ ;  /* 0x0000004008557824 */ /* 0x000fe200078e00ff */
[----:B------:R-:W-:Y:S01]  /*2200*/  LOP3.LUT R4, R9, R4, RZ, 0x3c, !PT ;  /* 0x0000000409047212 */ /* 0x000fe200078e3cff */
[----:B------:R-:W-:-:S03]  /*2210*/  @!P2 IMAD.WIDE.U32 R18, R18, 0x60, R198 ;  /* 0x000000601212a825 */ /* 0x000fc600078e00c6 */
[----:B------:R-:W-:Y:S01]  /*2220*/  LOP3.LUT R85, R85, 0xfffffe00, RZ, 0xc0, !PT ;  /* 0xfffffe0055557812 */ /* 0x000fe200078ec0ff */
[----:B------:R-:W-:Y:S02]  /*2230*/  IMAD R12, R5, c[0x0][0x1a4], RZ ;  /* 0x00006900050c7a24 */ /* 0x000fe400078e02ff */
[----:B------:R-:W-:Y:S02]  /*2240*/  @!P6 IMAD.MOV.U32 R199, RZ, RZ, R197 ;  /* 0x000000ffffc7e224 */ /* 0x000fe400078e00c5 */
[----:B---3--:R-:W-:Y:S01]  /*2250*/  @!P4 IMAD.MOV.U32 R11, RZ, RZ, c[0x0][0x1a0] ;  /* 0x00006800ff0bc624 */ /* 0x008fe200078e00ff */
[----:B------:R-:W-:-:S04]  /*2260*/  DEPBAR.LE SB0, 0x0 ;  /* 0x000080000000791a */ /* 0x000fc80000000000 */
[----:B------:R-:W-:Y:S01]  /*2270*/  BAR.SYNC.DEFER_BLOCKING 0x0 ;  /* 0x0000000000007b1d */ /* 0x000fe20000010000 */
[----:B------:R-:W-:Y:S01]  /*2280*/  @!P4 IMAD.MOV.U32 R10, RZ, RZ, c[0x0][0x1a4] ;  /* 0x00006900ff0ac624 */ /* 0x000fe200078e00ff */
[----:B------:R-:W-:Y:S01]  /*2290*/  @!P4 LEA R14, P0, R11, R198, 0x6 ;  /* 0x000000c60b0ec211 */ /* 0x000fe200078030ff */
[----:B------:R-:W-:Y:S01]  /*22a0*/  @!P2 IMAD.MOV.U32 R9, RZ, RZ, c[0x0][0x1a4] ;  /* 0x00006900ff09a624 */ /* 0x000fe200078e00ff */
[----:B------:R-:W-:Y:S01]  /*22b0*/  @!P5 IADD3.X R17, R197, R15, R12, P1, !PT ;  /* 0x0000000fc511d210 */ /* 0x000fe20000ffe40c */
[----:B------:R-:W-:Y:S01]  /*22c0*/  @!P2 IMAD.MOV.U32 R8, RZ, RZ, R18 ;  /* 0x000000ffff08a224 */ /* 0x000fe200078e0012 */
[----:B------:R-:W-:Y:S01]  /*22d0*/  @!P4 LEA.HI.X R15, R11, R197, R10, 0x6, P0 ;  /* 0x000000c50b0fc211 */ /* 0x000fe200000f340a */
[----:B------:R-:W-:Y:S02]  /*22e0*/  @!P2 IMAD R9, R9, 0x60, RZ ;  /* 0x000000600909a824 */ /* 0x000fe400078e02ff */
[----:B------:R-:W-:Y:S02]  /*22f0*/  IMAD R11, R86, 0x400, R85 ;  /* 0x00000400560b7824 */ /* 0x000fe400078e0255 */
[----:B------:R-:W-:-:S02]  /*2300*/  @!P2 IMAD.IADD R9, R19, 0x1, R9 ;  /* 0x000000011309a824 */ /* 0x000fc400078e0209 */
[----:B------:R-:W-:Y:S02]  /*2310*/  IMAD.IADD R194, R4, 0x1, R11 ;  /* 0x0000000104c27824 */ /* 0x000fe400078e020b */
[----:B------:R-:W-:Y:S02]  /*2320*/  IMAD.SHL.U32 R193, R193, 0x2, RZ ;  /* 0x00000002c1c17824 */ /* 0x000fe400078e00ff */
[----:B------:R-:W-:Y:S02]  /*2330*/  IMAD.SHL.U32 R194, R194, 0x2, RZ ;  /* 0x00000002c2c27824 */ /* 0x000fe400078e00ff */
[----:B------:R-:W-:Y:S01]  /*2340*/  IMAD R86, R86, 0x10, R89 ;  /* 0x0000001056567824 */ /* 0x000fe200078e0259 */
[----:B------:R-:W-:Y:S01]  /*2350*/  IADD3 R191, R193, 0x6020, RZ ;  /* 0x00006020c1bf7810 */ /* 0x000fe20007ffe0ff */
        /* <DEDUP_REMOVED lines=36> */
[----:B------:R-:W-:Y:S01]  /*25a0*/  R2P PR, R7, 0x6 ;  /* 0x0000000607007804 */ /* 0x000fe20000000000 */
[----:B------:R-:W-:-:S02]  /*25b0*/  IMAD.MOV.U32 R7, RZ, RZ, 0x10 ;  /* 0x00000010ff077424 */ /* 0x000fc400078e00ff */
[----:B------:R-:W-:Y:S02]  /*25c0*/  LDSM.16.M88.4 R44, [R194] ;  /* 0x00000000c22c783b */ /* 0x000fe40000000200 */
[----:B------:R-:W-:Y:S02]  /*25d0*/  SEL R5, R5, 0xffffffe0, !P2 ;  /* 0xffffffe005057807 */ /* 0x000fe40005000000 */
[----:B----4-:R-:W4:Y:S01]  /*25e0*/  LDSM.16.M88.4 R20, [R193+0x6000] ;  /* 0x00600000c114783b */ /* 0x010f220000000200 */
[----:B------:R-:W-:Y:S02]  /*25f0*/  SEL R7, R7, 0xfffffff0, !P1 ;  /* 0xfffffff007077807 */ /* 0x000fe40004800000 */
[----:B------:R-:W-:Y:S01]  /*2600*/  R2P PR, R0, 0x6 ;  /* 0x0000000600007804 */ /* 0x000fe20000000000 */
[----:B------:R-:W2:Y:S01]  /*2610*/  LDSM.16.M88.4 R76, [R193+0x7000] ;  /* 0x00700000c14c783b */ /* 0x000ea20000000200 */
[----:B------:R-:W-:Y:S01]  /*2620*/  IADD3 R0, R193, 0x6000, RZ ;  /* 0x00006000c1007810 */ /* 0x000fe20007ffe0ff */
[----:B------:R-:W-:-:S02]  /*2630*/  IMAD R192, R7, 0x2, R194 ;  /* 0x0000000207c07824 */ /* 0x000fc400078e02c2 */
[----:B-1----:R-:W1:Y:S01]  /*2640*/  LDSM.16.M88.4 R12, [R193+0x6800] ;  /* 0x00680000c10c783b */ /* 0x002e620000000200 */
[C---:B------:R-:W-:Y:S02]  /*2650*/  IMAD R190, R5.reuse, 0x2, R194 ;  /* 0x0000000205be7824 */ /* 0x040fe400078e02c2 */
[----:B------:R-:W-:Y:S01]  /*2660*/  IMAD R189, R5, 0x2, R192 ;  /* 0x0000000205bd7824 */ /* 0x000fe200078e02c0 */
[----:B------:R-:W-:Y:S04]  /*2670*/  LDSM.16.M88.4 R56, [R192] ;  /* 0x00000000c038783b */ /* 0x000fe80000000200 */
[----:B------:R-:W-:Y:S01]  /*2680*/  @P1 IADD3 R191, R0, -0x20, RZ ;  /* 0xffffffe000bf1810 */ /* 0x000fe20007ffe0ff */
[----:B------:R-:W-:Y:S01]  /*2690*/  LDSM.16.M88.4 R72, [R193+0x7800] ;  /* 0x00780000c148783b */ /* 0x000fe20000000200 */
[----:B------:R-:W-:-:S02]  /*26a0*/  IMAD.MOV.U32 R0, RZ, RZ, 0x40 ;  /* 0x00000040ff007424 */ /* 0x000fc400078e00ff */
[C---:B------:R-:W-:Y:S01]  /*26b0*/  IADD3 R183, R191.reuse, 0x800, RZ ;  /* 0x00000800bfb77810 */ /* 0x040fe20007ffe0ff */
[----:B------:R-:W1:Y:S01]  /*26c0*/  LDSM.16.M88.4 R68, [R191] ;  /* 0x00000000bf44783b */ /* 0x000e620000000200 */
[C---:B------:R-:W-:Y:S02]  /*26d0*/  IADD3 R182, R191.reuse, 0x1000, RZ ;  /* 0x00001000bfb67810 */ /* 0x040fe40007ffe0ff */
[----:B------:R-:W-:Y:S01]  /*26e0*/  SEL R0, R0, 0xffffffc0, !P2 ;  /* 0xffffffc000007807 */ /* 0x000fe20005000000 */
[----:B------:R-:W3:Y:S01]  /*26f0*/  LDSM.16.M88.4 R60, [R191+0x1000] ;  /* 0x00100000bf3c783b */ /* 0x000ee20000000200 */
[C---:B------:R-:W-:Y:S02]  /*2700*/  IADD3 R181, R191.reuse, 0x1800, RZ ;  /* 0x00001800bfb57810 */ /* 0x040fe40007ffe0ff */
[----:B------:R-:W-:Y:S01]  /*2710*/  IADD3 R179, R191, 0x2000, RZ ;  /* 0x00002000bfb37810 */ /* 0x000fe20007ffe0ff */
[----:B------:R-:W3:Y:S01]  /*2720*/  LDSM.16.M88.4 R64, [R191+0x800] ;  /* 0x00080000bf40783b */ /* 0x000ee20000000200 */
[----:B------:R-:W-:Y:S01]  /*2730*/  IMAD.IADD R187, R193, 0x1, R0 ;  /* 0x00000001c1bb7824 */ /* 0x000fe200078e0200 */
[C---:B------:R-:W-:Y:S01]  /*2740*/  IADD3 R178, R191.reuse, 0x2800, RZ ;  /* 0x00002800bfb27810 */ /* 0x040fe20007ffe0ff */
[----:B------:R-:W-:Y:S01]  /*2750*/  IMAD.IADD R180, R0, 0x1, R191 ;  /* 0x0000000100b47824 */ /* 0x000fe200078e02bf */
[----:B------:R-:W-:Y:S01]  /*2760*/  LDSM.16.M88.4 R40, [R190] ;  /* 0x00000000be28783b */ /* 0x000fe20000000200 */
[----:B------:R-:W-:Y:S01]  /*2770*/  IMAD.IADD R0, R84, 0x1, -R87 ;  /* 0x0000000154007824 */ /* 0x000fe200078e0a57 */
[----:B------:R-:W-:-:S02]  /*2780*/  IADD3 R177, R191, 0x3000, RZ ;  /* 0x00003000bfb17810 */ /* 0x000fc40007ffe0ff */
[----:B------:R-:W3:Y:S01]  /*2790*/  LDSM.16.M88.4 R36, [R187+0x6000] ;  /* 0x00600000bb24783b */ /* 0x000ee20000000200 */
[C---:B------:R-:W-:Y:S01]  /*27a0*/  IADD3 R176, R191.reuse, 0x3800, RZ ;  /* 0x00003800bfb07810 */ /* 0x040fe20007ffe0ff */
[C---:B----4-:R-:W-:Y:S02]  /*27b0*/  HMMA.16816.F32 R24, R44.reuse, R20, RZ ;  /* 0x000000142c18723c */ /* 0x050fe400000018ff */
[----:B------:R-:W4:Y:S01]  /*27c0*/  LDSM.16.M88.4 R52, [R191+0x1800] ;  /* 0x00180000bf34783b */ /* 0x000f220000000200 */
[C---:B------:R-:W-:Y:S02]  /*27d0*/  IADD3 R175, R191.reuse, 0x4000, RZ ;  /* 0x00004000bfaf7810 */ /* 0x040fe40007ffe0ff */
[C---:B------:R-:W-:Y:S01]  /*27e0*/  IADD3 R174, R191.reuse, 0x4800, RZ ;  /* 0x00004800bfae7810 */ /* 0x040fe20007ffe0ff */
[----:B--2---:R-:W2:Y:S01]  /*27f0*/  LDSM.16.M88.4 R28, [R187+0x7000] ;  /* 0x00700000bb1c783b */ /* 0x004ea20000000200 */
[C---:B------:R-:W-:Y:S01]  /*2800*/  IADD3 R173, R191.reuse, 0x5000, RZ ;  /* 0x00005000bfad7810 */ /* 0x040fe20007ffe0ff */
[----:B------:R-:W-:Y:S02]  /*2810*/  HMMA.16816.F32 R20, R44, R22, RZ ;  /* 0x000000162c14723c */ /* 0x000fe400000018ff */
[----:B------:R-:W2:Y:S01]  /*2820*/  LDSM.16.M88.4 R32, [R187+0x6800] ;  /* 0x00680000bb20783b */ /* 0x000ea20000000200 */
[----:B------:R-:W-:-:S03]  /*2830*/  IADD3 R172, R191, 0x5800, RZ ;  /* 0x00005800bfac7810 */ /* 0x000fc60007ffe0ff */
[----:B------:R-:W-:Y:S02]  /*2840*/  LDSM.16.M88.4 R80, [R187+0x7800] ;  /* 0x00780000bb50783b */ /* 0x000fe40000000200 */
[C---:B------:R-:W-:Y:S02]  /*2850*/  HMMA.16816.F32 R8, R44.reuse, R76, RZ ;  /* 0x0000004c2c08723c */ /* 0x040fe400000018ff */
[----:B------:R-:W0:Y:S06]  /*2860*/  LDGDEPBAR ;  /* 0x00000000000079af */ /* 0x000e2c0000000000 */
[C---:B-1----:R-:W-:Y:S08]  /*2870*/  HMMA.16816.F32 R16, R44.reuse, R12, RZ ;  /* 0x0000000c2c10723c */ /* 0x042ff000000018ff */
[C---:B------:R-:W-:Y:S08]  /*2880*/  HMMA.16816.F32 R76, R44.reuse, R78, RZ ;  /* 0x0000004e2c4c723c */ /* 0x040ff000000018ff */
[----:B------:R-:W-:Y:S08]  /*2890*/  HMMA.16816.F32 R12, R44, R14, RZ ;  /* 0x0000000e2c0c723c */ /* 0x000ff000000018ff */
[----:B------:R-:W-:Y:S08]  /*28a0*/  HMMA.16816.F32 R24, R56, R68, R24 ;  /* 0x000000443818723c */ /* 0x000ff00000001818 */
[C---:B------:R-:W-:Y:S08]  /*28b0*/  HMMA.16816.F32 R48, R44.reuse, R72, RZ ;  /* 0x000000482c30723c */ /* 0x040ff000000018ff */
[----:B------:R-:W-:Y:S01]  /*28c0*/  HMMA.16816.F32 R44, R44, R74, RZ ;  /* 0x0000004a2c2c723c */ /* 0x000fe200000018ff */
[----:B------:R-:W-:Y:S07]  /*28d0*/  LDSM.16.M88.4 R72, [R189] ;  /* 0x00000000bd48783b */ /* 0x000fee0000000200 */
[C---:B------:R-:W-:Y:S01]  /*28e0*/  HMMA.16816.F32 R20, R56.reuse, R70, R20 ;  /* 0x000000463814723c */ /* 0x040fe20000001814 */
[----:B------:R-:W1:Y:S07]  /*28f0*/  LDSM.16.M88.4 R68, [R180] ;  /* 0x00000000b444783b */ /* 0x000e6e0000000200 */
[C---:B---3--:R-:W-:Y:S08]  /*2900*/  HMMA.16816.F32 R8, R56.reuse, R60, R8 ;  /* 0x0000003c3808723c */ /* 0x048ff00000001808 */
[C---:B------:R-:W-:Y:S01]  /*2910*/  HMMA.16816.F32 R76, R56.reuse, R62, R76 ;  /* 0x0000003e384c723c */ /* 0x040fe2000000184c */
[----:B------:R-:W3:Y:S07]  /*2920*/  LDSM.16.M88.4 R60, [R180+0x1000] ;  /* 0x00100000b43c783b */ /* 0x000eee0000000200 */
[C---:B------:R-:W-:Y:S08]  /*2930*/  HMMA.16816.F32 R16, R56.reuse, R64, R16 ;  /* 0x000000403810723c */ /* 0x040ff00000001810 */
[----:B------:R-:W-:Y:S01]  /*2940*/  HMMA.16816.F32 R12, R56, R66, R12 ;  /* 0x00000042380c723c */ /* 0x000fe2000000180c */
[----:B------:R-:W1:Y:S07]  /*2950*/  LDSM.16.M88.4 R64, [R180+0x800] ;  /* 0x00080000b440783b */ /* 0x000e6e0000000200 */
[----:B------:R-:W-:Y:S08]  /*2960*/  HMMA.16816.F32 R24, R40, R36, R24 ;  /* 0x000000242818723c */ /* 0x000ff00000001818 */
[C---:B----4-:R-:W-:Y:S08]  /*2970*/  HMMA.16816.F32 R48, R56.reuse, R52, R48 ;  /* 0x000000343830723c */ /* 0x050ff00000001830 */
[----:B------:R-:W-:Y:S01]  /*2980*/  HMMA.16816.F32 R44, R56, R54, R44 ;  /* 0x00000036382c723c */ /* 0x000fe2000000182c */
[----:B------:R-:W-:Y:S07]  /*2990*/  LDSM.16.M88.4 R56, [R180+0x1800] ;  /* 0x00180000b438783b */ /* 0x000fee0000000200 */
[C---:B------:R-:W-:Y:S01]  /*29a0*/  HMMA.16816.F32 R20, R40.reuse, R38, R20 ;  /* 0x000000262814723c */ /* 0x040fe20000001814 */
[----:B------:R-:W-:Y:S07]  /*29b0*/  LDSM.16.M88.4 R36, [R194+0x2000] ;  /* 0x00200000c224783b */ /* 0x000fee0000000200 */
[C---:B--2---:R-:W-:Y:S01]  /*29c0*/  HMMA.16816.F32 R52, R40.reuse, R28, R8 ;  /* 0x0000001c2834723c */ /* 0x044fe20000001808 */
[----:B------:R-:W-:Y:S07]  /*29d0*/  LDSM.16.M88.4 R8, [R193+0x8800] ;  /* 0x00880000c108783b */ /* 0x000fee0000000200 */
[C---:B------:R-:W-:Y:S01]  /*29e0*/  HMMA.16816.F32 R76, R40.reuse, R30, R76 ;  /* 0x0000001e284c723c */ /* 0x040fe2000000184c */
[----:B------:R-:W-:Y:S07]  /*29f0*/  LDSM.16.M88.4 R28, [R193+0x9000] ;  /* 0x00900000c11c783b */ /* 0x000fee0000000200 */
[C---:B------:R-:W-:Y:S08]  /*2a00*/  HMMA.16816.F32 R16, R40.reuse, R32, R16 ;  /* 0x000000202810723c */ /* 0x040ff00000001810 */
[----:B------:R-:W-:Y:S01]  /*2a10*/  HMMA.16816.F32 R12, R40, R34, R12 ;  /* 0x00000022280c723c */ /* 0x000fe2000000180c */
[----:B------:R-:W2:Y:S07]  /*2a20*/  LDSM.16.M88.4 R32, [R193+0x8000] ;  /* 0x00800000c120783b */ /* 0x000eae0000000200 */
[C---:B-1----:R-:W-:Y:S08]  /*2a30*/  HMMA.16816.F32 R24, R72.reuse, R68, R24 ;  /* 0x000000444818723c */ /* 0x042ff00000001818 */
[----:B------:R-:W-:Y:S08]  /*2a40*/  HMMA.16816.F32 R20, R72, R70, R20 ;  /* 0x000000464814723c */ /* 0x000ff00000001814 */
[----:B------:R-:W-:Y:S08]  /*2a50*/  HMMA.16816.F32 R48, R40, R80, R48 ;  /* 0x000000502830723c */ /* 0x000ff00000001830 */
[C---:B---3--:R-:W-:Y:S01]  /*2a60*/  HMMA.16816.F32 R68, R72.reuse, R60, R52 ;  /* 0x0000003c4844723c */ /* 0x048fe20000001834 */
[----:B------:R-:W-:Y:S07]  /*2a70*/  LDSM.16.M88.4 R52, [R191+0x2000] ;  /* 0x00200000bf34783b */ /* 0x000fee0000000200 */
[----:B------:R-:W-:Y:S01]  /*2a80*/  HMMA.16816.F32 R76, R72, R62, R76 ;  /* 0x0000003e484c723c */ /* 0x000fe2000000184c */
[----:B------:R-:W-:Y:S07]  /*2a90*/  LDSM.16.M88.4 R60, [R191+0x3000] ;  /* 0x00300000bf3c783b */ /* 0x000fee0000000200 */
[----:B------:R-:W-:Y:S01]  /*2aa0*/  HMMA.16816.F32 R44, R40, R82, R44 ;  /* 0x00000052282c723c */ /* 0x000fe2000000182c */
[----:B------:R-:W-:Y:S04]  /*2ab0*/  LDSM.16.M88.4 R80, [R193+0x9800] ;  /* 0x00980000c150783b */ /* 0x000fe80000000200 */
[----:B------:R-:W-:Y:S03]  /*2ac0*/  LDSM.16.M88.4 R40, [R191+0x2800] ;  /* 0x00280000bf28783b */ /* 0x000fe60000000200 */
[C---:B------:R-:W-:Y:S08]  /*2ad0*/  HMMA.16816.F32 R16, R72.reuse, R64, R16 ;  /* 0x000000404810723c */ /* 0x040ff00000001810 */
[----:B------:R-:W-:Y:S01]  /*2ae0*/  HMMA.16816.F32 R12, R72, R66, R12 ;  /* 0x00000042480c723c */ /* 0x000fe2000000180c */
[----:B------:R-:W1:Y:S07]  /*2af0*/  LDSM.16.M88.4 R64, [R192+0x2000] ;  /* 0x00200000c040783b */ /* 0x000e6e0000000200 */
[----:B--2---:R-:W-:Y:S08]  /*2b00*/  HMMA.16816.F32 R24, R36, R32, R24 ;  /* 0x000000202418723c */ /* 0x004ff00000001818 */
[----:B------:R-:W-:Y:S08]  /*2b10*/  HMMA.16816.F32 R48, R72, R56, R48 ;  /* 0x000000384830723c */ /* 0x000ff00000001830 */
[C---:B------:R-:W-:Y:S08]  /*2b20*/  HMMA.16816.F32 R68, R36.reuse, R28, R68 ;  /* 0x0000001c2444723c */ /* 0x040ff00000001844 */
[----:B------:R-:W-:Y:S01]  /*2b30*/  HMMA.16816.F32 R76, R36, R30, R76 ;  /* 0x0000001e244c723c */ /* 0x000fe2000000184c */
[----:B------:R-:W-:Y:S07]  /*2b40*/  LDSM.16.M88.4 R28, [R187+0x9000] ;  /* 0x00900000bb1c783b */ /* 0x000fee0000000200 */
[----:B------:R-:W-:Y:S01]  /*2b50*/  HMMA.16816.F32 R44, R72, R58, R44 ;  /* 0x0000003a482c723c */ /* 0x000fe2000000182c */
[----:B------:R-:W-:Y:S04]  /*2b60*/  LDSM.16.M88.4 R56, [R190+0x2000] ;  /* 0x00200000be38783b */ /* 0x000fe80000000200 */
[----:B------:R-:W-:Y:S03]  /*2b70*/  LDSM.16.M88.4 R72, [R191+0x3800] ;  /* 0x00380000bf48783b */ /* 0x000fe60000000200 */
[C---:B------:R-:W-:Y:S01]  /*2b80*/  HMMA.16816.F32 R20, R36.reuse, R34, R20 ;  /* 0x000000222414723c */ /* 0x040fe20000001814 */
[----:B------:R-:W2:Y:S07]  /*2b90*/  LDSM.16.M88.4 R32, [R187+0x8000] ;  /* 0x00800000bb20783b */ /* 0x000eae0000000200 */
[C---:B------:R-:W-:Y:S08]  /*2ba0*/  HMMA.16816.F32 R16, R36.reuse, R8, R16 ;  /* 0x000000082410723c */ /* 0x040ff00000001810 */
[----:B------:R-:W-:Y:S01]  /*2bb0*/  HMMA.16816.F32 R12, R36, R10, R12 ;  /* 0x0000000a240c723c */ /* 0x000fe2000000180c */
[----:B------:R-:W3:Y:S07]  /*2bc0*/  LDSM.16.M88.4 R8, [R187+0x8800] ;  /* 0x00880000bb08783b */ /* 0x000eee0000000200 */
[----:B-1----:R-:W-:Y:S08]  /*2bd0*/  HMMA.16816.F32 R24, R64, R52, R24 ;  /* 0x000000344018723c */ /* 0x002ff00000001818 */
        /* <DEDUP_REMOVED lines=8> */
[----:B------:R-:W-:Y:S07]  /*2c60*/  LDSM.16.M88.4 R52, [R189+0x2000] ;  /* 0x00200000bd34783b */ /* 0x000fee0000000200 */
        /* <DEDUP_REMOVED lines=13> */
[C---:B---3--:R-:W-:Y:S08]  /*2d40*/  HMMA.16816.F32 R16, R56.reuse, R8, R16 ;  /* 0x000000083810723c */ /* 0x048ff00000001810 */
        /* <DEDUP_REMOVED lines=11> */
[----:B------:R-:W1:Y:S07]  /*2e00*/  LDSM.16.M88.4 R40, [R191+0x4000] ;  /* 0x00400000bf28783b */ /* 0x000e6e0000000200 */
[C---:B------:R-:W-:Y:S08]  /*2e10*/  HMMA.16816.F32 R16, R52.reuse, R36, R16 ;  /* 0x000000243410723c */ /* 0x040ff00000001810 */
[----:B------:R-:W-:Y:S01]  /*2e20*/  HMMA.16816.F32 R12, R52, R38, R12 ;  /* 0x00000026340c723c */ /* 0x000fe2000000180c */
[----:B------:R-:W4:Y:S07]  /*2e30*/  LDSM.16.M88.4 R36, [R191+0x4800] ;  /* 0x00480000bf24783b */ /* 0x000f2e0000000200 */
[----:B--2---:R-:W-:Y:S08]  /*2e40*/  HMMA.16816.F32 R24, R64, R32, R24 ;  /* 0x000000204018723c */ /* 0x004ff00000001818 */
[----:B------:R-:W-:Y:S08]  /*2e50*/  HMMA.16816.F32 R48, R52, R72, R48 ;  /* 0x000000483430723c */ /* 0x000ff00000001830 */
[C---:B------:R-:W-:Y:S08]  /*2e60*/  HMMA.16816.F32 R68, R64.reuse, R28, R68 ;  /* 0x0000001c4044723c */ /* 0x040ff00000001844 */
[C---:B------:R-:W-:Y:S01]  /*2e70*/  HMMA.16816.F32 R76, R64.reuse, R30, R76 ;  /* 0x0000001e404c723c */ /* 0x040fe2000000184c */
[----:B------:R-:W-:Y:S07]  /*2e80*/  LDSM.16.M88.4 R28, [R187+0xb000] ;  /* 0x00b00000bb1c783b */ /* 0x000fee0000000200 */
[C---:B------:R-:W-:Y:S01]  /*2e90*/  HMMA.16816.F32 R20, R64.reuse, R34, R20 ;  /* 0x000000224014723c */ /* 0x040fe20000001814 */
[----:B------:R-:W-:Y:S07]  /*2ea0*/  LDSM.16.M88.4 R32, [R187+0xa000] ;  /* 0x00a00000bb20783b */ /* 0x000fee0000000200 */
[C---:B---3--:R-:W-:Y:S08]  /*2eb0*/  HMMA.16816.F32 R16, R64.reuse, R8, R16 ;  /* 0x000000084010723c */ /* 0x048ff00000001810 */
[----:B------:R-:W-:Y:S01]  /*2ec0*/  HMMA.16816.F32 R12, R64, R10, R12 ;  /* 0x0000000a400c723c */ /* 0x000fe2000000180c */
[----:B------:R-:W2:Y:S07]  /*2ed0*/  LDSM.16.M88.4 R8, [R190+0x4000] ;  /* 0x00400000be08783b */ /* 0x000eae0000000200 */
[----:B------:R-:W-:Y:S01]  /*2ee0*/  HMMA.16816.F32 R44, R52, R74, R44 ;  /* 0x0000004a342c723c */ /* 0x000fe2000000182c */
[----:B------:R-:W3:Y:S04]  /*2ef0*/  LDSM.16.M88.4 R52, [R191+0x5800] ;  /* 0x00580000bf34783b */ /* 0x000ee80000000200 */
[----:B------:R-:W2:Y:S03]  /*2f00*/  LDSM.16.M88.4 R72, [R187+0xa800] ;  /* 0x00a80000bb48783b */ /* 0x000ea60000000200 */
[----:B-1----:R-:W-:Y:S08]  /*2f10*/  HMMA.16816.F32 R24, R56, R40, R24 ;  /* 0x000000283818723c */ /* 0x002ff00000001818 */
[----:B------:R-:W-:Y:S08]  /*2f20*/  HMMA.16816.F32 R48, R64, R80, R48 ;  /* 0x000000504030723c */ /* 0x000ff00000001830 */
[C---:B------:R-:W-:Y:S08]  /*2f30*/  HMMA.16816.F32 R68, R56.reuse, R60, R68 ;  /* 0x0000003c3844723c */ /* 0x040ff00000001844 */
[C---:B------:R-:W-:Y:S01]  /*2f40*/  HMMA.16816.F32 R76, R56.reuse, R62, R76 ;  /* 0x0000003e384c723c */ /* 0x040fe2000000184c */
[----:B------:R-:W-:Y:S07]  /*2f50*/  LDSM.16.M88.4 R60, [R180+0x4000] ;  /* 0x00400000b43c783b */ /* 0x000fee0000000200 */
[C---:B------:R-:W-:Y:S01]  /*2f60*/  HMMA.16816.F32 R20, R56.reuse, R42, R20 ;  /* 0x0000002a3814723c */ /* 0x040fe20000001814 */
[----:B------:R-:W1:Y:S07]  /*2f70*/  LDSM.16.M88.4 R40, [R189+0x4000] ;  /* 0x00400000bd28783b */ /* 0x000e6e0000000200 */
[C---:B----4-:R-:W-:Y:S08]  /*2f80*/  HMMA.16816.F32 R16, R56.reuse, R36, R16 ;  /* 0x000000243810723c */ /* 0x050ff00000001810 */
[----:B------:R-:W-:Y:S01]  /*2f90*/  HMMA.16816.F32 R12, R56, R38, R12 ;  /* 0x00000026380c723c */ /* 0x000fe2000000180c */
[----:B------:R-:W4:Y:S07]  /*2fa0*/  LDSM.16.M88.4 R36, [R187+0xb800] ;  /* 0x00b80000bb24783b */ /* 0x000f2e0000000200 */
[----:B--2---:R-:W-:Y:S07]  /*2fb0*/  HMMA.16816.F32 R24, R8, R32, R24 ;  /* 0x000000200818723c */ /* 0x004fee0000001818 */
[----:B------:R-:W-:Y:S01]  /*2fc0*/  SHF.R.S32.HI R33, RZ, 0x1f, R0 ;  /* 0x0000001fff217819 */ /* 0x000fe20000011400 */
[----:B---3--:R-:W-:Y:S01]  /*2fd0*/  HMMA.16816.F32 R48, R56, R52, R48 ;  /* 0x000000343830723c */ /* 0x008fe20000001830 */
[----:B------:R-:W-:-:S02]  /*2fe0*/  IADD3 R32, R6, 0x1, -R88 ;  /* 0x0000000106207810 */ /* 0x000fc40007ffe858 */
[----:B------:R-:W-:-:S04]  /*2ff0*/  LEA.HI R0, R33, R0, RZ, 0x2 ;  /* 0x0000000021007211 */ /* 0x000fc800078f10ff */
[----:B------:R-:W-:Y:S01]  /*3000*/  SHF.R.S32.HI R33, RZ, 0x2, R0 ;  /* 0x00000002ff217819 */ /* 0x000fe20000011400 */
[----:B------:R-:W-:Y:S04]  /*3010*/  HMMA.16816.F32 R68, R8, R28, R68 ;  /* 0x0000001c0844723c */ /* 0x000fe80000001844 */
[----:B------:R-:W-:Y:S01]  /*3020*/  IMAD.IADD R0, R33, 0x1, R86 ;  /* 0x0000000121007824 */ /* 0x000fe200078e0256 */
[----:B------:R-:W-:-:S03]  /*3030*/  IADD3 R33, R32, c[0x0][0x2e8], RZ ;  /* 0x0000ba0020217a10 */ /* 0x000fc60007ffe0ff */
[----:B------:R-:W-:Y:S01]  /*3040*/  HMMA.16816.F32 R76, R8, R30, R76 ;  /* 0x0000001e084c723c */ /* 0x000fe2000000184c */
[----:B------:R-:W2:Y:S01]  /*3050*/  LDSM.16.M88.4 R28, [R180+0x4800] ;  /* 0x00480000b41c783b */ /* 0x000ea20000000200 */
[----:B------:R-:W-:Y:S01]  /*3060*/  IADD3 R206, R0, 0x8, RZ ;  /* 0x0000000800ce7810 */ /* 0x000fe20007ffe0ff */
[----:B------:R-:W-:-:S04]  /*3070*/  IMAD.IADD R207, R33, 0x1, R0 ;  /* 0x0000000121cf7824 */ /* 0x000fc800078e0200 */
[----:B------:R-:W-:Y:S01]  /*3080*/  IMAD.IADD R33, R33, 0x1, R206 ;  /* 0x0000000121217824 */ /* 0x000fe200078e02ce */
[----:B------:R-:W-:Y:S01]  /*3090*/  HMMA.16816.F32 R20, R8, R34, R20 ;  /* 0x000000220814723c */ /* 0x000fe20000001814 */
[----:B------:R-:W-:-:S03]  /*30a0*/  IMNMX R207, R207, R6, PT ;  /* 0x00000006cfcf7217 */ /* 0x000fc60003800200 */
[----:B------:R-:W-:-:S03]  /*30b0*/  IMNMX R202, R33, R6, PT ;  /* 0x0000000621ca7217 */ /* 0x000fc60003800200 */
[----:B------:R-:W-:Y:S01]  /*30c0*/  IADD3 R35, R6, -c[0x0][0x2e4], -R88 ;  /* 0x8000b90006237a10 */ /* 0x000fe20007ffe858 */
[C---:B------:R-:W-:Y:S04]  /*30d0*/  HMMA.16816.F32 R16, R8.reuse, R72, R16 ;  /* 0x000000480810723c */ /* 0x040fe80000001810 */
[C---:B------:R-:W-:Y:S02]  /*30e0*/  IMAD.IADD R208, R35.reuse, 0x1, R0 ;  /* 0x0000000123d07824 */ /* 0x040fe400078e0200 */
[----:B------:R-:W-:Y:S02]  /*30f0*/  IMAD.IADD R206, R35, 0x1, R206 ;  /* 0x0000000123ce7824 */ /* 0x000fe400078e02ce */
[----:B------:R-:W-:Y:S01]  /*3100*/  HMMA.16816.F32 R12, R8, R74, R12 ;  /* 0x0000004a080c723c */ /* 0x000fe2000000180c */
[----:B------:R-:W3:Y:S01]  /*3110*/  LDSM.16.M88.4 R32, [R180+0x5000] ;  /* 0x00500000b420783b */ /* 0x000ee20000000200 */
[----:B------:R-:W-:Y:S01]  /*3120*/  IMNMX R208, RZ, R208, !PT ;  /* 0x000000d0ffd07217 */ /* 0x000fe20007800200 */
[----:B------:R-:W-:Y:S01]  /*3130*/  IMAD.IADD R0, R85, 0x1, R4 ;  /* 0x0000000155007824 */ /* 0x000fe200078e0204 */
[----:B------:R-:W-:-:S04]  /*3140*/  IMNMX R206, RZ, R206, !PT ;  /* 0x000000ceffce7217 */ /* 0x000fc80007800200 */
[----:B-1----:R-:W-:Y:S08]  /*3150*/  HMMA.16816.F32 R24, R40, R60, R24 ;  /* 0x0000003c2818723c */ /* 0x002ff00000001818 */
[----:B------:R-:W-:Y:S08]  /*3160*/  HMMA.16816.F32 R44, R64, R82, R44 ;  /* 0x00000052402c723c */ /* 0x000ff0000000182c */
[----:B----4-:R-:W-:Y:S07]  /*3170*/  HMMA.16816.F32 R48, R8, R36, R48 ;  /* 0x000000240830723c */ /* 0x010fee0000001830 */
[----:B------:R-:W-:Y:S01]  /*3180*/  IMAD.IADD R37, R3, 0x1, R210 ;  /* 0x0000000103257824 */ /* 0x000fe200078e02d2 */
[----:B------:R-:W-:Y:S04]  /*3190*/  HMMA.16816.F32 R20, R40, R62, R20 ;  /* 0x0000003e2814723c */ /* 0x000fe80000001814 */
[----:B------:R-:W-:-:S02]  /*31a0*/  IADD3 R53, R37, 0x1, RZ ;  /* 0x0000000125357810 */ /* 0x000fc40007ffe0ff */
[-C--:B------:R-:W-:Y:S02]  /*31b0*/  ISETP.GE.AND P0, PT, R37, R207.reuse, PT ;  /* 0x000000cf2500720c */ /* 0x080fe40003f06270 */
[C---:B------:R-:W-:Y:S01]  /*31c0*/  ISETP.GE.AND P5, PT, R53.reuse, R207, PT ;  /* 0x000000cf3500720c */ /* 0x040fe20003fa6270 */
[C---:B--2---:R-:W-:Y:S01]  /*31d0*/  HMMA.16816.F32 R16, R40.reuse, R28, R16 ;  /* 0x0000001c2810723c */ /* 0x044fe20000001810 */
[-C--:B------:R-:W-:Y:S02]  /*31e0*/  ISETP.GE.AND P2, PT, R53, R202.reuse, PT ;  /* 0x000000ca3500720c */ /* 0x080fe40003f46270 */
[----:B------:R-:W-:Y:S02]  /*31f0*/  ISETP.GE.AND P1, PT, R37, R202, PT ;  /* 0x000000ca2500720c */ /* 0x000fe40003f26270 */
[C---:B------:R-:W-:Y:S02]  /*3200*/  ISETP.LT.OR P5, PT, R53.reuse, R208, P5 ;  /* 0x000000d03500720c */ /* 0x040fe40002fa1670 */
[----:B------:R-:W-:Y:S01]  /*3210*/  ISETP.LT.OR P2, PT, R53, R206, P2 ;  /* 0x000000ce3500720c */ /* 0x000fe20001741670 */
[----:B------:R-:W-:Y:S01]  /*3220*/  HMMA.16816.F32 R12, R40, R30, R12 ;  /* 0x0000001e280c723c */ /* 0x000fe2000000180c */
[----:B------:R-:W-:-:S02]  /*3230*/  ISETP.LT.OR P0, PT, R37, R208, P0 ;  /* 0x000000d02500720c */ /* 0x000fc40000701670 */
[----:B------:R-:W-:Y:S02]  /*3240*/  ISETP.LT.OR P1, PT, R37, R206, P1 ;  /* 0x000000ce2500720c */ /* 0x000fe40000f21670 */
[----:B------:R-:W-:Y:S02]  /*3250*/  FSEL R29, R24, -INF , !P0 ;  /* 0xff800000181d7808 */ /* 0x000fe40004000000 */
[----:B------:R-:W-:Y:S01]  /*3260*/  FSEL R6, R26, -INF , !P1 ;  /* 0xff8000001a067808 */ /* 0x000fe20004800000 */
[----:B------:R-:W-:Y:S01]  /*3270*/  HMMA.16816.F32 R44, R56, R54, R44 ;  /* 0x00000036382c723c */ /* 0x000fe2000000182c */
[----:B------:R-:W-:Y:S02]  /*3280*/  FSEL R30, R25, -INF , !P5 ;  /* 0xff800000191e7808 */ /* 0x000fe40006800000 */
[----:B------:R-:W-:Y:S02]  /*3290*/  FSEL R28, R27, -INF , !P2 ;  /* 0xff8000001b1c7808 */ /* 0x000fe40005000000 */
[----:B------:R-:W1:Y:S01]  /*32a0*/  LDSM.16.M88.4 R24, [R180+0x5800] ;  /* 0x00580000b418783b */ /* 0x000e620000000200 */
[----:B------:R-:W-:Y:S01]  /*32b0*/  IADD3 R53, R37, 0x9, RZ ;  /* 0x0000000925357810 */ /* 0x000fe20007ffe0ff */
[----:B------:R-:W-:-:S04]  /*32c0*/  DEPBAR.LE SB0, 0x0 ;  /* 0x000080000000791a */ /* 0x000fc80000000000 */
[----:B------:R-:W-:Y:S01]  /*32d0*/  IADD3 R55, R37, 0x8, RZ ;  /* 0x0000000825377810 */ /* 0x000fe20007ffe0ff */
[C---:B---3--:R-:W-:Y:S01]  /*32e0*/  HMMA.16816.F32 R68, R40.reuse, R32, R68 ;  /* 0x000000202844723c */ /* 0x048fe20000001844 */
[----:B------:R-:W-:Y:S01]  /*32f0*/  BAR.SYNC.DEFER_BLOCKING 0x0 ;  /* 0x0000000000007b1d */ /* 0x000fe20000010000 */
[-C--:B------:R-:W-:Y:S02]  /*3300*/  ISETP.GE.AND P6, PT, R53, R207.reuse, PT ;  /* 0x000000cf3500720c */ /* 0x080fe40003fc6270 */
[C---:B------:R-:W-:Y:S02]  /*3310*/  ISETP.GE.AND P4, PT, R55.reuse, R207, PT ;  /* 0x000000cf3700720c */ /* 0x040fe40003f86270 */
[-C--:B------:R-:W-:Y:S02]  /*3320*/  ISETP.GE.AND P0, PT, R55, R202.reuse, PT ;  /* 0x000000ca3700720c */ /* 0x080fe40003f06270 */
[----:B------:R-:W-:Y:S01]  /*3330*/  ISETP.GE.AND P1, PT, R53, R202, PT ;  /* 0x000000ca3500720c */ /* 0x000fe20003f26270 */
[----:B------:R-:W-:Y:S01]  /*3340*/  HMMA.16816.F32 R76, R40, R34, R76 ;  /* 0x00000022284c723c */ /* 0x000fe2000000184c */
[----:B------:R-:W-:-:S02]  /*3350*/  ISETP.LT.OR P4, PT, R55, R208, P4 ;  /* 0x000000d03700720c */ /* 0x000fc40002781670 */
[----:B------:R-:W-:Y:S02]  /*3360*/  ISETP.LT.OR P0, PT, R55, R206, P0 ;  /* 0x000000ce3700720c */ /* 0x000fe40000701670 */
[C---:B------:R-:W-:Y:S02]  /*3370*/  ISETP.LT.OR P6, PT, R53.reuse, R208, P6 ;  /* 0x000000d03500720c */ /* 0x040fe400037c1670 */
[----:B------:R-:W-:Y:S01]  /*3380*/  ISETP.LT.OR P1, PT, R53, R206, P1 ;  /* 0x000000ce3500720c */ /* 0x000fe20000f21670 */
[----:B------:R-:W-:Y:S01]  /*3390*/  HMMA.16816.F32 R44, R8, R38, R44 ;  /* 0x00000026082c723c */ /* 0x000fe2000000182c */
[C---:B------:R-:W-:Y:S02]  /*33a0*/  IADD3 R55, R37.reuse, 0x10, RZ ;  /* 0x0000001025377810 */ /* 0x040fe40007ffe0ff */
[----:B------:R-:W-:Y:S02]  /*33b0*/  IADD3 R53, R37, 0x11, RZ ;  /* 0x0000001125357810 */ /* 0x000fe40007ffe0ff */
[----:B------:R-:W-:-:S02]  /*33c0*/  FSEL R31, R20, -INF , !P4 ;  /* 0xff800000141f7808 */ /* 0x000fc40006000000 */
[----:B------:R-:W-:Y:S02]  /*33d0*/  FSEL R22, R22, -INF , !P0 ;  /* 0xff80000016167808 */ /* 0x000fe40004000000 */
[-C--:B------:R-:W-:Y:S02]  /*33e0*/  ISETP.GE.AND P2, PT, R55, R207.reuse, PT ;  /* 0x000000cf3700720c */ /* 0x080fe40003f46270 */
[----:B------:R-:W-:Y:S02]  /*33f0*/  ISETP.GE.AND P5, PT, R53, R207, PT ;  /* 0x000000cf3500720c */ /* 0x000fe40003fa6270 */
[-C--:B------:R-:W-:Y:S02]  /*3400*/  ISETP.GE.AND P4, PT, R55, R202.reuse, PT ;  /* 0x000000ca3700720c */ /* 0x080fe40003f86270 */
[----:B------:R-:W-:Y:S01]  /*3410*/  ISETP.GE.AND P0, PT, R53, R202, PT ;  /* 0x000000ca3500720c */ /* 0x000fe20003f06270 */
[----:B-1----:R-:W-:Y:S01]  /*3420*/  HMMA.16816.F32 R48, R40, R24, R48 ;  /* 0x000000182830723c */ /* 0x002fe20000001830 */
        /* <DEDUP_REMOVED lines=9> */
[----:B------:R-:W-:Y:S02]  /*34c0*/  FSEL R18, R18, -INF , !P4 ;  /* 0xff80000012127808 */ /* 0x000fe40006000000 */
[-C--:B------:R-:W-:Y:S02]  /*34d0*/  ISETP.GE.AND P1, PT, R55, R207.reuse, PT ;  /* 0x000000cf3700720c */ /* 0x080fe40003f26270 */
[C---:B------:R-:W-:Y:S02]  /*34e0*/  ISETP.GE.AND P6, PT, R53.reuse, R207, PT ;  /* 0x000000cf3500720c */ /* 0x040fe40003fc6270 */
[----:B------:R-:W-:Y:S02]  /*34f0*/  ISETP.GE.AND P4, PT, R53, R202, PT ;  /* 0x000000ca3500720c */ /* 0x000fe40003f86270 */
[----:B------:R-:W-:-:S02]  /*3500*/  ISETP.LT.OR P1, PT, R55, R208, P1 ;  /* 0x000000d03700720c */ /* 0x000fc40000f21670 */
[C---:B------:R-:W-:Y:S02]  /*3510*/  ISETP.LT.OR P6, PT, R53.reuse, R208, P6 ;  /* 0x000000d03500720c */ /* 0x040fe400037c1670 */
[----:B------:R-:W-:Y:S02]  /*3520*/  ISETP.LT.OR P4, PT, R53, R206, P4 ;  /* 0x000000ce3500720c */ /* 0x000fe40002781670 */
[----:B------:R-:W-:Y:S02]  /*3530*/  IADD3 R53, R37, 0x20, RZ ;  /* 0x0000002025357810 */ /* 0x000fe40007ffe0ff */
[----:B------:R-:W-:Y:S02]  /*3540*/  FSEL R21, R16, -INF , !P2 ;  /* 0xff80000010157808 */ /* 0x000fe40005000000 */
[----:B------:R-:W-:Y:S02]  /*3550*/  FSEL R23, R17, -INF , !P5 ;  /* 0xff80000011177808 */ /* 0x000fe40006800000 */
[----:B------:R-:W-:-:S02]  /*3560*/  FSEL R16, R19, -INF , !P0 ;  /* 0xff80000013107808 */ /* 0x000fc40004000000 */
[----:B------:R-:W-:Y:S02]  /*3570*/  FSEL R17, R12, -INF , !P1 ;  /* 0xff8000000c117808 */ /* 0x000fe40004800000 */
[-C--:B------:R-:W-:Y:S02]  /*3580*/  ISETP.GE.AND P2, PT, R55, R202.reuse, PT ;  /* 0x000000ca3700720c */ /* 0x080fe40003f46270 */
[C---:B------:R-:W-:Y:S02]  /*3590*/  ISETP.GE.AND P0, PT, R53.reuse, R207, PT ;  /* 0x000000cf3500720c */ /* 0x040fe40003f06270 */
[----:B------:R-:W-:Y:S02]  /*35a0*/  ISETP.GE.AND P1, PT, R53, R202, PT ;  /* 0x000000ca3500720c */ /* 0x000fe40003f26270 */
[----:B------:R-:W-:Y:S02]  /*35b0*/  ISETP.LT.OR P2, PT, R55, R206, P2 ;  /* 0x000000ce3700720c */ /* 0x000fe40001741670 */
[----:B------:R-:W-:-:S02]  /*35c0*/  ISETP.LT.OR P0, PT, R53, R208, P0 ;  /* 0x000000d03500720c */ /* 0x000fc40000701670 */
[----:B------:R-:W-:Y:S02]  /*35d0*/  ISETP.LT.OR P1, PT, R53, R206, P1 ;  /* 0x000000ce3500720c */ /* 0x000fe40000f21670 */
[C---:B------:R-:W-:Y:S02]  /*35e0*/  IADD3 R35, R37.reuse, 0x21, RZ ;  /* 0x0000002125237810 */ /* 0x040fe40007ffe0ff */
[C---:B------:R-:W-:Y:S02]  /*35f0*/  IADD3 R11, R37.reuse, 0x28, RZ ;  /* 0x00000028250b7810 */ /* 0x040fe40007ffe0ff */
[----:B------:R-:W-:Y:S02]  /*3600*/  IADD3 R9, R37, 0x29, RZ ;  /* 0x0000002925097810 */ /* 0x000fe40007ffe0ff */
[----:B------:R-:W-:Y:S02]  /*3610*/  FSEL R14, R14, -INF , !P2 ;  /* 0xff8000000e0e7808 */ /* 0x000fe40005000000 */
[----:B------:R-:W-:-:S02]  /*3620*/  FSEL R13, R13, -INF , !P6 ;  /* 0xff8000000d0d7808 */ /* 0x000fc40007000000 */
[----:B------:R-:W-:Y:S02]  /*3630*/  FSEL R165, R68, -INF , !P0 ;  /* 0xff80000044a57808 */ /* 0x000fe40004000000 */
[----:B------:R-:W-:Y:S02]  /*3640*/  FSEL R166, R70, -INF , !P1 ;  /* 0xff80000046a67808 */ /* 0x000fe40004800000 */
[-C--:B------:R-:W-:Y:S02]  /*3650*/  ISETP.GE.AND P2, PT, R35, R202.reuse, PT ;  /* 0x000000ca2300720c */ /* 0x080fe40003f46270 */
[----:B------:R-:W-:Y:S02]  /*3660*/  FSEL R8, R15, -INF , !P4 ;  /* 0xff8000000f087808 */ /* 0x000fe40006000000 */
[----:B------:R-:W-:Y:S02]  /*3670*/  ISETP.GE.AND P6, PT, R9, R207, PT ;  /* 0x000000cf0900720c */ /* 0x000fe40003fc6270 */
[----:B------:R-:W-:-:S02]  /*3680*/  ISETP.GE.AND P0, PT, R11, R202, PT ;  /* 0x000000ca0b00720c */ /* 0x000fc40003f06270 */
[----:B------:R-:W-:Y:S02]  /*3690*/  ISETP.GE.AND P1, PT, R9, R202, PT ;  /* 0x000000ca0900720c */ /* 0x000fe40003f26270 */
[-C--:B------:R-:W-:Y:S02]  /*36a0*/  ISETP.GE.AND P5, PT, R35, R207.reuse, PT ;  /* 0x000000cf2300720c */ /* 0x080fe40003fa6270 */
[----:B------:R-:W-:Y:S02]  /*36b0*/  ISETP.GE.AND P4, PT, R11, R207, PT ;  /* 0x000000cf0b00720c */ /* 0x000fe40003f86270 */
[-C--:B------:R-:W-:Y:S02]  /*36c0*/  ISETP.LT.OR P2, PT, R35, R206.reuse, P2 ;  /* 0x000000ce2300720c */ /* 0x080fe40001741670 */
[----:B------:R-:W-:Y:S02]  /*36d0*/  ISETP.LT.OR P0, PT, R11, R206, P0 ;  /* 0x000000ce0b00720c */ /* 0x000fe40000701670 */
[----:B------:R-:W-:-:S02]  /*36e0*/  ISETP.LT.OR P6, PT, R9, R208, P6 ;  /* 0x000000d00900720c */ /* 0x000fc400037c1670 */
[----:B------:R-:W-:Y:S02]  /*36f0*/  ISETP.LT.OR P1, PT, R9, R206, P1 ;  /* 0x000000ce0900720c */ /* 0x000fe40000f21670 */
[-C--:B------:R-:W-:Y:S02]  /*3700*/  ISETP.LT.OR P5, PT, R35, R208.reuse, P5 ;  /* 0x000000d02300720c */ /* 0x080fe40002fa1670 */
[----:B------:R-:W-:Y:S02]  /*3710*/  ISETP.LT.OR P4, PT, R11, R208, P4 ;  /* 0x000000d00b00720c */ /* 0x000fe40002781670 */
[C---:B------:R-:W-:Y:S02]  /*3720*/  IADD3 R9, R37.reuse, 0x31, RZ ;  /* 0x0000003125097810 */ /* 0x040fe40007ffe0ff */
[----:B------:R-:W-:Y:S02]  /*3730*/  IADD3 R11, R37, 0x30, RZ ;  /* 0x00000030250b7810 */ /* 0x000fe40007ffe0ff */
[----:B------:R-:W-:-:S02]  /*3740*/  FSEL R218, R71, -INF , !P2 ;  /* 0xff80000047da7808 */ /* 0x000fc40005000000 */
[----:B------:R-:W-:Y:S02]  /*3750*/  FSEL R170, R78, -INF , !P0 ;  /* 0xff8000004eaa7808 */ /* 0x000fe40004000000 */
[----:B------:R-:W-:Y:S02]  /*3760*/  FSEL R199, R69, -INF , !P5 ;  /* 0xff80000045c77808 */ /* 0x000fe40006800000 */
[C---:B------:R-:W-:Y:S02]  /*3770*/  ISETP.GE.AND P2, PT, R9.reuse, R207, PT ;  /* 0x000000cf0900720c */ /* 0x040fe40003f46270 */
[----:B------:R-:W-:Y:S02]  /*3780*/  FSEL R171, R76, -INF , !P4 ;  /* 0xff8000004cab7808 */ /* 0x000fe40006000000 */
[----:B------:R-:W-:Y:S02]  /*3790*/  ISETP.GE.AND P0, PT, R9, R202, PT ;  /* 0x000000ca0900720c */ /* 0x000fe40003f06270 */
[----:B------:R-:W-:-:S02]  /*37a0*/  FSEL R216, R79, -INF , !P1 ;  /* 0xff8000004fd87808 */ /* 0x000fc40004800000 */
[C---:B------:R-:W-:Y:S02]  /*37b0*/  ISETP.GE.AND P5, PT, R11.reuse, R207, PT ;  /* 0x000000cf0b00720c */ /* 0x040fe40003fa6270 */
[----:B------:R-:W-:Y:S02]  /*37c0*/  ISETP.GE.AND P4, PT, R11, R202, PT ;  /* 0x000000ca0b00720c */ /* 0x000fe40003f86270 */
[----:B------:R-:W-:Y:S02]  /*37d0*/  ISETP.GT.AND P1, PT, R201, R196, PT ;  /* 0x000000c4c900720c */ /* 0x000fe40003f24270 */
[C---:B------:R-:W-:Y:S02]  /*37e0*/  ISETP.LT.OR P2, PT, R9.reuse, R208, P2 ;  /* 0x000000d00900720c */ /* 0x040fe40001741670 */
[----:B------:R-:W-:Y:S02]  /*37f0*/  ISETP.LT.OR P0, PT, R9, R206, P0 ;  /* 0x000000ce0900720c */ /* 0x000fe40000701670 */
[----:B------:R-:W-:-:S02]  /*3800*/  ISETP.LT.OR P5, PT, R11, R208, P5 ;  /* 0x000000d00b00720c */ /* 0x000fc40002fa1670 */
[----:B------:R-:W-:Y:S02]  /*3810*/  ISETP.LT.OR P4, PT, R11, R206, P4 ;  /* 0x000000ce0b00720c */ /* 0x000fe40002781670 */
[C---:B------:R-:W-:Y:S02]  /*3820*/  IADD3 R9, R37.reuse, 0x38, RZ ;  /* 0x0000003825097810 */ /* 0x040fe40007ffe0ff */
[----:B------:R-:W-:Y:S02]  /*3830*/  IADD3 R37, R37, 0x39, RZ ;  /* 0x0000003925257810 */ /* 0x000fe40007ffe0ff */
[----:B------:R-:W-:Y:S02]  /*3840*/  FSEL R167, R77, -INF , !P6 ;  /* 0xff8000004da77808 */ /* 0x000fe40007000000 */
[----:B------:R-:W-:Y:S02]  /*3850*/  FSEL R211, R48, -INF , !P5 ;  /* 0xff80000030d37808 */ /* 0x000fe40006800000 */
[----:B------:R-:W-:-:S02]  /*3860*/  FSEL R168, R50, -INF , !P4 ;  /* 0xff80000032a87808 */ /* 0x000fc40006000000 */
[----:B------:R-:W-:Y:S02]  /*3870*/  FSEL R209, R49, -INF , !P2 ;  /* 0xff80000031d17808 */ /* 0x000fe40005000000 */
[-C--:B------:R-:W-:Y:S02]  /*3880*/  ISETP.GE.AND P6, PT, R9, R207.reuse, PT ;  /* 0x000000cf0900720c */ /* 0x080fe40003fc6270 */
[----:B------:R-:W-:Y:S02]  /*3890*/  ISETP.GE.AND P5, PT, R37, R207, PT ;  /* 0x000000cf2500720c */ /* 0x000fe40003fa6270 */
[-C--:B------:R-:W-:Y:S02]  /*38a0*/  ISETP.GE.AND P4, PT, R9, R202.reuse, PT ;  /* 0x000000ca0900720c */ /* 0x080fe40003f86270 */
[----:B------:R-:W-:Y:S02]  /*38b0*/  ISETP.GE.AND P2, PT, R37, R202, PT ;  /* 0x000000ca2500720c */ /* 0x000fe40003f46270 */
[----:B------:R-:W-:-:S02]  /*38c0*/  FSEL R142, R51, -INF , !P0 ;  /* 0xff800000338e7808 */ /* 0x000fc40004000000 */
[C---:B------:R-:W-:Y:S02]  /*38d0*/  ISETP.LT.OR P6, PT, R9.reuse, R208, P6 ;  /* 0x000000d00900720c */ /* 0x040fe400037c1670 */
[----:B------:R-:W-:Y:S02]  /*38e0*/  ISETP.LT.OR P4, PT, R9, R206, P4 ;  /* 0x000000ce0900720c */ /* 0x000fe40002781670 */
[C---:B------:R-:W-:Y:S02]  /*38f0*/  ISETP.LT.OR P5, PT, R37.reuse, R208, P5 ;  /* 0x000000d02500720c */ /* 0x040fe40002fa1670 */
[----:B------:R-:W-:Y:S02]  /*3900*/  ISETP.LT.OR P2, PT, R37, R206, P2 ;  /* 0x000000ce2500720c */ /* 0x000fe40001741670 */
[----:B------:R-:W-:Y:S02]  /*3910*/  @!P1 LEA R212, P0, R134, c[0x0][0x168], 0x1 ;  /* 0x00005a0086d49a11 */ /* 0x000fe400078008ff */
[----:B------:R-:W-:-:S02]  /*3920*/  FSEL R143, R44, -INF , !P6 ;  /* 0xff8000002c8f7808 */ /* 0x000fc40007000000 */
[----:B------:R-:W-:Y:S02]  /*3930*/  FSEL R140, R46, -INF , !P4 ;  /* 0xff8000002e8c7808 */ /* 0x000fe40006000000 */
[----:B------:R-:W-:Y:S02]  /*3940*/  FSEL R141, R45, -INF , !P5 ;  /* 0xff8000002d8d7808 */ /* 0x000fe40006800000 */
[----:B------:R-:W-:Y:S02]  /*3950*/  FSEL R164, R47, -INF , !P2 ;  /* 0xff8000002fa47808 */ /* 0x000fe40005000000 */
[----:B------:R-:W-:Y:S01]  /*3960*/  @!P1 LEA.HI.X R213, R134, c[0x0][0x16c], R133, 0x1, P0 ;  /* 0x00005b0086d59a11 */ /* 0x000fe200000f0c85 */
        /* <DEDUP_REMOVED lines=59> */
.L_x_5269:
[----:B------:R-:W-:-:S04]  /*3d20*/  ULEA UR4, -UR8, URZ, 0x6 ;  /* 0x0000003f08047291 */ /* 0x000fc8000f8e313f */
[----:B------:R-:W-:Y:S02]  /*3d30*/  USHF.R.S32.HI UR5, URZ, 0x1f, UR4 ;  /* 0x0000001f3f057899 */ /* 0x000fe40008011404 */
[----:B------:R-:W-:-:S04]  /*3d40*/  MOV R3, UR4 ;  /* 0x0000000400037c02 */ /* 0x000fc80008000f00 */
[----:B------:R-:W-:Y:S02]  /*3d50*/  MOV R10, UR5 ;  /* 0x00000005000a7c02 */ /* 0x000fe40008000f00 */
.L_x_5270:
[----:B------:R-:W-:Y:S01]  /*3d60*/  IADD3 R134, P0, R3, R134, RZ ;  /* 0x0000008603867210 */ /* 0x000fe20007f1e0ff */
[----:B------:R-:W-:Y:S02]  /*3d70*/  USHF.L.U32 UR6, UR8, 0x5, URZ ;  /* 0x0000000508067899 */ /* 0x000fe4000800063f */
[----:B------:R-:W-:Y:S02]  /*3d80*/  UMOV UR5, 0x5 ;  /* 0x0000000500057882 */ /* 0x000fe40000000000 */
[----:B------:R-:W-:Y:S01]  /*3d90*/  IMAD.X R133, R10, 0x1, R133, P0 ;  /* 0x000000010a857824 */ /* 0x000fe200000e0685 */
[C---:B------:R-:W-:Y:S01]  /*3da0*/  LEA R212, P0, R134.reuse, c[0x0][0x168], 0x1 ;  /* 0x00005a0086d47a11 */ /* 0x040fe200078008ff */
[----:B------:R-:W-:Y:S02]  /*3db0*/  ULDC UR4, c[0x0][0x19c] ;  /* 0x0000670000047ab9 */ /* 0x000fe40000000800 */
[----:B------:R-:W-:Y:S01]  /*3dc0*/  USHF.L.U64.HI UR4, UR8, UR5, UR4 ;  /* 0x0000000508047299 */ /* 0x000fe20008010204 */
[----:B------:R-:W-:-:S02]  /*3dd0*/  LEA.HI.X R213, R134, c[0x0][0x16c], R133, 0x1, P0 ;  /* 0x00005b0086d57a11 */ /* 0x000fc400000f0c85 */
[----:B------:R-:W-:-:S03]  /*3de0*/  IADD3 R26, P0, R212, UR6, RZ ;  /* 0x00000006d41a7c10 */ /* 0x000fc6000ff1e0ff */
        /* <DEDUP_REMOVED lines=9> */
[----:B------:R-:W-:-:S03]  /*3e80*/  IADD3 R10, P0, R24, UR6, RZ ;  /* 0x00000006180a7c10 */ /* 0x000fc6000ff1e0ff */
[----:B------:R1:W-:Y:S01]  /*3e90*/  LDGSTS.E.BYPASS.LTC128B.128 [R203+0x6800], [R26.64] ;  /* 0x068000001acb7fae */ /* 0x0003e2000b901d4a */
[----:B------:R-:W-:-:S03]  /*3ea0*/  IADD3.X R11, R25, UR4, RZ, P0, !PT ;  /* 0x00000004190b7c10 */ /* 0x000fc600087fe4ff */
        /* <DEDUP_REMOVED lines=9> */
.L_x_5268:
        /* <DEDUP_REMOVED lines=31> */
[----:B------:R-:W1:Y:S01]  /*4130*/  SHFL.BFLY PT, R9, R12, 0x2, 0x1f ;  /* 0x0c401f000c097f89 */ /* 0x000e6200000e0000 */
[----:B------:R-:W-:-:S02]  /*4140*/  ISETP.GT.AND P4, PT, R201, R196, PT ;  /* 0x000000c4c900720c */ /* 0x000fc40003f84270 */
        /* <DEDUP_REMOVED lines=42> */
[----:B------:R-:W2:Y:S01]  /*43f0*/  LDSM.16.MT88.4 R4, [R184+0x10000] ;  /* 0x01000000b804783b */ /* 0x000ea20000004200 */
[--C-:B------:R-:W-:Y:S02]  /*4400*/  FFMA.FTZ R155, R18, c[0x0][0x23c], -R169.reuse ;  /* 0x00008f00129b7a23 */ /* 0x100fe400000108a9 */
[--C-:B------:R-:W-:Y:S02]  /*4410*/  FFMA.FTZ R148, R16, c[0x0][0x23c], -R169.reuse ;  /* 0x00008f0010947a23 */ /* 0x100fe400000108a9 */
[----:B------:R-:W-:Y:S01]  /*4420*/  FFMA.FTZ R0, R8, c[0x0][0x23c], -R169 ;  /* 0x00008f0008007a23 */ /* 0x000fe200000108a9 */
[----:B------:R-:W-:Y:S01]  /*4430*/  MUFU.EX2 R154, R154 ;  /* 0x0000009a009a7308 */ /* 0x000fe20000000800 */
[----:B------:R-:W2:Y:S01]  /*4440*/  LDSM.16.MT88.4 R8, [R188+0xe800] ;  /* 0x00e80000bc08783b */ /* 0x000ea20000004200 */
[----:B------:R-:W-:-:S02]  /*4450*/  FFMA.FTZ R157, R21, c[0x0][0x23c], -R214 ;  /* 0x00008f00159d7a23 */ /* 0x000fc400000108d6 */
[--C-:B------:R-:W-:Y:S01]  /*4460*/  FFMA.FTZ R150, R23, c[0x0][0x23c], -R214.reuse ;  /* 0x00008f0017967a23 */ /* 0x100fe200000108d6 */
[----:B------:R-:W2:Y:S01]  /*4470*/  LDSM.16.MT88.4 R16, [R185+0xe800] ;  /* 0x00e80000b910783b */ /* 0x000ea20000004200 */
[--C-:B------:R-:W-:Y:S02]  /*4480*/  FFMA.FTZ R144, R13, c[0x0][0x23c], -R214.reuse ;  /* 0x00008f000d907a23 */ /* 0x100fe400000108d6 */
[----:B------:R-:W3:Y:S01]  /*4490*/  MUFU.EX2 R151, R151 ;  /* 0x0000009700977308 */ /* 0x000ee20000000800 */
[----:B-1----:R-:W-:Y:S01]  /*44a0*/  F2FP.PACK_AB R96, R156, R159 ;  /* 0x0000009f9c60723e */ /* 0x002fe200000000ff */
[----:B------:R-:W-:Y:S01]  /*44b0*/  FFMA.FTZ R153, R14, c[0x0][0x23c], -R169 ;  /* 0x00008f000e997a23 */ /* 0x000fe200000108a9 */
[----:B------:R-:W1:Y:S01]  /*44c0*/  LDSM.16.MT88.4 R20, [R188+0xc800] ;  /* 0x00c80000bc14783b */ /* 0x000e620000004200 */
[--C-:B------:R-:W-:Y:S02]  /*44d0*/  FFMA.FTZ R160, R165, c[0x0][0x23c], -R214.reuse ;  /* 0x00008f00a5a07a23 */ /* 0x100fe400000108d6 */
[--C-:B------:R-:W-:Y:S01]  /*44e0*/  FFMA.FTZ R165, R199, c[0x0][0x23c], -R214.reuse ;  /* 0x00008f00c7a57a23 */ /* 0x100fe200000108d6 */
[----:B------:R-:W1:Y:S01]  /*44f0*/  LDSM.16.MT88.4 R12, [R184+0xe800] ;  /* 0x00e80000b80c783b */ /* 0x000e620000004200 */
        /* <DEDUP_REMOVED lines=214> */
[----:B------:R-:W-:Y:S01]  /*5260*/  IADD3 R201, R145, -0x2, RZ ;  /* 0xfffffffe91c97810 */ /* 0x000fe20007ffe0ff */
[----:B------:R-:W-:Y:S06]  /*5270*/  BAR.SYNC.DEFER_BLOCKING 0x0 ;  /* 0x0000000000007b1d */ /* 0x000fec0000010000 */
[----:B------:R-:W-:Y:S05]  /*5280*/  @!P3 BRA `(.L_x_5272) ;  /* 0x000004800000b947 */ /* 0x000fea0003800000 */
[----:B------:R-:W1:Y:S01]  /*5290*/  I2F.RP R8, R2 ;  /* 0x0000000200087306 */ /* 0x000e620000209400 */
[----:B------:R-:W-:Y:S01]  /*52a0*/  IMAD.SHL.U32 R5, R201, 0x40, RZ ;  /* 0x00000040c9057824 */ /* 0x000fe200078e00ff */
[----:B------:R-:W2:Y:S01]  /*52b0*/  R2UR UR6, R2 ;  /* 0x00000000020673c2 */ /* 0x000ea200000e0000 */
[----:B------:R-:W-:-:S03]  /*52c0*/  UMOV UR14, URZ ;  /* 0x0000003f000e7c82 */ /* 0x000fc60008000000 */
[----:B------:R-:W-:Y:S02]  /*52d0*/  IADD3 R6, R5, 0x40, RZ ;  /* 0x0000004005067810 */ /* 0x000fe40007ffe0ff */
[----:B------:R-:W-:Y:S02]  /*52e0*/  IABS R0, R5 ;  /* 0x0000000500007213 */ /* 0x000fe40000000000 */
[----:B------:R-:W-:Y:S01]  /*52f0*/  IABS R4, R6 ;  /* 0x0000000600047213 */ /* 0x000fe20000000000 */
[----:B------:R-:W3:Y:S01]  /*5300*/  R2UR UR5, R2 ;  /* 0x00000000020573c2 */ /* 0x000ee200000e0000 */
[----:B-1----:R-:W1:Y:S07]  /*5310*/  MUFU.RCP R7, R8 ;  /* 0x0000000800077308 */ /* 0x002e6e0000001000 */
[----:B------:R-:W4:Y:S08]  /*5320*/  R2UR UR13, R4 ;  /* 0x00000000040d73c2 */ /* 0x000f3000000e0000 */
[----:B------:R-:W5:Y:S01]  /*5330*/  R2UR UR9, R0 ;  /* 0x00000000000973c2 */ /* 0x000f6200000e0000 */
[----:B-1----:R-:W-:-:S06]  /*5340*/  IADD3 R7, R7, 0xffffffe, RZ ;  /* 0x0ffffffe07077810 */ /* 0x002fcc0007ffe0ff */
[----:B------:R-:W1:Y:S02]  /*5350*/  F2I.FTZ.U32.TRUNC.NTZ R7, R7 ;  /* 0x0000000700077305 */ /* 0x000e64000021f000 */
[----:B-1----:R-:W1:Y:S02]  /*5360*/  R2UR UR15, R7 ;  /* 0x00000000070f73c2 */ /* 0x002e6400000e0000 */
[----:B-1----:R-:W-:-:S04]  /*5370*/  UIADD3 UR4, URZ, -UR15, URZ ;  /* 0x8000000f3f047290 */ /* 0x002fc8000fffe03f */
[----:B--2---:R-:W-:-:S04]  /*5380*/  UIMAD UR4, UR4, UR6, URZ ;  /* 0x00000006040472a4 */ /* 0x004fc8000f8e023f */
[----:B------:R-:W-:-:S04]  /*5390*/  UIMAD.WIDE.U32 UR14, UR15, UR4, UR14 ;  /* 0x000000040f0e72a5 */ /* 0x000fc8000f8e000e */
[----:B----4-:R-:W-:Y:S02]  /*53a0*/  UIMAD.WIDE.U32 UR16, UR15, UR13, URZ ;  /* 0x0000000d0f1072a5 */ /* 0x010fe4000f8e003f */
[----:B-----5:R-:W-:Y:S01]  /*53b0*/  UIMAD.WIDE.U32 UR14, UR15, UR9, URZ ;  /* 0x000000090f0e72a5 */ /* 0x020fe2000f8e003f */
[----:B------:R-:W1:Y:S01]  /*53c0*/  R2UR UR4, R5 ;  /* 0x00000000050473c2 */ /* 0x000e6200000e0000 */
[----:B------:R-:W-:Y:S02]  /*53d0*/  UIADD3 UR12, -UR17, URZ, URZ ;  /* 0x0000003f110c7290 */ /* 0x000fe4000fffe13f */
[----:B------:R-:W-:Y:S02]  /*53e0*/  UIADD3 UR7, -UR15, URZ, URZ ;  /* 0x0000003f0f077290 */ /* 0x000fe4000fffe13f */
[----:B------:R-:W-:Y:S02]  /*53f0*/  UIMAD UR13, UR6, UR12, UR13 ;  /* 0x0000000c060d72a4 */ /* 0x000fe4000f8e020d */
[----:B------:R-:W-:-:S02]  /*5400*/  UIMAD UR7, UR6, UR7, UR9 ;  /* 0x00000007060772a4 */ /* 0x000fc4000f8e0209 */
[----:B---3--:R-:W-:Y:S02]  /*5410*/  UISETP.GT.U32.AND UP2, UPT, UR5, UR13, UPT ;  /* 0x0000000d0500728c */ /* 0x008fe4000bf44070 */
[----:B------:R-:W-:Y:S01]  /*5420*/  UISETP.GT.U32.AND UP1, UPT, UR5, UR7, UPT ;  /* 0x000000070500728c */ /* 0x000fe2000bf24070 */
[----:B------:R-:W2:Y:S08]  /*5430*/  R2UR UR12, R6 ;  /* 0x00000000060c73c2 */ /* 0x000eb000000e0000 */
[----:B------:R-:W-:-:S02]  /*5440*/  @!UP2 UIADD3 UR13, UR13, -UR6, URZ ;  /* 0x800000060d0da290 */ /* 0x000fc4000fffe03f */
[----:B------:R-:W-:Y:S02]  /*5450*/  @!UP1 UIADD3 UR7, UR7, -UR6, URZ ;  /* 0x8000000607079290 */ /* 0x000fe4000fffe03f */
[----:B------:R-:W-:Y:S02]  /*5460*/  UISETP.GE.U32.AND UP4, UPT, UR13, UR5, UPT ;  /* 0x000000050d00728c */ /* 0x000fe4000bf86070 */
[----:B------:R-:W-:Y:S02]  /*5470*/  ULDC UR6, c[0x0][0x2d0] ;  /* 0x0000b40000067ab9 */ /* 0x000fe40000000800 */
[----:B------:R-:W-:Y:S02]  /*5480*/  UISETP.GE.U32.AND UP3, UPT, UR7, UR5, UPT ;  /* 0x000000050700728c */ /* 0x000fe4000bf66070 */
[----:B-1----:R-:W-:Y:S02]  /*5490*/  ULOP3.LUT UR4, UR4, UR6, URZ, 0x3c, !UPT ;  /* 0x0000000604047292 */ /* 0x002fe4000f8e3c3f */
[----:B------:R-:W-:-:S02]  /*54a0*/  @!UP1 UIADD3 UR15, UR15, 0x1, URZ ;  /* 0x000000010f0f9890 */ /* 0x000fc4000fffe03f */
[----:B------:R-:W-:Y:S02]  /*54b0*/  UISETP.GE.AND UP0, UPT, UR4, URZ, UPT ;  /* 0x0000003f0400728c */ /* 0x000fe4000bf06270 */
[----:B--2---:R-:W-:Y:S02]  /*54c0*/  ULOP3.LUT UR12, UR12, UR6, URZ, 0x3c, !UPT ;  /* 0x000000060c0c7292 */ /* 0x004fe4000f8e3c3f */
[----:B------:R-:W-:Y:S02]  /*54d0*/  @!UP2 UIADD3 UR17, UR17, 0x1, URZ ;  /* 0x000000011111a890 */ /* 0x000fe4000fffe03f */
[----:B------:R-:W-:Y:S02]  /*54e0*/  UISETP.GE.AND UP1, UPT, UR12, URZ, UPT ;  /* 0x0000003f0c00728c */ /* 0x000fe4000bf26270 */
[----:B------:R-:W-:Y:S02]  /*54f0*/  @UP4 UIADD3 UR17, UR17, 0x1, URZ ;  /* 0x0000000111114890 */ /* 0x000fe4000fffe03f */
[----:B------:R-:W-:-:S02]  /*5500*/  @UP3 UIADD3 UR15, UR15, 0x1, URZ ;  /* 0x000000010f0f3890 */ /* 0x000fc4000fffe03f */
[----:B------:R-:W-:Y:S02]  /*5510*/  ULDC UR7, c[0x0][0x2d0] ;  /* 0x0000b40000077ab9 */ /* 0x000fe40000000800 */
[----:B------:R-:W-:Y:S02]  /*5520*/  UISETP.NE.AND UP2, UPT, URZ, UR7, UPT ;  /* 0x000000073f00728c */ /* 0x000fe4000bf45270 */
[----:B------:R-:W-:Y:S02]  /*5530*/  ULOP3.LUT UR4, URZ, UR7, URZ, 0x33, !UPT ;  /* 0x000000073f047292 */ /* 0x000fe4000f8e333f */
[----:B------:R-:W-:Y:S02]  /*5540*/  @!UP1 UIADD3 UR17, -UR17, URZ, URZ ;  /* 0x0000003f11119290 */ /* 0x000fe4000fffe13f */
[----:B------:R-:W-:Y:S02]  /*5550*/  @!UP0 UIADD3 UR15, -UR15, URZ, URZ ;  /* 0x0000003f0f0f8290 */ /* 0x000fe4000fffe13f */
[----:B------:R-:W-:-:S02]  /*5560*/  USEL UR5, UR4, UR17, !UP2 ;  /* 0x0000001104057287 */ /* 0x000fc4000d000000 */
[----:B------:R-:W-:-:S04]  /*5570*/  USEL UR4, UR4, UR15, !UP2 ;  /* 0x0000000f04047287 */ /* 0x000fc8000d000000 */
[----:B------:R-:W-:Y:S02]  /*5580*/  MOV R5, UR5 ;  /* 0x0000000500057c02 */ /* 0x000fe40008000f00 */
[----:B------:R-:W-:-:S03]  /*5590*/  IMAD.U32 R7, RZ, RZ, UR4 ;  /* 0x00000004ff077e24 */ /* 0x000fc6000f8e00ff */
[----:B------:R-:W-:-:S04]  /*55a0*/  IMAD.WIDE R4, R5, 0x4, R204 ;  /* 0x0000000405047825 */ /* 0x000fc800078e02cc */
[----:B------:R-:W-:Y:S02]  /*55b0*/  IMAD.WIDE R6, R7, 0x4, R204 ;  /* 0x0000000407067825 */ /* 0x000fe400078e02cc */
[----:B------:R-:W2:Y:S04]  /*55c0*/  LDG.E R4, [R4.64] ;  /* 0x0000000a04047981 */ /* 0x000ea8000c1e1900 */
[----:B------:R-:W3:Y:S01]  /*55d0*/  LDG.E R0, [R6.64] ;  /* 0x0000000a06007981 */ /* 0x000ee2000c1e1900 */
[----:B------:R-:W-:-:S03]  /*55e0*/  UIADD3 UR5, UR5, -UR4, URZ ;  /* 0x8000000405057290 */ /* 0x000fc6000fffe03f */
        /* <DEDUP_REMOVED lines=18> */
.L_x_5272:
[----:B------:R-:W-:Y:S02]  /*5710*/  ULDC UR14, c[0x0][0x1a0] ;  /* 0x00006800000e7ab9 */ /* 0x000fe40000000800 */
[----:B------:R-:W-:-:S04]  /*5720*/  ULEA UR14, -UR14, URZ, 0x6 ;  /* 0x0000003f0e0e7291 */ /* 0x000fc8000f8e313f */
[----:B------:R-:W-:-:S04]  /*5730*/  USHF.R.S32.HI UR9, URZ, 0x1f, UR14 ;  /* 0x0000001f3f097899 */ /* 0x000fc8000801140e */
.L_x_5273:
[----:B------:R-:W-:Y:S01]  /*5740*/  IMAD.U32 R5, RZ, RZ, UR14 ;  /* 0x0000000eff057e24 */ /* 0x000fe2000f8e00ff */
[----:B------:R-:W-:Y:S01]  /*5750*/  ULDC.64 UR4, c[0x0][0x1a0] ;  /* 0x0000680000047ab9 */ /* 0x000fe20000000a00 */
[----:B------:R-:W-:Y:S01]  /*5760*/  IMAD.U32 R0, RZ, RZ, UR9 ;  /* 0x00000009ff007e24 */ /* 0x000fe2000f8e00ff */
[----:B------:R-:W-:Y:S01]  /*5770*/  IADD3 R7, P0, R146, UR14, RZ ;  /* 0x0000000e92077c10 */ /* 0x000fe2000ff1e0ff */
[----:B------:R-:W-:Y:S01]  /*5780*/  ULEA UR6, UP0, UR4, UR14, 0x4 ;  /* 0x0000000e04067291 */ /* 0x000fe2000f80203f */
[----:B------:R-:W-:Y:S01]  /*5790*/  LEA R198, P1, R5, R198, 0x1 ;  /* 0x000000c605c67211 */ /* 0x000fe200078208ff */
[----:B------:R-:W-:Y:S01]  /*57a0*/  USHF.L.U32 UR7, UR4, 0x5, URZ ;  /* 0x0000000504077899 */ /* 0x000fe2000800063f */
[----:B------:R-:W-:Y:S01]  /*57b0*/  IADD3.X R4, R135, UR9, RZ, P0, !PT ;  /* 0x0000000987047c10 */ /* 0x000fe200087fe4ff */
[----:B------:R-:W-:Y:S01]  /*57c0*/  ULEA.HI.X UR9, UR4, UR9, UR5, 0x4, UP0 ;  /* 0x0000000904097291 */ /* 0x000fe200080f2405 */
[----:B------:R-:W-:Y:S02]  /*57d0*/  LEA.HI.X R197, R5, R197, R0, 0x1, P1 ;  /* 0x000000c505c57211 */ /* 0x000fe400008f0c00 */
[----:B------:R-:W-:-:S02]  /*57e0*/  LEA R6, P1, R7, c[0x0][0x170], 0x1 ;  /* 0x00005c0007067a11 */ /* 0x000fc400078208ff */
[----:B------:R-:W-:Y:S01]  /*57f0*/  IADD3 R146, P0, R146, UR6, RZ ;  /* 0x0000000692927c10 */ /* 0x000fe2000ff1e0ff */
[----:B------:R-:W-:Y:S01]  /*5800*/  UMOV UR6, 0x5 ;  /* 0x0000000500067882 */ /* 0x000fe20000000000 */
[----:B------:R-:W-:Y:S01]  /*5810*/  LEA.HI.X R7, R7, c[0x0][0x174], R4, 0x1, P1 ;  /* 0x00005d0007077a11 */ /* 0x000fe200008f0c04 */
[----:B------:R-:W-:Y:S01]  /*5820*/  USHF.L.U64.HI UR4, UR4, UR6, UR5 ;  /* 0x0000000604047299 */ /* 0x000fe20008010205 */
[----:B------:R-:W-:Y:S01]  /*5830*/  IADD3.X R135, R135, UR9, RZ, P0, !PT ;  /* 0x0000000987877c10 */ /* 0x000fe200087fe4ff */
[----:B------:R-:W-:Y:S01]  /*5840*/  IMAD.MOV.U32 R199, RZ, RZ, R197 ;  /* 0x000000ffffc77224 */ /* 0x000fe200078e00c5 */
[----:B------:R-:W-:Y:S02]  /*5850*/  IADD3 R8, P1, R198, UR7, RZ ;  /* 0x00000007c6087c10 */ /* 0x000fe4000ff3e0ff */
[C---:B------:R-:W-:Y:S02]  /*5860*/  LEA R4, P0, R146.reuse, c[0x0][0x170], 0x1 ;  /* 0x00005c0092047a11 */ /* 0x040fe400078008ff */
[----:B------:R-:W-:Y:S01]  /*5870*/  IADD3.X R9, R197, UR4, RZ, P1, !PT ;  /* 0x00000004c5097c10 */ /* 0x000fe20008ffe4ff */
[----:B------:R-:W-:Y:S01]  /*5880*/  @!PT LDS RZ, [RZ] ;  /* 0x00000000fffff984 */ /* 0x000fe20000000800 */
[----:B------:R-:W-:Y:S01]  /*5890*/  @!PT LDS RZ, [RZ] ;  /* 0x00000000fffff984 */ /* 0x000fe20000000800 */
[----:B------:R-:W-:Y:S01]  /*58a0*/  @!PT LDS RZ, [RZ] ;  /* 0x00000000fffff984 */ /* 0x000fe20000000800 */
[----:B------:R1:W-:Y:S01]  /*58b0*/  LDGSTS.E.BYPASS.LTC128B.128 [R203+0xc000], [R198.64] ;  /* 0x0c000000c6cb7fae */ /* 0x0003e2000b901d4a */
[----:B------:R-:W-:-:S02]  /*58c0*/  LEA.HI.X R5, R146, c[0x0][0x174], R135, 0x1, P0 ;  /* 0x00005d0092057a11 */ /* 0x000fc400000f0c87 */
[----:B------:R-:W-:Y:S01]  /*58d0*/  IADD3 R10, P1, R8, UR7, RZ ;  /* 0x00000007080a7c10 */ /* 0x000fe2000ff3e0ff */
[----:B------:R2:W-:Y:S01]  /*58e0*/  LDGSTS.E.BYPASS.LTC128B.128 [R203+0xe000], [R6.64+0x80] ;  /* 0x0e00008006cb7fae */ /* 0x0005e2000b901d4a */
[----:B------:R-:W-:Y:S02]  /*58f0*/  IADD3 R16, P0, R4, UR7, RZ ;  /* 0x0000000704107c10 */ /* 0x000fe4000ff1e0ff */
[----:B------:R-:W-:Y:S01]  /*5900*/  IADD3.X R11, R9, UR4, RZ, P1, !PT ;  /* 0x00000004090b7c10 */ /* 0x000fe20008ffe4ff */
[----:B------:R2:W-:Y:S01]  /*5910*/  LDGSTS.E.BYPASS.LTC128B.128 [R203+0x10000], [R6.64+0x100] ;  /* 0x1000010006cb7fae */ /* 0x0005e2000b901d4a */
[----:B------:R-:W-:Y:S02]  /*5920*/  IADD3 R28, P1, R10, UR7, RZ ;  /* 0x000000070a1c7c10 */ /* 0x000fe4000ff3e0ff */
[----:B------:R-:W-:Y:S01]  /*5930*/  IADD3.X R17, R5, UR4, RZ, P0, !PT ;  /* 0x0000000405117c10 */ /* 0x000fe200087fe4ff */
[----:B------:R3:W-:Y:S01]  /*5940*/  LDGSTS.E.BYPASS.LTC128B.128 [R203+0xc800], [R8.64] ;  /* 0x0c80000008cb7fae */ /* 0x0007e2000b901d4a */
[----:B------:R-:W-:-:S02]  /*5950*/  IADD3 R30, P0, R16, UR7, RZ ;  /* 0x00000007101e7c10 */ /* 0x000fc4000ff1e0ff */
[----:B------:R-:W-:Y:S01]  /*5960*/  IADD3.X R29, R11, UR4, RZ, P1, !PT ;  /* 0x000000040b1d7c10 */ /* 0x000fe20008ffe4ff */
[----:B------:R2:W-:Y:S01]  /*5970*/  LDGSTS.E.BYPASS.LTC128B.128 [R203+0xe800], [R4.64+0x80] ;  /* 0x0e80008004cb7fae */ /* 0x0005e2000b901d4a */
[----:B------:R-:W-:-:S03]  /*5980*/  IADD3.X R31, R17, UR4, RZ, P0, !PT ;  /* 0x00000004111f7c10 */ /* 0x000fc600087fe4ff */
        /* <DEDUP_REMOVED lines=8> */
[----:B------:R-:W4:Y:S04]  /*5a10*/  LDSM.16.M88.4 R12, [R193+0x6000] ;  /* 0x00600000c10c783b */ /* 0x000f280000000200 */
[----:B------:R-:W-:Y:S04]  /*5a20*/  LDSM.16.M88.4 R24, [R192] ;  /* 0x00000000c018783b */ /* 0x000fe80000000200 */
[----:B--2---:R-:W-:Y:S04]  /*5a30*/  LDSM.16.M88.4 R4, [R191] ;  /* 0x00000000bf04783b */ /* 0x004fe80000000200 */
[----:B------:R-:W2:Y:S04]  /*5a40*/  LDSM.16.M88.4 R156, [R193+0x6800] ;  /* 0x00680000c19c783b */ /* 0x000ea80000000200 */
[----:B------:R-:W1:Y:S04]  /*5a50*/  LDSM.16.M88.4 R148, [R193+0x7000] ;  /* 0x00700000c194783b */ /* 0x000e680000000200 */
[----:B------:R-:W1:Y:S04]  /*5a60*/  LDSM.16.M88.4 R20, [R193+0x7800] ;  /* 0x00780000c114783b */ /* 0x000e680000000200 */
[----:B-----5:R-:W-:Y:S04]  /*5a70*/  LDSM.16.M88.4 R28, [R190] ;  /* 0x00000000be1c783b */ /* 0x020fe80000000200 */
[----:B---3--:R-:W3:Y:S04]  /*5a80*/  LDSM.16.M88.4 R8, [R187+0x6000] ;  /* 0x00600000bb08783b */ /* 0x008ee80000000200 */
[----:B------:R-:W5:Y:S04]  /*5a90*/  LDSM.16.M88.4 R220, [R183] ;  /* 0x00000000b7dc783b */ /* 0x000f680000000200 */
[----:B------:R-:W1:Y:S01]  /*5aa0*/  LDSM.16.M88.4 R168, [R182] ;  /* 0x00000000b6a8783b */ /* 0x000e620000000200 */
[C---:B----4-:R-:W-:Y:S03]  /*5ab0*/  HMMA.16816.F32 R16, R140.reuse, R12, RZ ;  /* 0x0000000c8c10723c */ /* 0x050fe600000018ff */
[----:B------:R-:W4:Y:S04]  /*5ac0*/  LDSM.16.M88.4 R164, [R181] ;  /* 0x00000000b5a4783b */ /* 0x000f280000000200 */
[----:B------:R-:W-:Y:S01]  /*5ad0*/  LDSM.16.M88.4 R224, [R187+0x6800] ;  /* 0x00680000bbe0783b */ /* 0x000fe20000000200 */
[C---:B------:R-:W-:Y:S03]  /*5ae0*/  HMMA.16816.F32 R12, R140.reuse, R14, RZ ;  /* 0x0000000e8c0c723c */ /* 0x040fe600000018ff */
[----:B------:R-:W-:Y:S04]  /*5af0*/  LDSM.16.M88.4 R136, [R187+0x7000] ;  /* 0x00700000bb88783b */ /* 0x000fe80000000200 */
[----:B------:R-:W-:Y:S01]  /*5b00*/  LDSM.16.M88.4 R32, [R187+0x7800] ;  /* 0x00780000bb20783b */ /* 0x000fe20000000200 */
[----:B--2---:R-:W-:Y:S03]  /*5b10*/  HMMA.16816.F32 R160, R140, R156, RZ ;  /* 0x0000009c8ca0723c */ /* 0x004fe600000018ff */
[----:B------:R-:W0:Y:S05]  /*5b20*/  LDGDEPBAR ;  /* 0x00000000000079af */ /* 0x000e2a0000000000 */
[C---:B------:R-:W-:Y:S08]  /*5b30*/  HMMA.16816.F32 R16, R24.reuse, R4, R16 ;  /* 0x000000041810723c */ /* 0x040ff00000001810 */
[----:B------:R-:W-:Y:S01]  /*5b40*/  HMMA.16816.F32 R12, R24, R6, R12 ;  /* 0x00000006180c723c */ /* 0x000fe2000000180c */
[----:B------:R-:W-:Y:S07]  /*5b50*/  LDSM.16.M88.4 R4, [R180] ;  /* 0x00000000b404783b */ /* 0x000fee0000000200 */
[C---:B-1----:R-:W-:Y:S08]  /*5b60*/  HMMA.16816.F32 R152, R140.reuse, R148, RZ ;  /* 0x000000948c98723c */ /* 0x042ff000000018ff */
[C---:B------:R-:W-:Y:S08]  /*5b70*/  HMMA.16816.F32 R156, R140.reuse, R158, RZ ;  /* 0x0000009e8c9c723c */ /* 0x040ff000000018ff */
[C---:B------:R-:W-:Y:S08]  /*5b80*/  HMMA.16816.F32 R148, R140.reuse, R150, RZ ;  /* 0x000000968c94723c */ /* 0x040ff000000018ff */
[C---:B------:R-:W-:Y:S08]  /*5b90*/  HMMA.16816.F32 R144, R140.reuse, R20, RZ ;  /* 0x000000148c90723c */ /* 0x040ff000000018ff */
[----:B------:R-:W-:Y:S01]  /*5ba0*/  HMMA.16816.F32 R140, R140, R22, RZ ;  /* 0x000000168c8c723c */ /* 0x000fe200000018ff */
[----:B------:R-:W1:Y:S07]  /*5bb0*/  LDSM.16.M88.4 R20, [R189] ;  /* 0x00000000bd14783b */ /* 0x000e6e0000000200 */
[C---:B---3--:R-:W-:Y:S08]  /*5bc0*/  HMMA.16816.F32 R16, R28.reuse, R8, R16 ;  /* 0x000000081c10723c */ /* 0x048ff00000001810 */
[----:B------:R-:W-:Y:S01]  /*5bd0*/  HMMA.16816.F32 R12, R28, R10, R12 ;  /* 0x0000000a1c0c723c */ /* 0x000fe2000000180c */
[----:B------:R-:W-:Y:S07]  /*5be0*/  LDSM.16.M88.4 R8, [R193+0x8000] ;  /* 0x00800000c108783b */ /* 0x000fee0000000200 */
[C---:B-----5:R-:W-:Y:S08]  /*5bf0*/  HMMA.16816.F32 R160, R24.reuse, R220, R160 ;  /* 0x000000dc18a0723c */ /* 0x060ff000000018a0 */
[C---:B------:R-:W-:Y:S01]  /*5c00*/  HMMA.16816.F32 R156, R24.reuse, R222, R156 ;  /* 0x000000de189c723c */ /* 0x040fe2000000189c */
[----:B------:R-:W-:Y:S07]  /*5c10*/  LDSM.16.M88.4 R220, [R180+0x800] ;  /* 0x00080000b4dc783b */ /* 0x000fee0000000200 */
[C---:B------:R-:W-:Y:S08]  /*5c20*/  HMMA.16816.F32 R152, R24.reuse, R168, R152 ;  /* 0x000000a81898723c */ /* 0x040ff00000001898 */
[C---:B------:R-:W-:Y:S01]  /*5c30*/  HMMA.16816.F32 R148, R24.reuse, R170, R148 ;  /* 0x000000aa1894723c */ /* 0x040fe20000001894 */
[----:B------:R-:W-:Y:S07]  /*5c40*/  LDSM.16.M88.4 R168, [R180+0x1000] ;  /* 0x00100000b4a8783b */ /* 0x000fee0000000200 */
[C---:B----4-:R-:W-:Y:S08]  /*5c50*/  HMMA.16816.F32 R144, R24.reuse, R164, R144 ;  /* 0x000000a41890723c */ /* 0x050ff00000001890 */
[----:B------:R-:W-:Y:S01]  /*5c60*/  HMMA.16816.F32 R140, R24, R166, R140 ;  /* 0x000000a6188c723c */ /* 0x000fe2000000188c */
[----:B------:R-:W2:Y:S04]  /*5c70*/  LDSM.16.M88.4 R24, [R194+0x2000] ;  /* 0x00200000c218783b */ /* 0x000ea80000000200 */
[----:B------:R-:W3:Y:S03]  /*5c80*/  LDSM.16.M88.4 R164, [R180+0x1800] ;  /* 0x00180000b4a4783b */ /* 0x000ee60000000200 */
[C---:B-1----:R-:W-:Y:S08]  /*5c90*/  HMMA.16816.F32 R16, R20.reuse, R4, R16 ;  /* 0x000000041410723c */ /* 0x042ff00000001810 */
[----:B------:R-:W-:Y:S01]  /*5ca0*/  HMMA.16816.F32 R12, R20, R6, R12 ;  /* 0x00000006140c723c */ /* 0x000fe2000000180c */
[----:B------:R-:W-:Y:S07]  /*5cb0*/  LDSM.16.M88.4 R4, [R179] ;  /* 0x00000000b304783b */ /* 0x000fee0000000200 */
        /* <DEDUP_REMOVED lines=9> */
[----:B------:R-:W4:Y:S03]  /*5d50*/  LDSM.16.M88.4 R28, [R193+0x9800] ;  /* 0x00980000c11c783b */ /* 0x000f260000000200 */
[C---:B--2---:R-:W-:Y:S08]  /*5d60*/  HMMA.16816.F32 R16, R24.reuse, R8, R16 ;  /* 0x000000081810723c */ /* 0x044ff00000001810 */
[----:B------:R-:W-:Y:S01]  /*5d70*/  HMMA.16816.F32 R12, R24, R10, R12 ;  /* 0x0000000a180c723c */ /* 0x000fe2000000180c */
[----:B------:R-:W-:Y:S07]  /*5d80*/  LDSM.16.M88.4 R8, [R187+0x8000] ;  /* 0x00800000bb08783b */ /* 0x000fee0000000200 */
[C---:B------:R-:W-:Y:S08]  /*5d90*/  HMMA.16816.F32 R160, R20.reuse, R220, R160 ;  /* 0x000000dc14a0723c */ /* 0x040ff000000018a0 */
[C---:B------:R-:W-:Y:S01]  /*5da0*/  HMMA.16816.F32 R156, R20.reuse, R222, R156 ;  /* 0x000000de149c723c */ /* 0x040fe2000000189c */
[----:B------:R-:W-:Y:S07]  /*5db0*/  LDSM.16.M88.4 R220, [R178] ;  /* 0x00000000b2dc783b */ /* 0x000fee0000000200 */
[C---:B------:R-:W-:Y:S08]  /*5dc0*/  HMMA.16816.F32 R152, R20.reuse, R168, R152 ;  /* 0x000000a81498723c */ /* 0x040ff00000001898 */
[C---:B------:R-:W-:Y:S01]  /*5dd0*/  HMMA.16816.F32 R148, R20.reuse, R170, R148 ;  /* 0x000000aa1494723c */ /* 0x040fe20000001894 */
[----:B------:R-:W-:Y:S07]  /*5de0*/  LDSM.16.M88.4 R168, [R177] ;  /* 0x00000000b1a8783b */ /* 0x000fee0000000200 */
[C---:B---3--:R-:W-:Y:S08]  /*5df0*/  HMMA.16816.F32 R144, R20.reuse, R164, R144 ;  /* 0x000000a41490723c */ /* 0x048ff00000001890 */
[----:B------:R-:W-:Y:S01]  /*5e00*/  HMMA.16816.F32 R140, R20, R166, R140 ;  /* 0x000000a6148c723c */ /* 0x000fe2000000188c */
[----:B------:R-:W2:Y:S04]  /*5e10*/  LDSM.16.M88.4 R20, [R190+0x2000] ;  /* 0x00200000be14783b */ /* 0x000ea80000000200 */
[----:B------:R-:W3:Y:S03]  /*5e20*/  LDSM.16.M88.4 R164, [R176] ;  /* 0x00000000b0a4783b */ /* 0x000ee60000000200 */
[C---:B-1----:R-:W-:Y:S08]  /*5e30*/  HMMA.16816.F32 R16, R32.reuse, R4, R16 ;  /* 0x000000042010723c */ /* 0x042ff00000001810 */
[----:B------:R-:W-:Y:S01]  /*5e40*/  HMMA.16816.F32 R12, R32, R6, R12 ;  /* 0x00000006200c723c */ /* 0x000fe2000000180c */
[----:B------:R-:W-:Y:S07]  /*5e50*/  LDSM.16.M88.4 R4, [R180+0x2000] ;  /* 0x00200000b404783b */ /* 0x000fee0000000200 */
[C---:B------:R-:W-:Y:S08]  /*5e60*/  HMMA.16816.F32 R160, R24.reuse, R224, R160 ;  /* 0x000000e018a0723c */ /* 0x040ff000000018a0 */
[C---:B------:R-:W-:Y:S01]  /*5e70*/  HMMA.16816.F32 R156, R24.reuse, R226, R156 ;  /* 0x000000e2189c723c */ /* 0x040fe2000000189c */
[----:B------:R-:W-:Y:S07]  /*5e80*/  LDSM.16.M88.4 R224, [R187+0x8800] ;  /* 0x00880000bbe0783b */ /* 0x000fee0000000200 */
[C---:B------:R-:W-:Y:S08]  /*5e90*/  HMMA.16816.F32 R152, R24.reuse, R136, R152 ;  /* 0x000000881898723c */ /* 0x040ff00000001898 */
[C---:B------:R-:W-:Y:S01]  /*5ea0*/  HMMA.16816.F32 R148, R24.reuse, R138, R148 ;  /* 0x0000008a1894723c */ /* 0x040fe20000001894 */
[----:B------:R-:W1:Y:S07]  /*5eb0*/  LDSM.16.M88.4 R136, [R189+0x2000] ;  /* 0x00200000bd88783b */ /* 0x000e6e0000000200 */
[C---:B----4-:R-:W-:Y:S08]  /*5ec0*/  HMMA.16816.F32 R144, R24.reuse, R28, R144 ;  /* 0x0000001c1890723c */ /* 0x050ff00000001890 */
[----:B------:R-:W-:Y:S01]  /*5ed0*/  HMMA.16816.F32 R140, R24, R30, R140 ;  /* 0x0000001e188c723c */ /* 0x000fe2000000188c */
[----:B------:R-:W4:Y:S04]  /*5ee0*/  LDSM.16.M88.4 R28, [R187+0x9000] ;  /* 0x00900000bb1c783b */ /* 0x000f280000000200 */
[----:B------:R-:W5:Y:S03]  /*5ef0*/  LDSM.16.M88.4 R24, [R187+0x9800] ;  /* 0x00980000bb18783b */ /* 0x000f660000000200 */
[C---:B--2---:R-:W-:Y:S08]  /*5f00*/  HMMA.16816.F32 R16, R20.reuse, R8, R16 ;  /* 0x000000081410723c */ /* 0x044ff00000001810 */
[----:B------:R-:W-:Y:S01]  /*5f10*/  HMMA.16816.F32 R12, R20, R10, R12 ;  /* 0x0000000a140c723c */ /* 0x000fe2000000180c */
[----:B------:R-:W-:Y:S07]  /*5f20*/  LDSM.16.M88.4 R8, [R194+0x4000] ;  /* 0x00400000c208783b */ /* 0x000fee0000000200 */
        /* <DEDUP_REMOVED lines=15> */
[----:B------:R-:W1:Y:S07]  /*6020*/  LDSM.16.M88.4 R224, [R192+0x4000] ;  /* 0x00400000c0e0783b */ /* 0x000e6e0000000200 */
[C---:B----4-:R-:W-:Y:S08]  /*6030*/  HMMA.16816.F32 R152, R20.reuse, R28, R152 ;  /* 0x0000001c1498723c */ /* 0x050ff00000001898 */
[C---:B------:R-:W-:Y:S01]  /*6040*/  HMMA.16816.F32 R148, R20.reuse, R30, R148 ;  /* 0x0000001e1494723c */ /* 0x040fe20000001894 */
[----:B------:R-:W4:Y:S07]  /*6050*/  LDSM.16.M88.4 R28, [R193+0xa800] ;  /* 0x00a80000c11c783b */ /* 0x000f2e0000000200 */
[C---:B-----5:R-:W-:Y:S08]  /*6060*/  HMMA.16816.F32 R144, R20.reuse, R24, R144 ;  /* 0x000000181490723c */ /* 0x060ff00000001890 */
[----:B------:R-:W-:Y:S01]  /*6070*/  HMMA.16816.F32 R140, R20, R26, R140 ;  /* 0x0000001a148c723c */ /* 0x000fe2000000188c */
[----:B------:R-:W5:Y:S04]  /*6080*/  LDSM.16.M88.4 R24, [R193+0xb000] ;  /* 0x00b00000c118783b */ /* 0x000f680000000200 */
[----:B------:R-:W1:Y:S03]  /*6090*/  LDSM.16.M88.4 R20, [R193+0xb800] ;  /* 0x00b80000c114783b */ /* 0x000e660000000200 */
        /* <DEDUP_REMOVED lines=16> */
[C---:B----4-:R-:W-:Y:S08]  /*61a0*/  HMMA.16816.F32 R160, R8.reuse, R28, R160 ;  /* 0x0000001c08a0723c */ /* 0x050ff000000018a0 */
[C---:B------:R-:W-:Y:S01]  /*61b0*/  HMMA.16816.F32 R156, R8.reuse, R30, R156 ;  /* 0x0000001e089c723c */ /* 0x040fe2000000189c */
[----:B------:R-:W-:Y:S07]  /*61c0*/  LDSM.16.M88.4 R28, [R187+0xa800] ;  /* 0x00a80000bb1c783b */ /* 0x000fee0000000200 */
[C---:B-----5:R-:W-:Y:S08]  /*61d0*/  HMMA.16816.F32 R152, R8.reuse, R24, R152 ;  /* 0x000000180898723c */ /* 0x060ff00000001898 */
[C---:B------:R-:W-:Y:S01]  /*61e0*/  HMMA.16816.F32 R148, R8.reuse, R26, R148 ;  /* 0x0000001a0894723c */ /* 0x040fe20000001894 */
[----:B------:R-:W-:Y:S07]  /*61f0*/  LDSM.16.M88.4 R24, [R187+0xb000] ;  /* 0x00b00000bb18783b */ /* 0x000fee0000000200 */
[C---:B------:R-:W-:Y:S08]  /*6200*/  HMMA.16816.F32 R144, R8.reuse, R20, R144 ;  /* 0x000000140890723c */ /* 0x040ff00000001890 */
[----:B------:R-:W-:Y:S01]  /*6210*/  HMMA.16816.F32 R140, R8, R22, R140 ;  /* 0x00000016088c723c */ /* 0x000fe2000000188c */
[----:B------:R-:W1:Y:S04]  /*6220*/  LDSM.16.M88.4 R8, [R189+0x4000] ;  /* 0x00400000bd08783b */ /* 0x000e680000000200 */
[----:B------:R-:W4:Y:S03]  /*6230*/  LDSM.16.M88.4 R20, [R187+0xb800] ;  /* 0x00b80000bb14783b */ /* 0x000f260000000200 */
[C---:B--2---:R-:W-:Y:S08]  /*6240*/  HMMA.16816.F32 R16, R136.reuse, R32, R16 ;  /* 0x000000208810723c */ /* 0x044ff00000001810 */
[----:B------:R-:W-:Y:S08]  /*6250*/  HMMA.16816.F32 R12, R136, R34, R12 ;  /* 0x00000022880c723c */ /* 0x000ff0000000180c */
[C---:B------:R-:W-:Y:S08]  /*6260*/  HMMA.16816.F32 R160, R224.reuse, R220, R160 ;  /* 0x000000dce0a0723c */ /* 0x040ff000000018a0 */
[C---:B------:R-:W-:Y:S08]  /*6270*/  HMMA.16816.F32 R152, R224.reuse, R168, R152 ;  /* 0x000000a8e098723c */ /* 0x040ff00000001898 */
[----:B---3--:R-:W-:Y:S08]  /*6280*/  HMMA.16816.F32 R144, R224, R164, R144 ;  /* 0x000000a4e090723c */ /* 0x008ff00000001890 */
[C---:B-1----:R-:W-:Y:S08]  /*6290*/  HMMA.16816.F32 R16, R8.reuse, R4, R16 ;  /* 0x000000040810723c */ /* 0x042ff00000001810 */
[----:B------:R-:W-:Y:S01]  /*62a0*/  HMMA.16816.F32 R12, R8, R6, R12 ;  /* 0x00000006080c723c */ /* 0x000fe2000000180c */
[----:B------:R-:W1:Y:S07]  /*62b0*/  LDSM.16.M88.4 R4, [R180+0x5000] ;  /* 0x00500000b404783b */ /* 0x000e6e0000000200 */
[----:B------:R-:W-:Y:S01]  /*62c0*/  HMMA.16816.F32 R148, R224, R170, R148 ;  /* 0x000000aae094723c */ /* 0x000fe20000001894 */
[----:B------:R-:W2:Y:S07]  /*62d0*/  LDSM.16.M88.4 R168, [R180+0x4800] ;  /* 0x00480000b4a8783b */ /* 0x000eae0000000200 */
[----:B------:R-:W-:Y:S07]  /*62e0*/  HMMA.16816.F32 R160, R136, R28, R160 ;  /* 0x0000001c88a0723c */ /* 0x000fee00000018a0 */
[----:B------:R-:W-:Y:S01]  /*62f0*/  IMAD R29, R201, 0x40, R210 ;  /* 0x00000040c91d7824 */ /* 0x000fe200078e02d2 */
[----:B------:R-:W-:Y:S04]  /*6300*/  HMMA.16816.F32 R156, R224, R222, R156 ;  /* 0x000000dee09c723c */ /* 0x000fe8000000189c */
[----:B------:R-:W-:-:S02]  /*6310*/  ISETP.GE.AND P5, PT, R29, R207, PT ;  /* 0x000000cf1d00720c */ /* 0x000fc40003fa6270 */
[C---:B------:R-:W-:Y:S02]  /*6320*/  ISETP.GE.AND P0, PT, R29.reuse, R202, PT ;  /* 0x000000ca1d00720c */ /* 0x040fe40003f06270 */
[C---:B------:R-:W-:Y:S01]  /*6330*/  HMMA.16816.F32 R152, R136.reuse, R24, R152 ;  /* 0x000000188898723c */ /* 0x040fe20000001898 */
[C---:B------:R-:W-:Y:S02]  /*6340*/  ISETP.LT.OR P5, PT, R29.reuse, R208, P5 ;  /* 0x000000d01d00720c */ /* 0x040fe40002fa1670 */
[C---:B------:R-:W-:Y:S02]  /*6350*/  ISETP.LT.OR P0, PT, R29.reuse, R206, P0 ;  /* 0x000000ce1d00720c */ /* 0x040fe40000701670 */
[----:B------:R-:W-:Y:S02]  /*6360*/  FSEL R16, R16, -INF , !P5 ;  /* 0xff80000010107808 */ /* 0x000fe40006800000 */
[----:B------:R-:W-:Y:S01]  /*6370*/  IADD3 R25, R29, 0x8, RZ ;  /* 0x000000081d197810 */ /* 0x000fe20007ffe0ff */
[----:B----4-:R-:W-:Y:S01]  /*6380*/  HMMA.16816.F32 R144, R136, R20, R144 ;  /* 0x000000148890723c */ /* 0x010fe20000001890 */
[----:B------:R-:W-:-:S02]  /*6390*/  FSEL R18, R18, -INF , !P0 ;  /* 0xff80000012127808 */ /* 0x000fc40004000000 */
[CC--:B------:R-:W-:Y:S02]  /*63a0*/  ISETP.GE.AND P6, PT, R25.reuse, R207.reuse, PT ;  /* 0x000000cf1900720c */ /* 0x0c0fe40003fc6270 */
[----:B------:R-:W-:Y:S02]  /*63b0*/  ISETP.GE.AND P1, PT, R25, R202, PT ;  /* 0x000000ca1900720c */ /* 0x000fe40003f26270 */
[----:B------:R-:W-:Y:S01]  /*63c0*/  IADD3 R21, R29, 0x1, RZ ;  /* 0x000000011d157810 */ /* 0x000fe20007ffe0ff */
[----:B------:R-:W-:Y:S01]  /*63d0*/  HMMA.16816.F32 R156, R136, R30, R156 ;  /* 0x0000001e889c723c */ /* 0x000fe2000000189c */
[----:B------:R-:W-:Y:S02]  /*63e0*/  ISETP.LT.OR P6, PT, R25, R208, P6 ;  /* 0x000000d01900720c */ /* 0x000fe400037c1670 */
[C---:B------:R-:W-:Y:S02]  /*63f0*/  ISETP.GE.AND P4, PT, R21.reuse, R207, PT ;  /* 0x000000cf1500720c */ /* 0x040fe40003f86270 */
[----:B------:R-:W-:-:S02]  /*6400*/  ISETP.GE.AND P2, PT, R21, R202, PT ;  /* 0x000000ca1500720c */ /* 0x000fc40003f46270 */
[C---:B------:R-:W-:Y:S01]  /*6410*/  ISETP.LT.OR P4, PT, R21.reuse, R208, P4 ;  /* 0x000000d01500720c */ /* 0x040fe20002781670 */
[----:B-1----:R-:W-:Y:S01]  /*6420*/  HMMA.16816.F32 R152, R8, R4, R152 ;  /* 0x000000040898723c */ /* 0x002fe20000001898 */
[-C--:B------:R-:W-:Y:S02]  /*6430*/  ISETP.LT.OR P2, PT, R21, R206.reuse, P2 ;  /* 0x000000ce1500720c */ /* 0x080fe40001741670 */
[----:B------:R-:W-:Y:S02]  /*6440*/  IADD3 R21, R29, 0x9, RZ ;  /* 0x000000091d157810 */ /* 0x000fe40007ffe0ff */
[----:B------:R-:W-:Y:S02]  /*6450*/  ISETP.LT.OR P1, PT, R25, R206, P1 ;  /* 0x000000ce1900720c */ /* 0x000fe40000f21670 */
[C---:B------:R-:W-:Y:S01]  /*6460*/  ISETP.GE.AND P5, PT, R21.reuse, R207, PT ;  /* 0x000000cf1500720c */ /* 0x040fe20003fa6270 */
[----:B------:R-:W-:Y:S01]  /*6470*/  HMMA.16816.F32 R148, R136, R26, R148 ;  /* 0x0000001a8894723c */ /* 0x000fe20000001894 */
[----:B------:R-:W-:-:S02]  /*6480*/  ISETP.GE.AND P0, PT, R21, R202, PT ;  /* 0x000000ca1500720c */ /* 0x000fc40003f06270 */
[C---:B------:R-:W-:Y:S02]  /*6490*/  ISETP.LT.OR P5, PT, R21.reuse, R208, P5 ;  /* 0x000000d01500720c */ /* 0x040fe40002fa1670 */
[----:B------:R-:W-:Y:S02]  /*64a0*/  ISETP.LT.OR P0, PT, R21, R206, P0 ;  /* 0x000000ce1500720c */ /* 0x000fe40000701670 */
[----:B------:R-:W-:Y:S01]  /*64b0*/  FSEL R0, R17, -INF , !P4 ;  /* 0xff80000011007808 */ /* 0x000fe20006000000 */
[----:B--2---:R-:W-:Y:S01]  /*64c0*/  HMMA.16816.F32 R160, R8, R168, R160 ;  /* 0x000000a808a0723c */ /* 0x004fe200000018a0 */
[----:B------:R-:W-:Y:S02]  /*64d0*/  FSEL R28, R12, -INF , !P6 ;  /* 0xff8000000c1c7808 */ /* 0x000fe40007000000 */
[----:B------:R-:W-:Y:S02]  /*64e0*/  FSEL R17, R14, -INF , !P1 ;  /* 0xff8000000e117808 */ /* 0x000fe40004800000 */
[----:B------:R-:W-:-:S02]  /*64f0*/  FSEL R4, R13, -INF , !P5 ;  /* 0xff8000000d047808 */ /* 0x000fc40006800000 */
[----:B------:R-:W-:Y:S01]  /*6500*/  FSEL R5, R15, -INF , !P0 ;  /* 0xff8000000f057808 */ /* 0x000fe20004000000 */
[----:B------:R-:W-:Y:S01]  /*6510*/  HMMA.16816.F32 R140, R224, R166, R140 ;  /* 0x000000a6e08c723c */ /* 0x000fe2000000188c */
[----:B------:R-:W1:Y:S01]  /*6520*/  LDSM.16.M88.4 R12, [R180+0x5800] ;  /* 0x00580000b40c783b */ /* 0x000e620000000200 */
[----:B------:R-:W-:Y:S01]  /*6530*/  IADD3 R21, R29, 0x10, RZ ;  /* 0x000000101d157810 */ /* 0x000fe20007ffe0ff */
[----:B------:R-:W-:-:S04]  /*6540*/  DEPBAR.LE SB0, 0x0 ;  /* 0x000080000000791a */ /* 0x000fc80000000000 */
[----:B------:R-:W-:Y:S01]  /*6550*/  FSEL R19, R19, -INF , !P2 ;  /* 0xff80000013137808 */ /* 0x000fe20005000000 */
[C---:B------:R-:W-:Y:S01]  /*6560*/  HMMA.16816.F32 R156, R8.reuse, R170, R156 ;  /* 0x000000aa089c723c */ /* 0x040fe2000000189c */
[----:B------:R-:W-:Y:S02]  /*6570*/  IADD3 R25, R29, 0x11, RZ ;  /* 0x000000111d197810 */ /* 0x000fe40007ffe0ff */
[CC--:B------:R-:W-:Y:S02]  /*6580*/  ISETP.GE.AND P4, PT, R21.reuse, R207.reuse, PT ;  /* 0x000000cf1500720c */ /* 0x0c0fe40003f86270 */
[-C--:B------:R-:W-:Y:S02]  /*6590*/  ISETP.GE.AND P2, PT, R21, R202.reuse, PT ;  /* 0x000000ca1500720c */ /* 0x080fe40003f46270 */
[C---:B------:R-:W-:Y:S01]  /*65a0*/  ISETP.GE.AND P6, PT, R25.reuse, R207, PT ;  /* 0x000000cf1900720c */ /* 0x040fe20003fc6270 */
[----:B------:R-:W-:Y:S01]  /*65b0*/  HMMA.16816.F32 R148, R8, R6, R148 ;  /* 0x000000060894723c */ /* 0x000fe20000001894 */
[----:B------:R-:W-:-:S02]  /*65c0*/  ISETP.GE.AND P1, PT, R25, R202, PT ;  /* 0x000000ca1900720c */ /* 0x000fc40003f26270 */
[C---:B------:R-:W-:Y:S02]  /*65d0*/  ISETP.LT.OR P4, PT, R21.reuse, R208, P4 ;  /* 0x000000d01500720c */ /* 0x040fe40002781670 */
[----:B------:R-:W-:Y:S02]  /*65e0*/  ISETP.LT.OR P2, PT, R21, R206, P2 ;  /* 0x000000ce1500720c */ /* 0x000fe40001741670 */
[----:B------:R-:W-:Y:S01]  /*65f0*/  IADD3 R27, R29, 0x19, RZ ;  /* 0x000000191d1b7810 */ /* 0x000fe20007ffe0ff */
[----:B------:R-:W-:Y:S01]  /*6600*/  HMMA.16816.F32 R140, R136, R22, R140 ;  /* 0x00000016888c723c */ /* 0x000fe2000000188c */
[C---:B------:R-:W-:Y:S02]  /*6610*/  ISETP.LT.OR P6, PT, R25.reuse, R208, P6 ;  /* 0x000000d01900720c */ /* 0x040fe400037c1670 */
[----:B------:R-:W-:Y:S02]  /*6620*/  ISETP.LT.OR P1, PT, R25, R206, P1 ;  /* 0x000000ce1900720c */ /* 0x000fe40000f21670 */
[----:B------:R-:W-:-:S02]  /*6630*/  FSEL R160, R160, -INF , !P4 ;  /* 0xff800000a0a07808 */ /* 0x000fc40006000000 */
[----:B------:R-:W-:Y:S02]  /*6640*/  FSEL R25, R162, -INF , !P2 ;  /* 0xff800000a2197808 */ /* 0x000fe40005000000 */
[C---:B------:R-:W-:Y:S02]  /*6650*/  ISETP.GE.AND P4, PT, R27.reuse, R207, PT ;  /* 0x000000cf1b00720c */ /* 0x040fe40003f86270 */
[----:B------:R-:W-:Y:S02]  /*6660*/  ISETP.GE.AND P2, PT, R27, R202, PT ;  /* 0x000000ca1b00720c */ /* 0x000fe40003f46270 */
[----:B------:R-:W-:Y:S01]  /*6670*/  IADD3 R7, R29, 0x20, RZ ;  /* 0x000000201d077810 */ /* 0x000fe20007ffe0ff */
[----:B------:R-:W-:Y:S01]  /*6680*/  BAR.SYNC.DEFER_BLOCKING 0x0 ;  /* 0x0000000000007b1d */ /* 0x000fe20000010000 */
[C---:B------:R-:W-:Y:S02]  /*6690*/  ISETP.LT.OR P4, PT, R27.reuse, R208, P4 ;  /* 0x000000d01b00720c */ /* 0x040fe40002781670 */
[----:B------:R-:W-:Y:S01]  /*66a0*/  ISETP.LT.OR P2, PT, R27, R206, P2 ;  /* 0x000000ce1b00720c */ /* 0x000fe20001741670 */
[----:B-1----:R-:W-:Y:S01]  /*66b0*/  HMMA.16816.F32 R144, R8, R12, R144 ;  /* 0x0000000c0890723c */ /* 0x002fe20000001890 */
[----:B------:R-:W-:-:S02]  /*66c0*/  FSEL R26, R161, -INF , !P6 ;  /* 0xff800000a11a7808 */ /* 0x000fc40007000000 */
[----:B------:R-:W-:Y:S02]  /*66d0*/  FSEL R27, R163, -INF , !P1 ;  /* 0xff800000a31b7808 */ /* 0x000fe40004800000 */
[C---:B------:R-:W-:Y:S02]  /*66e0*/  ISETP.GE.AND P6, PT, R7.reuse, R207, PT ;  /* 0x000000cf0700720c */ /* 0x040fe40003fc6270 */
[----:B------:R-:W-:Y:S01]  /*66f0*/  ISETP.GE.AND P1, PT, R7, R202, PT ;  /* 0x000000ca0700720c */ /* 0x000fe20003f26270 */
[----:B------:R-:W-:Y:S01]  /*6700*/  HMMA.16816.F32 R140, R8, R14, R140 ;  /* 0x0000000e088c723c */ /* 0x000fe2000000188c */
[----:B------:R-:W-:Y:S02]  /*6710*/  IADD3 R21, R29, 0x18, RZ ;  /* 0x000000181d157810 */ /* 0x000fe40007ffe0ff */
[C---:B------:R-:W-:Y:S02]  /*6720*/  ISETP.LT.OR P6, PT, R7.reuse, R208, P6 ;  /* 0x000000d00700720c */ /* 0x040fe400037c1670 */
[----:B------:R-:W-:-:S02]  /*6730*/  ISETP.LT.OR P1, PT, R7, R206, P1 ;  /* 0x000000ce0700720c */ /* 0x000fc40000f21670 */
[----:B------:R-:W-:Y:S02]  /*6740*/  IADD3 R7, R29, 0x28, RZ ;  /* 0x000000281d077810 */ /* 0x000fe40007ffe0ff */
[CC--:B------:R-:W-:Y:S02]  /*6750*/  ISETP.GE.AND P5, PT, R21.reuse, R207.reuse, PT ;  /* 0x000000cf1500720c */ /* 0x0c0fe40003fa6270 */
[----:B------:R-:W-:Y:S02]  /*6760*/  ISETP.GE.AND P0, PT, R21, R202, PT ;  /* 0x000000ca1500720c */ /* 0x000fe40003f06270 */
[----:B------:R-:W-:Y:S02]  /*6770*/  FSEL R20, R157, -INF , !P4 ;  /* 0xff8000009d147808 */ /* 0x000fe40006000000 */
[----:B------:R-:W-:Y:S02]  /*6780*/  ISETP.GE.AND P4, PT, R7, R207, PT ;  /* 0x000000cf0700720c */ /* 0x000fe40003f86270 */
[----:B------:R-:W-:-:S02]  /*6790*/  ISETP.LT.OR P5, PT, R21, R208, P5 ;  /* 0x000000d01500720c */ /* 0x000fc40002fa1670 */
[----:B------:R-:W-:Y:S02]  /*67a0*/  ISETP.LT.OR P0, PT, R21, R206, P0 ;  /* 0x000000ce1500720c */ /* 0x000fe40000701670 */
[----:B------:R-:W-:Y:S02]  /*67b0*/  IADD3 R31, R29, 0x21, RZ ;  /* 0x000000211d1f7810 */ /* 0x000fe40007ffe0ff */
[----:B------:R-:W-:Y:S02]  /*67c0*/  ISETP.LT.OR P4, PT, R7, R208, P4 ;  /* 0x000000d00700720c */ /* 0x000fe40002781670 */
[----:B------:R-:W-:Y:S02]  /*67d0*/  FSEL R24, R156, -INF , !P5 ;  /* 0xff8000009c187808 */ /* 0x000fe40006800000 */
[----:B------:R-:W-:Y:S02]  /*67e0*/  FSEL R21, R158, -INF , !P0 ;  /* 0xff8000009e157808 */ /* 0x000fe40004000000 */
[----:B------:R-:W-:-:S02]  /*67f0*/  FSEL R23, R159, -INF , !P2 ;  /* 0xff8000009f177808 */ /* 0x000fc40005000000 */
[----:B------:R-:W-:Y:S02]  /*6800*/  IADD3 R13, R29, 0x31, RZ ;  /* 0x000000311d0d7810 */ /* 0x000fe40007ffe0ff */
[CC--:B------:R-:W-:Y:S02]  /*6810*/  ISETP.GE.AND P5, PT, R31.reuse, R207.reuse, PT ;  /* 0x000000cf1f00720c */ /* 0x0c0fe40003fa6270 */
[-C--:B------:R-:W-:Y:S02]  /*6820*/  ISETP.GE.AND P0, PT, R31, R202.reuse, PT ;  /* 0x000000ca1f00720c */ /* 0x080fe40003f06270 */
[----:B------:R-:W-:Y:S02]  /*6830*/  ISETP.GE.AND P2, PT, R7, R202, PT ;  /* 0x000000ca0700720c */ /* 0x000fe40003f46270 */
[----:B------:R-:W-:Y:S02]  /*6840*/  FSEL R166, R148, -INF , !P4 ;  /* 0xff80000094a67808 */ /* 0x000fe40006000000 */
[----:B------:R-:W-:-:S02]  /*6850*/  ISETP.GE.AND P4, PT, R13, R207, PT ;  /* 0x000000cf0d00720c */ /* 0x000fc40003f86270 */
[C---:B------:R-:W-:Y:S02]  /*6860*/  ISETP.LT.OR P5, PT, R31.reuse, R208, P5 ;  /* 0x000000d01f00720c */ /* 0x040fe40002fa1670 */
[-C--:B------:R-:W-:Y:S02]  /*6870*/  ISETP.LT.OR P0, PT, R31, R206.reuse, P0 ;  /* 0x000000ce1f00720c */ /* 0x080fe40000701670 */
[----:B------:R-:W-:Y:S02]  /*6880*/  ISETP.LT.OR P2, PT, R7, R206, P2 ;  /* 0x000000ce0700720c */ /* 0x000fe40001741670 */
[C---:B------:R-:W-:Y:S02]  /*6890*/  IADD3 R31, R29.reuse, 0x29, RZ ;  /* 0x000000291d1f7810 */ /* 0x040fe40007ffe0ff */
[----:B------:R-:W-:Y:S02]  /*68a0*/  IADD3 R7, R29, 0x30, RZ ;  /* 0x000000301d077810 */ /* 0x000fe40007ffe0ff */
[----:B------:R-:W-:-:S02]  /*68b0*/  ISETP.LT.OR P4, PT, R13, R208, P4 ;  /* 0x000000d00d00720c */ /* 0x000fc40002781670 */
[----:B------:R-:W-:Y:S02]  /*68c0*/  FSEL R165, R154, -INF , !P1 ;  /* 0xff8000009aa57808 */ /* 0x000fe40004800000 */
[----:B------:R-:W-:Y:S02]  /*68d0*/  FSEL R168, R153, -INF , !P5 ;  /* 0xff80000099a87808 */ /* 0x000fe40006800000 */
[----:B------:R-:W-:Y:S02]  /*68e0*/  FSEL R169, R155, -INF , !P0 ;  /* 0xff8000009ba97808 */ /* 0x000fe40004000000 */
[----:B------:R-:W-:Y:S02]  /*68f0*/  FSEL R164, R152, -INF , !P6 ;  /* 0xff80000098a47808 */ /* 0x000fe40007000000 */
[----:B------:R-:W-:Y:S02]  /*6900*/  ISETP.GE.AND P1, PT, R31, R202, PT ;  /* 0x000000ca1f00720c */ /* 0x000fe40003f26270 */
[----:B------:R-:W-:-:S02]  /*6910*/  ISETP.GE.AND P5, PT, R7, R207, PT ;  /* 0x000000cf0700720c */ /* 0x000fc40003fa6270 */
[----:B------:R-:W-:Y:S02]  /*6920*/  ISETP.GE.AND P0, PT, R7, R202, PT ;  /* 0x000000ca0700720c */ /* 0x000fe40003f06270 */
[----:B------:R-:W-:Y:S02]  /*6930*/  ISETP.GE.AND P6, PT, R31, R207, PT ;  /* 0x000000cf1f00720c */ /* 0x000fe40003fc6270 */
[----:B------:R-:W-:Y:S02]  /*6940*/  FSEL R152, R145, -INF , !P4 ;  /* 0xff80000091987808 */ /* 0x000fe40006000000 */
[----:B------:R-:W-:Y:S02]  /*6950*/  ISETP.GT.AND P4, PT, R201, R196, PT ;  /* 0x000000c4c900720c */ /* 0x000fe40003f84270 */
[----:B------:R-:W-:Y:S02]  /*6960*/  ISETP.LT.OR P1, PT, R31, R206, P1 ;  /* 0x000000ce1f00720c */ /* 0x000fe40000f21670 */
[----:B------:R-:W-:-:S02]  /*6970*/  ISETP.LT.OR P5, PT, R7, R208, P5 ;  /* 0x000000d00700720c */ /* 0x000fc40002fa1670 */
[----:B------:R-:W-:Y:S02]  /*6980*/  ISETP.LT.OR P0, PT, R7, R206, P0 ;  /* 0x000000ce0700720c */ /* 0x000fe40000701670 */
[----:B------:R-:W-:Y:S02]  /*6990*/  ISETP.LT.OR P6, PT, R31, R208, P6 ;  /* 0x000000d01f00720c */ /* 0x000fe400037c1670 */
[C---:B------:R-:W-:Y:S02]  /*69a0*/  IADD3 R7, R29.reuse, 0x38, RZ ;  /* 0x000000381d077810 */ /* 0x040fe40007ffe0ff */
[----:B------:R-:W-:Y:S02]  /*69b0*/  IADD3 R29, R29, 0x39, RZ ;  /* 0x000000391d1d7810 */ /* 0x000fe40007ffe0ff */
[----:B------:R-:W-:Y:S02]  /*69c0*/  FSEL R167, R151, -INF , !P1 ;  /* 0xff80000097a77808 */ /* 0x000fe40004800000 */
[----:B------:R-:W-:-:S02]  /*69d0*/  FSEL R163, R150, -INF , !P2 ;  /* 0xff80000096a37808 */ /* 0x000fc40005000000 */
[----:B------:R-:W-:Y:S02]  /*69e0*/  FSEL R170, R149, -INF , !P6 ;  /* 0xff80000095aa7808 */ /* 0x000fe40007000000 */
[----:B------:R-:W-:Y:S02]  /*69f0*/  FSEL R154, R144, -INF , !P5 ;  /* 0xff800000909a7808 */ /* 0x000fe40006800000 */
[----:B------:R-:W-:Y:S02]  /*6a00*/  FSEL R151, R146, -INF , !P0 ;  /* 0xff80000092977808 */ /* 0x000fe40004000000 */
[-C--:B------:R-:W-:Y:S02]  /*6a10*/  ISETP.GE.AND P2, PT, R13, R202.reuse, PT ;  /* 0x000000ca0d00720c */ /* 0x080fe40003f46270 */
[C---:B------:R-:W-:Y:S02]  /*6a20*/  ISETP.GE.AND P6, PT, R7.reuse, R207, PT ;  /* 0x000000cf0700720c */ /* 0x040fe40003fc6270 */
[----:B------:R-:W-:-:S02]  /*6a30*/  ISETP.GE.AND P1, PT, R7, R202, PT ;  /* 0x000000ca0700720c */ /* 0x000fc40003f26270 */
[C---:B------:R-:W-:Y:S02]  /*6a40*/  ISETP.GE.AND P5, PT, R29.reuse, R207, PT ;  /* 0x000000cf1d00720c */ /* 0x040fe40003fa6270 */
[----:B------:R-:W-:Y:S02]  /*6a50*/  ISETP.GE.AND P0, PT, R29, R202, PT ;  /* 0x000000ca1d00720c */ /* 0x000fe40003f06270 */
[----:B------:R-:W-:Y:S02]  /*6a60*/  ISETP.LT.OR P2, PT, R13, R206, P2 ;  /* 0x000000ce0d00720c */ /* 0x000fe40001741670 */
[C---:B------:R-:W-:Y:S02]  /*6a70*/  ISETP.LT.OR P6, PT, R7.reuse, R208, P6 ;  /* 0x000000d00700720c */ /* 0x040fe400037c1670 */
[----:B------:R-:W-:Y:S02]  /*6a80*/  ISETP.LT.OR P1, PT, R7, R206, P1 ;  /* 0x000000ce0700720c */ /* 0x000fe40000f21670 */
[----:B------:R-:W-:-:S02]  /*6a90*/  ISETP.LT.OR P5, PT, R29, R208, P5 ;  /* 0x000000d01d00720c */ /* 0x000fc40002fa1670 */
[----:B------:R-:W-:Y:S02]  /*6aa0*/  ISETP.LT.OR P0, PT, R29, R206, P0 ;  /* 0x000000ce1d00720c */ /* 0x000fe40000701670 */
        /* <DEDUP_REMOVED lines=8> */
[----:B------:R-:W-:-:S05]  /*6b30*/  IMAD.SHL.U32 R6, R201, 0x40, RZ ;  /* 0x00000040c9067824 */ /* 0x000fca00078e00ff */
[C---:B------:R-:W-:Y:S02]  /*6b40*/  IADD3 R12, R6.reuse, -0x40, RZ ;  /* 0xffffffc0060c7810 */ /* 0x040fe40007ffe0ff */
[----:B------:R-:W-:Y:S02]  /*6b50*/  IABS R10, R6 ;  /* 0x00000006000a7213 */ /* 0x000fe40000000000 */
[----:B------:R-:W-:Y:S02]  /*6b60*/  IABS R8, R12 ;  /* 0x0000000c00087213 */ /* 0x000fe40000000000 */
[----:B------:R-:W-:Y:S02]  /*6b70*/  LOP3.LUT R6, R6, c[0x0][0x2d0], RZ, 0x3c, !PT ;  /* 0x0000b40006067a12 */ /* 0x000fe400078e3cff */
[----:B------:R-:W-:Y:S01]  /*6b80*/  LOP3.LUT R12, R12, c[0x0][0x2d0], RZ, 0x3c, !PT ;  /* 0x0000b4000c0c7a12 */ /* 0x000fe200078e3cff */
[----:B-1----:R-:W1:Y:S01]  /*6b90*/  MUFU.RCP R14, R7 ;  /* 0x00000007000e7308 */ /* 0x002e620000001000 */
[----:B------:R-:W-:-:S02]  /*6ba0*/  ISETP.GE.AND P2, PT, R6, RZ, PT ;  /* 0x000000ff0600720c */ /* 0x000fc40003f46270 */
[----:B-1----:R-:W-:-:S05]  /*6bb0*/  IADD3 R14, R14, 0xffffffe, RZ ;  /* 0x0ffffffe0e0e7810 */ /* 0x002fca0007ffe0ff */
[----:B------:R-:W1:Y:S02]  /*6bc0*/  F2I.FTZ.U32.TRUNC.NTZ R15, R14 ;  /* 0x0000000e000f7305 */ /* 0x000e64000021f000 */
[----:B-1----:R-:W-:Y:S01]  /*6bd0*/  IMAD.MOV R11, RZ, RZ, -R15 ;  /* 0x000000ffff0b7224 */ /* 0x002fe200078e0a0f */
[----:B------:R-:W-:-:S03]  /*6be0*/  MOV R14, RZ ;  /* 0x000000ff000e7202 */ /* 0x000fc60000000f00 */
[----:B------:R-:W-:-:S04]  /*6bf0*/  IMAD R11, R11, R2, RZ ;  /* 0x000000020b0b7224 */ /* 0x000fc800078e02ff */
[----:B------:R-:W-:-:S06]  /*6c00*/  IMAD.HI.U32 R11, R15, R11, R14 ;  /* 0x0000000b0f0b7227 */ /* 0x000fcc00078e000e */
[----:B------:R-:W-:-:S04]  /*6c10*/  IMAD.HI.U32 R13, R11, R10, RZ ;  /* 0x0000000a0b0d7227 */ /* 0x000fc800078e00ff */
[----:B------:R-:W-:-:S04]  /*6c20*/  IMAD.HI.U32 R11, R11, R8, RZ ;  /* 0x000000080b0b7227 */ /* 0x000fc800078e00ff */
[----:B------:R-:W-:Y:S02]  /*6c30*/  IMAD.MOV R9, RZ, RZ, -R13 ;  /* 0x000000ffff097224 */ /* 0x000fe400078e0a0d */
[----:B------:R-:W-:Y:S02]  /*6c40*/  IMAD.MOV R7, RZ, RZ, -R11 ;  /* 0x000000ffff077224 */ /* 0x000fe400078e0a0b */
[C---:B------:R-:W-:Y:S02]  /*6c50*/  IMAD R9, R2.reuse, R9, R10 ;  /* 0x0000000902097224 */ /* 0x040fe400078e020a */
[----:B------:R-:W-:-:S03]  /*6c60*/  IMAD R7, R2, R7, R8 ;  /* 0x0000000702077224 */ /* 0x000fc600078e0208 */
[C---:B------:R-:W-:Y:S02]  /*6c70*/  ISETP.GT.U32.AND P0, PT, R2.reuse, R9, PT ;  /* 0x000000090200720c */ /* 0x040fe40003f04070 */
[----:B------:R-:W-:-:S11]  /*6c80*/  ISETP.GT.U32.AND P1, PT, R2, R7, PT ;  /* 0x000000070200720c */ /* 0x000fd60003f24070 */
[-C--:B------:R-:W-:Y:S02]  /*6c90*/  @!P0 IADD3 R9, R9, -R2.reuse, RZ ;  /* 0x8000000209098210 */ /* 0x080fe40007ffe0ff */
[----:B------:R-:W-:Y:S01]  /*6ca0*/  @!P1 IMAD.IADD R7, R7, 0x1, -R2 ;  /* 0x0000000107079824 */ /* 0x000fe200078e0a02 */
[----:B------:R-:W-:Y:S02]  /*6cb0*/  @!P0 IADD3 R13, R13, 0x1, RZ ;  /* 0x000000010d0d8810 */ /* 0x000fe40007ffe0ff */
        /* <DEDUP_REMOVED lines=28> */
[----:B------:R-:W-:-:S05]  /*6e80*/  IMAD.WIDE.U32 R8, R8, c[0x0][0x180], R10 ;  /* 0x0000600008087a25 */ /* 0x000fca00078e000a */
[----:B------:R-:W-:Y:S01]  /*6e90*/  IADD3 R2, R9, R7, RZ ;  /* 0x0000000709027210 */ /* 0x000fe20007ffe0ff */
[----:B------:R-:W-:Y:S05]  /*6ea0*/  BRA `(.L_x_5276) ;  /* 0x0000004000007947 */ /* 0x000fea0003800000 */
.L_x_5275:
[----:B------:R-:W-:-:S04]  /*6eb0*/  ULEA UR5, -UR8, URZ, 0x6 ;  /* 0x0000003f08057291 */ /* 0x000fc8000f8e313f */
[----:B------:R-:W-:Y:S02]  /*6ec0*/  USHF.R.S32.HI UR4, URZ, 0x1f, UR5 ;  /* 0x0000001f3f047899 */ /* 0x000fe40008011405 */
[----:B------:R-:W-:-:S04]  /*6ed0*/  MOV R8, UR5 ;  /* 0x0000000500087c02 */ /* 0x000fc80008000f00 */
[----:B------:R-:W-:Y:S02]  /*6ee0*/  MOV R2, UR4 ;  /* 0x0000000400027c02 */ /* 0x000fe40008000f00 */
.L_x_5276:
[----:B------:R-:W-:Y:S01]  /*6ef0*/  IADD3 R8, P0, R134, R8, RZ ;  /* 0x0000000886087210 */ /* 0x000fe20007f1e0ff */
[----:B------:R-:W-:Y:S02]  /*6f00*/  USHF.L.U32 UR5, UR8, 0x5, URZ ;  /* 0x0000000508057899 */ /* 0x000fe4000800063f */
[----:B------:R-:W-:Y:S02]  /*6f10*/  ULDC UR4, c[0x0][0x19c] ;  /* 0x0000670000047ab9 */ /* 0x000fe40000000800 */
[----:B------:R-:W-:Y:S01]  /*6f20*/  IMAD.X R213, R133, 0x1, R2, P0 ;  /* 0x0000000185d57824 */ /* 0x000fe200000e0602 */
[----:B------:R-:W-:Y:S01]  /*6f30*/  LEA R212, P0, R8, c[0x0][0x168], 0x1 ;  /* 0x00005a0008d47a11 */ /* 0x000fe200078008ff */
[----:B------:R-:W-:-:S03]  /*6f40*/  USHF.L.U64.HI UR4, UR8, UR6, UR4 ;  /* 0x0000000608047299 */ /* 0x000fc60008010204 */
[----:B------:R-:W-:Y:S02]  /*6f50*/  LEA.HI.X R213, R8, c[0x0][0x16c], R213, 0x1, P0 ;  /* 0x00005b0008d57a11 */ /* 0x000fe400000f0cd5 */
        /* <DEDUP_REMOVED lines=22> */
.L_x_5274:
        /* <DEDUP_REMOVED lines=39> */
[----:B------:R-:W2:Y:S04]  /*7330*/  SHFL.BFLY PT, R145, R2, 0x1, 0x1f ;  /* 0x0c201f0002917f89 */ /* 0x000ea800000e0000 */
[----:B------:R-:W-:Y:S01]  /*7340*/  LDSM.16.MT88.4 R8, [R185+0xc000] ;  /* 0x00c00000b908783b */ /* 0x000fe20000004200 */
        /* <DEDUP_REMOVED lines=12> */
[----:B------:R-:W-:Y:S01]  /*7410*/  FADD.FTZ R6, R3, -R6 ;  /* 0x8000000603067221 */ /* 0x000fe20000010000 */
[----:B------:R-:W-:Y:S01]  /*7420*/  LDSM.16.MT88.4 R132, [R186+0xc800] ;  /* 0x00c80000ba84783b */ /* 0x000fe20000004200 */
[--C-:B------:R-:W-:Y:S01]  /*7430*/  FFMA.FTZ R143, R0, c[0x0][0x23c], -R153.reuse ;  /* 0x00008f00008f7a23 */ /* 0x100fe20000010899 */
[----:B------:R-:W-:Y:S01]  /*7440*/  MUFU.EX2 R141, R141 ;  /* 0x0000008d008d7308 */ /* 0x000fe20000000800 */
[--C-:B------:R-:W-:Y:S02]  /*7450*/  FFMA.FTZ R144, R16, c[0x0][0x23c], -R153.reuse ;  /* 0x00008f0010907a23 */ /* 0x100fe40000010899 */
[----:B------:R-:W-:Y:S02]  /*7460*/  FFMA.FTZ R142, R28, c[0x0][0x23c], -R153 ;  /* 0x00008f001c8e7a23 */ /* 0x000fe40000010899 */
[--C-:B------:R-:W-:Y:S01]  /*7470*/  FFMA.FTZ R140, R18, c[0x0][0x23c], -R150.reuse ;  /* 0x00008f00128c7a23 */ /* 0x100fe20000010896 */
[----:B------:R-:W-:Y:S01]  /*7480*/  LDSM.16.MT88.4 R28, [R184+0xc800] ;  /* 0x00c80000b81c783b */ /* 0x000fe20000004200 */
[--C-:B------:R-:W-:Y:S01]  /*7490*/  FFMA.FTZ R2, R19, c[0x0][0x23c], -R150.reuse ;  /* 0x00008f0013027a23 */ /* 0x100fe20000010896 */
[----:B------:R-:W-:Y:S01]  /*74a0*/  MUFU.EX2 R144, R144 ;  /* 0x0000009000907308 */ /* 0x000fe20000000800 */
[----:B------:R-:W-:-:S02]  /*74b0*/  FFMA.FTZ R0, R17, c[0x0][0x23c], -R150 ;  /* 0x00008f0011007a23 */ /* 0x000fc40000010896 */
[----:B------:R-:W-:Y:S01]  /*74c0*/  FFMA.FTZ R147, R5, c[0x0][0x23c], -R150 ;  /* 0x00008f0005937a23 */ /* 0x000fe20000010896 */
[----:B------:R-:W1:Y:S01]  /*74d0*/  LDSM.16.MT88.4 R16, [R188+0xc000] ;  /* 0x00c00000bc10783b */ /* 0x000e620000004200 */
[----:B------:R-:W-:Y:S02]  /*74e0*/  FMUL.FTZ R148, R4, c[0x0][0x23c] ;  /* 0x00008f0004947a20 */ /* 0x000fe40000410000 */
[----:B------:R-:W-:Y:S01]  /*74f0*/  FMUL.FTZ R3, R6, c[0x0][0x23c] ;  /* 0x00008f0006037a20 */ /* 0x000fe20000410000 */
[----:B------:R-:W2:Y:S01]  /*7500*/  MUFU.EX2 R143, R143 ;  /* 0x0000008f008f7308 */ /* 0x000ea20000000800 */
[--C-:B------:R-:W-:Y:S02]  /*7510*/  FFMA.FTZ R155, R160, c[0x0][0x23c], -R153.reuse ;  /* 0x00008f00a09b7a23 */ /* 0x100fe40000010899 */
        /* <DEDUP_REMOVED lines=55> */
[----:B------:R-:W3:Y:S01]  /*7890*/  LDSM.16.MT88.4 R12, [R188+0xe000] ;  /* 0x00e00000bc0c783b */ /* 0x000ee20000004200 */
[----:B------:R-:W-:Y:S01]  /*78a0*/  FMUL.FTZ R125, R125, R148 ;  /* 0x000000947d7d7220 */ /* 0x000fe20000410000 */
[----:B------:R-:W-:Y:S01]  /*78b0*/  MUFU.EX2 R158, R158 ;  /* 0x0000009e009e7308 */ /* 0x000fe20000000800 */
        /* <DEDUP_REMOVED lines=10> */
[----:B------:R-:W-:Y:S01]  /*7960*/  FMUL.FTZ R109, R109, R148 ;  /* 0x000000946d6d7220 */ /* 0x000fe20000410000 */
[----:B------:R-:W1:Y:S01]  /*7970*/  LDSM.16.MT88.4 R16, [R184+0xc000] ;  /* 0x00c00000b810783b */ /* 0x000e620000004200 */
        /* <DEDUP_REMOVED lines=14> */
[----:B------:R-:W1:Y:S01]  /*7a60*/  MUFU.EX2 R161, R161 ;  /* 0x000000a100a17308 */ /* 0x000e620000000800 */
[-C--:B------:R-:W-:Y:S02]  /*7a70*/  FMUL.FTZ R43, R43, R3.reuse ;  /* 0x000000032b2b7220 */ /* 0x080fe40000410000 */
[C---:B---3--:R-:W-:Y:S01]  /*7a80*/  HMMA.16816.F32 R36, R4.reuse, R12, R36 ;  /* 0x0000000c0424723c */ /* 0x048fe20000001824 */
[-C--:B------:R-:W-:Y:S02]  /*7a90*/  FMUL.FTZ R104, R104, R148.reuse ;  /* 0x0000009468687220 */ /* 0x080fe40000410000 */
[-C--:B------:R-:W-:Y:S02]  /*7aa0*/  FMUL.FTZ R105, R105, R148.reuse ;  /* 0x0000009469697220 */ /* 0x080fe40000410000 */
[-C--:B------:R-:W-:Y:S01]  /*7ab0*/  FMUL.FTZ R106, R106, R3.reuse ;  /* 0x000000036a6a7220 */ /* 0x080fe20000410000 */
[----:B------:R-:W-:Y:S01]  /*7ac0*/  MUFU.EX2 R164, R164 ;  /* 0x000000a400a47308 */ /* 0x000fe20000000800 */
[----:B------:R-:W-:Y:S01]  /*7ad0*/  FMUL.FTZ R107, R107, R3 ;  /* 0x000000036b6b7220 */ /* 0x000fe20000410000 */
[----:B------:R-:W-:Y:S01]  /*7ae0*/  HMMA.16816.F32 R40, R4, R14, R40 ;  /* 0x0000000e0428723c */ /* 0x000fe20000001828 */
[----:B------:R-:W3:Y:S01]  /*7af0*/  LDSM.16.MT88.4 R12, [R184+0xe000] ;  /* 0x00e00000b80c783b */ /* 0x000ee20000004200 */
[----:B------:R-:W-:-:S02]  /*7b00*/  FMUL.FTZ R100, R100, R148 ;  /* 0x0000009464647220 */ /* 0x000fc40000410000 */
[-C--:B------:R-:W-:Y:S02]  /*7b10*/  FMUL.FTZ R101, R101, R148.reuse ;  /* 0x0000009465657220 */ /* 0x080fe40000410000 */
[-C--:B------:R-:W-:Y:S01]  /*7b20*/  FMUL.FTZ R102, R102, R3.reuse ;  /* 0x0000000366667220 */ /* 0x080fe20000410000 */
[----:B------:R-:W2:Y:S01]  /*7b30*/  MUFU.EX2 R171, R171 ;  /* 0x000000ab00ab7308 */ /* 0x000ea20000000800 */
[-C--:B------:R-:W-:Y:S02]  /*7b40*/  FMUL.FTZ R103, R103, R3.reuse ;  /* 0x0000000367677220 */ /* 0x080fe40000410000 */
[-C--:B------:R-:W-:Y:S01]  /*7b50*/  FMUL.FTZ R44, R44, R148.reuse ;  /* 0x000000942c2c7220 */ /* 0x080fe20000410000 */
[----:B-1----:R-:W-:Y:S01]  /*7b60*/  HMMA.16816.F32 R104, R4, R16, R104 ;  /* 0x000000100468723c */ /* 0x002fe20000001868 */
[----:B------:R-:W-:Y:S02]  /*7b70*/  FMUL.FTZ R45, R45, R148 ;  /* 0x000000942d2d7220 */ /* 0x000fe40000410000 */
[-C--:B------:R-:W-:Y:S01]  /*7b80*/  FMUL.FTZ R46, R46, R3.reuse ;  /* 0x000000032e2e7220 */ /* 0x080fe20000410000 */
[----:B------:R-:W-:Y:S01]  /*7b90*/  MUFU.EX2 R166, R166 ;  /* 0x000000a600a67308 */ /* 0x000fe20000000800 */
[----:B------:R-:W-:-:S02]  /*7ba0*/  FMUL.FTZ R47, R47, R3 ;  /* 0x000000032f2f7220 */ /* 0x000fc40000410000 */
[-C--:B------:R-:W-:Y:S01]  /*7bb0*/  FMUL.FTZ R48, R48, R148.reuse ;  /* 0x0000009430307220 */ /* 0x080fe20000410000 */
[C---:B------:R-:W-:Y:S01]  /*7bc0*/  HMMA.16816.F32 R100, R4.reuse, R18, R100 ;  /* 0x000000120464723c */ /* 0x040fe20000001864 */
[-C--:B------:R-:W-:Y:S01]  /*7bd0*/  FMUL.FTZ R49, R49, R148.reuse ;  /* 0x0000009431317220 */ /* 0x080fe20000410000 */
[----:B------:R-:W1:Y:S01]  /*7be0*/  LDSM.16.MT88.4 R16, [R185+0xe000] ;  /* 0x00e00000b910783b */ /* 0x000e620000004200 */
        /* <DEDUP_REMOVED lines=14> */
[----:B------:R-:W1:Y:S01]  /*7cd0*/  MUFU.EX2 R168, R168 ;  /* 0x000000a800a87308 */ /* 0x000e620000000800 */
[----:B------:R-:W-:-:S02]  /*7ce0*/  FMUL.FTZ R67, R67, R3 ;  /* 0x0000000343437220 */ /* 0x000fc40000410000 */
        /* <DEDUP_REMOVED lines=76> */
[----:B--2---:R-:W-:Y:S01]  /*81b0*/  F2FP.PACK_AB R4, R156, R155 ;  /* 0x0000009b9c04723e */ /* 0x004fe200000000ff */
        /* <DEDUP_REMOVED lines=58> */
[----:B--2---:R-:W-:Y:S01]  /*8560*/  HMMA.16816.F32 R128, R4, R12, R128 ;  /* 0x0000000c0480723c */ /* 0x004fe20000001880 */
[----:B------:R-:W-:Y:S02]  /*8570*/  FADD.FTZ R199, R199, R166 ;  /* 0x000000a6c7c77221 */ /* 0x000fe40000010000 */
[----:B------:R-:W-:-:S05]  /*8580*/  FADD.FTZ R170, R170, R163 ;  /* 0x000000a3aaaa7221 */ /* 0x000fca0000010000 */
[C---:B------:R-:W-:Y:S01]  /*8590*/  HMMA.16816.F32 R124, R4.reuse, R14, R124 ;  /* 0x0000000e047c723c */ /* 0x040fe2000000187c */
[----:B------:R-:W2:Y:S07]  /*85a0*/  LDSM.16.MT88.4 R12, [R184+0xf000] ;  /* 0x00f00000b80c783b */ /* 0x000eae0000004200 */
[C---:B-----5:R-:W-:Y:S08]  /*85b0*/  HMMA.16816.F32 R120, R4.reuse, R8, R120 ;  /* 0x000000080478723c */ /* 0x060ff00000001878 */
[C---:B------:R-:W-:Y:S01]  /*85c0*/  HMMA.16816.F32 R116, R4.reuse, R10, R116 ;  /* 0x0000000a0474723c */ /* 0x040fe20000001874 */
[----:B------:R-:W4:Y:S07]  /*85d0*/  LDSM.16.MT88.4 R8, [R188+0x11000] ;  /* 0x01100000bc08783b */ /* 0x000f2e0000004200 */
[C---:B---3--:R-:W-:Y:S08]  /*85e0*/  HMMA.16816.F32 R36, R4.reuse, R24, R36 ;  /* 0x000000180424723c */ /* 0x048ff00000001824 */
[C---:B------:R-:W-:Y:S01]  /*85f0*/  HMMA.16816.F32 R40, R4.reuse, R26, R40 ;  /* 0x0000001a0428723c */ /* 0x040fe20000001828 */
[----:B------:R-:W3:Y:S07]  /*8600*/  LDSM.16.MT88.4 R24, [R186+0x11000] ;  /* 0x01100000ba18783b */ /* 0x000eee0000004200 */
[C---:B-1----:R-:W-:Y:S08]  /*8610*/  HMMA.16816.F32 R52, R4.reuse, R16, R52 ;  /* 0x000000100434723c */ /* 0x042ff00000001834 */
[C---:B--2---:R-:W-:Y:S08]  /*8620*/  HMMA.16816.F32 R60, R4.reuse, R12, R60 ;  /* 0x0000000c043c723c */ /* 0x044ff0000000183c */
        /* <DEDUP_REMOVED lines=66> */
.L_x_5271:
[----:B------:R-:W-:Y:S05]  /*8a50*/  @!P4 BRA `(.L_x_5277) ;  /* 0x000036a00000c947 */ /* 0x000fea0003800000 */
[----:B------:R-:W-:Y:S01]  /*8a60*/  ULDC.64 UR4, c[0x0][0x1a0] ;  /* 0x0000680000047ab9 */ /* 0x000fe20000000a00 */
[----:B------:R-:W-:Y:S01]  /*8a70*/  IMAD.MOV.U32 R0, RZ, RZ, R3 ;  /* 0x000000ffff007224 */ /* 0x000fe200078e0003 */
[----:B------:R-:W-:Y:S01]  /*8a80*/  ULEA UR7, -UR4, URZ, 0x6 ;  /* 0x0000003f04077291 */ /* 0x000fe2000f8e313f */
[----:B------:R-:W-:Y:S01]  /*8a90*/  IMAD.MOV.U32 R2, RZ, RZ, R132 ;  /* 0x000000ffff027224 */ /* 0x000fe200078e0084 */
[----:B------:R-:W-:-:S02]  /*8aa0*/  UMOV UR6, 0x5 ;  /* 0x0000000500067882 */ /* 0x000fc40000000000 */
[----:B------:R-:W-:Y:S02]  /*8ab0*/  USHF.R.S32.HI UR15, URZ, 0x1f, UR7 ;  /* 0x0000001f3f0f7899 */ /* 0x000fe40008011407 */
[----:B------:R-:W-:Y:S01]  /*8ac0*/  ULEA UR14, -UR8, URZ, 0x6 ;  /* 0x0000003f080e7291 */ /* 0x000fe2000f8e313f */
[----:B------:R-:W-:Y:S01]  /*8ad0*/  MOV R211, UR7 ;  /* 0x0000000700d37c02 */ /* 0x000fe20008000f00 */
[----:B------:R-:W-:Y:S02]  /*8ae0*/  USHF.L.U64.HI UR5, UR4, UR6, UR5 ;  /* 0x0000000604057299 */ /* 0x000fe40008010205 */
[----:B------:R-:W-:Y:S01]  /*8af0*/  USHF.L.U32 UR12, UR4, 0x5, URZ ;  /* 0x00000005040c7899 */ /* 0x000fe2000800063f */
[----:B------:R-:W-:Y:S01]  /*8b00*/  MOV R209, UR15 ;  /* 0x0000000f00d17c02 */ /* 0x000fe20008000f00 */
[----:B------:R-:W-:Y:S02]  /*8b10*/  USHF.L.U32 UR9, UR8, 0x5, URZ ;  /* 0x0000000508097899 */ /* 0x000fe4000800063f */
[----:B------:R-:W-:-:S02]  /*8b20*/  ULDC UR4, c[0x0][0x19c] ;  /* 0x0000670000047ab9 */ /* 0x000fc40000000800 */
[----:B------:R-:W-:Y:S02]  /*8b30*/  USHF.R.S32.HI UR13, URZ, 0x1f, UR14 ;  /* 0x0000001f3f0d7899 */ /* 0x000fe4000801140e */
[----:B------:R-:W-:Y:S02]  /*8b40*/  USHF.L.U64.HI UR4, UR8, UR6, UR4 ;  /* 0x0000000608047299 */ /* 0x000fe40008010204 */
.L_x_5281:
        /* <DEDUP_REMOVED lines=65> */
.L_x_5278:
[C---:B------:R-:W-:Y:S04]  /*8f60*/  LEA R198, P0, R8.reuse, R198, 0x1 ;  /* 0x000000c608c67211 */ /* 0x040fe800078008ff */
[----:B------:R-:W-:Y:S02]  /*8f70*/  LEA.HI.X R197, R8, R197, R3, 0x1, P0 ;  /* 0x000000c508c57211 */ /* 0x000fe400000f0c03 */
[----:B------:R-:W-:Y:S03]  /*8f80*/  IADD3 R222, P0, R198, UR12, RZ ;  /* 0x0000000cc6de7c10 */ /* 0x000fe6000ff1e0ff */
[----:B------:R-:W-:Y:S01]  /*8f90*/  IMAD.MOV.U32 R199, RZ, RZ, R197 ;  /* 0x000000ffffc77224 */ /* 0x000fe200078e00c5 */
[----:B------:R-:W-:Y:S02]  /*8fa0*/  IADD3.X R223, R197, UR5, RZ, P0, !PT ;  /* 0x00000005c5df7c10 */ /* 0x000fe400087fe4ff */
        /* <DEDUP_REMOVED lines=10> */
[----:B------:R-:W-:Y:S01]  /*9050*/  ISETP.GT.AND P0, PT, R201, R196, PT ;  /* 0x000000c4c900720c */ /* 0x000fe20003f04270 */
        /* <DEDUP_REMOVED lines=173> */
[----:B------:R-:W-:Y:S04]  /*9b30*/  IABS R3, c[0x0][0x2d0] ;  /* 0x0000b40000037a13 */ /* 0x000fe80000000000 */
[----:B------:R-:W1:Y:S10]  /*9b40*/  I2F.RP R139, R3 ;  /* 0x00000003008b7306 */ /* 0x000e740000209400 */
[----:B-1----:R-:W1:Y:S02]  /*9b50*/  MUFU.RCP R132, R139 ;  /* 0x0000008b00847308 */ /* 0x002e640000001000 */
[----:B-1----:R-:W-:Y:S01]  /*9b60*/  IADD3 R136, R132, 0xffffffe, RZ ;  /* 0x0ffffffe84887810 */ /* 0x002fe20007ffe0ff */
[----:B------:R-:W-:Y:S07]  /*9b70*/  IMAD.SHL.U32 R132, R201, 0x40, RZ ;  /* 0x00000040c9847824 */ /* 0x000fee00078e00ff */
[----:B------:R-:W1:Y:S01]  /*9b80*/  F2I.FTZ.U32.TRUNC.NTZ R137, R136 ;  /* 0x0000008800897305 */ /* 0x000e62000021f000 */
        /* <DEDUP_REMOVED lines=32> */
[----:B------:R-:W-:Y:S01]  /*9d90*/  SEL R3, R132, R139, !P1 ;  /* 0x0000008b84037207 */ /* 0x000fe20004800000 */
[----:B------:R-:W-:Y:S01]  /*9da0*/  IMAD.MOV.U32 R132, RZ, RZ, 0x40 ;  /* 0x00000040ff847424 */ /* 0x000fe200078e00ff */
        /* <DEDUP_REMOVED lines=19> */
.L_x_5280:
        /* <DEDUP_REMOVED lines=14> */
[----:B------:R-:W-:Y:S03]  /*9fc0*/  IADD3.X R133, R135, UR4, RZ, P0, !PT ;  /* 0x0000000487857c10 */ /* 0x000fe600087fe4ff */
        /* <DEDUP_REMOVED lines=9> */
.L_x_5279:
[----:B------:R-:W-:Y:S05]  /*a060*/  IMAD R3, R201, 0x40, R210 ;  /* 0x00000040c9037824 */ /* 0x000fea00078e02d2 */
[C---:B-1----:R-:W-:Y:S02]  /*a070*/  IADD3 R133, R3.reuse, 0x1, RZ ;  /* 0x0000000103857810 */ /* 0x042fe40007ffe0ff */
[----:B------:R-:W-:Y:S02]  /*a080*/  ISETP.GE.AND P2, PT, R3, R208, PT ;  /* 0x000000d00300720c */ /* 0x000fe40003f46270 */
[C---:B------:R-:W-:Y:S02]  /*a090*/  ISETP.GE.AND P5, PT, R133.reuse, R206, PT ;  /* 0x000000ce8500720c */ /* 0x040fe40003fa6270 */
[C---:B------:R-:W-:Y:S02]  /*a0a0*/  ISETP.GE.AND P6, PT, R133.reuse, R208, PT ;  /* 0x000000d08500720c */ /* 0x040fe40003fc6270 */
[C---:B------:R-:W-:Y:S02]  /*a0b0*/  ISETP.GE.OR P5, PT, R133.reuse, R202, !P5 ;  /* 0x000000ca8500720c */ /* 0x040fe40006fa6670 */
[-C--:B------:R-:W-:Y:S02]  /*a0c0*/  ISETP.GE.OR P6, PT, R133, R207.reuse, !P6 ;  /* 0x000000cf8500720c */ /* 0x080fe400077c6670 */
[C---:B------:R-:W-:Y:S02]  /*a0d0*/  IADD3 R133, R3.reuse, 0x9, RZ ;  /* 0x0000000903857810 */ /* 0x040fe40007ffe0ff */
[CC--:B------:R-:W-:Y:S02]  /*a0e0*/  ISETP.GE.OR P2, PT, R3.reuse, R207.reuse, !P2 ;  /* 0x000000cf0300720c */ /* 0x0c0fe40005746670 */
[----:B------:R-:W-:Y:S02]  /*a0f0*/  ISETP.GE.AND P0, PT, R3, R206, PT ;  /* 0x000000ce0300720c */ /* 0x000fe40003f06270 */
[----:B------:R-:W-:Y:S02]  /*a100*/  FSEL R134, R4, -INF , !P2 ;  /* 0xff80000004867808 */ /* 0x000fe40005000000 */
[----:B------:R-:W-:Y:S02]  /*a110*/  ISETP.GE.AND P2, PT, R133, R208, PT ;  /* 0x000000d08500720c */ /* 0x000fe40003f46270 */
[----:B------:R-:W-:Y:S02]  /*a120*/  ISETP.GE.OR P0, PT, R3, R202, !P0 ;  /* 0x000000ca0300720c */ /* 0x000fe40004706670 */
[----:B------:R-:W-:Y:S02]  /*a130*/  FSEL R144, R5, -INF , !P6 ;  /* 0xff80000005907808 */ /* 0x000fe40007000000 */
[----:B------:R-:W-:Y:S02]  /*a140*/  IADD3 R5, R3, 0x11, RZ ;  /* 0x0000001103057810 */ /* 0x000fe40007ffe0ff */
[-C--:B------:R-:W-:Y:S02]  /*a150*/  ISETP.GE.OR P2, PT, R133, R207.reuse, !P2 ;  /* 0x000000cf8500720c */ /* 0x080fe40005746670 */
[----:B------:R-:W-:Y:S02]  /*a160*/  FSEL R137, R6, -INF , !P0 ;  /* 0xff80000006897808 */ /* 0x000fe40004000000 */
[----:B------:R-:W-:Y:S02]  /*a170*/  IADD3 R135, R3, 0x8, RZ ;  /* 0x0000000803877810 */ /* 0x000fe40007ffe0ff */
        /* <DEDUP_REMOVED lines=8> */
[C---:B------:R-:W-:Y:S02]  /*a200*/  ISETP.GE.AND P4, PT, R135.reuse, R206, PT ;  /* 0x000000ce8700720c */ /* 0x040fe40003f86270 */
[-C--:B------:R-:W-:Y:S02]  /*a210*/  ISETP.GE.OR P1, PT, R135, R207.reuse, !P1 ;  /* 0x000000cf8700720c */ /* 0x080fe40004f26670 */
[C---:B------:R-:W-:Y:S02]  /*a220*/  ISETP.GE.AND P5, PT, R133.reuse, R208, PT ;  /* 0x000000d08500720c */ /* 0x040fe40003fa6270 */
[----:B------:R-:W-:Y:S02]  /*a230*/  ISETP.GE.AND P6, PT, R133, R206, PT ;  /* 0x000000ce8500720c */ /* 0x000fe40003fc6270 */
[----:B------:R-:W-:Y:S02]  /*a240*/  FSEL R161, R15, -INF , !P2 ;  /* 0xff8000000fa17808 */ /* 0x000fe40005000000 */
[----:B------:R-:W-:Y:S02]  /*a250*/  FMNMX.FTZ R15, R134, R2, !PT ;  /* 0x00000002860f7209 */ /* 0x000fe40007810000 */
[----:B------:R-:W-:Y:S02]  /*a260*/  FSEL R138, R8, -INF , !P1 ;  /* 0xff800000088a7808 */ /* 0x000fe40004800000 */
[C---:B------:R-:W-:Y:S02]  /*a270*/  ISETP.GE.OR P5, PT, R133.reuse, R207, !P5 ;  /* 0x000000cf8500720c */ /* 0x040fe40006fa6670 */
[-C--:B------:R-:W-:Y:S02]  /*a280*/  ISETP.GE.OR P6, PT, R133, R202.reuse, !P6 ;  /* 0x000000ca8500720c */ /* 0x080fe400077c6670 */
[----:B------:R-:W-:Y:S02]  /*a290*/  ISETP.GE.OR P4, PT, R135, R202, !P4 ;  /* 0x000000ca8700720c */ /* 0x000fe40006786670 */
[-C--:B------:R-:W-:Y:S02]  /*a2a0*/  ISETP.GE.AND P1, PT, R5, R208.reuse, PT ;  /* 0x000000d00500720c */ /* 0x080fe40003f26270 */
[C---:B------:R-:W-:Y:S02]  /*a2b0*/  IADD3 R9, R3.reuse, 0x18, RZ ;  /* 0x0000001803097810 */ /* 0x040fe40007ffe0ff */
[----:B------:R-:W-:Y:S02]  /*a2c0*/  IADD3 R133, R3, 0x19, RZ ;  /* 0x0000001903857810 */ /* 0x000fe40007ffe0ff */
[----:B------:R-:W-:Y:S02]  /*a2d0*/  FMNMX.FTZ R15, R144, R15, !PT ;  /* 0x0000000f900f7209 */ /* 0x000fe40007810000 */
[----:B------:R-:W-:Y:S02]  /*a2e0*/  FSEL R170, R12, -INF , !P5 ;  /* 0xff8000000caa7808 */ /* 0x000fe40006800000 */
[----:B------:R-:W-:Y:S02]  /*a2f0*/  ISETP.GE.OR P1, PT, R5, R207, !P1 ;  /* 0x000000cf0500720c */ /* 0x000fe40004f26670 */
[----:B------:R-:W-:Y:S02]  /*a300*/  FSEL R5, R10, -INF , !P4 ;  /* 0xff8000000a057808 */ /* 0x000fe40006000000 */
[----:B------:R-:W-:Y:S02]  /*a310*/  FSEL R11, R11, -INF , !P0 ;  /* 0xff8000000b0b7808 */ /* 0x000fe40004000000 */
[C---:B------:R-:W-:Y:S02]  /*a320*/  ISETP.GE.AND P0, PT, R9.reuse, R208, PT ;  /* 0x000000d00900720c */ /* 0x040fe40003f06270 */
[----:B------:R-:W-:Y:S02]  /*a330*/  ISETP.GE.AND P4, PT, R9, R206, PT ;  /* 0x000000ce0900720c */ /* 0x000fe40003f86270 */
[----:B------:R-:W-:Y:S02]  /*a340*/  ISETP.GE.AND P5, PT, R133, R208, PT ;  /* 0x000000d08500720c */ /* 0x000fe40003fa6270 */
[----:B------:R-:W-:Y:S02]  /*a350*/  FMNMX.FTZ R15, R138, R15, !PT ;  /* 0x0000000f8a0f7209 */ /* 0x000fe40007810000 */
[----:B------:R-:W-:Y:S02]  /*a360*/  FSEL R162, R13, -INF , !P1 ;  /* 0xff8000000da27808 */ /* 0x000fe40004800000 */
[CC--:B------:R-:W-:Y:S02]  /*a370*/  ISETP.GE.OR P0, PT, R9.reuse, R207.reuse, !P0 ;  /* 0x000000cf0900720c */ /* 0x0c0fe40004706670 */
[----:B------:R-:W-:Y:S02]  /*a380*/  ISETP.GE.OR P4, PT, R9, R202, !P4 ;  /* 0x000000ca0900720c */ /* 0x000fe40006786670 */
[----:B------:R-:W-:Y:S02]  /*a390*/  ISETP.GE.OR P5, PT, R133, R207, !P5 ;  /* 0x000000cf8500720c */ /* 0x000fe40006fa6670 */
[C---:B------:R-:W-:Y:S02]  /*a3a0*/  IADD3 R9, R3.reuse, 0x20, RZ ;  /* 0x0000002003097810 */ /* 0x040fe40007ffe0ff */
[----:B------:R-:W-:Y:S02]  /*a3b0*/  IADD3 R13, R3, 0x21, RZ ;  /* 0x00000021030d7810 */ /* 0x000fe40007ffe0ff */
[----:B------:R-:W-:Y:S02]  /*a3c0*/  FMNMX.FTZ R4, R137, R0, !PT ;  /* 0x0000000089047209 */ /* 0x000fe40007810000 */
[----:B------:R-:W-:Y:S02]  /*a3d0*/  FMNMX.FTZ R15, R136, R15, !PT ;  /* 0x0000000f880f7209 */ /* 0x000fe40007810000 */
        /* <DEDUP_REMOVED lines=17> */
[C---:B------:R-:W-:Y:S02]  /*a4f0*/  ISETP.GE.AND P2, PT, R13.reuse, R208, PT ;  /* 0x000000d00d00720c */ /* 0x040fe40003f46270 */
[----:B------:R-:W-:Y:S02]  /*a500*/  ISETP.GE.AND P0, PT, R13, R206, PT ;  /* 0x000000ce0d00720c */ /* 0x000fe40003f06270 */
[----:B------:R-:W-:Y:S02]  /*a510*/  FMNMX.FTZ R4, R11, R4, !PT ;  /* 0x000000040b047209 */ /* 0x000fe40007810000 */
[----:B------:R-:W-:Y:S02]  /*a520*/  ISETP.GE.AND P1, PT, R133, R206, PT ;  /* 0x000000ce8500720c */ /* 0x000fe40003f26270 */
[----:B------:R-:W-:Y:S02]  /*a530*/  FMNMX.FTZ R17, R142, R17, !PT ;  /* 0x000000118e117209 */ /* 0x000fe40007810000 */
[----:B------:R-:W-:Y:S02]  /*a540*/  ISETP.GE.OR P6, PT, R9, R202, !P6 ;  /* 0x000000ca0900720c */ /* 0x000fe400077c6670 */
[----:B------:R-:W-:Y:S02]  /*a550*/  IADD3 R9, R3, 0x28, RZ ;  /* 0x0000002803097810 */ /* 0x000fe40007ffe0ff */
[----:B------:R-:W-:Y:S02]  /*a560*/  FMNMX.FTZ R4, R163, R4, !PT ;  /* 0x00000004a3047209 */ /* 0x000fe40007810000 */
[-C--:B------:R-:W-:Y:S02]  /*a570*/  ISETP.GE.OR P1, PT, R133, R202.reuse, !P1 ;  /* 0x000000ca8500720c */ /* 0x080fe40004f26670 */
[C---:B------:R-:W-:Y:S02]  /*a580*/  ISETP.GE.OR P2, PT, R13.reuse, R207, !P2 ;  /* 0x000000cf0d00720c */ /* 0x040fe40005746670 */
[----:B------:R-:W-:Y:S02]  /*a590*/  ISETP.GE.OR P0, PT, R13, R202, !P0 ;  /* 0x000000ca0d00720c */ /* 0x000fe40004706670 */
[----:B------:R-:W-:Y:S02]  /*a5a0*/  IADD3 R13, R3, 0x31, RZ ;  /* 0x00000031030d7810 */ /* 0x000fe40007ffe0ff */
[----:B------:R-:W-:Y:S02]  /*a5b0*/  FSEL R143, R18, -INF , !P4 ;  /* 0xff800000128f7808 */ /* 0x000fe40006000000 */
[----:B------:R-:W-:Y:S02]  /*a5c0*/  FMNMX.FTZ R17, R140, R17, !PT ;  /* 0x000000118c117209 */ /* 0x000fe40007810000 */
[-C--:B------:R-:W-:Y:S02]  /*a5d0*/  ISETP.GE.AND P4, PT, R9, R208.reuse, PT ;  /* 0x000000d00900720c */ /* 0x080fe40003f86270 */
[----:B------:R-:W-:Y:S02]  /*a5e0*/  FSEL R141, R19, -INF , !P1 ;  /* 0xff800000138d7808 */ /* 0x000fe40004800000 */
[----:B------:R-:W-:Y:S02]  /*a5f0*/  FSEL R154, R25, -INF , !P2 ;  /* 0xff800000199a7808 */ /* 0x000fe40005000000 */
[----:B------:R-:W-:Y:S02]  /*a600*/  ISETP.GE.AND P2, PT, R13, R208, PT ;  /* 0x000000d00d00720c */ /* 0x000fe40003f46270 */
[----:B------:R-:W-:Y:S02]  /*a610*/  FMNMX.FTZ R4, R161, R4, !PT ;  /* 0x00000004a1047209 */ /* 0x000fe40007810000 */
[C---:B------:R-:W-:Y:S02]  /*a620*/  ISETP.GE.AND P1, PT, R9.reuse, R206, PT ;  /* 0x000000ce0900720c */ /* 0x040fe40003f26270 */
[----:B------:R-:W-:Y:S02]  /*a630*/  FMNMX.FTZ R17, R160, R17, !PT ;  /* 0x00000011a0117209 */ /* 0x000fe40007810000 */
[-C--:B------:R-:W-:Y:S02]  /*a640*/  ISETP.GE.OR P4, PT, R9, R207.reuse, !P4 ;  /* 0x000000cf0900720c */ /* 0x080fe40006786670 */
[----:B------:R-:W-:Y:S02]  /*a650*/  IADD3 R15, R3, 0x30, RZ ;  /* 0x00000030030f7810 */ /* 0x000fe40007ffe0ff */
[----:B------:R-:W-:Y:S02]  /*a660*/  ISETP.GE.OR P2, PT, R13, R207, !P2 ;  /* 0x000000cf0d00720c */ /* 0x000fe40005746670 */
[----:B------:R-:W-:Y:S02]  /*a670*/  FMNMX.FTZ R4, R143, R4, !PT ;  /* 0x000000048f047209 */ /* 0x000fe40007810000 */
        /* <DEDUP_REMOVED lines=26> */
[----:B------:R-:W-:Y:S02]  /*a820*/  FMNMX.FTZ R6, R155, R6, !PT ;  /* 0x000000069b067209 */ /* 0x000fe40007810000 */
[----:B------:R-:W-:Y:S02]  /*a830*/  ISETP.GE.OR P1, PT, R15, R202, !P2 ;  /* 0x000000ca0f00720c */ /* 0x000fe40005726670 */
[C---:B------:R-:W-:Y:S02]  /*a840*/  ISETP.GE.AND P2, PT, R13.reuse, R206, PT ;  /* 0x000000ce0d00720c */ /* 0x040fe40003f46270 */
        /* <DEDUP_REMOVED lines=13> */
[----:B------:R-:W-:Y:S02]  /*a920*/  FSEL R145, R34, -INF , !P1 ;  /* 0xff80000022917808 */ /* 0x000fe40004800000 */
[----:B------:R-:W-:Y:S01]  /*a930*/  FMNMX.FTZ R8, R147, R8, !PT ;  /* 0x0000000893087209 */ /* 0x000fe20007810000 */
[----:B------:R-:W1:Y:S01]  /*a940*/  SHFL.BFLY PT, R15, R4, 0x2, 0x1f ;  /* 0x0c401f00040f7f89 */ /* 0x000e6200000e0000 */
[----:B------:R-:W-:Y:S02]  /*a950*/  ISETP.GE.OR P0, PT, R3, R202, !P0 ;  /* 0x000000ca0300720c */ /* 0x000fe40004706670 */
[----:B------:R-:W-:Y:S02]  /*a960*/  FMNMX.FTZ R8, R145, R8, !PT ;  /* 0x0000000891087209 */ /* 0x000fe40007810000 */
[----:B------:R-:W-:Y:S04]  /*a970*/  FSEL R133, R35, -INF , !P0 ;  /* 0xff80000023857808 */ /* 0x000fe80004000000 */
[----:B------:R-:W-:Y:S05]  /*a980*/  FMNMX.FTZ R6, R133, R8, !PT ;  /* 0x0000000885067209 */ /* 0x000fea0007810000 */
[----:B------:R-:W2:Y:S01]  /*a990*/  SHFL.BFLY PT, R3, R6, 0x2, 0x1f ;  /* 0x0c401f0006037f89 */ /* 0x000ea200000e0000 */
[----:B-1----:R-:W-:Y:S07]  /*a9a0*/  FMNMX.FTZ R15, R4, R15, !PT ;  /* 0x0000000f040f7209 */ /* 0x002fee0007810000 */
[----:B------:R-:W1:Y:S01]  /*a9b0*/  SHFL.BFLY PT, R132, R15, 0x1, 0x1f ;  /* 0x0c201f000f847f89 */ /* 0x000e6200000e0000 */
[----:B--2---:R-:W-:Y:S07]  /*a9c0*/  FMNMX.FTZ R4, R6, R3, !PT ;  /* 0x0000000306047209 */ /* 0x004fee0007810000 */
[----:B------:R-:W2:Y:S01]  /*a9d0*/  SHFL.BFLY PT, R3, R4, 0x1, 0x1f ;  /* 0x0c201f0004037f89 */ /* 0x000ea200000e0000 */
[----:B-1----:R-:W-:Y:S07]  /*a9e0*/  FMNMX.FTZ R132, R15, R132, !PT ;  /* 0x000000840f847209 */ /* 0x002fee0007810000 */
[----:B------:R-:W1:Y:S01]  /*a9f0*/  LDSM.16.MT88.4 R12, [R188+0xc000] ;  /* 0x00c00000bc0c783b */ /* 0x000e620000004200 */
[C---:B------:R-:W-:Y:S01]  /*aa00*/  FSETP.NEU.FTZ.AND P1, PT, R132.reuse, -INF , PT ;  /* 0xff8000008400780b */ /* 0x040fe20003f3d000 */
[----:B------:R-:W-:Y:S05]  /*aa10*/  FMUL.FTZ R151, R132, c[0x0][0x23c] ;  /* 0x00008f0084977a20 */ /* 0x000fea0000410000 */
[----:B------:R-:W-:Y:S02]  /*aa20*/  FSEL R151, R151, RZ, P1 ;  /* 0x000000ff97977208 */ /* 0x000fe40000800000 */
[----:B--2---:R-:W-:Y:S03]  /*aa30*/  FMNMX.FTZ R3, R4, R3, !PT ;  /* 0x0000000304037209 */ /* 0x004fe60007810000 */
[--C-:B------:R-:W-:Y:S02]  /*aa40*/  FFMA.FTZ R135, R134, c[0x0][0x23c], -R151.reuse ;  /* 0x00008f0086877a23 */ /* 0x100fe40000010897 */
[--C-:B------:R-:W-:Y:S01]  /*aa50*/  FFMA.FTZ R134, R144, c[0x0][0x23c], -R151.reuse ;  /* 0x00008f0090867a23 */ /* 0x100fe20000010897 */
[C---:B------:R-:W-:Y:S01]  /*aa60*/  FSETP.NEU.FTZ.AND P0, PT, R3.reuse, -INF , PT ;  /* 0xff8000000300780b */ /* 0x040fe20003f1d000 */
        /* <DEDUP_REMOVED lines=10> */
[----:B------:R-:W2:Y:S01]  /*ab10*/  MUFU.EX2 R134, R134 ;  /* 0x0000008600867308 */ /* 0x000ea20000000800 */
        /* <DEDUP_REMOVED lines=13> */
[----:B------:R-:W3:Y:S01]  /*abf0*/  MUFU.EX2 R2, R2 ;  /* 0x0000000200027308 */ /* 0x000ee20000000800 */
[--C-:B------:R-:W-:Y:S02]  /*ac00*/  FFMA.FTZ R221, R141, c[0x0][0x23c], -R144.reuse ;  /* 0x00008f008ddd7a23 */ /* 0x100fe40000010890 */
[----:B------:R-:W-:Y:S01]  /*ac10*/  LDSM.16.MT88.4 R140, [R185+0xe800] ;  /* 0x00e80000b98c783b */ /* 0x000fe20000004200 */
[----:B--2---:R-:W-:Y:S01]  /*ac20*/  F2FP.PACK_AB R136, R134, R135 ;  /* 0x000000878688723e */ /* 0x004fe200000000ff */
[--C-:B------:R-:W-:Y:S02]  /*ac30*/  FFMA.FTZ R220, R160, c[0x0][0x23c], -R151.reuse ;  /* 0x00008f00a0dc7a23 */ /* 0x100fe40000010897 */
[--C-:B------:R-:W-:Y:S02]  /*ac40*/  FFMA.FTZ R223, R158, c[0x0][0x23c], -R151.reuse ;  /* 0x00008f009edf7a23 */ /* 0x100fe40000010897 */
[--C-:B------:R-:W-:Y:S01]  /*ac50*/  FFMA.FTZ R222, R156, c[0x0][0x23c], -R151.reuse ;  /* 0x00008f009cde7a23 */ /* 0x100fe20000010897 */
[----:B------:R-:W2:Y:S01]  /*ac60*/  MUFU.EX2 R0, R0 ;  /* 0x0000000000007308 */ /* 0x000ea20000000800 */
[----:B------:R-:W-:Y:S01]  /*ac70*/  LDSM.16.MT88.4 R160, [R188+0x11800] ;  /* 0x01180000bca0783b */ /* 0x000fe20000004200 */
[--C-:B------:R-:W-:Y:S02]  /*ac80*/  FFMA.FTZ R225, R154, c[0x0][0x23c], -R151.reuse ;  /* 0x00008f009ae17a23 */ /* 0x100fe40000010897 */
[--C-:B------:R-:W-:Y:S02]  /*ac90*/  FFMA.FTZ R224, R159, c[0x0][0x23c], -R144.reuse ;  /* 0x00008f009fe07a23 */ /* 0x100fe40000010890 */
[--C-:B------:R-:W-:Y:S02]  /*aca0*/  FFMA.FTZ R227, R157, c[0x0][0x23c], -R144.reuse ;  /* 0x00008f009de37a23 */ /* 0x100fe40000010890 */
[--C-:B------:R-:W-:Y:S01]  /*acb0*/  FFMA.FTZ R226, R155, c[0x0][0x23c], -R144.reuse ;  /* 0x00008f009be27a23 */ /* 0x100fe20000010890 */
[----:B------:R-:W-:Y:S01]  /*acc0*/  LDSM.16.MT88.4 R156, [R184+0xf800] ;  /* 0x00f80000b89c783b */ /* 0x000fe20000004200 */
[----:B------:R-:W4:Y:S01]  /*acd0*/  MUFU.EX2 R168, R168 ;  /* 0x000000a800a87308 */ /* 0x000f220000000800 */
[--C-:B------:R-:W-:Y:S02]  /*ace0*/  FFMA.FTZ R229, R153, c[0x0][0x23c], -R144.reuse ;  /* 0x00008f0099e57a23 */ /* 0x100fe40000010890 */
[--C-:B------:R-:W-:Y:S02]  /*acf0*/  FFMA.FTZ R228, R152, c[0x0][0x23c], -R151.reuse ;  /* 0x00008f0098e47a23 */ /* 0x100fe40000010897 */
[C---:B---3--:R-:W-:Y:S02]  /*ad00*/  FMUL.FTZ R4, R2.reuse, R128 ;  /* 0x0000008002047220 */ /* 0x048fe40000410000 */
[C---:B------:R-:W-:Y:S01]  /*ad10*/  FMUL.FTZ R5, R2.reuse, R129 ;  /* 0x0000008102057220 */ /* 0x040fe20000410000 */
[----:B------:R-:W-:Y:S01]  /*ad20*/  LDSM.16.MT88.4 R152, [R185+0xf800] ;  /* 0x00f80000b998783b */ /* 0x000fe20000004200 */
[C---:B------:R-:W-:Y:S01]  /*ad30*/  FMUL.FTZ R8, R2.reuse, R124 ;  /* 0x0000007c02087220 */ /* 0x040fe20000410000 */
[----:B------:R-:W-:Y:S01]  /*ad40*/  MUFU.EX2 R167, R167 ;  /* 0x000000a700a77308 */ /* 0x000fe20000000800 */
[C---:B------:R-:W-:Y:S02]  /*ad50*/  FMUL.FTZ R9, R2.reuse, R125 ;  /* 0x0000007d02097220 */ /* 0x040fe40000410000 */
[----:B------:R-:W-:Y:S02]  /*ad60*/  FMUL.FTZ R16, R2, R116 ;  /* 0x0000007402107220 */ /* 0x000fe40000410000 */
[C---:B--2---:R-:W-:Y:S02]  /*ad70*/  FMUL.FTZ R6, R0.reuse, R130 ;  /* 0x0000008200067220 */ /* 0x044fe40000410000 */
[C---:B------:R-:W-:Y:S02]  /*ad80*/  FMUL.FTZ R7, R0.reuse, R131 ;  /* 0x0000008300077220 */ /* 0x040fe40000410000 */
[C---:B------:R-:W-:Y:S01]  /*ad90*/  FMUL.FTZ R10, R0.reuse, R126 ;  /* 0x0000007e000a7220 */ /* 0x040fe20000410000 */
[----:B------:R-:W2:Y:S01]  /*ada0*/  MUFU.EX2 R166, R166 ;  /* 0x000000a600a67308 */ /* 0x000ea20000000800 */
[----:B------:R-:W-:Y:S01]  /*adb0*/  FMUL.FTZ R11, R0, R127 ;  /* 0x0000007f000b7220 */ /* 0x000fe20000410000 */
[----:B------:R-:W-:Y:S01]  /*adc0*/  LDSM.16.MT88.4 R128, [R186+0xe800] ;  /* 0x00e80000ba80783b */ /* 0x000fe20000004200 */
[----:B------:R-:W-:Y:S01]  /*add0*/  FMUL.FTZ R17, R2, R117 ;  /* 0x0000007502117220 */ /* 0x000fe20000410000 */
[----:B----4-:R-:W-:Y:S01]  /*ade0*/  F2FP.PACK_AB R138, R168, R169 ;  /* 0x000000a9a88a723e */ /* 0x010fe200000000ff */
        /* <DEDUP_REMOVED lines=10> */
[----:B------:R-:W3:Y:S01]  /*ae90*/  MUFU.EX2 R164, R164 ;  /* 0x000000a400a47308 */ /* 0x000ee20000000800 */
[----:B------:R-:W-:Y:S02]  /*aea0*/  FMUL.FTZ R33, R2, R101 ;  /* 0x0000006502217220 */ /* 0x000fe40000410000 */
[----:B------:R-:W-:Y:S01]  /*aeb0*/  FMUL.FTZ R34, R0, R102 ;  /* 0x0000006600227220 */ /* 0x000fe20000410000 */
[----:B--2---:R-:W-:Y:S01]  /*aec0*/  F2FP.PACK_AB R137, R166, R167 ;  /* 0x000000a7a689723e */ /* 0x004fe200000000ff */
        /* <DEDUP_REMOVED lines=13> */
[----:B---3--:R-:W-:Y:S01]  /*afa0*/  F2FP.PACK_AB R139, R164, R165 ;  /* 0x000000a5a48b723e */ /* 0x008fe200000000ff */
        /* <DEDUP_REMOVED lines=127> */
[----:B------:R-:W-:Y:S01]  /*b7a0*/  FMUL.FTZ R96, R2, R96 ;  /* 0x0000006002607220 */ /* 0x000fe20000410000 */
        /* <DEDUP_REMOVED lines=22> */
[----:B----4-:R-:W-:Y:S04]  /*b910*/  F2FP.PACK_AB R139, R133, R234 ;  /* 0x000000ea858b723e */ /* 0x010fe800000000ff */
        /* <DEDUP_REMOVED lines=114> */
[----:B------:R-:W-:Y:S02]  /*c040*/  FADD.FTZ R5, R214, R5 ;  /* 0x00000005d6057221 */ /* 0x000fe40000010000 */
[----:B------:R-:W-:Y:S02]  /*c050*/  IMAD.MOV.U32 R0, RZ, RZ, R3 ;  /* 0x000000ffff007224 */ /* 0x000fe400078e0003 */
        /* <DEDUP_REMOVED lines=10> */
.L_x_5277:
[----:B------:R-:W1:Y:S01]  /*c100*/  SHFL.BFLY PT, R0, R215, 0x2, 0x1f ;  /* 0x0c401f00d7007f89 */ /* 0x000e6200000e0000 */
[C---:B------:R-:W-:Y:S01]  /*c110*/  ISETP.NE.AND P0, PT, R200.reuse, -0x1, PT ;  /* 0xffffffffc800780c */ /* 0x040fe20003f05270 */
[----:B------:R-:W-:Y:S01]  /*c120*/  BSSY B0, `(.L_x_5282) ;  /* 0x0000133000007945 */ /* 0x000fe20003800000 */
[----:B------:R-:W-:Y:S01]  /*c130*/  MOV R5, 0x3f800000 ;  /* 0x3f80000000057802 */ /* 0x000fe20000000f00 */
[----:B------:R-:W2:Y:S10]  /*c140*/  SHFL.BFLY PT, R2, R217, 0x2, 0x1f ;  /* 0x0c401f00d9027f89 */ /* 0x000eb400000e0000 */
[----:B------:R-:W-:-:S04]  /*c150*/  @P0 IMAD.WIDE.U32 R8, R200, c[0x0][0x1e8], RZ ;  /* 0x00007a00c8080a25 */ /* 0x000fc800078e00ff */
[----:B------:R-:W-:Y:S01]  /*c160*/  @P0 IMAD R4, R200, c[0x0][0x1ec], R9 ;  /* 0x00007b00c8040a24 */ /* 0x000fe200078e0209 */
[----:B------:R-:W-:Y:S02]  /*c170*/  @P0 MOV R6, R8 ;  /* 0x0000000800060202 */ /* 0x000fe40000000f00 */
[----:B------:R-:W3:Y:S01]  /*c180*/  S2R R8, SR_TID.X ;  /* 0x0000000000087919 */ /* 0x000ee20000002100 */
[----:B-1----:R-:W-:Y:S02]  /*c190*/  FADD.FTZ R11, R0, R215 ;  /* 0x000000d7000b7221 */ /* 0x002fe40000010000 */
[----:B--2---:R-:W-:-:S03]  /*c1a0*/  FADD.FTZ R7, R2, R217 ;  /* 0x000000d902077221 */ /* 0x004fc60000010000 */
[----:B------:R-:W1:Y:S04]  /*c1b0*/  SHFL.BFLY PT, R0, R11, 0x1, 0x1f ;  /* 0x0c201f000b007f89 */ /* 0x000e6800000e0000 */
[----:B------:R-:W2:Y:S01]  /*c1c0*/  SHFL.BFLY PT, R2, R7, 0x1, 0x1f ;  /* 0x0c201f0007027f89 */ /* 0x000ea200000e0000 */
[----:B---3--:R-:W-:-:S04]  /*c1d0*/  SHF.R.S32.HI R9, RZ, 0x1f, R8 ;  /* 0x0000001fff097819 */ /* 0x008fc80000011408 */
[----:B------:R-:W-:Y:S01]  /*c1e0*/  LEA.HI R10, R9, R8, RZ, 0x2 ;  /* 0x00000008090a7211 */ /* 0x000fe200078f10ff */
[----:B-1----:R-:W-:-:S03]  /*c1f0*/  FADD.FTZ R0, R11, R0 ;  /* 0x000000000b007221 */ /* 0x002fc60000010000 */
[--C-:B------:R-:W-:Y:S02]  /*c200*/  SHF.R.S32.HI R12, RZ, 0x2, R10.reuse ;  /* 0x00000002ff0c7819 */ /* 0x100fe4000001140a */
[----:B------:R-:W-:Y:S01]  /*c210*/  SHF.R.S32.HI R11, RZ, 0x1f, R10 ;  /* 0x0000001fff0b7819 */ /* 0x000fe2000001140a */
[----:B--2---:R-:W-:Y:S01]  /*c220*/  FADD.FTZ R2, R7, R2 ;  /* 0x0000000207027221 */ /* 0x004fe20000010000 */
[----:B------:R-:W-:Y:S02]  /*c230*/  FSETP.NE.FTZ.AND P4, PT, R0, RZ, PT ;  /* 0x000000ff0000720b */ /* 0x000fe40003f95000 */
[----:B------:R-:W-:Y:S02]  /*c240*/  MOV R7, 0x3f800000 ;  /* 0x3f80000000077802 */ /* 0x000fe40000000f00 */
[----:B------:R-:W-:Y:S02]  /*c250*/  FSETP.NE.FTZ.AND P5, PT, R2, RZ, PT ;  /* 0x000000ff0200720b */ /* 0x000fe40003fb5000 */
[----:B------:R-:W-:-:S04]  /*c260*/  LEA.HI R11, R11, R12, RZ, 0x3 ;  /* 0x0000000c0b0b7211 */ /* 0x000fc800078f18ff */
[----:B------:R-:W-:-:S03]  /*c270*/  LOP3.LUT R11, R11, 0xfffffff8, RZ, 0xc0, !PT ;  /* 0xfffffff80b0b7812 */ /* 0x000fc600078ec0ff */
[----:B------:R-:W1:Y:S01]  /*c280*/  @P4 MUFU.RCP R7, R0 ;  /* 0x0000000000074308 */ /* 0x000e620000001000 */
[----:B------:R-:W-:-:S04]  /*c290*/  IADD3 R11, R12, -R11, RZ ;  /* 0x8000000b0c0b7210 */ /* 0x000fc80007ffe0ff */
[C---:B------:R-:W-:Y:S02]  /*c2a0*/  SHF.L.U32 R12, R11.reuse, 0x6, RZ ;  /* 0x000000060b0c7819 */ /* 0x040fe400000006ff */
[----:B------:R-:W-:Y:S01]  /*c2b0*/  LOP3.LUT R13, R11, 0x1, RZ, 0xc0, !PT ;  /* 0x000000010b0d7812 */ /* 0x000fe200078ec0ff */
[----:B------:R-:W2:Y:S01]  /*c2c0*/  @P5 MUFU.RCP R5, R2 ;  /* 0x0000000200055308 */ /* 0x000ea20000001000 */
[----:B------:R-:W-:Y:S02]  /*c2d0*/  LOP3.LUT R12, R12, 0x1c0, RZ, 0xc0, !PT ;  /* 0x000001c00c0c7812 */ /* 0x000fe400078ec0ff */
[----:B------:R-:W-:Y:S02]  /*c2e0*/  ISETP.NE.U32.AND P3, PT, R13, 0x1, PT ;  /* 0x000000010d00780c */ /* 0x000fe40003f65070 */
[----:B------:R-:W-:Y:S02]  /*c2f0*/  LEA.HI R12, R12, R12, RZ, 0x1d ;  /* 0x0000000c0c0c7211 */ /* 0x000fe400078fe8ff */
[----:B------:R-:W-:Y:S01]  /*c300*/  R2P PR, R11, 0x6 ;  /* 0x000000060b007804 */ /* 0x000fe20000000000 */
[C---:B-1----:R-:W-:Y:S01]  /*c310*/  FMUL.FTZ R131, R7.reuse, R131 ;  /* 0x0000008307837220 */ /* 0x042fe20000410000 */
[----:B------:R-:W1:Y:S01]  /*c320*/  @P5 MUFU.LG2 R2, R2 ;  /* 0x0000000200025308 */ /* 0x000e620000000c00 */
[----:B------:R-:W-:-:S02]  /*c330*/  FMUL.FTZ R130, R7, R130 ;  /* 0x0000008207827220 */ /* 0x000fc40000410000 */
[C---:B------:R-:W-:Y:S02]  /*c340*/  FMUL.FTZ R127, R7.reuse, R127 ;  /* 0x0000007f077f7220 */ /* 0x040fe40000410000 */
[----:B------:R-:W-:Y:S01]  /*c350*/  FMUL.FTZ R126, R7, R126 ;  /* 0x0000007e077e7220 */ /* 0x000fe20000410000 */
[----:B------:R-:W-:Y:S01]  /*c360*/  F2FP.PACK_AB R130, R131, R130 ;  /* 0x000000828382723e */ /* 0x000fe200000000ff */
[C---:B------:R-:W-:Y:S01]  /*c370*/  FMUL.FTZ R123, R7.reuse, R123 ;  /* 0x0000007b077b7220 */ /* 0x040fe20000410000 */
[----:B------:R-:W3:Y:S01]  /*c380*/  @P4 MUFU.LG2 R0, R0 ;  /* 0x0000000000004308 */ /* 0x000ee20000000c00 */
        /* <DEDUP_REMOVED lines=64> */
[----:B------:R-:W-:Y:S01]  /*c790*/  LEA.HI R7, R9, R8, RZ, 0x5 ;  /* 0x0000000809077211 */ /* 0x000fe200078f28ff */
[C---:B--2---:R-:W-:Y:S01]  /*c7a0*/  FMUL.FTZ R128, R5.reuse, R128 ;  /* 0x0000008005807220 */ /* 0x044fe20000410000 */
[----:B------:R-:W-:Y:S01]  /*c7b0*/  LOP3.LUT R9, R10, 0x3ffffffc, RZ, 0xc0, !PT ;  /* 0x3ffffffc0a097812 */ /* 0x000fe200078ec0ff */
[C---:B------:R-:W-:Y:S01]  /*c7c0*/  FMUL.FTZ R129, R5.reuse, R129 ;  /* 0x0000008105817220 */ /* 0x040fe20000410000 */
[----:B------:R-:W-:Y:S01]  /*c7d0*/  SHF.R.S32.HI R10, RZ, 0x5, R7 ;  /* 0x00000005ff0a7819 */ /* 0x000fe20000011407 */
[----:B------:R-:W-:Y:S01]  /*c7e0*/  FMUL.FTZ R124, R5, R124 ;  /* 0x0000007c057c7220 */ /* 0x000fe20000410000 */
[----:B------:R-:W-:Y:S01]  /*c7f0*/  IADD3 R9, -R9, R8, RZ ;  /* 0x0000000809097210 */ /* 0x000fe20007ffe1ff */
[----:B------:R-:W-:Y:S01]  /*c800*/  FMUL.FTZ R125, R5, R125 ;  /* 0x0000007d057d7220 */ /* 0x000fe20000410000 */
[----:B------:R-:W-:Y:S01]  /*c810*/  F2FP.PACK_AB R128, R129, R128 ;  /* 0x000000808180723e */ /* 0x000fe200000000ff */
[C---:B------:R-:W-:Y:S01]  /*c820*/  FMUL.FTZ R120, R5.reuse, R120 ;  /* 0x0000007805787220 */ /* 0x040fe20000410000 */
[----:B------:R-:W-:Y:S01]  /*c830*/  LEA R9, R10, R9, 0x9 ;  /* 0x000000090a097211 */ /* 0x000fe200078e48ff */
[----:B------:R-:W-:Y:S01]  /*c840*/  FMUL.FTZ R121, R5, R121 ;  /* 0x0000007905797220 */ /* 0x000fe20000410000 */
[----:B------:R-:W-:Y:S01]  /*c850*/  F2FP.PACK_AB R124, R125, R124 ;  /* 0x0000007c7d7c723e */ /* 0x000fe200000000ff */
[----:B------:R-:W-:Y:S01]  /*c860*/  FMUL.FTZ R116, R5, R116 ;  /* 0x0000007405747220 */ /* 0x000fe20000410000 */
[----:B------:R-:W-:Y:S01]  /*c870*/  LEA R9, R9, R12, 0x1 ;  /* 0x0000000c09097211 */ /* 0x000fe200078e08ff */
[----:B------:R-:W-:Y:S01]  /*c880*/  FMUL.FTZ R117, R5, R117 ;  /* 0x0000007505757220 */ /* 0x000fe20000410000 */
[----:B------:R-:W-:Y:S01]  /*c890*/  F2FP.PACK_AB R120, R121, R120 ;  /* 0x000000787978723e */ /* 0x000fe200000000ff */
[----:B------:R-:W-:Y:S01]  /*c8a0*/  FMUL.FTZ R112, R5, R112 ;  /* 0x0000007005707220 */ /* 0x000fe20000410000 */
[----:B------:R-:W-:Y:S01]  /*c8b0*/  SHF.L.U32 R13, R9, 0x1, RZ ;  /* 0x00000001090d7819 */ /* 0x000fe200000006ff */
[C---:B------:R-:W-:Y:S01]  /*c8c0*/  FMUL.FTZ R113, R5.reuse, R113 ;  /* 0x0000007105717220 */ /* 0x040fe20000410000 */
[----:B------:R-:W-:Y:S01]  /*c8d0*/  MOV R9, 0x20 ;  /* 0x0000002000097802 */ /* 0x000fe20000000f00 */
[----:B------:R-:W-:Y:S01]  /*c8e0*/  FMUL.FTZ R108, R5, R108 ;  /* 0x0000006c056c7220 */ /* 0x000fe20000410000 */
[----:B------:R-:W-:Y:S01]  /*c8f0*/  IADD3 R11, R13, -0x10, RZ ;  /* 0xfffffff00d0b7810 */ /* 0x000fe20007ffe0ff */
[----:B------:R-:W-:Y:S01]  /*c900*/  FMUL.FTZ R109, R5, R109 ;  /* 0x0000006d056d7220 */ /* 0x000fe20000410000 */
[----:B------:R-:W-:Y:S01]  /*c910*/  SEL R12, R9, 0xffffffe0, !P1 ;  /* 0xffffffe0090c7807 */ /* 0x000fe20004800000 */
[----:B------:R-:W-:Y:S01]  /*c920*/  FMUL.FTZ R104, R5, R104 ;  /* 0x0000006805687220 */ /* 0x000fe20000410000 */
[----:B------:R-:W-:Y:S01]  /*c930*/  @P3 IADD3 R11, R13, 0x10, RZ ;  /* 0x000000100d0b3810 */ /* 0x000fe20007ffe0ff */
[----:B------:R-:W-:Y:S01]  /*c940*/  FMUL.FTZ R105, R5, R105 ;  /* 0x0000006905697220 */ /* 0x000fe20000410000 */
[----:B------:R-:W-:Y:S01]  /*c950*/  IADD3 R15, R13, R12, RZ ;  /* 0x0000000c0d0f7210 */ /* 0x000fe20007ffe0ff */
[----:B------:R-:W-:Y:S01]  /*c960*/  FMUL.FTZ R100, R5, R100 ;  /* 0x0000006405647220 */ /* 0x000fe20000410000 */
[----:B------:R-:W-:Y:S01]  /*c970*/  F2FP.PACK_AB R116, R117, R116 ;  /* 0x000000747574723e */ /* 0x000fe200000000ff */
[C---:B------:R-:W-:Y:S01]  /*c980*/  FMUL.FTZ R101, R5.reuse, R101 ;  /* 0x0000006505657220 */ /* 0x040fe20000410000 */
[----:B------:R-:W-:Y:S01]  /*c990*/  IADD3 R17, R12, R11, RZ ;  /* 0x0000000b0c117210 */ /* 0x000fe20007ffe0ff */
        /* <DEDUP_REMOVED lines=53> */
[----:B------:R-:W2:Y:S01]  /*ccf0*/  LDC.U8 R12, c[0x0][0x328] ;  /* 0x0000ca00ff0c7b82 */ /* 0x000ea20000000000 */
[----:B------:R-:W-:Y:S01]  /*cd00*/  FMUL.FTZ R89, R5, R89 ;  /* 0x0000005905597220 */ /* 0x000fe20000410000 */
[----:B------:R-:W-:Y:S01]  /*cd10*/  F2FP.PACK_AB R84, R85, R84 ;  /* 0x000000545554723e */ /* 0x000fe200000000ff */
[C---:B------:R-:W-:Y:S01]  /*cd20*/  FMUL.FTZ R92, R5.reuse, R92 ;  /* 0x0000005c055c7220 */ /* 0x040fe20000410000 */
[----:B------:R-:W4:Y:S01]  /*cd30*/  S2R R9, SR_TID.X ;  /* 0x0000000000097919 */ /* 0x000f220000002100 */
[----:B------:R-:W-:Y:S01]  /*cd40*/  FMUL.FTZ R93, R5, R93 ;  /* 0x0000005d055d7220 */ /* 0x000fe20000410000 */
[----:B------:R-:W-:Y:S01]  /*cd50*/  F2FP.PACK_AB R88, R89, R88 ;  /* 0x000000585958723e */ /* 0x000fe200000000ff */
[----:B------:R-:W-:Y:S01]  /*cd60*/  FMUL.FTZ R96, R5, R96 ;  /* 0x0000006005607220 */ /* 0x000fe20000410000 */
[----:B------:R-:W-:Y:S01]  /*cd70*/  LOP3.LUT R7, R7, 0xffffffe0, RZ, 0xc0, !PT ;  /* 0xffffffe007077812 */ /* 0x000fe200078ec0ff */
[----:B------:R-:W-:Y:S01]  /*cd80*/  FMUL.FTZ R5, R5, R97 ;  /* 0x0000006105057220 */ /* 0x000fe20000410000 */
[----:B------:R-:W-:Y:S01]  /*cd90*/  F2FP.PACK_AB R92, R93, R92 ;  /* 0x0000005c5d5c723e */ /* 0x000fe200000000ff */
[----:B-1----:R-:W-:Y:S01]  /*cda0*/  @P5 FMUL.FTZ R63, R2, 0.69314718246459960938 ;  /* 0x3f317218023f5820 */ /* 0x002fe20000410000 */
[----:B------:R-:W-:Y:S01]  /*cdb0*/  IADD3 R8, R8, -R7, RZ ;  /* 0x8000000708087210 */ /* 0x000fe20007ffe0ff */
[----:B---3--:R-:W-:Y:S01]  /*cdc0*/  @P4 FMUL.FTZ R0, R0, 0.69314718246459960938 ;  /* 0x3f31721800004820 */ /* 0x008fe20000410000 */
[----:B------:R-:W-:-:S02]  /*cdd0*/  F2FP.PACK_AB R96, R5, R96 ;  /* 0x000000600560723e */ /* 0x000fc400000000ff */
[----:B------:R-:W-:-:S04]  /*cde0*/  MOV R5, 0x40 ;  /* 0x0000004000057802 */ /* 0x000fc80000000f00 */
[----:B------:R-:W-:Y:S02]  /*cdf0*/  SEL R14, R5, 0xffffffc0, !P2 ;  /* 0xffffffc0050e7807 */ /* 0x000fe40005000000 */
[----:B------:R-:W1:Y:S02]  /*ce00*/  S2R R5, SR_CTAID.Y ;  /* 0x0000000000057919 */ /* 0x000e640000002600 */
[-C--:B------:R-:W-:Y:S02]  /*ce10*/  IADD3 R19, R13, R14.reuse, RZ ;  /* 0x0000000e0d137210 */ /* 0x080fe40007ffe0ff */
[----:B------:R-:W-:Y:S02]  /*ce20*/  IADD3 R21, R14, R11, RZ ;  /* 0x0000000b0e157210 */ /* 0x000fe40007ffe0ff */
[-C--:B------:R-:W-:Y:S01]  /*ce30*/  IADD3 R23, R15, R14.reuse, RZ ;  /* 0x0000000e0f177210 */ /* 0x080fe20007ffe0ff */
[----:B------:R-:W-:Y:S01]  /*ce40*/  STS [R19], R112 ;  /* 0x0000007013007388 */ /* 0x000fe20000000800 */
[----:B------:R-:W-:-:S02]  /*ce50*/  IADD3 R25, R17, R14, RZ ;  /* 0x0000000e11197210 */ /* 0x000fc40007ffe0ff */
[----:B--2---:R-:W-:Y:S01]  /*ce60*/  ISETP.NE.AND P2, PT, R12, RZ, PT ;  /* 0x000000ff0c00720c */ /* 0x004fe20003f45270 */
[----:B------:R-:W-:Y:S03]  /*ce70*/  STS [R19+0x400], R114 ;  /* 0x0004007213007388 */ /* 0x000fe60000000800 */
[----:B------:R-:W-:Y:S01]  /*ce80*/  ISETP.NE.OR P1, PT, R200, -0x1, !P2 ;  /* 0xffffffffc800780c */ /* 0x000fe20005725670 */
[----:B------:R-:W-:Y:S04]  /*ce90*/  STS [R21], R108 ;  /* 0x0000006c15007388 */ /* 0x000fe80000000800 */
[----:B------:R-:W-:Y:S04]  /*cea0*/  STS [R21+0x400], R110 ;  /* 0x0004006e15007388 */ /* 0x000fe80000000800 */
[----:B------:R-:W-:Y:S04]  /*ceb0*/  STS [R23], R104 ;  /* 0x0000006817007388 */ /* 0x000fe80000000800 */
[----:B------:R-:W-:Y:S01]  /*cec0*/  STS [R23+0x400], R106 ;  /* 0x0004006a17007388 */ /* 0x000fe20000000800 */
[----:B-1----:R-:W-:-:S03]  /*ced0*/  @!P1 IMAD R200, R5, c[0x0][0x214], RZ ;  /* 0x0000850005c89a24 */ /* 0x002fc600078e02ff */
        /* <DEDUP_REMOVED lines=17> */
[----:B------:R-:W-:Y:S04]  /*cff0*/  STS [R25+0x2400], R66 ;  /* 0x0024004219007388 */ /* 0x000fe80000000800 */
[----:B------:R-:W-:Y:S04]  /*d000*/  STS [R13+0x4000], R68 ;  /* 0x004000440d007388 */ /* 0x000fe80000000800 */
[----:B------:R-:W-:Y:S04]  /*d010*/  STS [R13+0x4400], R70 ;  /* 0x004400460d007388 */ /* 0x000fe80000000800 */
[----:B------:R-:W-:Y:S01]  /*d020*/  STS [R11+0x4000], R72 ;  /* 0x004000480b007388 */ /* 0x000fe20000000800 */
[----:B----4-:R-:W-:-:S03]  /*d030*/  SHF.R.S32.HI R60, RZ, 0x1f, R9 ;  /* 0x0000001fff3c7819 */ /* 0x010fc60000011409 */
[----:B------:R3:W-:Y:S01]  /*d040*/  STS [R11+0x4400], R74 ;  /* 0x0044004a0b007388 */ /* 0x0007e20000000800 */
[----:B-1----:R-:W-:-:S03]  /*d050*/  @!P0 SHF.R.S32.HI R62, RZ, 0x1f, R5 ;  /* 0x0000001fff3e8819 */ /* 0x002fc60000011405 */
[----:B------:R1:W-:Y:S01]  /*d060*/  STS [R15+0x4000], R76 ;  /* 0x0040004c0f007388 */ /* 0x0003e20000000800 */
[----:B--2---:R-:W-:-:S03]  /*d070*/  @!P0 IMAD.WIDE.U32 R64, R5, c[0x0][0x1e0], RZ ;  /* 0x0000780005408a25 */ /* 0x004fc600078e00ff */
[----:B------:R1:W-:Y:S01]  /*d080*/  STS [R15+0x4400], R78 ;  /* 0x0044004e0f007388 */ /* 0x0003e20000000800 */
[----:B------:R-:W-:Y:S01]  /*d090*/  @!P0 IMAD R62, R62, c[0x0][0x1e0], RZ ;  /* 0x000078003e3e8a24 */ /* 0x000fe200078e02ff */
[----:B------:R-:W-:Y:S02]  /*d0a0*/  @!P0 MOV R6, R64 ;  /* 0x0000004000068202 */ /* 0x000fe40000000f00 */
[----:B------:R1:W-:Y:S01]  /*d0b0*/  STS [R17+0x4000], R80 ;  /* 0x0040005011007388 */ /* 0x0003e20000000800 */
[----:B------:R-:W-:Y:S01]  /*d0c0*/  @!P0 IMAD R61, R5, c[0x0][0x1e4], R62 ;  /* 0x00007900053d8a24 */ /* 0x000fe200078e023e */
[----:B------:R-:W-:Y:S02]  /*d0d0*/  LEA.HI R62, R60, R9, RZ, 0x5 ;  /* 0x000000093c3e7211 */ /* 0x000fe400078f28ff */
[----:B------:R1:W-:Y:S02]  /*d0e0*/  STS [R17+0x4400], R82 ;  /* 0x0044005211007388 */ /* 0x0003e40000000800 */
[----:B------:R-:W-:-:S02]  /*d0f0*/  LOP3.LUT R62, R62, 0xffffffe0, RZ, 0xc0, !PT ;  /* 0xffffffe03e3e7812 */ /* 0x000fc400078ec0ff */
[----:B------:R1:W-:Y:S01]  /*d100*/  STS [R19+0x4000], R84 ;  /* 0x0040005413007388 */ /* 0x0003e20000000800 */
[----:B------:R-:W-:Y:S02]  /*d110*/  @!P0 IADD3 R4, R65, R61, RZ ;  /* 0x0000003d41048210 */ /* 0x000fe40007ffe0ff */
[----:B------:R-:W-:Y:S01]  /*d120*/  SHF.R.S32.HI R61, RZ, 0x1f, R10 ;  /* 0x0000001fff3d7819 */ /* 0x000fe2000001140a */
[----:B------:R1:W-:Y:S01]  /*d130*/  STS [R19+0x4400], R86 ;  /* 0x0044005613007388 */ /* 0x0003e20000000800 */
[----:B------:R-:W-:Y:S02]  /*d140*/  IADD3 R62, R9, -R62, RZ ;  /* 0x8000003e093e7210 */ /* 0x000fe40007ffe0ff */
[----:B------:R-:W-:Y:S01]  /*d150*/  LOP3.LUT P0, RZ, R8, 0x3, RZ, 0xc0, !PT ;  /* 0x0000000308ff7812 */ /* 0x000fe2000780c0ff */
[----:B------:R1:W-:Y:S01]  /*d160*/  STS [R21+0x4000], R88 ;  /* 0x0040005815007388 */ /* 0x0003e20000000800 */
[----:B------:R-:W-:Y:S02]  /*d170*/  LEA.HI R61, R61, R10, RZ, 0x2 ;  /* 0x0000000a3d3d7211 */ /* 0x000fe400078f10ff */
[----:B------:R-:W-:Y:S01]  /*d180*/  SHF.R.S32.HI R7, RZ, 0x1f, R62 ;  /* 0x0000001fff077819 */ /* 0x000fe2000001143e */
[----:B------:R1:W-:Y:S01]  /*d190*/  STS [R21+0x4400], R90 ;  /* 0x0044005a15007388 */ /* 0x0003e20000000800 */
[----:B------:R-:W-:-:S02]  /*d1a0*/  LOP3.LUT R61, R61, 0xffffffc, RZ, 0xc0, !PT ;  /* 0x0ffffffc3d3d7812 */ /* 0x000fc400078ec0ff */
[----:B------:R-:W-:Y:S01]  /*d1b0*/  LEA.HI R7, R7, R62, RZ, 0x2 ;  /* 0x0000003e07077211 */ /* 0x000fe200078f10ff */
[----:B------:R1:W-:Y:S01]  /*d1c0*/  STS [R23+0x4000], R92 ;  /* 0x0040005c17007388 */ /* 0x0003e20000000800 */
[----:B------:R-:W-:Y:S02]  /*d1d0*/  IADD3 R61, R10, -R61, RZ ;  /* 0x8000003d0a3d7210 */ /* 0x000fe40007ffe0ff */
[----:B------:R-:W-:Y:S01]  /*d1e0*/  SHF.R.S32.HI R2, RZ, 0x2, R7 ;  /* 0x00000002ff027819 */ /* 0x000fe20000011407 */
[----:B------:R1:W-:Y:S01]  /*d1f0*/  STS [R23+0x4400], R94 ;  /* 0x0044005e17007388 */ /* 0x0003e20000000800 */
[----:B------:R-:W-:Y:S01]  /*d200*/  MOV R8, 0x7f800000 ;  /* 0x7f80000000087802 */ /* 0x000fe20000000f00 */
[----:B------:R-:W-:Y:S01]  /*d210*/  @P5 FFMA.FTZ R8, R132, c[0x0][0x238], R63 ;  /* 0x00008e0084085a23 */ /* 0x000fe2000001003f */
[----:B------:R-:W-:Y:S01]  /*d220*/  MOV R10, 0x7f800000 ;  /* 0x7f800000000a7802 */ /* 0x000fe20000000f00 */
[----:B------:R1:W-:Y:S01]  /*d230*/  STS [R25+0x4000], R96 ;  /* 0x0040006019007388 */ /* 0x0003e20000000800 */
[----:B------:R-:W-:Y:S01]  /*d240*/  @P4 FFMA.FTZ R10, R3, c[0x0][0x238], R0 ;  /* 0x00008e00030a4a23 */ /* 0x000fe20000010000 */
[----:B------:R-:W-:-:S02]  /*d250*/  LEA R2, R61, R2, 0x4 ;  /* 0x000000023d027211 */ /* 0x000fc400078e20ff */
[----:B------:R1:W-:Y:S04]  /*d260*/  STS [R25+0x4400], R98 ;  /* 0x0044006219007388 */ /* 0x0003e80000000800 */
[----:B------:R-:W-:Y:S06]  /*d270*/  BAR.SYNC.DEFER_BLOCKING 0x0 ;  /* 0x0000000000007b1d */ /* 0x000fec0000010000 */
[----:B---3--:R-:W2:Y:S04]  /*d280*/  S2R R11, SR_CTAID.Z ;  /* 0x00000000000b7919 */ /* 0x008ea80000002700 */
[----:B------:R1:W3:Y:S04]  /*d290*/  LDS.128 R52, [R203] ;  /* 0x00000000cb347984 */ /* 0x0002e80000000c00 */
[----:B------:R1:W4:Y:S01]  /*d2a0*/  LDS.128 R48, [R203+0x800] ;  /* 0x00080000cb307984 */ /* 0x0003220000000c00 */
[----:B--2---:R-:W-:-:S03]  /*d2b0*/  @!P2 IMAD R5, R5, c[0x0][0x1c0], R11 ;  /* 0x000070000505aa24 */ /* 0x004fc600078e020b */
[----:B------:R1:W2:Y:S01]  /*d2c0*/  LDS.128 R44, [R203+0x1000] ;  /* 0x00100000cb2c7984 */ /* 0x0002a20000000c00 */
        /* <DEDUP_REMOVED lines=12> */
[----:B---34-:R-:W3:Y:S01]  /*d390*/  S2R R5, SR_CTAID.X ;  /* 0x0000000000057919 */ /* 0x018ee20000002500 */
        /* <DEDUP_REMOVED lines=11> */
.L_x_5283:
[----:B---34-:R-:W-:Y:S05]  /*d450*/  BSYNC B0 ;  /* 0x0000000000007941 */ /* 0x018fea0003800000 */
.L_x_5282:
[----:B------:R-:W3:Y:S01]  /*d460*/  S2R R0, SR_CTAID.X ;  /* 0x0000000000007919 */ /* 0x000ee20000002500 */
[----:B------:R-:W-:Y:S01]  /*d470*/  LEA.HI R60, R60, R9, RZ, 0x3 ;  /* 0x000000093c3c7211 */ /* 0x000fe200078f18ff */
[----:B------:R-:W-:Y:S03]  /*d480*/  BSSY B0, `(.L_x_5284) ;  /* 0x000001f000007945 */ /* 0x000fe60003800000 */
[----:B------:R-:W-:Y:S02]  /*d490*/  LOP3.LUT R2, R60, 0xfffffff8, RZ, 0xc0, !PT ;  /* 0xfffffff83c027812 */ /* 0x000fe400078ec0ff */
[----:B------:R-:W-:-:S03]  /*d4a0*/  SHF.R.S32.HI R60, RZ, 0x3, R60 ;  /* 0x00000003ff3c7819 */ /* 0x000fc6000001143c */
[----:B------:R-:W-:-:S04]  /*d4b0*/  IMAD.IADD R2, R9, 0x1, -R2 ;  /* 0x0000000109027824 */ /* 0x000fc800078e0a02 */
[----:B------:R-:W-:Y:S01]  /*d4c0*/  IMAD.SHL.U32 R8, R2, 0x8, RZ ;  /* 0x0000000802087824 */ /* 0x000fe200078e00ff */
[----:B------:R-:W-:-:S04]  /*d4d0*/  SHF.R.S32.HI R2, RZ, 0x1f, R11 ;  /* 0x0000001fff027819 */ /* 0x000fc8000001140b */
[----:B------:R-:W-:Y:S01]  /*d4e0*/  SHF.R.S32.HI R9, RZ, 0x1f, R8 ;  /* 0x0000001fff097819 */ /* 0x000fe20000011408 */
[----:B------:R-:W-:Y:S02]  /*d4f0*/  IMAD R2, R2, c[0x0][0x1f0], RZ ;  /* 0x00007c0002027a24 */ /* 0x000fe400078e02ff */
[----:B---3--:R-:W-:Y:S02]  /*d500*/  IMAD.SHL.U32 R0, R0, 0x40, RZ ;  /* 0x0000004000007824 */ /* 0x008fe400078e00ff */
[----:B------:R-:W-:Y:S02]  /*d510*/  IMAD R2, R11, c[0x0][0x1f4], R2 ;  /* 0x00007d000b027a24 */ /* 0x000fe400078e0202 */
[----:B------:R-:W-:Y:S01]  /*d520*/  IMAD.WIDE.U32 R8, R0, c[0x0][0x1e8], R8 ;  /* 0x00007a0000087a25 */ /* 0x000fe200078e0008 */
[----:B------:R-:W-:-:S04]  /*d530*/  SHF.R.S32.HI R3, RZ, 0x1f, R0 ;  /* 0x0000001fff037819 */ /* 0x000fc80000011400 */
[----:B------:R-:W-:Y:S01]  /*d540*/  IADD3 R6, P0, R6, R8, RZ ;  /* 0x0000000806067210 */ /* 0x000fe20007f1e0ff */
[----:B------:R-:W-:-:S04]  /*d550*/  IMAD R3, R3, c[0x0][0x1e8], RZ ;  /* 0x00007a0003037a24 */ /* 0x000fc800078e02ff */
[----:B------:R-:W-:Y:S01]  /*d560*/  IMAD R3, R0, c[0x0][0x1ec], R3 ;  /* 0x00007b0000037a24 */ /* 0x000fe200078e0203 */
[----:B------:R-:W-:-:S04]  /*d570*/  SHF.R.S32.HI R0, RZ, 0x1f, R60 ;  /* 0x0000001fff007819 */ /* 0x000fc8000001143c */
        /* <DEDUP_REMOVED lines=15> */
.L_x_5285:
[----:B------:R-:W-:Y:S05]  /*d670*/  BSYNC B0 ;  /* 0x0000000000007941 */ /* 0x000fea0003800000 */
.L_x_5284:
[----:B------:R-:W-:Y:S01]  /*d680*/  IADD3 R2, R60, 0x10, RZ ;  /* 0x000000103c027810 */ /* 0x000fe20007ffe0ff */
        /* <DEDUP_REMOVED lines=9> */
[----:B---3--:R-:W-:-:S03]  /*d720*/  LEA R10, P0, R8, c[0x0][0x1d0], 0x1 ;  /* 0x00007400080a7a11 */ /* 0x008fc600078008ff */
[----:B------:R-:W-:-:S05]  /*d730*/  IMAD R2, R3, c[0x0][0x1ec], R2 ;  /* 0x00007b0003027a24 */ /* 0x000fca00078e0202 */
[----:B------:R-:W-:-:S04]  /*d740*/  IADD3 R2, R2, R9, RZ ;  /* 0x0000000902027210 */ /* 0x000fc80007ffe0ff */
[----:B------:R-:W-:-:S05]  /*d750*/  LEA.HI.X R11, R8, c[0x0][0x1d4], R2, 0x1, P0 ;  /* 0x00007500080b7a11 */ /* 0x000fca00000f0c02 */
[----:B------:R3:W-:Y:S04]  /*d760*/  STG.E.128 [R10.64], R48 ;  /* 0x000000300a007986 */ /* 0x0007e8000c101d0a */
[----:B-1----:R3:W-:Y:S04]  /*d770*/  STG.E.128 [R10.64+0x80], R32 ;  /* 0x000080200a007986 */ /* 0x0027e8000c101d0a */
[----:B------:R3:W-:Y:S02]  /*d780*/  STG.E.128 [R10.64+0x100], R16 ;  /* 0x000100100a007986 */ /* 0x0007e4000c101d0a */
.L_x_5287:
[----:B------:R-:W-:Y:S05]  /*d790*/  BSYNC B0 ;  /* 0x0000000000007941 */ /* 0x000fea0003800000 */
.L_x_5286:
        /* <DEDUP_REMOVED lines=14> */
[----:B--2---:R2:W-:Y:S04]  /*d880*/  STG.E.128 [R10.64], R44 ;  /* 0x0000002c0a007986 */ /* 0x0045e8000c101d0a */
[----:B-1----:R2:W-:Y:S04]  /*d890*/  STG.E.128 [R10.64+0x80], R28 ;  /* 0x0000801c0a007986 */ /* 0x0025e8000c101d0a */
[----:B------:R2:W-:Y:S02]  /*d8a0*/  STG.E.128 [R10.64+0x100], R12 ;  /* 0x0001000c0a007986 */ /* 0x0005e4000c101d0a */
.L_x_5289:
[----:B------:R-:W-:Y:S05]  /*d8b0*/  BSYNC B0 ;  /* 0x0000000000007941 */ /* 0x000fea0003800000 */
.L_x_5288:
[----:B------:R-:W-:-:S04]  /*d8c0*/  IADD3 R2, R60, 0x30, RZ ;  /* 0x000000303c027810 */ /* 0x000fc80007ffe0ff */
[----:B------:R-:W-:-:S13]  /*d8d0*/  ISETP.GE.AND P0, PT, R2, R195, PT ;  /* 0x000000c30200720c */ /* 0x000fda0003f06270 */
[----:B------:R-:W-:Y:S05]  /*d8e0*/  @P0 EXIT ;  /* 0x000000000000094d */ /* 0x000fea0003800000 */
        /* <DEDUP_REMOVED lines=9> */
[----:B-1----:R-:W-:Y:S04]  /*d980*/  STG.E.128 [R2.64], R40 ;  /* 0x0000002802007986 */ /* 0x002fe8000c101d0a */
[----:B------:R-:W-:Y:S04]  /*d990*/  STG.E.128 [R2.64+0x80], R24 ;  /* 0x0000801802007986 */ /* 0x000fe8000c101d0a */
[----:B------:R-:W-:Y:S01]  /*d9a0*/  STG.E.128 [R2.64+0x100], R56 ;  /* 0x0001003802007986 */ /* 0x000fe2000c101d0a */
[----:B------:R-:W-:Y:S05]  /*d9b0*/  EXIT ;  /* 0x000000000000794d */ /* 0x000fea0003800000 */
.L_x_5290:
        /* <DEDUP_REMOVED lines=12> */
.L_x_7384:


//--------------------- .text._ZN5flash24flash_fwd_splitkv_kernelI23Flash_fwd_kernel_traitsILi192ELi64ELi64ELi4ELb0ELb0EN7cutlass6half_tE19Flash_kernel_traitsILi192ELi64ELi64ELi4ES3_EELb0ELb1ELb0ELb0ELb1ELb1ELb0ELb0EEEvNS_16Flash_fwd_paramsE --------------------------
	.section	.text._ZN5flash24flash_fwd_splitkv_kernelI23Flash_fwd_kernel_traitsILi192ELi64ELi64ELi4ELb0ELb0EN7cutlass6half_tE19Flash_kernel_traitsILi192ELi64ELi64ELi4ES3_EELb0ELb1ELb0ELb0ELb1ELb1ELb0ELb0EEEvNS_16Flash_fwd_paramsE,"ax",@progbits
	.sectioninfo	@"SHI_REGISTERS=255"
	.align	128
        .global         _ZN5flash24flash_fwd_splitkv_kernelI23Flash_fwd_kernel_traitsILi192ELi64ELi64ELi4ELb0ELb0EN7cutlass6half_tE19Flash_kernel_traitsILi192ELi64ELi64ELi4ES3_EELb0ELb1ELb0ELb0ELb1ELb1ELb0ELb0EEEvNS_16Flash_fwd_paramsE
        .type           _ZN5flash24flash_fwd_splitkv_kernelI23Flash_fwd_kernel_traitsILi192ELi64ELi64ELi4ELb0ELb0EN7cutlass6half_tE19Flash_kernel_traitsILi192ELi64ELi64ELi4ES3_EELb0ELb1ELb0ELb0ELb1ELb1ELb0ELb0EEEvNS_16Flash_fwd_paramsE,@function
        .size           _ZN5flash24flash_fwd_splitkv_kernelI23Flash_fwd_kernel_traitsILi192ELi64ELi64ELi4ELb0ELb0EN7cutlass6half_tE19Flash_kernel_traitsILi192ELi64ELi64ELi4ES3_EELb0ELb1ELb0ELb0ELb1ELb1ELb0ELb0EEEvNS_16Flash_fwd_paramsE,(.L_x_7385 - _ZN5flash24flash_fwd_splitkv_kernelI23Flash_fwd_kernel_traitsILi192ELi64ELi64ELi4ELb0ELb0EN7cutlass6half_tE19Flash_kernel_traitsILi192ELi64ELi64ELi4ES3_EELb0ELb1ELb0ELb0ELb1ELb1ELb0ELb0EEEvNS_16Flash_fwd_paramsE)
        .other          _ZN5flash24flash_fwd_splitkv_kernelI23Flash_fwd_kernel_traitsILi192ELi64ELi64ELi4ELb0ELb0EN7cutlass6half_tE19Flash_kernel_traitsILi192ELi64ELi64ELi4ES3_EELb0ELb1ELb0ELb0ELb1ELb1ELb0ELb0EEEvNS_16Flash_fwd_paramsE,@"STO_CUDA_ENTRY STV_DEFAULT"
_ZN5flash24flash_fwd_splitkv_kernelI23Flash_fwd_kernel_traitsILi192ELi64ELi64ELi4ELb0ELb0EN7cutlass6half_tE19Flash_kernel_traitsILi192ELi64ELi64ELi4ES3_EELb0ELb1ELb0ELb0ELb1ELb1ELb0ELb0EEEvNS_16Flash_fwd_paramsE:
.text._ZN5flash24flash_fwd_splitkv_kernelI23Flash_fwd_kernel_traitsILi192ELi64ELi64ELi4ELb0ELb0EN7cutlass6half_tE19Flash_kernel_traitsILi192ELi64ELi64ELi4ES3_EELb0ELb1ELb0ELb0ELb1ELb1ELb0ELb0EEEvNS_16Flash_fwd_paramsE:
        /* <DEDUP_REMOVED lines=34> */
.L_x_5291:
[----:B-1-34-:R-:W-:Y:S02]  /*0220*/  MOV R0, c[0x0][0x218] ;  /* 0x0000860000007a02 */ /* 0x01afe40000000f00 */
.L_x_5292:
        /* <DEDUP_REMOVED lines=80> */
.L_x_5295:
[----:B------:R-:W-:Y:S05]  /*0730*/  BSYNC B0 ;  /* 0x0000000000007941 */ /* 0x000fea0003800000 */
.L_x_5294:
        /* <DEDUP_REMOVED lines=17> */
.L_x_5297:
[----:B------:R-:W-:Y:S05]  /*0850*/  BSYNC B0 ;  /* 0x0000000000007941 */ /* 0x000fea0003800000 */
.L_x_5296:
        /* <DEDUP_REMOVED lines=17> */
.L_x_5299:
[----:B------:R-:W-:Y:S05]  /*0970*/  BSYNC B0 ;  /* 0x0000000000007941 */ /* 0x000fea0003800000 */
.L_x_5298:
        /* <DEDUP_REMOVED lines=17> */
.L_x_5301:
[----:B------:R-:W-:Y:S05]  /*0a90*/  BSYNC B0 ;  /* 0x0000000000007941 */ /* 0x000fea0003800000 */
.L_x_5300:
        /* <DEDUP_REMOVED lines=19> */
.L_x_5293:
        /* <DEDUP_REMOVED lines=94> */
.L_x_5302:
        /* <DEDUP_REMOVED lines=15> */
.L_x_5304:
        /* <DEDUP_REMOVED lines=52> */
.L_x_5303:
        /* <DEDUP_REMOVED lines=208> */
[----:B------:R-:W-:Y:S02]  /*22e0*/  IMAD R11, R90, 0x400, R89 ;  /* 0x000004005a0b7824 */ /* 0x000fe400078e0259 */
[----:B------:R-:W-:Y:S02]  /*22f0*/  @!P2 IMAD R9, R9, 0x60, RZ ;  /* 0x000000600909a824 */ /* 0x000fe400078e02ff */
[----:B------:R-:W-:-:S02]  /*2300*/  IMAD.IADD R202, R4, 0x1, R11 ;  /* 0x0000000104ca7824 */ /* 0x000fc400078e020b */
[----:B------:R-:W-:Y:S02]  /*2310*/  @!P2 IMAD.IADD R9, R19, 0x1, R9 ;  /* 0x000000011309a824 */ /* 0x000fe400078e0209 */
        /* <DEDUP_REMOVED lines=42> */
[----:B-1----:R-:W-:Y:S02]  /*25c0*/  LDSM.16.M88.4 R12, [R202] ;  /* 0x00000000ca0c783b */ /* 0x002fe40000000200 */
[----:B------:R-:W-:Y:S02]  /*25d0*/  SEL R5, R5, 0xffffffe0, !P2 ;  /* 0xffffffe005057807 */ /* 0x000fe40005000000 */
[----:B------:R-:W1:Y:S01]  /*25e0*/  LDSM.16.M88.4 R24, [R201+0x6000] ;  /* 0x00600000c918783b */ /* 0x000e620000000200 */
[----:B------:R-:W-:Y:S02]  /*25f0*/  SEL R7, R7, 0xfffffff0, !P1 ;  /* 0xfffffff007077807 */ /* 0x000fe40004800000 */
[----:B------:R-:W-:Y:S01]  /*2600*/  R2P PR, R0, 0x6 ;  /* 0x0000000600007804 */ /* 0x000fe20000000000 */
[----:B------:R-:W3:Y:S01]  /*2610*/  LDSM.16.M88.4 R52, [R201+0x6800] ;  /* 0x00680000c934783b */ /* 0x000ee20000000200 */
[----:B------:R-:W-:Y:S01]  /*2620*/  IADD3 R0, R201, 0x6000, RZ ;  /* 0x00006000c9007810 */ /* 0x000fe20007ffe0ff */
[----:B------:R-:W-:-:S02]  /*2630*/  IMAD R200, R7, 0x2, R202 ;  /* 0x0000000207c87824 */ /* 0x000fc400078e02ca */
[----:B------:R-:W3:Y:S01]  /*2640*/  LDSM.16.M88.4 R44, [R201+0x7000] ;  /* 0x00700000c92c783b */ /* 0x000ee20000000200 */
[C---:B------:R-:W-:Y:S02]  /*2650*/  IMAD R198, R5.reuse, 0x2, R202 ;  /* 0x0000000205c67824 */ /* 0x040fe400078e02ca */
[----:B------:R-:W-:Y:S01]  /*2660*/  IMAD R197, R5, 0x2, R200 ;  /* 0x0000000205c57824 */ /* 0x000fe200078e02c8 */
[----:B------:R-:W3:Y:S04]  /*2670*/  LDSM.16.M88.4 R16, [R201+0x7800] ;  /* 0x00780000c910783b */ /* 0x000ee80000000200 */
[----:B------:R-:W-:Y:S01]  /*2680*/  @P1 IADD3 R199, R0, -0x20, RZ ;  /* 0xffffffe000c71810 */ /* 0x000fe20007ffe0ff */
[----:B------:R-:W-:Y:S01]  /*2690*/  LDSM.16.M88.4 R60, [R200] ;  /* 0x00000000c83c783b */ /* 0x000fe20000000200 */
[----:B------:R-:W-:-:S02]  /*26a0*/  IMAD.MOV.U32 R0, RZ, RZ, 0x40 ;  /* 0x00000040ff007424 */ /* 0x000fc400078e00ff */
[C---:B------:R-:W-:Y:S01]  /*26b0*/  IADD3 R191, R199.reuse, 0x800, RZ ;  /* 0x00000800c7bf7810 */ /* 0x040fe20007ffe0ff */
[----:B--2---:R-:W2:Y:S01]  /*26c0*/  LDSM.16.M88.4 R8, [R199] ;  /* 0x00000000c708783b */ /* 0x004ea20000000200 */
[C---:B------:R-:W-:Y:S02]  /*26d0*/  IADD3 R190, R199.reuse, 0x1000, RZ ;  /* 0x00001000c7be7810 */ /* 0x040fe40007ffe0ff */
[----:B------:R-:W-:Y:S01]  /*26e0*/  SEL R0, R0, 0xffffffc0, !P2 ;  /* 0xffffffc000007807 */ /* 0x000fe20005000000 */
[----:B------:R-:W2:Y:S01]  /*26f0*/  LDSM.16.M88.4 R32, [R199+0x800] ;  /* 0x00080000c720783b */ /* 0x000ea20000000200 */
[C---:B------:R-:W-:Y:S02]  /*2700*/  IADD3 R189, R199.reuse, 0x1800, RZ ;  /* 0x00001800c7bd7810 */ /* 0x040fe40007ffe0ff */
[----:B------:R-:W-:Y:S01]  /*2710*/  IADD3 R187, R199, 0x2000, RZ ;  /* 0x00002000c7bb7810 */ /* 0x000fe20007ffe0ff */
[----:B----4-:R-:W4:Y:S01]  /*2720*/  LDSM.16.M88.4 R20, [R199+0x1000] ;  /* 0x00100000c714783b */ /* 0x010f220000000200 */
[----:B------:R-:W-:Y:S01]  /*2730*/  IMAD.IADD R195, R201, 0x1, R0 ;  /* 0x00000001c9c37824 */ /* 0x000fe200078e0200 */
[C---:B------:R-:W-:Y:S01]  /*2740*/  IADD3 R186, R199.reuse, 0x2800, RZ ;  /* 0x00002800c7ba7810 */ /* 0x040fe20007ffe0ff */
[----:B------:R-:W-:Y:S01]  /*2750*/  IMAD.IADD R188, R0, 0x1, R199 ;  /* 0x0000000100bc7824 */ /* 0x000fe200078e02c7 */
[----:B------:R-:W2:Y:S01]  /*2760*/  LDSM.16.M88.4 R68, [R199+0x1800] ;  /* 0x00180000c744783b */ /* 0x000ea20000000200 */
[----:B------:R-:W-:Y:S01]  /*2770*/  IMAD.IADD R0, R88, 0x1, -R91 ;  /* 0x0000000158007824 */ /* 0x000fe200078e0a5b */
[----:B------:R-:W-:-:S02]  /*2780*/  IADD3 R185, R199, 0x3000, RZ ;  /* 0x00003000c7b97810 */ /* 0x000fc40007ffe0ff */
[----:B------:R-:W-:Y:S01]  /*2790*/  LDSM.16.M88.4 R76, [R198] ;  /* 0x00000000c64c783b */ /* 0x000fe20000000200 */
[C---:B------:R-:W-:Y:S01]  /*27a0*/  IADD3 R184, R199.reuse, 0x3800, RZ ;  /* 0x00003800c7b87810 */ /* 0x040fe20007ffe0ff */
[C---:B-1----:R-:W-:Y:S02]  /*27b0*/  HMMA.16816.F32 R28, R12.reuse, R24, RZ ;  /* 0x000000180c1c723c */ /* 0x042fe400000018ff */
[----:B------:R-:W1:Y:S01]  /*27c0*/  LDSM.16.M88.4 R36, [R195+0x6000] ;  /* 0x00600000c324783b */ /* 0x000e620000000200 */
[C---:B------:R-:W-:Y:S02]  /*27d0*/  IADD3 R183, R199.reuse, 0x4000, RZ ;  /* 0x00004000c7b77810 */ /* 0x040fe40007ffe0ff */
[C---:B------:R-:W-:Y:S01]  /*27e0*/  IADD3 R182, R199.reuse, 0x4800, RZ ;  /* 0x00004800c7b67810 */ /* 0x040fe20007ffe0ff */
[----:B------:R-:W-:Y:S01]  /*27f0*/  LDSM.16.M88.4 R64, [R188] ;  /* 0x00000000bc40783b */ /* 0x000fe20000000200 */
[C---:B------:R-:W-:Y:S01]  /*2800*/  IADD3 R181, R199.reuse, 0x5000, RZ ;  /* 0x00005000c7b57810 */ /* 0x040fe20007ffe0ff */
[----:B---3--:R-:W-:Y:S02]  /*2810*/  HMMA.16816.F32 R56, R12, R52, RZ ;  /* 0x000000340c38723c */ /* 0x008fe400000018ff */
[----:B------:R-:W-:Y:S01]  /*2820*/  LDSM.16.M88.4 R72, [R201+0x8000] ;  /* 0x00800000c948783b */ /* 0x000fe20000000200 */
[----:B------:R-:W-:-:S03]  /*2830*/  IADD3 R180, R199, 0x5800, RZ ;  /* 0x00005800c7b47810 */ /* 0x000fc60007ffe0ff */
[----:B------:R-:W-:Y:S02]  /*2840*/  LDSM.16.M88.4 R80, [R197+0x2000] ;  /* 0x00200000c550783b */ /* 0x000fe40000000200 */
[C---:B------:R-:W-:Y:S02]  /*2850*/  HMMA.16816.F32 R24, R12.reuse, R26, RZ ;  /* 0x0000001a0c18723c */ /* 0x040fe400000018ff */
[----:B------:R-:W-:Y:S04]  /*2860*/  LDSM.16.M88.4 R84, [R188+0x3800] ;  /* 0x00380000bc54783b */ /* 0x000fe80000000200 */
[----:B------:R-:W0:Y:S02]  /*2870*/  LDGDEPBAR ;  /* 0x00000000000079af */ /* 0x000e240000000000 */
[C---:B------:R-:W-:Y:S08]  /*2880*/  HMMA.16816.F32 R52, R12.reuse, R54, RZ ;  /* 0x000000360c34723c */ /* 0x040ff000000018ff */
[C---:B------:R-:W-:Y:S08]  /*2890*/  HMMA.16816.F32 R48, R12.reuse, R44, RZ ;  /* 0x0000002c0c30723c */ /* 0x040ff000000018ff */
[C---:B------:R-:W-:Y:S08]  /*28a0*/  HMMA.16816.F32 R44, R12.reuse, R46, RZ ;  /* 0x0000002e0c2c723c */ /* 0x040ff000000018ff */
[C---:B------:R-:W-:Y:S08]  /*28b0*/  HMMA.16816.F32 R40, R12.reuse, R16, RZ ;  /* 0x000000100c28723c */ /* 0x040ff000000018ff */
[----:B------:R-:W-:Y:S01]  /*28c0*/  HMMA.16816.F32 R12, R12, R18, RZ ;  /* 0x000000120c0c723c */ /* 0x000fe200000018ff */
[----:B------:R-:W3:Y:S07]  /*28d0*/  LDSM.16.M88.4 R16, [R195+0x6800] ;  /* 0x00680000c310783b */ /* 0x000eee0000000200 */
[C---:B--2---:R-:W-:Y:S08]  /*28e0*/  HMMA.16816.F32 R28, R60.reuse, R8, R28 ;  /* 0x000000083c1c723c */ /* 0x044ff0000000181c */
[C---:B------:R-:W-:Y:S01]  /*28f0*/  HMMA.16816.F32 R24, R60.reuse, R10, R24 ;  /* 0x0000000a3c18723c */ /* 0x040fe20000001818 */
[----:B------:R-:W2:Y:S07]  /*2900*/  LDSM.16.M88.4 R8, [R195+0x7000] ;  /* 0x00700000c308783b */ /* 0x000eae0000000200 */
[C---:B------:R-:W-:Y:S08]  /*2910*/  HMMA.16816.F32 R56, R60.reuse, R32, R56 ;  /* 0x000000203c38723c */ /* 0x040ff00000001838 */
[C---:B------:R-:W-:Y:S01]  /*2920*/  HMMA.16816.F32 R52, R60.reuse, R34, R52 ;  /* 0x000000223c34723c */ /* 0x040fe20000001834 */
[----:B------:R-:W2:Y:S07]  /*2930*/  LDSM.16.M88.4 R32, [R195+0x7800] ;  /* 0x00780000c320783b */ /* 0x000eae0000000200 */
[C---:B----4-:R-:W-:Y:S08]  /*2940*/  HMMA.16816.F32 R48, R60.reuse, R20, R48 ;  /* 0x000000143c30723c */ /* 0x050ff00000001830 */
[C---:B------:R-:W-:Y:S01]  /*2950*/  HMMA.16816.F32 R44, R60.reuse, R22, R44 ;  /* 0x000000163c2c723c */ /* 0x040fe2000000182c */
[----:B------:R-:W4:Y:S07]  /*2960*/  LDSM.16.M88.4 R20, [R197] ;  /* 0x00000000c514783b */ /* 0x000f2e0000000200 */
[C---:B------:R-:W-:Y:S08]  /*2970*/  HMMA.16816.F32 R40, R60.reuse, R68, R40 ;  /* 0x000000443c28723c */ /* 0x040ff00000001828 */
[----:B------:R-:W-:Y:S01]  /*2980*/  HMMA.16816.F32 R12, R60, R70, R12 ;  /* 0x000000463c0c723c */ /* 0x000fe2000000180c */
[----:B------:R-:W4:Y:S04]  /*2990*/  LDSM.16.M88.4 R60, [R188+0x800] ;  /* 0x00080000bc3c783b */ /* 0x000f280000000200 */
[----:B------:R-:W-:Y:S03]  /*29a0*/  LDSM.16.M88.4 R68, [R201+0x9800] ;  /* 0x00980000c944783b */ /* 0x000fe60000000200 */
[C---:B-1----:R-:W-:Y:S08]  /*29b0*/  HMMA.16816.F32 R28, R76.reuse, R36, R28 ;  /* 0x000000244c1c723c */ /* 0x042ff0000000181c */
[C---:B------:R-:W-:Y:S01]  /*29c0*/  HMMA.16816.F32 R24, R76.reuse, R38, R24 ;  /* 0x000000264c18723c */ /* 0x040fe20000001818 */
[----:B------:R-:W-:Y:S07]  /*29d0*/  LDSM.16.M88.4 R36, [R188+0x1800] ;  /* 0x00180000bc24783b */ /* 0x000fee0000000200 */
[C---:B---3--:R-:W-:Y:S08]  /*29e0*/  HMMA.16816.F32 R56, R76.reuse, R16, R56 ;  /* 0x000000104c38723c */ /* 0x048ff00000001838 */
[C---:B------:R-:W-:Y:S01]  /*29f0*/  HMMA.16816.F32 R52, R76.reuse, R18, R52 ;  /* 0x000000124c34723c */ /* 0x040fe20000001834 */
[----:B------:R-:W1:Y:S07]  /*2a00*/  LDSM.16.M88.4 R16, [R188+0x1000] ;  /* 0x00100000bc10783b */ /* 0x000e6e0000000200 */
[C---:B--2---:R-:W-:Y:S08]  /*2a10*/  HMMA.16816.F32 R48, R76.reuse, R8, R48 ;  /* 0x000000084c30723c */ /* 0x044ff00000001830 */
[C---:B------:R-:W-:Y:S01]  /*2a20*/  HMMA.16816.F32 R44, R76.reuse, R10, R44 ;  /* 0x0000000a4c2c723c */ /* 0x040fe2000000182c */
[----:B------:R-:W2:Y:S07]  /*2a30*/  LDSM.16.M88.4 R8, [R202+0x2000] ;  /* 0x00200000ca08783b */ /* 0x000eae0000000200 */
[C---:B------:R-:W-:Y:S08]  /*2a40*/  HMMA.16816.F32 R40, R76.reuse, R32, R40 ;  /* 0x000000204c28723c */ /* 0x040ff00000001828 */
[----:B------:R-:W-:Y:S01]  /*2a50*/  HMMA.16816.F32 R76, R76, R34, R12 ;  /* 0x000000224c4c723c */ /* 0x000fe2000000180c */
[----:B------:R-:W3:Y:S04]  /*2a60*/  LDSM.16.M88.4 R32, [R201+0x8800] ;  /* 0x00880000c920783b */ /* 0x000ee80000000200 */
        /* <DEDUP_REMOVED lines=17> */
[C---:B---3--:R-:W-:Y:S08]  /*2b80*/  HMMA.16816.F32 R56, R8.reuse, R32, R56 ;  /* 0x000000200838723c */ /* 0x048ff00000001838 */
[C---:B------:R-:W-:Y:S01]  /*2b90*/  HMMA.16816.F32 R52, R8.reuse, R34, R52 ;  /* 0x000000220834723c */ /* 0x040fe20000001834 */
[----:B------:R-:W-:Y:S07]  /*2ba0*/  LDSM.16.M88.4 R32, [R198+0x2000] ;  /* 0x00200000c620783b */ /* 0x000fee0000000200 */
[C---:B------:R-:W-:Y:S08]  /*2bb0*/  HMMA.16816.F32 R48, R8.reuse, R12, R48 ;  /* 0x0000000c0830723c */ /* 0x040ff00000001830 */
[C---:B------:R-:W-:Y:S01]  /*2bc0*/  HMMA.16816.F32 R44, R8.reuse, R14, R44 ;  /* 0x0000000e082c723c */ /* 0x040fe2000000182c */
[----:B------:R-:W2:Y:S07]  /*2bd0*/  LDSM.16.M88.4 R12, [R195+0x8000] ;  /* 0x00800000c30c783b */ /* 0x000eae0000000200 */
[C---:B------:R-:W-:Y:S08]  /*2be0*/  HMMA.16816.F32 R40, R8.reuse, R68, R40 ;  /* 0x000000440828723c */ /* 0x040ff00000001828 */
        /* <DEDUP_REMOVED lines=15> */
[----:B------:R-:W4:Y:S03]  /*2ce0*/  LDSM.16.M88.4 R16, [R188+0x2800] ;  /* 0x00280000bc10783b */ /* 0x000f260000000200 */
[C---:B--2---:R-:W-:Y:S08]  /*2cf0*/  HMMA.16816.F32 R28, R32.reuse, R12, R28 ;  /* 0x0000000c201c723c */ /* 0x044ff0000000181c */
[C---:B------:R-:W-:Y:S01]  /*2d00*/  HMMA.16816.F32 R24, R32.reuse, R14, R24 ;  /* 0x0000000e2018723c */ /* 0x040fe20000001818 */
[----:B------:R-:W-:Y:S07]  /*2d10*/  LDSM.16.M88.4 R12, [R188+0x3000] ;  /* 0x00300000bc0c783b */ /* 0x000fee0000000200 */
[C---:B---3--:R-:W-:Y:S08]  /*2d20*/  HMMA.16816.F32 R56, R32.reuse, R8, R56 ;  /* 0x000000082038723c */ /* 0x048ff00000001838 */
[----:B------:R-:W-:Y:S01]  /*2d30*/  HMMA.16816.F32 R52, R32, R10, R52 ;  /* 0x0000000a2034723c */ /* 0x000fe20000001834 */
[----:B------:R-:W2:Y:S07]  /*2d40*/  LDSM.16.M88.4 R8, [R201+0xa000] ;  /* 0x00a00000c908783b */ /* 0x000eae0000000200 */
[C---:B-1----:R-:W-:Y:S08]  /*2d50*/  HMMA.16816.F32 R28, R80.reuse, R20, R28 ;  /* 0x00000014501c723c */ /* 0x042ff0000000181c */
        /* <DEDUP_REMOVED lines=9> */
[C---:B------:R-:W-:Y:S08]  /*2df0*/  HMMA.16816.F32 R56, R80.reuse, R16, R56 ;  /* 0x000000105038723c */ /* 0x040ff00000001838 */
[----:B------:R-:W-:Y:S01]  /*2e00*/  HMMA.16816.F32 R52, R80, R18, R52 ;  /* 0x000000125034723c */ /* 0x000fe20000001834 */
[----:B------:R-:W1:Y:S07]  /*2e10*/  LDSM.16.M88.4 R16, [R200+0x4000] ;  /* 0x00400000c810783b */ /* 0x000e6e0000000200 */
[C---:B--2---:R-:W-:Y:S08]  /*2e20*/  HMMA.16816.F32 R28, R72.reuse, R8, R28 ;  /* 0x00000008481c723c */ /* 0x044ff0000000181c */
[----:B------:R-:W-:Y:S01]  /*2e30*/  HMMA.16816.F32 R24, R72, R10, R24 ;  /* 0x0000000a4818723c */ /* 0x000fe20000001818 */
[----:B------:R-:W-:Y:S07]  /*2e40*/  LDSM.16.M88.4 R8, [R197+0x4000] ;  /* 0x00400000c508783b */ /* 0x000fee0000000200 */
[C---:B------:R-:W-:Y:S08]  /*2e50*/  HMMA.16816.F32 R48, R80.reuse, R12, R48 ;  /* 0x0000000c5030723c */ /* 0x040ff00000001830 */
[----:B------:R-:W-:Y:S01]  /*2e60*/  HMMA.16816.F32 R44, R80, R14, R44 ;  /* 0x0000000e502c723c */ /* 0x000fe2000000182c */
[----:B------:R-:W2:Y:S07]  /*2e70*/  LDSM.16.M88.4 R12, [R198+0x4000] ;  /* 0x00400000c60c783b */ /* 0x000eae0000000200 */
[----:B------:R-:W-:Y:S08]  /*2e80*/  HMMA.16816.F32 R56, R72, R68, R56 ;  /* 0x000000444838723c */ /* 0x000ff00000001838 */
[C---:B-1----:R-:W-:Y:S08]  /*2e90*/  HMMA.16816.F32 R28, R16.reuse, R36, R28 ;  /* 0x00000024101c723c */ /* 0x042ff0000000181c */
[----:B------:R-:W-:Y:S01]  /*2ea0*/  HMMA.16816.F32 R24, R16, R38, R24 ;  /* 0x000000261018723c */ /* 0x000fe20000001818 */
[----:B------:R-:W1:Y:S07]  /*2eb0*/  LDSM.16.M88.4 R36, [R199+0x4800] ;  /* 0x00480000c724783b */ /* 0x000e6e0000000200 */
[C---:B------:R-:W-:Y:S08]  /*2ec0*/  HMMA.16816.F32 R48, R72.reuse, R64, R48 ;  /* 0x000000404830723c */ /* 0x040ff00000001830 */
[----:B------:R-:W-:Y:S01]  /*2ed0*/  HMMA.16816.F32 R44, R72, R66, R44 ;  /* 0x00000042482c723c */ /* 0x000fe2000000182c */
[----:B------:R-:W3:Y:S07]  /*2ee0*/  LDSM.16.M88.4 R64, [R199+0x5000] ;  /* 0x00500000c740783b */ /* 0x000eee0000000200 */
[C---:B--2---:R-:W-:Y:S08]  /*2ef0*/  HMMA.16816.F32 R28, R12.reuse, R32, R28 ;  /* 0x000000200c1c723c */ /* 0x044ff0000000181c */
[----:B------:R-:W-:Y:S01]  /*2f00*/  HMMA.16816.F32 R24, R12, R34, R24 ;  /* 0x000000220c18723c */ /* 0x000fe20000001818 */
[----:B------:R-:W2:Y:S07]  /*2f10*/  LDSM.16.M88.4 R32, [R195+0xa800] ;  /* 0x00a80000c320783b */ /* 0x000eae0000000200 */
[----:B------:R-:W-:Y:S08]  /*2f20*/  HMMA.16816.F32 R40, R80, R84, R40 ;  /* 0x000000545028723c */ /* 0x000ff00000001828 */
[----:B------:R-:W-:Y:S08]  /*2f30*/  HMMA.16816.F32 R28, R8, R20, R28 ;  /* 0x00000014081c723c */ /* 0x000ff0000000181c */
[----:B------:R-:W-:Y:S08]  /*2f40*/  HMMA.16816.F32 R52, R72, R70, R52 ;  /* 0x000000464834723c */ /* 0x000ff00000001834 */
[----:B------:R-:W-:Y:S01]  /*2f50*/  HMMA.16816.F32 R24, R8, R22, R24 ;  /* 0x000000160818723c */ /* 0x000fe20000001818 */
[----:B------:R-:W4:Y:S07]  /*2f60*/  LDSM.16.M88.4 R20, [R199+0x5800] ;  /* 0x00580000c714783b */ /* 0x000f2e0000000200 */
[----:B------:R-:W-:Y:S01]  /*2f70*/  HMMA.16816.F32 R76, R80, R86, R76 ;  /* 0x00000056504c723c */ /* 0x000fe2000000184c */
[----:B------:R-:W-:-:S02]  /*2f80*/  FMUL.FTZ R28, R28, c[0x0][0x2ec] ;  /* 0x0000bb001c1c7a20 */ /* 0x000fc40000410000 */
[----:B------:R-:W-:Y:S02]  /*2f90*/  FMUL.FTZ R29, R29, c[0x0][0x2ec] ;  /* 0x0000bb001d1d7a20 */ /* 0x000fe40000410000 */
[----:B------:R-:W2:Y:S03]  /*2fa0*/  MUFU.TANH R68, R28 ;  /* 0x0000001c00447308 */ /* 0x000ea60000002400 */
[----:B-1----:R-:W-:Y:S05]  /*2fb0*/  HMMA.16816.F32 R56, R16, R36, R56 ;  /* 0x000000241038723c */ /* 0x002fea0000001838 */
[----:B------:R1:W-:Y:S03]  /*2fc0*/  MUFU.TANH R69, R29 ;  /* 0x0000001d00457308 */ /* 0x0003e60000002400 */
[----:B------:R-:W-:Y:S01]  /*2fd0*/  HMMA.16816.F32 R40, R72, R60, R40 ;  /* 0x0000003c4828723c */ /* 0x000fe20000001828 */
[----:B------:R-:W-:-:S02]  /*2fe0*/  FMUL.FTZ R25, R25, c[0x0][0x2ec] ;  /* 0x0000bb0019197a20 */ /* 0x000fc40000410000 */
[----:B------:R-:W-:Y:S02]  /*2ff0*/  FMUL.FTZ R24, R24, c[0x0][0x2ec] ;  /* 0x0000bb0018187a20 */ /* 0x000fe40000410000 */
[----:B------:R-:W-:Y:S02]  /*3000*/  FMUL.FTZ R26, R26, c[0x0][0x2ec] ;  /* 0x0000bb001a1a7a20 */ /* 0x000fe40000410000 */
[----:B------:R-:W-:Y:S01]  /*3010*/  FMUL.FTZ R27, R27, c[0x0][0x2ec] ;  /* 0x0000bb001b1b7a20 */ /* 0x000fe20000410000 */
[C---:B------:R-:W-:Y:S01]  /*3020*/  HMMA.16816.F32 R52, R16.reuse, R38, R52 ;  /* 0x000000261034723c */ /* 0x040fe20000001834 */
[----:B------:R-:W4:Y:S07]  /*3030*/  LDSM.16.M88.4 R36, [R188+0x4800] ;  /* 0x00480000bc24783b */ /* 0x000f2e0000000200 */
[----:B---3--:R-:W-:Y:S07]  /*3040*/  HMMA.16816.F32 R48, R16, R64, R48 ;  /* 0x000000401030723c */ /* 0x008fee0000001830 */
[----:B------:R-:W-:Y:S01]  /*3050*/  FMUL.FTZ R64, R30, c[0x0][0x2ec] ;  /* 0x0000bb001e407a20 */ /* 0x000fe20000410000 */
[----:B------:R-:W-:Y:S01]  /*3060*/  HMMA.16816.F32 R76, R72, R62, R76 ;  /* 0x0000003e484c723c */ /* 0x000fe2000000184c */
[----:B------:R-:W-:Y:S01]  /*3070*/  FMUL.FTZ R65, R31, c[0x0][0x2ec] ;  /* 0x0000bb001f417a20 */ /* 0x000fe20000410000 */
[----:B------:R-:W-:Y:S03]  /*3080*/  LDSM.16.M88.4 R60, [R195+0xb000] ;  /* 0x00b00000c33c783b */ /* 0x000fe60000000200 */
[----:B------:R-:W3:Y:S01]  /*3090*/  MUFU.TANH R64, R64 ;  /* 0x0000004000407308 */ /* 0x000ee20000002400 */
[----:B-1----:R-:W1:Y:S02]  /*30a0*/  LDSM.16.M88.4 R28, [R195+0xb800] ;  /* 0x00b80000c31c783b */ /* 0x002e640000000200 */
[----:B--2---:R-:W-:Y:S05]  /*30b0*/  HMMA.16816.F32 R56, R12, R32, R56 ;  /* 0x000000200c38723c */ /* 0x004fea0000001838 */
[----:B------:R-:W2:Y:S03]  /*30c0*/  MUFU.TANH R65, R65 ;  /* 0x0000004100417308 */ /* 0x000ea60000002400 */
[----:B----4-:R-:W-:Y:S07]  /*30d0*/  HMMA.16816.F32 R40, R16, R20, R40 ;  /* 0x000000141028723c */ /* 0x010fee0000001828 */
[----:B------:R-:W-:Y:S01]  /*30e0*/  SHF.R.S32.HI R21, RZ, 0x1f, R0 ;  /* 0x0000001fff157819 */ /* 0x000fe20000011400 */
[----:B------:R-:W-:Y:S01]  /*30f0*/  HMMA.16816.F32 R52, R12, R34, R52 ;  /* 0x000000220c34723c */ /* 0x000fe20000001834 */
[----:B------:R-:W4:Y:S02]  /*3100*/  LDSM.16.M88.4 R32, [R188+0x5000] ;  /* 0x00500000bc20783b */ /* 0x000f240000000200 */
[----:B------:R-:W-:-:S04]  /*3110*/  LEA.HI R0, R21, R0, RZ, 0x2 ;  /* 0x0000000015007211 */ /* 0x000fc800078f10ff */
[----:B------:R-:W-:Y:S01]  /*3120*/  SHF.R.S32.HI R21, RZ, 0x2, R0 ;  /* 0x00000002ff157819 */ /* 0x000fe20000011400 */
[----:B------:R-:W-:Y:S01]  /*3130*/  HMMA.16816.F32 R44, R16, R66, R44 ;  /* 0x00000042102c723c */ /* 0x000fe2000000182c */
[----:B------:R-:W-:Y:S03]  /*3140*/  MUFU.TANH R66, R24 ;  /* 0x0000001800427308 */ /* 0x000fe60000002400 */
[----:B------:R-:W-:Y:S01]  /*3150*/  IMAD.IADD R90, R21, 0x1, R90 ;  /* 0x00000001155a7824 */ /* 0x000fe200078e025a */
[----:B------:R-:W-:-:S03]  /*3160*/  IADD3 R21, R6, 0x1, -R92 ;  /* 0x0000000106157810 */ /* 0x000fc60007ffe85c */
[----:B------:R-:W-:Y:S01]  /*3170*/  HMMA.16816.F32 R56, R8, R36, R56 ;  /* 0x000000240838723c */ /* 0x000fe20000001838 */
[----:B------:R-:W-:Y:S01]  /*3180*/  IADD3 R21, R21, c[0x0][0x2e8], RZ ;  /* 0x0000ba0015157a10 */ /* 0x000fe20007ffe0ff */
[----:B------:R2:W2:Y:S01]  /*3190*/  MUFU.TANH R36, R25 ;  /* 0x0000001900247308 */ /* 0x0004a20000002400 */
[----:B------:R-:W-:-:S03]  /*31a0*/  IADD3 R0, R90, 0x8, RZ ;  /* 0x000000085a007810 */ /* 0x000fc60007ffe0ff */
[C---:B------:R-:W-:Y:S02]  /*31b0*/  IMAD.IADD R215, R21.reuse, 0x1, R90 ;  /* 0x0000000115d77824 */ /* 0x040fe400078e025a */
[----:B-1----:R-:W-:Y:S01]  /*31c0*/  HMMA.16816.F32 R40, R12, R28, R40 ;  /* 0x0000001c0c28723c */ /* 0x002fe20000001828 */
[----:B------:R-:W-:Y:S01]  /*31d0*/  IMAD.IADD R21, R21, 0x1, R0 ;  /* 0x0000000115157824 */ /* 0x000fe200078e0200 */
[----:B------:R-:W1:Y:S01]  /*31e0*/  MUFU.TANH R37, R26 ;  /* 0x0000001a00257308 */ /* 0x000e620000002400 */
[----:B------:R-:W-:-:S03]  /*31f0*/  IMNMX R215, R215, R6, PT ;  /* 0x00000006d7d77217 */ /* 0x000fc60003800200 */
[----:B------:R-:W-:Y:S01]  /*3200*/  IMNMX R210, R21, R6, PT ;  /* 0x0000000615d27217 */ /* 0x000fe20003800200 */
[----:B------:R-:W-:Y:S01]  /*3210*/  IMAD.IADD R29, R3, 0x1, R218 ;  /* 0x00000001031d7824 */ /* 0x000fe200078e02da */
[----:B------:R-:W-:Y:S01]  /*3220*/  HMMA.16816.F32 R48, R12, R60, R48 ;  /* 0x0000003c0c30723c */ /* 0x000fe20000001830 */
[----:B--2---:R-:W-:Y:S01]  /*3230*/  IADD3 R25, R6, -c[0x0][0x2e4], -R92 ;  /* 0x8000b90006197a10 */ /* 0x004fe20007ffe85c */
[----:B------:R2:W1:Y:S02]  /*3240*/  MUFU.TANH R60, R27 ;  /* 0x0000001b003c7308 */ /* 0x0004640000002400 */
[C---:B------:R-:W-:Y:S02]  /*3250*/  IADD3 R21, R29.reuse, 0x8, RZ ;  /* 0x000000081d157810 */ /* 0x040fe40007ffe0ff */
[----:B------:R-:W-:Y:S01]  /*3260*/  ISETP.GE.AND P6, PT, R29, R215, PT ;  /* 0x000000d71d00720c */ /* 0x000fe20003fc6270 */
[C---:B------:R-:W-:Y:S01]  /*3270*/  IMAD.IADD R216, R25.reuse, 0x1, R90 ;  /* 0x0000000119d87824 */ /* 0x040fe200078e025a */
[----:B------:R-:W-:Y:S01]  /*3280*/  HMMA.16816.F32 R76, R16, R22, R76 ;  /* 0x00000016104c723c */ /* 0x000fe2000000184c */
[----:B------:R-:W-:Y:S01]  /*3290*/  IMAD.IADD R214, R25, 0x1, R0 ;  /* 0x0000000119d67824 */ /* 0x000fe200078e0200 */
[----:B------:R-:W-:Y:S01]  /*32a0*/  IADD3 R25, R29, 0x1, RZ ;  /* 0x000000011d197810 */ /* 0x000fe20007ffe0ff */
[----:B------:R-:W-:Y:S01]  /*32b0*/  FMUL.FTZ R28, R59, c[0x0][0x2ec] ;  /* 0x0000bb003b1c7a20 */ /* 0x000fe20000410000 */
[----:B------:R-:W-:Y:S01]  /*32c0*/  IMNMX R216, RZ, R216, !PT ;  /* 0x000000d8ffd87217 */ /* 0x000fe20007800200 */
[----:B------:R-:W-:Y:S01]  /*32d0*/  IMAD.IADD R0, R89, 0x1, R4 ;  /* 0x0000000159007824 */ /* 0x000fe200078e0204 */
[----:B------:R-:W-:-:S02]  /*32e0*/  IMNMX R214, RZ, R214, !PT ;  /* 0x000000d6ffd67217 */ /* 0x000fc40007800200 */
[CC--:B------:R-:W-:Y:S01]  /*32f0*/  ISETP.GE.AND P2, PT, R25.reuse, R215.reuse, PT ;  /* 0x000000d71900720c */ /* 0x0c0fe20003f46270 */
[----:B------:R-:W-:Y:S01]  /*3300*/  HMMA.16816.F32 R52, R8, R38, R52 ;  /* 0x000000260834723c */ /* 0x000fe20000001834 */
[C---:B------:R-:W-:Y:S01]  /*3310*/  ISETP.GE.AND P1, PT, R25.reuse, R210, PT ;  /* 0x000000d21900720c */ /* 0x040fe20003f26270 */
[----:B------:R-:W-:Y:S01]  /*3320*/  MUFU.TANH R28, R28 ;  /* 0x0000001c001c7308 */ /* 0x000fe20000002400 */
[C---:B------:R-:W-:Y:S02]  /*3330*/  ISETP.LT.OR P2, PT, R25.reuse, R216, P2 ;  /* 0x000000d81900720c */ /* 0x040fe40001741670 */
[----:B------:R-:W-:Y:S02]  /*3340*/  ISETP.LT.OR P1, PT, R25, R214, P1 ;  /* 0x000000d61900720c */ /* 0x000fe40000f21670 */
[----:B--2---:R-:W2:Y:S01]  /*3350*/  LDSM.16.M88.4 R24, [R188+0x5800] ;  /* 0x00580000bc18783b */ /* 0x004ea20000000200 */
[----:B------:R-:W-:Y:S01]  /*3360*/  HMMA.16816.F32 R44, R12, R62, R44 ;  /* 0x0000003e0c2c723c */ /* 0x000fe2000000182c */
[----:B------:R-:W-:Y:S01]  /*3370*/  FMUL.FTZ R38, R56, c[0x0][0x2ec] ;  /* 0x0000bb0038267a20 */ /* 0x000fe20000410000 */
[C---:B------:R-:W-:Y:S01]  /*3380*/  ISETP.GE.AND P0, PT, R21.reuse, R215, PT ;  /* 0x000000d71500720c */ /* 0x040fe20003f06270 */
[----:B------:R-:W-:Y:S01]  /*3390*/  FMUL.FTZ R56, R58, c[0x0][0x2ec] ;  /* 0x0000bb003a387a20 */ /* 0x000fe20000410000 */
[-C--:B------:R-:W-:Y:S01]  /*33a0*/  ISETP.GE.AND P5, PT, R21, R210.reuse, PT ;  /* 0x000000d21500720c */ /* 0x080fe20003fa6270 */
[----:B------:R-:W-:Y:S01]  /*33b0*/  FMUL.FTZ R39, R57, c[0x0][0x2ec] ;  /* 0x0000bb0039277a20 */ /* 0x000fe20000410000 */
[C---:B------:R-:W-:Y:S01]  /*33c0*/  ISETP.GE.AND P4, PT, R29.reuse, R210, PT ;  /* 0x000000d21d00720c */ /* 0x040fe20003f86270 */
[----:B------:R-:W-:Y:S01]  /*33d0*/  MUFU.TANH R38, R38 ;  /* 0x0000002600267308 */ /* 0x000fe20000002400 */
[----:B----4-:R-:W-:Y:S01]  /*33e0*/  HMMA.16816.F32 R48, R8, R32, R48 ;  /* 0x000000200830723c */ /* 0x010fe20000001830 */
[----:B------:R-:W-:Y:S01]  /*33f0*/  ISETP.LT.OR P6, PT, R29, R216, P6 ;  /* 0x000000d81d00720c */ /* 0x000fe200037c1670 */
[----:B------:R-:W-:-:S04]  /*3400*/  DEPBAR.LE SB0, 0x0 ;  /* 0x000080000000791a */ /* 0x000fc80000000000 */
[----:B------:R-:W-:Y:S01]  /*3410*/  ISETP.LT.OR P0, PT, R21, R216, P0 ;  /* 0x000000d81500720c */ /* 0x000fe20000701670 */
[----:B------:R-:W4:Y:S01]  /*3420*/  MUFU.TANH R56, R56 ;  /* 0x0000003800387308 */ /* 0x000f220000002400 */
[----:B------:R-:W-:Y:S01]  /*3430*/  HMMA.16816.F32 R76, R12, R30, R76 ;  /* 0x0000001e0c4c723c */ /* 0x000fe2000000184c */
[----:B------:R-:W-:Y:S01]  /*3440*/  FMUL.FTZ R32, R53, c[0x0][0x2ec] ;  /* 0x0000bb0035207a20 */ /* 0x000fe20000410000 */
[----:B------:R-:W-:Y:S01]  /*3450*/  IADD3 R53, R29, 0x9, RZ ;  /* 0x000000091d357810 */ /* 0x000fe20007ffe0ff */
[----:B------:R-:W-:Y:S01]  /*3460*/  FMUL.FTZ R52, R52, c[0x0][0x2ec] ;  /* 0x0000bb0034347a20 */ /* 0x000fe20000410000 */
[-C--:B------:R-:W-:Y:S02]  /*3470*/  ISETP.LT.OR P5, PT, R21, R214.reuse, P5 ;  /* 0x000000d61500720c */ /* 0x080fe40002fa1670 */
[C---:B------:R-:W-:Y:S01]  /*3480*/  ISETP.LT.OR P4, PT, R29.reuse, R214, P4 ;  /* 0x000000d61d00720c */ /* 0x040fe20002781670 */
[----:B------:R-:W-:Y:S01]  /*3490*/  MUFU.TANH R39, R39 ;  /* 0x0000002700277308 */ /* 0x000fe20000002400 */
[----:B------:R-:W-:Y:S01]  /*34a0*/  HMMA.16816.F32 R44, R8, R34, R44 ;  /* 0x00000022082c723c */ /* 0x000fe2000000182c */
[----:B------:R-:W-:-:S02]  /*34b0*/  IADD3 R33, R29, 0x10, RZ ;  /* 0x000000101d217810 */ /* 0x000fc40007ffe0ff */
[----:B------:R-:W-:Y:S02]  /*34c0*/  FSEL R21, R68, -INF , !P6 ;  /* 0xff80000044157808 */ /* 0x000fe40007000000 */
[-C--:B------:R-:W-:Y:S02]  /*34d0*/  ISETP.GE.AND P6, PT, R53, R215.reuse, PT ;  /* 0x000000d73500720c */ /* 0x080fe40003fc6270 */
[----:B---3--:R-:W-:Y:S01]  /*34e0*/  FSEL R64, R64, -INF , !P4 ;  /* 0xff80000040407808 */ /* 0x008fe20006000000 */
[----:B------:R-:W-:Y:S01]  /*34f0*/  FMUL.FTZ R35, R54, c[0x0][0x2ec] ;  /* 0x0000bb0036237a20 */ /* 0x000fe20000410000 */
[----:B------:R-:W-:Y:S01]  /*3500*/  FSEL R20, R65, -INF , !P1 ;  /* 0xff80000041147808 */ /* 0x000fe20004800000 */
[----:B------:R-:W3:Y:S01]  /*3510*/  MUFU.TANH R52, R52 ;  /* 0x0000003400347308 */ /* 0x000ee20000002400 */
[CC--:B------:R-:W-:Y:S01]  /*3520*/  ISETP.GE.AND P4, PT, R33.reuse, R215.reuse, PT ;  /* 0x000000d72100720c */ /* 0x0c0fe20003f86270 */
[----:B------:R-:W-:Y:S01]  /*3530*/  FMUL.FTZ R48, R48, c[0x0][0x2ec] ;  /* 0x0000bb0030307a20 */ /* 0x000fe20000410000 */
[----:B------:R-:W-:Y:S01]  /*3540*/  ISETP.GE.AND P1, PT, R33, R210, PT ;  /* 0x000000d22100720c */ /* 0x000fe20003f26270 */
[----:B------:R-:W-:Y:S01]  /*3550*/  FMUL.FTZ R34, R55, c[0x0][0x2ec] ;  /* 0x0000bb0037227a20 */ /* 0x000fe20000410000 */
[-C--:B------:R-:W-:Y:S01]  /*3560*/  ISETP.LT.OR P6, PT, R53, R216.reuse, P6 ;  /* 0x000000d83500720c */ /* 0x080fe200037c1670 */
[C---:B--2---:R-:W-:Y:S01]  /*3570*/  HMMA.16816.F32 R40, R8.reuse, R24, R40 ;  /* 0x000000180828723c */ /* 0x044fe20000001828 */
[----:B------:R-:W-:Y:S01]  /*3580*/  IADD3 R19, R29, 0x11, RZ ;  /* 0x000000111d137810 */ /* 0x000fe20007ffe0ff */
[----:B------:R-:W2:Y:S01]  /*3590*/  MUFU.TANH R35, R35 ;  /* 0x0000002300237308 */ /* 0x000ea20000002400 */
[----:B------:R-:W-:Y:S01]  /*35a0*/  ISETP.LT.OR P4, PT, R33, R216, P4 ;  /* 0x000000d82100720c */ /* 0x000fe20002781670 */
[----:B------:R-:W-:Y:S01]  /*35b0*/  FMUL.FTZ R49, R49, c[0x0][0x2ec] ;  /* 0x0000bb0031317a20 */ /* 0x000fe20000410000 */
[----:B------:R-:W-:Y:S01]  /*35c0*/  ISETP.LT.OR P1, PT, R33, R214, P1 ;  /* 0x000000d62100720c */ /* 0x000fe20000f21670 */
[----:B------:R-:W-:Y:S01]  /*35d0*/  FMUL.FTZ R50, R50, c[0x0][0x2ec] ;  /* 0x0000bb0032327a20 */ /* 0x000fe20000410000 */
[----:B------:R-:W-:Y:S01]  /*35e0*/  FSEL R69, R69, -INF , !P2 ;  /* 0xff80000045457808 */ /* 0x000fe20005000000 */
[----:B------:R-:W-:Y:S01]  /*35f0*/  HMMA.16816.F32 R76, R8, R26, R76 ;  /* 0x0000001a084c723c */ /* 0x000fe2000000184c */
[----:B------:R-:W-:Y:S01]  /*3600*/  FSEL R33, R36, -INF , !P6 ;  /* 0xff80000024217808 */ /* 0x000fe20007000000 */
[----:B------:R-:W2:Y:S01]  /*3610*/  MUFU.TANH R32, R32 ;  /* 0x0000002000207308 */ /* 0x000ea20000002400 */
[-C--:B------:R-:W-:Y:S01]  /*3620*/  ISETP.GE.AND P2, PT, R53, R210.reuse, PT ;  /* 0x000000d23500720c */ /* 0x080fe20003f46270 */
[----:B------:R-:W-:Y:S01]  /*3630*/  FMUL.FTZ R44, R44, c[0x0][0x2ec] ;  /* 0x0000bb002c2c7a20 */ /* 0x000fe20000410000 */
[----:B------:R-:W-:Y:S01]  /*3640*/  ISETP.GE.AND P6, PT, R19, R210, PT ;  /* 0x000000d21300720c */ /* 0x000fe20003fc6270 */
[----:B------:R-:W-:Y:S01]  /*3650*/  FMUL.FTZ R51, R51, c[0x0][0x2ec] ;  /* 0x0000bb0033337a20 */ /* 0x000fe20000410000 */
[-C--:B------:R-:W-:Y:S01]  /*3660*/  ISETP.LT.OR P2, PT, R53, R214.reuse, P2 ;  /* 0x000000d63500720c */ /* 0x080fe20001741670 */
[----:B------:R-:W-:Y:S01]  /*3670*/  FMUL.FTZ R45, R45, c[0x0][0x2ec] ;  /* 0x0000bb002d2d7a20 */ /* 0x000fe20000410000 */
[----:B------:R-:W-:Y:S01]  /*3680*/  ISETP.LT.OR P6, PT, R19, R214, P6 ;  /* 0x000000d61300720c */ /* 0x000fe200037c1670 */
[----:B------:R-:W2:Y:S01]  /*3690*/  MUFU.TANH R165, R48 ;  /* 0x0000003000a57308 */ /* 0x000ea20000002400 */
[C---:B------:R-:W-:Y:S01]  /*36a0*/  IADD3 R17, R29.reuse, 0x18, RZ ;  /* 0x000000181d117810 */ /* 0x040fe20007ffe0ff */
[----:B------:R-:W-:Y:S01]  /*36b0*/  FMUL.FTZ R46, R46, c[0x0][0x2ec] ;  /* 0x0000bb002e2e7a20 */ /* 0x000fe20000410000 */
[----:B------:R-:W-:Y:S01]  /*36c0*/  IADD3 R25, R29, 0x20, RZ ;  /* 0x000000201d197810 */ /* 0x000fe20007ffe0ff */
[----:B------:R-:W-:Y:S01]  /*36d0*/  FMUL.FTZ R47, R47, c[0x0][0x2ec] ;  /* 0x0000bb002f2f7a20 */ /* 0x000fe20000410000 */
[----:B-1----:R-:W-:Y:S01]  /*36e0*/  FSEL R6, R37, -INF , !P5 ;  /* 0xff80000025067808 */ /* 0x002fe20006800000 */
[----:B------:R-:W-:Y:S01]  /*36f0*/  FMUL.FTZ R40, R40, c[0x0][0x2ec] ;  /* 0x0000bb0028287a20 */ /* 0x000fe20000410000 */
[----:B------:R-:W-:Y:S01]  /*3700*/  FSEL R4, R60, -INF , !P2 ;  /* 0xff8000003c047808 */ /* 0x000fe20005000000 */
[----:B------:R-:W1:Y:S01]  /*3710*/  MUFU.TANH R34, R34 ;  /* 0x0000002200227308 */ /* 0x000e620000002400 */
[----:B----4-:R-:W-:Y:S01]  /*3720*/  FSEL R18, R56, -INF , !P1 ;  /* 0xff80000038127808 */ /* 0x010fe20004800000 */
[----:B------:R-:W-:Y:S01]  /*3730*/  FMUL.FTZ R41, R41, c[0x0][0x2ec] ;  /* 0x0000bb0029297a20 */ /* 0x000fe20000410000 */
[----:B------:R-:W-:Y:S01]  /*3740*/  FSEL R16, R28, -INF , !P6 ;  /* 0xff8000001c107808 */ /* 0x000fe20007000000 */
[----:B------:R-:W-:Y:S01]  /*3750*/  FMUL.FTZ R42, R42, c[0x0][0x2ec] ;  /* 0x0000bb002a2a7a20 */ /* 0x000fe20000410000 */
[-C--:B------:R-:W-:Y:S01]  /*3760*/  ISETP.GE.AND P5, PT, R17, R215.reuse, PT ;  /* 0x000000d71100720c */ /* 0x080fe20003fa6270 */
[----:B------:R-:W-:Y:S01]  /*3770*/  FMUL.FTZ R43, R43, c[0x0][0x2ec] ;  /* 0x0000bb002b2b7a20 */ /* 0x000fe20000410000 */
[-C--:B------:R-:W-:Y:S01]  /*3780*/  ISETP.GE.AND P2, PT, R17, R210.reuse, PT ;  /* 0x000000d21100720c */ /* 0x080fe20003f46270 */
[----:B------:R-:W4:Y:S01]  /*3790*/  MUFU.TANH R173, R49 ;  /* 0x0000003100ad7308 */ /* 0x000f220000002400 */
[CC--:B------:R-:W-:Y:S01]  /*37a0*/  ISETP.GE.AND P1, PT, R25.reuse, R215.reuse, PT ;  /* 0x000000d71900720c */ /* 0x0c0fe20003f26270 */
[----:B------:R-:W-:Y:S01]  /*37b0*/  FMUL.FTZ R76, R76, c[0x0][0x2ec] ;  /* 0x0000bb004c4c7a20 */ /* 0x000fe20000410000 */
[----:B------:R-:W-:Y:S01]  /*37c0*/  ISETP.GE.AND P6, PT, R25, R210, PT ;  /* 0x000000d21900720c */ /* 0x000fe20003fc6270 */
[----:B------:R-:W-:Y:S01]  /*37d0*/  FMUL.FTZ R77, R77, c[0x0][0x2ec] ;  /* 0x0000bb004d4d7a20 */ /* 0x000fe20000410000 */
[----:B------:R-:W-:Y:S01]  /*37e0*/  FSEL R23, R66, -INF , !P0 ;  /* 0xff80000042177808 */ /* 0x000fe20004000000 */
[----:B------:R-:W-:Y:S01]  /*37f0*/  FMUL.FTZ R78, R78, c[0x0][0x2ec] ;  /* 0x0000bb004e4e7a20 */ /* 0x000fe20000410000 */
[----:B------:R-:W-:Y:S01]  /*3800*/  ISETP.GE.AND P0, PT, R19, R215, PT ;  /* 0x000000d71300720c */ /* 0x000fe20003f06270 */
[----:B------:R-:W1:Y:S01]  /*3810*/  MUFU.TANH R171, R44 ;  /* 0x0000002c00ab7308 */ /* 0x000e620000002400 */
[----:B------:R-:W-:Y:S01]  /*3820*/  ISETP.LT.OR P5, PT, R17, R216, P5 ;  /* 0x000000d81100720c */ /* 0x000fe20002fa1670 */
[----:B------:R-:W-:Y:S01]  /*3830*/  FMUL.FTZ R79, R79, c[0x0][0x2ec] ;  /* 0x0000bb004f4f7a20 */ /* 0x000fe20000410000 */
[----:B------:R-:W-:-:S02]  /*3840*/  ISETP.LT.OR P2, PT, R17, R214, P2 ;  /* 0x000000d61100720c */ /* 0x000fc40001741670 */
[----:B------:R-:W-:Y:S02]  /*3850*/  IADD3 R37, R29, 0x19, RZ ;  /* 0x000000191d257810 */ /* 0x000fe40007ffe0ff */
[C---:B------:R-:W-:Y:S01]  /*3860*/  ISETP.LT.OR P1, PT, R25.reuse, R216, P1 ;  /* 0x000000d81900720c */ /* 0x040fe20000f21670 */
[----:B------:R-:W1:Y:S01]  /*3870*/  MUFU.TANH R166, R50 ;  /* 0x0000003200a67308 */ /* 0x000e620000002400 */
[----:B------:R-:W-:Y:S02]  /*3880*/  ISETP.LT.OR P6, PT, R25, R214, P6 ;  /* 0x000000d61900720c */ /* 0x000fe400037c1670 */
[----:B------:R-:W-:Y:S02]  /*3890*/  IADD3 R25, R29, 0x21, RZ ;  /* 0x000000211d197810 */ /* 0x000fe40007ffe0ff */
[----:B------:R-:W-:Y:S02]  /*38a0*/  ISETP.LT.OR P0, PT, R19, R216, P0 ;  /* 0x000000d81300720c */ /* 0x000fe40000701670 */
[----:B------:R-:W-:Y:S01]  /*38b0*/  FSEL R19, R38, -INF , !P4 ;  /* 0xff80000026137808 */ /* 0x000fe20006000000 */
[----:B------:R-:W1:Y:S01]  /*38c0*/  MUFU.TANH R176, R51 ;  /* 0x0000003300b07308 */ /* 0x000e620000002400 */
[----:B------:R-:W-:-:S02]  /*38d0*/  ISETP.GE.AND P4, PT, R37, R215, PT ;  /* 0x000000d72500720c */ /* 0x000fc40003f86270 */
[----:B---3--:R-:W-:Y:S02]  /*38e0*/  FSEL R15, R52, -INF , !P5 ;  /* 0xff800000340f7808 */ /* 0x008fe40006800000 */
[----:B--2---:R-:W-:Y:S02]  /*38f0*/  FSEL R14, R35, -INF , !P2 ;  /* 0xff800000230e7808 */ /* 0x004fe40005000000 */
[C---:B------:R-:W-:Y:S01]  /*3900*/  ISETP.GE.AND P5, PT, R25.reuse, R215, PT ;  /* 0x000000d71900720c */ /* 0x040fe20003fa6270 */
[----:B------:R-:W2:Y:S01]  /*3910*/  MUFU.TANH R167, R45 ;  /* 0x0000002d00a77308 */ /* 0x000ea20000002400 */
[----:B------:R-:W-:Y:S02]  /*3920*/  ISETP.GE.AND P2, PT, R25, R210, PT ;  /* 0x000000d21900720c */ /* 0x000fe40003f46270 */
[----:B------:R-:W-:Y:S02]  /*3930*/  ISETP.LT.OR P4, PT, R37, R216, P4 ;  /* 0x000000d82500720c */ /* 0x000fe40002781670 */
[----:B------:R-:W-:-:S02]  /*3940*/  FSEL R17, R39, -INF , !P0 ;  /* 0xff80000027117808 */ /* 0x000fc40004000000 */
[----:B------:R-:W-:Y:S01]  /*3950*/  ISETP.GE.AND P0, PT, R37, R210, PT ;  /* 0x000000d22500720c */ /* 0x000fe20003f06270 */
[----:B------:R-:W3:Y:S01]  /*3960*/  MUFU.TANH R170, R46 ;  /* 0x0000002e00aa7308 */ /* 0x000ee20000002400 */
[----:B------:R-:W-:Y:S02]  /*3970*/  IADD3 R31, R29, 0x28, RZ ;  /* 0x000000281d1f7810 */ /* 0x000fe40007ffe0ff */
[C---:B------:R-:W-:Y:S02]  /*3980*/  ISETP.LT.OR P5, PT, R25.reuse, R216, P5 ;  /* 0x000000d81900720c */ /* 0x040fe40002fa1670 */
[----:B------:R-:W-:Y:S02]  /*3990*/  ISETP.LT.OR P2, PT, R25, R214, P2 ;  /* 0x000000d61900720c */ /* 0x000fe40001741670 */
[----:B------:R-:W-:Y:S01]  /*39a0*/  IADD3 R25, R29, 0x29, RZ ;  /* 0x000000291d197810 */ /* 0x000fe20007ffe0ff */
[----:B------:R-:W2:Y:S01]  /*39b0*/  MUFU.TANH R174, R47 ;  /* 0x0000002f00ae7308 */ /* 0x000ea20000002400 */
[----:B------:R-:W-:-:S02]  /*39c0*/  FSEL R13, R32, -INF , !P4 ;  /* 0xff800000200d7808 */ /* 0x000fc40006000000 */
[----:B------:R-:W-:Y:S02]  /*39d0*/  ISETP.LT.OR P0, PT, R37, R214, P0 ;  /* 0x000000d62500720c */ /* 0x000fe40000701670 */
[-C--:B------:R-:W-:Y:S02]  /*39e0*/  ISETP.GE.AND P4, PT, R31, R215.reuse, PT ;  /* 0x000000d71f00720c */ /* 0x080fe40003f86270 */
[----:B------:R-:W-:Y:S01]  /*39f0*/  FSEL R165, R165, -INF , !P1 ;  /* 0xff800000a5a57808 */ /* 0x000fe20004800000 */
[----:B------:R-:W2:Y:S01]  /*3a00*/  MUFU.TANH R177, R40 ;  /* 0x0000002800b17308 */ /* 0x000ea20000002400 */
[----:B------:R-:W-:Y:S02]  /*3a10*/  ISETP.GE.AND P1, PT, R25, R215, PT ;  /* 0x000000d71900720c */ /* 0x000fe40003f26270 */
[----:B-1----:R-:W-:Y:S02]  /*3a20*/  FSEL R12, R34, -INF , !P0 ;  /* 0xff800000220c7808 */ /* 0x002fe40004000000 */
[----:B------:R-:W-:-:S02]  /*3a30*/  ISETP.LT.OR P4, PT, R31, R216, P4 ;  /* 0x000000d81f00720c */ /* 0x000fc40002781670 */
[----:B------:R-:W-:Y:S01]  /*3a40*/  ISETP.GE.AND P0, PT, R31, R210, PT ;  /* 0x000000d21f00720c */ /* 0x000fe20003f06270 */
[----:B------:R-:W-:Y:S01]  /*3a50*/  MUFU.TANH R175, R41 ;  /* 0x0000002900af7308 */ /* 0x000fe20000002400 */
[----:B------:R-:W-:Y:S02]  /*3a60*/  ISETP.LT.OR P1, PT, R25, R216, P1 ;  /* 0x000000d81900720c */ /* 0x000fe40000f21670 */
[C---:B------:R-:W-:Y:S02]  /*3a70*/  IADD3 R9, R29.reuse, 0x30, RZ ;  /* 0x000000301d097810 */ /* 0x040fe40007ffe0ff */
[----:B------:R-:W-:Y:S02]  /*3a80*/  IADD3 R11, R29, 0x31, RZ ;  /* 0x000000311d0b7810 */ /* 0x000fe40007ffe0ff */
[----:B----4-:R-:W-:Y:S01]  /*3a90*/  FSEL R173, R173, -INF , !P5 ;  /* 0xff800000adad7808 */ /* 0x010fe20006800000 */
[----:B------:R-:W1:Y:S01]  /*3aa0*/  MUFU.TANH R168, R42 ;  /* 0x0000002a00a87308 */ /* 0x000e620000002400 */
[----:B------:R-:W-:-:S02]  /*3ab0*/  FSEL R171, R171, -INF , !P4 ;  /* 0xff800000abab7808 */ /* 0x000fc40006000000 */
[----:B------:R-:W-:Y:S02]  /*3ac0*/  ISETP.LT.OR P0, PT, R31, R214, P0 ;  /* 0x000000d61f00720c */ /* 0x000fe40000701670 */
[----:B------:R-:W-:Y:S02]  /*3ad0*/  FSEL R166, R166, -INF , !P6 ;  /* 0xff800000a6a67808 */ /* 0x000fe40007000000 */
[C---:B------:R-:W-:Y:S01]  /*3ae0*/  ISETP.GE.AND P5, PT, R9.reuse, R215, PT ;  /* 0x000000d70900720c */ /* 0x040fe20003fa6270 */
[----:B------:R-:W4:Y:S01]  /*3af0*/  MUFU.TANH R142, R43 ;  /* 0x0000002b008e7308 */ /* 0x000f220000002400 */
[----:B------:R-:W-:Y:S02]  /*3b00*/  FSEL R176, R176, -INF , !P2 ;  /* 0xff800000b0b07808 */ /* 0x000fe40005000000 */
[----:B------:R-:W-:Y:S02]  /*3b10*/  ISETP.GE.AND P4, PT, R9, R210, PT ;  /* 0x000000d20900720c */ /* 0x000fe40003f86270 */
[----:B--2---:R-:W-:-:S02]  /*3b20*/  FSEL R167, R167, -INF , !P1 ;  /* 0xff800000a7a77808 */ /* 0x004fc40004800000 */
[----:B------:R-:W-:Y:S01]  /*3b30*/  ISETP.GE.AND P6, PT, R25, R210, PT ;  /* 0x000000d21900720c */ /* 0x000fe20003fc6270 */
[----:B------:R-:W2:Y:S01]  /*3b40*/  MUFU.TANH R143, R76 ;  /* 0x0000004c008f7308 */ /* 0x000ea20000002400 */
[----:B------:R-:W-:Y:S02]  /*3b50*/  ISETP.GE.AND P2, PT, R11, R215, PT ;  /* 0x000000d70b00720c */ /* 0x000fe40003f46270 */
[----:B------:R-:W-:Y:S02]  /*3b60*/  ISETP.GT.AND P1, PT, R209, R204, PT ;  /* 0x000000ccd100720c */ /* 0x000fe40003f24270 */
[C---:B------:R-:W-:Y:S02]  /*3b70*/  ISETP.LT.OR P5, PT, R9.reuse, R216, P5 ;  /* 0x000000d80900720c */ /* 0x040fe40002fa1670 */
[----:B---3--:R-:W-:Y:S01]  /*3b80*/  FSEL R170, R170, -INF , !P0 ;  /* 0xff800000aaaa7808 */ /* 0x008fe20004000000 */
[----:B------:R-:W-:Y:S01]  /*3b90*/  MUFU.TANH R141, R77 ;  /* 0x0000004d008d7308 */ /* 0x000fe20000002400 */
[----:B------:R-:W-:Y:S01]  /*3ba0*/  BAR.SYNC.DEFER_BLOCKING 0x0 ;  /* 0x0000000000007b1d */ /* 0x000fe20000010000 */
[----:B------:R-:W-:-:S02]  /*3bb0*/  ISETP.LT.OR P4, PT, R9, R214, P4 ;  /* 0x000000d60900720c */ /* 0x000fc40002781670 */
[----:B------:R-:W-:Y:S02]  /*3bc0*/  ISETP.LT.OR P6, PT, R25, R214, P6 ;  /* 0x000000d61900720c */ /* 0x000fe400037c1670 */
[C---:B------:R-:W-:Y:S02]  /*3bd0*/  ISETP.GE.AND P0, PT, R11.reuse, R210, PT ;  /* 0x000000d20b00720c */ /* 0x040fe40003f06270 */
[----:B------:R-:W3:Y:S01]  /*3be0*/  MUFU.TANH R140, R78 ;  /* 0x0000004e008c7308 */ /* 0x000ee20000002400 */
[----:B------:R-:W-:Y:S02]  /*3bf0*/  ISETP.LT.OR P2, PT, R11, R216, P2 ;  /* 0x000000d80b00720c */ /* 0x000fe40001741670 */
[C---:B------:R-:W-:Y:S02]  /*3c00*/  IADD3 R9, R29.reuse, 0x38, RZ ;  /* 0x000000381d097810 */ /* 0x040fe40007ffe0ff */
[----:B------:R-:W-:Y:S02]  /*3c10*/  IADD3 R29, R29, 0x39, RZ ;  /* 0x000000391d1d7810 */ /* 0x000fe40007ffe0ff */
[----:B------:R-:W-:Y:S01]  /*3c20*/  ISETP.LT.OR P0, PT, R11, R214, P0 ;  /* 0x000000d60b00720c */ /* 0x000fe20000701670 */
[----:B------:R-:W2:Y:S01]  /*3c30*/  MUFU.TANH R164, R79 ;  /* 0x0000004f00a47308 */ /* 0x000ea20000002400 */
[----:B------:R-:W-:-:S02]  /*3c40*/  FSEL R174, R174, -INF , !P6 ;  /* 0xff800000aeae7808 */ /* 0x000fc40007000000 */
[----:B------:R-:W-:Y:S02]  /*3c50*/  FSEL R177, R177, -INF , !P5 ;  /* 0xff800000b1b17808 */ /* 0x000fe40006800000 */
[----:B-1----:R-:W-:Y:S02]  /*3c60*/  FSEL R168, R168, -INF , !P4 ;  /* 0xff800000a8a87808 */ /* 0x002fe40006000000 */
[----:B------:R-:W-:Y:S02]  /*3c70*/  FSEL R175, R175, -INF , !P2 ;  /* 0xff800000afaf7808 */ /* 0x000fe40005000000 */
[-C--:B------:R-:W-:Y:S02]  /*3c80*/  ISETP.GE.AND P6, PT, R9, R215.reuse, PT ;  /* 0x000000d70900720c */ /* 0x080fe40003fc6270 */
[----:B------:R-:W-:Y:S02]  /*3c90*/  ISETP.GE.AND P5, PT, R29, R215, PT ;  /* 0x000000d71d00720c */ /* 0x000fe40003fa6270 */
[----:B------:R-:W-:-:S02]  /*3ca0*/  ISETP.GE.AND P4, PT, R9, R210, PT ;  /* 0x000000d20900720c */ /* 0x000fc40003f86270 */
[----:B------:R-:W-:Y:S02]  /*3cb0*/  ISETP.GE.AND P2, PT, R29, R210, PT ;  /* 0x000000d21d00720c */ /* 0x000fe40003f46270 */
[----:B----4-:R-:W-:Y:S02]  /*3cc0*/  FSEL R142, R142, -INF , !P0 ;  /* 0xff8000008e8e7808 */ /* 0x010fe40004000000 */
[C---:B------:R-:W-:Y:S02]  /*3cd0*/  ISETP.LT.OR P6, PT, R9.reuse, R216, P6 ;  /* 0x000000d80900720c */ /* 0x040fe400037c1670 */
[----:B------:R-:W-:Y:S02]  /*3ce0*/  ISETP.LT.OR P4, PT, R9, R214, P4 ;  /* 0x000000d60900720c */ /* 0x000fe40002781670 */
[C---:B------:R-:W-:Y:S02]  /*3cf0*/  ISETP.LT.OR P5, PT, R29.reuse, R216, P5 ;  /* 0x000000d81d00720c */ /* 0x040fe40002fa1670 */
[----:B------:R-:W-:-:S02]  /*3d00*/  ISETP.LT.OR P2, PT, R29, R214, P2 ;  /* 0x000000d61d00720c */ /* 0x000fc40001741670 */
[C---:B------:R-:W-:Y:S02]  /*3d10*/  @!P1 LEA R220, P0, R134.reuse, c[0x0][0x168], 0x1 ;  /* 0x00005a0086dc9a11 */ /* 0x040fe400078008ff */
[----:B--2---:R-:W-:Y:S02]  /*3d20*/  FSEL R143, R143, -INF , !P6 ;  /* 0xff8000008f8f7808 */ /* 0x004fe40007000000 */
[----:B------:R-:W-:Y:S02]  /*3d30*/  @!P1 LEA.HI.X R221, R134, c[0x0][0x16c], R133, 0x1, P0 ;  /* 0x00005b0086dd9a11 */ /* 0x000fe400000f0c85 */
[----:B---3--:R-:W-:Y:S02]  /*3d40*/  FSEL R140, R140, -INF , !P4 ;  /* 0xff8000008c8c7808 */ /* 0x008fe40006000000 */
        /* <DEDUP_REMOVED lines=61> */
.L_x_5306:
[----:B------:R-:W-:-:S04]  /*4120*/  ULEA UR4, -UR8, URZ, 0x6 ;  /* 0x0000003f08047291 */ /* 0x000fc8000f8e313f */
[----:B------:R-:W-:Y:S02]  /*4130*/  USHF.R.S32.HI UR5, URZ, 0x1f, UR4 ;  /* 0x0000001f3f057899 */ /* 0x000fe40008011404 */
[----:B------:R-:W-:-:S04]  /*4140*/  MOV R3, UR4 ;  /* 0x0000000400037c02 */ /* 0x000fc80008000f00 */
[----:B------:R-:W-:Y:S02]  /*4150*/  MOV R8, UR5 ;  /* 0x0000000500087c02 */ /* 0x000fe40008000f00 */
.L_x_5307:
        /* <DEDUP_REMOVED lines=30> */
.L_x_5305:
        /* <DEDUP_REMOVED lines=75> */
[----:B------:R-:W5:Y:S01]  /*47f0*/  LDSM.16.MT88.4 R4, [R192+0x10000] ;  /* 0x01000000c004783b */ /* 0x000f620000004200 */
        /* <DEDUP_REMOVED lines=62> */
[C---:B------:R-:W-:Y:S02]  /*4be0*/  HMMA.16816.F32 R44, R96.reuse, R48, RZ ;  /* 0x00000030602c723c */ /* 0x040fe400000018ff */
[----:B------:R-:W-:Y:S06]  /*4bf0*/  MUFU.EX2 R162, R162 ;  /* 0x000000a200a27308 */ /* 0x000fec0000000800 */
[C---:B-1----:R-:W-:Y:S02]  /*4c00*/  HMMA.16816.F32 R60, R96.reuse, R64, RZ ;  /* 0x00000040603c723c */ /* 0x042fe400000018ff */
        /* <DEDUP_REMOVED lines=240> */
.L_x_5309:
[----:B------:R-:W-:Y:S02]  /*5b10*/  ULDC UR14, c[0x0][0x1a0] ;  /* 0x00006800000e7ab9 */ /* 0x000fe40000000800 */
[----:B------:R-:W-:-:S04]  /*5b20*/  ULEA UR14, -UR14, URZ, 0x6 ;  /* 0x0000003f0e0e7291 */ /* 0x000fc8000f8e313f */
[----:B------:R-:W-:-:S04]  /*5b30*/  USHF.R.S32.HI UR9, URZ, 0x1f, UR14 ;  /* 0x0000001f3f097899 */ /* 0x000fc8000801140e */
.L_x_5310:
        /* <DEDUP_REMOVED lines=46> */
[----:B------:R-:W1:Y:S04]  /*5e20*/  LDSM.16.M88.4 R144, [R201+0x6800] ;  /* 0x00680000c990783b */ /* 0x000e680000000200 */
[----:B------:R-:W1:Y:S04]  /*5e30*/  LDSM.16.M88.4 R136, [R201+0x7000] ;  /* 0x00700000c988783b */ /* 0x000e680000000200 */
[----:B------:R-:W1:Y:S04]  /*5e40*/  LDSM.16.M88.4 R152, [R201+0x7800] ;  /* 0x00780000c998783b */ /* 0x000e680000000200 */
[----:B--2---:R-:W-:Y:S04]  /*5e50*/  LDSM.16.M88.4 R4, [R200] ;  /* 0x00000000c804783b */ /* 0x004fe80000000200 */
[----:B------:R-:W2:Y:S04]  /*5e60*/  LDSM.16.M88.4 R28, [R199] ;  /* 0x00000000c71c783b */ /* 0x000ea80000000200 */
[----:B------:R-:W2:Y:S04]  /*5e70*/  LDSM.16.M88.4 R20, [R191] ;  /* 0x00000000bf14783b */ /* 0x000ea80000000200 */
[----:B------:R-:W2:Y:S04]  /*5e80*/  LDSM.16.M88.4 R172, [R190] ;  /* 0x00000000beac783b */ /* 0x000ea80000000200 */
[----:B-----5:R-:W5:Y:S04]  /*5e90*/  LDSM.16.M88.4 R16, [R189] ;  /* 0x00000000bd10783b */ /* 0x020f680000000200 */
[----:B---3--:R-:W-:Y:S01]  /*5ea0*/  LDSM.16.M88.4 R8, [R198] ;  /* 0x00000000c608783b */ /* 0x008fe20000000200 */
[C---:B----4-:R-:W-:Y:S03]  /*5eb0*/  HMMA.16816.F32 R12, R164.reuse, R24, RZ ;  /* 0x00000018a40c723c */ /* 0x050fe600000018ff */
[----:B------:R-:W3:Y:S04]  /*5ec0*/  LDSM.16.M88.4 R168, [R195+0x6000] ;  /* 0x00600000c3a8783b */ /* 0x000ee80000000200 */
[----:B------:R-:W4:Y:S01]  /*5ed0*/  LDSM.16.M88.4 R160, [R195+0x6800] ;  /* 0x00680000c3a0783b */ /* 0x000f220000000200 */
[C---:B------:R-:W-:Y:S03]  /*5ee0*/  HMMA.16816.F32 R24, R164.reuse, R26, RZ ;  /* 0x0000001aa418723c */ /* 0x040fe600000018ff */
[----:B------:R-:W2:Y:S04]  /*5ef0*/  LDSM.16.M88.4 R156, [R195+0x7000] ;  /* 0x00700000c39c783b */ /* 0x000ea80000000200 */
[----:B------:R-:W-:Y:S01]  /*5f00*/  LDSM.16.M88.4 R176, [R183] ;  /* 0x00000000b7b0783b */ /* 0x000fe20000000200 */
[C---:B-1----:R-:W-:Y:S03]  /*5f10*/  HMMA.16816.F32 R148, R164.reuse, R144, RZ ;  /* 0x00000090a494723c */ /* 0x042fe600000018ff */
[----:B------:R-:W0:Y:S05]  /*5f20*/  LDGDEPBAR ;  /* 0x00000000000079af */ /* 0x000e2a0000000000 */
[C---:B------:R-:W-:Y:S08]  /*5f30*/  HMMA.16816.F32 R140, R164.reuse, R136, RZ ;  /* 0x00000088a48c723c */ /* 0x040ff000000018ff */
[C---:B------:R-:W-:Y:S08]  /*5f40*/  HMMA.16816.F32 R144, R164.reuse, R146, RZ ;  /* 0x00000092a490723c */ /* 0x040ff000000018ff */
[C---:B------:R-:W-:Y:S08]  /*5f50*/  HMMA.16816.F32 R136, R164.reuse, R138, RZ ;  /* 0x0000008aa488723c */ /* 0x040ff000000018ff */
[C---:B------:R-:W-:Y:S08]  /*5f60*/  HMMA.16816.F32 R32, R164.reuse, R152, RZ ;  /* 0x00000098a420723c */ /* 0x040ff000000018ff */
[----:B------:R-:W-:Y:S01]  /*5f70*/  HMMA.16816.F32 R164, R164, R154, RZ ;  /* 0x0000009aa4a4723c */ /* 0x000fe200000018ff */
[----:B------:R-:W1:Y:S07]  /*5f80*/  LDSM.16.M88.4 R152, [R195+0x7800] ;  /* 0x00780000c398783b */ /* 0x000e6e0000000200 */
        /* <DEDUP_REMOVED lines=8> */
[----:B------:R-:W-:Y:S07]  /*6010*/  LDSM.16.M88.4 R172, [R185] ;  /* 0x00000000b9ac783b */ /* 0x000fee0000000200 */
[C---:B-----5:R-:W-:Y:S08]  /*6020*/  HMMA.16816.F32 R32, R4.reuse, R16, R32 ;  /* 0x000000100420723c */ /* 0x060ff00000001820 */
[----:B------:R-:W-:Y:S01]  /*6030*/  HMMA.16816.F32 R164, R4, R18, R164 ;  /* 0x0000001204a4723c */ /* 0x000fe200000018a4 */
[----:B------:R-:W5:Y:S04]  /*6040*/  LDSM.16.M88.4 R16, [R188+0x800] ;  /* 0x00080000bc10783b */ /* 0x000f680000000200 */
[----:B------:R-:W1:Y:S03]  /*6050*/  LDSM.16.M88.4 R4, [R188+0x1000] ;  /* 0x00100000bc04783b */ /* 0x000e660000000200 */
[C---:B---3--:R-:W-:Y:S08]  /*6060*/  HMMA.16816.F32 R12, R8.reuse, R168, R12 ;  /* 0x000000a8080c723c */ /* 0x048ff0000000180c */
[C---:B------:R-:W-:Y:S01]  /*6070*/  HMMA.16816.F32 R24, R8.reuse, R170, R24 ;  /* 0x000000aa0818723c */ /* 0x040fe20000001818 */
[----:B------:R-:W3:Y:S07]  /*6080*/  LDSM.16.M88.4 R168, [R188+0x1800] ;  /* 0x00180000bca8783b */ /* 0x000eee0000000200 */
[C---:B----4-:R-:W-:Y:S08]  /*6090*/  HMMA.16816.F32 R148, R8.reuse, R160, R148 ;  /* 0x000000a00894723c */ /* 0x050ff00000001894 */
[C---:B------:R-:W-:Y:S01]  /*60a0*/  HMMA.16816.F32 R144, R8.reuse, R162, R144 ;  /* 0x000000a20890723c */ /* 0x040fe20000001890 */
[----:B------:R-:W-:Y:S07]  /*60b0*/  LDSM.16.M88.4 R160, [R201+0x8000] ;  /* 0x00800000c9a0783b */ /* 0x000fee0000000200 */
[C---:B------:R-:W-:Y:S08]  /*60c0*/  HMMA.16816.F32 R140, R8.reuse, R156, R140 ;  /* 0x0000009c088c723c */ /* 0x040ff0000000188c */
[C---:B------:R-:W-:Y:S01]  /*60d0*/  HMMA.16816.F32 R136, R8.reuse, R158, R136 ;  /* 0x0000009e0888723c */ /* 0x040fe20000001888 */
[----:B------:R-:W-:Y:S07]  /*60e0*/  LDSM.16.M88.4 R156, [R201+0x8800] ;  /* 0x00880000c99c783b */ /* 0x000fee0000000200 */
[C---:B-1----:R-:W-:Y:S08]  /*60f0*/  HMMA.16816.F32 R32, R8.reuse, R152, R32 ;  /* 0x000000980820723c */ /* 0x042ff00000001820 */
[----:B------:R-:W-:Y:S01]  /*6100*/  HMMA.16816.F32 R164, R8, R154, R164 ;  /* 0x0000009a08a4723c */ /* 0x000fe200000018a4 */
[----:B------:R-:W1:Y:S04]  /*6110*/  LDSM.16.M88.4 R8, [R202+0x2000] ;  /* 0x00200000ca08783b */ /* 0x000e680000000200 */
[----:B------:R-:W4:Y:S03]  /*6120*/  LDSM.16.M88.4 R152, [R201+0x9000] ;  /* 0x00900000c998783b */ /* 0x000f260000000200 */
[C---:B--2---:R-:W-:Y:S08]  /*6130*/  HMMA.16816.F32 R12, R20.reuse, R28, R12 ;  /* 0x0000001c140c723c */ /* 0x044ff0000000180c */
[C---:B------:R-:W-:Y:S01]  /*6140*/  HMMA.16816.F32 R24, R20.reuse, R30, R24 ;  /* 0x0000001e1418723c */ /* 0x040fe20000001818 */
[----:B------:R-:W2:Y:S07]  /*6150*/  LDSM.16.M88.4 R28, [R201+0x9800] ;  /* 0x00980000c91c783b */ /* 0x000eae0000000200 */
[C---:B-----5:R-:W-:Y:S08]  /*6160*/  HMMA.16816.F32 R148, R20.reuse, R16, R148 ;  /* 0x000000101494723c */ /* 0x060ff00000001894 */
[C---:B------:R-:W-:Y:S01]  /*6170*/  HMMA.16816.F32 R144, R20.reuse, R18, R144 ;  /* 0x000000121490723c */ /* 0x040fe20000001890 */
[----:B------:R-:W-:Y:S07]  /*6180*/  LDSM.16.M88.4 R16, [R200+0x2000] ;  /* 0x00200000c810783b */ /* 0x000fee0000000200 */
[C---:B------:R-:W-:Y:S08]  /*6190*/  HMMA.16816.F32 R140, R20.reuse, R4, R140 ;  /* 0x00000004148c723c */ /* 0x040ff0000000188c */
[C---:B------:R-:W-:Y:S01]  /*61a0*/  HMMA.16816.F32 R136, R20.reuse, R6, R136 ;  /* 0x000000061488723c */ /* 0x040fe20000001888 */
[----:B------:R-:W5:Y:S07]  /*61b0*/  LDSM.16.M88.4 R4, [R187] ;  /* 0x00000000bb04783b */ /* 0x000f6e0000000200 */
[C---:B---3--:R-:W-:Y:S08]  /*61c0*/  HMMA.16816.F32 R32, R20.reuse, R168, R32 ;  /* 0x000000a81420723c */ /* 0x048ff00000001820 */
[----:B------:R-:W-:Y:S01]  /*61d0*/  HMMA.16816.F32 R164, R20, R170, R164 ;  /* 0x000000aa14a4723c */ /* 0x000fe200000018a4 */
[----:B------:R-:W3:Y:S04]  /*61e0*/  LDSM.16.M88.4 R20, [R186] ;  /* 0x00000000ba14783b */ /* 0x000ee80000000200 */
[----:B------:R-:W-:Y:S03]  /*61f0*/  LDSM.16.M88.4 R168, [R197+0x2000] ;  /* 0x00200000c5a8783b */ /* 0x000fe60000000200 */
[C---:B-1----:R-:W-:Y:S08]  /*6200*/  HMMA.16816.F32 R12, R8.reuse, R160, R12 ;  /* 0x000000a0080c723c */ /* 0x042ff0000000180c */
[C---:B------:R-:W-:Y:S01]  /*6210*/  HMMA.16816.F32 R24, R8.reuse, R162, R24 ;  /* 0x000000a20818723c */ /* 0x040fe20000001818 */
[----:B------:R-:W-:Y:S07]  /*6220*/  LDSM.16.M88.4 R160, [R184] ;  /* 0x00000000b8a0783b */ /* 0x000fee0000000200 */
[C---:B------:R-:W-:Y:S08]  /*6230*/  HMMA.16816.F32 R148, R8.reuse, R156, R148 ;  /* 0x0000009c0894723c */ /* 0x040ff00000001894 */
[C---:B------:R-:W-:Y:S01]  /*6240*/  HMMA.16816.F32 R144, R8.reuse, R158, R144 ;  /* 0x0000009e0890723c */ /* 0x040fe20000001890 */
[----:B------:R-:W-:Y:S07]  /*6250*/  LDSM.16.M88.4 R156, [R195+0x9000] ;  /* 0x00900000c39c783b */ /* 0x000fee0000000200 */
[C---:B----4-:R-:W-:Y:S08]  /*6260*/  HMMA.16816.F32 R140, R8.reuse, R152, R140 ;  /* 0x00000098088c723c */ /* 0x050ff0000000188c */
[C---:B------:R-:W-:Y:S01]  /*6270*/  HMMA.16816.F32 R136, R8.reuse, R154, R136 ;  /* 0x0000009a0888723c */ /* 0x040fe20000001888 */
[----:B------:R-:W-:Y:S07]  /*6280*/  LDSM.16.M88.4 R152, [R195+0x9800] ;  /* 0x00980000c398783b */ /* 0x000fee0000000200 */
[C---:B--2---:R-:W-:Y:S08]  /*6290*/  HMMA.16816.F32 R32, R8.reuse, R28, R32 ;  /* 0x0000001c0820723c */ /* 0x044ff00000001820 */
[----:B------:R-:W-:Y:S01]  /*62a0*/  HMMA.16816.F32 R164, R8, R30, R164 ;  /* 0x0000001e08a4723c */ /* 0x000fe200000018a4 */
[----:B------:R-:W-:Y:S04]  /*62b0*/  LDSM.16.M88.4 R28, [R198+0x2000] ;  /* 0x00200000c61c783b */ /* 0x000fe80000000200 */
[----:B------:R-:W1:Y:S03]  /*62c0*/  LDSM.16.M88.4 R8, [R195+0x8000] ;  /* 0x00800000c308783b */ /* 0x000e660000000200 */
[C---:B-----5:R-:W-:Y:S08]  /*62d0*/  HMMA.16816.F32 R12, R16.reuse, R4, R12 ;  /* 0x00000004100c723c */ /* 0x060ff0000000180c */
[C---:B------:R-:W-:Y:S01]  /*62e0*/  HMMA.16816.F32 R24, R16.reuse, R6, R24 ;  /* 0x000000061018723c */ /* 0x040fe20000001818 */
[----:B------:R-:W2:Y:S07]  /*62f0*/  LDSM.16.M88.4 R4, [R195+0x8800] ;  /* 0x00880000c304783b */ /* 0x000eae0000000200 */
[C---:B---3--:R-:W-:Y:S08]  /*6300*/  HMMA.16816.F32 R148, R16.reuse, R20, R148 ;  /* 0x000000141094723c */ /* 0x048ff00000001894 */
[C---:B------:R-:W-:Y:S01]  /*6310*/  HMMA.16816.F32 R144, R16.reuse, R22, R144 ;  /* 0x000000161090723c */ /* 0x040fe20000001890 */
[----:B------:R-:W3:Y:S07]  /*6320*/  LDSM.16.M88.4 R20, [R188+0x2000] ;  /* 0x00200000bc14783b */ /* 0x000eee0000000200 */
[----:B------:R-:W-:Y:S08]  /*6330*/  HMMA.16816.F32 R140, R16, R172, R140 ;  /* 0x000000ac108c723c */ /* 0x000ff0000000188c */
[----:B-1----:R-:W-:Y:S08]  /*6340*/  HMMA.16816.F32 R12, R28, R8, R12 ;  /* 0x000000081c0c723c */ /* 0x002ff0000000180c */
[C---:B------:R-:W-:Y:S01]  /*6350*/  HMMA.16816.F32 R136, R16.reuse, R174, R136 ;  /* 0x000000ae1088723c */ /* 0x040fe20000001888 */
        /* <DEDUP_REMOVED lines=16> */
[----:B------:R-:W2:Y:S04]  /*6460*/  LDSM.16.M88.4 R28, [R200+0x4000] ;  /* 0x00400000c81c783b */ /* 0x000ea80000000200 */
[----:B------:R-:W-:Y:S03]  /*6470*/  LDSM.16.M88.4 R152, [R201+0xb000] ;  /* 0x00b00000c998783b */ /* 0x000fe60000000200 */
[----:B------:R-:W-:Y:S01]  /*6480*/  HMMA.16816.F32 R24, R168, R22, R24 ;  /* 0x00000016a818723c */ /* 0x000fe20000001818 */
[----:B------:R-:W-:Y:S07]  /*6490*/  LDSM.16.M88.4 R20, [R198+0x4000] ;  /* 0x00400000c614783b */ /* 0x000fee0000000200 */
[----:B-1----:R-:W-:Y:S08]  /*64a0*/  HMMA.16816.F32 R12, R160, R4, R12 ;  /* 0x00000004a00c723c */ /* 0x002ff0000000180c */
[C---:B------:R-:W-:Y:S08]  /*64b0*/  HMMA.16816.F32 R148, R168.reuse, R16, R148 ;  /* 0x00000010a894723c */ /* 0x040ff00000001894 */
[----:B------:R-:W-:Y:S01]  /*64c0*/  HMMA.16816.F32 R144, R168, R18, R144 ;  /* 0x00000012a890723c */ /* 0x000fe20000001890 */
[----:B------:R-:W1:Y:S07]  /*64d0*/  LDSM.16.M88.4 R16, [R195+0xa000] ;  /* 0x00a00000c310783b */ /* 0x000e6e0000000200 */
[----:B------:R-:W-:Y:S01]  /*64e0*/  HMMA.16816.F32 R24, R160, R6, R24 ;  /* 0x00000006a018723c */ /* 0x000fe20000001818 */
[----:B------:R-:W-:Y:S07]  /*64f0*/  LDSM.16.M88.4 R4, [R188+0x4000] ;  /* 0x00400000bc04783b */ /* 0x000fee0000000200 */
[----:B--2---:R-:W-:Y:S08]  /*6500*/  HMMA.16816.F32 R12, R28, R176, R12 ;  /* 0x000000b01c0c723c */ /* 0x004ff0000000180c */
[C---:B------:R-:W-:Y:S08]  /*6510*/  HMMA.16816.F32 R140, R168.reuse, R8, R140 ;  /* 0x00000008a88c723c */ /* 0x040ff0000000188c */
[C---:B------:R-:W-:Y:S01]  /*6520*/  HMMA.16816.F32 R136, R168.reuse, R10, R136 ;  /* 0x0000000aa888723c */ /* 0x040fe20000001888 */
[----:B------:R-:W-:Y:S07]  /*6530*/  LDSM.16.M88.4 R8, [R197+0x4000] ;  /* 0x00400000c508783b */ /* 0x000fee0000000200 */
[C---:B------:R-:W-:Y:S08]  /*6540*/  HMMA.16816.F32 R32, R168.reuse, R172, R32 ;  /* 0x000000aca820723c */ /* 0x040ff00000001820 */
[----:B------:R-:W-:Y:S01]  /*6550*/  HMMA.16816.F32 R168, R168, R174, R164 ;  /* 0x000000aea8a8723c */ /* 0x000fe200000018a4 */
[----:B------:R-:W2:Y:S07]  /*6560*/  LDSM.16.M88.4 R164, [R182] ;  /* 0x00000000b6a4783b */ /* 0x000eae0000000200 */
[----:B------:R-:W-:Y:S08]  /*6570*/  HMMA.16816.F32 R148, R160, R156, R148 ;  /* 0x0000009ca094723c */ /* 0x000ff00000001894 */
[----:B------:R-:W-:Y:S08]  /*6580*/  HMMA.16816.F32 R24, R28, R178, R24 ;  /* 0x000000b21c18723c */ /* 0x000ff00000001818 */
[----:B-1----:R-:W-:Y:S08]  /*6590*/  HMMA.16816.F32 R12, R20, R16, R12 ;  /* 0x00000010140c723c */ /* 0x002ff0000000180c */
[C---:B------:R-:W-:Y:S08]  /*65a0*/  HMMA.16816.F32 R144, R160.reuse, R158, R144 ;  /* 0x0000009ea090723c */ /* 0x040ff00000001890 */
[----:B------:R-:W-:Y:S01]  /*65b0*/  HMMA.16816.F32 R156, R160, R152, R140 ;  /* 0x00000098a09c723c */ /* 0x000fe2000000188c */
[----:B------:R-:W1:Y:S07]  /*65c0*/  LDSM.16.M88.4 R140, [R195+0xa800] ;  /* 0x00a80000c38c783b */ /* 0x000e6e0000000200 */
[----:B--2---:R-:W-:Y:S08]  /*65d0*/  HMMA.16816.F32 R148, R28, R164, R148 ;  /* 0x000000a41c94723c */ /* 0x004ff00000001894 */
[----:B------:R-:W-:Y:S01]  /*65e0*/  HMMA.16816.F32 R24, R20, R18, R24 ;  /* 0x000000121418723c */ /* 0x000fe20000001818 */
[----:B------:R-:W2:Y:S07]  /*65f0*/  LDSM.16.M88.4 R16, [R201+0xb800] ;  /* 0x00b80000c910783b */ /* 0x000eae0000000200 */
[----:B------:R-:W-:Y:S08]  /*6600*/  HMMA.16816.F32 R12, R8, R4, R12 ;  /* 0x00000004080c723c */ /* 0x000ff0000000180c */
[----:B------:R-:W-:Y:S01]  /*6610*/  HMMA.16816.F32 R144, R28, R166, R144 ;  /* 0x000000a61c90723c */ /* 0x000fe20000001890 */
[----:B------:R-:W3:Y:S07]  /*6620*/  LDSM.16.M88.4 R164, [R181] ;  /* 0x00000000b5a4783b */ /* 0x000eee0000000200 */
[----:B------:R-:W-:Y:S01]  /*6630*/  HMMA.16816.F32 R152, R160, R154, R136 ;  /* 0x0000009aa098723c */ /* 0x000fe20000001888 */
[----:B------:R-:W4:Y:S07]  /*6640*/  LDSM.16.M88.4 R136, [R188+0x4800] ;  /* 0x00480000bc88783b */ /* 0x000f2e0000000200 */
[----:B-1----:R-:W-:Y:S01]  /*6650*/  HMMA.16816.F32 R148, R20, R140, R148 ;  /* 0x0000008c1494723c */ /* 0x002fe20000001894 */
[----:B------:R-:W-:-:S02]  /*6660*/  FMUL.FTZ R0, R12, c[0x0][0x2ec] ;  /* 0x0000bb000c007a20 */ /* 0x000fc40000410000 */
[----:B------:R-:W-:-:S04]  /*6670*/  FMUL.FTZ R135, R13, c[0x0][0x2ec] ;  /* 0x0000bb000d877a20 */ /* 0x000fc80000410000 */
[----:B------:R-:W-:Y:S01]  /*6680*/  FMUL.FTZ R140, R14, c[0x0][0x2ec] ;  /* 0x0000bb000e8c7a20 */ /* 0x000fe20000410000 */
[----:B------:R-:W-:Y:S01]  /*6690*/  HMMA.16816.F32 R24, R8, R6, R24 ;  /* 0x000000060818723c */ /* 0x000fe20000001818 */
[----:B------:R-:W-:Y:S01]  /*66a0*/  FMUL.FTZ R141, R15, c[0x0][0x2ec] ;  /* 0x0000bb000f8d7a20 */ /* 0x000fe20000410000 */
[----:B------:R-:W-:Y:S01]  /*66b0*/  LDSM.16.M88.4 R4, [R195+0xb000] ;  /* 0x00b00000c304783b */ /* 0x000fe20000000200 */
[----:B------:R-:W1:Y:S03]  /*66c0*/  MUFU.TANH R0, R0 ;  /* 0x0000000000007308 */ /* 0x000e660000002400 */
[----:B------:R-:W5:Y:S02]  /*66d0*/  LDSM.16.M88.4 R12, [R180] ;  /* 0x00000000b40c783b */ /* 0x000f640000000200 */
[----:B--2---:R-:W-:Y:S03]  /*66e0*/  HMMA.16816.F32 R32, R160, R16, R32 ;  /* 0x00000010a020723c */ /* 0x004fe60000001820 */
[----:B------:R-:W2:Y:S05]  /*66f0*/  MUFU.TANH R140, R140 ;  /* 0x0000008c008c7308 */ /* 0x000eaa0000002400 */
[----:B------:R-:W-:Y:S03]  /*6700*/  HMMA.16816.F32 R144, R20, R142, R144 ;  /* 0x0000008e1490723c */ /* 0x000fe60000001890 */
[----:B------:R-:W-:Y:S05]  /*6710*/  MUFU.TANH R135, R135 ;  /* 0x0000008700877308 */ /* 0x000fea0000002400 */
[----:B---3--:R-:W-:Y:S01]  /*6720*/  HMMA.16816.F32 R156, R28, R164, R156 ;  /* 0x000000a41c9c723c */ /* 0x008fe2000000189c */
[----:B------:R-:W-:-:S02]  /*6730*/  FMUL.FTZ R24, R24, c[0x0][0x2ec] ;  /* 0x0000bb0018187a20 */ /* 0x000fc40000410000 */
[----:B------:R-:W-:Y:S01]  /*6740*/  FMUL.FTZ R143, R27, c[0x0][0x2ec] ;  /* 0x0000bb001b8f7a20 */ /* 0x000fe20000410000 */
[----:B------:R-:W-:Y:S04]  /*6750*/  MUFU.TANH R141, R141 ;  /* 0x0000008d008d7308 */ /* 0x000fe80000002400 */
[----:B----4-:R-:W-:Y:S04]  /*6760*/  HMMA.16816.F32 R148, R8, R136, R148 ;  /* 0x000000880894723c */ /* 0x010fe80000001894 */
[----:B------:R3:W4:Y:S03]  /*6770*/  MUFU.TANH R142, R24 ;  /* 0x00000018008e7308 */ /* 0x0007260000002400 */
[----:B------:R-:W-:Y:S01]  /*6780*/  FMUL.FTZ R136, R25, c[0x0][0x2ec] ;  /* 0x0000bb0019887a20 */ /* 0x000fe20000410000 */
[----:B------:R-:W-:Y:S01]  /*6790*/  HMMA.16816.F32 R152, R28, R166, R152 ;  /* 0x000000a61c98723c */ /* 0x000fe20000001898 */
[----:B------:R-:W-:-:S03]  /*67a0*/  FMUL.FTZ R137, R26, c[0x0][0x2ec] ;  /* 0x0000bb001a897a20 */ /* 0x000fc60000410000 */
[----:B------:R-:W-:Y:S04]  /*67b0*/  MUFU.TANH R143, R143 ;  /* 0x0000008f008f7308 */ /* 0x000fe80000002400 */
[----:B------:R-:W-:Y:S01]  /*67c0*/  HMMA.16816.F32 R168, R160, R18, R168 ;  /* 0x00000012a0a8723c */ /* 0x000fe200000018a8 */
[----:B------:R-:W-:Y:S03]  /*67d0*/  LDSM.16.M88.4 R16, [R188+0x5000] ;  /* 0x00500000bc10783b */ /* 0x000fe60000000200 */
[----:B------:R-:W1:Y:S01]  /*67e0*/  MUFU.TANH R137, R137 ;  /* 0x0000008900897308 */ /* 0x000e620000002400 */
[----:B---3--:R-:W3:Y:S03]  /*67f0*/  LDSM.16.M88.4 R24, [R195+0xb800] ;  /* 0x00b80000c318783b */ /* 0x008ee60000000200 */
[----:B-----5:R-:W-:Y:S04]  /*6800*/  HMMA.16816.F32 R32, R28, R12, R32 ;  /* 0x0000000c1c20723c */ /* 0x020fe80000001820 */
[----:B------:R-:W5:Y:S03]  /*6810*/  MUFU.TANH R136, R136 ;  /* 0x0000008800887308 */ /* 0x000f660000002400 */
[----:B------:R-:W-:Y:S01]  /*6820*/  IMAD R13, R209, 0x40, R218 ;  /* 0x00000040d10d7824 */ /* 0x000fe200078e02da */
[----:B------:R-:W-:Y:S01]  /*6830*/  HMMA.16816.F32 R156, R20, R4, R156 ;  /* 0x00000004149c723c */ /* 0x000fe2000000189c */
[----:B------:R-:W-:-:S03]  /*6840*/  FMUL.FTZ R12, R150, c[0x0][0x2ec] ;  /* 0x0000bb00960c7a20 */ /* 0x000fc60000410000 */
[CC--:B------:R-:W-:Y:S02]  /*6850*/  ISETP.GE.AND P5, PT, R13.reuse, R215.reuse, PT ;  /* 0x000000d70d00720c */ /* 0x0c0fe40003fa6270 */
[C---:B------:R-:W-:Y:S01]  /*6860*/  ISETP.GE.AND P0, PT, R13.reuse, R210, PT ;  /* 0x000000d20d00720c */ /* 0x040fe20003f06270 */
[----:B------:R-:W-:Y:S01]  /*6870*/  MUFU.TANH R12, R12 ;  /* 0x0000000c000c7308 */ /* 0x000fe20000002400 */
[C---:B------:R-:W-:Y:S01]  /*6880*/  IADD3 R5, R13.reuse, 0x1, RZ ;  /* 0x000000010d057810 */ /* 0x040fe20007ffe0ff */
[----:B------:R-:W-:Y:S01]  /*6890*/  HMMA.16816.F32 R152, R20, R6, R152 ;  /* 0x000000061498723c */ /* 0x000fe20000001898 */
[----:B------:R-:W-:Y:S02]  /*68a0*/  ISETP.LT.OR P5, PT, R13, R216, P5 ;  /* 0x000000d80d00720c */ /* 0x000fe40002fa1670 */
[C---:B------:R-:W-:Y:S02]  /*68b0*/  ISETP.GE.AND P4, PT, R5.reuse, R215, PT ;  /* 0x000000d70500720c */ /* 0x040fe40003f86270 */
[----:B------:R-:W-:-:S02]  /*68c0*/  ISETP.GE.AND P2, PT, R5, R210, PT ;  /* 0x000000d20500720c */ /* 0x000fc40003f46270 */
[C---:B------:R-:W-:Y:S01]  /*68d0*/  ISETP.LT.OR P4, PT, R5.reuse, R216, P4 ;  /* 0x000000d80500720c */ /* 0x040fe20002781670 */
[----:B------:R-:W-:Y:S01]  /*68e0*/  HMMA.16816.F32 R168, R28, R14, R168 ;  /* 0x0000000e1ca8723c */ /* 0x000fe200000018a8 */
[-C--:B------:R-:W-:Y:S02]  /*68f0*/  ISETP.LT.OR P2, PT, R5, R214.reuse, P2 ;  /* 0x000000d60500720c */ /* 0x080fe40001741670 */
[----:B------:R-:W4:Y:S01]  /*6900*/  LDSM.16.M88.4 R4, [R188+0x5800] ;  /* 0x00580000bc04783b */ /* 0x000f220000000200 */
[----:B------:R-:W-:Y:S01]  /*6910*/  ISETP.LT.OR P0, PT, R13, R214, P0 ;  /* 0x000000d60d00720c */ /* 0x000fe20000701670 */
[----:B------:R-:W-:-:S04]  /*6920*/  DEPBAR.LE SB0, 0x0 ;  /* 0x000080000000791a */ /* 0x000fc80000000000 */
[----:B------:R-:W-:Y:S01]  /*6930*/  HMMA.16816.F32 R144, R8, R138, R144 ;  /* 0x0000008a0890723c */ /* 0x000fe20000001890 */
[----:B------:R-:W-:Y:S01]  /*6940*/  FMUL.FTZ R14, R151, c[0x0][0x2ec] ;  /* 0x0000bb00970e7a20 */ /* 0x000fe20000410000 */
[----:B-1----:R-:W-:Y:S02]  /*6950*/  FSEL R0, R0, -INF , !P5 ;  /* 0xff80000000007808 */ /* 0x002fe40006800000 */
[----:B--2---:R-:W-:Y:S02]  /*6960*/  FSEL R140, R140, -INF , !P0 ;  /* 0xff8000008c8c7808 */ /* 0x004fe40004000000 */
[----:B------:R-:W-:Y:S01]  /*6970*/  IADD3 R31, R13, 0x21, RZ ;  /* 0x000000210d1f7810 */ /* 0x000fe20007ffe0ff */
[----:B------:R-:W-:Y:S01]  /*6980*/  FMUL.FTZ R138, R148, c[0x0][0x2ec] ;  /* 0x0000bb00948a7a20 */ /* 0x000fe20000410000 */
[----:B---3--:R-:W-:Y:S01]  /*6990*/  HMMA.16816.F32 R32, R20, R24, R32 ;  /* 0x000000181420723c */ /* 0x008fe20000001820 */
[----:B------:R-:W-:Y:S01]  /*69a0*/  FMUL.FTZ R139, R149, c[0x0][0x2ec] ;  /* 0x0000bb00958b7a20 */ /* 0x000fe20000410000 */
[----:B------:R-:W-:Y:S06]  /*69b0*/  MUFU.TANH R14, R14 ;  /* 0x0000000e000e7308 */ /* 0x000fec0000002400 */
[C---:B------:R-:W-:Y:S02]  /*69c0*/  HMMA.16816.F32 R156, R8.reuse, R16, R156 ;  /* 0x00000010089c723c */ /* 0x040fe4000000189c */
[----:B------:R-:W1:Y:S05]  /*69d0*/  MUFU.TANH R138, R138 ;  /* 0x0000008a008a7308 */ /* 0x000e6a0000002400 */
[----:B------:R-:W-:Y:S01]  /*69e0*/  IADD3 R17, R13, 0x9, RZ ;  /* 0x000000090d117810 */ /* 0x000fe20007ffe0ff */
[----:B------:R-:W-:Y:S01]  /*69f0*/  HMMA.16816.F32 R152, R8, R18, R152 ;  /* 0x000000120898723c */ /* 0x000fe20000001898 */
[----:B------:R-:W-:Y:S01]  /*6a00*/  FMUL.FTZ R16, R145, c[0x0][0x2ec] ;  /* 0x0000bb0091107a20 */ /* 0x000fe20000410000 */
[----:B------:R-:W2:Y:S01]  /*6a10*/  MUFU.TANH R139, R139 ;  /* 0x0000008b008b7308 */ /* 0x000ea20000002400 */
[-C--:B------:R-:W-:Y:S01]  /*6a20*/  ISETP.GE.AND P5, PT, R17, R215.reuse, PT ;  /* 0x000000d71100720c */ /* 0x080fe20003fa6270 */
[----:B------:R-:W-:Y:S01]  /*6a30*/  FMUL.FTZ R29, R147, c[0x0][0x2ec] ;  /* 0x0000bb00931d7a20 */ /* 0x000fe20000410000 */
[----:B------:R-:W-:Y:S01]  /*6a40*/  ISETP.GE.AND P0, PT, R17, R210, PT ;  /* 0x000000d21100720c */ /* 0x000fe20003f06270 */
[----:B------:R-:W-:Y:S01]  /*6a50*/  FMUL.FTZ R15, R144, c[0x0][0x2ec] ;  /* 0x0000bb00900f7a20 */ /* 0x000fe20000410000 */
[----:B------:R-:W-:Y:S01]  /*6a60*/  IADD3 R19, R13, 0x8, RZ ;  /* 0x000000080d137810 */ /* 0x000fe20007ffe0ff */
[----:B------:R-:W-:Y:S01]  /*6a70*/  HMMA.16816.F32 R168, R20, R26, R168 ;  /* 0x0000001a14a8723c */ /* 0x000fe200000018a8 */
[----:B------:R-:W-:Y:S01]  /*6a80*/  ISETP.LT.OR P5, PT, R17, R216, P5 ;  /* 0x000000d81100720c */ /* 0x000fe20002fa1670 */
[----:B------:R-:W3:Y:S01]  /*6a90*/  MUFU.TANH R16, R16 ;  /* 0x0000001000107308 */ /* 0x000ee20000002400 */
[C---:B------:R-:W-:Y:S01]  /*6aa0*/  ISETP.GE.AND P6, PT, R19.reuse, R215, PT ;  /* 0x000000d71300720c */ /* 0x040fe20003fc6270 */
[----:B------:R-:W-:Y:S01]  /*6ab0*/  FMUL.FTZ R28, R146, c[0x0][0x2ec] ;  /* 0x0000bb00921c7a20 */ /* 0x000fe20000410000 */
[----:B------:R-:W-:-:S02]  /*6ac0*/  ISETP.GE.AND P1, PT, R19, R210, PT ;  /* 0x000000d21300720c */ /* 0x000fc40003f26270 */
[C---:B------:R-:W-:Y:S01]  /*6ad0*/  ISETP.LT.OR P6, PT, R19.reuse, R216, P6 ;  /* 0x000000d81300720c */ /* 0x040fe200037c1670 */
[C---:B----4-:R-:W-:Y:S01]  /*6ae0*/  HMMA.16816.F32 R32, R8.reuse, R4, R32 ;  /* 0x000000040820723c */ /* 0x050fe20000001820 */
[----:B------:R-:W-:Y:S01]  /*6af0*/  ISETP.LT.OR P1, PT, R19, R214, P1 ;  /* 0x000000d61300720c */ /* 0x000fe20000f21670 */
[----:B------:R-:W-:Y:S01]  /*6b00*/  FMUL.FTZ R156, R156, c[0x0][0x2ec] ;  /* 0x0000bb009c9c7a20 */ /* 0x000fe20000410000 */
[----:B------:R-:W-:Y:S01]  /*6b10*/  IADD3 R23, R13, 0x11, RZ ;  /* 0x000000110d177810 */ /* 0x000fe20007ffe0ff */
[----:B------:R-:W-:Y:S01]  /*6b20*/  FMUL.FTZ R158, R158, c[0x0][0x2ec] ;  /* 0x0000bb009e9e7a20 */ /* 0x000fe20000410000 */
[----:B------:R-:W-:Y:S01]  /*6b30*/  FSEL R142, R142, -INF , !P6 ;  /* 0xff8000008e8e7808 */ /* 0x000fe20007000000 */
[----:B------:R-:W4:Y:S01]  /*6b40*/  MUFU.TANH R172, R156 ;  /* 0x0000009c00ac7308 */ /* 0x000f220000002400 */
[----:B------:R-:W-:Y:S01]  /*6b50*/  FSEL R19, R137, -INF , !P1 ;  /* 0xff80000089137808 */ /* 0x000fe20004800000 */
[----:B------:R-:W-:Y:S01]  /*6b60*/  FMUL.FTZ R152, R152, c[0x0][0x2ec] ;  /* 0x0000bb0098987a20 */ /* 0x000fe20000410000 */
[CC--:B------:R-:W-:Y:S01]  /*6b70*/  ISETP.GE.AND P6, PT, R23.reuse, R215.reuse, PT ;  /* 0x000000d71700720c */ /* 0x0c0fe20003fc6270 */
[----:B------:R-:W-:Y:S01]  /*6b80*/  FMUL.FTZ R154, R154, c[0x0][0x2ec] ;  /* 0x0000bb009a9a7a20 */ /* 0x000fe20000410000 */
[----:B------:R-:W-:Y:S01]  /*6b90*/  ISETP.GE.AND P1, PT, R23, R210, PT ;  /* 0x000000d21700720c */ /* 0x000fe20003f26270 */
[----:B------:R-:W-:Y:S01]  /*6ba0*/  FMUL.FTZ R157, R157, c[0x0][0x2ec] ;  /* 0x0000bb009d9d7a20 */ /* 0x000fe20000410000 */
[----:B------:R-:W-:Y:S01]  /*6bb0*/  ISETP.LT.OR P0, PT, R17, R214, P0 ;  /* 0x000000d61100720c */ /* 0x000fe20000701670 */
[----:B------:R-:W1:Y:S01]  /*6bc0*/  MUFU.TANH R173, R158 ;  /* 0x0000009e00ad7308 */ /* 0x000e620000002400 */
[C---:B------:R-:W-:Y:S01]  /*6bd0*/  ISETP.LT.OR P6, PT, R23.reuse, R216, P6 ;  /* 0x000000d81700720c */ /* 0x040fe200037c1670 */
[----:B------:R-:W-:Y:S01]  /*6be0*/  HMMA.16816.F32 R168, R8, R6, R168 ;  /* 0x0000000608a8723c */ /* 0x000fe200000018a8 */
        /* <DEDUP_REMOVED lines=10> */
[----:B-----5:R-:W-:Y:S01]  /*6c90*/  FSEL R4, R136, -INF , !P5 ;  /* 0xff80000088047808 */ /* 0x020fe20006800000 */
[----:B------:R-:W-:Y:S01]  /*6ca0*/  FMUL.FTZ R32, R32, c[0x0][0x2ec] ;  /* 0x0000bb0020207a20 */ /* 0x000fe20000410000 */
[----:B------:R-:W-:Y:S01]  /*6cb0*/  FSEL R5, R143, -INF , !P0 ;  /* 0xff8000008f057808 */ /* 0x000fe20004000000 */
[----:B------:R-:W5:Y:S01]  /*6cc0*/  MUFU.TANH R15, R15 ;  /* 0x0000000f000f7308 */ /* 0x000f620000002400 */
[CC--:B------:R-:W-:Y:S01]  /*6cd0*/  ISETP.GE.AND P4, PT, R21.reuse, R215.reuse, PT ;  /* 0x000000d71500720c */ /* 0x0c0fe20003f86270 */
[----:B------:R-:W-:Y:S01]  /*6ce0*/  FMUL.FTZ R34, R34, c[0x0][0x2ec] ;  /* 0x0000bb0022227a20 */ /* 0x000fe20000410000 */
[----:B------:R-:W-:Y:S01]  /*6cf0*/  ISETP.GE.AND P2, PT, R21, R210, PT ;  /* 0x000000d21500720c */ /* 0x000fe20003f46270 */
[----:B------:R-:W-:Y:S01]  /*6d00*/  FMUL.FTZ R35, R35, c[0x0][0x2ec] ;  /* 0x0000bb0023237a20 */ /* 0x000fe20000410000 */
[----:B------:R-:W-:-:S02]  /*6d10*/  ISETP.GE.AND P5, PT, R23, R215, PT ;  /* 0x000000d71700720c */ /* 0x000fc40003fa6270 */
[----:B------:R-:W-:Y:S01]  /*6d20*/  ISETP.GE.AND P0, PT, R23, R210, PT ;  /* 0x000000d21700720c */ /* 0x000fe20003f06270 */
[----:B------:R-:W3:Y:S01]  /*6d30*/  MUFU.TANH R28, R28 ;  /* 0x0000001c001c7308 */ /* 0x000ee20000002400 */
[----:B------:R-:W-:Y:S01]  /*6d40*/  ISETP.LT.OR P4, PT, R21, R216, P4 ;  /* 0x000000d81500720c */ /* 0x000fe20002781670 */
[----:B------:R-:W-:Y:S01]  /*6d50*/  FMUL.FTZ R136, R169, c[0x0][0x2ec] ;  /* 0x0000bb00a9887a20 */ /* 0x000fe20000410000 */
[----:B------:R-:W-:Y:S01]  /*6d60*/  ISETP.LT.OR P2, PT, R21, R214, P2 ;  /* 0x000000d61500720c */ /* 0x000fe20001741670 */
[----:B------:R-:W-:Y:S01]  /*6d70*/  FMUL.FTZ R137, R170, c[0x0][0x2ec] ;  /* 0x0000bb00aa897a20 */ /* 0x000fe20000410000 */
[----:B------:R-:W-:Y:S01]  /*6d80*/  ISETP.LT.OR P5, PT, R23, R216, P5 ;  /* 0x000000d81700720c */ /* 0x000fe20002fa1670 */
[----:B------:R-:W-:Y:S01]  /*6d90*/  FMUL.FTZ R149, R171, c[0x0][0x2ec] ;  /* 0x0000bb00ab957a20 */ /* 0x000fe20000410000 */
[----:B------:R-:W-:Y:S01]  /*6da0*/  ISETP.LT.OR P0, PT, R23, R214, P0 ;  /* 0x000000d61700720c */ /* 0x000fe20000701670 */
[----:B------:R-:W3:Y:S01]  /*6db0*/  MUFU.TANH R166, R152 ;  /* 0x0000009800a67308 */ /* 0x000ee20000002400 */
[----:B------:R-:W-:-:S02]  /*6dc0*/  IADD3 R21, R13, 0x19, RZ ;  /* 0x000000190d157810 */ /* 0x000fc40007ffe0ff */
[----:B------:R-:W-:Y:S02]  /*6dd0*/  IADD3 R23, R13, 0x20, RZ ;  /* 0x000000200d177810 */ /* 0x000fe40007ffe0ff */
[----:B-1----:R-:W-:Y:S01]  /*6de0*/  FSEL R26, R138, -INF , !P4 ;  /* 0xff8000008a1a7808 */ /* 0x002fe20006000000 */
[----:B------:R-:W-:Y:S01]  /*6df0*/  FMUL.FTZ R138, R168, c[0x0][0x2ec] ;  /* 0x0000bb00a88a7a20 */ /* 0x000fe20000410000 */
[----:B--2---:R-:W-:Y:S01]  /*6e00*/  FSEL R24, R139, -INF , !P6 ;  /* 0xff8000008b187808 */ /* 0x004fe20007000000 */
[----:B------:R-:W1:Y:S01]  /*6e10*/  MUFU.TANH R165, R154 ;  /* 0x0000009a00a57308 */ /* 0x000e620000002400 */
[----:B------:R-:W-:Y:S02]  /*6e20*/  FSEL R25, R14, -INF , !P1 ;  /* 0xff8000000e197808 */ /* 0x000fe40004800000 */
[-C--:B------:R-:W-:Y:S02]  /*6e30*/  ISETP.GE.AND P4, PT, R21, R215.reuse, PT ;  /* 0x000000d71500720c */ /* 0x080fe40003f86270 */
[----:B------:R-:W-:-:S02]  /*6e40*/  ISETP.GE.AND P6, PT, R23, R215, PT ;  /* 0x000000d71700720c */ /* 0x000fc40003fc6270 */
[----:B------:R-:W-:Y:S01]  /*6e50*/  ISETP.GE.AND P1, PT, R23, R210, PT ;  /* 0x000000d21700720c */ /* 0x000fe20003f26270 */
[----:B------:R-:W2:Y:S01]  /*6e60*/  MUFU.TANH R174, R157 ;  /* 0x0000009d00ae7308 */ /* 0x000ea20000002400 */
[-C--:B------:R-:W-:Y:S02]  /*6e70*/  ISETP.LT.OR P4, PT, R21, R216.reuse, P4 ;  /* 0x000000d81500720c */ /* 0x080fe40002781670 */
[C---:B------:R-:W-:Y:S02]  /*6e80*/  ISETP.LT.OR P6, PT, R23.reuse, R216, P6 ;  /* 0x000000d81700720c */ /* 0x040fe400037c1670 */
[----:B------:R-:W-:Y:S02]  /*6e90*/  ISETP.LT.OR P1, PT, R23, R214, P1 ;  /* 0x000000d61700720c */ /* 0x000fe40000f21670 */
[----:B------:R-:W-:Y:S01]  /*6ea0*/  FSEL R27, R12, -INF , !P2 ;  /* 0xff8000000c1b7808 */ /* 0x000fe20005000000 */
[----:B------:R-:W1:Y:S01]  /*6eb0*/  MUFU.TANH R167, R159 ;  /* 0x0000009f00a77308 */ /* 0x000e620000002400 */
[----:B------:R-:W-:-:S02]  /*6ec0*/  IADD3 R9, R13, 0x28, RZ ;  /* 0x000000280d097810 */ /* 0x000fc40007ffe0ff */
[----:B------:R-:W-:Y:S02]  /*6ed0*/  IADD3 R7, R13, 0x29, RZ ;  /* 0x000000290d077810 */ /* 0x000fe40007ffe0ff */
[----:B------:R-:W-:Y:S02]  /*6ee0*/  ISETP.GE.AND P2, PT, R21, R210, PT ;  /* 0x000000d21500720c */ /* 0x000fe40003f46270 */
[----:B---3--:R-:W-:Y:S01]  /*6ef0*/  FSEL R20, R16, -INF , !P4 ;  /* 0xff80000010147808 */ /* 0x008fe20006000000 */
[----:B------:R-:W3:Y:S01]  /*6f00*/  MUFU.TANH R152, R33 ;  /* 0x0000002100987308 */ /* 0x000ee20000002400 */
[----:B----4-:R-:W-:Y:S02]  /*6f10*/  FSEL R172, R172, -INF , !P6 ;  /* 0xff800000acac7808 */ /* 0x010fe40007000000 */
[----:B------:R-:W-:Y:S02]  /*6f20*/  FSEL R173, R173, -INF , !P1 ;  /* 0xff800000adad7808 */ /* 0x000fe40004800000 */
[----:B------:R-:W-:-:S02]  /*6f30*/  ISETP.GE.AND P4, PT, R9, R215, PT ;  /* 0x000000d70900720c */ /* 0x000fc40003f86270 */
[C---:B------:R-:W-:Y:S01]  /*6f40*/  ISETP.GE.AND P6, PT, R7.reuse, R215, PT ;  /* 0x000000d70700720c */ /* 0x040fe20003fc6270 */
[----:B------:R-:W4:Y:S01]  /*6f50*/  MUFU.TANH R164, R153 ;  /* 0x0000009900a47308 */ /* 0x000f220000002400 */
[----:B------:R-:W-:Y:S02]  /*6f60*/  ISETP.GE.AND P1, PT, R7, R210, PT ;  /* 0x000000d20700720c */ /* 0x000fe40003f26270 */
[----:B------:R-:W-:Y:S02]  /*6f70*/  ISETP.LT.OR P2, PT, R21, R214, P2 ;  /* 0x000000d61500720c */ /* 0x000fe40001741670 */
[-C--:B------:R-:W-:Y:S02]  /*6f80*/  ISETP.LT.OR P4, PT, R9, R216.reuse, P4 ;  /* 0x000000d80900720c */ /* 0x080fe40002781670 */
[C---:B------:R-:W-:Y:S01]  /*6f90*/  ISETP.LT.OR P6, PT, R7.reuse, R216, P6 ;  /* 0x000000d80700720c */ /* 0x040fe200037c1670 */
[----:B------:R-:W1:Y:S01]  /*6fa0*/  MUFU.TANH R163, R155 ;  /* 0x0000009b00a37308 */ /* 0x000e620000002400 */
[----:B------:R-:W-:-:S02]  /*6fb0*/  ISETP.LT.OR P1, PT, R7, R214, P1 ;  /* 0x000000d60700720c */ /* 0x000fc40000f21670 */
[----:B------:R-:W-:Y:S02]  /*6fc0*/  FSEL R23, R29, -INF , !P2 ;  /* 0xff8000001d177808 */ /* 0x000fe40005000000 */
[----:B------:R-:W-:Y:S02]  /*6fd0*/  IADD3 R7, R13, 0x31, RZ ;  /* 0x000000310d077810 */ /* 0x000fe40007ffe0ff */
[----:B-----5:R-:W-:Y:S01]  /*6fe0*/  FSEL R22, R15, -INF , !P5 ;  /* 0xff8000000f167808 */ /* 0x020fe20006800000 */
[----:B------:R-:W5:Y:S01]  /*6ff0*/  MUFU.TANH R154, R32 ;  /* 0x00000020009a7308 */ /* 0x000f620000002400 */
[----:B------:R-:W-:Y:S02]  /*7000*/  FSEL R21, R28, -INF , !P0 ;  /* 0xff8000001c157808 */ /* 0x000fe40004000000 */
[----:B------:R-:W-:Y:S02]  /*7010*/  ISETP.GE.AND P2, PT, R9, R210, PT ;  /* 0x000000d20900720c */ /* 0x000fe40003f46270 */
[----:B------:R-:W-:-:S02]  /*7020*/  ISETP.GE.AND P5, PT, R31, R215, PT ;  /* 0x000000d71f00720c */ /* 0x000fc40003fa6270 */
[----:B------:R-:W-:Y:S01]  /*7030*/  ISETP.GE.AND P0, PT, R31, R210, PT ;  /* 0x000000d21f00720c */ /* 0x000fe20003f06270 */
[----:B------:R-:W2:Y:S01]  /*7040*/  MUFU.TANH R151, R34 ;  /* 0x0000002200977308 */ /* 0x000ea20000002400 */
[----:B------:R-:W-:Y:S02]  /*7050*/  FSEL R166, R166, -INF , !P4 ;  /* 0xff800000a6a67808 */ /* 0x000fe40006000000 */
[----:B------:R-:W-:Y:S02]  /*7060*/  ISETP.GE.AND P4, PT, R7, R215, PT ;  /* 0x000000d70700720c */ /* 0x000fe40003f86270 */
[----:B------:R-:W-:Y:S02]  /*7070*/  ISETP.LT.OR P2, PT, R9, R214, P2 ;  /* 0x000000d60900720c */ /* 0x000fe40001741670 */
[C---:B------:R-:W-:Y:S01]  /*7080*/  ISETP.LT.OR P5, PT, R31.reuse, R216, P5 ;  /* 0x000000d81f00720c */ /* 0x040fe20002fa1670 */
[----:B------:R-:W3:Y:S01]  /*7090*/  MUFU.TANH R139, R35 ;  /* 0x00000023008b7308 */ /* 0x000ee20000002400 */
[----:B------:R-:W-:-:S02]  /*70a0*/  ISETP.LT.OR P0, PT, R31, R214, P0 ;  /* 0x000000d61f00720c */ /* 0x000fc40000701670 */
[----:B------:R-:W-:Y:S02]  /*70b0*/  IADD3 R9, R13, 0x30, RZ ;  /* 0x000000300d097810 */ /* 0x000fe40007ffe0ff */
[----:B------:R-:W-:Y:S02]  /*70c0*/  ISETP.LT.OR P4, PT, R7, R216, P4 ;  /* 0x000000d80700720c */ /* 0x000fe40002781670 */
[----:B-1----:R-:W-:Y:S01]  /*70d0*/  FSEL R165, R165, -INF , !P2 ;  /* 0xff800000a5a57808 */ /* 0x002fe20005000000 */
[----:B------:R-:W1:Y:S01]  /*70e0*/  MUFU.TANH R138, R138 ;  /* 0x0000008a008a7308 */ /* 0x000e620000002400 */
[----:B--2---:R-:W-:Y:S02]  /*70f0*/  FSEL R174, R174, -INF , !P5 ;  /* 0xff800000aeae7808 */ /* 0x004fe40006800000 */
[----:B------:R-:W-:Y:S02]  /*7100*/  FSEL R167, R167, -INF , !P0 ;  /* 0xff800000a7a77808 */ /* 0x000fe40004000000 */
[----:B------:R-:W-:-:S02]  /*7110*/  ISETP.GE.AND P2, PT, R7, R210, PT ;  /* 0x000000d20700720c */ /* 0x000fc40003f46270 */
[C---:B------:R-:W-:Y:S01]  /*7120*/  ISETP.GE.AND P5, PT, R9.reuse, R215, PT ;  /* 0x000000d70900720c */ /* 0x040fe20003fa6270 */
[----:B------:R-:W-:Y:S01]  /*7130*/  MUFU.TANH R136, R136 ;  /* 0x0000008800887308 */ /* 0x000fe20000002400 */
[----:B------:R-:W-:Y:S02]  /*7140*/  ISETP.GE.AND P0, PT, R9, R210, PT ;  /* 0x000000d20900720c */ /* 0x000fe40003f06270 */
[----:B---3--:R-:W-:Y:S02]  /*7150*/  FSEL R152, R152, -INF , !P4 ;  /* 0xff80000098987808 */ /* 0x008fe40006000000 */
[----:B------:R-:W-:Y:S01]  /*7160*/  ISETP.GT.AND P4, PT, R209, R204, PT ;  /* 0x000000ccd100720c */ /* 0x000fe20003f84270 */
[----:B------:R-:W-:Y:S01]  /*7170*/  BAR.SYNC.DEFER_BLOCKING 0x0 ;  /* 0x0000000000007b1d */ /* 0x000fe20000010000 */
[----:B------:R-:W-:Y:S02]  /*7180*/  ISETP.LT.OR P2, PT, R7, R214, P2 ;  /* 0x000000d60700720c */ /* 0x000fe40001741670 */
[----:B------:R-:W-:-:S02]  /*7190*/  ISETP.LT.OR P5, PT, R9, R216, P5 ;  /* 0x000000d80900720c */ /* 0x000fc40002fa1670 */
[----:B------:R-:W-:Y:S01]  /*71a0*/  ISETP.LT.OR P0, PT, R9, R214, P0 ;  /* 0x000000d60900720c */ /* 0x000fe20000701670 */
[----:B------:R-:W2:Y:S01]  /*71b0*/  MUFU.TANH R137, R137 ;  /* 0x0000008900897308 */ /* 0x000ea20000002400 */
[C---:B------:R-:W-:Y:S02]  /*71c0*/  IADD3 R7, R13.reuse, 0x38, RZ ;  /* 0x000000380d077810 */ /* 0x040fe40007ffe0ff */
[----:B------:R-:W-:Y:S02]  /*71d0*/  IADD3 R13, R13, 0x39, RZ ;  /* 0x000000390d0d7810 */ /* 0x000fe40007ffe0ff */
[----:B----4-:R-:W-:Y:S02]  /*71e0*/  FSEL R164, R164, -INF , !P6 ;  /* 0xff800000a4a47808 */ /* 0x010fe40007000000 */
[----:B------:R-:W-:Y:S01]  /*71f0*/  FSEL R163, R163, -INF , !P1 ;  /* 0xff800000a3a37808 */ /* 0x000fe20004800000 */
[----:B------:R-:W3:Y:S01]  /*7200*/  MUFU.TANH R149, R149 ;  /* 0x0000009500957308 */ /* 0x000ee20000002400 */
[----:B-----5:R-:W-:-:S02]  /*7210*/  FSEL R154, R154, -INF , !P5 ;  /* 0xff8000009a9a7808 */ /* 0x020fc40006800000 */
[----:B------:R-:W-:Y:S02]  /*7220*/  FSEL R151, R151, -INF , !P0 ;  /* 0xff80000097977808 */ /* 0x000fe40004000000 */
[CC--:B------:R-:W-:Y:S02]  /*7230*/  ISETP.GE.AND P6, PT, R7.reuse, R215.reuse, PT ;  /* 0x000000d70700720c */ /* 0x0c0fe40003fc6270 */
[-C--:B------:R-:W-:Y:S02]  /*7240*/  ISETP.GE.AND P1, PT, R7, R210.reuse, PT ;  /* 0x000000d20700720c */ /* 0x080fe40003f26270 */
[C---:B------:R-:W-:Y:S02]  /*7250*/  ISETP.GE.AND P5, PT, R13.reuse, R215, PT ;  /* 0x000000d70d00720c */ /* 0x040fe40003fa6270 */
[----:B------:R-:W-:Y:S02]  /*7260*/  ISETP.GE.AND P0, PT, R13, R210, PT ;  /* 0x000000d20d00720c */ /* 0x000fe40003f06270 */
[----:B------:R-:W-:-:S02]  /*7270*/  ISETP.LT.OR P6, PT, R7, R216, P6 ;  /* 0x000000d80700720c */ /* 0x000fc400037c1670 */
[----:B------:R-:W-:Y:S02]  /*7280*/  ISETP.LT.OR P1, PT, R7, R214, P1 ;  /* 0x000000d60700720c */ /* 0x000fe40000f21670 */
[C---:B------:R-:W-:Y:S02]  /*7290*/  ISETP.LT.OR P5, PT, R13.reuse, R216, P5 ;  /* 0x000000d80d00720c */ /* 0x040fe40002fa1670 */
[----:B------:R-:W-:Y:S02]  /*72a0*/  ISETP.LT.OR P0, PT, R13, R214, P0 ;  /* 0x000000d60d00720c */ /* 0x000fe40000701670 */
[----:B------:R-:W-:Y:S02]  /*72b0*/  FSEL R139, R139, -INF , !P2 ;  /* 0xff8000008b8b7808 */ /* 0x000fe40005000000 */
[----:B-1----:R-:W-:Y:S02]  /*72c0*/  FSEL R138, R138, -INF , !P6 ;  /* 0xff8000008a8a7808 */ /* 0x002fe40007000000 */
[----:B--2---:R-:W-:-:S02]  /*72d0*/  FSEL R137, R137, -INF , !P1 ;  /* 0xff80000089897808 */ /* 0x004fc40004800000 */
[----:B------:R-:W-:Y:S02]  /*72e0*/  FSEL R136, R136, -INF , !P5 ;  /* 0xff80000088887808 */ /* 0x000fe40006800000 */
[----:B---3--:R-:W-:Y:S01]  /*72f0*/  FSEL R149, R149, -INF , !P0 ;  /* 0xff80000095957808 */ /* 0x008fe20004000000 */
        /* <DEDUP_REMOVED lines=59> */
.L_x_5312:
[----:B------:R-:W-:-:S04]  /*76b0*/  ULEA UR5, -UR8, URZ, 0x6 ;  /* 0x0000003f08057291 */ /* 0x000fc8000f8e313f */
[----:B------:R-:W-:Y:S02]  /*76c0*/  USHF.R.S32.HI UR4, URZ, 0x1f, UR5 ;  /* 0x0000001f3f047899 */ /* 0x000fe40008011405 */
[----:B------:R-:W-:-:S04]  /*76d0*/  MOV R8, UR5 ;  /* 0x0000000500087c02 */ /* 0x000fc80008000f00 */
[----:B------:R-:W-:Y:S02]  /*76e0*/  MOV R2, UR4 ;  /* 0x0000000400027c02 */ /* 0x000fe40008000f00 */
.L_x_5313:
        /* <DEDUP_REMOVED lines=29> */
.L_x_5311:
[----:B-1----:R-:W-:Y:S01]  /*78c0*/  FMNMX.FTZ R7, R132, R0, !PT ;  /* 0x0000000084077209 */ /* 0x002fe20007810000 */
[----:B------:R-:W-:Y:S01]  /*78d0*/  LDSM.16.MT88.4 R12, [R194+0xc000] ;  /* 0x00c00000c20c783b */ /* 0x000fe20000004200 */
[----:B------:R-:W-:-:S02]  /*78e0*/  FMNMX.FTZ R2, R3, R140, !PT ;  /* 0x0000008c03027209 */ /* 0x000fc40007810000 */
[----:B------:R-:W-:Y:S01]  /*78f0*/  FMNMX.FTZ R7, R18, R7, !PT ;  /* 0x0000000712077209 */ /* 0x000fe20007810000 */
[----:B------:R-:W-:Y:S01]  /*7900*/  LDSM.16.MT88.4 R32, [R193+0xc800] ;  /* 0x00c80000c120783b */ /* 0x000fe20000004200 */
        /* <DEDUP_REMOVED lines=55> */
[--C-:B------:R-:W-:Y:S02]  /*7c80*/  FFMA.FTZ R140, R140, c[0x0][0x23c], -R150.reuse ;  /* 0x00008f008c8c7a23 */ /* 0x100fe40000010896 */
        /* <DEDUP_REMOVED lines=106> */
[----:B------:R-:W-:Y:S01]  /*8330*/  MUFU.EX2 R169, R169 ;  /* 0x000000a900a97308 */ /* 0x000fe20000000800 */
        /* <DEDUP_REMOVED lines=115> */
[----:B------:R-:W-:-:S04]  /*8a70*/  FADD.FTZ R161, R161, R160 ;  /* 0x000000a0a1a17221 */ /* 0x000fc80000010000 */
[----:B-----5:R-:W-:Y:S01]  /*8a80*/  FADD.FTZ R0, R164, R161 ;  /* 0x000000a1a4007221 */ /* 0x020fe20000010000 */
[----:B------:R-:W-:Y:S01]  /*8a90*/  HMMA.16816.F32 R124, R4, R14, R124 ;  /* 0x0000000e047c723c */ /* 0x000fe2000000187c */
[----:B------:R-:W2:Y:S02]  /*8aa0*/  LDSM.16.MT88.4 R12, [R196+0x10800] ;  /* 0x01080000c40c783b */ /* 0x000ea40000004200 */
[----:B------:R-:W-:-:S05]  /*8ab0*/  FADD.FTZ R0, R167, R0 ;  /* 0x00000000a7007221 */ /* 0x000fca0000010000 */
        /* <DEDUP_REMOVED lines=43> */
[----:B--2---:R-:W-:Y:S01]  /*8d70*/  HMMA.16816.F32 R128, R4, R12, R128 ;  /* 0x0000000c0480723c */ /* 0x004fe20000001880 */
[----:B------:R-:W-:-:S07]  /*8d80*/  FADD.FTZ R171, R171, R166 ;  /* 0x000000a6abab7221 */ /* 0x000fce0000010000 */
        /* <DEDUP_REMOVED lines=76> */
.L_x_5308:
        /* <DEDUP_REMOVED lines=16> */
.L_x_5318:
        /* <DEDUP_REMOVED lines=65> */
.L_x_5315:
[C---:B------:R-:W-:Y:S04]  /*9760*/  LEA R206, P0, R8.reuse, R206, 0x1 ;  /* 0x000000ce08ce7211 */ /* 0x040fe800078008ff */
[----:B------:R-:W-:Y:S02]  /*9770*/  LEA.HI.X R205, R8, R205, R3, 0x1, P0 ;  /* 0x000000cd08cd7211 */ /* 0x000fe400000f0c03 */
[----:B------:R-:W-:Y:S02]  /*9780*/  IADD3 R230, P0, R206, UR12, RZ ;  /* 0x0000000ccee67c10 */ /* 0x000fe4000ff1e0ff */
[----:B------:R-:W-:Y:S02]  /*9790*/  MOV R207, R205 ;  /* 0x000000cd00cf7202 */ /* 0x000fe40000000f00 */
[----:B------:R-:W-:Y:S02]  /*97a0*/  IADD3.X R231, R205, UR5, RZ, P0, !PT ;  /* 0x00000005cde77c10 */ /* 0x000fe400087fe4ff */
[----:B------:R-:W-:Y:S01]  /*97b0*/  IADD3 R228, P0, R230, UR12, RZ ;  /* 0x0000000ce6e47c10 */ /* 0x000fe2000ff1e0ff */
[----:B------:R-:W-:Y:S01]  /*97c0*/  @!PT LDS RZ, [RZ] ;  /* 0x00000000fffff984 */ /* 0x000fe20000000800 */
[----:B------:R-:W-:Y:S01]  /*97d0*/  @!PT LDS RZ, [RZ] ;  /* 0x00000000fffff984 */ /* 0x000fe20000000800 */
[----:B------:R-:W-:Y:S01]  /*97e0*/  @!PT LDS RZ, [RZ] ;  /* 0x00000000fffff984 */ /* 0x000fe20000000800 */
[----:B------:R1:W-:Y:S03]  /*97f0*/  LDGSTS.E.BYPASS.LTC128B.128 [R211+0xc000], [R206.64] ;  /* 0x0c000000ced37fae */ /* 0x0003e6000b901d4a */
[----:B------:R-:W-:Y:S02]  /*9800*/  IADD3.X R229, R231, UR5, RZ, P0, !PT ;  /* 0x00000005e7e57c10 */ /* 0x000fe400087fe4ff */
[----:B------:R-:W-:Y:S01]  /*9810*/  IADD3 R226, P0, R228, UR12, RZ ;  /* 0x0000000ce4e27c10 */ /* 0x000fe2000ff1e0ff */
[----:B------:R1:W-:Y:S03]  /*9820*/  LDGSTS.E.BYPASS.LTC128B.128 [R211+0xe000], [R206.64+0x80] ;  /* 0x0e000080ced37fae */ /* 0x0003e6000b901d4a */
[----:B------:R-:W-:Y:S02]  /*9830*/  IADD3.X R227, R229, UR5, RZ, P0, !PT ;  /* 0x00000005e5e37c10 */ /* 0x000fe400087fe4ff */
[----:B------:R-:W-:Y:S01]  /*9840*/  ISETP.GT.AND P0, PT, R209, R204, PT ;  /* 0x000000ccd100720c */ /* 0x000fe20003f04270 */
[----:B------:R1:W-:Y:S06]  /*9850*/  LDGSTS.E.BYPASS.LTC128B.128 [R211+0x10000], [R206.64+0x100] ;  /* 0x10000100ced37fae */ /* 0x0003ec000b901d4a */
        /* <DEDUP_REMOVED lines=172> */
[----:B----4-:R-:W-:Y:S03]  /*a320*/  FMUL.FTZ R226, R8, c[0x0][0x2ec] ;  /* 0x0000bb0008e27a20 */ /* 0x010fe60000410000 */
[----:B------:R-:W-:Y:S02]  /*a330*/  FMUL.FTZ R229, R9, c[0x0][0x2ec] ;  /* 0x0000bb0009e57a20 */ /* 0x000fe40000410000 */
[----:B------:R-:W-:Y:S02]  /*a340*/  FMUL.FTZ R228, R10, c[0x0][0x2ec] ;  /* 0x0000bb000ae47a20 */ /* 0x000fe40000410000 */
[----:B------:R-:W4:Y:S01]  /*a350*/  MUFU.TANH R224, R224 ;  /* 0x000000e000e07308 */ /* 0x000f220000002400 */
        /* <DEDUP_REMOVED lines=31> */
[----:B------:R-:W-:Y:S03]  /*a550*/  FMUL.FTZ R249, R35, c[0x0][0x2ec] ;  /* 0x0000bb0023f97a20 */ /* 0x000fe60000410000 */
        /* <DEDUP_REMOVED lines=87> */
.L_x_5317:
        /* <DEDUP_REMOVED lines=24> */
.L_x_5316:
[----:B--234-:R-:W-:Y:S01]  /*ac50*/  IMAD R11, R209, 0x40, R218 ;  /* 0x00000040d10b7824 */ /* 0x01cfe200078e02da */
[----:B------:R-:W-:Y:S04]  /*ac60*/  LDSM.16.MT88.4 R28, [R193+0xc000] ;  /* 0x00c00000c11c783b */ /* 0x000fe80000004200 */
[C---:B------:R-:W-:Y:S02]  /*ac70*/  IADD3 R5, R11.reuse, 0x8, RZ ;  /* 0x000000080b057810 */ /* 0x040fe40007ffe0ff */
[C---:B------:R-:W-:Y:S02]  /*ac80*/  ISETP.GE.AND P6, PT, R11.reuse, R216, PT ;  /* 0x000000d80b00720c */ /* 0x040fe40003fc6270 */
[----:B------:R-:W-:Y:S02]  /*ac90*/  ISETP.GE.AND P0, PT, R11, R214, PT ;  /* 0x000000d60b00720c */ /* 0x000fe40003f06270 */
[C---:B------:R-:W-:Y:S02]  /*aca0*/  ISETP.GE.AND P2, PT, R5.reuse, R216, PT ;  /* 0x000000d80500720c */ /* 0x040fe40003f46270 */
[----:B------:R-:W-:Y:S02]  /*acb0*/  ISETP.GE.AND P5, PT, R5, R214, PT ;  /* 0x000000d60500720c */ /* 0x000fe40003fa6270 */
[CC--:B------:R-:W-:Y:S02]  /*acc0*/  ISETP.GE.OR P6, PT, R11.reuse, R215.reuse, !P6 ;  /* 0x000000d70b00720c */ /* 0x0c0fe400077c6670 */
[C---:B------:R-:W-:Y:S02]  /*acd0*/  IADD3 R9, R11.reuse, 0x9, RZ ;  /* 0x000000090b097810 */ /* 0x040fe40007ffe0ff */
[-C--:B------:R-:W-:Y:S02]  /*ace0*/  ISETP.GE.OR P0, PT, R11, R210.reuse, !P0 ;  /* 0x000000d20b00720c */ /* 0x080fe40004706670 */
[----:B------:R-:W-:Y:S02]  /*acf0*/  FSEL R207, R207, -INF , !P6 ;  /* 0xff800000cfcf7808 */ /* 0x000fe40007000000 */
[----:B------:R-:W-:Y:S02]  /*ad00*/  IADD3 R7, R11, 0x1, RZ ;  /* 0x000000010b077810 */ /* 0x000fe40007ffe0ff */
[CC--:B------:R-:W-:Y:S02]  /*ad10*/  ISETP.GE.OR P2, PT, R5.reuse, R215.reuse, !P2 ;  /* 0x000000d70500720c */ /* 0x0c0fe40005746670 */
[----:B------:R-:W-:Y:S02]  /*ad20*/  ISETP.GE.OR P5, PT, R5, R210, !P5 ;  /* 0x000000d20500720c */ /* 0x000fe40006fa6670 */
[----:B------:R-:W-:Y:S02]  /*ad30*/  FSEL R5, R224, -INF , !P0 ;  /* 0xff800000e0057808 */ /* 0x000fe40004000000 */
[C---:B------:R-:W-:Y:S02]  /*ad40*/  ISETP.GE.AND P6, PT, R9.reuse, R216, PT ;  /* 0x000000d80900720c */ /* 0x040fe40003fc6270 */
[C---:B------:R-:W-:Y:S02]  /*ad50*/  ISETP.GE.AND P0, PT, R9.reuse, R214, PT ;  /* 0x000000d60900720c */ /* 0x040fe40003f06270 */
[CC--:B------:R-:W-:Y:S02]  /*ad60*/  ISETP.GE.OR P6, PT, R9.reuse, R215.reuse, !P6 ;  /* 0x000000d70900720c */ /* 0x0c0fe400077c6670 */
[----:B------:R-:W-:Y:S02]  /*ad70*/  ISETP.GE.OR P0, PT, R9, R210, !P0 ;  /* 0x000000d20900720c */ /* 0x000fe40004706670 */
[----:B------:R-:W-:Y:S02]  /*ad80*/  IADD3 R9, R11, 0x11, RZ ;  /* 0x000000110b097810 */ /* 0x000fe40007ffe0ff */
[C---:B------:R-:W-:Y:S02]  /*ad90*/  ISETP.GE.AND P1, PT, R7.reuse, R216, PT ;  /* 0x000000d80700720c */ /* 0x040fe40003f26270 */
[----:B------:R-:W-:Y:S02]  /*ada0*/  ISETP.GE.AND P4, PT, R7, R214, PT ;  /* 0x000000d60700720c */ /* 0x000fe40003f86270 */
[----:B-1----:R-:W-:Y:S02]  /*adb0*/  FSEL R10, R229, -INF , !P6 ;  /* 0xff800000e50a7808 */ /* 0x002fe40007000000 */
[CC--:B------:R-:W-:Y:S02]  /*adc0*/  ISETP.GE.OR P1, PT, R7.reuse, R215.reuse, !P1 ;  /* 0x000000d70700720c */ /* 0x0c0fe40004f26670 */
[----:B------:R-:W-:Y:S02]  /*add0*/  ISETP.GE.OR P4, PT, R7, R210, !P4 ;  /* 0x000000d20700720c */ /* 0x000fe40006786670 */
[----:B------:R-:W-:Y:S02]  /*ade0*/  IADD3 R7, R11, 0x10, RZ ;  /* 0x000000100b077810 */ /* 0x000fe40007ffe0ff */
[CC--:B------:R-:W-:Y:S02]  /*adf0*/  ISETP.GE.AND P6, PT, R9.reuse, R216.reuse, PT ;  /* 0x000000d80900720c */ /* 0x0c0fe40003fc6270 */
[----:B------:R-:W-:Y:S02]  /*ae00*/  FSEL R222, R222, -INF , !P1 ;  /* 0xff800000dede7808 */ /* 0x000fe40004800000 */
[-C--:B------:R-:W-:Y:S02]  /*ae10*/  ISETP.GE.OR P6, PT, R9, R215.reuse, !P6 ;  /* 0x000000d70900720c */ /* 0x080fe400077c6670 */
[-C--:B------:R-:W-:Y:S02]  /*ae20*/  ISETP.GE.AND P1, PT, R7, R216.reuse, PT ;  /* 0x000000d80700720c */ /* 0x080fe40003f26270 */
[C---:B------:R-:W-:Y:S02]  /*ae30*/  IADD3 R17, R11.reuse, 0x19, RZ ;  /* 0x000000190b117810 */ /* 0x040fe40007ffe0ff */
[----:B------:R-:W-:Y:S02]  /*ae40*/  FSEL R162, R232, -INF , !P6 ;  /* 0xff800000e8a27808 */ /* 0x000fe40007000000 */
[----:B------:R-:W-:Y:S02]  /*ae50*/  IADD3 R15, R11, 0x18, RZ ;  /* 0x000000180b0f7810 */ /* 0x000fe40007ffe0ff */
[-C--:B------:R-:W-:Y:S02]  /*ae60*/  ISETP.GE.OR P1, PT, R7, R215.reuse, !P1 ;  /* 0x000000d70700720c */ /* 0x080fe40004f26670 */
[-C--:B------:R-:W-:Y:S02]  /*ae70*/  ISETP.GE.AND P6, PT, R17, R216.reuse, PT ;  /* 0x000000d81100720c */ /* 0x080fe40003fc6270 */
[----:B------:R-:W-:Y:S02]  /*ae80*/  FSEL R170, R233, -INF , !P1 ;  /* 0xff800000e9aa7808 */ /* 0x000fe40004800000 */
[-C--:B------:R-:W-:Y:S02]  /*ae90*/  ISETP.GE.OR P6, PT, R17, R215.reuse, !P6 ;  /* 0x000000d71100720c */ /* 0x080fe400077c6670 */
[----:B------:R-:W-:Y:S02]  /*aea0*/  ISETP.GE.AND P1, PT, R15, R216, PT ;  /* 0x000000d80f00720c */ /* 0x000fe40003f26270 */
[----:B------:R-:W-:Y:S02]  /*aeb0*/  FSEL R140, R239, -INF , !P6 ;  /* 0xff800000ef8c7808 */ /* 0x000fe40007000000 */
[----:B------:R-:W-:Y:S02]  /*aec0*/  FSEL R226, R226, -INF , !P2 ;  /* 0xff800000e2e27808 */ /* 0x000fe40005000000 */
[-C--:B------:R-:W-:Y:S02]  /*aed0*/  ISETP.GE.OR P1, PT, R15, R215.reuse, !P1 ;  /* 0x000000d70f00720c */ /* 0x080fe40004f26670 */
[----:B------:R-:W-:Y:S02]  /*aee0*/  IADD3 R13, R11, 0x20, RZ ;  /* 0x000000200b0d7810 */ /* 0x000fe40007ffe0ff */
[-C--:B------:R-:W-:Y:S02]  /*aef0*/  ISETP.GE.AND P2, PT, R7, R214.reuse, PT ;  /* 0x000000d60700720c */ /* 0x080fe40003f46270 */
[----:B------:R-:W-:Y:S02]  /*af00*/  ISETP.GE.AND P6, PT, R15, R214, PT ;  /* 0x000000d60f00720c */ /* 0x000fe40003fc6270 */
[----:B------:R-:W-:Y:S02]  /*af10*/  FSEL R142, R236, -INF , !P1 ;  /* 0xff800000ec8e7808 */ /* 0x000fe40004800000 */
[----:B------:R-:W-:Y:S02]  /*af20*/  ISETP.GE.OR P2, PT, R7, R210, !P2 ;  /* 0x000000d20700720c */ /* 0x000fe40005746670 */
[----:B------:R-:W-:Y:S02]  /*af30*/  FSEL R7, R3, -INF , !P4 ;  /* 0xff80000003077808 */ /* 0x000fe40006000000 */
[----:B------:R-:W-:Y:S02]  /*af40*/  ISETP.GE.AND P4, PT, R13, R216, PT ;  /* 0x000000d80d00720c */ /* 0x000fe40003f86270 */
[----:B------:R-:W-:Y:S02]  /*af50*/  ISETP.GE.OR P6, PT, R15, R210, !P6 ;  /* 0x000000d20f00720c */ /* 0x000fe400077c6670 */
[----:B------:R-:W-:Y:S02]  /*af60*/  ISETP.GE.AND P1, PT, R9, R214, PT ;  /* 0x000000d60900720c */ /* 0x000fe40003f26270 */
[----:B------:R-:W-:Y:S02]  /*af70*/  IADD3 R15, R11, 0x28, RZ ;  /* 0x000000280b0f7810 */ /* 0x000fe40007ffe0ff */
[----:B------:R-:W-:Y:S02]  /*af80*/  ISETP.GE.OR P1, PT, R9, R210, !P1 ;  /* 0x000000d20900720c */ /* 0x000fe40004f26670 */
[-C--:B------:R-:W-:Y:S02]  /*af90*/  ISETP.GE.OR P4, PT, R13, R215.reuse, !P4 ;  /* 0x000000d70d00720c */ /* 0x080fe40006786670 */
[----:B------:R-:W-:Y:S02]  /*afa0*/  FSEL R9, R228, -INF , !P5 ;  /* 0xff800000e4097808 */ /* 0x000fe40006800000 */
[----:B------:R-:W-:Y:S02]  /*afb0*/  FSEL R227, R227, -INF , !P0 ;  /* 0xff800000e3e37808 */ /* 0x000fe40004000000 */
[----:B------:R-:W-:Y:S02]  /*afc0*/  FMNMX.FTZ R19, R207, R2, !PT ;  /* 0x00000002cf137209 */ /* 0x000fe40007810000 */
[----:B------:R-:W-:Y:S02]  /*afd0*/  IADD3 R3, R11, 0x21, RZ ;  /* 0x000000210b037810 */ /* 0x000fe40007ffe0ff */
[----:B------:R-:W-:Y:S02]  /*afe0*/  ISETP.GE.AND P5, PT, R17, R214, PT ;  /* 0x000000d61100720c */ /* 0x000fe40003fa6270 */
[----:B------:R-:W-:Y:S02]  /*aff0*/  ISETP.GE.AND P0, PT, R15, R216, PT ;  /* 0x000000d80f00720c */ /* 0x000fe40003f06270 */
[----:B------:R-:W-:Y:S02]  /*b000*/  FMNMX.FTZ R4, R5, R0, !PT ;  /* 0x0000000005047209 */ /* 0x000fe40007810000 */
[----:B------:R-:W-:Y:S02]  /*b010*/  FSEL R160, R240, -INF , !P4 ;  /* 0xff800000f0a07808 */ /* 0x000fe40006000000 */
[----:B------:R-:W-:Y:S02]  /*b020*/  FSEL R163, R231, -INF , !P2 ;  /* 0xff800000e7a37808 */ /* 0x000fe40005000000 */
[----:B------:R-:W-:Y:S02]  /*b030*/  ISETP.GE.OR P5, PT, R17, R210, !P5 ;  /* 0x000000d21100720c */ /* 0x000fe40006fa6670 */
[----:B------:R-:W-:Y:S02]  /*b040*/  IADD3 R17, R11, 0x29, RZ ;  /* 0x000000290b117810 */ /* 0x000fe40007ffe0ff */
[----:B------:R-:W-:Y:S02]  /*b050*/  ISETP.GE.OR P0, PT, R15, R215, !P0 ;  /* 0x000000d70f00720c */ /* 0x000fe40004706670 */
[----:B------:R-:W-:Y:S02]  /*b060*/  FMNMX.FTZ R19, R222, R19, !PT ;  /* 0x00000013de137209 */ /* 0x000fe40007810000 */
[----:B------:R-:W-:Y:S02]  /*b070*/  FMNMX.FTZ R4, R7, R4, !PT ;  /* 0x0000000407047209 */ /* 0x000fe40007810000 */
[C---:B------:R-:W-:Y:S02]  /*b080*/  ISETP.GE.AND P4, PT, R3.reuse, R216, PT ;  /* 0x000000d80300720c */ /* 0x040fe40003f86270 */
[C---:B------:R-:W-:Y:S02]  /*b090*/  ISETP.GE.AND P2, PT, R3.reuse, R214, PT ;  /* 0x000000d60300720c */ /* 0x040fe40003f46270 */
[----:B------:R-:W-:Y:S02]  /*b0a0*/  FSEL R156, R246, -INF , !P0 ;  /* 0xff800000f69c7808 */ /* 0x000fe40004000000 */
[----:B------:R-:W-:Y:S02]  /*b0b0*/  ISETP.GE.OR P4, PT, R3, R215, !P4 ;  /* 0x000000d70300720c */ /* 0x000fe40006786670 */
[----:B------:R-:W-:Y:S02]  /*b0c0*/  ISETP.GE.AND P0, PT, R17, R216, PT ;  /* 0x000000d81100720c */ /* 0x000fe40003f06270 */
[----:B------:R-:W-:Y:S02]  /*b0d0*/  ISETP.GE.OR P2, PT, R3, R210, !P2 ;  /* 0x000000d20300720c */ /* 0x000fe40005746670 */
[----:B------:R-:W-:Y:S02]  /*b0e0*/  FMNMX.FTZ R3, R226, R19, !PT ;  /* 0x00000013e2037209 */ /* 0x000fe40007810000 */
[----:B------:R-:W-:Y:S02]  /*b0f0*/  FMNMX.FTZ R4, R9, R4, !PT ;  /* 0x0000000409047209 */ /* 0x000fe40007810000 */
[----:B------:R-:W-:Y:S02]  /*b100*/  ISETP.GE.OR P0, PT, R17, R215, !P0 ;  /* 0x000000d71100720c */ /* 0x000fe40004706670 */
[----:B------:R-:W-:Y:S02]  /*b110*/  FMNMX.FTZ R3, R10, R3, !PT ;  /* 0x000000030a037209 */ /* 0x000fe40007810000 */
[----:B------:R-:W-:Y:S02]  /*b120*/  FMNMX.FTZ R4, R227, R4, !PT ;  /* 0x00000004e3047209 */ /* 0x000fe40007810000 */
[----:B------:R-:W-:Y:S02]  /*b130*/  FSEL R161, R230, -INF , !P1 ;  /* 0xff800000e6a17808 */ /* 0x000fe40004800000 */
[----:B------:R-:W-:Y:S02]  /*b140*/  FSEL R154, R244, -INF , !P0 ;  /* 0xff800000f49a7808 */ /* 0x000fe40004000000 */
[----:B------:R-:W-:Y:S02]  /*b150*/  FMNMX.FTZ R4, R163, R4, !PT ;  /* 0x00000004a3047209 */ /* 0x000fe40007810000 */
[----:B------:R-:W-:Y:S02]  /*b160*/  ISETP.GE.AND P0, PT, R17, R214, PT ;  /* 0x000000d61100720c */ /* 0x000fe40003f06270 */
[----:B------:R-:W-:Y:S02]  /*b170*/  FMNMX.FTZ R3, R170, R3, !PT ;  /* 0x00000003aa037209 */ /* 0x000fe40007810000 */
[----:B------:R-:W-:Y:S02]  /*b180*/  FSEL R158, R243, -INF , !P4 ;  /* 0xff800000f39e7808 */ /* 0x000fe40006000000 */
[----:B------:R-:W-:Y:S02]  /*b190*/  FSEL R143, R235, -INF , !P6 ;  /* 0xff800000eb8f7808 */ /* 0x000fe40007000000 */
[----:B------:R-:W-:Y:S02]  /*b1a0*/  FMNMX.FTZ R4, R161, R4, !PT ;  /* 0x00000004a1047209 */ /* 0x000fe40007810000 */
[----:B------:R-:W-:Y:S02]  /*b1b0*/  ISETP.GE.AND P4, PT, R13, R214, PT ;  /* 0x000000d60d00720c */ /* 0x000fe40003f86270 */
[----:B------:R-:W-:Y:S02]  /*b1c0*/  ISETP.GE.OR P0, PT, R17, R210, !P0 ;  /* 0x000000d21100720c */ /* 0x000fe40004706670 */
[----:B------:R-:W-:Y:S02]  /*b1d0*/  FMNMX.FTZ R17, R162, R3, !PT ;  /* 0x00000003a2117209 */ /* 0x000fe40007810000 */
[----:B------:R-:W-:Y:S02]  /*b1e0*/  FSEL R141, R234, -INF , !P5 ;  /* 0xff800000ea8d7808 */ /* 0x000fe40006800000 */
[----:B------:R-:W-:Y:S02]  /*b1f0*/  FMNMX.FTZ R17, R142, R17, !PT ;  /* 0x000000118e117209 */ /* 0x000fe40007810000 */
[----:B------:R-:W-:Y:S02]  /*b200*/  FMNMX.FTZ R4, R143, R4, !PT ;  /* 0x000000048f047209 */ /* 0x000fe40007810000 */
[----:B------:R-:W-:Y:S02]  /*b210*/  ISETP.GE.OR P4, PT, R13, R210, !P4 ;  /* 0x000000d20d00720c */ /* 0x000fe40006786670 */
        /* <DEDUP_REMOVED lines=9> */
[----:B------:R-:W-:Y:S02]  /*b2b0*/  ISETP.GE.AND P6, PT, R15, R216, PT ;  /* 0x000000d80f00720c */ /* 0x000fe40003fc6270 */
[----:B------:R-:W-:Y:S02]  /*b2c0*/  IADD3 R13, R11, 0x31, RZ ;  /* 0x000000310b0d7810 */ /* 0x000fe40007ffe0ff */
[----:B------:R-:W-:Y:S02]  /*b2d0*/  FMNMX.FTZ R17, R158, R17, !PT ;  /* 0x000000119e117209 */ /* 0x000fe40007810000 */
[----:B------:R-:W-:Y:S02]  /*b2e0*/  FSEL R155, R242, -INF , !P1 ;  /* 0xff800000f29b7808 */ /* 0x000fe40004800000 */
[----:B------:R-:W-:Y:S02]  /*b2f0*/  FMNMX.FTZ R6, R157, R6, !PT ;  /* 0x000000069d067209 */ /* 0x000fe40007810000 */
[C---:B------:R-:W-:Y:S02]  /*b300*/  ISETP.GE.OR P6, PT, R15.reuse, R215, !P6 ;  /* 0x000000d70f00720c */ /* 0x040fe400077c6670 */
[----:B------:R-:W-:Y:S02]  /*b310*/  ISETP.GE.AND P2, PT, R15, R214, PT ;  /* 0x000000d60f00720c */ /* 0x000fe40003f46270 */
[----:B------:R-:W-:Y:S02]  /*b320*/  FSEL R152, R245, -INF , !P6 ;  /* 0xff800000f5987808 */ /* 0x000fe40007000000 */
[C---:B------:R-:W-:Y:S02]  /*b330*/  ISETP.GE.AND P6, PT, R13.reuse, R216, PT ;  /* 0x000000d80d00720c */ /* 0x040fe40003fc6270 */
[----:B------:R-:W-:Y:S02]  /*b340*/  FMNMX.FTZ R17, R156, R17, !PT ;  /* 0x000000119c117209 */ /* 0x000fe40007810000 */
[----:B------:R-:W-:Y:S02]  /*b350*/  ISETP.GE.AND P1, PT, R13, R214, PT ;  /* 0x000000d60d00720c */ /* 0x000fe40003f26270 */
[----:B------:R-:W-:Y:S02]  /*b360*/  FSEL R153, R241, -INF , !P0 ;  /* 0xff800000f1997808 */ /* 0x000fe40004000000 */
[----:B------:R-:W-:Y:S02]  /*b370*/  FMNMX.FTZ R6, R155, R6, !PT ;  /* 0x000000069b067209 */ /* 0x000fe40007810000 */
[-C--:B------:R-:W-:Y:S02]  /*b380*/  ISETP.GE.OR P2, PT, R15, R210.reuse, !P2 ;  /* 0x000000d20f00720c */ /* 0x080fe40005746670 */
[----:B------:R-:W-:Y:S02]  /*b390*/  IADD3 R3, R11, 0x38, RZ ;  /* 0x000000380b037810 */ /* 0x000fe40007ffe0ff */
[C---:B------:R-:W-:Y:S02]  /*b3a0*/  ISETP.GE.OR P6, PT, R13.reuse, R215, !P6 ;  /* 0x000000d70d00720c */ /* 0x040fe400077c6670 */
[----:B------:R-:W-:Y:S02]  /*b3b0*/  FMNMX.FTZ R17, R154, R17, !PT ;  /* 0x000000119a117209 */ /* 0x000fe40007810000 */
[----:B------:R-:W-:Y:S02]  /*b3c0*/  ISETP.GE.OR P1, PT, R13, R210, !P1 ;  /* 0x000000d20d00720c */ /* 0x000fe40004f26670 */
[----:B------:R-:W-:Y:S02]  /*b3d0*/  FSEL R149, R248, -INF , !P2 ;  /* 0xff800000f8957808 */ /* 0x000fe40005000000 */
[----:B------:R-:W-:Y:S02]  /*b3e0*/  FMNMX.FTZ R6, R153, R6, !PT ;  /* 0x0000000699067209 */ /* 0x000fe40007810000 */
[----:B------:R-:W-:Y:S02]  /*b3f0*/  IADD3 R11, R11, 0x39, RZ ;  /* 0x000000390b0b7810 */ /* 0x000fe40007ffe0ff */
[C---:B------:R-:W-:Y:S02]  /*b400*/  ISETP.GE.AND P5, PT, R3.reuse, R216, PT ;  /* 0x000000d80300720c */ /* 0x040fe40003fa6270 */
[----:B------:R-:W-:Y:S02]  /*b410*/  ISETP.GE.AND P0, PT, R3, R214, PT ;  /* 0x000000d60300720c */ /* 0x000fe40003f06270 */
[----:B------:R-:W-:Y:S02]  /*b420*/  FSEL R150, R252, -INF , !P6 ;  /* 0xff800000fc967808 */ /* 0x000fe40007000000 */
[----:B------:R-:W-:Y:S02]  /*b430*/  FMNMX.FTZ R17, R152, R17, !PT ;  /* 0x0000001198117209 */ /* 0x000fe40007810000 */
[----:B------:R-:W-:Y:S02]  /*b440*/  FSEL R147, R247, -INF , !P1 ;  /* 0xff800000f7937808 */ /* 0x000fe40004800000 */
[----:B------:R-:W-:Y:S02]  /*b450*/  FMNMX.FTZ R8, R149, R6, !PT ;  /* 0x0000000695087209 */ /* 0x000fe40007810000 */
[----:B------:R-:W-:Y:S02]  /*b460*/  ISETP.GE.AND P6, PT, R11, R216, PT ;  /* 0x000000d80b00720c */ /* 0x000fe40003fc6270 */
[C---:B------:R-:W-:Y:S02]  /*b470*/  ISETP.GE.OR P5, PT, R3.reuse, R215, !P5 ;  /* 0x000000d70300720c */ /* 0x040fe40006fa6670 */
[----:B------:R-:W-:Y:S02]  /*b480*/  ISETP.GE.OR P2, PT, R3, R210, !P0 ;  /* 0x000000d20300720c */ /* 0x000fe40004746670 */
[----:B------:R-:W-:Y:S02]  /*b490*/  ISETP.GE.AND P0, PT, R11, R214, PT ;  /* 0x000000d60b00720c */ /* 0x000fe40003f06270 */
[----:B------:R-:W-:Y:S02]  /*b4a0*/  FSEL R148, R21, -INF , !P5 ;  /* 0xff80000015947808 */ /* 0x000fe40006800000 */
[----:B------:R-:W-:Y:S01]  /*b4b0*/  FMNMX.FTZ R17, R150, R17, !PT ;  /* 0x0000001196117209 */ /* 0x000fe20007810000 */
[----:B------:R-:W-:Y:S01]  /*b4c0*/  LDSM.16.MT88.4 R20, [R194+0xc000] ;  /* 0x00c00000c214783b */ /* 0x000fe20000004200 */
[----:B------:R-:W-:Y:S02]  /*b4d0*/  FSEL R145, R250, -INF , !P2 ;  /* 0xff800000fa917808 */ /* 0x000fe40005000000 */
[----:B------:R-:W-:Y:S02]  /*b4e0*/  FMNMX.FTZ R8, R147, R8, !PT ;  /* 0x0000000893087209 */ /* 0x000fe40007810000 */
[C---:B------:R-:W-:Y:S02]  /*b4f0*/  ISETP.GE.OR P6, PT, R11.reuse, R215, !P6 ;  /* 0x000000d70b00720c */ /* 0x040fe400077c6670 */
[----:B------:R-:W-:Y:S02]  /*b500*/  ISETP.GE.OR P0, PT, R11, R210, !P0 ;  /* 0x000000d20b00720c */ /* 0x000fe40004706670 */
        /* <DEDUP_REMOVED lines=15> */
[----:B------:R-:W-:Y:S01]  /*b600*/  FMUL.FTZ R151, R132, c[0x0][0x23c] ;  /* 0x00008f0084977a20 */ /* 0x000fe20000410000 */
[----:B--2---:R-:W-:Y:S04]  /*b610*/  FMNMX.FTZ R3, R4, R3, !PT ;  /* 0x0000000304037209 */ /* 0x004fe80007810000 */
[----:B------:R-:W-:Y:S02]  /*b620*/  FSEL R151, R151, RZ, P1 ;  /* 0x000000ff97977208 */ /* 0x000fe40000800000 */
[C---:B------:R-:W-:Y:S01]  /*b630*/  FSETP.NEU.FTZ.AND P0, PT, R3.reuse, -INF , PT ;  /* 0xff8000000300780b */ /* 0x040fe20003f1d000 */
[----:B------:R-:W-:Y:S02]  /*b640*/  FMUL.FTZ R144, R3, c[0x0][0x23c] ;  /* 0x00008f0003907a20 */ /* 0x000fe40000410000 */
[--C-:B------:R-:W-:Y:S02]  /*b650*/  FFMA.FTZ R135, R207, c[0x0][0x23c], -R151.reuse ;  /* 0x00008f00cf877a23 */ /* 0x100fe40000010897 */
[--C-:B------:R-:W-:Y:S01]  /*b660*/  FFMA.FTZ R134, R222, c[0x0][0x23c], -R151.reuse ;  /* 0x00008f00de867a23 */ /* 0x100fe20000010897 */
[----:B------:R-:W-:Y:S01]  /*b670*/  FSEL R144, R144, RZ, P0 ;  /* 0x000000ff90907208 */ /* 0x000fe20000000000 */
[--C-:B------:R-:W-:Y:S02]  /*b680*/  FFMA.FTZ R169, R226, c[0x0][0x23c], -R151.reuse ;  /* 0x00008f00e2a97a23 */ /* 0x100fe40000010897 */
[--C-:B------:R-:W-:Y:S01]  /*b690*/  FFMA.FTZ R168, R10, c[0x0][0x23c], -R151.reuse ;  /* 0x00008f000aa87a23 */ /* 0x100fe20000010897 */
[----:B------:R-:W-:Y:S01]  /*b6a0*/  MUFU.EX2 R135, R135 ;  /* 0x0000008700877308 */ /* 0x000fe20000000800 */
[--C-:B------:R-:W-:Y:S01]  /*b6b0*/  FFMA.FTZ R167, R5, c[0x0][0x23c], -R144.reuse ;  /* 0x00008f0005a77a23 */ /* 0x100fe20000010890 */
[----:B------:R-:W-:Y:S01]  /*b6c0*/  FSEL R5, R132, RZ, P1 ;  /* 0x000000ff84057208 */ /* 0x000fe20000800000 */
[--C-:B------:R-:W-:Y:S02]  /*b6d0*/  FFMA.FTZ R166, R7, c[0x0][0x23c], -R144.reuse ;  /* 0x00008f0007a67a23 */ /* 0x100fe40000010890 */
[----:B------:R-:W-:Y:S02]  /*b6e0*/  FFMA.FTZ R165, R9, c[0x0][0x23c], -R144 ;  /* 0x00008f0009a57a23 */ /* 0x000fe40000010890 */
[----:B------:R-:W-:Y:S01]  /*b6f0*/  FADD.FTZ R4, -R5, R2 ;  /* 0x0000000205047221 */ /* 0x000fe20000010100 */
[----:B------:R-:W-:Y:S01]  /*b700*/  FSEL R5, R3, RZ, P0 ;  /* 0x000000ff03057208 */ /* 0x000fe20000000000 */
[----:B------:R-:W-:Y:S01]  /*b710*/  FFMA.FTZ R164, R227, c[0x0][0x23c], -R144 ;  /* 0x00008f00e3a47a23 */ /* 0x000fe20000010890 */
[----:B------:R-:W2:Y:S01]  /*b720*/  MUFU.EX2 R134, R134 ;  /* 0x0000008600867308 */ /* 0x000ea20000000800 */
[----:B------:R-:W-:Y:S01]  /*b730*/  FMUL.FTZ R2, R4, c[0x0][0x23c] ;  /* 0x00008f0004027a20 */ /* 0x000fe20000410000 */
[----:B------:R-:W-:Y:S01]  /*b740*/  ISETP.GT.AND P0, PT, R209, R204, PT ;  /* 0x000000ccd100720c */ /* 0x000fe20003f04270 */
[----:B------:R-:W-:Y:S02]  /*b750*/  FADD.FTZ R5, -R5, R0 ;  /* 0x0000000005057221 */ /* 0x000fe40000010100 */
[--C-:B------:R-:W-:Y:S02]  /*b760*/  FFMA.FTZ R171, R162, c[0x0][0x23c], -R151.reuse ;  /* 0x00008f00a2ab7a23 */ /* 0x100fe40000010897 */
[----:B------:R-:W-:Y:S02]  /*b770*/  FMUL.FTZ R0, R5, c[0x0][0x23c] ;  /* 0x00008f0005007a20 */ /* 0x000fe40000410000 */
[--C-:B------:R-:W-:Y:S01]  /*b780*/  FFMA.FTZ R172, R142, c[0x0][0x23c], -R151.reuse ;  /* 0x00008f008eac7a23 */ /* 0x100fe20000010897 */
[----:B------:R-:W3:Y:S01]  /*b790*/  MUFU.EX2 R2, R2 ;  /* 0x0000000200027308 */ /* 0x000ee20000000800 */
[--C-:B------:R-:W-:Y:S02]  /*b7a0*/  FFMA.FTZ R173, R140, c[0x0][0x23c], -R151.reuse ;  /* 0x00008f008cad7a23 */ /* 0x100fe40000010897 */
[--C-:B------:R-:W-:Y:S02]  /*b7b0*/  FFMA.FTZ R174, R163, c[0x0][0x23c], -R144.reuse ;  /* 0x00008f00a3ae7a23 */ /* 0x100fe40000010890 */
[--C-:B------:R-:W-:Y:S02]  /*b7c0*/  FFMA.FTZ R175, R161, c[0x0][0x23c], -R144.reuse ;  /* 0x00008f00a1af7a23 */ /* 0x100fe40000010890 */
[--C-:B------:R-:W-:Y:S02]  /*b7d0*/  FFMA.FTZ R176, R143, c[0x0][0x23c], -R144.reuse ;  /* 0x00008f008fb07a23 */ /* 0x100fe40000010890 */
[--C-:B------:R-:W-:Y:S01]  /*b7e0*/  FFMA.FTZ R177, R141, c[0x0][0x23c], -R144.reuse ;  /* 0x00008f008db17a23 */ /* 0x100fe20000010890 */
[----:B------:R-:W4:Y:S01]  /*b7f0*/  MUFU.EX2 R0, R0 ;  /* 0x0000000000007308 */ /* 0x000f220000000800 */
        /* <DEDUP_REMOVED lines=19> */
[----:B------:R-:W-:Y:S01]  /*b930*/  FMUL.FTZ R11, R0, R127 ;  /* 0x0000007f000b7220 */ /* 0x000fe20000410000 */
[----:B------:R-:W-:Y:S01]  /*b940*/  LDSM.16.MT88.4 R128, [R194+0xe800] ;  /* 0x00e80000c280783b */ /* 0x000fe20000004200 */
[----:B------:R-:W-:Y:S02]  /*b950*/  FMUL.FTZ R17, R2, R117 ;  /* 0x0000007502117220 */ /* 0x000fe40000410000 */
        /* <DEDUP_REMOVED lines=29> */
[--C-:B------:R-:W-:Y:S02]  /*bb30*/  FFMA.FTZ R234, R145, c[0x0][0x23c], -R144.reuse ;  /* 0x00008f0091ea7a23 */ /* 0x100fe40000010890 */
[----:B------:R-:W-:Y:S01]  /*bb40*/  FFMA.FTZ R144, R133, c[0x0][0x23c], -R144 ;  /* 0x00008f0085907a23 */ /* 0x000fe20000010890 */
[----:B------:R-:W-:Y:S01]  /*bb50*/  LDSM.16.MT88.4 R156, [R192+0xf800] ;  /* 0x00f80000c09c783b */ /* 0x000fe20000004200 */
[----:B------:R-:W-:Y:S01]  /*bb60*/  FMUL.FTZ R36, R2, R36 ;  /* 0x0000002402247220 */ /* 0x000fe20000410000 */
[----:B------:R-:W-:Y:S01]  /*bb70*/  MUFU.EX2 R172, R172 ;  /* 0x000000ac00ac7308 */ /* 0x000fe20000000800 */
[----:B--2---:R-:W-:Y:S01]  /*bb80*/  F2FP.PACK_AB R139, R164, R165 ;  /* 0x000000a5a48b723e */ /* 0x004fe200000000ff */
[----:B------:R-:W-:Y:S02]  /*bb90*/  FMUL.FTZ R37, R2, R37 ;  /* 0x0000002502257220 */ /* 0x000fe40000410000 */
[C---:B------:R-:W-:Y:S02]  /*bba0*/  FMUL.FTZ R38, R0.reuse, R38 ;  /* 0x0000002600267220 */ /* 0x040fe40000410000 */
[----:B------:R-:W-:Y:S02]  /*bbb0*/  FMUL.FTZ R39, R0, R39 ;  /* 0x0000002700277220 */ /* 0x000fe40000410000 */
[C---:B-1----:R-:W-:Y:S02]  /*bbc0*/  HMMA.16816.F32 R4, R136.reuse, R12, R4 ;  /* 0x0000000c8804723c */ /* 0x042fe40000001804 */
[----:B------:R1:W-:Y:S03]  /*bbd0*/  MUFU.EX2 R133, R144 ;  /* 0x0000009000857308 */ /* 0x0003e60000000800 */
[C---:B------:R-:W-:Y:S02]  /*bbe0*/  FMUL.FTZ R40, R2.reuse, R40 ;  /* 0x0000002802287220 */ /* 0x040fe40000410000 */
[C---:B------:R-:W-:Y:S01]  /*bbf0*/  FMUL.FTZ R12, R2.reuse, R120 ;  /* 0x00000078020c7220 */ /* 0x040fe20000410000 */
[C---:B------:R-:W-:Y:S04]  /*bc00*/  HMMA.16816.F32 R8, R136.reuse, R14, R8 ;  /* 0x0000000e8808723c */ /* 0x040fe80000001808 */
[C---:B------:R-:W-:Y:S01]  /*bc10*/  FMUL.FTZ R13, R2.reuse, R121 ;  /* 0x00000079020d7220 */ /* 0x040fe20000410000 */
[----:B------:R-:W-:Y:S01]  /*bc20*/  MUFU.EX2 R173, R173 ;  /* 0x000000ad00ad7308 */ /* 0x000fe20000000800 */
[----:B------:R-:W-:Y:S02]  /*bc30*/  FMUL.FTZ R41, R2, R41 ;  /* 0x0000002902297220 */ /* 0x000fe40000410000 */
[C---:B------:R-:W-:Y:S04]  /*bc40*/  FMUL.FTZ R14, R0.reuse, R122 ;  /* 0x0000007a000e7220 */ /* 0x040fe80000410000 */
[C---:B------:R-:W-:Y:S02]  /*bc50*/  FMUL.FTZ R15, R0.reuse, R123 ;  /* 0x0000007b000f7220 */ /* 0x040fe40000410000 */
[----:B------:R-:W2:Y:S01]  /*bc60*/  LDSM.16.MT88.4 R120, [R192+0xc000] ;  /* 0x00c00000c078783b */ /* 0x000ea20000004200 */
[C---:B------:R-:W-:Y:S01]  /*bc70*/  FMUL.FTZ R42, R0.reuse, R42 ;  /* 0x0000002a002a7220 */ /* 0x040fe20000410000 */
[----:B------:R-:W-:Y:S01]  /*bc80*/  MUFU.EX2 R174, R174 ;  /* 0x000000ae00ae7308 */ /* 0x000fe20000000800 */
[----:B------:R-:W-:Y:S02]  /*bc90*/  FMUL.FTZ R43, R0, R43 ;  /* 0x0000002b002b7220 */ /* 0x000fe40000410000 */
[C---:B------:R-:W-:Y:S03]  /*bca0*/  HMMA.16816.F32 R12, R136.reuse, R20, R12 ;  /* 0x00000014880c723c */ /* 0x040fe6000000180c */
[C---:B------:R-:W-:Y:S02]  /*bcb0*/  FMUL.FTZ R44, R2.reuse, R44 ;  /* 0x0000002c022c7220 */ /* 0x040fe40000410000 */
[C---:B------:R-:W-:Y:S02]  /*bcc0*/  FMUL.FTZ R45, R2.reuse, R45 ;  /* 0x0000002d022d7220 */ /* 0x040fe40000410000 */
[C---:B------:R-:W-:Y:S01]  /*bcd0*/  FMUL.FTZ R20, R2.reuse, R112 ;  /* 0x0000007002147220 */ /* 0x040fe20000410000 */
[C---:B------:R-:W-:Y:S01]  /*bce0*/  HMMA.16816.F32 R16, R136.reuse, R22, R16 ;  /* 0x000000168810723c */ /* 0x040fe20000001810 */
[----:B------:R-:W3:Y:S03]  /*bcf0*/  MUFU.EX2 R175, R175 ;  /* 0x000000af00af7308 */ /* 0x000ee60000000800 */
[----:B------:R-:W-:Y:S02]  /*bd00*/  FMUL.FTZ R21, R2, R113 ;  /* 0x0000007102157220 */ /* 0x000fe40000410000 */
[C---:B------:R-:W-:Y:S02]  /*bd10*/  FMUL.FTZ R46, R0.reuse, R46 ;  /* 0x0000002e002e7220 */ /* 0x040fe40000410000 */
[C---:B------:R-:W-:Y:S03]  /*bd20*/  FMUL.FTZ R22, R0.reuse, R114 ;  /* 0x0000007200167220 */ /* 0x040fe60000410000 */
[----:B------:R-:W-:Y:S01]  /*bd30*/  MUFU.EX2 R176, R176 ;  /* 0x000000b000b07308 */ /* 0x000fe20000000800 */
[C---:B------:R-:W-:Y:S02]  /*bd40*/  FMUL.FTZ R23, R0.reuse, R115 ;  /* 0x0000007300177220 */ /* 0x040fe40000410000 */
[----:B------:R-:W4:Y:S01]  /*bd50*/  LDSM.16.MT88.4 R112, [R196+0xe000] ;  /* 0x00e00000c470783b */ /* 0x000f220000004200 */
        /* <DEDUP_REMOVED lines=13> */
[----:B------:R-:W5:Y:S01]  /*be30*/  LDSM.16.MT88.4 R104, [R194+0xe000] ;  /* 0x00e00000c268783b */ /* 0x000f620000004200 */
[C---:B------:R-:W-:Y:S01]  /*be40*/  FMUL.FTZ R52, R2.reuse, R52 ;  /* 0x0000003402347220 */ /* 0x040fe20000410000 */
[----:B------:R-:W-:Y:S01]  /*be50*/  MUFU.EX2 R179, R179 ;  /* 0x000000b300b37308 */ /* 0x000fe20000000800 */
[----:B------:R-:W-:Y:S02]  /*be60*/  FMUL.FTZ R53, R2, R53 ;  /* 0x0000003502357220 */ /* 0x000fe40000410000 */
[C---:B--2---:R-:W-:Y:S03]  /*be70*/  HMMA.16816.F32 R28, R136.reuse, R120, R28 ;  /* 0x00000078881c723c */ /* 0x044fe6000000181c */
[C---:B------:R-:W-:Y:S02]  /*be80*/  FMUL.FTZ R54, R0.reuse, R54 ;  /* 0x0000003600367220 */ /* 0x040fe40000410000 */
[----:B------:R-:W-:Y:S02]  /*be90*/  FMUL.FTZ R55, R0, R55 ;  /* 0x0000003700377220 */ /* 0x000fe40000410000 */
[C---:B------:R-:W-:Y:S01]  /*bea0*/  FMUL.FTZ R56, R2.reuse, R56 ;  /* 0x0000003802387220 */ /* 0x040fe20000410000 */
[C---:B------:R-:W-:Y:S01]  /*beb0*/  HMMA.16816.F32 R32, R136.reuse, R122, R32 ;  /* 0x0000007a8820723c */ /* 0x040fe20000001820 */
[----:B------:R-:W-:Y:S01]  /*bec0*/  LDSM.16.MT88.4 R120, [R192+0xc800] ;  /* 0x00c80000c078783b */ /* 0x000fe20000004200 */
[----:B------:R-:W-:Y:S02]  /*bed0*/  MUFU.EX2 R207, R207 ;  /* 0x000000cf00cf7308 */ /* 0x000fe40000000800 */
[----:B------:R-:W-:Y:S02]  /*bee0*/  FMUL.FTZ R57, R2, R57 ;  /* 0x0000003902397220 */ /* 0x000fe40000410000 */
[C---:B------:R-:W-:Y:S02]  /*bef0*/  FMUL.FTZ R58, R0.reuse, R58 ;  /* 0x0000003a003a7220 */ /* 0x040fe40000410000 */
[C---:B----4-:R-:W-:Y:S04]  /*bf00*/  HMMA.16816.F32 R36, R136.reuse, R112, R36 ;  /* 0x000000708824723c */ /* 0x050fe80000001824 */
[----:B------:R-:W-:Y:S01]  /*bf10*/  FMUL.FTZ R59, R0, R59 ;  /* 0x0000003b003b7220 */ /* 0x000fe20000410000 */
[----:B------:R-:W-:Y:S01]  /*bf20*/  MUFU.EX2 R222, R222 ;  /* 0x000000de00de7308 */ /* 0x000fe20000000800 */
[C---:B------:R-:W-:Y:S02]  /*bf30*/  FMUL.FTZ R60, R2.reuse, R60 ;  /* 0x0000003c023c7220 */ /* 0x040fe40000410000 */
[C---:B------:R-:W-:Y:S01]  /*bf40*/  HMMA.16816.F32 R40, R136.reuse, R114, R40 ;  /* 0x000000728828723c */ /* 0x040fe20000001828 */
[----:B------:R-:W-:Y:S03]  /*bf50*/  LDSM.16.MT88.4 R112, [R196+0xc800] ;  /* 0x00c80000c470783b */ /* 0x000fe60000004200 */
[----:B------:R-:W-:Y:S02]  /*bf60*/  FMUL.FTZ R61, R2, R61 ;  /* 0x0000003d023d7220 */ /* 0x000fe40000410000 */
[C---:B------:R-:W-:Y:S01]  /*bf70*/  FMUL.FTZ R62, R0.reuse, R62 ;  /* 0x0000003e003e7220 */ /* 0x040fe20000410000 */
[----:B------:R-:W-:Y:S01]  /*bf80*/  MUFU.EX2 R224, R224 ;  /* 0x000000e000e07308 */ /* 0x000fe20000000800 */
[----:B------:R-:W-:Y:S01]  /*bf90*/  FMUL.FTZ R63, R0, R63 ;  /* 0x0000003f003f7220 */ /* 0x000fe20000410000 */
[C---:B-----5:R-:W-:Y:S03]  /*bfa0*/  HMMA.16816.F32 R44, R136.reuse, R104, R44 ;  /* 0x00000068882c723c */ /* 0x060fe6000000182c */
[C---:B------:R-:W-:Y:S02]  /*bfb0*/  FMUL.FTZ R64, R2.reuse, R64 ;  /* 0x0000004002407220 */ /* 0x040fe40000410000 */
[----:B------:R-:W-:Y:S03]  /*bfc0*/  FMUL.FTZ R65, R2, R65 ;  /* 0x0000004102417220 */ /* 0x000fe60000410000 */
[----:B------:R-:W-:Y:S01]  /*bfd0*/  MUFU.EX2 R227, R227 ;  /* 0x000000e300e37308 */ /* 0x000fe20000000800 */
[C---:B------:R-:W-:Y:S01]  /*bfe0*/  FMUL.FTZ R66, R0.reuse, R66 ;  /* 0x0000004200427220 */ /* 0x040fe20000410000 */
[C---:B------:R-:W-:Y:S01]  /*bff0*/  HMMA.16816.F32 R48, R136.reuse, R106, R48 ;  /* 0x0000006a8830723c */ /* 0x040fe20000001830 */
[----:B------:R-:W2:Y:S02]  /*c000*/  LDSM.16.MT88.4 R104, [R196+0x10000] ;  /* 0x01000000c468783b */ /* 0x000ea40000004200 */
[----:B------:R-:W-:Y:S02]  /*c010*/  FMUL.FTZ R67, R0, R67 ;  /* 0x0000004300437220 */ /* 0x000fe40000410000 */
[C---:B------:R-:W-:Y:S03]  /*c020*/  FMUL.FTZ R68, R2.reuse, R68 ;  /* 0x0000004402447220 */ /* 0x040fe60000410000 */
[C---:B------:R-:W-:Y:S01]  /*c030*/  HMMA.16816.F32 R52, R136.reuse, R100, R52 ;  /* 0x000000648834723c */ /* 0x040fe20000001834 */
[----:B------:R-:W-:Y:S03]  /*c040*/  MUFU.EX2 R226, R226 ;  /* 0x000000e200e27308 */ /* 0x000fe60000000800 */
[----:B------:R-:W-:Y:S02]  /*c050*/  FMUL.FTZ R69, R2, R69 ;  /* 0x0000004502457220 */ /* 0x000fe40000410000 */
[C---:B------:R-:W-:Y:S02]  /*c060*/  FMUL.FTZ R70, R0.reuse, R70 ;  /* 0x0000004600467220 */ /* 0x040fe40000410000 */
[C---:B------:R-:W-:Y:S01]  /*c070*/  HMMA.16816.F32 R56, R136.reuse, R102, R56 ;  /* 0x000000668838723c */ /* 0x040fe20000001838 */
[----:B------:R-:W4:Y:S02]  /*c080*/  LDSM.16.MT88.4 R100, [R194+0x10000] ;  /* 0x01000000c264783b */ /* 0x000f240000004200 */
[----:B------:R-:W-:Y:S01]  /*c090*/  MUFU.EX2 R229, R229 ;  /* 0x000000e500e57308 */ /* 0x000fe20000000800 */
[----:B------:R-:W-:Y:S02]  /*c0a0*/  FMUL.FTZ R71, R0, R71 ;  /* 0x0000004700477220 */ /* 0x000fe40000410000 */
[C---:B------:R-:W-:Y:S02]  /*c0b0*/  FMUL.FTZ R72, R2.reuse, R72 ;  /* 0x0000004802487220 */ /* 0x040fe40000410000 */
[C---:B------:R-:W-:Y:S04]  /*c0c0*/  HMMA.16816.F32 R60, R136.reuse, R108, R60 ;  /* 0x0000006c883c723c */ /* 0x040fe8000000183c */
[----:B------:R-:W-:Y:S01]  /*c0d0*/  FMUL.FTZ R73, R2, R73 ;  /* 0x0000004902497220 */ /* 0x000fe20000410000 */
[----:B------:R-:W-:Y:S01]  /*c0e0*/  MUFU.EX2 R228, R228 ;  /* 0x000000e400e47308 */ /* 0x000fe20000000800 */
[C---:B------:R-:W-:Y:S02]  /*c0f0*/  FMUL.FTZ R74, R0.reuse, R74 ;  /* 0x0000004a004a7220 */ /* 0x040fe40000410000 */
[C---:B------:R-:W-:Y:S01]  /*c100*/  HMMA.16816.F32 R64, R136.reuse, R110, R64 ;  /* 0x0000006e8840723c */ /* 0x040fe20000001840 */
[----:B------:R-:W5:Y:S03]  /*c110*/  LDSM.16.MT88.4 R108, [R193+0x10000] ;  /* 0x01000000c16c783b */ /* 0x000f660000004200 */
[----:B------:R-:W-:Y:S02]  /*c120*/  FMUL.FTZ R75, R0, R75 ;  /* 0x0000004b004b7220 */ /* 0x000fe40000410000 */
[C---:B------:R-:W-:Y:S01]  /*c130*/  FMUL.FTZ R84, R2.reuse, R84 ;  /* 0x0000005402547220 */ /* 0x040fe20000410000 */
[----:B------:R-:W-:Y:S01]  /*c140*/  MUFU.EX2 R231, R231 ;  /* 0x000000e700e77308 */ /* 0x000fe20000000800 */
[----:B------:R-:W-:Y:S01]  /*c150*/  FMUL.FTZ R85, R2, R85 ;  /* 0x0000005502557220 */ /* 0x000fe20000410000 */
[C---:B--2---:R-:W-:Y:S03]  /*c160*/  HMMA.16816.F32 R68, R136.reuse, R104, R68 ;  /* 0x000000688844723c */ /* 0x044fe60000001844 */
[C---:B------:R-:W-:Y:S02]  /*c170*/  FMUL.FTZ R86, R0.reuse, R86 ;  /* 0x0000005600567220 */ /* 0x040fe40000410000 */
[----:B------:R-:W-:Y:S02]  /*c180*/  FMUL.FTZ R87, R0, R87 ;  /* 0x0000005700577220 */ /* 0x000fe40000410000 */
[--C-:B------:R-:W-:Y:S01]  /*c190*/  FFMA.FTZ R170, R170, c[0x0][0x23c], -R151.reuse ;  /* 0x00008f00aaaa7a23 */ /* 0x100fe20000010897 */
[C---:B------:R-:W-:Y:S01]  /*c1a0*/  HMMA.16816.F32 R72, R136.reuse, R106, R72 ;  /* 0x0000006a8848723c */ /* 0x040fe20000001848 */
[----:B------:R-:W2:Y:S01]  /*c1b0*/  LDSM.16.MT88.4 R104, [R192+0x10000] ;  /* 0x01000000c068783b */ /* 0x000ea20000004200 */
[----:B------:R-:W-:Y:S02]  /*c1c0*/  MUFU.EX2 R230, R230 ;  /* 0x000000e600e67308 */ /* 0x000fe40000000800 */
[C---:B------:R-:W-:Y:S02]  /*c1d0*/  FMUL.FTZ R76, R2.reuse, R76 ;  /* 0x0000004c024c7220 */ /* 0x040fe40000410000 */
[----:B------:R-:W-:Y:S02]  /*c1e0*/  FMUL.FTZ R77, R2, R77 ;  /* 0x0000004d024d7220 */ /* 0x000fe40000410000 */
[C---:B------:R-:W-:Y:S04]  /*c1f0*/  FMUL.FTZ R78, R0.reuse, R78 ;  /* 0x0000004e004e7220 */ /* 0x040fe80000410000 */
[----:B------:R-:W-:Y:S01]  /*c200*/  FMUL.FTZ R79, R0, R79 ;  /* 0x0000004f004f7220 */ /* 0x000fe20000410000 */
[----:B------:R-:W5:Y:S01]  /*c210*/  MUFU.EX2 R170, R170 ;  /* 0x000000aa00aa7308 */ /* 0x000f620000000800 */
[----:B------:R-:W-:Y:S02]  /*c220*/  FFMA.FTZ R151, R146, c[0x0][0x23c], -R151 ;  /* 0x00008f0092977a23 */ /* 0x000fe40000010897 */
[----:B-1----:R-:W-:Y:S01]  /*c230*/  LDSM.16.MT88.4 R144, [R196+0xf800] ;  /* 0x00f80000c490783b */ /* 0x002fe20000004200 */
[C---:B------:R-:W-:Y:S02]  /*c240*/  FMUL.FTZ R88, R2.reuse, R88 ;  /* 0x0000005802587220 */ /* 0x040fe40000410000 */
[C---:B----4-:R-:W-:Y:S03]  /*c250*/  HMMA.16816.F32 R76, R136.reuse, R100, R76 ;  /* 0x00000064884c723c */ /* 0x050fe6000000184c */
[C---:B------:R-:W-:Y:S01]  /*c260*/  FMUL.FTZ R80, R2.reuse, R80 ;  /* 0x0000005002507220 */ /* 0x040fe20000410000 */
[----:B------:R1:W4:Y:S01]  /*c270*/  MUFU.EX2 R233, R151 ;  /* 0x0000009700e97308 */ /* 0x0003220000000800 */
[----:B------:R-:W-:Y:S02]  /*c280*/  FMUL.FTZ R81, R2, R81 ;  /* 0x0000005102517220 */ /* 0x000fe40000410000 */
[C---:B------:R-:W-:Y:S01]  /*c290*/  FMUL.FTZ R82, R0.reuse, R82 ;  /* 0x0000005200527220 */ /* 0x040fe20000410000 */
[----:B---3--:R-:W-:Y:S01]  /*c2a0*/  F2FP.PACK_AB R101, R175, R174 ;  /* 0x000000aeaf65723e */ /* 0x008fe200000000ff */
[----:B------:R-:W-:Y:S03]  /*c2b0*/  FMUL.FTZ R83, R0, R83 ;  /* 0x0000005300537220 */ /* 0x000fe60000410000 */
[----:B------:R-:W-:Y:S02]  /*c2c0*/  FMUL.FTZ R89, R2, R89 ;  /* 0x0000005902597220 */ /* 0x000fe40000410000 */
[C---:B------:R-:W-:Y:S01]  /*c2d0*/  FMUL.FTZ R90, R0.reuse, R90 ;  /* 0x0000005a005a7220 */ /* 0x040fe20000410000 */
[----:B------:R-:W-:Y:S01]  /*c2e0*/  MUFU.EX2 R232, R232 ;  /* 0x000000e800e87308 */ /* 0x000fe20000000800 */
[C---:B------:R-:W-:Y:S03]  /*c2f0*/  HMMA.16816.F32 R80, R136.reuse, R102, R80 ;  /* 0x000000668850723c */ /* 0x040fe60000001850 */
[----:B------:R-:W-:Y:S01]  /*c300*/  FMUL.FTZ R91, R0, R91 ;  /* 0x0000005b005b7220 */ /* 0x000fe20000410000 */
[----:B-----5:R-:W-:Y:S01]  /*c310*/  F2FP.PACK_AB R100, R171, R170 ;  /* 0x000000aaab64723e */ /* 0x020fe200000000ff */
[C---:B------:R-:W-:Y:S02]  /*c320*/  FMUL.FTZ R92, R2.reuse, R92 ;  /* 0x0000005c025c7220 */ /* 0x040fe40000410000 */
[----:B------:R-:W-:Y:S01]  /*c330*/  FMUL.FTZ R93, R2, R93 ;  /* 0x0000005d025d7220 */ /* 0x000fe20000410000 */
[C---:B------:R-:W-:Y:S01]  /*c340*/  HMMA.16816.F32 R84, R136.reuse, R108, R84 ;  /* 0x0000006c8854723c */ /* 0x040fe20000001854 */
[----:B------:R-:W3:Y:S01]  /*c350*/  MUFU.EX2 R235, R235 ;  /* 0x000000eb00eb7308 */ /* 0x000ee20000000800 */
[----:B-1----:R-:W-:Y:S02]  /*c360*/  LDSM.16.MT88.4 R148, [R194+0xf800] ;  /* 0x00f80000c294783b */ /* 0x002fe40000004200 */
[C---:B------:R-:W-:Y:S01]  /*c370*/  FMUL.FTZ R94, R0.reuse, R94 ;  /* 0x0000005e005e7220 */ /* 0x040fe20000410000 */
[----:B------:R-:W-:Y:S01]  /*c380*/  F2FP.PACK_AB R102, R173, R172 ;  /* 0x000000acad66723e */ /* 0x000fe200000000ff */
[----:B------:R-:W-:Y:S02]  /*c390*/  FMUL.FTZ R95, R0, R95 ;  /* 0x0000005f005f7220 */ /* 0x000fe40000410000 */
[C---:B------:R-:W-:Y:S03]  /*c3a0*/  HMMA.16816.F32 R88, R136.reuse, R110, R88 ;  /* 0x0000006e8858723c */ /* 0x040fe60000001858 */
[----:B------:R-:W1:Y:S01]  /*c3b0*/  MUFU.EX2 R234, R234 ;  /* 0x000000ea00ea7308 */ /* 0x000e620000000800 */
[----:B------:R-:W5:Y:S01]  /*c3c0*/  LDSM.16.MT88.4 R108, [R194+0xc800] ;  /* 0x00c80000c26c783b */ /* 0x000f620000004200 */
[C---:B------:R-:W-:Y:S01]  /*c3d0*/  FMUL.FTZ R96, R2.reuse, R96 ;  /* 0x0000006002607220 */ /* 0x040fe20000410000 */
[----:B------:R-:W-:Y:S01]  /*c3e0*/  F2FP.PACK_AB R103, R177, R176 ;  /* 0x000000b0b167723e */ /* 0x000fe200000000ff */
[----:B------:R-:W-:Y:S01]  /*c3f0*/  FMUL.FTZ R97, R2, R97 ;  /* 0x0000006102617220 */ /* 0x000fe20000410000 */
[C---:B--2---:R-:W-:Y:S04]  /*c400*/  HMMA.16816.F32 R92, R136.reuse, R104, R92 ;  /* 0x00000068885c723c */ /* 0x044fe8000000185c */
[C---:B------:R-:W-:Y:S02]  /*c410*/  FMUL.FTZ R98, R0.reuse, R98 ;  /* 0x0000006200627220 */ /* 0x040fe40000410000 */
[----:B------:R-:W-:Y:S02]  /*c420*/  FMUL.FTZ R99, R0, R99 ;  /* 0x0000006300637220 */ /* 0x000fe40000410000 */
[----:B------:R-:W-:Y:S04]  /*c430*/  FFMA.FTZ R135, R2, R225, R135 ;  /* 0x000000e102877223 */ /* 0x000fe80000010087 */
[----:B------:R-:W-:Y:S01]  /*c440*/  FFMA.FTZ R167, R0, R223, R167 ;  /* 0x000000df00a77223 */ /* 0x000fe200000100a7 */
[----:B------:R-:W-:Y:S01]  /*c450*/  HMMA.16816.F32 R96, R136, R106, R96 ;  /* 0x0000006a8860723c */ /* 0x000fe20000001860 */
[----:B------:R-:W2:Y:S02]  /*c460*/  LDSM.16.MT88.4 R104, [R192+0xe800] ;  /* 0x00e80000c068783b */ /* 0x000ea40000004200 */
[----:B------:R-:W-:Y:S02]  /*c470*/  FADD.FTZ R134, R134, R135 ;  /* 0x0000008786867221 */ /* 0x000fe40000010000 */
[----:B------:R-:W-:Y:S02]  /*c480*/  FADD.FTZ R166, R166, R167 ;  /* 0x000000a7a6a67221 */ /* 0x000fe40000010000 */
[----:B------:R-:W-:Y:S01]  /*c490*/  F2FP.PACK_AB R136, R231, R228 ;  /* 0x000000e4e788723e */ /* 0x000fe200000000ff */
[C---:B------:R-:W-:Y:S05]  /*c4a0*/  HMMA.16816.F32 R4, R100.reuse, R112, R4 ;  /* 0x000000706404723c */ /* 0x040fea0000001804 */
[----:B----4-:R-:W-:Y:S01]  /*c4b0*/  F2FP.PACK_AB R138, R233, R230 ;  /* 0x000000e6e98a723e */ /* 0x010fe200000000ff */
[----:B------:R-:W-:Y:S01]  /*c4c0*/  IMAD.MOV.U32 R2, RZ, RZ, R132 ;  /* 0x000000ffff027224 */ /* 0x000fe200078e0084 */
[----:B---3--:R-:W-:Y:S01]  /*c4d0*/  F2FP.PACK_AB R137, R235, R232 ;  /* 0x000000e8eb89723e */ /* 0x008fe200000000ff */
[C---:B------:R-:W-:Y:S01]  /*c4e0*/  HMMA.16816.F32 R8, R100.reuse, R114, R8 ;  /* 0x000000726408723c */ /* 0x040fe20000001808 */
[----:B------:R-:W-:Y:S03]  /*c4f0*/  LDSM.16.MT88.4 R112, [R194+0x10800] ;  /* 0x01080000c270783b */ /* 0x000fe60000004200 */
[----:B-1----:R-:W-:Y:S04]  /*c500*/  F2FP.PACK_AB R139, R133, R234 ;  /* 0x000000ea858b723e */ /* 0x002fe800000000ff */
[C---:B-----5:R-:W-:Y:S08]  /*c510*/  HMMA.16816.F32 R12, R100.reuse, R108, R12 ;  /* 0x0000006c640c723c */ /* 0x060ff0000000180c */
        /* <DEDUP_REMOVED lines=118> */
[----:B------:R-:W-:Y:S02]  /*cc80*/  FADD.FTZ R5, R222, R5 ;  /* 0x00000005de057221 */ /* 0x000fe40000010000 */
[----:B------:R-:W-:Y:S02]  /*cc90*/  IMAD.MOV.U32 R0, RZ, RZ, R3 ;  /* 0x000000ffff007224 */ /* 0x000fe400078e0003 */
[----:B------:R-:W-:Y:S04]  /*cca0*/  FADD.FTZ R228, R228, R5 ;  /* 0x00000005e4e47221 */ /* 0x000fe80000010000 */
[----:B------:R-:W-:Y:S04]  /*ccb0*/  FADD.FTZ R231, R231, R228 ;  /* 0x000000e4e7e77221 */ /* 0x000fe80000010000 */
[----:B------:R-:W-:Y:S04]  /*ccc0*/  FADD.FTZ R230, R230, R231 ;  /* 0x000000e7e6e67221 */ /* 0x000fe80000010000 */
[----:B------:R-:W-:Y:S01]  /*ccd0*/  FADD.FTZ R225, R233, R230 ;  /* 0x000000e6e9e17221 */ /* 0x000fe20000010000 */
[----:B------:R-:W-:-:S05]  /*cce0*/  @P0 BRA `(.L_x_5318) ;  /* 0xffffc66000000947 */ /* 0x000fca000383ffff */
.L_x_5314:
        /* <DEDUP_REMOVED lines=309> */
.L_x_5320:
[----:B---34-:R-:W-:Y:S05]  /*e040*/  BSYNC B0 ;  /* 0x0000000000007941 */ /* 0x018fea0003800000 */
.L_x_5319:
        /* <DEDUP_REMOVED lines=33> */
.L_x_5322:
[----:B------:R-:W-:Y:S05]  /*e260*/  BSYNC B0 ;  /* 0x0000000000007941 */ /* 0x000fea0003800000 */
.L_x_5321:
        /* <DEDUP_REMOVED lines=17> */
.L_x_5324:
[----:B------:R-:W-:Y:S05]  /*e380*/  BSYNC B0 ;  /* 0x0000000000007941 */ /* 0x000fea0003800000 */
.L_x_5323:
        /* <DEDUP_REMOVED lines=17> */
.L_x_5326:
[----:B------:R-:W-:Y:S05]  /*e4a0*/  BSYNC B0 ;  /* 0x0000000000007941 */ /* 0x000fea0003800000 */
.L_x_5325:
        /* <DEDUP_REMOVED lines=16> */
.L_x_5327:
        /* <DEDUP_REMOVED lines=13> */
.L_x_7385:


//--------------------- .text._ZN5flash24flash_fwd_splitkv_kernelI23Flash_fwd_kernel_traitsILi192ELi64ELi64ELi4ELb0ELb0EN7cutlass6half_tE19Flash_kernel_traitsILi192ELi64ELi64ELi4ES3_EELb0ELb1ELb1ELb0ELb0ELb0ELb0ELb0EEEvNS_16Flash_fwd_paramsE --------------------------
	.section	.text._ZN5flash24flash_fwd_splitkv_kernelI23Flash_fwd_kernel_traitsILi192ELi64ELi64ELi4ELb0ELb0EN7cutlass6half_tE19Flash_kernel_traitsILi192ELi64ELi64ELi4ES3_EELb0ELb1ELb1ELb0ELb0ELb0ELb0ELb0EEEvNS_16Flash_fwd_paramsE,"ax",@progbits
	.sectioninfo	@"SHI_REGISTERS=242"
	.align	128
        .global         _ZN5flash24flash_fwd_splitkv_kernelI23Flash_fwd_kernel_traitsILi192ELi64ELi64ELi4ELb0ELb0EN7cutlass6half_tE19Flash_kernel_traitsILi192ELi64ELi64ELi4ES3_EELb0ELb1ELb1ELb0ELb0ELb0ELb0ELb0EEEvNS_16Flash_fwd_paramsE
        .type           _ZN5flash24flash_fwd_splitkv_kernelI23Flash_fwd_kernel_traitsILi192ELi64ELi64ELi4ELb0ELb0EN7cutlass6half_tE19Flash_kernel_traitsILi192ELi64ELi64ELi4ES3_EELb0ELb1ELb1ELb0ELb0ELb0ELb0ELb0EEEvNS_16Flash_fwd_paramsE,@function
        .size           _ZN5flash24flash_fwd_splitkv_kernelI23Flash_fwd_kernel_traitsILi192ELi64ELi64ELi4ELb0ELb0EN7cutlass6half_tE19Flash_kernel_traitsILi192ELi64ELi64ELi4ES3_EELb0ELb1ELb1ELb0ELb0ELb0ELb0ELb0EEEvNS_16Flash_fwd_paramsE,(.L_x_7386 - _ZN5flash24flash_fwd_splitkv_kernelI23Flash_fwd_kernel_traitsILi192ELi64ELi64ELi4ELb0ELb0EN7cutlass6half_tE19Flash_kernel_traitsILi192ELi64ELi64ELi4ES3_EELb0ELb1ELb1ELb0ELb0ELb0ELb0ELb0EEEvNS_16Flash_fwd_paramsE)
        .other          _ZN5flash24flash_fwd_splitkv_kernelI23Flash_fwd_kernel_traitsILi192ELi64ELi64ELi4ELb0ELb0EN7cutlass6half_tE19Flash_kernel_traitsILi192ELi64ELi64ELi4ES3_EELb0ELb1ELb1ELb0ELb0ELb0ELb0ELb0EEEvNS_16Flash_fwd_paramsE,@"STO_CUDA_ENTRY STV_DEFAULT"
_ZN5flash24flash_fwd_splitkv_kernelI23Flash_fwd_kernel_traitsILi192ELi64ELi64ELi4ELb0ELb0EN7cutlass6half_tE19Flash_kernel_traitsILi192ELi64ELi64ELi4ES3_EELb0ELb1ELb1ELb0ELb0ELb0ELb0ELb0EEEvNS_16Flash_fwd_paramsE:
.text._ZN5flash24flash_fwd_splitkv_kernelI23Flash_fwd_kernel_traitsILi192ELi64ELi64ELi4ELb0ELb0EN7cutlass6half_tE19Flash_kernel_traitsILi192ELi64ELi64ELi4ES3_EELb0ELb1ELb1ELb0ELb0ELb0ELb0ELb0EEEvNS_16Flash_fwd_paramsE:
        /* <DEDUP_REMOVED lines=10> */
[----:B------:R-:W-:Y:S02]  /*00a0*/  ULDC.U8 UR8, c[0x0][0x312] ;  /* 0x0000c48000087ab9 */ /* 0x000fe40000000000 */
[----:B------:R-:W-:Y:S02]  /*00b0*/  UISETP.NE.AND.EX UP0, UPT, URZ, UR5, UPT, UP0 ;  /* 0x000000053f00728c */ /* 0x000fe4000bf05300 */
[----:B------:R-:W-:Y:S02]  /*00c0*/  ULDC.64 UR6, c[0x0][0x248] ;  /* 0x0000920000067ab9 */ /* 0x000fe40000000a00 */
[----:B-1----:R-:W-:Y:S02]  /*00d0*/  UIMAD.WIDE UR10, UR15, UR22, UR10 ;  /* 0x000000160f0a72a5 */ /* 0x002fe4000f8e020a */
[----:B------:R-:W-:Y:S01]  /*00e0*/  PLOP3.LUT P0, PT, PT, PT, UP0, 0x80, 0x0 ;  /* 0x000000000000781c */ /* 0x000fe20003f0f008 */
[----:B------:R-:W-:-:S02]  /*00f0*/  ULDC.64 UR4, c[0x0][0x250] ;  /* 0x0000940000047ab9 */ /* 0x000fc40000000a00 */
[----:B------:R-:W-:Y:S01]  /*0100*/  UISETP.NE.AND UP3, UPT, UR8, URZ, UPT ;  /* 0x0000003f0800728c */ /* 0x000fe2000bf65270 */
[----:B------:R-:W-:Y:S01]  /*0110*/  IMAD.U32 R10, RZ, RZ, UR10 ;  /* 0x0000000aff0a7e24 */ /* 0x000fe2000f8e00ff */
[----:B------:R-:W-:Y:S01]  /*0120*/  UISETP.EQ.U32.AND UP1, UPT, URZ, UR6, UPT ;  /* 0x000000063f00728c */ /* 0x000fe2000bf22070 */
[----:B------:R-:W-:Y:S01]  /*0130*/  IMAD.U32 R11, RZ, RZ, UR11 ;  /* 0x0000000bff0b7e24 */ /* 0x000fe2000f8e00ff */
[----:B------:R-:W-:Y:S02]  /*0140*/  ULDC.64 UR10, c[0x0][0x118] ;  /* 0x00004600000a7ab9 */ /* 0x000fe40000000a00 */
[----:B------:R-:W-:Y:S02]  /*0150*/  @UP0 UIMAD.WIDE UR4, UR15, UR22, UR4 ;  /* 0x000000160f0402a5 */ /* 0x000fe4000f8e0204 */
[----:B------:R-:W2:Y:S01]  /*0160*/  @P2 LDG.E R4, [R10.64] ;  /* 0x0000000a0a042981 */ /* 0x000ea2000c1e1900 */
[----:B------:R-:W-:-:S03]  /*0170*/  UISETP.EQ.OR.EX UP1, UPT, URZ, UR7, !UP3, UP1 ;  /* 0x000000073f00728c */ /* 0x000fc6000df22710 */
[----:B------:R-:W3:Y:S01]  /*0180*/  @P2 LDG.E R0, [R10.64+0x4] ;  /* 0x0000040a0a002981 */ /* 0x000ee2000c1e1900 */
[----:B------:R-:W-:Y:S01]  /*0190*/  IMAD.U32 R8, RZ, RZ, UR4 ;  /* 0x00000004ff087e24 */ /* 0x000fe2000f8e00ff */
[----:B------:R-:W-:Y:S01]  /*01a0*/  MOV R9, UR5 ;  /* 0x0000000500097c02 */ /* 0x000fe20008000f00 */
[----:B------:R-:W-:-:S04]  /*01b0*/  ULDC.64 UR6, c[0x0][0x248] ;  /* 0x0000920000067ab9 */ /* 0x000fc80000000a00 */
        /* <DEDUP_REMOVED lines=27> */
.L_x_5328:
[----:B------:R-:W-:Y:S02]  /*0370*/  ULDC UR6, c[0x0][0x218] ;  /* 0x0000860000067ab9 */ /* 0x000fe40000000800 */
.L_x_5329:
        /* <DEDUP_REMOVED lines=110> */
.L_x_5332:
[----:B------:R-:W-:Y:S05]  /*0a60*/  BSYNC B0 ;  /* 0x0000000000007941 */ /* 0x000fea0003800000 */
.L_x_5331:
        /* <DEDUP_REMOVED lines=20> */
.L_x_5334:
[----:B------:R-:W-:Y:S05]  /*0bb0*/  BSYNC B0 ;  /* 0x0000000000007941 */ /* 0x000fea0003800000 */
.L_x_5333:
        /* <DEDUP_REMOVED lines=20> */
.L_x_5336:
[----:B------:R-:W-:Y:S05]  /*0d00*/  BSYNC B0 ;  /* 0x0000000000007941 */ /* 0x000fea0003800000 */
.L_x_5335:
        /* <DEDUP_REMOVED lines=19> */
.L_x_5338:
[----:B------:R-:W-:Y:S05]  /*0e40*/  BSYNC B0 ;  /* 0x0000000000007941 */ /* 0x000fea0003800000 */
.L_x_5337:
        /* <DEDUP_REMOVED lines=20> */
.L_x_5330:
        /* <DEDUP_REMOVED lines=61> */
[----:B------:R-:W-:Y:S02]  /*1360*/  IMAD.U32 R10, RZ, RZ, UR4 ;  /* 0x00000004ff0a7e24 */ /* 0x000fe4000f8e00ff */
[----:B------:R-:W-:Y:S01]  /*1370*/  IMAD.U32 R11, RZ, RZ, UR5 ;  /* 0x00000005ff0b7e24 */ /* 0x000fe2000f8e00ff */
[----:B------:R-:W-:Y:S01]  /*1380*/  IABS R4, c[0x0][0x1c8] ;  /* 0x0000720000047a13 */ /* 0x000fe20000000000 */
[----:B------:R-:W1:Y:S01]  /*1390*/  S2R R0, SR_CTAID.Z ;  /* 0x0000000000007919 */ /* 0x000e620000002700 */
[----:B------:R-:W-:Y:S02]  /*13a0*/  ULDC UR21, c[0x0][0x1c8] ;  /* 0x0000720000157ab9 */ /* 0x000fe40000000800 */
[----:B------:R-:W-:Y:S01]  /*13b0*/  UIADD3 UR20, -UR20, URZ, URZ ;  /* 0x0000003f14147290 */ /* 0x000fe2000fffe13f */
[----:B------:R-:W2:Y:S01]  /*13c0*/  LDG.E R2, [R10.64] ;  /* 0x0000000a0a027981 */ /* 0x000ea2000c1e1900 */
[----:B------:R-:W3:Y:S01]  /*13d0*/  I2F.RP R5, R4 ;  /* 0x0000000400057306 */ /* 0x000ee20000209400 */
[----:B------:R-:W-:-:S02]  /*13e0*/  ULOP3.LUT UR21, UR16, UR21, URZ, 0x3c, !UPT ;  /* 0x0000001510157292 */ /* 0x000fc4000f8e3c3f */
[----:B------:R-:W-:Y:S02]  /*13f0*/  ULDC.64 UR4, c[0x0][0x180] ;  /* 0x0000600000047ab9 */ /* 0x000fe40000000a00 */
[----:B------:R-:W-:Y:S02]  /*1400*/  UIMAD UR17, UR20, UR17, UR14 ;  /* 0x00000011141172a4 */ /* 0x000fe4000f8e020e */
[----:B------:R-:W-:Y:S02]  /*1410*/  ISETP.LE.AND P0, PT, RZ, UR21, PT ;  /* 0x00000015ff007c0c */ /* 0x000fe4000bf03270 */
[----:B------:R-:W-:Y:S01]  /*1420*/  USHF.R.S32.HI UR14, URZ, 0x1f, UR17 ;  /* 0x0000001f3f0e7899 */ /* 0x000fe20008011411 */
[----:B---3--:R-:W3:Y:S01]  /*1430*/  MUFU.RCP R6, R5 ;  /* 0x0000000500067308 */ /* 0x008ee20000001000 */
[----:B-1----:R-:W-:Y:S02]  /*1440*/  IABS R0, R0 ;  /* 0x0000000000007213 */ /* 0x002fe40000000000 */
[----:B---3--:R-:W-:-:S05]  /*1450*/  IADD3 R6, R6, 0xffffffe, RZ ;  /* 0x0ffffffe06067810 */ /* 0x008fca0007ffe0ff */
[----:B------:R-:W1:Y:S02]  /*1460*/  F2I.FTZ.U32.TRUNC.NTZ R7, R6 ;  /* 0x0000000600077305 */ /* 0x000e64000021f000 */
[----:B-1----:R-:W-:Y:S01]  /*1470*/  IADD3 R3, RZ, -R7, RZ ;  /* 0x80000007ff037210 */ /* 0x002fe20007ffe0ff */
[----:B------:R-:W-:-:S04]  /*1480*/  IMAD.MOV.U32 R6, RZ, RZ, RZ ;  /* 0x000000ffff067224 */ /* 0x000fc800078e00ff */
[----:B------:R-:W-:-:S04]  /*1490*/  IMAD R3, R3, R4, RZ ;  /* 0x0000000403037224 */ /* 0x000fc800078e02ff */
[----:B------:R-:W-:-:S06]  /*14a0*/  IMAD.HI.U32 R3, R7, R3, R6 ;  /* 0x0000000307037227 */ /* 0x000fcc00078e0006 */
[----:B------:R-:W-:-:S04]  /*14b0*/  IMAD.HI.U32 R12, R3, R0, RZ ;  /* 0x00000000030c7227 */ /* 0x000fc800078e00ff */
[----:B------:R-:W-:-:S04]  /*14c0*/  IMAD.MOV R3, RZ, RZ, -R12 ;  /* 0x000000ffff037224 */ /* 0x000fc800078e0a0c */
[----:B------:R-:W-:-:S05]  /*14d0*/  IMAD R3, R4, R3, R0 ;  /* 0x0000000304037224 */ /* 0x000fca00078e0200 */
[----:B------:R-:W-:-:S13]  /*14e0*/  ISETP.GT.U32.AND P1, PT, R4, R3, PT ;  /* 0x000000030400720c */ /* 0x000fda0003f24070 */
[-C--:B------:R-:W-:Y:S02]  /*14f0*/  @!P1 IADD3 R3, R3, -R4.reuse, RZ ;  /* 0x8000000403039210 */ /* 0x080fe40007ffe0ff */
[----:B------:R-:W-:Y:S02]  /*1500*/  @!P1 IADD3 R12, R12, 0x1, RZ ;  /* 0x000000010c0c9810 */ /* 0x000fe40007ffe0ff */
[----:B------:R-:W-:Y:S02]  /*1510*/  ISETP.GE.U32.AND P2, PT, R3, R4, PT ;  /* 0x000000040300720c */ /* 0x000fe40003f46070 */
[----:B------:R-:W-:-:S11]  /*1520*/  ISETP.NE.AND P1, PT, RZ, c[0x0][0x1c8], PT ;  /* 0x00007200ff007a0c */ /* 0x000fd60003f25270 */
[----:B------:R-:W-:-:S05]  /*1530*/  @P2 IADD3 R12, R12, 0x1, RZ ;  /* 0x000000010c0c2810 */ /* 0x000fca0007ffe0ff */
[----:B------:R-:W-:Y:S01]  /*1540*/  @!P0 IMAD.MOV R12, RZ, RZ, -R12 ;  /* 0x000000ffff0c8224 */ /* 0x000fe200078e0a0c */
[----:B------:R-:W-:-:S04]  /*1550*/  @!P1 LOP3.LUT R12, RZ, c[0x0][0x1c8], RZ, 0x33, !PT ;  /* 0x00007200ff0c9a12 */ /* 0x000fc800078e33ff */
[----:B------:R-:W-:-:S05]  /*1560*/  SHF.R.S32.HI R7, RZ, 0x1f, R12 ;  /* 0x0000001fff077819 */ /* 0x000fca000001140c */
[----:B------:R-:W-:-:S04]  /*1570*/  IMAD R5, R7, c[0x0][0x1b0], RZ ;  /* 0x00006c0007057a24 */ /* 0x000fc800078e02ff */
[----:B------:R-:W-:Y:S01]  /*1580*/  IMAD R5, R12, c[0x0][0x1b4], R5 ;  /* 0x00006d000c057a24 */ /* 0x000fe200078e0205 */
[----:B--2---:R-:W1:Y:S02]  /*1590*/  R2UR UR7, R2 ;  /* 0x00000000020773c2 */ /* 0x004e6400000e0000 */
        /* <DEDUP_REMOVED lines=22> */
.L_x_5339:
        /* <DEDUP_REMOVED lines=19> */
.L_x_5341:
        /* <DEDUP_REMOVED lines=16> */
[----:B------:R-:W-:Y:S01]  /*1930*/  UIADD3 UR4, UR25, UR4, URZ ;  /* 0x0000000419047290 */ /* 0x000fe2000fffe03f */
[----:B--2---:R-:W-:-:S04]  /*1940*/  IADD3 R4, R4, 0xffffffe, RZ ;  /* 0x0ffffffe04047810 */ /* 0x004fc80007ffe0ff */
        /* <DEDUP_REMOVED lines=8> */
[----:B------:R-:W-:Y:S02]  /*19d0*/  IMAD R0, R3, R0, R2 ;  /* 0x0000000003007224 */ /* 0x000fe400078e0202 */
[----:B------:R-:W-:-:S03]  /*19e0*/  IMAD.U32 R2, RZ, RZ, UR24 ;  /* 0x00000018ff027e24 */ /* 0x000fc6000f8e00ff */
[----:B------:R-:W-:-:S13]  /*19f0*/  ISETP.GT.U32.AND P1, PT, R3, R0, PT ;  /* 0x000000000300720c */ /* 0x000fda0003f24070 */
[----:B------:R-:W-:Y:S01]  /*1a00*/  @!P1 IMAD.IADD R0, R0, 0x1, -R3 ;  /* 0x0000000100009824 */ /* 0x000fe200078e0a03 */
[----:B------:R-:W-:Y:S02]  /*1a10*/  @!P1 IADD3 R12, R12, 0x1, RZ ;  /* 0x000000010c0c9810 */ /* 0x000fe40007ffe0ff */
[----:B------:R-:W-:Y:S02]  /*1a20*/  ISETP.NE.AND P1, PT, RZ, c[0x0][0x1c8], PT ;  /* 0x00007200ff007a0c */ /* 0x000fe40003f25270 */
[----:B------:R-:W-:Y:S02]  /*1a30*/  ISETP.GE.U32.AND P3, PT, R0, R3, PT ;  /* 0x000000030000720c */ /* 0x000fe40003f66070 */
[----:B------:R-:W-:Y:S01]  /*1a40*/  MOV R3, UR25 ;  /* 0x0000001900037c02 */ /* 0x000fe20008000f00 */
[----:B------:R-:W-:Y:S01]  /*1a50*/  IMAD.U32 R3, RZ, RZ, UR4 ;  /* 0x00000004ff037e24 */ /* 0x000fe2000f8e00ff */
[----:B------:R-:W-:Y:S02]  /*1a60*/  ULDC.64 UR4, c[0x0][0x1a0] ;  /* 0x0000680000047ab9 */ /* 0x000fe40000000a00 */
[----:B------:R-:W-:-:S04]  /*1a70*/  @UP0 UIMAD.WIDE.U32 UR20, UR18, UR4, URZ ;  /* 0x00000004121402a5 */ /* 0x000fc8000f8e003f */
[----:B------:R-:W-:-:S03]  /*1a80*/  @UP0 UIMAD UR18, UR18, UR5, UR21 ;  /* 0x00000005121202a4 */ /* 0x000fc6000f8e0215 */
[----:B------:R-:W-:-:S04]  /*1a90*/  @P3 IADD3 R12, R12, 0x1, RZ ;  /* 0x000000010c0c3810 */ /* 0x000fc80007ffe0ff */
        /* <DEDUP_REMOVED lines=20> */
.L_x_5340:
        /* <DEDUP_REMOVED lines=10> */
[----:B------:R-:W-:Y:S01]  /*1c80*/  SHF.R.S32.HI R0, RZ, 0x4, R11 ;  /* 0x00000004ff007819 */ /* 0x000fe2000001140b */
[----:B------:R-:W-:Y:S01]  /*1c90*/  USHF.R.S32.HI UR23, URZ, 0x1f, UR16 ;  /* 0x0000001f3f177899 */ /* 0x000fe20008011410 */
[----:B------:R-:W-:Y:S01]  /*1ca0*/  LOP3.LUT R3, R3, 0xfffffff8, RZ, 0xc0, !PT ;  /* 0xfffffff803037812 */ /* 0x000fe200078ec0ff */
[----:B------:R-:W-:Y:S01]  /*1cb0*/  IMAD.SHL.U32 R9, R14, 0x40, RZ ;  /* 0x000000400e097824 */ /* 0x000fe200078e00ff */
[C---:B------:R-:W-:Y:S01]  /*1cc0*/  LEA.HI R193, R11.reuse, R0, RZ, 0x1 ;  /* 0x000000000bc17211 */ /* 0x040fe200078f08ff */
[----:B------:R-:W-:Y:S01]  /*1cd0*/  @UP0 UIMAD.WIDE.U32 UR28, UR27, UR6, URZ ;  /* 0x000000061b1c02a5 */ /* 0x000fe2000f8e003f */
[----:B------:R-:W-:Y:S01]  /*1ce0*/  LOP3.LUT R11, R11, 0xfffffff0, RZ, 0xc0, !PT ;  /* 0xfffffff00b0b7812 */ /* 0x000fe200078ec0ff */
[----:B------:R-:W-:Y:S01]  /*1cf0*/  IMAD.IADD R2, R8, 0x1, -R3 ;  /* 0x0000000108027824 */ /* 0x000fe200078e0a03 */
[----:B------:R-:W-:Y:S01]  /*1d00*/  LOP3.LUT R193, R193, 0xfffffffe, RZ, 0xc0, !PT ;  /* 0xfffffffec1c17812 */ /* 0x000fe200078ec0ff */
[----:B------:R-:W-:Y:S01]  /*1d10*/  @!UP0 USHF.R.S32.HI UR6, URZ, 0x1f, UR15 ;  /* 0x0000001f3f068899 */ /* 0x000fe2000801140f */
[----:B------:R-:W-:Y:S01]  /*1d20*/  LOP3.LUT R9, R9, 0x1c0, RZ, 0xc0, !PT ;  /* 0x000001c009097812 */ /* 0x000fe200078ec0ff */
[----:B------:R-:W-:Y:S01]  /*1d30*/  IMAD.SHL.U32 R200, R2, 0x8, RZ ;  /* 0x0000000802c87824 */ /* 0x000fe200078e00ff */
[----:B------:R-:W-:Y:S01]  /*1d40*/  @!UP0 UIMAD.WIDE.U32 UR24, UR15, UR4, URZ ;  /* 0x000000040f1882a5 */ /* 0x000fe2000f8e003f */
[----:B------:R-:W-:Y:S01]  /*1d50*/  IMAD.IADD R11, R8, 0x1, -R11 ;  /* 0x00000001080b7824 */ /* 0x000fe200078e0a0b */
[----:B------:R-:W-:Y:S01]  /*1d60*/  SHF.R.U32.HI R198, RZ, 0x3, R9 ;  /* 0x00000003ffc67819 */ /* 0x000fe20000011609 */
[----:B------:R-:W-:Y:S01]  /*1d70*/  IMAD.IADD R193, R0, 0x1, -R193 ;  /* 0x0000000100c17824 */ /* 0x000fe200078e0ac1 */
[--C-:B------:R-:W-:Y:S01]  /*1d80*/  LOP3.LUT R3, R9, 0x38, R200.reuse, 0xf8, !PT ;  /* 0x0000003809037812 */ /* 0x100fe200078ef8c8 */
[----:B------:R-:W-:Y:S01]  /*1d90*/  @!UP0 UIMAD UR6, UR6, UR4, URZ ;  /* 0x00000004060682a4 */ /* 0x000fe2000f8e023f */
[----:B------:R-:W-:Y:S01]  /*1da0*/  SHF.R.S32.HI R0, RZ, 0x1f, R11 ;  /* 0x0000001fff007819 */ /* 0x000fe2000001140b */
[----:B------:R-:W-:Y:S01]  /*1db0*/  @!UP0 UMOV UR28, UR24 ;  /* 0x00000018001c8c82 */ /* 0x000fe20008000000 */
[----:B------:R-:W-:Y:S01]  /*1dc0*/  LOP3.LUT R198, R3, R198, RZ, 0x3c, !PT ;  /* 0x000000c603c67212 */ /* 0x000fe200078e3cff */
[----:B------:R-:W-:Y:S01]  /*1dd0*/  @!UP0 UIMAD UR5, UR15, UR5, UR6 ;  /* 0x000000050f0582a4 */ /* 0x000fe2000f8e0206 */
[----:B------:R-:W-:Y:S01]  /*1de0*/  LEA.HI R3, R0, R11, RZ, 0x3 ;  /* 0x0000000b00037211 */ /* 0x000fe200078f18ff */
[----:B------:R-:W-:Y:S01]  /*1df0*/  @UP0 UIMAD UR7, UR27, UR7, UR29 ;  /* 0x000000071b0702a4 */ /* 0x000fe2000f8e021d */
[----:B------:R-:W-:Y:S01]  /*1e00*/  SHF.R.S32.HI R4, RZ, 0x1f, R200 ;  /* 0x0000001fff047819 */ /* 0x000fe200000114c8 */
[----:B------:R-:W-:Y:S01]  /*1e10*/  @!UP0 UIADD3 UR7, UR25, UR5, URZ ;  /* 0x0000000519078290 */ /* 0x000fe2000fffe03f */
[----:B------:R-:W-:Y:S01]  /*1e20*/  LOP3.LUT R0, R3, 0xfffffff8, RZ, 0xc0, !PT ;  /* 0xfffffff803007812 */ /* 0x000fe200078ec0ff */
[----:B------:R-:W-:Y:S01]  /*1e30*/  IMAD R6, R12, c[0x0][0x1bc], R7 ;  /* 0x00006f000c067a24 */ /* 0x000fe200078e0207 */
[C---:B------:R-:W-:Y:S01]  /*1e40*/  IADD3 R20, P2, R200.reuse, R20, RZ ;  /* 0x00000014c8147210 */ /* 0x040fe20007f5e0ff */
[----:B------:R-:W-:Y:S01]  /*1e50*/  ULDC.64 UR4, c[0x0][0x1a8] ;  /* 0x00006a0000047ab9 */ /* 0x000fe20000000a00 */
[----:B------:R-:W-:Y:S01]  /*1e60*/  SHF.R.S32.HI R15, RZ, 0x1f, R14 ;  /* 0x0000001fff0f7819 */ /* 0x000fe2000001140e */
[----:B------:R-:W-:Y:S01]  /*1e70*/  IMAD.IADD R0, R11, 0x1, -R0 ;  /* 0x000000010b007824 */ /* 0x000fe200078e0a00 */
[----:B------:R-:W-:Y:S01]  /*1e80*/  IADD3 R22, P1, R200, UR20, RZ ;  /* 0x00000014c8167c10 */ /* 0x000fe2000ff3e0ff */
[----:B------:R-:W-:Y:S01]  /*1e90*/  IMAD.X R21, R4, 0x1, R5, P2 ;  /* 0x0000000104157824 */ /* 0x000fe200010e0605 */
[----:B------:R-:W-:Y:S01]  /*1ea0*/  IADD3 R16, P0, R200, UR28, RZ ;  /* 0x0000001cc8107c10 */ /* 0x000fe2000ff1e0ff */
[----:B------:R-:W-:Y:S01]  /*1eb0*/  IMAD R133, R15, c[0x0][0x198], RZ ;  /* 0x000066000f857a24 */ /* 0x000fe200078e02ff */
[----:B------:R-:W-:Y:S01]  /*1ec0*/  IADD3.X R23, R4, UR18, RZ, P1, !PT ;  /* 0x0000001204177c10 */ /* 0x000fe20008ffe4ff */
[----:B------:R-:W-:Y:S01]  /*1ed0*/  IMAD.WIDE.U32 R134, R14, c[0x0][0x198], R20 ;  /* 0x000066000e867a25 */ /* 0x000fe200078e0014 */
[----:B------:R-:W-:Y:S01]  /*1ee0*/  R2P PR, R0, 0x6 ;  /* 0x0000000600007804 */ /* 0x000fe20000000000 */
[----:B------:R-:W-:Y:S01]  /*1ef0*/  UIADD3 UR18, -UR12, UR26, URZ ;  /* 0x0000001a0c127290 */ /* 0x000fe2000fffe13f */
[----:B------:R-:W-:Y:S01]  /*1f00*/  IADD3.X R17, R4, UR7, RZ, P0, !PT ;  /* 0x0000000704117c10 */ /* 0x000fe200087fe4ff */
[----:B------:R-:W-:Y:S01]  /*1f10*/  IMAD.SHL.U32 R0, R0, 0x40, RZ ;  /* 0x0000004000007824 */ /* 0x000fe200078e00ff */
[C---:B------:R-:W-:Y:S01]  /*1f20*/  IADD3 R144, P0, R14.reuse, UR17, RZ ;  /* 0x000000110e907c10 */ /* 0x040fe2000ff1e0ff */
[----:B------:R-:W-:Y:S01]  /*1f30*/  IMAD R133, R14, c[0x0][0x19c], R133 ;  /* 0x000067000e857a24 */ /* 0x000fe200078e0285 */
[-C--:B------:R-:W-:Y:S01]  /*1f40*/  LEA.HI R9, R89, R8.reuse, RZ, 0x6 ;  /* 0x0000000859097211 */ /* 0x080fe200078f30ff */
[----:B------:R-:W-:Y:S01]  /*1f50*/  IMAD.SHL.U32 R5, R193, 0x8, RZ ;  /* 0x00000008c1057824 */ /* 0x000fe200078e00ff */
[----:B------:R-:W-:Y:S01]  /*1f60*/  LOP3.LUT R0, R0, 0x1c0, RZ, 0xc0, !PT ;  /* 0x000001c000007812 */ /* 0x000fe200078ec0ff */
[----:B------:R-:W-:Y:S01]  /*1f70*/  IMAD.IADD R133, R135, 0x1, R133 ;  /* 0x0000000187857824 */ /* 0x000fe200078e0285 */
[----:B------:R-:W-:Y:S01]  /*1f80*/  IADD3.X R135, R15, UR14, RZ, P0, !PT ;  /* 0x0000000e0f877c10 */ /* 0x000fe200087fe4ff */
[----:B------:R-:W-:Y:S01]  /*1f90*/  IMAD.WIDE.U32 R12, R12, c[0x0][0x1b8], R22 ;  /* 0x00006e000c0c7a25 */ /* 0x000fe200078e0016 */
[----:B------:R-:W-:Y:S01]  /*1fa0*/  LOP3.LUT R5, R0, 0x8, R5, 0xf8, !PT ;  /* 0x0000000800057812 */ /* 0x000fe200078ef805 */
[----:B------:R-:W-:Y:S01]  /*1fb0*/  UIMAD UR4, UR23, UR4, URZ ;  /* 0x00000004170472a4 */ /* 0x000fe2000f8e023f */
[----:B------:R-:W-:Y:S01]  /*1fc0*/  ISETP.GE.AND P0, PT, R14, UR18, PT ;  /* 0x000000120e007c0c */ /* 0x000fe2000bf06270 */
[----:B------:R-:W-:Y:S01]  /*1fd0*/  IMAD.IADD R7, R13, 0x1, R6 ;  /* 0x000000010d077824 */ /* 0x000fe200078e0206 */
[----:B------:R-:W-:Y:S01]  /*1fe0*/  SHF.R.U32.HI R0, RZ, 0x3, R0 ;  /* 0x00000003ff007819 */ /* 0x000fe20000011600 */
[----:B------:R-:W-:Y:S01]  /*1ff0*/  IMAD R135, R135, c[0x0][0x1a0], RZ ;  /* 0x0000680087877a24 */ /* 0x000fe200078e02ff */
[----:B------:R-:W-:Y:S01]  /*2000*/  LEA.HI R89, R89, R8, RZ, 0x5 ;  /* 0x0000000859597211 */ /* 0x000fe200078f28ff */
[----:B------:R-:W-:Y:S01]  /*2010*/  IMAD.SHL.U32 R3, R3, 0x40, RZ ;  /* 0x0000004003037824 */ /* 0x000fe200078e00ff */
[----:B------:R-:W-:Y:S01]  /*2020*/  LOP3.LUT R0, R5, R0, RZ, 0x3c, !PT ;  /* 0x0000000005007212 */ /* 0x000fe200078e3cff */
[----:B------:R-:W-:Y:S01]  /*2030*/  IMAD.SHL.U32 R9, R9, 0x8, RZ ;  /* 0x0000000809097824 */ /* 0x000fe200078e00ff */
[----:B------:R-:W-:Y:S01]  /*2040*/  UIMAD UR4, UR16, UR5, UR4 ;  /* 0x00000005100472a4 */ /* 0x000fe2000f8e0204 */
[----:B------:R-:W-:Y:S01]  /*2050*/  IMAD.MOV.U32 R6, RZ, RZ, R12 ;  /* 0x000000ffff067224 */ /* 0x000fe200078e000c */
[----:B------:R-:W-:Y:S01]  /*2060*/  LOP3.LUT R0, R0, 0xfffffe00, R3, 0xf8, !PT ;  /* 0xfffffe0000007812 */ /* 0x000fe200078ef803 */
[----:B-1----:R-:W-:Y:S01]  /*2070*/  IMAD.WIDE.U32 R10, R10, c[0x0][0x1a8], R16 ;  /* 0x00006a000a0a7a25 */ /* 0x002fe200078e0010 */
[----:B------:R-:W-:Y:S01]  /*2080*/  LOP3.LUT R198, R198, 0xfffffe00, R9, 0xf8, !PT ;  /* 0xfffffe00c6c67812 */ /* 0x000fe200078ef809 */
[----:B------:R-:W-:Y:S01]  /*2090*/  BSSY B0, `(.L_x_5342) ;  /* 0x000002f000007945 */ /* 0x000fe20003800000 */
[----:B------:R-:W-:Y:S01]  /*20a0*/  LOP3.LUT R3, R89, 0xffffffe0, RZ, 0xc0, !PT ;  /* 0xffffffe059037812 */ /* 0x000fe200078ec0ff */
[C---:B------:R-:W-:Y:S01]  /*20b0*/  IMAD R135, R144.reuse, c[0x0][0x1a4], R135 ;  /* 0x0000690090877a24 */ /* 0x040fe200078e0287 */
[----:B------:R-:W-:Y:S01]  /*20c0*/  IADD3 R17, R11, UR4, RZ ;  /* 0x000000040b117c10 */ /* 0x000fe2000fffe0ff */
[----:B------:R-:W-:Y:S01]  /*20d0*/  IMAD.WIDE.U32 R144, R144, c[0x0][0x1a0], R6 ;  /* 0x0000680090907a25 */ /* 0x000fe200078e0006 */
[----:B------:R-:W-:-:S02]  /*20e0*/  SHF.R.S32.HI R89, RZ, 0x5, R89 ;  /* 0x00000005ff597819 */ /* 0x000fc40000011459 */
[C---:B------:R-:W-:Y:S01]  /*20f0*/  IADD3 R196, R200.reuse, 0x40, RZ ;  /* 0x00000040c8c47810 */ /* 0x040fe20007ffe0ff */
[----:B------:R-:W-:Y:S01]  /*2100*/  IMAD.MOV.U32 R7, RZ, RZ, 0x10 ;  /* 0x00000010ff077424 */ /* 0x000fe200078e00ff */
[----:B------:R-:W-:Y:S01]  /*2110*/  IADD3 R195, R200, 0x80, RZ ;  /* 0x00000080c8c37810 */ /* 0x000fe20007ffe0ff */
[----:B------:R-:W-:Y:S02]  /*2120*/  IMAD.MOV.U32 R5, RZ, RZ, 0x20 ;  /* 0x00000020ff057424 */ /* 0x000fe400078e00ff */
[----:B--2---:R-:W-:Y:S01]  /*2130*/  IMAD.WIDE R18, R19, 0x40, R14 ;  /* 0x0000004013127825 */ /* 0x004fe200078e020e */
[----:B------:R-:W-:Y:S02]  /*2140*/  SEL R7, R7, 0xfffffff0, !P1 ;  /* 0xfffffff007077807 */ /* 0x000fe40004800000 */
[----:B------:R-:W-:Y:S01]  /*2150*/  SEL R5, R5, 0xffffffe0, !P2 ;  /* 0xffffffe005057807 */ /* 0x000fe20005000000 */
[----:B------:R-:W-:Y:S02]  /*2160*/  IMAD.IADD R3, R8, 0x1, -R3 ;  /* 0x0000000108037824 */ /* 0x000fe400078e0a03 */
[----:B------:R-:W-:-:S02]  /*2170*/  IMAD.SHL.U32 R198, R198, 0x2, RZ ;  /* 0x00000002c6c67824 */ /* 0x000fc400078e00ff */
        /* <DEDUP_REMOVED lines=32> */
.L_x_5343:
[----:B------:R-:W-:Y:S05]  /*2380*/  BSYNC B0 ;  /* 0x0000000000007941 */ /* 0x000fea0003800000 */
.L_x_5342:
[----:B------:R-:W-:Y:S01]  /*2390*/  IADD3 R4, R14, 0x10, RZ ;  /* 0x000000100e047810 */ /* 0x000fe20007ffe0ff */
[----:B------:R-:W-:Y:S03]  /*23a0*/  BSSY B0, `(.L_x_5344) ;  /* 0x0000024000007945 */ /* 0x000fe60003800000 */
[----:B------:R-:W-:-:S13]  /*23b0*/  ISETP.GE.AND P0, PT, R4, UR18, PT ;  /* 0x0000001204007c0c */ /* 0x000fda000bf06270 */
        /* <DEDUP_REMOVED lines=34> */
.L_x_5345:
[----:B------:R-:W-:Y:S05]  /*25e0*/  BSYNC B0 ;  /* 0x0000000000007941 */ /* 0x000fea0003800000 */
.L_x_5344:
        /* <DEDUP_REMOVED lines=37> */
.L_x_5347:
[----:B------:R-:W-:Y:S05]  /*2840*/  BSYNC B0 ;  /* 0x0000000000007941 */ /* 0x000fea0003800000 */
.L_x_5346:
        /* <DEDUP_REMOVED lines=36> */
.L_x_5349:
[----:B------:R-:W-:Y:S05]  /*2a90*/  BSYNC B0 ;  /* 0x0000000000007941 */ /* 0x000fea0003800000 */
.L_x_5348:
        /* <DEDUP_REMOVED lines=31> */
.L_x_5351:
[----:B------:R-:W-:Y:S05]  /*2c90*/  BSYNC B0 ;  /* 0x0000000000007941 */ /* 0x000fea0003800000 */
.L_x_5350:
        /* <DEDUP_REMOVED lines=8> */
[----:B------:R-:W-:Y:S02]  /*2d20*/  IADD3 R9, P1, R134, UR21, RZ ;  /* 0x0000001586097c10 */ /* 0x000fe4000ff3e0ff */
[----:B------:R-:W-:Y:S02]  /*2d30*/  ISETP.GE.AND P0, PT, R195, c[0x0][0x220], PT ;  /* 0x00008800c3007a0c */ /* 0x000fe40003f06270 */
[----:B------:R-:W-:-:S05]  /*2d40*/  IADD3.X R6, R133, UR20, RZ, P1, !PT ;  /* 0x0000001485067c10 */ /* 0x000fca0008ffe4ff */
        /* <DEDUP_REMOVED lines=22> */
.L_x_5353:
[----:B------:R-:W-:Y:S05]  /*2eb0*/  BSYNC B0 ;  /* 0x0000000000007941 */ /* 0x000fea0003800000 */
.L_x_5352:
[----:B------:R-:W-:Y:S01]  /*2ec0*/  ISETP.GE.AND P0, PT, R13, UR17, PT ;  /* 0x000000110d007c0c */ /* 0x000fe2000bf06270 */
[----:B------:R-:W-:-:S12]  /*2ed0*/  BSSY B0, `(.L_x_5354) ;  /* 0x000001f000007945 */ /* 0x000fd80003800000 */
[----:B------:R-:W-:Y:S05]  /*2ee0*/  @P0 BRA `(.L_x_5355) ;  /* 0x000001d000000947 */ /* 0x000fea0003800000 */
[----:B------:R-:W-:Y:S01]  /*2ef0*/  ISETP.GE.AND P3, PT, R200, c[0x0][0x220], PT ;  /* 0x00008800c8007a0c */ /* 0x000fe20003f66270 */
[----:B------:R-:W-:Y:S01]  /*2f00*/  IMAD.MOV.U32 R6, RZ, RZ, c[0x0][0x198] ;  /* 0x00006600ff067624 */ /* 0x000fe200078e00ff */
[----:B------:R-:W-:Y:S01]  /*2f10*/  ISETP.GE.AND P2, PT, R196, c[0x0][0x220], PT ;  /* 0x00008800c4007a0c */ /* 0x000fe20003f46270 */
[----:B--2---:R-:W-:-:S03]  /*2f20*/  IMAD.MOV.U32 R10, RZ, RZ, c[0x0][0x19c] ;  /* 0x00006700ff0a7624 */ /* 0x004fc600078e00ff */
        /* <DEDUP_REMOVED lines=25> */
.L_x_5355:
[----:B------:R-:W-:Y:S05]  /*30c0*/  BSYNC B0 ;  /* 0x0000000000007941 */ /* 0x000fea0003800000 */
.L_x_5354:
[----:B------:R-:W-:Y:S01]  /*30d0*/  ISETP.GE.AND P0, PT, R12, UR17, PT ;  /* 0x000000110c007c0c */ /* 0x000fe2000bf06270 */
[----:B------:R-:W-:-:S12]  /*30e0*/  BSSY B0, `(.L_x_5356) ;  /* 0x0000020000007945 */ /* 0x000fd80003800000 */
[----:B------:R-:W-:Y:S05]  /*30f0*/  @P0 BRA `(.L_x_5357) ;  /* 0x000001e000000947 */ /* 0x000fea0003800000 */
[----:B------:R-:W-:Y:S01]  /*3100*/  ISETP.GE.AND P4, PT, R200, c[0x0][0x220], PT ;  /* 0x00008800c8007a0c */ /* 0x000fe20003f86270 */
[----:B--2---:R-:W-:Y:S01]  /*3110*/  IMAD.MOV.U32 R18, RZ, RZ, c[0x0][0x198] ;  /* 0x00006600ff127624 */ /* 0x004fe200078e00ff */
[----:B------:R-:W-:Y:S01]  /*3120*/  ISETP.GE.AND P3, PT, R196, c[0x0][0x220], PT ;  /* 0x00008800c4007a0c */ /* 0x000fe20003f66270 */
[----:B------:R-:W-:Y:S01]  /*3130*/  IMAD.MOV.U32 R132, RZ, RZ, R134 ;  /* 0x000000ffff847224 */ /* 0x000fe200078e0086 */
[----:B------:R-:W-:Y:S01]  /*3140*/  ISETP.GE.AND P1, PT, R195, c[0x0][0x220], PT ;  /* 0x00008800c3007a0c */ /* 0x000fe20003f26270 */
[----:B------:R-:W-:Y:S02]  /*3150*/  ULDC UR4, c[0x0][0x19c] ;  /* 0x0000670000047ab9 */ /* 0x000fe40000000800 */
[----:B------:R-:W-:Y:S01]  /*3160*/  UIMAD UR4, UR4, 0x30, URZ ;  /* 0x00000030040478a4 */ /* 0x000fe2000f8e023f */
[----:B------:R-:W-:-:S05]  /*3170*/  IMAD.WIDE.U32 R18, R18, 0x30, R132 ;  /* 0x0000003012127825 */ /* 0x000fca00078e0084 */
[----:B------:R-:W-:Y:S01]  /*3180*/  IADD3 R6, R19, UR4, RZ ;  /* 0x0000000413067c10 */ /* 0x000fe2000fffe0ff */
[----:B------:R2:W-:Y:S01]  /*3190*/  @P4 STS.128 [R198+0x7800], RZ ;  /* 0x007800ffc6004388 */ /* 0x0005e20000000c00 */
[C---:B-1----:R-:W-:Y:S02]  /*31a0*/  @!P4 LEA R20, P5, R18.reuse, c[0x0][0x168], 0x1 ;  /* 0x00005a001214ca11 */ /* 0x042fe400078a08ff */
[C---:B------:R-:W-:Y:S02]  /*31b0*/  @!P3 LEA R16, P2, R18.reuse, c[0x0][0x168], 0x1 ;  /* 0x00005a001210ba11 */ /* 0x040fe400078408ff */
        /* <DEDUP_REMOVED lines=18> */
.L_x_5357:
[----:B------:R-:W-:Y:S05]  /*32e0*/  BSYNC B0 ;  /* 0x0000000000007941 */ /* 0x000fea0003800000 */
.L_x_5356:
        /* <DEDUP_REMOVED lines=12> */
[----:B--2---:R-:W-:Y:S01]  /*33b0*/  IMAD.U32 R10, RZ, RZ, UR4 ;  /* 0x00000004ff0a7e24 */ /* 0x004fe2000f8e00ff */
[----:B------:R-:W-:-:S04]  /*33c0*/  DEPBAR.LE SB0, 0x0 ;  /* 0x000080000000791a */ /* 0x000fc80000000000 */
[----:B------:R-:W-:-:S05]  /*33d0*/  IMAD.U32 R11, RZ, RZ, UR5 ;  /* 0x00000005ff0b7e24 */ /* 0x000fca000f8e00ff */
[----:B------:R-:W2:Y:S04]  /*33e0*/  LDG.E R9, [R10.64] ;  /* 0x0000000a0a097981 */ /* 0x000ea8000c1e1900 */
[----:B------:R-:W-:Y:S01]  /*33f0*/  BAR.SYNC.DEFER_BLOCKING 0x0 ;  /* 0x0000000000007b1d */ /* 0x000fe20000010000 */
[----:B------:R-:W-:Y:S01]  /*3400*/  ISETP.GE.AND P1, PT, R14, UR17, PT ;  /* 0x000000110e007c0c */ /* 0x000fe2000bf26270 */
[----:B------:R-:W-:Y:S01]  /*3410*/  IMAD.SHL.U32 R197, R8, 0x2, RZ ;  /* 0x0000000208c57824 */ /* 0x000fe200078e00ff */
[----:B------:R-:W-:-:S03]  /*3420*/  LEA R214, P0, R144, c[0x0][0x170], 0x1 ;  /* 0x00005c0090d67a11 */ /* 0x000fc600078008ff */
[----:B------:R-:W2:Y:S01]  /*3430*/  MUFU.RCP R6, c[0x0][0x238] ;  /* 0x00008e0000067b08 */ /* 0x000ea20000001000 */
[----:B------:R-:W-:Y:S01]  /*3440*/  BSSY B0, `(.L_x_5358) ;  /* 0x0000021000007945 */ /* 0x000fe20003800000 */
[----:B------:R-:W-:Y:S02]  /*3450*/  LOP3.LUT R197, R197, 0x6, RZ, 0xc0, !PT ;  /* 0x00000006c5c57812 */ /* 0x000fe400078ec0ff */
[----:B------:R-:W-:-:S04]  /*3460*/  LEA.HI.X R215, R144, c[0x0][0x174], R135, 0x1, P0 ;  /* 0x00005d0090d77a11 */ /* 0x000fc800000f0c87 */
[----:B------:R3:W-:Y:S04]  /*3470*/  @P1 STS.128 [R198+0xc000], RZ ;  /* 0x00c000ffc6001388 */ /* 0x0007e80000000c00 */
[----:B------:R3:W-:Y:S04]  /*3480*/  @P1 STS.128 [R198+0xe000], RZ ;  /* 0x00e000ffc6001388 */ /* 0x0007e80000000c00 */
[----:B------:R3:W-:Y:S01]  /*3490*/  @P1 STS.128 [R198+0x10000], RZ ;  /* 0x010000ffc6001388 */ /* 0x0007e20000000c00 */
[----:B--2---:R-:W-:Y:S01]  /*34a0*/  FMUL.FTZ R9, R9, R6 ;  /* 0x0000000609097220 */ /* 0x004fe20000410000 */
[----:B------:R-:W-:-:S03]  /*34b0*/  SHF.R.S32.HI R6, RZ, 0x1f, R3 ;  /* 0x0000001fff067819 */ /* 0x000fc60000011403 */
[----:B------:R3:W2:Y:S01]  /*34c0*/  R2UR UR24, R9 ;  /* 0x00000000091873c2 */ /* 0x0006a200000e0000 */
[----:B------:R-:W-:-:S04]  /*34d0*/  LEA.HI R3, R6, R3, RZ, 0x2 ;  /* 0x0000000306037211 */ /* 0x000fc800078f10ff */
[----:B------:R-:W-:Y:S01]  /*34e0*/  SHF.R.S32.HI R3, RZ, 0x2, R3 ;  /* 0x00000002ff037819 */ /* 0x000fe20000011403 */
[----:B------:R-:W-:Y:S05]  /*34f0*/  @P1 BRA `(.L_x_5359) ;  /* 0x0000015000001947 */ /* 0x000fea0003800000 */
[----:B------:R-:W-:Y:S02]  /*3500*/  ISETP.GE.AND P2, PT, R200, c[0x0][0x220], PT ;  /* 0x00008800c8007a0c */ /* 0x000fe40003f46270 */
[----:B------:R-:W-:Y:S02]  /*3510*/  ISETP.GE.AND P1, PT, R196, c[0x0][0x220], PT ;  /* 0x00008800c4007a0c */ /* 0x000fe40003f26270 */
[----:B------:R-:W-:-:S09]  /*3520*/  ISETP.GE.AND P0, PT, R195, c[0x0][0x220], PT ;  /* 0x00008800c3007a0c */ /* 0x000fd20003f06270 */
[----:B------:R-:W-:Y:S01]  /*3530*/  @!P2 IMAD.MOV.U32 R8, RZ, RZ, R214 ;  /* 0x000000ffff08a224 */ /* 0x000fe200078e00d6 */
[----:B------:R4:W-:Y:S01]  /*3540*/  @P2 STS.128 [R198+0xc000], RZ ;  /* 0x00c000ffc6002388 */ /* 0x0009e20000000c00 */
[----:B---3--:R-:W-:-:S05]  /*3550*/  @!P2 IMAD.MOV.U32 R9, RZ, RZ, R215 ;  /* 0x000000ffff09a224 */ /* 0x008fca00078e00d7 */
        /* <DEDUP_REMOVED lines=15> */
.L_x_5359:
[----:B------:R-:W-:Y:S05]  /*3650*/  BSYNC B0 ;  /* 0x0000000000007941 */ /* 0x000fea0003800000 */
.L_x_5358:
        /* <DEDUP_REMOVED lines=12> */
[----:B---34-:R-:W-:Y:S01]  /*3720*/  IMAD.U32 R9, RZ, RZ, UR23 ;  /* 0x00000017ff097e24 */ /* 0x018fe2000f8e00ff */
        /* <DEDUP_REMOVED lines=30> */
.L_x_5361:
[----:B------:R-:W-:Y:S05]  /*3910*/  BSYNC B0 ;  /* 0x0000000000007941 */ /* 0x000fea0003800000 */
.L_x_5360:
        /* <DEDUP_REMOVED lines=9> */
[----:B---34-:R-:W-:Y:S01]  /*39b0*/  IMAD.MOV.U32 R9, RZ, RZ, 0x5 ;  /* 0x00000005ff097424 */ /* 0x018fe200078e00ff */
[----:B------:R-:W-:Y:S01]  /*39c0*/  ISETP.GE.AND P0, PT, R195, c[0x0][0x220], PT ;  /* 0x00008800c3007a0c */ /* 0x000fe20003f06270 */
[----:B------:R-:W-:-:S03]  /*39d0*/  IMAD.SHL.U32 R6, R4, 0x20, RZ ;  /* 0x0000002004067824 */ /* 0x000fc600078e00ff */
[----:B------:R-:W-:-:S05]  /*39e0*/  SHF.L.U64.HI R9, R4, R9, c[0x0][0x1a4] ;  /* 0x0000690004097619 */ /* 0x000fca0000010209 */
[CC--:B------:R-:W-:Y:S01]  /*39f0*/  @!P3 LEA R16, P4, R6.reuse, R214.reuse, 0x1 ;  /* 0x000000d60610b211 */ /* 0x0c0fe200078808ff */
        /* <DEDUP_REMOVED lines=15> */
[----:B------:R-:W-:-:S04]  /*3af0*/  LEA R8, P0, R6, R214, 0x1 ;  /* 0x000000d606087211 */ /* 0x000fc800078008ff */
[----:B------:R-:W-:-:S05]  /*3b00*/  LEA.HI.X R9, R6, R215, R9, 0x1, P0 ;  /* 0x000000d706097211 */ /* 0x000fca00000f0c09 */
[----:B------:R-:W-:Y:S01]  /*3b10*/  @!PT LDS RZ, [RZ] ;  /* 0x00000000fffff984 */ /* 0x000fe20000000800 */
[----:B------:R-:W-:Y:S01]  /*3b20*/  @!PT LDS RZ, [RZ] ;  /* 0x00000000fffff984 */ /* 0x000fe20000000800 */
[----:B------:R-:W-:Y:S01]  /*3b30*/  @!PT LDS RZ, [RZ] ;  /* 0x00000000fffff984 */ /* 0x000fe20000000800 */
[----:B------:R4:W-:Y:S04]  /*3b40*/  LDGSTS.E.BYPASS.LTC128B.128 [R198+0x11000], [R8.64+0x100] ;  /* 0x1100010008c67fae */ /* 0x0009e8000b901d4a */
.L_x_5363:
[----:B------:R-:W-:Y:S05]  /*3b50*/  BSYNC B0 ;  /* 0x0000000000007941 */ /* 0x000fea0003800000 */
.L_x_5362:
[----:B------:R-:W-:Y:S01]  /*3b60*/  ISETP.GE.AND P0, PT, R12, UR17, PT ;  /* 0x000000110c007c0c */ /* 0x000fe2000bf06270 */
[----:B------:R-:W-:-:S12]  /*3b70*/  BSSY B0, `(.L_x_5364) ;  /* 0x0000027000007945 */ /* 0x000fd80003800000 */
        /* <DEDUP_REMOVED lines=8> */
[----:B----4-:R-:W-:Y:S01]  /*3c00*/  @!P2 MOV R8, c[0x0][0x1a4] ;  /* 0x000069000008aa02 */ /* 0x010fe20000000f00 */
[----:B---3--:R-:W-:Y:S01]  /*3c10*/  @!P2 IMAD.MOV.U32 R11, RZ, RZ, R215 ;  /* 0x000000ffff0ba224 */ /* 0x008fe200078e00d7 */
        /* <DEDUP_REMOVED lines=28> */
.L_x_5365:
[----:B------:R-:W-:Y:S05]  /*3de0*/  BSYNC B0 ;  /* 0x0000000000007941 */ /* 0x000fea0003800000 */
.L_x_5364:
[C---:B------:R-:W-:Y:S01]  /*3df0*/  IMAD.SHL.U32 R4, R2.reuse, 0x40, RZ ;  /* 0x0000004002047824 */ /* 0x040fe200078e00ff */
[----:B------:R-:W-:Y:S01]  /*3e00*/  R2P PR, R2, 0x6 ;  /* 0x0000000602007804 */ /* 0x000fe20000000000 */
[----:B------:R-:W-:Y:S01]  /*3e10*/  IMAD.SHL.U32 R14, R14, 0x8, RZ ;  /* 0x000000080e0e7824 */ /* 0x000fe200078e00ff */
[----:B------:R-:W0:Y:S01]  /*3e20*/  LDGDEPBAR ;  /* 0x00000000000079af */ /* 0x000e220000000000 */
[----:B------:R-:W-:Y:S01]  /*3e30*/  IMAD R194, R89, 0x400, R0 ;  /* 0x0000040059c27824 */ /* 0x000fe200078e0200 */
[----:B---34-:R-:W-:Y:S01]  /*3e40*/  LOP3.LUT R9, R4, 0x1c0, RZ, 0xc0, !PT ;  /* 0x000001c004097812 */ /* 0x018fe200078ec0ff */
        /* <DEDUP_REMOVED lines=15> */
[----:B------:R-:W-:-:S02]  /*3f40*/  UIADD3 UR4, UR5, UR4, URZ ;  /* 0x0000000405047290 */ /* 0x000fc4000fffe03f */
[----:B------:R-:W-:Y:S01]  /*3f50*/  IMAD.SHL.U32 R193, R193, 0x2, RZ ;  /* 0x00000002c1c17824 */ /* 0x000fe200078e00ff */
[----:B------:R-:W-:Y:S01]  /*3f60*/  LDSM.16.M88.4 R76, [R189] ;  /* 0x00000000bd4c783b */ /* 0x000fe20000000200 */
[----:B------:R-:W-:-:S03]  /*3f70*/  UIADD3 UR5, UR13, -UR26, URZ ;  /* 0x8000001a0d057290 */ /* 0x000fc6000fffe03f */
[----:B-1----:R-:W1:Y:S01]  /*3f80*/  LDSM.16.M88.4 R24, [R193+0x6000] ;  /* 0x00600000c118783b */ /* 0x002e620000000200 */
[C---:B------:R-:W-:Y:S02]  /*3f90*/  IADD3 R2, R193.reuse, 0x6000, RZ ;  /* 0x00006000c1027810 */ /* 0x040fe40007ffe0ff */
[----:B------:R-:W-:Y:S01]  /*3fa0*/  IADD3 R191, R193, 0x6020, RZ ;  /* 0x00006020c1bf7810 */ /* 0x000fe20007ffe0ff */
[----:B------:R-:W3:Y:S01]  /*3fb0*/  LDSM.16.M88.4 R16, [R193+0x6800] ;  /* 0x00680000c110783b */ /* 0x000ee20000000200 */
[----:B------:R-:W-:Y:S01]  /*3fc0*/  @P1 IADD3 R191, R2, -0x20, RZ ;  /* 0xffffffe002bf1810 */ /* 0x000fe20007ffe0ff */
[----:B------:R-:W-:Y:S02]  /*3fd0*/  IMAD.MOV.U32 R2, RZ, RZ, 0x40 ;  /* 0x00000040ff027424 */ /* 0x000fe400078e00ff */
[----:B------:R-:W4:Y:S01]  /*3fe0*/  LDSM.16.M88.4 R8, [R193+0x7000] ;  /* 0x00700000c108783b */ /* 0x000f220000000200 */
[C---:B------:R-:W-:Y:S02]  /*3ff0*/  IADD3 R183, R191.reuse, 0x800, RZ ;  /* 0x00000800bfb77810 */ /* 0x040fe40007ffe0ff */
[----:B------:R-:W-:Y:S01]  /*4000*/  SEL R2, R2, 0xffffffc0, !P2 ;  /* 0xffffffc002027807 */ /* 0x000fe20005000000 */
[----:B------:R-:W5:Y:S01]  /*4010*/  LDSM.16.M88.4 R32, [R191] ;  /* 0x00000000bf20783b */ /* 0x000f620000000200 */
[----:B------:R-:W-:-:S02]  /*4020*/  IADD3 R182, R191, 0x1000, RZ ;  /* 0x00001000bfb67810 */ /* 0x000fc40007ffe0ff */
[----:B------:R-:W-:Y:S01]  /*4030*/  IADD3 R181, R191, 0x1800, RZ ;  /* 0x00001800bfb57810 */ /* 0x000fe20007ffe0ff */
[----:B------:R-:W2:Y:S01]  /*4040*/  LDSM.16.M88.4 R36, [R193+0x7800] ;  /* 0x00780000c124783b */ /* 0x000ea20000000200 */
[----:B------:R-:W-:Y:S01]  /*4050*/  IMAD.IADD R187, R193, 0x1, R2 ;  /* 0x00000001c1bb7824 */ /* 0x000fe200078e0202 */
[----:B------:R-:W-:Y:S01]  /*4060*/  IADD3 R179, R191, 0x2000, RZ ;  /* 0x00002000bfb37810 */ /* 0x000fe20007ffe0ff */
[----:B------:R-:W-:Y:S01]  /*4070*/  IMAD.IADD R180, R2, 0x1, R191 ;  /* 0x0000000102b47824 */ /* 0x000fe200078e02bf */
[----:B------:R-:W2:Y:S01]  /*4080*/  LDSM.16.M88.4 R64, [R191+0x800] ;  /* 0x00080000bf40783b */ /* 0x000ea20000000200 */
[----:B------:R-:W-:Y:S02]  /*4090*/  LEA R2, R89, UR12, 0x4 ;  /* 0x0000000c59027c11 */ /* 0x000fe4000f8e20ff */
[C---:B------:R-:W-:Y:S01]  /*40a0*/  IADD3 R178, R191.reuse, 0x2800, RZ ;  /* 0x00002800bfb27810 */ /* 0x040fe20007ffe0ff */
[----:B------:R-:W2:Y:S01]  /*40b0*/  LDSM.16.M88.4 R60, [R191+0x1000] ;  /* 0x00100000bf3c783b */ /* 0x000ea20000000200 */
[----:B------:R-:W-:Y:S01]  /*40c0*/  IADD3 R177, R191, 0x3000, RZ ;  /* 0x00003000bfb17810 */ /* 0x000fe20007ffe0ff */
[----:B------:R-:W-:Y:S01]  /*40d0*/  IMAD.IADD R3, R3, 0x1, R2 ;  /* 0x0000000103037824 */ /* 0x000fe200078e0202 */
[C---:B------:R-:W-:Y:S01]  /*40e0*/  IADD3 R176, R191.reuse, 0x3800, RZ ;  /* 0x00003800bfb07810 */ /* 0x040fe20007ffe0ff */
[----:B------:R-:W2:Y:S01]  /*40f0*/  LDSM.16.M88.4 R44, [R187+0x6000] ;  /* 0x00600000bb2c783b */ /* 0x000ea20000000200 */
[----:B------:R-:W-:-:S02]  /*4100*/  IADD3 R175, R191, 0x4000, RZ ;  /* 0x00004000bfaf7810 */ /* 0x000fc40007ffe0ff */
[C---:B------:R-:W-:Y:S01]  /*4110*/  IADD3 R199, R3.reuse, 0x8, RZ ;  /* 0x0000000803c77810 */ /* 0x040fe20007ffe0ff */
[----:B------:R-:W2:Y:S01]  /*4120*/  LDSM.16.M88.4 R84, [R191+0x1800] ;  /* 0x00180000bf54783b */ /* 0x000ea20000000200 */
[----:B------:R-:W-:Y:S02]  /*4130*/  IADD3 R206, R3, UR5, RZ ;  /* 0x0000000503ce7c10 */ /* 0x000fe4000fffe0ff */
[----:B------:R-:W-:Y:S01]  /*4140*/  IADD3 R203, R199, UR5, RZ ;  /* 0x00000005c7cb7c10 */ /* 0x000fe2000fffe0ff */
[----:B------:R-:W2:Y:S01]  /*4150*/  LDSM.16.M88.4 R40, [R187+0x6800] ;  /* 0x00680000bb28783b */ /* 0x000ea20000000200 */
[----:B------:R-:W-:Y:S02]  /*4160*/  IADD3 R204, R3, UR4, RZ ;  /* 0x0000000403cc7c10 */ /* 0x000fe4000fffe0ff */
[----:B------:R-:W-:Y:S01]  /*4170*/  IADD3 R199, R199, UR4, RZ ;  /* 0x00000004c7c77c10 */ /* 0x000fe2000fffe0ff */
[----:B-1----:R-:W-:Y:S01]  /*4180*/  HMMA.16816.F32 R28, R52, R24, RZ ;  /* 0x00000018341c723c */ /* 0x002fe200000018ff */
[----:B------:R-:W-:Y:S01]  /*4190*/  LDSM.16.M88.4 R72, [R180] ;  /* 0x00000000b448783b */ /* 0x000fe20000000200 */
[----:B------:R-:W-:-:S02]  /*41a0*/  IADD3 R205, R206, -c[0x0][0x2e4], RZ ;  /* 0x8000b900cecd7a10 */ /* 0x000fc40007ffe0ff */
[----:B------:R-:W-:Y:S01]  /*41b0*/  IADD3 R202, R203, -c[0x0][0x2e4], RZ ;  /* 0x8000b900cbca7a10 */ /* 0x000fe20007ffe0ff */
[----:B------:R-:W-:Y:S01]  /*41c0*/  LDSM.16.M88.4 R68, [R180+0x800] ;  /* 0x00080000b444783b */ /* 0x000fe20000000200 */
[----:B------:R-:W-:Y:S02]  /*41d0*/  IMNMX R204, R204, UR13, PT ;  /* 0x0000000dcccc7c17 */ /* 0x000fe4000b800200 */
[C---:B------:R-:W-:Y:S01]  /*41e0*/  HMMA.16816.F32 R24, R52.reuse, R26, RZ ;  /* 0x0000001a3418723c */ /* 0x040fe200000018ff */
[----:B------:R-:W-:Y:S02]  /*41f0*/  IMNMX R199, R199, UR13, PT ;  /* 0x0000000dc7c77c17 */ /* 0x000fe4000b800200 */
[----:B------:R-:W-:Y:S02]  /*4200*/  IMNMX R205, RZ, R205, !PT ;  /* 0x000000cdffcd7217 */ /* 0x000fe40007800200 */
[----:B------:R-:W-:Y:S02]  /*4210*/  IMNMX R202, RZ, R202, !PT ;  /* 0x000000caffca7217 */ /* 0x000fe40007800200 */
[C---:B------:R-:W-:Y:S01]  /*4220*/  IADD3 R174, R191.reuse, 0x4800, RZ ;  /* 0x00004800bfae7810 */ /* 0x040fe20007ffe0ff */
[----:B---3--:R-:W-:Y:S01]  /*4230*/  HMMA.16816.F32 R20, R52, R16, RZ ;  /* 0x000000103414723c */ /* 0x008fe200000018ff */
[----:B------:R-:W-:-:S02]  /*4240*/  IADD3 R173, R191, 0x5000, RZ ;  /* 0x00005000bfad7810 */ /* 0x000fc40007ffe0ff */
[----:B------:R-:W-:-:S05]  /*4250*/  IADD3 R172, R191, 0x5800, RZ ;  /* 0x00005800bfac7810 */ /* 0x000fca0007ffe0ff */
[C---:B------:R-:W-:Y:S08]  /*4260*/  HMMA.16816.F32 R16, R52.reuse, R18, RZ ;  /* 0x000000123410723c */ /* 0x040ff000000018ff */
[C---:B----4-:R-:W-:Y:S08]  /*4270*/  HMMA.16816.F32 R12, R52.reuse, R8, RZ ;  /* 0x00000008340c723c */ /* 0x050ff000000018ff */
[----:B------:R-:W-:Y:S08]  /*4280*/  HMMA.16816.F32 R8, R52, R10, RZ ;  /* 0x0000000a3408723c */ /* 0x000ff000000018ff */
[C---:B-----5:R-:W-:Y:S08]  /*4290*/  HMMA.16816.F32 R28, R56.reuse, R32, R28 ;  /* 0x00000020381c723c */ /* 0x060ff0000000181c */
[----:B------:R-:W-:Y:S01]  /*42a0*/  HMMA.16816.F32 R24, R56, R34, R24 ;  /* 0x000000223818723c */ /* 0x000fe20000001818 */
[----:B------:R-:W-:Y:S07]  /*42b0*/  LDSM.16.M88.4 R32, [R187+0x7800] ;  /* 0x00780000bb20783b */ /* 0x000fee0000000200 */
[C---:B--2---:R-:W-:Y:S08]  /*42c0*/  HMMA.16816.F32 R80, R52.reuse, R36, RZ ;  /* 0x000000243450723c */ /* 0x044ff000000018ff */
[----:B------:R-:W-:Y:S01]  /*42d0*/  HMMA.16816.F32 R52, R52, R38, RZ ;  /* 0x000000263434723c */ /* 0x000fe200000018ff */
[----:B------:R-:W1:Y:S07]  /*42e0*/  LDSM.16.M88.4 R36, [R187+0x7000] ;  /* 0x00700000bb24783b */ /* 0x000e6e0000000200 */
[C---:B------:R-:W-:Y:S08]  /*42f0*/  HMMA.16816.F32 R20, R56.reuse, R64, R20 ;  /* 0x000000403814723c */ /* 0x040ff00000001814 */
[C---:B------:R-:W-:Y:S01]  /*4300*/  HMMA.16816.F32 R16, R56.reuse, R66, R16 ;  /* 0x000000423810723c */ /* 0x040fe20000001810 */
[----:B------:R-:W2:Y:S07]  /*4310*/  LDSM.16.M88.4 R64, [R180+0x1000] ;  /* 0x00100000b440783b */ /* 0x000eae0000000200 */
[C---:B------:R-:W-:Y:S08]  /*4320*/  HMMA.16816.F32 R12, R56.reuse, R60, R12 ;  /* 0x0000003c380c723c */ /* 0x040ff0000000180c */
[----:B------:R-:W-:Y:S01]  /*4330*/  HMMA.16816.F32 R8, R56, R62, R8 ;  /* 0x0000003e3808723c */ /* 0x000fe20000001808 */
[----:B------:R-:W-:Y:S07]  /*4340*/  LDSM.16.M88.4 R60, [R180+0x1800] ;  /* 0x00180000b43c783b */ /* 0x000fee0000000200 */
[C---:B------:R-:W-:Y:S08]  /*4350*/  HMMA.16816.F32 R28, R48.reuse, R44, R28 ;  /* 0x0000002c301c723c */ /* 0x040ff0000000181c */
[----:B------:R-:W-:Y:S01]  /*4360*/  HMMA.16816.F32 R24, R48, R46, R24 ;  /* 0x0000002e3018723c */ /* 0x000fe20000001818 */
[----:B------:R-:W-:Y:S07]  /*4370*/  LDSM.16.M88.4 R44, [R194+0x2000] ;  /* 0x00200000c22c783b */ /* 0x000fee0000000200 */
[C---:B------:R-:W-:Y:S08]  /*4380*/  HMMA.16816.F32 R80, R56.reuse, R84, R80 ;  /* 0x000000543850723c */ /* 0x040ff00000001850 */
[----:B------:R-:W-:Y:S01]  /*4390*/  HMMA.16816.F32 R52, R56, R86, R52 ;  /* 0x000000563834723c */ /* 0x000fe20000001834 */
[----:B------:R-:W-:Y:S07]  /*43a0*/  LDSM.16.M88.4 R56, [R192+0x2000] ;  /* 0x00200000c038783b */ /* 0x000fee0000000200 */
[C---:B------:R-:W-:Y:S08]  /*43b0*/  HMMA.16816.F32 R20, R48.reuse, R40, R20 ;  /* 0x000000283014723c */ /* 0x040ff00000001814 */
[C---:B------:R-:W-:Y:S01]  /*43c0*/  HMMA.16816.F32 R16, R48.reuse, R42, R16 ;  /* 0x0000002a3010723c */ /* 0x040fe20000001810 */
[----:B------:R-:W3:Y:S07]  /*43d0*/  LDSM.16.M88.4 R40, [R193+0x8000] ;  /* 0x00800000c128783b */ /* 0x000eee0000000200 */
[C---:B-1----:R-:W-:Y:S08]  /*43e0*/  HMMA.16816.F32 R12, R48.reuse, R36, R12 ;  /* 0x00000024300c723c */ /* 0x042ff0000000180c */
[----:B------:R-:W-:Y:S01]  /*43f0*/  HMMA.16816.F32 R8, R48, R38, R8 ;  /* 0x000000263008723c */ /* 0x000fe20000001808 */
[----:B------:R-:W1:Y:S07]  /*4400*/  LDSM.16.M88.4 R36, [R193+0x8800] ;  /* 0x00880000c124783b */ /* 0x000e6e0000000200 */
[C---:B------:R-:W-:Y:S08]  /*4410*/  HMMA.16816.F32 R28, R76.reuse, R72, R28 ;  /* 0x000000484c1c723c */ /* 0x040ff0000000181c */
        /* <DEDUP_REMOVED lines=8> */
[----:B------:R-:W-:Y:S07]  /*44a0*/  LDSM.16.M88.4 R68, [R189+0x2000] ;  /* 0x00200000bd44783b */ /* 0x000fee0000000200 */
[C---:B--2---:R-:W-:Y:S08]  /*44b0*/  HMMA.16816.F32 R12, R76.reuse, R64, R12 ;  /* 0x000000404c0c723c */ /* 0x044ff0000000180c */
[----:B------:R-:W-:Y:S01]  /*44c0*/  HMMA.16816.F32 R8, R76, R66, R8 ;  /* 0x000000424c08723c */ /* 0x000fe20000001808 */
[----:B------:R-:W-:Y:S07]  /*44d0*/  LDSM.16.M88.4 R64, [R180+0x2000] ;  /* 0x00200000b440783b */ /* 0x000fee0000000200 */
[C---:B---3--:R-:W-:Y:S08]  /*44e0*/  HMMA.16816.F32 R28, R44.reuse, R40, R28 ;  /* 0x000000282c1c723c */ /* 0x048ff0000000181c */
[----:B------:R-:W-:Y:S01]  /*44f0*/  HMMA.16816.F32 R24, R44, R42, R24 ;  /* 0x0000002a2c18723c */ /* 0x000fe20000001818 */
[----:B------:R-:W2:Y:S07]  /*4500*/  LDSM.16.M88.4 R40, [R191+0x2800] ;  /* 0x00280000bf28783b */ /* 0x000eae0000000200 */
[C---:B------:R-:W-:Y:S08]  /*4510*/  HMMA.16816.F32 R80, R76.reuse, R60, R80 ;  /* 0x0000003c4c50723c */ /* 0x040ff00000001850 */
[----:B------:R-:W-:Y:S01]  /*4520*/  HMMA.16816.F32 R60, R76, R62, R52 ;  /* 0x0000003e4c3c723c */ /* 0x000fe20000001834 */
[----:B------:R-:W3:Y:S07]  /*4530*/  LDSM.16.M88.4 R52, [R191+0x2000] ;  /* 0x00200000bf34783b */ /* 0x000eee0000000200 */
[C---:B-1----:R-:W-:Y:S08]  /*4540*/  HMMA.16816.F32 R20, R44.reuse, R36, R20 ;  /* 0x000000242c14723c */ /* 0x042ff00000001814 */
[C---:B------:R-:W-:Y:S01]  /*4550*/  HMMA.16816.F32 R16, R44.reuse, R38, R16 ;  /* 0x000000262c10723c */ /* 0x040fe20000001810 */
[----:B------:R-:W1:Y:S07]  /*4560*/  LDSM.16.M88.4 R36, [R191+0x3000] ;  /* 0x00300000bf24783b */ /* 0x000e6e0000000200 */
[C---:B----4-:R-:W-:Y:S08]  /*4570*/  HMMA.16816.F32 R12, R44.reuse, R32, R12 ;  /* 0x000000202c0c723c */ /* 0x050ff0000000180c */
[C---:B------:R-:W-:Y:S01]  /*4580*/  HMMA.16816.F32 R8, R44.reuse, R34, R8 ;  /* 0x000000222c08723c */ /* 0x040fe20000001808 */
[----:B------:R-:W4:Y:S07]  /*4590*/  LDSM.16.M88.4 R32, [R191+0x3800] ;  /* 0x00380000bf20783b */ /* 0x000f2e0000000200 */
[C---:B-----5:R-:W-:Y:S08]  /*45a0*/  HMMA.16816.F32 R80, R44.reuse, R48, R80 ;  /* 0x000000302c50723c */ /* 0x060ff00000001850 */
[----:B------:R-:W-:Y:S01]  /*45b0*/  HMMA.16816.F32 R60, R44, R50, R60 ;  /* 0x000000322c3c723c */ /* 0x000fe2000000183c */
[----:B------:R-:W-:Y:S04]  /*45c0*/  LDSM.16.M88.4 R48, [R190+0x2000] ;  /* 0x00200000be30783b */ /* 0x000fe80000000200 */
[----:B------:R-:W5:Y:S03]  /*45d0*/  LDSM.16.M88.4 R44, [R187+0x8000] ;  /* 0x00800000bb2c783b */ /* 0x000f660000000200 */
[C---:B--2---:R-:W-:Y:S08]  /*45e0*/  HMMA.16816.F32 R20, R56.reuse, R40, R20 ;  /* 0x000000283814723c */ /* 0x044ff00000001814 */
[C---:B------:R-:W-:Y:S01]  /*45f0*/  HMMA.16816.F32 R16, R56.reuse, R42, R16 ;  /* 0x0000002a3810723c */ /* 0x040fe20000001810 */
[----:B------:R-:W2:Y:S07]  /*4600*/  LDSM.16.M88.4 R40, [R187+0x8800] ;  /* 0x00880000bb28783b */ /* 0x000eae0000000200 */
[C---:B---3--:R-:W-:Y:S08]  /*4610*/  HMMA.16816.F32 R28, R56.reuse, R52, R28 ;  /* 0x00000034381c723c */ /* 0x048ff0000000181c */
[C---:B------:R-:W-:Y:S01]  /*4620*/  HMMA.16816.F32 R24, R56.reuse, R54, R24 ;  /* 0x000000363818723c */ /* 0x040fe20000001818 */
[----:B------:R-:W3:Y:S07]  /*4630*/  LDSM.16.M88.4 R52, [R187+0x9000] ;  /* 0x00900000bb34783b */ /* 0x000eee0000000200 */
[C---:B-1----:R-:W-:Y:S08]  /*4640*/  HMMA.16816.F32 R12, R56.reuse, R36, R12 ;  /* 0x00000024380c723c */ /* 0x042ff0000000180c */
[C---:B------:R-:W-:Y:S01]  /*4650*/  HMMA.16816.F32 R8, R56.reuse, R38, R8 ;  /* 0x000000263808723c */ /* 0x040fe20000001808 */
[----:B------:R-:W1:Y:S07]  /*4660*/  LDSM.16.M88.4 R36, [R187+0x9800] ;  /* 0x00980000bb24783b */ /* 0x000e6e0000000200 */
[C---:B----4-:R-:W-:Y:S08]  /*4670*/  HMMA.16816.F32 R80, R56.reuse, R32, R80 ;  /* 0x000000203850723c */ /* 0x050ff00000001850 */
[----:B------:R-:W-:Y:S01]  /*4680*/  HMMA.16816.F32 R60, R56, R34, R60 ;  /* 0x00000022383c723c */ /* 0x000fe2000000183c */
[----:B------:R-:W4:Y:S07]  /*4690*/  LDSM.16.M88.4 R32, [R180+0x2800] ;  /* 0x00280000b420783b */ /* 0x000f2e0000000200 */
[C---:B-----5:R-:W-:Y:S08]  /*46a0*/  HMMA.16816.F32 R28, R48.reuse, R44, R28 ;  /* 0x0000002c301c723c */ /* 0x060ff0000000181c */
[C---:B------:R-:W-:Y:S01]  /*46b0*/  HMMA.16816.F32 R24, R48.reuse, R46, R24 ;  /* 0x0000002e3018723c */ /* 0x040fe20000001818 */
[----:B------:R-:W5:Y:S07]  /*46c0*/  LDSM.16.M88.4 R44, [R180+0x3000] ;  /* 0x00300000b42c783b */ /* 0x000f6e0000000200 */
[C---:B--2---:R-:W-:Y:S08]  /*46d0*/  HMMA.16816.F32 R20, R48.reuse, R40, R20 ;  /* 0x000000283014723c */ /* 0x044ff00000001814 */
[C---:B------:R-:W-:Y:S01]  /*46e0*/  HMMA.16816.F32 R56, R48.reuse, R42, R16 ;  /* 0x0000002a3038723c */ /* 0x040fe20000001810 */
[----:B------:R-:W-:Y:S04]  /*46f0*/  LDSM.16.M88.4 R40, [R194+0x4000] ;  /* 0x00400000c228783b */ /* 0x000fe80000000200 */
[----:B------:R-:W2:Y:S03]  /*4700*/  LDSM.16.M88.4 R16, [R193+0xa000] ;  /* 0x00a00000c110783b */ /* 0x000ea60000000200 */
[C---:B---3--:R-:W-:Y:S08]  /*4710*/  HMMA.16816.F32 R12, R48.reuse, R52, R12 ;  /* 0x00000034300c723c */ /* 0x048ff0000000180c */
[C---:B------:R-:W-:Y:S01]  /*4720*/  HMMA.16816.F32 R8, R48.reuse, R54, R8 ;  /* 0x000000363008723c */ /* 0x040fe20000001808 */
[----:B------:R-:W-:Y:S07]  /*4730*/  LDSM.16.M88.4 R52, [R193+0xb800] ;  /* 0x00b80000c134783b */ /* 0x000fee0000000200 */
[C---:B-1----:R-:W-:Y:S08]  /*4740*/  HMMA.16816.F32 R80, R48.reuse, R36, R80 ;  /* 0x000000243050723c */ /* 0x042ff00000001850 */
[----:B------:R-:W-:Y:S01]  /*4750*/  HMMA.16816.F32 R60, R48, R38, R60 ;  /* 0x00000026303c723c */ /* 0x000fe2000000183c */
[----:B------:R-:W1:Y:S04]  /*4760*/  LDSM.16.M88.4 R36, [R193+0xa800] ;  /* 0x00a80000c124783b */ /* 0x000e680000000200 */
[----:B------:R-:W-:Y:S03]  /*4770*/  LDSM.16.M88.4 R48, [R192+0x4000] ;  /* 0x00400000c030783b */ /* 0x000fe60000000200 */
[C---:B------:R-:W-:Y:S08]  /*4780*/  HMMA.16816.F32 R28, R68.reuse, R64, R28 ;  /* 0x00000040441c723c */ /* 0x040ff0000000181c */
[C---:B------:R-:W-:Y:S08]  /*4790*/  HMMA.16816.F32 R24, R68.reuse, R66, R24 ;  /* 0x000000424418723c */ /* 0x040ff00000001818 */
[C---:B----4-:R-:W-:Y:S08]  /*47a0*/  HMMA.16816.F32 R20, R68.reuse, R32, R20 ;  /* 0x000000204414723c */ /* 0x050ff00000001814 */
[C---:B------:R-:W-:Y:S01]  /*47b0*/  HMMA.16816.F32 R56, R68.reuse, R34, R56 ;  /* 0x000000224438723c */ /* 0x040fe20000001838 */
[----:B------:R-:W3:Y:S07]  /*47c0*/  LDSM.16.M88.4 R32, [R193+0xb000] ;  /* 0x00b00000c120783b */ /* 0x000eee0000000200 */
[C---:B-----5:R-:W-:Y:S08]  /*47d0*/  HMMA.16816.F32 R12, R68.reuse, R44, R12 ;  /* 0x0000002c440c723c */ /* 0x060ff0000000180c */
[----:B------:R-:W-:Y:S01]  /*47e0*/  HMMA.16816.F32 R8, R68, R46, R8 ;  /* 0x0000002e4408723c */ /* 0x000fe20000001808 */
[----:B------:R-:W4:Y:S07]  /*47f0*/  LDSM.16.M88.4 R44, [R191+0x4000] ;  /* 0x00400000bf2c783b */ /* 0x000f2e0000000200 */
[C---:B--2---:R-:W-:Y:S08]  /*4800*/  HMMA.16816.F32 R28, R40.reuse, R16, R28 ;  /* 0x00000010281c723c */ /* 0x044ff0000000181c */
[----:B------:R-:W-:Y:S01]  /*4810*/  HMMA.16816.F32 R24, R40, R18, R24 ;  /* 0x000000122818723c */ /* 0x000fe20000001818 */
[----:B------:R-:W2:Y:S07]  /*4820*/  LDSM.16.M88.4 R16, [R191+0x4800] ;  /* 0x00480000bf10783b */ /* 0x000eae0000000200 */
[C---:B------:R-:W-:Y:S08]  /*4830*/  HMMA.16816.F32 R80, R68.reuse, R72, R80 ;  /* 0x000000484450723c */ /* 0x040ff00000001850 */
[----:B------:R-:W-:Y:S01]  /*4840*/  HMMA.16816.F32 R60, R68, R74, R60 ;  /* 0x0000004a443c723c */ /* 0x000fe2000000183c */
[----:B------:R-:W-:Y:S07]  /*4850*/  LDSM.16.M88.4 R68, [R191+0x5800] ;  /* 0x00580000bf44783b */ /* 0x000fee0000000200 */
[C---:B-1----:R-:W-:Y:S08]  /*4860*/  HMMA.16816.F32 R20, R40.reuse, R36, R20 ;  /* 0x000000242814723c */ /* 0x042ff00000001814 */
[C---:B------:R-:W-:Y:S01]  /*4870*/  HMMA.16816.F32 R56, R40.reuse, R38, R56 ;  /* 0x000000262838723c */ /* 0x040fe20000001838 */
[----:B------:R-:W1:Y:S07]  /*4880*/  LDSM.16.M88.4 R36, [R191+0x5000] ;  /* 0x00500000bf24783b */ /* 0x000e6e0000000200 */
[C---:B---3--:R-:W-:Y:S08]  /*4890*/  HMMA.16816.F32 R12, R40.reuse, R32, R12 ;  /* 0x00000020280c723c */ /* 0x048ff0000000180c */
[C---:B------:R-:W-:Y:S01]  /*48a0*/  HMMA.16816.F32 R64, R40.reuse, R34, R8 ;  /* 0x000000222840723c */ /* 0x040fe20000001808 */
[----:B------:R-:W-:Y:S04]  /*48b0*/  LDSM.16.M88.4 R32, [R190+0x4000] ;  /* 0x00400000be20783b */ /* 0x000fe80000000200 */
[----:B------:R-:W3:Y:S03]  /*48c0*/  LDSM.16.M88.4 R8, [R187+0xa000] ;  /* 0x00a00000bb08783b */ /* 0x000ee60000000200 */
[C---:B------:R-:W-:Y:S08]  /*48d0*/  HMMA.16816.F32 R80, R40.reuse, R52, R80 ;  /* 0x000000342850723c */ /* 0x040ff00000001850 */
[----:B------:R-:W-:Y:S01]  /*48e0*/  HMMA.16816.F32 R60, R40, R54, R60 ;  /* 0x00000036283c723c */ /* 0x000fe2000000183c */
[----:B------:R-:W5:Y:S04]  /*48f0*/  LDSM.16.M88.4 R40, [R187+0xa800] ;  /* 0x00a80000bb28783b */ /* 0x000f680000000200 */
[----:B------:R-:W-:Y:S03]  /*4900*/  LDSM.16.M88.4 R52, [R180+0x4800] ;  /* 0x00480000b434783b */ /* 0x000fe60000000200 */
[C---:B----4-:R-:W-:Y:S08]  /*4910*/  HMMA.16816.F32 R28, R48.reuse, R44, R28 ;  /* 0x0000002c301c723c */ /* 0x050ff0000000181c */
[C---:B------:R-:W-:Y:S01]  /*4920*/  HMMA.16816.F32 R24, R48.reuse, R46, R24 ;  /* 0x0000002e3018723c */ /* 0x040fe20000001818 */
[----:B------:R-:W-:Y:S07]  /*4930*/  LDSM.16.M88.4 R44, [R187+0xb800] ;  /* 0x00b80000bb2c783b */ /* 0x000fee0000000200 */
[C---:B--2---:R-:W-:Y:S08]  /*4940*/  HMMA.16816.F32 R20, R48.reuse, R16, R20 ;  /* 0x000000103014723c */ /* 0x044ff00000001814 */
[C---:B------:R-:W-:Y:S01]  /*4950*/  HMMA.16816.F32 R56, R48.reuse, R18, R56 ;  /* 0x000000123038723c */ /* 0x040fe20000001838 */
[----:B------:R-:W2:Y:S07]  /*4960*/  LDSM.16.M88.4 R16, [R187+0xb000] ;  /* 0x00b00000bb10783b */ /* 0x000eae0000000200 */
[C---:B-1----:R-:W-:Y:S08]  /*4970*/  HMMA.16816.F32 R12, R48.reuse, R36, R12 ;  /* 0x00000024300c723c */ /* 0x042ff0000000180c */
[C---:B------:R-:W-:Y:S01]  /*4980*/  HMMA.16816.F32 R64, R48.reuse, R38, R64 ;  /* 0x000000263040723c */ /* 0x040fe20000001840 */
[----:B------:R-:W-:Y:S07]  /*4990*/  LDSM.16.M88.4 R36, [R180+0x4000] ;  /* 0x00400000b424783b */ /* 0x000fee0000000200 */
[C---:B------:R-:W-:Y:S08]  /*49a0*/  HMMA.16816.F32 R80, R48.reuse, R68, R80 ;  /* 0x000000443050723c */ /* 0x040ff00000001850 */
[----:B------:R-:W-:Y:S01]  /*49b0*/  HMMA.16816.F32 R60, R48, R70, R60 ;  /* 0x00000046303c723c */ /* 0x000fe2000000183c */
[----:B------:R-:W1:Y:S04]  /*49c0*/  LDSM.16.M88.4 R48, [R189+0x4000] ;  /* 0x00400000bd30783b */ /* 0x000e680000000200 */
[----:B------:R-:W-:Y:S03]  /*49d0*/  LDSM.16.M88.4 R68, [R180+0x5800] ;  /* 0x00580000b444783b */ /* 0x000fe60000000200 */
[C---:B---3--:R-:W-:Y:S08]  /*49e0*/  HMMA.16816.F32 R28, R32.reuse, R8, R28 ;  /* 0x00000008201c723c */ /* 0x048ff0000000181c */
[----:B------:R-:W-:Y:S01]  /*49f0*/  HMMA.16816.F32 R24, R32, R10, R24 ;  /* 0x0000000a2018723c */ /* 0x000fe20000001818 */
[----:B------:R-:W3:Y:S01]  /*4a00*/  LDSM.16.M88.4 R8, [R180+0x5000] ;  /* 0x00500000b408783b */ /* 0x000ee20000000200 */
[----:B------:R-:W-:-:S06]  /*4a10*/  DEPBAR.LE SB0, 0x0 ;  /* 0x000080000000791a */ /* 0x000fcc0000000000 */
[C---:B-----5:R-:W-:Y:S08]  /*4a20*/  HMMA.16816.F32 R20, R32.reuse, R40, R20 ;  /* 0x000000282014723c */ /* 0x060ff00000001814 */
[C---:B------:R-:W-:Y:S08]  /*4a30*/  HMMA.16816.F32 R56, R32.reuse, R42, R56 ;  /* 0x0000002a2038723c */ /* 0x040ff00000001838 */
[C---:B--2---:R-:W-:Y:S08]  /*4a40*/  HMMA.16816.F32 R12, R32.reuse, R16, R12 ;  /* 0x00000010200c723c */ /* 0x044ff0000000180c */
[C---:B------:R-:W-:Y:S08]  /*4a50*/  HMMA.16816.F32 R64, R32.reuse, R18, R64 ;  /* 0x000000122040723c */ /* 0x040ff00000001840 */
[C---:B------:R-:W-:Y:S08]  /*4a60*/  HMMA.16816.F32 R80, R32.reuse, R44, R80 ;  /* 0x0000002c2050723c */ /* 0x040ff00000001850 */
[----:B------:R-:W-:Y:S08]  /*4a70*/  HMMA.16816.F32 R60, R32, R46, R60 ;  /* 0x0000002e203c723c */ /* 0x000ff0000000183c */
[C---:B-1----:R-:W-:Y:S08]  /*4a80*/  HMMA.16816.F32 R28, R48.reuse, R36, R28 ;  /* 0x00000024301c723c */ /* 0x042ff0000000181c */
[C---:B------:R-:W-:Y:S08]  /*4a90*/  HMMA.16816.F32 R24, R48.reuse, R38, R24 ;  /* 0x000000263018723c */ /* 0x040ff00000001818 */
[C---:B------:R-:W-:Y:S08]  /*4aa0*/  HMMA.16816.F32 R20, R48.reuse, R52, R20 ;  /* 0x000000343014723c */ /* 0x040ff00000001814 */
[C---:B------:R-:W-:Y:S08]  /*4ab0*/  HMMA.16816.F32 R56, R48.reuse, R54, R56 ;  /* 0x000000363038723c */ /* 0x040ff00000001838 */
[C---:B---3--:R-:W-:Y:S08]  /*4ac0*/  HMMA.16816.F32 R12, R48.reuse, R8, R12 ;  /* 0x00000008300c723c */ /* 0x048ff0000000180c */
[C---:B------:R-:W-:Y:S08]  /*4ad0*/  HMMA.16816.F32 R64, R48.reuse, R10, R64 ;  /* 0x0000000a3040723c */ /* 0x040ff00000001840 */
[C---:B------:R-:W-:Y:S08]  /*4ae0*/  HMMA.16816.F32 R80, R48.reuse, R68, R80 ;  /* 0x000000443050723c */ /* 0x040ff00000001850 */
        /* <DEDUP_REMOVED lines=78> */
.L_x_5367:
[----:B------:R-:W-:-:S04]  /*4fd0*/  ULEA UR6, -UR6, URZ, 0x6 ;  /* 0x0000003f06067291 */ /* 0x000fc8000f8e313f */
[----:B------:R-:W-:Y:S02]  /*4fe0*/  USHF.R.S32.HI UR4, URZ, 0x1f, UR6 ;  /* 0x0000001f3f047899 */ /* 0x000fe40008011406 */
[----:B------:R-:W-:-:S04]  /*4ff0*/  MOV R11, UR6 ;  /* 0x00000006000b7c02 */ /* 0x000fc80008000f00 */
[----:B------:R-:W-:Y:S02]  /*5000*/  MOV R6, UR4 ;  /* 0x0000000400067c02 */ /* 0x000fe40008000f00 */
.L_x_5368:
        /* <DEDUP_REMOVED lines=119> */
.L_x_5370:
[----:B------:R-:W-:Y:S05]  /*5780*/  BSYNC B0 ;  /* 0x0000000000007941 */ /* 0x000fea0003800000 */
.L_x_5369:
[----:B------:R-:W0:Y:S01]  /*5790*/  LDGDEPBAR ;  /* 0x00000000000079af */ /* 0x000e220000000000 */
[----:B------:R-:W-:-:S04]  /*57a0*/  IADD3 R134, P0, R11, R134, RZ ;  /* 0x000000860b867210 */ /* 0x000fc80007f1e0ff */
[----:B------:R-:W-:Y:S02]  /*57b0*/  IADD3.X R133, R6, R133, RZ, P0, !PT ;  /* 0x0000008506857210 */ /* 0x000fe400007fe4ff */
.L_x_5366:
[----:B------:R-:W-:Y:S01]  /*57c0*/  IADD3 R51, R197, UR14, RZ ;  /* 0x0000000ec5337c10 */ /* 0x000fe2000fffe0ff */
[----:B------:R-:W-:-:S03]  /*57d0*/  IMAD.SHL.U32 R188, R0, 0x2, RZ ;  /* 0x0000000200bc7824 */ /* 0x000fc600078e00ff */
[C---:B-1----:R-:W-:Y:S01]  /*57e0*/  IADD3 R34, R51.reuse, 0x1, RZ ;  /* 0x0000000133227810 */ /* 0x042fe20007ffe0ff */
[C---:B------:R-:W-:Y:S01]  /*57f0*/  IMAD.IADD R49, R206.reuse, 0x1, -R51 ;  /* 0x00000001ce317824 */ /* 0x040fe200078e0a33 */
[----:B------:R-:W-:Y:S01]  /*5800*/  IADD3 R11, R51, 0x20, RZ ;  /* 0x00000020330b7810 */ /* 0x000fe20007ffe0ff */
[----:B------:R-:W-:Y:S01]  /*5810*/  IMAD R186, R7, 0x2, R188 ;  /* 0x0000000207ba7824 */ /* 0x000fe200078e02bc */
[C---:B------:R-:W-:Y:S01]  /*5820*/  IADD3 R9, R51.reuse, 0x28, RZ ;  /* 0x0000002833097810 */ /* 0x040fe20007ffe0ff */
[C---:B------:R-:W-:Y:S01]  /*5830*/  IMAD.IADD R50, R206.reuse, 0x1, -R34 ;  /* 0x00000001ce327824 */ /* 0x040fe200078e0a22 */
[C---:B------:R-:W-:Y:S01]  /*5840*/  IADD3 R33, R51.reuse, 0x8, RZ ;  /* 0x0000000833217810 */ /* 0x040fe20007ffe0ff */
[C---:B------:R-:W-:Y:S01]  /*5850*/  IMAD.IADD R41, R206.reuse, 0x1, -R11 ;  /* 0x00000001ce297824 */ /* 0x040fe200078e0a0b */
[C---:B------:R-:W-:Y:S01]  /*5860*/  IADD3 R19, R51.reuse, 0x9, RZ ;  /* 0x0000000933137810 */ /* 0x040fe20007ffe0ff */
[C---:B------:R-:W-:Y:S01]  /*5870*/  IMAD.IADD R39, R206.reuse, 0x1, -R9 ;  /* 0x00000001ce277824 */ /* 0x040fe200078e0a09 */
[C---:B------:R-:W-:Y:S01]  /*5880*/  IADD3 R18, R51.reuse, 0x11, RZ ;  /* 0x0000001133127810 */ /* 0x040fe20007ffe0ff */
[C---:B------:R-:W-:Y:S01]  /*5890*/  IMAD.IADD R47, R206.reuse, 0x1, -R33 ;  /* 0x00000001ce2f7824 */ /* 0x040fe200078e0a21 */
[----:B------:R-:W-:Y:S01]  /*58a0*/  IABS R49, R49 ;  /* 0x0000003100317213 */ /* 0x000fe20000000000 */
[C---:B------:R-:W-:Y:S01]  /*58b0*/  IMAD.IADD R48, R206.reuse, 0x1, -R19 ;  /* 0x00000001ce307824 */ /* 0x040fe200078e0a13 */
[----:B------:R-:W-:Y:S01]  /*58c0*/  IADD3 R17, R51, 0x18, RZ ;  /* 0x0000001833117810 */ /* 0x000fe20007ffe0ff */
[C---:B------:R-:W-:Y:S01]  /*58d0*/  IMAD.IADD R46, R206.reuse, 0x1, -R18 ;  /* 0x00000001ce2e7824 */ /* 0x040fe200078e0a12 */
[----:B------:R-:W-:Y:S01]  /*58e0*/  IABS R50, R50 ;  /* 0x0000003200327213 */ /* 0x000fe20000000000 */
[----:B------:R-:W-:Y:S01]  /*58f0*/  IMAD R185, R5, 0x2, R188 ;  /* 0x0000000205b97824 */ /* 0x000fe200078e02bc */
[C---:B------:R-:W-:Y:S01]  /*5900*/  IADD3 R6, R51.reuse, 0x30, RZ ;  /* 0x0000003033067810 */ /* 0x040fe20007ffe0ff */
[C---:B------:R-:W-:Y:S01]  /*5910*/  IMAD.IADD R43, R206.reuse, 0x1, -R17 ;  /* 0x00000001ce2b7824 */ /* 0x040fe200078e0a11 */
[----:B------:R-:W-:Y:S01]  /*5920*/  IABS R41, R41 ;  /* 0x0000002900297213 */ /* 0x000fe20000000000 */
[----:B------:R-:W1:Y:S01]  /*5930*/  I2F R49, R49 ;  /* 0x0000003100317306 */ /* 0x000e620000201400 */
[----:B------:R-:W-:Y:S01]  /*5940*/  IABS R39, R39 ;  /* 0x0000002700277213 */ /* 0x000fe20000000000 */
[C---:B------:R-:W-:Y:S01]  /*5950*/  IMAD.IADD R37, R206.reuse, 0x1, -R6 ;  /* 0x00000001ce257824 */ /* 0x040fe200078e0a06 */
[----:B------:R-:W-:Y:S01]  /*5960*/  IADD3 R16, R51, 0x19, RZ ;  /* 0x0000001933107810 */ /* 0x000fe20007ffe0ff */
[----:B------:R-:W-:Y:S01]  /*5970*/  IMAD R184, R5, 0x2, R186 ;  /* 0x0000000205b87824 */ /* 0x000fe200078e02ba */
[----:B------:R-:W-:Y:S01]  /*5980*/  IABS R47, R47 ;  /* 0x0000002f002f7213 */ /* 0x000fe20000000000 */
[----:B------:R-:W-:Y:S01]  /*5990*/  LDSM.16.MT88.4 R124, [R188+0xc000] ;  /* 0x00c00000bc7c783b */ /* 0x000fe20000004200 */
[----:B------:R-:W-:Y:S01]  /*59a0*/  IABS R48, R48 ;  /* 0x0000003000307213 */ /* 0x000fe20000000000 */
[----:B------:R-:W3:Y:S01]  /*59b0*/  I2F R50, R50 ;  /* 0x0000003200327306 */ /* 0x000ee20000201400 */
[----:B------:R-:W-:Y:S01]  /*59c0*/  IABS R46, R46 ;  /* 0x0000002e002e7213 */ /* 0x000fe20000000000 */
[----:B------:R-:W-:Y:S01]  /*59d0*/  IMAD.IADD R44, R206, 0x1, -R16 ;  /* 0x00000001ce2c7824 */ /* 0x000fe200078e0a10 */
[----:B------:R-:W-:Y:S01]  /*59e0*/  IABS R43, R43 ;  /* 0x0000002b002b7213 */ /* 0x000fe20000000000 */
[----:B------:R-:W-:Y:S01]  /*59f0*/  LDSM.16.MT88.4 R116, [R186+0xc000] ;  /* 0x00c00000ba74783b */ /* 0x000fe20000004200 */
[----:B------:R-:W-:-:S02]  /*5a00*/  IABS R37, R37 ;  /* 0x0000002500257213 */ /* 0x000fc40000000000 */
[C---:B------:R-:W-:Y:S01]  /*5a10*/  IADD3 R32, R51.reuse, 0x10, RZ ;  /* 0x0000001033207810 */ /* 0x040fe20007ffe0ff */
[----:B------:R-:W4:Y:S01]  /*5a20*/  I2F R41, R41 ;  /* 0x0000002900297306 */ /* 0x000f220000201400 */
[----:B------:R-:W-:Y:S01]  /*5a30*/  IADD3 R10, R51, 0x21, RZ ;  /* 0x00000021330a7810 */ /* 0x000fe20007ffe0ff */
[----:B-1----:R-:W-:Y:S01]  /*5a40*/  FFMA.FTZ R28, R49, -UR24, R28 ;  /* 0x80000018311c7c23 */ /* 0x002fe2000801001c */
[----:B------:R-:W-:Y:S01]  /*5a50*/  IABS R44, R44 ;  /* 0x0000002c002c7213 */ /* 0x000fe20000000000 */
[C---:B------:R-:W-:Y:S01]  /*5a60*/  IMAD.IADD R45, R206.reuse, 0x1, -R32 ;  /* 0x00000001ce2d7824 */ /* 0x040fe200078e0a20 */
[CC--:B------:R-:W-:Y:S01]  /*5a70*/  ISETP.GE.AND P0, PT, R51.reuse, R204.reuse, PT ;  /* 0x000000cc3300720c */ /* 0x0c0fe20003f06270 */
[----:B------:R-:W-:Y:S01]  /*5a80*/  IMAD.IADD R42, R206, 0x1, -R10 ;  /* 0x00000001ce2a7824 */ /* 0x000fe200078e0a0a */
[C---:B--2---:R-:W-:Y:S01]  /*5a90*/  IADD3 R2, R51.reuse, 0x39, RZ ;  /* 0x0000003933027810 */ /* 0x044fe20007ffe0ff */
[----:B------:R-:W1:Y:S01]  /*5aa0*/  I2F R39, R39 ;  /* 0x0000002700277306 */ /* 0x000e620000201400 */
[----:B------:R-:W-:Y:S01]  /*5ab0*/  ISETP.GE.AND P6, PT, R34, R204, PT ;  /* 0x000000cc2200720c */ /* 0x000fe20003fc6270 */
[----:B---3--:R-:W-:Y:S01]  /*5ac0*/  FFMA.FTZ R29, R50, -UR24, R29 ;  /* 0x80000018321d7c23 */ /* 0x008fe2000801001d */
[C---:B------:R-:W-:Y:S01]  /*5ad0*/  ISETP.LT.OR P0, PT, R51.reuse, R205, P0 ;  /* 0x000000cd3300720c */ /* 0x040fe20000701670 */
[----:B------:R-:W-:Y:S01]  /*5ae0*/  IMAD.IADD R35, R206, 0x1, -R2 ;  /* 0x00000001ce237824 */ /* 0x000fe200078e0a02 */
[----:B------:R-:W-:Y:S01]  /*5af0*/  IABS R45, R45 ;  /* 0x0000002d002d7213 */ /* 0x000fe20000000000 */
[----:B------:R-:W-:Y:S01]  /*5b00*/  LDSM.16.MT88.4 R108, [R185+0xc000] ;  /* 0x00c00000b96c783b */ /* 0x000fe20000004200 */
[----:B------:R-:W-:Y:S01]  /*5b10*/  IADD3 R8, R51, 0x29, RZ ;  /* 0x0000002933087810 */ /* 0x000fe20007ffe0ff */
[----:B------:R-:W2:Y:S01]  /*5b20*/  I2F R47, R47 ;  /* 0x0000002f002f7306 */ /* 0x000ea20000201400 */
[----:B------:R-:W-:Y:S01]  /*5b30*/  ISETP.LT.OR P6, PT, R34, R205, P6 ;  /* 0x000000cd2200720c */ /* 0x000fe200037c1670 */
[----:B----4-:R-:W-:Y:S01]  /*5b40*/  FFMA.FTZ R41, R41, -UR24, R12 ;  /* 0x8000001829297c23 */ /* 0x010fe2000801000c */
[----:B------:R-:W-:Y:S01]  /*5b50*/  IABS R42, R42 ;  /* 0x0000002a002a7213 */ /* 0x000fe20000000000 */
[----:B------:R-:W-:Y:S01]  /*5b60*/  IMAD.IADD R40, R206, 0x1, -R8 ;  /* 0x00000001ce287824 */ /* 0x000fe200078e0a08 */
[-C--:B------:R-:W-:Y:S01]  /*5b70*/  ISETP.GE.AND P3, PT, R33, R204.reuse, PT ;  /* 0x000000cc2100720c */ /* 0x080fe20003f66270 */
[----:B------:R-:W-:Y:S01]  /*5b80*/  LDSM.16.MT88.4 R100, [R184+0xc000] ;  /* 0x00c00000b864783b */ /* 0x000fe20000004200 */
[-C--:B------:R-:W-:Y:S01]  /*5b90*/  ISETP.GE.AND P1, PT, R19, R204.reuse, PT ;  /* 0x000000cc1300720c */ /* 0x080fe20003f26270 */
[----:B------:R-:W3:Y:S01]  /*5ba0*/  I2F R48, R48 ;  /* 0x0000003000307306 */ /* 0x000ee20000201400 */
[----:B-1----:R-:W-:Y:S01]  /*5bb0*/  FFMA.FTZ R64, R39, -UR24, R64 ;  /* 0x8000001827407c23 */ /* 0x002fe20008010040 */
[----:B------:R-:W-:Y:S01]  /*5bc0*/  FSEL R12, R28, -INF , !P0 ;  /* 0xff8000001c0c7808 */ /* 0x000fe20004000000 */
[----:B------:R-:W-:Y:S01]  /*5bd0*/  LDSM.16.MT88.4 R72, [R188+0x10000] ;  /* 0x01000000bc48783b */ /* 0x000fe20000004200 */
[----:B------:R-:W-:-:S02]  /*5be0*/  ISETP.GE.AND P0, PT, R18, R204, PT ;  /* 0x000000cc1200720c */ /* 0x000fc40003f06270 */
[----:B------:R-:W-:Y:S01]  /*5bf0*/  FSEL R39, R29, -INF , !P6 ;  /* 0xff8000001d277808 */ /* 0x000fe20007000000 */
[----:B------:R-:W-:Y:S01]  /*5c00*/  LDSM.16.MT88.4 R88, [R185+0x10000] ;  /* 0x01000000b958783b */ /* 0x000fe20000004200 */
[----:B------:R-:W1:Y:S01]  /*5c10*/  I2F R46, R46 ;  /* 0x0000002e002e7306 */ /* 0x000e620000201400 */
[----:B--2---:R-:W-:Y:S01]  /*5c20*/  FFMA.FTZ R24, R47, -UR24, R24 ;  /* 0x800000182f187c23 */ /* 0x004fe20008010018 */
[----:B------:R-:W-:Y:S01]  /*5c30*/  ISETP.GE.AND P6, PT, R17, R204, PT ;  /* 0x000000cc1100720c */ /* 0x000fe20003fc6270 */
[----:B------:R-:W-:Y:S01]  /*5c40*/  LDSM.16.MT88.4 R136, [R186+0xc800] ;  /* 0x00c80000ba88783b */ /* 0x000fe20000004200 */
[----:B------:R-:W-:Y:S02]  /*5c50*/  IABS R35, R35 ;  /* 0x0000002300237213 */ /* 0x000fe40000000000 */
[-C--:B------:R-:W-:Y:S02]  /*5c60*/  ISETP.LT.OR P3, PT, R33, R205.reuse, P3 ;  /* 0x000000cd2100720c */ /* 0x080fe40001f61670 */
[----:B------:R-:W2:Y:S01]  /*5c70*/  I2F R43, R43 ;  /* 0x0000002b002b7306 */ /* 0x000ea20000201400 */
[----:B---3--:R-:W-:Y:S01]  /*5c80*/  FFMA.FTZ R25, R48, -UR24, R25 ;  /* 0x8000001830197c23 */ /* 0x008fe20008010019 */
[----:B------:R-:W-:-:S02]  /*5c90*/  ISETP.LT.OR P1, PT, R19, R205, P1 ;  /* 0x000000cd1300720c */ /* 0x000fc40000f21670 */
[-C--:B------:R-:W-:Y:S02]  /*5ca0*/  ISETP.LT.OR P0, PT, R18, R205.reuse, P0 ;  /* 0x000000cd1200720c */ /* 0x080fe40000701670 */
[----:B------:R-:W-:Y:S02]  /*5cb0*/  IADD3 R4, R51, 0x31, RZ ;  /* 0x0000003133047810 */ /* 0x000fe40007ffe0ff */
[----:B------:R-:W3:Y:S01]  /*5cc0*/  I2F R37, R37 ;  /* 0x0000002500257306 */ /* 0x000ee20000201400 */
[----:B-1----:R-:W-:Y:S01]  /*5cd0*/  FFMA.FTZ R21, R46, -UR24, R21 ;  /* 0x800000182e157c23 */ /* 0x002fe20008010015 */
[----:B------:R-:W-:Y:S01]  /*5ce0*/  ISETP.LT.OR P6, PT, R17, R205, P6 ;  /* 0x000000cd1100720c */ /* 0x000fe200037c1670 */
[----:B------:R-:W-:Y:S01]  /*5cf0*/  IMAD.IADD R38, R206, 0x1, -R4 ;  /* 0x00000001ce267824 */ /* 0x000fe200078e0a04 */
[----:B------:R-:W-:Y:S02]  /*5d00*/  IABS R40, R40 ;  /* 0x0000002800287213 */ /* 0x000fe40000000000 */
[----:B------:R-:W-:-:S02]  /*5d10*/  ISETP.GE.AND P5, PT, R32, R204, PT ;  /* 0x000000cc2000720c */ /* 0x000fc40003fa6270 */
[----:B------:R-:W1:Y:S01]  /*5d20*/  I2F R44, R44 ;  /* 0x0000002c002c7306 */ /* 0x000e620000201400 */
[----:B--2---:R-:W-:Y:S01]  /*5d30*/  FFMA.FTZ R43, R43, -UR24, R56 ;  /* 0x800000182b2b7c23 */ /* 0x004fe20008010038 */
[----:B------:R-:W-:Y:S02]  /*5d40*/  IABS R38, R38 ;  /* 0x0000002600267213 */ /* 0x000fe40000000000 */
[----:B------:R-:W-:Y:S02]  /*5d50*/  ISETP.LT.OR P5, PT, R32, R205, P5 ;  /* 0x000000cd2000720c */ /* 0x000fe40002fa1670 */
[----:B------:R-:W-:Y:S02]  /*5d60*/  ISETP.GE.AND P2, PT, R51, R199, PT ;  /* 0x000000c73300720c */ /* 0x000fe40003f46270 */
[----:B------:R-:W2:Y:S01]  /*5d70*/  I2F R45, R45 ;  /* 0x0000002d002d7306 */ /* 0x000ea20000201400 */
[----:B---3--:R-:W-:Y:S01]  /*5d80*/  FFMA.FTZ R80, R37, -UR24, R80 ;  /* 0x8000001825507c23 */ /* 0x008fe20008010050 */
[----:B------:R-:W-:Y:S01]  /*5d90*/  FSEL R37, R24, -INF , !P3 ;  /* 0xff80000018257808 */ /* 0x000fe20005800000 */
[----:B------:R-:W-:Y:S01]  /*5da0*/  IMAD.IADD R24, R203, 0x1, -R19 ;  /* 0x00000001cb187824 */ /* 0x000fe200078e0a13 */
[----:B------:R-:W-:-:S02]  /*5db0*/  ISETP.GE.AND P3, PT, R16, R204, PT ;  /* 0x000000cc1000720c */ /* 0x000fc40003f66270 */
[C---:B------:R-:W-:Y:S02]  /*5dc0*/  IADD3 R3, R51.reuse, 0x38, RZ ;  /* 0x0000003833037810 */ /* 0x040fe40007ffe0ff */
[----:B------:R-:W3:Y:S01]  /*5dd0*/  I2F R42, R42 ;  /* 0x0000002a002a7306 */ /* 0x000ee20000201400 */
[----:B-1----:R-:W-:Y:S01]  /*5de0*/  FFMA.FTZ R44, R44, -UR24, R57 ;  /* 0x800000182c2c7c23 */ /* 0x002fe20008010039 */
[----:B------:R-:W-:Y:S01]  /*5df0*/  ISETP.LT.OR P3, PT, R16, R205, P3 ;  /* 0x000000cd1000720c */ /* 0x000fe20001f61670 */
[----:B------:R-:W-:Y:S01]  /*5e00*/  IMAD.IADD R36, R206, 0x1, -R3 ;  /* 0x00000001ce247824 */ /* 0x000fe200078e0a03 */
[----:B------:R-:W-:Y:S01]  /*5e10*/  ISETP.LT.OR P2, PT, R51, R202, P2 ;  /* 0x000000ca3300720c */ /* 0x000fe20001741670 */
[----:B------:R-:W-:Y:S01]  /*5e20*/  IMAD.IADD R51, R203, 0x1, -R51 ;  /* 0x00000001cb337824 */ /* 0x000fe200078e0a33 */
[----:B------:R-:W-:Y:S02]  /*5e30*/  IABS R24, R24 ;  /* 0x0000001800187213 */ /* 0x000fe40000000000 */
[----:B------:R1:W4:Y:S01]  /*5e40*/  I2F R50, R35 ;  /* 0x0000002300327306 */ /* 0x0003220000201400 */
[----:B--2---:R-:W-:Y:S01]  /*5e50*/  FFMA.FTZ R20, R45, -UR24, R20 ;  /* 0x800000182d147c23 */ /* 0x004fe20008010014 */
[----:B------:R-:W-:Y:S01]  /*5e60*/  IABS R45, R51 ;  /* 0x00000033002d7213 */ /* 0x000fe20000000000 */
[----:B------:R-:W-:Y:S01]  /*5e70*/  IMAD.MOV.U32 R28, RZ, RZ, R24 ;  /* 0x000000ffff1c7224 */ /* 0x000fe200078e0018 */
[----:B------:R-:W-:Y:S01]  /*5e80*/  IABS R36, R36 ;  /* 0x0000002400247213 */ /* 0x000fe20000000000 */
[C---:B------:R-:W-:Y:S01]  /*5e90*/  IMAD.IADD R24, R203.reuse, 0x1, -R18 ;  /* 0x00000001cb187824 */ /* 0x040fe200078e0a12 */
[----:B------:R-:W-:Y:S01]  /*5ea0*/  FSEL R29, R20, -INF , !P5 ;  /* 0xff800000141d7808 */ /* 0x000fe20006800000 */
[----:B------:R-:W-:Y:S01]  /*5eb0*/  IMAD.IADD R20, R203, 0x1, -R34 ;  /* 0x00000001cb147824 */ /* 0x000fe200078e0a22 */
[----:B------:R-:W2:Y:S01]  /*5ec0*/  I2F R40, R40 ;  /* 0x0000002800287306 */ /* 0x000ea20000201400 */
[----:B---3--:R-:W-:Y:S01]  /*5ed0*/  FFMA.FTZ R13, R42, -UR24, R13 ;  /* 0x800000182a0d7c23 */ /* 0x008fe2000801000d */
[----:B------:R-:W-:-:S02]  /*5ee0*/  ISETP.GE.AND P5, PT, R11, R204, PT ;  /* 0x000000cc0b00720c */ /* 0x000fc40003fa6270 */
[----:B------:R-:W-:Y:S02]  /*5ef0*/  IABS R20, R20 ;  /* 0x0000001400147213 */ /* 0x000fe40000000000 */
[----:B------:R-:W-:Y:S02]  /*5f00*/  ISETP.LT.OR P5, PT, R11, R205, P5 ;  /* 0x000000cd0b00720c */ /* 0x000fe40002fa1670 */
[----:B-1----:R-:W-:Y:S01]  /*5f10*/  FSEL R35, R25, -INF , !P1 ;  /* 0xff80000019237808 */ /* 0x002fe20004800000 */
[----:B------:R-:W1:Y:S01]  /*5f20*/  I2F R38, R38 ;  /* 0x0000002600267306 */ /* 0x000e620000201400 */
[----:B------:R-:W-:Y:S01]  /*5f30*/  FSEL R25, R21, -INF , !P0 ;  /* 0xff80000015197808 */ /* 0x000fe20004000000 */
[----:B----4-:R-:W-:Y:S01]  /*5f40*/  FFMA.FTZ R50, R50, -UR24, R61 ;  /* 0x8000001832327c23 */ /* 0x010fe2000801003d */
[----:B------:R-:W-:Y:S02]  /*5f50*/  FSEL R21, R43, -INF , !P6 ;  /* 0xff8000002b157808 */ /* 0x000fe40007000000 */
[----:B------:R-:W-:-:S02]  /*5f60*/  ISETP.GE.AND P6, PT, R19, R199, PT ;  /* 0x000000c71300720c */ /* 0x000fc40003fc6270 */
[----:B------:R-:W-:Y:S01]  /*5f70*/  ISETP.GE.AND P0, PT, R33, R199, PT ;  /* 0x000000c72100720c */ /* 0x000fe20003f06270 */
[----:B--2---:R-:W-:Y:S01]  /*5f80*/  FFMA.FTZ R40, R40, -UR24, R65 ;  /* 0x8000001828287c23 */ /* 0x004fe20008010041 */
[----:B------:R-:W-:Y:S01]  /*5f90*/  ISETP.LT.OR P6, PT, R19, R202, P6 ;  /* 0x000000ca1300720c */ /* 0x000fe200037c1670 */
[----:B------:R-:W2:Y:S01]  /*5fa0*/  I2F R45, R45 ;  /* 0x0000002d002d7306 */ /* 0x000ea20000201400 */
[----:B------:R-:W-:Y:S02]  /*5fb0*/  FSEL R19, R44, -INF , !P3 ;  /* 0xff8000002c137808 */ /* 0x000fe40005800000 */
[C---:B------:R-:W-:Y:S02]  /*5fc0*/  ISETP.GE.AND P3, PT, R10.reuse, R204, PT ;  /* 0x000000cc0a00720c */ /* 0x040fe40003f66270 */
[----:B------:R-:W-:Y:S01]  /*5fd0*/  ISETP.LT.OR P0, PT, R33, R202, P0 ;  /* 0x000000ca2100720c */ /* 0x000fe20000701670 */
[----:B------:R-:W-:Y:S01]  /*5fe0*/  IMAD.IADD R33, R203, 0x1, -R33 ;  /* 0x00000001cb217824 */ /* 0x000fe200078e0a21 */
[-C--:B------:R-:W-:Y:S01]  /*5ff0*/  ISETP.LT.OR P3, PT, R10, R205.reuse, P3 ;  /* 0x000000cd0a00720c */ /* 0x080fe20001f61670 */
[----:B-1----:R-:W-:Y:S01]  /*6000*/  FFMA.FTZ R38, R38, -UR24, R81 ;  /* 0x8000001826267c23 */ /* 0x002fe20008010051 */
[----:B------:R-:W-:Y:S01]  /*6010*/  FSEL R225, R41, -INF , !P5 ;  /* 0xff80000029e17808 */ /* 0x000fe20006800000 */
[----:B------:R-:W-:Y:S01]  /*6020*/  IMAD.IADD R41, R203, 0x1, -R32 ;  /* 0x00000001cb297824 */ /* 0x000fe200078e0a20 */
[----:B------:R-:W-:Y:S01]  /*6030*/  FSEL R163, R13, -INF , !P3 ;  /* 0xff8000000da37808 */ /* 0x000fe20005800000 */
[----:B------:R-:W1:Y:S01]  /*6040*/  I2F R53, R36 ;  /* 0x0000002400357306 */ /* 0x000e620000201400 */
[CC--:B------:R-:W-:Y:S01]  /*6050*/  ISETP.GE.AND P3, PT, R8.reuse, R204.reuse, PT ;  /* 0x000000cc0800720c */ /* 0x0c0fe20003f66270 */
[----:B------:R-:W-:Y:S01]  /*6060*/  IMAD.IADD R13, R203, 0x1, -R17 ;  /* 0x00000001cb0d7824 */ /* 0x000fe200078e0a11 */
[----:B------:R-:W-:Y:S01]  /*6070*/  ISETP.GE.AND P5, PT, R9, R204, PT ;  /* 0x000000cc0900720c */ /* 0x000fe20003fa6270 */
[----:B--2---:R-:W-:Y:S01]  /*6080*/  FFMA.FTZ R30, R45, -UR24, R30 ;  /* 0x800000182d1e7c23 */ /* 0x004fe2000801001e */
[----:B------:R-:W-:-:S02]  /*6090*/  ISETP.LT.OR P3, PT, R8, R205, P3 ;  /* 0x000000cd0800720c */ /* 0x000fc40001f61670 */
[----:B------:R-:W-:Y:S01]  /*60a0*/  IABS R43, R33 ;  /* 0x00000021002b7213 */ /* 0x000fe20000000000 */
[----:B------:R-:W2:Y:S01]  /*60b0*/  I2F R20, R20 ;  /* 0x0000001400147306 */ /* 0x000ea20000201400 */
[----:B------:R-:W-:Y:S01]  /*60c0*/  FSEL R165, R40, -INF , !P3 ;  /* 0xff80000028a57808 */ /* 0x000fe20005800000 */
[----:B------:R-:W-:Y:S01]  /*60d0*/  IMAD.IADD R33, R203, 0x1, -R11 ;  /* 0x00000001cb217824 */ /* 0x000fe200078e0a0b */
[C---:B------:R-:W-:Y:S02]  /*60e0*/  ISETP.GE.AND P3, PT, R4.reuse, R204, PT ;  /* 0x000000cc0400720c */ /* 0x040fe40003f66270 */
[-C--:B------:R-:W-:Y:S02]  /*60f0*/  ISETP.LT.OR P5, PT, R9, R205.reuse, P5 ;  /* 0x000000cd0900720c */ /* 0x080fe40002fa1670 */
[----:B------:R-:W-:Y:S01]  /*6100*/  ISETP.LT.OR P3, PT, R4, R205, P3 ;  /* 0x000000cd0400720c */ /* 0x000fe20001f61670 */
[----:B------:R-:W3:Y:S01]  /*6110*/  I2F R43, R43 ;  /* 0x0000002b002b7306 */ /* 0x000ee20000201400 */
[----:B------:R-:W-:Y:S01]  /*6120*/  IABS R41, R41 ;  /* 0x0000002900297213 */ /* 0x000fe20000000000 */
[----:B-1----:R-:W-:Y:S01]  /*6130*/  FFMA.FTZ R53, R53, -UR24, R60 ;  /* 0x8000001835357c23 */ /* 0x002fe2000801003c */
[----:B------:R-:W-:-:S02]  /*6140*/  FSEL R223, R64, -INF , !P5 ;  /* 0xff80000040df7808 */ /* 0x000fc40006800000 */
[----:B------:R-:W-:Y:S02]  /*6150*/  ISETP.GE.AND P1, PT, R34, R199, PT ;  /* 0x000000c72200720c */ /* 0x000fe40003f26270 */
[----:B------:R-:W-:Y:S01]  /*6160*/  ISETP.GE.AND P5, PT, R6, R204, PT ;  /* 0x000000cc0600720c */ /* 0x000fe20003fa6270 */
[----:B------:R-:W-:Y:S01]  /*6170*/  I2F R41, R41 ;  /* 0x0000002900297306 */ /* 0x000fe20000201400 */
[----:B------:R-:W-:Y:S01]  /*6180*/  IABS R24, R24 ;  /* 0x0000001800187213 */ /* 0x000fe20000000000 */
[----:B--2---:R-:W-:Y:S01]  /*6190*/  FFMA.FTZ R31, R20, -UR24, R31 ;  /* 0x80000018141f7c23 */ /* 0x004fe2000801001f */
[----:B------:R-:W-:Y:S01]  /*61a0*/  FSEL R213, R38, -INF , !P3 ;  /* 0xff80000026d57808 */ /* 0x000fe20005800000 */
[C---:B------:R-:W-:Y:S01]  /*61b0*/  IMAD.IADD R20, R203.reuse, 0x1, -R9 ;  /* 0x00000001cb147824 */ /* 0x040fe200078e0a09 */
[----:B------:R-:W-:Y:S02]  /*61c0*/  ISETP.GE.AND P3, PT, R2, R204, PT ;  /* 0x000000cc0200720c */ /* 0x000fe40003f66270 */
[----:B------:R-:W-:Y:S01]  /*61d0*/  ISETP.LT.OR P1, PT, R34, R202, P1 ;  /* 0x000000ca2200720c */ /* 0x000fe20000f21670 */
[----:B------:R-:W-:Y:S01]  /*61e0*/  IMAD.IADD R34, R203, 0x1, -R16 ;  /* 0x00000001cb227824 */ /* 0x000fe200078e0a10 */
[----:B------:R-:W-:Y:S01]  /*61f0*/  ISETP.LT.OR P5, PT, R6, R205, P5 ;  /* 0x000000cd0600720c */ /* 0x000fe20002fa1670 */
[----:B------:R-:W1:Y:S01]  /*6200*/  I2F R24, R24 ;  /* 0x0000001800187306 */ /* 0x000e620000201400 */
[----:B------:R-:W-:Y:S01]  /*6210*/  IABS R13, R13 ;  /* 0x0000000d000d7213 */ /* 0x000fe20000000000 */
[----:B---3--:R-:W-:Y:S01]  /*6220*/  FFMA.FTZ R26, R43, -UR24, R26 ;  /* 0x800000182b1a7c23 */ /* 0x008fe2000801001a */
[----:B------:R-:W-:-:S02]  /*6230*/  ISETP.LT.OR P3, PT, R2, R205, P3 ;  /* 0x000000cd0200720c */ /* 0x000fc40001f61670 */
[----:B------:R-:W-:Y:S02]  /*6240*/  FSEL R217, R80, -INF , !P5 ;  /* 0xff80000050d97808 */ /* 0x000fe40006800000 */
[C---:B------:R-:W-:Y:S01]  /*6250*/  ISETP.GE.AND P5, PT, R3.reuse, R204, PT ;  /* 0x000000cc0300720c */ /* 0x040fe20003fa6270 */
[----:B------:R-:W-:Y:S01]  /*6260*/  I2F R13, R13 ;  /* 0x0000000d000d7306 */ /* 0x000fe20000201400 */
[----:B------:R-:W-:Y:S02]  /*6270*/  FSEL R209, R50, -INF , !P3 ;  /* 0xff80000032d17808 */ /* 0x000fe40005800000 */
[----:B------:R-:W-:Y:S01]  /*6280*/  IABS R34, R34 ;  /* 0x0000002200227213 */ /* 0x000fe20000000000 */
[----:B------:R-:W-:Y:S01]  /*6290*/  LDSM.16.MT88.4 R48, [R186+0xe000] ;  /* 0x00e00000ba30783b */ /* 0x000fe20000004200 */
[----:B------:R-:W-:Y:S02]  /*62a0*/  ISETP.GE.AND P3, PT, R18, R199, PT ;  /* 0x000000c71200720c */ /* 0x000fe40003f66270 */
[----:B------:R-:W-:Y:S01]  /*62b0*/  ISETP.LT.OR P5, PT, R3, R205, P5 ;  /* 0x000000cd0300720c */ /* 0x000fe20002fa1670 */
[----:B------:R-:W2:Y:S01]  /*62c0*/  I2F R28, R28 ;  /* 0x0000001c001c7306 */ /* 0x000ea20000201400 */
[----:B------:R-:W-:Y:S01]  /*62d0*/  IABS R33, R33 ;  /* 0x0000002100217213 */ /* 0x000fe20000000000 */
[----:B-1----:R-:W-:Y:S01]  /*62e0*/  FFMA.FTZ R23, R24, -UR24, R23 ;  /* 0x8000001818177c23 */ /* 0x002fe20008010017 */
[----:B------:R-:W-:-:S02]  /*62f0*/  ISETP.LT.OR P3, PT, R18, R202, P3 ;  /* 0x000000ca1200720c */ /* 0x000fc40001f61670 */
[----:B------:R-:W-:Y:S02]  /*6300*/  FSEL R18, R30, -INF , !P2 ;  /* 0xff8000001e127808 */ /* 0x000fe40005000000 */
[-C--:B------:R-:W-:Y:S01]  /*6310*/  ISETP.GE.AND P2, PT, R17, R199.reuse, PT ;  /* 0x000000c71100720c */ /* 0x080fe20003f46270 */
[----:B------:R-:W1:Y:S01]  /*6320*/  I2F R34, R34 ;  /* 0x0000002200227306 */ /* 0x000e620000201400 */
[----:B------:R-:W-:Y:S02]  /*6330*/  FSEL R211, R53, -INF , !P5 ;  /* 0xff80000035d37808 */ /* 0x000fe40006800000 */
[C---:B------:R-:W-:Y:S02]  /*6340*/  ISETP.GE.AND P5, PT, R32.reuse, R199, PT ;  /* 0x000000c72000720c */ /* 0x040fe40003fa6270 */
[-C--:B------:R-:W-:Y:S01]  /*6350*/  ISETP.LT.OR P2, PT, R17, R202.reuse, P2 ;  /* 0x000000ca1100720c */ /* 0x080fe20001741670 */
[----:B------:R-:W-:Y:S01]  /*6360*/  FFMA.FTZ R17, R41, -UR24, R22 ;  /* 0x8000001829117c23 */ /* 0x000fe20008010016 */
[----:B------:R-:W-:Y:S01]  /*6370*/  ISETP.LT.OR P5, PT, R32, R202, P5 ;  /* 0x000000ca2000720c */ /* 0x000fe20002fa1670 */
[----:B------:R3:W4:Y:S01]  /*6380*/  I2F R45, R33 ;  /* 0x00000021002d7306 */ /* 0x0007220000201400 */
[----:B--2---:R-:W-:Y:S01]  /*6390*/  FFMA.FTZ R27, R28, -UR24, R27 ;  /* 0x800000181c1b7c23 */ /* 0x004fe2000801001b */
[----:B------:R-:W-:Y:S01]  /*63a0*/  IABS R30, R20 ;  /* 0x00000014001e7213 */ /* 0x000fe20000000000 */
[----:B------:R-:W-:Y:S01]  /*63b0*/  IMAD.IADD R32, R203, 0x1, -R10 ;  /* 0x00000001cb207824 */ /* 0x000fe200078e0a0a */
[----:B------:R-:W-:-:S02]  /*63c0*/  FSEL R17, R17, -INF , !P5 ;  /* 0xff80000011117808 */ /* 0x000fc40006800000 */
[-C--:B------:R-:W-:Y:S02]  /*63d0*/  ISETP.GE.AND P5, PT, R9, R199.reuse, PT ;  /* 0x000000c70900720c */ /* 0x080fe40003fa6270 */
[----:B------:R-:W-:Y:S01]  /*63e0*/  FSEL R27, R27, -INF , !P6 ;  /* 0xff8000001b1b7808 */ /* 0x000fe20007000000 */
[----:B------:R-:W2:Y:S01]  /*63f0*/  I2F R41, R30 ;  /* 0x0000001e00297306 */ /* 0x000ea20000201400 */
[----:B------:R-:W-:Y:S01]  /*6400*/  ISETP.LT.OR P5, PT, R9, R202, P5 ;  /* 0x000000ca0900720c */ /* 0x000fe20002fa1670 */
[----:B-1----:R-:W-:Y:S01]  /*6410*/  FFMA.FTZ R9, R34, -UR24, R59 ;  /* 0x8000001822097c23 */ /* 0x002fe2000801003b */
[-C--:B------:R-:W-:Y:S02]  /*6420*/  ISETP.GE.AND P6, PT, R10, R199.reuse, PT ;  /* 0x000000c70a00720c */ /* 0x080fe40003fc6270 */
[----:B------:R-:W-:Y:S02]  /*6430*/  IABS R32, R32 ;  /* 0x0000002000207213 */ /* 0x000fe40000000000 */
[----:B---3--:R-:W-:Y:S01]  /*6440*/  FSEL R33, R31, -INF , !P1 ;  /* 0xff8000001f217808 */ /* 0x008fe20004800000 */
[----:B----4-:R-:W-:Y:S01]  /*6450*/  FFMA.FTZ R14, R45, -UR24, R14 ;  /* 0x800000182d0e7c23 */ /* 0x010fe2000801000e */
[----:B------:R-:W-:Y:S01]  /*6460*/  FSEL R31, R26, -INF , !P0 ;  /* 0xff8000001a1f7808 */ /* 0x000fe20004000000 */
[----:B------:R-:W1:Y:S01]  /*6470*/  I2F R20, R32 ;  /* 0x0000002000147306 */ /* 0x000e620000201400 */
[----:B------:R-:W-:-:S02]  /*6480*/  ISETP.GE.AND P0, PT, R11, R199, PT ;  /* 0x000000c70b00720c */ /* 0x000fc40003f06270 */
[-C--:B------:R-:W-:Y:S02]  /*6490*/  ISETP.GE.AND P1, PT, R16, R199.reuse, PT ;  /* 0x000000c71000720c */ /* 0x080fe40003f26270 */
[-C--:B------:R-:W-:Y:S01]  /*64a0*/  ISETP.LT.OR P0, PT, R11, R202.reuse, P0 ;  /* 0x000000ca0b00720c */ /* 0x080fe20000701670 */
[----:B------:R-:W-:Y:S01]  /*64b0*/  FFMA.FTZ R11, R13, -UR24, R58 ;  /* 0x800000180d0b7c23 */ /* 0x000fe2000801003a */
[----:B------:R-:W-:Y:S01]  /*64c0*/  FSEL R13, R23, -INF , !P3 ;  /* 0xff800000170d7808 */ /* 0x000fe20005800000 */
[----:B------:R-:W-:Y:S01]  /*64d0*/  IMAD.IADD R23, R203, 0x1, -R6 ;  /* 0x00000001cb177824 */ /* 0x000fe200078e0a06 */
[-C--:B------:R-:W-:Y:S01]  /*64e0*/  ISETP.GE.AND P3, PT, R8, R199.reuse, PT ;  /* 0x000000c70800720c */ /* 0x080fe20003f66270 */
[----:B--2---:R-:W-:Y:S01]  /*64f0*/  FFMA.FTZ R41, R41, -UR24, R66 ;  /* 0x8000001829297c23 */ /* 0x004fe20008010042 */
[-C--:B------:R-:W-:Y:S01]  /*6500*/  ISETP.LT.OR P1, PT, R16, R202.reuse, P1 ;  /* 0x000000ca1000720c */ /* 0x080fe20000f21670 */
[----:B------:R-:W-:Y:S01]  /*6510*/  LDSM.16.MT88.4 R56, [R185+0xe000] ;  /* 0x00e00000b938783b */ /* 0x000fe20000004200 */
[----:B------:R-:W-:Y:S01]  /*6520*/  ISETP.LT.OR P3, PT, R8, R202, P3 ;  /* 0x000000ca0800720c */ /* 0x000fe20001f61670 */
[----:B------:R-:W-:Y:S01]  /*6530*/  IMAD.IADD R8, R203, 0x1, -R8 ;  /* 0x00000001cb087824 */ /* 0x000fe200078e0a08 */
[----:B------:R-:W-:Y:S01]  /*6540*/  FSEL R11, R11, -INF , !P2 ;  /* 0xff8000000b0b7808 */ /* 0x000fe20005000000 */
[----:B-1----:R-:W-:Y:S01]  /*6550*/  FFMA.FTZ R15, R20, -UR24, R15 ;  /* 0x80000018140f7c23 */ /* 0x002fe2000801000f */
[----:B------:R-:W-:-:S02]  /*6560*/  ISETP.GE.AND P2, PT, R6, R199, PT ;  /* 0x000000c70600720c */ /* 0x000fc40003f46270 */
[----:B------:R-:W-:Y:S02]  /*6570*/  FSEL R9, R9, -INF , !P1 ;  /* 0xff80000009097808 */ /* 0x000fe40004800000 */
[----:B------:R-:W-:Y:S02]  /*6580*/  ISETP.LT.OR P6, PT, R10, R202, P6 ;  /* 0x000000ca0a00720c */ /* 0x000fe400037c1670 */
[----:B------:R-:W-:Y:S02]  /*6590*/  ISETP.GE.AND P1, PT, R4, R199, PT ;  /* 0x000000c70400720c */ /* 0x000fe40003f26270 */
[----:B------:R-:W-:Y:S02]  /*65a0*/  IABS R8, R8 ;  /* 0x0000000800087213 */ /* 0x000fe40000000000 */
[----:B------:R-:W-:Y:S02]  /*65b0*/  FMNMX.FTZ R10, R12, R39, !PT ;  /* 0x000000270c0a7209 */ /* 0x000fe40007810000 */
[-C--:B------:R-:W-:Y:S01]  /*65c0*/  ISETP.LT.OR P2, PT, R6, R202.reuse, P2 ;  /* 0x000000ca0600720c */ /* 0x080fe20001741670 */
[----:B------:R-:W-:Y:S01]  /*65d0*/  IMAD.IADD R6, R203, 0x1, -R4 ;  /* 0x00000001cb067824 */ /* 0x000fe200078e0a04 */
[----:B------:R-:W-:Y:S01]  /*65e0*/  ISETP.LT.OR P1, PT, R4, R202, P1 ;  /* 0x000000ca0400720c */ /* 0x000fe20000f21670 */
[----:B------:R-:W-:Y:S01]  /*65f0*/  IMAD.MOV.U32 R4, RZ, RZ, R8 ;  /* 0x000000ffff047224 */ /* 0x000fe200078e0008 */
[----:B------:R-:W-:-:S02]  /*6600*/  FMNMX.FTZ R10, R37, R10, !PT ;  /* 0x0000000a250a7209 */ /* 0x000fc40007810000 */
[----:B------:R-:W-:Y:S02]  /*6610*/  FMNMX.FTZ R8, R18, R33, !PT ;  /* 0x0000002112087209 */ /* 0x000fe40007810000 */
[----:B------:R-:W-:Y:S02]  /*6620*/  FMNMX.FTZ R10, R35, R10, !PT ;  /* 0x0000000a230a7209 */ /* 0x000fe40007810000 */
[----:B------:R-:W-:Y:S02]  /*6630*/  FMNMX.FTZ R8, R31, R8, !PT ;  /* 0x000000081f087209 */ /* 0x000fe40007810000 */
[----:B------:R-:W-:Y:S02]  /*6640*/  FMNMX.FTZ R10, R29, R10, !PT ;  /* 0x0000000a1d0a7209 */ /* 0x000fe40007810000 */
[----:B------:R-:W-:Y:S02]  /*6650*/  FMNMX.FTZ R8, R27, R8, !PT ;  /* 0x000000081b087209 */ /* 0x000fe40007810000 */
[----:B------:R-:W-:-:S02]  /*6660*/  FSEL R221, R14, -INF , !P0 ;  /* 0xff8000000edd7808 */ /* 0x000fc40004000000 */
[----:B------:R-:W-:Y:S01]  /*6670*/  ISETP.GE.AND P0, PT, R3, R199, PT ;  /* 0x000000c70300720c */ /* 0x000fe20003f06270 */
[----:B------:R1:W2:Y:S01]  /*6680*/  I2F R14, R4 ;  /* 0x00000004000e7306 */ /* 0x0002a20000201400 */
[----:B------:R-:W-:Y:S02]  /*6690*/  FMNMX.FTZ R10, R25, R10, !PT ;  /* 0x0000000a190a7209 */ /* 0x000fe40007810000 */
[----:B------:R-:W-:Y:S02]  /*66a0*/  FMNMX.FTZ R8, R17, R8, !PT ;  /* 0x0000000811087209 */ /* 0x000fe40007810000 */
[----:B------:R-:W-:Y:S02]  /*66b0*/  IABS R23, R23 ;  /* 0x0000001700177213 */ /* 0x000fe40000000000 */
[----:B------:R-:W-:Y:S02]  /*66c0*/  FMNMX.FTZ R10, R21, R10, !PT ;  /* 0x0000000a150a7209 */ /* 0x000fe40007810000 */
[----:B------:R-:W-:Y:S01]  /*66d0*/  ISETP.LT.OR P0, PT, R3, R202, P0 ;  /* 0x000000ca0300720c */ /* 0x000fe20000701670 */
[----:B------:R-:W-:Y:S01]  /*66e0*/  IMAD.IADD R3, R203, 0x1, -R3 ;  /* 0x00000001cb037824 */ /* 0x000fe200078e0a03 */
[----:B------:R-:W-:Y:S01]  /*66f0*/  FMNMX.FTZ R8, R13, R8, !PT ;  /* 0x000000080d087209 */ /* 0x000fe20007810000 */
[----:B------:R-:W3:Y:S01]  /*6700*/  I2F R23, R23 ;  /* 0x0000001700177306 */ /* 0x000ee20000201400 */
[----:B------:R-:W-:-:S02]  /*6710*/  IABS R6, R6 ;  /* 0x0000000600067213 */ /* 0x000fc40000000000 */
[----:B------:R-:W-:Y:S01]  /*6720*/  FMNMX.FTZ R10, R19, R10, !PT ;  /* 0x0000000a130a7209 */ /* 0x000fe20007810000 */
[----:B-1----:R-:W-:Y:S01]  /*6730*/  IMAD.IADD R4, R203, 0x1, -R2 ;  /* 0x00000001cb047824 */ /* 0x002fe200078e0a02 */
[----:B------:R-:W-:Y:S01]  /*6740*/  FMNMX.FTZ R8, R11, R8, !PT ;  /* 0x000000080b087209 */ /* 0x000fe20007810000 */
[----:B--2---:R-:W-:Y:S01]  /*6750*/  FFMA.FTZ R67, R14, -UR24, R67 ;  /* 0x800000180e437c23 */ /* 0x004fe20008010043 */
[----:B------:R-:W-:Y:S01]  /*6760*/  IABS R3, R3 ;  /* 0x0000000300037213 */ /* 0x000fe20000000000 */
[----:B------:R-:W1:Y:S01]  /*6770*/  I2F R6, R6 ;  /* 0x0000000600067306 */ /* 0x000e620000201400 */
[----:B------:R-:W-:Y:S02]  /*6780*/  FMNMX.FTZ R10, R225, R10, !PT ;  /* 0x0000000ae10a7209 */ /* 0x000fe40007810000 */
[----:B------:R-:W-:Y:S02]  /*6790*/  FMNMX.FTZ R8, R9, R8, !PT ;  /* 0x0000000809087209 */ /* 0x000fe40007810000 */
[----:B------:R-:W-:-:S02]  /*67a0*/  IABS R4, R4 ;  /* 0x0000000400047213 */ /* 0x000fc40000000000 */
[----:B------:R-:W-:Y:S01]  /*67b0*/  FMNMX.FTZ R10, R163, R10, !PT ;  /* 0x0000000aa30a7209 */ /* 0x000fe20007810000 */
[----:B------:R-:W2:Y:S01]  /*67c0*/  I2F R3, R3 ;  /* 0x0000000300037306 */ /* 0x000ea20000201400 */
[----:B------:R-:W-:Y:S01]  /*67d0*/  FSEL R169, R15, -INF , !P6 ;  /* 0xff8000000fa97808 */ /* 0x000fe20007000000 */
[----:B---3--:R-:W-:Y:S01]  /*67e0*/  FFMA.FTZ R23, R23, -UR24, R82 ;  /* 0x8000001817177c23 */ /* 0x008fe20008010052 */
[----:B------:R-:W-:Y:S02]  /*67f0*/  FMNMX.FTZ R8, R221, R8, !PT ;  /* 0x00000008dd087209 */ /* 0x000fe40007810000 */
[----:B------:R-:W-:Y:S02]  /*6800*/  FMNMX.FTZ R10, R223, R10, !PT ;  /* 0x0000000adf0a7209 */ /* 0x000fe40007810000 */
[----:B------:R-:W-:Y:S01]  /*6810*/  FSEL R219, R41, -INF , !P5 ;  /* 0xff80000029db7808 */ /* 0x000fe20006800000 */
[----:B------:R-:W3:Y:S01]  /*6820*/  I2F R4, R4 ;  /* 0x0000000400047306 */ /* 0x000ee20000201400 */
[----:B------:R-:W-:Y:S01]  /*6830*/  FMNMX.FTZ R8, R169, R8, !PT ;  /* 0x00000008a9087209 */ /* 0x000fe20007810000 */
[----:B-1----:R-:W-:Y:S01]  /*6840*/  FFMA.FTZ R6, R6, -UR24, R83 ;  /* 0x8000001806067c23 */ /* 0x002fe20008010053 */
[----:B------:R-:W-:Y:S01]  /*6850*/  FMNMX.FTZ R10, R165, R10, !PT ;  /* 0x0000000aa50a7209 */ /* 0x000fe20007810000 */
[----:B------:R-:W-:Y:S01]  /*6860*/  LDSM.16.MT88.4 R40, [R188+0xe000] ;  /* 0x00e00000bc28783b */ /* 0x000fe20000004200 */
[----:B------:R-:W-:-:S02]  /*6870*/  FSEL R171, R67, -INF , !P3 ;  /* 0xff80000043ab7808 */ /* 0x000fc40005800000 */
[----:B------:R-:W-:Y:S01]  /*6880*/  FMNMX.FTZ R14, R219, R8, !PT ;  /* 0x00000008db0e7209 */ /* 0x000fe20007810000 */
[----:B--2---:R-:W-:Y:S01]  /*6890*/  FFMA.FTZ R3, R3, -UR24, R62 ;  /* 0x8000001803037c23 */ /* 0x004fe2000801003e */
[----:B------:R-:W-:Y:S01]  /*68a0*/  FMNMX.FTZ R10, R217, R10, !PT ;  /* 0x0000000ad90a7209 */ /* 0x000fe20007810000 */
[----:B------:R-:W-:Y:S01]  /*68b0*/  LDSM.16.MT88.4 R64, [R184+0xe000] ;  /* 0x00e00000b840783b */ /* 0x000fe20000004200 */
[----:B------:R-:W-:Y:S02]  /*68c0*/  FSEL R207, R23, -INF , !P2 ;  /* 0xff80000017cf7808 */ /* 0x000fe40005000000 */
[----:B------:R-:W-:Y:S01]  /*68d0*/  FMNMX.FTZ R14, R171, R14, !PT ;  /* 0x0000000eab0e7209 */ /* 0x000fe20007810000 */
[----:B------:R-:W-:Y:S01]  /*68e0*/  LDSM.16.MT88.4 R80, [R186+0x10000] ;  /* 0x01000000ba50783b */ /* 0x000fe20000004200 */
[----:B------:R-:W-:Y:S01]  /*68f0*/  FMNMX.FTZ R10, R213, R10, !PT ;  /* 0x0000000ad50a7209 */ /* 0x000fe20007810000 */
[----:B---3--:R-:W-:Y:S01]  /*6900*/  FFMA.FTZ R4, R4, -UR24, R63 ;  /* 0x8000001804047c23 */ /* 0x008fe2000801003f */
[----:B------:R-:W-:-:S02]  /*6910*/  ISETP.GE.AND P3, PT, R2, R199, PT ;  /* 0x000000c70200720c */ /* 0x000fc40003f66270 */
[----:B------:R-:W-:Y:S02]  /*6920*/  FSEL R143, R6, -INF , !P1 ;  /* 0xff800000068f7808 */ /* 0x000fe40004800000 */
[----:B------:R-:W-:Y:S02]  /*6930*/  FMNMX.FTZ R14, R207, R14, !PT ;  /* 0x0000000ecf0e7209 */ /* 0x000fe40007810000 */
[----:B------:R-:W-:Y:S02]  /*6940*/  FMNMX.FTZ R10, R211, R10, !PT ;  /* 0x0000000ad30a7209 */ /* 0x000fe40007810000 */
[----:B------:R-:W-:Y:S02]  /*6950*/  ISETP.LT.OR P3, PT, R2, R202, P3 ;  /* 0x000000ca0200720c */ /* 0x000fe40001f61670 */
[----:B------:R-:W-:Y:S02]  /*6960*/  FSEL R141, R3, -INF , !P0 ;  /* 0xff800000038d7808 */ /* 0x000fe40004000000 */
[----:B------:R-:W-:-:S02]  /*6970*/  FMNMX.FTZ R14, R143, R14, !PT ;  /* 0x0000000e8f0e7209 */ /* 0x000fc40007810000 */
[----:B------:R-:W-:Y:S02]  /*6980*/  FMNMX.FTZ R8, R209, R10, !PT ;  /* 0x0000000ad1087209 */ /* 0x000fe40007810000 */
[----:B------:R-:W-:Y:S02]  /*6990*/  FSEL R167, R4, -INF , !P3 ;  /* 0xff80000004a77808 */ /* 0x000fe40005800000 */
[----:B------:R-:W-:Y:S01]  /*69a0*/  FMNMX.FTZ R14, R141, R14, !PT ;  /* 0x0000000e8d0e7209 */ /* 0x000fe20007810000 */
[----:B------:R-:W1:Y:S03]  /*69b0*/  SHFL.BFLY PT, R15, R8, 0x2, 0x1f ;  /* 0x0c401f00080f7f89 */ /* 0x000e6600000e0000 */
[----:B------:R-:W-:Y:S01]  /*69c0*/  FMNMX.FTZ R23, R167, R14, !PT ;  /* 0x0000000ea7177209 */ /* 0x000fe20007810000 */
[----:B------:R-:W-:Y:S04]  /*69d0*/  LDSM.16.MT88.4 R4, [R184+0x10000] ;  /* 0x01000000b804783b */ /* 0x000fe80000004200 */
        /* <DEDUP_REMOVED lines=20> */
[--C-:B------:R-:W-:Y:S02]  /*6b20*/  FFMA.FTZ R157, R33, c[0x0][0x23c], -R162.reuse ;  /* 0x00008f00219d7a23 */ /* 0x100fe400000108a2 */
[--C-:B------:R-:W-:Y:S01]  /*6b30*/  FFMA.FTZ R159, R31, c[0x0][0x23c], -R162.reuse ;  /* 0x00008f001f9f7a23 */ /* 0x100fe200000108a2 */
[----:B------:R-:W-:Y:S01]  /*6b40*/  LDSM.16.MT88.4 R32, [R185+0xc800] ;  /* 0x00c80000b920783b */ /* 0x000fe20000004200 */
[--C-:B------:R-:W-:Y:S01]  /*6b50*/  FFMA.FTZ R148, R27, c[0x0][0x23c], -R162.reuse ;  /* 0x00008f001b947a23 */ /* 0x100fe200000108a2 */
[----:B------:R-:W1:Y:S01]  /*6b60*/  MUFU.EX2 R156, R156 ;  /* 0x0000009c009c7308 */ /* 0x000e620000000800 */
[--C-:B------:R-:W-:Y:S02]  /*6b70*/  FFMA.FTZ R147, R11, c[0x0][0x23c], -R162.reuse ;  /* 0x00008f000b937a23 */ /* 0x100fe400000108a2 */
[----:B------:R-:W-:Y:S02]  /*6b80*/  FFMA.FTZ R0, R9, c[0x0][0x23c], -R162 ;  /* 0x00008f0009007a23 */ /* 0x000fe400000108a2 */
[----:B------:R-:W2:Y:S01]  /*6b90*/  LDSM.16.MT88.4 R8, [R188+0xe800] ;  /* 0x00e80000bc08783b */ /* 0x000ea20000004200 */
[----:B------:R-:W-:-:S02]  /*6ba0*/  FFMA.FTZ R153, R29, c[0x0][0x23c], -R140 ;  /* 0x00008f001d997a23 */ /* 0x000fc4000001088c */
[----:B------:R-:W-:Y:S01]  /*6bb0*/  MUFU.EX2 R155, R155 ;  /* 0x0000009b009b7308 */ /* 0x000fe20000000800 */
[--C-:B------:R-:W-:Y:S01]  /*6bc0*/  FFMA.FTZ R150, R25, c[0x0][0x23c], -R140.reuse ;  /* 0x00008f0019967a23 */ /* 0x100fe2000001088c */
[----:B------:R-:W-:Y:S01]  /*6bd0*/  LDSM.16.MT88.4 R28, [R184+0xc800] ;  /* 0x00c80000b81c783b */ /* 0x000fe20000004200 */
[--C-:B------:R-:W-:Y:S02]  /*6be0*/  FFMA.FTZ R149, R21, c[0x0][0x23c], -R140.reuse ;  /* 0x00008f0015957a23 */ /* 0x100fe4000001088c */
[----:B------:R-:W-:Y:S01]  /*6bf0*/  FFMA.FTZ R146, R19, c[0x0][0x23c], -R140 ;  /* 0x00008f0013927a23 */ /* 0x000fe2000001088c */
[----:B------:R-:W3:Y:S01]  /*6c00*/  LDSM.16.MT88.4 R20, [R188+0xc800] ;  /* 0x00c80000bc14783b */ /* 0x000ee20000004200 */
[--C-:B------:R-:W-:Y:S01]  /*6c10*/  FFMA.FTZ R151, R17, c[0x0][0x23c], -R162.reuse ;  /* 0x00008f0011977a23 */ /* 0x100fe200000108a2 */
[----:B------:R-:W4:Y:S01]  /*6c20*/  MUFU.EX2 R152, R152 ;  /* 0x0000009800987308 */ /* 0x000f220000000800 */
[----:B-1----:R-:W-:Y:S01]  /*6c30*/  F2FP.PACK_AB R96, R156, R161 ;  /* 0x000000a19c60723e */ /* 0x002fe200000000ff */
[----:B------:R-:W-:Y:S01]  /*6c40*/  FFMA.FTZ R2, R13, c[0x0][0x23c], -R162 ;  /* 0x00008f000d027a23 */ /* 0x000fe200000108a2 */
[----:B------:R-:W1:Y:S01]  /*6c50*/  LDSM.16.MT88.4 R16, [R185+0xe800] ;  /* 0x00e80000b910783b */ /* 0x000e620000004200 */
[----:B------:R-:W-:-:S02]  /*6c60*/  FFMA.FTZ R158, R225, c[0x0][0x23c], -R140 ;  /* 0x00008f00e19e7a23 */ /* 0x000fc4000001088c */
[--C-:B------:R-:W-:Y:S01]  /*6c70*/  FFMA.FTZ R163, R163, c[0x0][0x23c], -R140.reuse ;  /* 0x00008f00a3a37a23 */ /* 0x100fe2000001088c */
[----:B------:R-:W5:Y:S01]  /*6c80*/  LDSM.16.MT88.4 R12, [R184+0xe800] ;  /* 0x00e80000b80c783b */ /* 0x000f620000004200 */
[----:B------:R-:W-:Y:S01]  /*6c90*/  MUFU.EX2 R154, R154 ;  /* 0x0000009a009a7308 */ /* 0x000fe20000000800 */
[--C-:B------:R-:W-:Y:S02]  /*6ca0*/  FFMA.FTZ R160, R223, c[0x0][0x23c], -R140.reuse ;  /* 0x00008f00dfa07a23 */ /* 0x100fe4000001088c */
[----:B------:R-:W-:Y:S01]  /*6cb0*/  LDSM.16.MT88.4 R24, [R186+0xe800] ;  /* 0x00e80000ba18783b */ /* 0x000fe20000004200 */
[----:B------:R-:W-:Y:S02]  /*6cc0*/  FFMA.FTZ R165, R165, c[0x0][0x23c], -R140 ;  /* 0x00008f00a5a57a23 */ /* 0x000fe4000001088c */
[--C-:B------:R-:W-:Y:S02]  /*6cd0*/  FFMA.FTZ R164, R221, c[0x0][0x23c], -R162.reuse ;  /* 0x00008f00dda47a23 */ /* 0x100fe400000108a2 */
[----:B------:R-:W2:Y:S01]  /*6ce0*/  MUFU.EX2 R157, R157 ;  /* 0x0000009d009d7308 */ /* 0x000ea20000000800 */
[----:B----4-:R-:W-:Y:S01]  /*6cf0*/  F2FP.PACK_AB R98, R152, R155 ;  /* 0x0000009b9862723e */ /* 0x010fe200000000ff */
[----:B------:R-:W-:-:S02]  /*6d00*/  FFMA.FTZ R169, R169, c[0x0][0x23c], -R162 ;  /* 0x00008f00a9a97a23 */ /* 0x000fc400000108a2 */
[--C-:B------:R-:W-:Y:S02]  /*6d10*/  FFMA.FTZ R166, R219, c[0x0][0x23c], -R162.reuse ;  /* 0x00008f00dba67a23 */ /* 0x100fe400000108a2 */
[----:B------:R-:W-:Y:S02]  /*6d20*/  FFMA.FTZ R171, R171, c[0x0][0x23c], -R162 ;  /* 0x00008f00abab7a23 */ /* 0x000fe400000108a2 */
[----:B------:R-:W-:Y:S01]  /*6d30*/  MUFU.EX2 R159, R159 ;  /* 0x0000009f009f7308 */ /* 0x000fe20000000800 */
[----:B------:R-:W-:Y:S02]  /*6d40*/  FFMA.FTZ R170, R211, c[0x0][0x23c], -R140 ;  /* 0x00008f00d3aa7a23 */ /* 0x000fe4000001088c */
[--C-:B------:R-:W-:Y:S02]  /*6d50*/  FFMA.FTZ R207, R207, c[0x0][0x23c], -R162.reuse ;  /* 0x00008f00cfcf7a23 */ /* 0x100fe400000108a2 */
[--C-:B------:R-:W-:Y:S02]  /*6d60*/  FFMA.FTZ R208, R143, c[0x0][0x23c], -R162.reuse ;  /* 0x00008f008fd07a23 */ /* 0x100fe400000108a2 */
[----:B------:R-:W-:Y:S01]  /*6d70*/  FFMA.FTZ R211, R141, c[0x0][0x23c], -R162 ;  /* 0x00008f008dd37a23 */ /* 0x000fe200000108a2 */
[----:B------:R-:W4:Y:S01]  /*6d80*/  MUFU.EX2 R148, R148 ;  /* 0x0000009400947308 */ /* 0x000f220000000800 */
[----:B--2---:R-:W-:Y:S01]  /*6d90*/  F2FP.PACK_AB R97, R157, R154 ;  /* 0x0000009a9d61723e */ /* 0x004fe200000000ff */
[----:B------:R-:W-:-:S02]  /*6da0*/  FFMA.FTZ R168, R217, c[0x0][0x23c], -R140 ;  /* 0x00008f00d9a87a23 */ /* 0x000fc4000001088c */
[--C-:B------:R-:W-:Y:S02]  /*6db0*/  FFMA.FTZ R213, R213, c[0x0][0x23c], -R140.reuse ;  /* 0x00008f00d5d57a23 */ /* 0x100fe4000001088c */
[----:B------:R-:W-:Y:S02]  /*6dc0*/  FFMA.FTZ R209, R209, c[0x0][0x23c], -R140 ;  /* 0x00008f00d1d17a23 */ /* 0x000fe4000001088c */
        /* <DEDUP_REMOVED lines=276> */
.L_x_5372:
[----:B------:R-:W-:-:S05]  /*7f10*/  IMAD.MOV.U32 R7, RZ, RZ, c[0x0][0x1a0] ;  /* 0x00006800ff077624 */ /* 0x000fca00078e00ff */
[----:B------:R-:W-:-:S04]  /*7f20*/  LEA R7, -R7, RZ, 0x6 ;  /* 0x000000ff07077211 */ /* 0x000fc800078e31ff */
[----:B------:R-:W-:Y:S02]  /*7f30*/  SHF.R.S32.HI R2, RZ, 0x1f, R7 ;  /* 0x0000001fff027819 */ /* 0x000fe40000011407 */
.L_x_5373:
        /* <DEDUP_REMOVED lines=71> */
[----:B------:R-:W-:Y:S01]  /*83b0*/  IADD3.X R2, R2, UR22, RZ, P6, !PT ;  /* 0x0000001602027c10 */ /* 0x000fe2000b7fe4ff */
[----:B------:R-:W-:Y:S01]  /*83c0*/  IMAD.U32 R0, RZ, RZ, UR25 ;  /* 0x00000019ff007e24 */ /* 0x000fe2000f8e00ff */
        /* <DEDUP_REMOVED lines=17> */
[----:B------:R-:W-:Y:S01]  /*84e0*/  IMAD R0, R0, 0x40, R197 ;  /* 0x0000004000007824 */ /* 0x000fe200078e02c5 */
[----:B------:R-:W-:Y:S01]  /*84f0*/  @!P1 LEA.HI.X R31, R144, c[0x0][0x174], R135, 0x1, P0 ;  /* 0x00005d00901f9a11 */ /* 0x000fe200000f0c87 */
[----:B------:R-:W-:Y:S01]  /*8500*/  @P1 STS.128 [R198+0x11000], RZ ;  /* 0x011000ffc6001388 */ /* 0x000fe20000000c00 */
[----:B------:R-:W-:-:S02]  /*8510*/  IMAD.MOV.U32 R214, RZ, RZ, R224 ;  /* 0x000000ffffd67224 */ /* 0x000fc400078e00e0 */
[----:B------:R-:W-:Y:S01]  /*8520*/  IMAD.IADD R2, R206, 0x1, -R0 ;  /* 0x00000001ce027824 */ /* 0x000fe200078e0a00 */
[----:B------:R-:W-:Y:S01]  /*8530*/  @!PT LDS RZ, [RZ] ;  /* 0x00000000fffff984 */ /* 0x000fe20000000800 */
[----:B------:R-:W-:Y:S01]  /*8540*/  @!PT LDS RZ, [RZ] ;  /* 0x00000000fffff984 */ /* 0x000fe20000000800 */
[----:B------:R-:W-:Y:S01]  /*8550*/  @!PT LDS RZ, [RZ] ;  /* 0x00000000fffff984 */ /* 0x000fe20000000800 */
[----:B------:R1:W-:Y:S01]  /*8560*/  @!P1 LDGSTS.E.BYPASS.LTC128B.128 [R198+0x11000], [R6.64+0x100] ;  /* 0x1100010006c69fae */ /* 0x0003e2000b901d46 */
[C---:B------:R-:W-:Y:S01]  /*8570*/  ISETP.GE.AND P4, PT, R0.reuse, R204, PT ;  /* 0x000000cc0000720c */ /* 0x040fe20003f86270 */
[----:B------:R-:W-:Y:S01]  /*8580*/  IMAD.MOV.U32 R215, RZ, RZ, R225 ;  /* 0x000000ffffd77224 */ /* 0x000fe200078e00e1 */
[C---:B------:R-:W-:Y:S01]  /*8590*/  ISETP.GE.AND P5, PT, R0.reuse, R199, PT ;  /* 0x000000c70000720c */ /* 0x040fe20003fa6270 */
[----:B------:R-:W-:Y:S01]  /*85a0*/  @P3 STS.128 [R198+0xd800], RZ ;  /* 0x00d800ffc6003388 */ /* 0x000fe20000000c00 */
[----:B------:R-:W-:Y:S02]  /*85b0*/  IABS R2, R2 ;  /* 0x0000000200027213 */ /* 0x000fe40000000000 */
[C---:B------:R-:W-:Y:S01]  /*85c0*/  ISETP.LT.OR P4, PT, R0.reuse, R205, P4 ;  /* 0x000000cd0000720c */ /* 0x040fe20002781670 */
[----:B------:R-:W-:Y:S01]  /*85d0*/  @!PT LDS RZ, [RZ] ;  /* 0x00000000fffff984 */ /* 0x000fe20000000800 */
[----:B------:R-:W-:Y:S01]  /*85e0*/  @!PT LDS RZ, [RZ] ;  /* 0x00000000fffff984 */ /* 0x000fe20000000800 */
[----:B------:R-:W-:Y:S01]  /*85f0*/  @!PT LDS RZ, [RZ] ;  /* 0x00000000fffff984 */ /* 0x000fe20000000800 */
[----:B------:R1:W-:Y:S01]  /*8600*/  @!P3 LDGSTS.E.BYPASS.LTC128B.128 [R198+0xd800], [R28.64] ;  /* 0x0d8000001cc6bfae */ /* 0x0003e2000b901d46 */
[----:B------:R-:W-:-:S03]  /*8610*/  ISETP.LT.OR P5, PT, R0, R202, P5 ;  /* 0x000000ca0000720c */ /* 0x000fc60002fa1670 */
        /* <DEDUP_REMOVED lines=13> */
[----:B------:R-:W4:Y:S04]  /*86f0*/  LDSM.16.M88.4 R24, [R193+0x7000] ;  /* 0x00700000c118783b */ /* 0x000f280000000200 */
[----:B-----5:R-:W5:Y:S04]  /*8700*/  LDSM.16.M88.4 R8, [R193+0x7800] ;  /* 0x00780000c108783b */ /* 0x020f680000000200 */
[----:B------:R-:W-:Y:S04]  /*8710*/  LDSM.16.M88.4 R156, [R192] ;  /* 0x00000000c09c783b */ /* 0x000fe80000000200 */
[----:B-1----:R-:W1:Y:S04]  /*8720*/  LDSM.16.M88.4 R4, [R191] ;  /* 0x00000000bf04783b */ /* 0x002e680000000200 */
[----:B------:R-:W1:Y:S04]  /*8730*/  LDSM.16.M88.4 R144, [R183] ;  /* 0x00000000b790783b */ /* 0x000e680000000200 */
[----:B--2---:R-:W2:Y:S04]  /*8740*/  LDSM.16.M88.4 R20, [R182] ;  /* 0x00000000b614783b */ /* 0x004ea80000000200 */
[----:B------:R-:W1:Y:S04]  /*8750*/  LDSM.16.M88.4 R220, [R181] ;  /* 0x00000000b5dc783b */ /* 0x000e680000000200 */
[----:B------:R-:W-:Y:S01]  /*8760*/  LDSM.16.M88.4 R148, [R187+0x6000] ;  /* 0x00600000bb94783b */ /* 0x000fe20000000200 */
[C---:B---3--:R-:W-:Y:S03]  /*8770*/  HMMA.16816.F32 R12, R160.reuse, R140, RZ ;  /* 0x0000008ca00c723c */ /* 0x048fe600000018ff */
[----:B----4-:R-:W-:Y:S04]  /*8780*/  LDSM.16.M88.4 R16, [R187+0x6800] ;  /* 0x00680000bb10783b */ /* 0x010fe80000000200 */
[----:B------:R-:W-:Y:S01]  /*8790*/  LDSM.16.M88.4 R216, [R187+0x7800] ;  /* 0x00780000bbd8783b */ /* 0x000fe20000000200 */
[C---:B------:R-:W-:Y:S03]  /*87a0*/  HMMA.16816.F32 R140, R160.reuse, R142, RZ ;  /* 0x0000008ea08c723c */ /* 0x040fe600000018ff */
[----:B------:R-:W-:Y:S04]  /*87b0*/  LDSM.16.M88.4 R152, [R189] ;  /* 0x00000000bd98783b */ /* 0x000fe80000000200 */
[----:B------:R-:W-:Y:S01]  /*87c0*/  LDSM.16.M88.4 R168, [R180] ;  /* 0x00000000b4a8783b */ /* 0x000fe20000000200 */
[C---:B------:R-:W-:Y:S03]  /*87d0*/  HMMA.16816.F32 R136, R160.reuse, R32, RZ ;  /* 0x00000020a088723c */ /* 0x040fe600000018ff */
[----:B------:R-:W0:Y:S05]  /*87e0*/  LDGDEPBAR ;  /* 0x00000000000079af */ /* 0x000e2a0000000000 */
[C---:B------:R-:W-:Y:S08]  /*87f0*/  HMMA.16816.F32 R32, R160.reuse, R34, RZ ;  /* 0x00000022a020723c */ /* 0x040ff000000018ff */
[C---:B------:R-:W-:Y:S08]  /*8800*/  HMMA.16816.F32 R28, R160.reuse, R24, RZ ;  /* 0x00000018a01c723c */ /* 0x040ff000000018ff */
[C---:B------:R-:W-:Y:S08]  /*8810*/  HMMA.16816.F32 R24, R160.reuse, R26, RZ ;  /* 0x0000001aa018723c */ /* 0x040ff000000018ff */
[C---:B-----5:R-:W-:Y:S08]  /*8820*/  HMMA.16816.F32 R164, R160.reuse, R8, RZ ;  /* 0x00000008a0a4723c */ /* 0x060ff000000018ff */
[----:B------:R-:W-:Y:S01]  /*8830*/  HMMA.16816.F32 R160, R160, R10, RZ ;  /* 0x0000000aa0a0723c */ /* 0x000fe200000018ff */
[----:B------:R-:W3:Y:S07]  /*8840*/  LDSM.16.M88.4 R8, [R190] ;  /* 0x00000000be08783b */ /* 0x000eee0000000200 */
        /* <DEDUP_REMOVED lines=12> */
[----:B------:R-:W-:Y:S03]  /*8910*/  LDSM.16.M88.4 R220, [R175] ;  /* 0x00000000afdc783b */ /* 0x000fe60000000200 */
        /* <DEDUP_REMOVED lines=12> */
[----:B------:R-:W-:Y:S03]  /*89e0*/  LDSM.16.M88.4 R216, [R194+0x4000] ;  /* 0x00400000c2d8783b */ /* 0x000fe60000000200 */
[C---:B------:R-:W-:Y:S08]  /*89f0*/  HMMA.16816.F32 R12, R152.reuse, R168, R12 ;  /* 0x000000a8980c723c */ /* 0x040ff0000000180c */
[C---:B------:R-:W-:Y:S01]  /*8a00*/  HMMA.16816.F32 R140, R152.reuse, R170, R140 ;  /* 0x000000aa988c723c */ /* 0x040fe2000000188c */
[----:B------:R-:W-:Y:S07]  /*8a10*/  LDSM.16.M88.4 R168, [R179] ;  /* 0x00000000b3a8783b */ /* 0x000fee0000000200 */
[C---:B----4-:R-:W-:Y:S08]  /*8a20*/  HMMA.16816.F32 R136, R152.reuse, R144, R136 ;  /* 0x000000909888723c */ /* 0x050ff00000001888 */
[C---:B------:R-:W-:Y:S01]  /*8a30*/  HMMA.16816.F32 R32, R152.reuse, R146, R32 ;  /* 0x000000929820723c */ /* 0x040fe20000001820 */
[----:B------:R-:W4:Y:S07]  /*8a40*/  LDSM.16.M88.4 R144, [R193+0x9800] ;  /* 0x00980000c190783b */ /* 0x000f2e0000000200 */
[C---:B--2---:R-:W-:Y:S08]  /*8a50*/  HMMA.16816.F32 R28, R152.reuse, R20, R28 ;  /* 0x00000014981c723c */ /* 0x044ff0000000181c */
[C---:B------:R-:W-:Y:S01]  /*8a60*/  HMMA.16816.F32 R24, R152.reuse, R22, R24 ;  /* 0x000000169818723c */ /* 0x040fe20000001818 */
[----:B------:R-:W2:Y:S07]  /*8a70*/  LDSM.16.M88.4 R20, [R192+0x2000] ;  /* 0x00200000c014783b */ /* 0x000eae0000000200 */
[C---:B-----5:R-:W-:Y:S08]  /*8a80*/  HMMA.16816.F32 R164, R152.reuse, R156, R164 ;  /* 0x0000009c98a4723c */ /* 0x060ff000000018a4 */
[----:B------:R-:W-:Y:S01]  /*8a90*/  HMMA.16816.F32 R160, R152, R158, R160 ;  /* 0x0000009e98a0723c */ /* 0x000fe200000018a0 */
[----:B------:R-:W5:Y:S04]  /*8aa0*/  LDSM.16.M88.4 R152, [R177] ;  /* 0x00000000b198783b */ /* 0x000f680000000200 */
[----:B------:R-:W2:Y:S03]  /*8ab0*/  LDSM.16.M88.4 R156, [R178] ;  /* 0x00000000b29c783b */ /* 0x000ea60000000200 */
[C---:B-1----:R-:W-:Y:S08]  /*8ac0*/  HMMA.16816.F32 R12, R4.reuse, R148, R12 ;  /* 0x00000094040c723c */ /* 0x042ff0000000180c */
[C---:B------:R-:W-:Y:S01]  /*8ad0*/  HMMA.16816.F32 R140, R4.reuse, R150, R140 ;  /* 0x00000096048c723c */ /* 0x040fe2000000188c */
[----:B------:R-:W1:Y:S07]  /*8ae0*/  LDSM.16.M88.4 R148, [R176] ;  /* 0x00000000b094783b */ /* 0x000e6e0000000200 */
[C---:B------:R-:W-:Y:S08]  /*8af0*/  HMMA.16816.F32 R136, R4.reuse, R16, R136 ;  /* 0x000000100488723c */ /* 0x040ff00000001888 */
        /* <DEDUP_REMOVED lines=8> */
[----:B------:R-:W1:Y:S03]  /*8b80*/  LDSM.16.M88.4 R144, [R187+0x9000] ;  /* 0x00900000bb90783b */ /* 0x000e660000000200 */
[C---:B--2---:R-:W-:Y:S08]  /*8b90*/  HMMA.16816.F32 R12, R20.reuse, R168, R12 ;  /* 0x000000a8140c723c */ /* 0x044ff0000000180c */
[C---:B------:R-:W-:Y:S01]  /*8ba0*/  HMMA.16816.F32 R140, R20.reuse, R170, R140 ;  /* 0x000000aa148c723c */ /* 0x040fe2000000188c */
[----:B------:R-:W-:Y:S07]  /*8bb0*/  LDSM.16.M88.4 R168, [R193+0xb800] ;  /* 0x00b80000c1a8783b */ /* 0x000fee0000000200 */
[C---:B-----5:R-:W-:Y:S08]  /*8bc0*/  HMMA.16816.F32 R28, R20.reuse, R152, R28 ;  /* 0x00000098141c723c */ /* 0x060ff0000000181c */
[C---:B------:R-:W-:Y:S01]  /*8bd0*/  HMMA.16816.F32 R24, R20.reuse, R154, R24 ;  /* 0x0000009a1418723c */ /* 0x040fe20000001818 */
[----:B------:R-:W2:Y:S07]  /*8be0*/  LDSM.16.M88.4 R152, [R187+0x9800] ;  /* 0x00980000bb98783b */ /* 0x000eae0000000200 */
[C---:B------:R-:W-:Y:S08]  /*8bf0*/  HMMA.16816.F32 R136, R20.reuse, R156, R136 ;  /* 0x0000009c1488723c */ /* 0x040ff00000001888 */
[C---:B------:R-:W-:Y:S01]  /*8c00*/  HMMA.16816.F32 R32, R20.reuse, R158, R32 ;  /* 0x0000009e1420723c */ /* 0x040fe20000001820 */
[----:B------:R-:W-:Y:S07]  /*8c10*/  LDSM.16.M88.4 R156, [R192+0x4000] ;  /* 0x00400000c09c783b */ /* 0x000fee0000000200 */
[C---:B-1----:R-:W-:Y:S08]  /*8c20*/  HMMA.16816.F32 R164, R20.reuse, R148, R164 ;  /* 0x0000009414a4723c */ /* 0x042ff000000018a4 */
        /* <DEDUP_REMOVED lines=12> */
[C---:B--2---:R-:W-:Y:S08]  /*8cf0*/  HMMA.16816.F32 R164, R16.reuse, R152, R164 ;  /* 0x0000009810a4723c */ /* 0x044ff000000018a4 */
[----:B------:R-:W-:Y:S01]  /*8d00*/  HMMA.16816.F32 R160, R16, R154, R160 ;  /* 0x0000009a10a0723c */ /* 0x000fe200000018a0 */
[----:B------:R-:W2:Y:S04]  /*8d10*/  LDSM.16.M88.4 R16, [R193+0xa000] ;  /* 0x00a00000c110783b */ /* 0x000ea80000000200 */
[----:B------:R-:W-:Y:S03]  /*8d20*/  LDSM.16.M88.4 R152, [R174] ;  /* 0x00000000ae98783b */ /* 0x000fe60000000200 */
[C---:B-1----:R-:W-:Y:S08]  /*8d30*/  HMMA.16816.F32 R12, R20.reuse, R8, R12 ;  /* 0x00000008140c723c */ /* 0x042ff0000000180c */
[C---:B------:R-:W-:Y:S01]  /*8d40*/  HMMA.16816.F32 R140, R20.reuse, R10, R140 ;  /* 0x0000000a148c723c */ /* 0x040fe2000000188c */
[----:B------:R-:W1:Y:S07]  /*8d50*/  LDSM.16.M88.4 R8, [R193+0xa800] ;  /* 0x00a80000c108783b */ /* 0x000e6e0000000200 */
[C---:B---3--:R-:W-:Y:S08]  /*8d60*/  HMMA.16816.F32 R28, R20.reuse, R4, R28 ;  /* 0x00000004141c723c */ /* 0x048ff0000000181c */
[C---:B------:R-:W-:Y:S01]  /*8d70*/  HMMA.16816.F32 R24, R20.reuse, R6, R24 ;  /* 0x000000061418723c */ /* 0x040fe20000001818 */
[----:B------:R-:W3:Y:S07]  /*8d80*/  LDSM.16.M88.4 R4, [R193+0xb000] ;  /* 0x00b00000c104783b */ /* 0x000eee0000000200 */
[----:B------:R-:W-:Y:S08]  /*8d90*/  HMMA.16816.F32 R136, R20, R148, R136 ;  /* 0x000000941488723c */ /* 0x000ff00000001888 */
[----:B--2---:R-:W-:Y:S08]  /*8da0*/  HMMA.16816.F32 R12, R216, R16, R12 ;  /* 0x00000010d80c723c */ /* 0x004ff0000000180c */
        /* <DEDUP_REMOVED lines=8> */
[----:B------:R-:W-:Y:S08]  /*8e30*/  HMMA.16816.F32 R12, R156, R220, R12 ;  /* 0x000000dc9c0c723c */ /* 0x000ff0000000180c */
[C---:B-1----:R-:W-:Y:S08]  /*8e40*/  HMMA.16816.F32 R136, R216.reuse, R8, R136 ;  /* 0x00000008d888723c */ /* 0x042ff00000001888 */
[C---:B------:R-:W-:Y:S01]  /*8e50*/  HMMA.16816.F32 R32, R216.reuse, R10, R32 ;  /* 0x0000000ad820723c */ /* 0x040fe20000001820 */
[----:B------:R-:W-:Y:S07]  /*8e60*/  LDSM.16.M88.4 R8, [R189+0x4000] ;  /* 0x00400000bd08783b */ /* 0x000fee0000000200 */
[C---:B---3--:R-:W-:Y:S08]  /*8e70*/  HMMA.16816.F32 R28, R216.reuse, R4, R28 ;  /* 0x00000004d81c723c */ /* 0x048ff0000000181c */
[----:B------:R-:W-:Y:S01]  /*8e80*/  HMMA.16816.F32 R24, R216, R6, R24 ;  /* 0x00000006d818723c */ /* 0x000fe20000001818 */
[----:B------:R-:W1:Y:S07]  /*8e90*/  LDSM.16.M88.4 R4, [R180+0x4000] ;  /* 0x00400000b404783b */ /* 0x000e6e0000000200 */
[----:B--2---:R-:W-:Y:S08]  /*8ea0*/  HMMA.16816.F32 R12, R20, R16, R12 ;  /* 0x00000010140c723c */ /* 0x004ff0000000180c */
[----:B------:R-:W-:Y:S08]  /*8eb0*/  HMMA.16816.F32 R140, R156, R222, R140 ;  /* 0x000000de9c8c723c */ /* 0x000ff0000000188c */
[----:B------:R-:W-:Y:S08]  /*8ec0*/  HMMA.16816.F32 R164, R216, R168, R164 ;  /* 0x000000a8d8a4723c */ /* 0x000ff000000018a4 */
[C---:B------:R-:W-:Y:S08]  /*8ed0*/  HMMA.16816.F32 R136, R156.reuse, R152, R136 ;  /* 0x000000989c88723c */ /* 0x040ff00000001888 */
[----:B------:R-:W-:Y:S01]  /*8ee0*/  HMMA.16816.F32 R32, R156, R154, R32 ;  /* 0x0000009a9c20723c */ /* 0x000fe20000001820 */
[----:B------:R-:W2:Y:S07]  /*8ef0*/  LDSM.16.M88.4 R152, [R187+0xa800] ;  /* 0x00a80000bb98783b */ /* 0x000eae0000000200 */
[----:B-1----:R-:W-:Y:S07]  /*8f00*/  HMMA.16816.F32 R12, R8, R4, R12 ;  /* 0x00000004080c723c */ /* 0x002fee000000180c */
[----:B------:R-:W-:Y:S01]  /*8f10*/  IMAD.IADD R4, R203, 0x1, -R0 ;  /* 0x00000001cb047824 */ /* 0x000fe200078e0a00 */
[----:B------:R-:W-:Y:S01]  /*8f20*/  HMMA.16816.F32 R140, R20, R18, R140 ;  /* 0x00000012148c723c */ /* 0x000fe2000000188c */
[----:B------:R-:W-:-:S03]  /*8f30*/  IMAD.MOV.U32 R5, RZ, RZ, R2 ;  /* 0x000000ffff057224 */ /* 0x000fc600078e0002 */
[----:B------:R-:W-:Y:S02]  /*8f40*/  IABS R2, R4 ;  /* 0x0000000400027213 */ /* 0x000fe40000000000 */
[----:B------:R-:W-:Y:S01]  /*8f50*/  IADD3 R4, R0, 0x1, RZ ;  /* 0x0000000100047810 */ /* 0x000fe20007ffe0ff */
[----:B------:R-:W1:Y:S01]  /*8f60*/  I2F R5, R5 ;  /* 0x0000000500057306 */ /* 0x000e620000201400 */
[C---:B------:R-:W-:Y:S02]  /*8f70*/  HMMA.16816.F32 R28, R156.reuse, R148, R28 ;  /* 0x000000949c1c723c */ /* 0x040fe4000000181c */
[C---:B------:R-:W-:Y:S02]  /*8f80*/  ISETP.GE.AND P6, PT, R4.reuse, R204, PT ;  /* 0x000000cc0400720c */ /* 0x040fe40003fc6270 */
[C---:B------:R-:W-:Y:S02]  /*8f90*/  ISETP.GE.AND P0, PT, R4.reuse, R199, PT ;  /* 0x000000c70400720c */ /* 0x040fe40003f06270 */
[C---:B------:R-:W-:Y:S01]  /*8fa0*/  ISETP.LT.OR P6, PT, R4.reuse, R205, P6 ;  /* 0x000000cd0400720c */ /* 0x040fe200037c1670 */
[----:B------:R3:W4:Y:S01]  /*8fb0*/  I2F R17, R2 ;  /* 0x0000000200117306 */ /* 0x0007220000201400 */
[----:B------:R-:W-:Y:S01]  /*8fc0*/  ISETP.LT.OR P0, PT, R4, R202, P0 ;  /* 0x000000ca0400720c */ /* 0x000fe20000701670 */
[----:B------:R-:W-:Y:S07]  /*8fd0*/  HMMA.16816.F32 R164, R156, R144, R164 ;  /* 0x000000909ca4723c */ /* 0x000fee00000018a4 */
[----:B-1----:R-:W-:Y:S01]  /*8fe0*/  FFMA.FTZ R144, R5, -UR24, R12 ;  /* 0x8000001805907c23 */ /* 0x002fe2000801000c */
[----:B------:R-:W-:Y:S01]  /*8ff0*/  HMMA.16816.F32 R140, R8, R6, R140 ;  /* 0x00000006088c723c */ /* 0x000fe2000000188c */
[----:B------:R-:W-:-:S03]  /*9000*/  IADD3 R12, R0, 0x8, RZ ;  /* 0x00000008000c7810 */ /* 0x000fc60007ffe0ff */
[----:B------:R-:W-:Y:S01]  /*9010*/  FSEL R144, R144, -INF , !P4 ;  /* 0xff80000090907808 */ /* 0x000fe20006000000 */
[--C-:B---3--:R-:W-:Y:S01]  /*9020*/  IMAD.IADD R2, R206, 0x1, -R4.reuse ;  /* 0x00000001ce027824 */ /* 0x108fe200078e0a04 */
[----:B------:R-:W-:Y:S01]  /*9030*/  ISETP.GE.AND P4, PT, R12, R204, PT ;  /* 0x000000cc0c00720c */ /* 0x000fe20003f86270 */
[C---:B------:R-:W-:Y:S01]  /*9040*/  IMAD.IADD R4, R203.reuse, 0x1, -R4 ;  /* 0x00000001cb047824 */ /* 0x040fe200078e0a04 */
[----:B------:R-:W-:Y:S01]  /*9050*/  HMMA.16816.F32 R160, R216, R170, R160 ;  /* 0x000000aad8a0723c */ /* 0x000fe200000018a0 */
[----:B------:R-:W-:Y:S01]  /*9060*/  IMAD.IADD R145, R203, 0x1, -R12 ;  /* 0x00000001cb917824 */ /* 0x000fe200078e0a0c */
[----:B------:R-:W-:Y:S01]  /*9070*/  IABS R148, R2 ;  /* 0x0000000200947213 */ /* 0x000fe20000000000 */
[----:B----4-:R-:W-:Y:S01]  /*9080*/  FFMA.FTZ R2, R17, -UR24, R14 ;  /* 0x8000001811027c23 */ /* 0x010fe2000801000e */
[----:B------:R-:W-:Y:S01]  /*9090*/  IABS R14, R4 ;  /* 0x00000004000e7213 */ /* 0x000fe20000000000 */
[----:B------:R-:W-:Y:S01]  /*90a0*/  IMAD.IADD R135, R206, 0x1, -R12 ;  /* 0x00000001ce877824 */ /* 0x000fe200078e0a0c */
[----:B------:R-:W1:Y:S01]  /*90b0*/  LDSM.16.M88.4 R4, [R180+0x4800] ;  /* 0x00480000b404783b */ /* 0x000e620000000200 */
[----:B------:R-:W-:Y:S01]  /*90c0*/  IABS R145, R145 ;  /* 0x0000009100917213 */ /* 0x000fe20000000000 */
[----:B------:R-:W3:Y:S01]  /*90d0*/  I2F R148, R148 ;  /* 0x0000009400947306 */ /* 0x000ee20000201400 */
[----:B--2---:R-:W-:Y:S01]  /*90e0*/  HMMA.16816.F32 R136, R20, R152, R136 ;  /* 0x000000981488723c */ /* 0x004fe20000001888 */
[----:B------:R-:W-:Y:S01]  /*90f0*/  FSEL R2, R2, -INF , !P5 ;  /* 0xff80000002027808 */ /* 0x000fe20006800000 */
[----:B------:R-:W2:Y:S01]  /*9100*/  LDSM.16.M88.4 R16, [R187+0xb000] ;  /* 0x00b00000bb10783b */ /* 0x000ea20000000200 */
[----:B------:R-:W-:-:S02]  /*9110*/  ISETP.GE.AND P5, PT, R12, R199, PT ;  /* 0x000000c70c00720c */ /* 0x000fc40003fa6270 */
[----:B------:R-:W-:Y:S02]  /*9120*/  IABS R135, R135 ;  /* 0x0000008700877213 */ /* 0x000fe40000000000 */
[----:B------:R-:W4:Y:S01]  /*9130*/  I2F R14, R14 ;  /* 0x0000000e000e7306 */ /* 0x000f220000201400 */
[C---:B------:R-:W-:Y:S01]  /*9140*/  ISETP.LT.OR P4, PT, R12.reuse, R205, P4 ;  /* 0x000000cd0c00720c */ /* 0x040fe20002781670 */
[----:B------:R-:W-:Y:S01]  /*9150*/  HMMA.16816.F32 R32, R20, R154, R32 ;  /* 0x0000009a1420723c */ /* 0x000fe20000001820 */
[----:B------:R-:W-:Y:S02]  /*9160*/  ISETP.LT.OR P5, PT, R12, R202, P5 ;  /* 0x000000ca0c00720c */ /* 0x000fe40002fa1670 */
[----:B------:R-:W-:Y:S01]  /*9170*/  IADD3 R12, R0, 0x9, RZ ;  /* 0x00000009000c7810 */ /* 0x000fe20007ffe0ff */
[----:B---3--:R-:W-:Y:S02]  /*9180*/  FFMA.FTZ R148, R148, -UR24, R13 ;  /* 0x8000001894947c23 */ /* 0x008fe4000801000d */
[----:B------:R-:W3:Y:S01]  /*9190*/  I2F R135, R135 ;  /* 0x0000008700877306 */ /* 0x000ee20000201400 */
[----:B------:R-:W-:Y:S01]  /*91a0*/  IMAD.MOV.U32 R13, RZ, RZ, R145 ;  /* 0x000000ffff0d7224 */ /* 0x000fe200078e0091 */
[----:B------:R-:W-:Y:S01]  /*91b0*/  HMMA.16816.F32 R160, R156, R146, R160 ;  /* 0x000000929ca0723c */ /* 0x000fe200000018a0 */
[----:B------:R-:W-:-:S02]  /*91c0*/  FSEL R148, R148, -INF , !P6 ;  /* 0xff80000094947808 */ /* 0x000fc40007000000 */
[----:B------:R-:W-:Y:S01]  /*91d0*/  ISETP.GE.AND P6, PT, R12, R204, PT ;  /* 0x000000cc0c00720c */ /* 0x000fe20003fc6270 */
[----:B----4-:R-:W-:Y:S02]  /*91e0*/  FFMA.FTZ R15, R14, -UR24, R15 ;  /* 0x800000180e0f7c23 */ /* 0x010fe4000801000f */
[----:B------:R-:W4:Y:S01]  /*91f0*/  I2F R13, R13 ;  /* 0x0000000d000d7306 */ /* 0x000f220000201400 */
[--C-:B------:R-:W-:Y:S01]  /*9200*/  IMAD.IADD R14, R206, 0x1, -R12.reuse ;  /* 0x00000001ce0e7824 */ /* 0x100fe200078e0a0c */
[C---:B------:R-:W-:Y:S01]  /*9210*/  ISETP.LT.OR P6, PT, R12.reuse, R205, P6 ;  /* 0x000000cd0c00720c */ /* 0x040fe200037c1670 */
[----:B------:R-:W-:Y:S01]  /*9220*/  HMMA.16816.F32 R24, R156, R150, R24 ;  /* 0x000000969c18723c */ /* 0x000fe20000001818 */
[----:B------:R-:W-:Y:S01]  /*9230*/  FSEL R147, R15, -INF , !P0 ;  /* 0xff8000000f937808 */ /* 0x000fe20004000000 */
[----:B------:R-:W-:Y:S01]  /*9240*/  IMAD.IADD R15, R203, 0x1, -R12 ;  /* 0x00000001cb0f7824 */ /* 0x000fe200078e0a0c */
[C---:B------:R-:W-:Y:S02]  /*9250*/  ISETP.GE.AND P0, PT, R12.reuse, R199, PT ;  /* 0x000000c70c00720c */ /* 0x040fe40003f06270 */
[----:B------:R-:W-:Y:S01]  /*9260*/  IABS R14, R14 ;  /* 0x0000000e000e7213 */ /* 0x000fe20000000000 */
[----:B---3--:R-:W-:Y:S01]  /*9270*/  FFMA.FTZ R140, R135, -UR24, R140 ;  /* 0x80000018878c7c23 */ /* 0x008fe2000801008c */
[----:B------:R-:W-:-:S02]  /*9280*/  ISETP.LT.OR P0, PT, R12, R202, P0 ;  /* 0x000000ca0c00720c */ /* 0x000fc40000701670 */
[----:B------:R-:W-:Y:S01]  /*9290*/  IADD3 R12, R0, 0x10, RZ ;  /* 0x00000010000c7810 */ /* 0x000fe20007ffe0ff */
[----:B-1----:R-:W-:Y:S01]  /*92a0*/  HMMA.16816.F32 R136, R8, R4, R136 ;  /* 0x000000040888723c */ /* 0x002fe20000001888 */
[----:B------:R-:W-:Y:S01]  /*92b0*/  IABS R15, R15 ;  /* 0x0000000f000f7213 */ /* 0x000fe20000000000 */
[----:B------:R-:W1:Y:S01]  /*92c0*/  I2F R14, R14 ;  /* 0x0000000e000e7306 */ /* 0x000e620000201400 */
[----:B----4-:R-:W-:Y:S01]  /*92d0*/  FFMA.FTZ R155, R13, -UR24, R142 ;  /* 0x800000180d9b7c23 */ /* 0x010fe2000801008e */
[----:B------:R-:W-:Y:S01]  /*92e0*/  FSEL R140, R140, -INF , !P4 ;  /* 0xff8000008c8c7808 */ /* 0x000fe20006000000 */
[--C-:B------:R-:W-:Y:S01]  /*92f0*/  IMAD.IADD R13, R203, 0x1, -R12.reuse ;  /* 0x00000001cb0d7824 */ /* 0x100fe200078e0a0c */
[----:B------:R-:W-:Y:S01]  /*9300*/  ISETP.GE.AND P4, PT, R12, R204, PT ;  /* 0x000000cc0c00720c */ /* 0x000fe20003f86270 */
[----:B------:R-:W-:Y:S01]  /*9310*/  IMAD.IADD R5, R206, 0x1, -R12 ;  /* 0x00000001ce057824 */ /* 0x000fe200078e0a0c */
[----:B------:R-:W-:Y:S01]  /*9320*/  FSEL R155, R155, -INF , !P5 ;  /* 0xff8000009b9b7808 */ /* 0x000fe20006800000 */
[----:B--2---:R-:W-:Y:S01]  /*9330*/  HMMA.16816.F32 R28, R20, R16, R28 ;  /* 0x00000010141c723c */ /* 0x004fe2000000181c */
[----:B------:R-:W2:Y:S01]  /*9340*/  I2F R142, R15 ;  /* 0x0000000f008e7306 */ /* 0x000ea20000201400 */
[----:B------:R-:W-:-:S02]  /*9350*/  IADD3 R4, R0, 0x11, RZ ;  /* 0x0000001100047810 */ /* 0x000fc40007ffe0ff */
[----:B------:R-:W-:Y:S02]  /*9360*/  IABS R5, R5 ;  /* 0x0000000500057213 */ /* 0x000fe40000000000 */
[C---:B------:R-:W-:Y:S01]  /*9370*/  ISETP.GE.AND P5, PT, R12.reuse, R199, PT ;  /* 0x000000c70c00720c */ /* 0x040fe20003fa6270 */
[--C-:B------:R-:W-:Y:S01]  /*9380*/  IMAD.IADD R135, R203, 0x1, -R4.reuse ;  /* 0x00000001cb877824 */ /* 0x100fe200078e0a04 */
[----:B------:R-:W-:Y:S01]  /*9390*/  ISETP.LT.OR P4, PT, R12, R205, P4 ;  /* 0x000000cd0c00720c */ /* 0x000fe20002781670 */
[----:B-1----:R-:W-:Y:S01]  /*93a0*/  FFMA.FTZ R14, R14, -UR24, R141 ;  /* 0x800000180e0e7c23 */ /* 0x002fe2000801008d */
[----:B------:R-:W-:Y:S01]  /*93b0*/  IABS R13, R13 ;  /* 0x0000000d000d7213 */ /* 0x000fe20000000000 */
[----:B------:R-:W1:Y:S01]  /*93c0*/  I2F R5, R5 ;  /* 0x0000000500057306 */ /* 0x000e620000201400 */
[----:B------:R-:W-:Y:S01]  /*93d0*/  ISETP.LT.OR P5, PT, R12, R202, P5 ;  /* 0x000000ca0c00720c */ /* 0x000fe20002fa1670 */
[----:B------:R-:W-:Y:S01]  /*93e0*/  IMAD.IADD R12, R206, 0x1, -R4 ;  /* 0x00000001ce0c7824 */ /* 0x000fe200078e0a04 */
[----:B------:R-:W-:Y:S01]  /*93f0*/  FSEL R16, R14, -INF , !P6 ;  /* 0xff8000000e107808 */ /* 0x000fe20007000000 */
[----:B------:R-:W-:Y:S01]  /*9400*/  IMAD.MOV.U32 R141, RZ, RZ, R13 ;  /* 0x000000ffff8d7224 */ /* 0x000fe200078e000d */
[----:B------:R-:W-:Y:S01]  /*9410*/  IABS R135, R135 ;  /* 0x0000008700877213 */ /* 0x000fe20000000000 */
[----:B--2---:R-:W-:Y:S01]  /*9420*/  FFMA.FTZ R142, R142, -UR24, R143 ;  /* 0x800000188e8e7c23 */ /* 0x004fe2000801008f */
[----:B------:R-:W-:Y:S01]  /*9430*/  IABS R12, R12 ;  /* 0x0000000c000c7213 */ /* 0x000fe20000000000 */
[----:B------:R-:W2:Y:S01]  /*9440*/  I2F R17, R141 ;  /* 0x0000008d00117306 */ /* 0x000ea20000201400 */
[----:B------:R-:W-:Y:S01]  /*9450*/  ISETP.GE.AND P6, PT, R4, R204, PT ;  /* 0x000000cc0400720c */ /* 0x000fe20003fc6270 */
[----:B------:R-:W-:Y:S01]  /*9460*/  HMMA.16816.F32 R32, R8, R6, R32 ;  /* 0x000000060820723c */ /* 0x000fe20000001820 */
[----:B------:R-:W-:-:S02]  /*9470*/  FSEL R157, R142, -INF , !P0 ;  /* 0xff8000008e9d7808 */ /* 0x000fc40004000000 */
[C---:B------:R-:W-:Y:S02]  /*9480*/  ISETP.GE.AND P0, PT, R4.reuse, R199, PT ;  /* 0x000000c70400720c */ /* 0x040fe40003f06270 */
[C---:B------:R-:W-:Y:S01]  /*9490*/  ISETP.LT.OR P6, PT, R4.reuse, R205, P6 ;  /* 0x000000cd0400720c */ /* 0x040fe200037c1670 */
[----:B------:R3:W4:Y:S01]  /*94a0*/  I2F R142, R12 ;  /* 0x0000000c008e7306 */ /* 0x0007220000201400 */
[----:B-1----:R-:W-:Y:S01]  /*94b0*/  FFMA.FTZ R5, R5, -UR24, R136 ;  /* 0x8000001805057c23 */ /* 0x002fe20008010088 */
[----:B------:R-:W-:Y:S01]  /*94c0*/  ISETP.LT.OR P0, PT, R4, R202, P0 ;  /* 0x000000ca0400720c */ /* 0x000fe20000701670 */
[----:B------:R-:W-:Y:S01]  /*94d0*/  IMAD.MOV.U32 R136, RZ, RZ, R135 ;  /* 0x000000ffff887224 */ /* 0x000fe200078e0087 */
[----:B------:R-:W-:Y:S01]  /*94e0*/  IADD3 R4, R0, 0x18, RZ ;  /* 0x0000001800047810 */ /* 0x000fe20007ffe0ff */
[----:B------:R-:W-:Y:S01]  /*94f0*/  HMMA.16816.F32 R24, R20, R18, R24 ;  /* 0x000000121418723c */ /* 0x000fe20000001818 */
[----:B------:R-:W-:Y:S01]  /*9500*/  FSEL R158, R5, -INF , !P4 ;  /* 0xff800000059e7808 */ /* 0x000fe20006000000 */
[----:B--2---:R-:W-:-:S02]  /*9510*/  FFMA.FTZ R135, R17, -UR24, R138 ;  /* 0x8000001811877c23 */ /* 0x004fc4000801008a */
[----:B------:R-:W1:Y:S01]  /*9520*/  I2F R136, R136 ;  /* 0x0000008800887306 */ /* 0x000e620000201400 */
[--C-:B------:R-:W-:Y:S01]  /*9530*/  IMAD.IADD R17, R206, 0x1, -R4.reuse ;  /* 0x00000001ce117824 */ /* 0x100fe200078e0a04 */
[----:B------:R-:W-:Y:S01]  /*9540*/  ISETP.GE.AND P4, PT, R4, R204, PT ;  /* 0x000000cc0400720c */ /* 0x000fe20003f86270 */
[----:B------:R-:W-:Y:S01]  /*9550*/  IMAD.IADD R138, R203, 0x1, -R4 ;  /* 0x00000001cb8a7824 */ /* 0x000fe200078e0a04 */
[----:B------:R-:W-:Y:S02]  /*9560*/  FSEL R135, R135, -INF , !P5 ;  /* 0xff80000087877808 */ /* 0x000fe40006800000 */
[----:B------:R-:W-:Y:S01]  /*9570*/  IABS R17, R17 ;  /* 0x0000001100117213 */ /* 0x000fe20000000000 */
[----:B---3--:R-:W2:Y:S01]  /*9580*/  LDSM.16.M88.4 R12, [R180+0x5000] ;  /* 0x00500000b40c783b */ /* 0x008ea20000000200 */
[----:B----4-:R-:W-:Y:S01]  /*9590*/  FFMA.FTZ R142, R142, -UR24, R137 ;  /* 0x800000188e8e7c23 */ /* 0x010fe20008010089 */
[----:B------:R-:W-:Y:S02]  /*95a0*/  IADD3 R137, R0, 0x19, RZ ;  /* 0x0000001900897810 */ /* 0x000fe40007ffe0ff */
[C---:B------:R-:W-:Y:S01]  /*95b0*/  ISETP.GE.AND P5, PT, R4.reuse, R199, PT ;  /* 0x000000c70400720c */ /* 0x040fe20003fa6270 */
[----:B------:R-:W3:Y:S01]  /*95c0*/  I2F R17, R17 ;  /* 0x0000001100117306 */ /* 0x000ee20000201400 */
[----:B------:R-:W-:Y:S01]  /*95d0*/  ISETP.LT.OR P4, PT, R4, R205, P4 ;  /* 0x000000cd0400720c */ /* 0x000fe20002781670 */
[----:B------:R-:W-:Y:S01]  /*95e0*/  IMAD.IADD R18, R206, 0x1, -R137 ;  /* 0x00000001ce127824 */ /* 0x000fe200078e0a89 */
[----:B------:R-:W-:Y:S01]  /*95f0*/  ISETP.LT.OR P5, PT, R4, R202, P5 ;  /* 0x000000ca0400720c */ /* 0x000fe20002fa1670 */
[----:B-1----:R-:W-:Y:S01]  /*9600*/  FFMA.FTZ R136, R136, -UR24, R139 ;  /* 0x8000001888887c23 */ /* 0x002fe2000801008b */
[----:B------:R-:W1:Y:S01]  /*9610*/  LDSM.16.M88.4 R4, [R187+0xb800] ;  /* 0x00b80000bb04783b */ /* 0x000e620000000200 */
[----:B------:R-:W-:-:S02]  /*9620*/  IADD3 R19, R0, 0x20, RZ ;  /* 0x0000002000137810 */ /* 0x000fc40007ffe0ff */
[----:B------:R-:W-:Y:S02]  /*9630*/  IABS R18, R18 ;  /* 0x0000001200127213 */ /* 0x000fe40000000000 */
[----:B------:R-:W-:Y:S01]  /*9640*/  FSEL R223, R136, -INF , !P0 ;  /* 0xff80000088df7808 */ /* 0x000fe20004000000 */
[----:B------:R-:W-:Y:S01]  /*9650*/  IMAD.IADD R136, R203, 0x1, -R137 ;  /* 0x00000001cb887824 */ /* 0x000fe200078e0a89 */
[----:B------:R-:W-:Y:S02]  /*9660*/  IABS R138, R138 ;  /* 0x0000008a008a7213 */ /* 0x000fe40000000000 */
[----:B------:R-:W4:Y:S01]  /*9670*/  I2F R18, R18 ;  /* 0x0000001200127306 */ /* 0x000f220000201400 */
[----:B------:R-:W-:Y:S01]  /*9680*/  FSEL R156, R142, -INF , !P6 ;  /* 0xff8000008e9c7808 */ /* 0x000fe20007000000 */
[----:B---3--:R-:W-:Y:S01]  /*9690*/  FFMA.FTZ R17, R17, -UR24, R32 ;  /* 0x8000001811117c23 */ /* 0x008fe20008010020 */
[----:B------:R-:W-:Y:S02]  /*96a0*/  IABS R136, R136 ;  /* 0x0000008800887213 */ /* 0x000fe40000000000 */
[----:B------:R-:W-:-:S02]  /*96b0*/  ISETP.GE.AND P6, PT, R137, R204, PT ;  /* 0x000000cc8900720c */ /* 0x000fc40003fc6270 */
[C---:B------:R-:W-:Y:S01]  /*96c0*/  ISETP.GE.AND P0, PT, R137.reuse, R199, PT ;  /* 0x000000c78900720c */ /* 0x040fe20003f06270 */
[----:B------:R-:W3:Y:S01]  /*96d0*/  I2F R139, R138 ;  /* 0x0000008a008b7306 */ /* 0x000ee20000201400 */
[C---:B------:R-:W-:Y:S02]  /*96e0*/  ISETP.LT.OR P6, PT, R137.reuse, R205, P6 ;  /* 0x000000cd8900720c */ /* 0x040fe400037c1670 */
[----:B------:R-:W-:-:S05]  /*96f0*/  ISETP.LT.OR P0, PT, R137, R202, P0 ;  /* 0x000000ca8900720c */ /* 0x000fca0000701670 */
[----:B------:R-:W5:Y:S01]  /*9700*/  I2F R32, R136 ;  /* 0x0000008800207306 */ /* 0x000f620000201400 */
[----:B----4-:R-:W-:Y:S01]  /*9710*/  FFMA.FTZ R18, R18, -UR24, R33 ;  /* 0x8000001812127c23 */ /* 0x010fe20008010021 */
[----:B--2---:R-:W-:Y:S01]  /*9720*/  HMMA.16816.F32 R28, R8, R12, R28 ;  /* 0x0000000c081c723c */ /* 0x004fe2000000181c */
[----:B---3--:R-:W-:Y:S01]  /*9730*/  FFMA.FTZ R139, R139, -UR24, R34 ;  /* 0x800000188b8b7c23 */ /* 0x008fe20008010022 */
[----:B------:R-:W-:Y:S01]  /*9740*/  FSEL R34, R17, -INF , !P4 ;  /* 0xff80000011227808 */ /* 0x000fe20006000000 */
[----:B------:R-:W-:Y:S01]  /*9750*/  IMAD.IADD R17, R203, 0x1, -R19 ;  /* 0x00000001cb117824 */ /* 0x000fe200078e0a13 */
[----:B------:R-:W-:-:S03]  /*9760*/  ISETP.GE.AND P4, PT, R19, R204, PT ;  /* 0x000000cc1300720c */ /* 0x000fc60003f86270 */
[----:B------:R-:W-:Y:S01]  /*9770*/  IMAD.IADD R13, R206, 0x1, -R19 ;  /* 0x00000001ce0d7824 */ /* 0x000fe200078e0a13 */
[----:B------:R-:W-:Y:S01]  /*9780*/  IADD3 R12, R0, 0x21, RZ ;  /* 0x00000021000c7810 */ /* 0x000fe20007ffe0ff */
[----:B------:R-:W-:Y:S01]  /*9790*/  HMMA.16816.F32 R24, R8, R14, R24 ;  /* 0x0000000e0818723c */ /* 0x000fe20000001818 */
[----:B------:R-:W-:Y:S01]  /*97a0*/  FSEL R221, R139, -INF , !P5 ;  /* 0xff8000008bdd7808 */ /* 0x000fe20006800000 */
[----:B-----5:R-:W-:Y:S01]  /*97b0*/  FFMA.FTZ R35, R32, -UR24, R35 ;  /* 0x8000001820237c23 */ /* 0x020fe20008010023 */
[----:B------:R-:W-:Y:S01]  /*97c0*/  IABS R13, R13 ;  /* 0x0000000d000d7213 */ /* 0x000fe20000000000 */
[----:B------:R-:W-:Y:S01]  /*97d0*/  IMAD.IADD R33, R203, 0x1, -R12 ;  /* 0x00000001cb217824 */ /* 0x000fe200078e0a0c */
[----:B------:R-:W-:Y:S02]  /*97e0*/  ISETP.GE.AND P5, PT, R19, R199, PT ;  /* 0x000000c71300720c */ /* 0x000fe40003fa6270 */
[----:B------:R-:W-:Y:S01]  /*97f0*/  FSEL R32, R18, -INF , !P6 ;  /* 0xff80000012207808 */ /* 0x000fe20007000000 */
[----:B-1----:R-:W-:Y:S01]  /*9800*/  HMMA.16816.F32 R164, R20, R4, R164 ;  /* 0x0000000414a4723c */ /* 0x002fe200000018a4 */
[----:B------:R-:W1:Y:S01]  /*9810*/  I2F R13, R13 ;  /* 0x0000000d000d7306 */ /* 0x000e620000201400 */
[----:B------:R-:W-:-:S02]  /*9820*/  FSEL R219, R35, -INF , !P0 ;  /* 0xff80000023db7808 */ /* 0x000fc40004000000 */
[C---:B------:R-:W-:Y:S02]  /*9830*/  ISETP.GE.AND P6, PT, R12.reuse, R204, PT ;  /* 0x000000cc0c00720c */ /* 0x040fe40003fc6270 */
[----:B------:R-:W-:Y:S02]  /*9840*/  ISETP.GE.AND P0, PT, R12, R199, PT ;  /* 0x000000c70c00720c */ /* 0x000fe40003f06270 */
[CC--:B------:R-:W-:Y:S01]  /*9850*/  ISETP.LT.OR P4, PT, R19.reuse, R205.reuse, P4 ;  /* 0x000000cd1300720c */ /* 0x0c0fe20002781670 */
[----:B------:R-:W-:Y:S01]  /*9860*/  HMMA.16816.F32 R160, R20, R6, R160 ;  /* 0x0000000614a0723c */ /* 0x000fe200000018a0 */
[-C--:B------:R-:W-:Y:S01]  /*9870*/  ISETP.LT.OR P5, PT, R19, R202.reuse, P5 ;  /* 0x000000ca1300720c */ /* 0x080fe20002fa1670 */
[----:B------:R-:W-:Y:S01]  /*9880*/  IMAD.IADD R19, R206, 0x1, -R12 ;  /* 0x00000001ce137824 */ /* 0x000fe200078e0a0c */
[C---:B------:R-:W-:Y:S02]  /*9890*/  ISETP.LT.OR P6, PT, R12.reuse, R205, P6 ;  /* 0x000000cd0c00720c */ /* 0x040fe400037c1670 */
[----:B------:R-:W-:-:S02]  /*98a0*/  ISETP.LT.OR P0, PT, R12, R202, P0 ;  /* 0x000000ca0c00720c */ /* 0x000fc40000701670 */
[----:B------:R-:W-:Y:S01]  /*98b0*/  IABS R17, R17 ;  /* 0x0000001100117213 */ /* 0x000fe20000000000 */
[----:B-1----:R-:W-:Y:S01]  /*98c0*/  FFMA.FTZ R168, R13, -UR24, R28 ;  /* 0x800000180da87c23 */ /* 0x002fe2000801001c */
[C---:B------:R-:W-:Y:S01]  /*98d0*/  IADD3 R28, R0.reuse, 0x29, RZ ;  /* 0x00000029001c7810 */ /* 0x040fe20007ffe0ff */
[----:B------:R-:W1:Y:S01]  /*98e0*/  LDSM.16.M88.4 R12, [R180+0x5800] ;  /* 0x00580000b40c783b */ /* 0x000e620000000200 */
[----:B------:R-:W2:Y:S01]  /*98f0*/  I2F R5, R17 ;  /* 0x0000001100057306 */ /* 0x000ea20000201400 */
[----:B------:R-:W-:Y:S01]  /*9900*/  IADD3 R4, R0, 0x28, RZ ;  /* 0x0000002800047810 */ /* 0x000fe20007ffe0ff */
[----:B------:R-:W-:-:S04]  /*9910*/  DEPBAR.LE SB0, 0x0 ;  /* 0x000080000000791a */ /* 0x000fc80000000000 */
[----:B------:R-:W-:Y:S01]  /*9920*/  IABS R18, R33 ;  /* 0x0000002100127213 */ /* 0x000fe20000000000 */
[----:B------:R-:W-:Y:S01]  /*9930*/  IMAD.IADD R33, R206, 0x1, -R28 ;  /* 0x00000001ce217824 */ /* 0x000fe200078e0a1c */
[----:B------:R-:W-:Y:S02]  /*9940*/  IABS R19, R19 ;  /* 0x0000001300137213 */ /* 0x000fe40000000000 */
[----:B------:R-:W-:Y:S02]  /*9950*/  FSEL R168, R168, -INF , !P4 ;  /* 0xff800000a8a87808 */ /* 0x000fe40006000000 */
[----:B------:R-:W-:Y:S01]  /*9960*/  ISETP.GE.AND P4, PT, R4, R204, PT ;  /* 0x000000cc0400720c */ /* 0x000fe20003f86270 */
[----:B------:R3:W4:Y:S01]  /*9970*/  I2F R136, R19 ;  /* 0x0000001300887306 */ /* 0x0007220000201400 */
[----:B------:R-:W-:Y:S01]  /*9980*/  IADD3 R6, R0, 0x31, RZ ;  /* 0x0000003100067810 */ /* 0x000fe20007ffe0ff */
[----:B--2---:R-:W-:Y:S01]  /*9990*/  FFMA.FTZ R5, R5, -UR24, R30 ;  /* 0x8000001805057c23 */ /* 0x004fe2000801001e */
[----:B------:R-:W-:Y:S01]  /*99a0*/  ISETP.LT.OR P4, PT, R4, R205, P4 ;  /* 0x000000cd0400720c */ /* 0x000fe20002781670 */
[----:B------:R-:W-:-:S02]  /*99b0*/  IMAD.IADD R17, R206, 0x1, -R4 ;  /* 0x00000001ce117824 */ /* 0x000fc400078e0a04 */
[----:B------:R-:W-:Y:S01]  /*99c0*/  IMAD.IADD R21, R206, 0x1, -R6 ;  /* 0x00000001ce157824 */ /* 0x000fe200078e0a06 */
[----:B------:R-:W-:Y:S01]  /*99d0*/  FSEL R169, R5, -INF , !P5 ;  /* 0xff80000005a97808 */ /* 0x000fe20006800000 */
[----:B------:R-:W2:Y:S01]  /*99e0*/  I2F R18, R18 ;  /* 0x0000001200127306 */ /* 0x000ea20000201400 */
[C---:B------:R-:W-:Y:S02]  /*99f0*/  ISETP.GE.AND P5, PT, R4.reuse, R199, PT ;  /* 0x000000c70400720c */ /* 0x040fe40003fa6270 */
[----:B------:R-:W-:Y:S02]  /*9a00*/  IABS R5, R33 ;  /* 0x0000002100057213 */ /* 0x000fe40000000000 */
[----:B------:R-:W-:Y:S01]  /*9a10*/  IABS R17, R17 ;  /* 0x0000001100117213 */ /* 0x000fe20000000000 */
[----:B---3--:R-:W-:Y:S01]  /*9a20*/  IMAD.IADD R19, R203, 0x1, -R4 ;  /* 0x00000001cb137824 */ /* 0x008fe200078e0a04 */
[----:B------:R-:W-:Y:S01]  /*9a30*/  BAR.SYNC.DEFER_BLOCKING 0x0 ;  /* 0x0000000000007b1d */ /* 0x000fe20000010000 */
[----:B------:R-:W-:Y:S01]  /*9a40*/  ISETP.LT.OR P5, PT, R4, R202, P5 ;  /* 0x000000ca0400720c */ /* 0x000fe20002fa1670 */
[----:B------:R-:W-:Y:S01]  /*9a50*/  IMAD.MOV.U32 R4, RZ, RZ, R5 ;  /* 0x000000ffff047224 */ /* 0x000fe200078e0005 */
[----:B------:R-:W-:Y:S01]  /*9a60*/  IADD3 R5, R0, 0x30, RZ ;  /* 0x0000003000057810 */ /* 0x000fe20007ffe0ff */
[----:B----4-:R-:W-:Y:S01]  /*9a70*/  FFMA.FTZ R136, R136, -UR24, R29 ;  /* 0x8000001888887c23 */ /* 0x010fe2000801001d */
[----:B------:R-:W-:-:S02]  /*9a80*/  IABS R30, R19 ;  /* 0x00000013001e7213 */ /* 0x000fc40000000000 */
[----:B------:R-:W3:Y:S01]  /*9a90*/  I2F R19, R17 ;  /* 0x0000001100137306 */ /* 0x000ee20000201400 */
[--C-:B------:R-:W-:Y:S01]  /*9aa0*/  IMAD.IADD R7, R206, 0x1, -R5.reuse ;  /* 0x00000001ce077824 */ /* 0x100fe200078e0a05 */
[C---:B-1----:R-:W-:Y:S01]  /*9ab0*/  HMMA.16816.F32 R164, R8.reuse, R12, R164 ;  /* 0x0000000c08a4723c */ /* 0x042fe200000018a4 */
[----:B------:R-:W-:Y:S01]  /*9ac0*/  IMAD.IADD R20, R203, 0x1, -R5 ;  /* 0x00000001cb147824 */ /* 0x000fe200078e0a05 */
[----:B------:R-:W-:Y:S01]  /*9ad0*/  FSEL R208, R136, -INF , !P6 ;  /* 0xff80000088d07808 */ /* 0x000fe20007000000 */
[----:B--2---:R-:W-:Y:S01]  /*9ae0*/  FFMA.FTZ R31, R18, -UR24, R31 ;  /* 0x80000018121f7c23 */ /* 0x004fe2000801001f */
[----:B------:R-:W-:Y:S02]  /*9af0*/  IABS R7, R7 ;  /* 0x0000000700077213 */ /* 0x000fe40000000000 */
[----:B------:R-:W1:Y:S01]  /*9b00*/  I2F R17, R30 ;  /* 0x0000001e00117306 */ /* 0x000e620000201400 */
[----:B------:R-:W-:Y:S01]  /*9b10*/  IADD3 R12, R0, 0x38, RZ ;  /* 0x00000038000c7810 */ /* 0x000fe20007ffe0ff */
[----:B------:R-:W-:Y:S01]  /*9b20*/  HMMA.16816.F32 R160, R8, R14, R160 ;  /* 0x0000000e08a0723c */ /* 0x000fe200000018a0 */
[----:B------:R-:W-:-:S02]  /*9b30*/  IABS R20, R20 ;  /* 0x0000001400147213 */ /* 0x000fc40000000000 */
[----:B------:R-:W-:Y:S02]  /*9b40*/  IADD3 R0, R0, 0x39, RZ ;  /* 0x0000003900007810 */ /* 0x000fe40007ffe0ff */
[----:B------:R-:W-:Y:S01]  /*9b50*/  FSEL R207, R31, -INF , !P0 ;  /* 0xff8000001fcf7808 */ /* 0x000fe20004000000 */
[----:B------:R-:W2:Y:S01]  /*9b60*/  I2F R7, R7 ;  /* 0x0000000700077306 */ /* 0x000ea20000201400 */
[----:B---3--:R-:W-:Y:S01]  /*9b70*/  FFMA.FTZ R19, R19, -UR24, R24 ;  /* 0x8000001813137c23 */ /* 0x008fe20008010018 */
[-C--:B------:R-:W-:Y:S01]  /*9b80*/  ISETP.GE.AND P6, PT, R28, R204.reuse, PT ;  /* 0x000000cc1c00720c */ /* 0x080fe20003fc6270 */
[----:B------:R-:W-:Y:S01]  /*9b90*/  IMAD.MOV.U32 R13, RZ, RZ, R20 ;  /* 0x000000ffff0d7224 */ /* 0x000fe200078e0014 */
[----:B------:R-:W-:Y:S01]  /*9ba0*/  IABS R20, R21 ;  /* 0x0000001500147213 */ /* 0x000fe20000000000 */
[----:B------:R-:W-:Y:S01]  /*9bb0*/  IMAD.IADD R9, R206, 0x1, -R0 ;  /* 0x00000001ce097824 */ /* 0x000fe200078e0a00 */
[----:B------:R-:W-:Y:S01]  /*9bc0*/  FSEL R170, R19, -INF , !P4 ;  /* 0xff80000013aa7808 */ /* 0x000fe20006000000 */
[----:B------:R-:W-:Y:S01]  /*9bd0*/  IMAD.IADD R19, R203, 0x1, -R6 ;  /* 0x00000001cb137824 */ /* 0x000fe200078e0a06 */
[----:B------:R-:W3:Y:S01]  /*9be0*/  I2F R4, R4 ;  /* 0x0000000400047306 */ /* 0x000ee20000201400 */
[----:B-1----:R-:W-:Y:S01]  /*9bf0*/  FFMA.FTZ R17, R17, -UR24, R26 ;  /* 0x8000001811117c23 */ /* 0x002fe2000801001a */
[----:B------:R-:W-:Y:S01]  /*9c00*/  ISETP.GE.AND P4, PT, R5, R204, PT ;  /* 0x000000cc0500720c */ /* 0x000fe20003f86270 */
[----:B------:R-:W-:Y:S01]  /*9c10*/  IMAD.IADD R30, R203, 0x1, -R28 ;  /* 0x00000001cb1e7824 */ /* 0x000fe200078e0a1c */
[----:B------:R-:W-:-:S02]  /*9c20*/  IABS R19, R19 ;  /* 0x0000001300137213 */ /* 0x000fc40000000000 */
[----:B------:R-:W-:Y:S01]  /*9c30*/  FSEL R171, R17, -INF , !P5 ;  /* 0xff80000011ab7808 */ /* 0x000fe20006800000 */
[----:B------:R-:W-:Y:S01]  /*9c40*/  IMAD.IADD R17, R206, 0x1, -R12 ;  /* 0x00000001ce117824 */ /* 0x000fe200078e0a0c */
[----:B------:R-:W-:Y:S01]  /*9c50*/  ISETP.GE.AND P5, PT, R5, R199, PT ;  /* 0x000000c70500720c */ /* 0x000fe20003fa6270 */
[----:B--2---:R-:W-:Y:S01]  /*9c60*/  FFMA.FTZ R154, R7, -UR24, R164 ;  /* 0x80000018079a7c23 */ /* 0x004fe200080100a4 */
[----:B------:R-:W-:Y:S01]  /*9c70*/  IABS R29, R30 ;  /* 0x0000001e001d7213 */ /* 0x000fe20000000000 */
[----:B------:R-:W-:Y:S01]  /*9c80*/  IMAD.IADD R7, R203, 0x1, -R12 ;  /* 0x00000001cb077824 */ /* 0x000fe200078e0a0c */
[C---:B------:R-:W-:Y:S01]  /*9c90*/  ISETP.LT.OR P4, PT, R5.reuse, R205, P4 ;  /* 0x000000cd0500720c */ /* 0x040fe20002781670 */
[----:B------:R-:W1:Y:S01]  /*9ca0*/  I2F R13, R13 ;  /* 0x0000000d000d7306 */ /* 0x000e620000201400 */
[----:B------:R-:W-:Y:S01]  /*9cb0*/  ISETP.LT.OR P5, PT, R5, R202, P5 ;  /* 0x000000ca0500720c */ /* 0x000fe20002fa1670 */
[----:B------:R-:W-:Y:S01]  /*9cc0*/  IMAD.MOV.U32 R5, RZ, RZ, R19 ;  /* 0x000000ffff057224 */ /* 0x000fe200078e0013 */
[----:B------:R-:W-:Y:S01]  /*9cd0*/  IABS R17, R17 ;  /* 0x0000001100117213 */ /* 0x000fe20000000000 */
[----:B---3--:R-:W-:Y:S01]  /*9ce0*/  FFMA.FTZ R25, R4, -UR24, R25 ;  /* 0x8000001804197c23 */ /* 0x008fe20008010019 */
[----:B------:R-:W-:-:S02]  /*9cf0*/  IABS R8, R7 ;  /* 0x0000000700087213 */ /* 0x000fc40000000000 */
[----:B------:R-:W-:Y:S01]  /*9d00*/  ISETP.GE.AND P0, PT, R28, R199, PT ;  /* 0x000000c71c00720c */ /* 0x000fe20003f06270 */
[----:B------:R-:W2:Y:S01]  /*9d10*/  I2F R18, R29 ;  /* 0x0000001d00127306 */ /* 0x000ea20000201400 */
[----:B------:R-:W-:Y:S02]  /*9d20*/  FSEL R154, R154, -INF , !P4 ;  /* 0xff8000009a9a7808 */ /* 0x000fe40006000000 */
[----:B------:R-:W-:Y:S02]  /*9d30*/  ISETP.GE.AND P4, PT, R12, R204, PT ;  /* 0x000000cc0c00720c */ /* 0x000fe40003f86270 */
[CC--:B------:R-:W-:Y:S02]  /*9d40*/  ISETP.LT.OR P6, PT, R28.reuse, R205.reuse, P6 ;  /* 0x000000cd1c00720c */ /* 0x0c0fe400037c1670 */
[----:B------:R-:W-:Y:S01]  /*9d50*/  ISETP.LT.OR P0, PT, R28, R202, P0 ;  /* 0x000000ca1c00720c */ /* 0x000fe20000701670 */
[----:B------:R3:W4:Y:S01]  /*9d60*/  I2F R4, R5 ;  /* 0x0000000500047306 */ /* 0x0007220000201400 */
[----:B------:R-:W-:Y:S01]  /*9d70*/  ISETP.LT.OR P4, PT, R12, R205, P4 ;  /* 0x000000cd0c00720c */ /* 0x000fe20002781670 */
[----:B-1----:R-:W-:Y:S01]  /*9d80*/  FFMA.FTZ R13, R13, -UR24, R166 ;  /* 0x800000180d0d7c23 */ /* 0x002fe200080100a6 */
[----:B------:R-:W-:-:S02]  /*9d90*/  FSEL R164, R25, -INF , !P6 ;  /* 0xff80000019a47808 */ /* 0x000fc40007000000 */
[----:B------:R-:W-:Y:S02]  /*9da0*/  ISETP.GE.AND P6, PT, R6, R204, PT ;  /* 0x000000cc0600720c */ /* 0x000fe40003fc6270 */
[----:B------:R-:W-:Y:S01]  /*9db0*/  FSEL R151, R13, -INF , !P5 ;  /* 0xff8000000d977808 */ /* 0x000fe20006800000 */
[----:B------:R-:W1:Y:S01]  /*9dc0*/  I2F R7, R17 ;  /* 0x0000001100077306 */ /* 0x000e620000201400 */
[----:B--2---:R-:W-:Y:S01]  /*9dd0*/  FFMA.FTZ R18, R18, -UR24, R27 ;  /* 0x8000001812127c23 */ /* 0x004fe2000801001b */
[----:B------:R-:W-:Y:S02]  /*9de0*/  ISETP.LT.OR P6, PT, R6, R205, P6 ;  /* 0x000000cd0600720c */ /* 0x000fe400037c1670 */
[----:B------:R-:W-:Y:S02]  /*9df0*/  ISETP.GE.AND P5, PT, R12, R199, PT ;  /* 0x000000c70c00720c */ /* 0x000fe40003fa6270 */
[----:B------:R-:W-:Y:S01]  /*9e00*/  FSEL R217, R18, -INF , !P0 ;  /* 0xff80000012d97808 */ /* 0x000fe20004000000 */
[----:B---3--:R-:W-:Y:S01]  /*9e10*/  IMAD.MOV.U32 R5, RZ, RZ, R8 ;  /* 0x000000ffff057224 */ /* 0x008fe200078e0008 */
[----:B------:R-:W-:Y:S01]  /*9e20*/  IABS R8, R9 ;  /* 0x0000000900087213 */ /* 0x000fe20000000000 */
[----:B------:R-:W2:Y:S01]  /*9e30*/  I2F R20, R20 ;  /* 0x0000001400147306 */ /* 0x000ea20000201400 */
[----:B------:R-:W-:Y:S01]  /*9e40*/  IMAD.IADD R9, R203, 0x1, -R0 ;  /* 0x00000001cb097824 */ /* 0x000fe200078e0a00 */
[----:B------:R-:W-:Y:S01]  /*9e50*/  ISETP.GE.AND P0, PT, R6, R199, PT ;  /* 0x000000c70600720c */ /* 0x000fe20003f06270 */
[----:B----4-:R-:W-:Y:S01]  /*9e60*/  FFMA.FTZ R137, R4, -UR24, R167 ;  /* 0x8000001804897c23 */ /* 0x010fe200080100a7 */
[----:B------:R-:W-:-:S02]  /*9e70*/  ISETP.LT.OR P5, PT, R12, R202, P5 ;  /* 0x000000ca0c00720c */ /* 0x000fc40002fa1670 */
[----:B------:R-:W-:Y:S01]  /*9e80*/  IABS R9, R9 ;  /* 0x0000000900097213 */ /* 0x000fe20000000000 */
[----:B-1----:R-:W-:Y:S01]  /*9e90*/  FFMA.FTZ R7, R7, -UR24, R160 ;  /* 0x8000001807077c23 */ /* 0x002fe200080100a0 */
[----:B------:R-:W1:Y:S01]  /*9ea0*/  I2F R5, R5 ;  /* 0x0000000500057306 */ /* 0x000e620000201400 */
[----:B------:R-:W-:-:S03]  /*9eb0*/  ISETP.LT.OR P0, PT, R6, R202, P0 ;  /* 0x000000ca0600720c */ /* 0x000fc60000701670 */
[----:B------:R-:W-:Y:S02]  /*9ec0*/  FSEL R138, R7, -INF , !P4 ;  /* 0xff800000078a7808 */ /* 0x000fe40006000000 */
[----:B------:R-:W-:Y:S02]  /*9ed0*/  PLOP3.LUT P4, PT, PT, PT, UP0, 0x80, 0x0 ;  /* 0x000000000000781c */ /* 0x000fe40003f8f008 */
[----:B------:R-:W3:Y:S01]  /*9ee0*/  I2F R8, R8 ;  /* 0x0000000800087306 */ /* 0x000ee20000201400 */
[----:B--2---:R-:W-:Y:S01]  /*9ef0*/  FFMA.FTZ R20, R20, -UR24, R165 ;  /* 0x8000001814147c23 */ /* 0x004fe200080100a5 */
[----:B------:R-:W-:Y:S02]  /*9f00*/  FSEL R137, R137, -INF , !P0 ;  /* 0xff80000089897808 */ /* 0x000fe40004000000 */
[----:B------:R-:W-:Y:S02]  /*9f10*/  ISETP.GE.AND P0, PT, R0, R199, PT ;  /* 0x000000c70000720c */ /* 0x000fe40003f06270 */
[----:B------:R-:W-:-:S02]  /*9f20*/  FSEL R152, R20, -INF , !P6 ;  /* 0xff80000014987808 */ /* 0x000fc40007000000 */
[----:B------:R-:W2:Y:S01]  /*9f30*/  I2F R4, R9 ;  /* 0x0000000900047306 */ /* 0x000ea20000201400 */
[C---:B------:R-:W-:Y:S01]  /*9f40*/  ISETP.GE.AND P6, PT, R0.reuse, R204, PT ;  /* 0x000000cc0000720c */ /* 0x040fe20003fc6270 */
[----:B-1----:R-:W-:Y:S01]  /*9f50*/  FFMA.FTZ R5, R5, -UR24, R162 ;  /* 0x8000001805057c23 */ /* 0x002fe200080100a2 */
[C---:B------:R-:W-:Y:S02]  /*9f60*/  ISETP.LT.OR P0, PT, R0.reuse, R202, P0 ;  /* 0x000000ca0000720c */ /* 0x040fe40000701670 */
[----:B------:R-:W-:Y:S02]  /*9f70*/  ISETP.LT.OR P6, PT, R0, R205, P6 ;  /* 0x000000cd0000720c */ /* 0x000fe400037c1670 */
[----:B------:R-:W-:Y:S01]  /*9f80*/  FSEL R139, R5, -INF , !P5 ;  /* 0xff800000058b7808 */ /* 0x000fe20006800000 */
[----:B---3--:R-:W-:-:S05]  /*9f90*/  FFMA.FTZ R8, R8, -UR24, R161 ;  /* 0x8000001808087c23 */ /* 0x008fca00080100a1 */
[----:B------:R-:W-:Y:S01]  /*9fa0*/  FSEL R136, R8, -INF , !P6 ;  /* 0xff80000008887808 */ /* 0x000fe20007000000 */
[----:B--2---:R-:W-:-:S05]  /*9fb0*/  FFMA.FTZ R4, R4, -UR24, R163 ;  /* 0x8000001804047c23 */ /* 0x004fca00080100a3 */
        /* <DEDUP_REMOVED lines=74> */
.L_x_5375:
[----:B------:R-:W-:Y:S02]  /*a460*/  ULDC UR10, c[0x0][0x198] ;  /* 0x00006600000a7ab9 */ /* 0x000fe40000000800 */
[----:B------:R-:W-:-:S04]  /*a470*/  ULEA UR10, -UR10, URZ, 0x6 ;  /* 0x0000003f0a0a7291 */ /* 0x000fc8000f8e313f */
[----:B------:R-:W-:Y:S02]  /*a480*/  USHF.R.S32.HI UR8, URZ, 0x1f, UR10 ;  /* 0x0000001f3f087899 */ /* 0x000fe4000801140a */
.L_x_5376:
        /* <DEDUP_REMOVED lines=122> */
.L_x_5378:
[----:B------:R-:W-:Y:S05]  /*ac30*/  BSYNC B0 ;  /* 0x0000000000007941 */ /* 0x000fea0003800000 */
.L_x_5377:
[----:B------:R-:W0:Y:S01]  /*ac40*/  LDGDEPBAR ;  /* 0x00000000000079af */ /* 0x000e220000000000 */
[----:B--2---:R-:W-:Y:S01]  /*ac50*/  IMAD.U32 R5, RZ, RZ, UR10 ;  /* 0x0000000aff057e24 */ /* 0x004fe2000f8e00ff */
[----:B------:R-:W-:Y:S01]  /*ac60*/  MOV R0, UR8 ;  /* 0x0000000800007c02 */ /* 0x000fe20008000f00 */
[----:B------:R-:W-:-:S03]  /*ac70*/  IMAD.U32 R4, RZ, RZ, UR10 ;  /* 0x0000000aff047e24 */ /* 0x000fc6000f8e00ff */
[----:B------:R-:W-:-:S04]  /*ac80*/  LEA R210, P0, R5, R210, 0x1 ;  /* 0x000000d205d27211 */ /* 0x000fc800078008ff */
[----:B------:R-:W-:Y:S02]  /*ac90*/  LEA.HI.X R209, R4, R209, R0, 0x1, P0 ;  /* 0x000000d104d17211 */ /* 0x000fe400000f0c00 */
.L_x_5374:
        /* <DEDUP_REMOVED lines=54> */
[----:B------:R-:W-:-:S02]  /*b000*/  FADD.FTZ R6, R3, -R6 ;  /* 0x8000000603067221 */ /* 0x000fc40000010000 */
[--C-:B------:R-:W-:Y:S02]  /*b010*/  FFMA.FTZ R142, R140, c[0x0][0x23c], -R153.reuse ;  /* 0x00008f008c8e7a23 */ /* 0x100fe40000010899 */
[--C-:B------:R-:W-:Y:S02]  /*b020*/  FFMA.FTZ R140, R2, c[0x0][0x23c], -R150.reuse ;  /* 0x00008f00028c7a23 */ /* 0x100fe40000010896 */
[--C-:B------:R-:W-:Y:S02]  /*b030*/  FFMA.FTZ R143, R148, c[0x0][0x23c], -R153.reuse ;  /* 0x00008f00948f7a23 */ /* 0x100fe40000010899 */
[----:B------:R-:W-:Y:S01]  /*b040*/  FFMA.FTZ R2, R147, c[0x0][0x23c], -R150 ;  /* 0x00008f0093027a23 */ /* 0x000fe20000010896 */
[----:B------:R-:W-:Y:S01]  /*b050*/  MUFU.EX2 R142, R142 ;  /* 0x0000008e008e7308 */ /* 0x000fe20000000800 */
[--C-:B------:R-:W-:Y:S02]  /*b060*/  FFMA.FTZ R144, R144, c[0x0][0x23c], -R153.reuse ;  /* 0x00008f0090907a23 */ /* 0x100fe40000010899 */
[----:B------:R-:W-:-:S02]  /*b070*/  FFMA.FTZ R141, R16, c[0x0][0x23c], -R153 ;  /* 0x00008f00108d7a23 */ /* 0x000fc40000010899 */
[--C-:B------:R-:W-:Y:S01]  /*b080*/  FFMA.FTZ R0, R155, c[0x0][0x23c], -R150.reuse ;  /* 0x00008f009b007a23 */ /* 0x100fe20000010896 */
[----:B------:R-:W1:Y:S01]  /*b090*/  LDSM.16.MT88.4 R16, [R188+0xc000] ;  /* 0x00c00000bc10783b */ /* 0x000e620000004200 */
[----:B------:R-:W-:Y:S01]  /*b0a0*/  FFMA.FTZ R147, R157, c[0x0][0x23c], -R150 ;  /* 0x00008f009d937a23 */ /* 0x000fe20000010896 */
[----:B------:R-:W-:Y:S01]  /*b0b0*/  MUFU.EX2 R144, R144 ;  /* 0x0000009000907308 */ /* 0x000fe20000000800 */
[----:B------:R-:W-:Y:S02]  /*b0c0*/  FMUL.FTZ R148, R4, c[0x0][0x23c] ;  /* 0x00008f0004947a20 */ /* 0x000fe40000410000 */
[----:B------:R-:W-:Y:S02]  /*b0d0*/  FMUL.FTZ R3, R6, c[0x0][0x23c] ;  /* 0x00008f0006037a20 */ /* 0x000fe40000410000 */
[--C-:B------:R-:W-:Y:S02]  /*b0e0*/  FFMA.FTZ R155, R158, c[0x0][0x23c], -R153.reuse ;  /* 0x00008f009e9b7a23 */ /* 0x100fe40000010899 */
[--C-:B------:R-:W-:Y:S01]  /*b0f0*/  FFMA.FTZ R156, R156, c[0x0][0x23c], -R153.reuse ;  /* 0x00008f009c9c7a23 */ /* 0x100fe20000010899 */
[----:B------:R-:W2:Y:S01]  /*b100*/  MUFU.EX2 R143, R143 ;  /* 0x0000008f008f7308 */ /* 0x000ea20000000800 */
[----:B------:R-:W-:-:S02]  /*b110*/  FFMA.FTZ R157, R34, c[0x0][0x23c], -R153 ;  /* 0x00008f00229d7a23 */ /* 0x000fc40000010899 */
[--C-:B------:R-:W-:Y:S02]  /*b120*/  FFMA.FTZ R158, R32, c[0x0][0x23c], -R153.reuse ;  /* 0x00008f00209e7a23 */ /* 0x100fe40000010899 */
[--C-:B------:R-:W-:Y:S01]  /*b130*/  FFMA.FTZ R159, R135, c[0x0][0x23c], -R150.reuse ;  /* 0x00008f00879f7a23 */ /* 0x100fe20000010896 */
[----:B------:R-:W-:Y:S01]  /*b140*/  LDSM.16.MT88.4 R32, [R185+0xc800] ;  /* 0x00c80000b920783b */ /* 0x000fe20000004200 */
[--C-:B------:R-:W-:Y:S01]  /*b150*/  FFMA.FTZ R162, R223, c[0x0][0x23c], -R150.reuse ;  /* 0x00008f00dfa27a23 */ /* 0x100fe20000010896 */
[----:B------:R-:W3:Y:S01]  /*b160*/  MUFU.EX2 R141, R141 ;  /* 0x0000008d008d7308 */ /* 0x000ee20000000800 */
[--C-:B------:R-:W-:Y:S01]  /*b170*/  FFMA.FTZ R160, R221, c[0x0][0x23c], -R150.reuse ;  /* 0x00008f00dda07a23 */ /* 0x100fe20000010896 */
[----:B------:R-:W-:Y:S01]  /*b180*/  LDSM.16.MT88.4 R132, [R186+0xc800] ;  /* 0x00c80000ba84783b */ /* 0x000fe20000004200 */
[----:B------:R-:W-:Y:S02]  /*b190*/  FFMA.FTZ R161, R219, c[0x0][0x23c], -R150 ;  /* 0x00008f00dba17a23 */ /* 0x000fe40000010896 */
[----:B------:R-:W-:-:S02]  /*b1a0*/  FFMA.FTZ R163, R168, c[0x0][0x23c], -R153 ;  /* 0x00008f00a8a37a23 */ /* 0x000fc40000010899 */
[--C-:B------:R-:W-:Y:S01]  /*b1b0*/  FFMA.FTZ R165, R170, c[0x0][0x23c], -R153.reuse ;  /* 0x00008f00aaa57a23 */ /* 0x100fe20000010899 */
[----:B------:R-:W-:Y:S01]  /*b1c0*/  MUFU.EX2 R140, R140 ;  /* 0x0000008c008c7308 */ /* 0x000fe20000000800 */
[----:B--2---:R-:W-:Y:S01]  /*b1d0*/  F2FP.PACK_AB R4, R143, R144 ;  /* 0x000000908f04723e */ /* 0x004fe200000000ff */
[--C-:B------:R-:W-:Y:S02]  /*b1e0*/  FFMA.FTZ R167, R169, c[0x0][0x23c], -R150.reuse ;  /* 0x00008f00a9a77a23 */ /* 0x100fe40000010896 */
[--C-:B------:R-:W-:Y:S02]  /*b1f0*/  FFMA.FTZ R166, R208, c[0x0][0x23c], -R153.reuse ;  /* 0x00008f00d0a67a23 */ /* 0x100fe40000010899 */
[----:B------:R-:W-:Y:S02]  /*b200*/  FFMA.FTZ R164, R164, c[0x0][0x23c], -R153 ;  /* 0x00008f00a4a47a23 */ /* 0x000fe40000010899 */
[----:B------:R-:W2:Y:S01]  /*b210*/  MUFU.EX2 R2, R2 ;  /* 0x0000000200027308 */ /* 0x000ea20000000800 */
        /* <DEDUP_REMOVED lines=10> */
[----:B--2---:R-:W-:Y:S01]  /*b2c0*/  F2FP.PACK_AB R5, R2, R140 ;  /* 0x0000008c0205723e */ /* 0x004fe200000000ff */
[----:B------:R-:W-:-:S02]  /*b2d0*/  FFMA.FTZ R208, R137, c[0x0][0x23c], -R150 ;  /* 0x00008f0089d07a23 */ /* 0x000fc40000010896 */
[--C-:B------:R-:W-:Y:S02]  /*b2e0*/  FFMA.FTZ R207, R139, c[0x0][0x23c], -R150.reuse ;  /* 0x00008f008bcf7a23 */ /* 0x100fe40000010896 */
[----:B------:R-:W-:Y:S02]  /*b2f0*/  FFMA.FTZ R153, R136, c[0x0][0x23c], -R153 ;  /* 0x00008f0088997a23 */ /* 0x000fe40000010899 */
[----:B------:R-:W2:Y:S01]  /*b300*/  MUFU.EX2 R148, R148 ;  /* 0x0000009400947308 */ /* 0x000ea20000000800 */
[----:B------:R-:W-:Y:S01]  /*b310*/  FFMA.FTZ R150, R149, c[0x0][0x23c], -R150 ;  /* 0x00008f0095967a23 */ /* 0x000fe20000010896 */
[----:B------:R-:W-:Y:S06]  /*b320*/  LDSM.16.MT88.4 R136, [R186+0xd800] ;  /* 0x00d80000ba88783b */ /* 0x000fec0000004200 */
        /* <DEDUP_REMOVED lines=304> */
.L_x_5371:
        /* <DEDUP_REMOVED lines=45> */
.L_x_5383:
        /* <DEDUP_REMOVED lines=20> */
[----:B------:R-:W-:Y:S04]  /*ca40*/  UIADD3 UR5, -UR35, URZ, URZ ;  /* 0x0000003f23057290 */ /* 0x000fe8000fffe13f */
[----:B------:R-:W-:Y:S02]  /*ca50*/  UIMAD UR32, UR16, UR5, UR32 ;  /* 0x00000005102072a4 */ /* 0x000fe4000f8e0220 */
[----:B------:R-:W-:Y:S02]  /*ca60*/  UMOV UR37, UR39 ;  /* 0x0000002700257c82 */ /* 0x000fe40008000000 */
[----:B------:R-:W-:Y:S02]  /*ca70*/  UIADD3 UR33, -UR37, URZ, URZ ;  /* 0x0000003f25217290 */ /* 0x000fe4000fffe13f */
[----:B------:R-:W-:Y:S02]  /*ca80*/  UISETP.GT.U32.AND UP2, UPT, UR16, UR32, UPT ;  /* 0x000000201000728c */ /* 0x000fe4000bf44070 */
[----:B------:R-:W-:Y:S04]  /*ca90*/  UIMAD UR34, UR16, UR33, UR34 ;  /* 0x00000021102272a4 */ /* 0x000fe8000f8e0222 */
[----:B------:R-:W-:Y:S05]  /*caa0*/  UISETP.GT.U32.AND UP3, UPT, UR16, UR34, UPT ;  /* 0x000000221000728c */ /* 0x000fea000bf64070 */
[----:B------:R-:W-:Y:S02]  /*cab0*/  @!UP2 UIADD3 UR32, UR32, -UR16, URZ ;  /* 0x800000102020a290 */ /* 0x000fe4000fffe03f */
[----:B------:R-:W-:Y:S02]  /*cac0*/  @!UP2 UIADD3 UR35, UR35, 0x1, URZ ;  /* 0x000000012323a890 */ /* 0x000fe4000fffe03f */
[----:B------:R-:W-:Y:S02]  /*cad0*/  UISETP.GE.U32.AND UP4, UPT, UR32, UR16, UPT ;  /* 0x000000102000728c */ /* 0x000fe4000bf86070 */
[----:B------:R-:W-:Y:S02]  /*cae0*/  @!UP3 UIADD3 UR34, UR34, -UR16, URZ ;  /* 0x800000102222b290 */ /* 0x000fe4000fffe03f */
[----:B------:R-:W-:Y:S02]  /*caf0*/  @!UP3 UIADD3 UR37, UR37, 0x1, URZ ;  /* 0x000000012525b890 */ /* 0x000fe4000fffe03f */
[----:B------:R-:W-:Y:S02]  /*cb00*/  UISETP.GE.U32.AND UP5, UPT, UR34, UR16, UPT ;  /* 0x000000102200728c */ /* 0x000fe4000bfa6070 */
[----:B------:R-:W-:Y:S02]  /*cb10*/  UISETP.GE.AND UP3, UPT, UR36, URZ, UPT ;  /* 0x0000003f2400728c */ /* 0x000fe4000bf66270 */
[----:B------:R-:W-:Y:S02]  /*cb20*/  UISETP.GE.AND UP2, UPT, UR4, URZ, UPT ;  /* 0x0000003f0400728c */ /* 0x000fe4000bf46270 */
[----:B------:R-:W-:Y:S05]  /*cb30*/  @UP4 UIADD3 UR35, UR35, 0x1, URZ ;  /* 0x0000000123234890 */ /* 0x000fea000fffe03f */
[----:B------:R-:W-:Y:S04]  /*cb40*/  @UP5 UIADD3 UR37, UR37, 0x1, URZ ;  /* 0x0000000125255890 */ /* 0x000fe8000fffe03f */
[----:B------:R-:W-:Y:S02]  /*cb50*/  @!UP3 UIADD3 UR37, -UR37, URZ, URZ ;  /* 0x0000003f2525b290 */ /* 0x000fe4000fffe13f */
        /* <DEDUP_REMOVED lines=17> */
[----:B---3--:R-:W-:Y:S01]  /*cc70*/  MOV R5, UR5 ;  /* 0x0000000500057c02 */ /* 0x008fe20008000f00 */
[----:B------:R-:W-:Y:S04]  /*cc80*/  ULDC.64 UR4, c[0x0][0x1a0] ;  /* 0x0000680000047ab9 */ /* 0x000fe80000000a00 */
[----:B------:R1:W2:Y:S01]  /*cc90*/  LDG.E R4, [R4.64] ;  /* 0x0000001c04047981 */ /* 0x0002a2000c1e1900 */
[----:B----4-:R-:W-:Y:S01]  /*cca0*/  MOV R11, UR33 ;  /* 0x00000021000b7c02 */ /* 0x010fe20008000f00 */
[----:B------:R-:W-:Y:S04]  /*ccb0*/  UIADD3 UR33, UR37, -UR35, URZ ;  /* 0x8000002325217290 */ /* 0x000fe8000fffe03f */
[----:B------:R-:W2:Y:S01]  /*ccc0*/  LDG.E R3, [R10.64] ;  /* 0x0000001c0a037981 */ /* 0x000ea2000c1e1900 */
[----:B------:R-:W-:Y:S04]  /*ccd0*/  UIMAD UR33, UR33, UR7, -UR13 ;  /* 0x00000007212172a4 */ /* 0x000fe8000f8e0a0d */
[----:B------:R-:W-:Y:S02]  /*cce0*/  USHF.R.S32.HI UR32, URZ, 0x1f, UR33 ;  /* 0x0000001f3f207899 */ /* 0x000fe40008011421 */
[----:B------:R-:W-:Y:S02]  /*ccf0*/  UIMAD.WIDE.U32 UR34, UR33, UR4, URZ ;  /* 0x00000004212272a5 */ /* 0x000fe4000f8e003f */
[----:B------:R-:W-:Y:S04]  /*cd00*/  UIMAD UR32, UR32, UR4, URZ ;  /* 0x00000004202072a4 */ /* 0x000fe8000f8e023f */
[----:B------:R-:W-:Y:S01]  /*cd10*/  UIMAD UR32, UR33, UR5, UR32 ;  /* 0x00000005212072a4 */ /* 0x000fe2000f8e0220 */
[----:B-1----:R-:W-:Y:S03]  /*cd20*/  IMAD.U32 R5, RZ, RZ, UR35 ;  /* 0x00000023ff057e24 */ /* 0x002fe6000f8e00ff */
[----:B------:R-:W-:Y:S06]  /*cd30*/  UIADD3 UR32, UR35, UR32, URZ ;  /* 0x0000002023207290 */ /* 0x000fec000fffe03f */
        /* <DEDUP_REMOVED lines=9> */
.L_x_5380:
        /* <DEDUP_REMOVED lines=279> */
[----:B------:R-:W-:Y:S02]  /*df40*/  UISETP.GE.AND UP3, UPT, UR4, URZ, UPT ;  /* 0x0000003f0400728c */ /* 0x000fe4000bf66270 */
[----:B------:R-:W-:Y:S02]  /*df50*/  UISETP.GE.U32.AND UP4, UPT, UR32, UR12, UPT ;  /* 0x0000000c2000728c */ /* 0x000fe4000bf86070 */
[----:B------:R-:W-:Y:S02]  /*df60*/  @!UP2 UIADD3 UR35, UR35, 0x1, URZ ;  /* 0x000000012323a890 */ /* 0x000fe4000fffe03f */
[----:B------:R-:W-:Y:S02]  /*df70*/  UISETP.GE.AND UP2, UPT, UR36, URZ, UPT ;  /* 0x0000003f2400728c */ /* 0x000fe4000bf46270 */
[----:B------:R-:W-:Y:S04]  /*df80*/  @UP5 UIADD3 UR37, UR37, 0x1, URZ ;  /* 0x0000000125255890 */ /* 0x000fe8000fffe03f */
[----:B------:R-:W-:Y:S02]  /*df90*/  @!UP3 UIADD3 UR37, -UR37, URZ, URZ ;  /* 0x0000003f2525b290 */ /* 0x000fe4000fffe13f */
        /* <DEDUP_REMOVED lines=21> */
[----:B----4-:R-:W-:Y:S01]  /*e0f0*/  IMAD.U32 R139, RZ, RZ, UR33 ;  /* 0x00000021ff8b7e24 */ /* 0x010fe2000f8e00ff */
[----:B------:R-:W-:Y:S04]  /*e100*/  UIADD3 UR33, UR37, -UR35, URZ ;  /* 0x8000002325217290 */ /* 0x000fe8000fffe03f */
[----:B------:R-:W-:Y:S01]  /*e110*/  UIMAD UR33, UR33, UR6, -UR9 ;  /* 0x00000006212172a4 */ /* 0x000fe2000f8e0a09 */
[----:B------:R-:W2:Y:S03]  /*e120*/  LDG.E R3, [R138.64] ;  /* 0x0000001c8a037981 */ /* 0x000ea6000c1e1900 */
[----:B------:R-:W-:Y:S02]  /*e130*/  USHF.R.S32.HI UR32, URZ, 0x1f, UR33 ;  /* 0x0000001f3f207899 */ /* 0x000fe40008011421 */
[----:B------:R-:W-:Y:S02]  /*e140*/  UIMAD.WIDE.U32 UR34, UR33, UR4, URZ ;  /* 0x00000004212272a5 */ /* 0x000fe4000f8e003f */
[----:B------:R-:W-:Y:S04]  /*e150*/  UIMAD UR32, UR32, UR4, URZ ;  /* 0x00000004202072a4 */ /* 0x000fe8000f8e023f */
[----:B------:R-:W-:Y:S01]  /*e160*/  UIMAD UR32, UR33, UR5, UR32 ;  /* 0x00000005212072a4 */ /* 0x000fe2000f8e0220 */
[----:B------:R-:W-:Y:S03]  /*e170*/  MOV R133, UR35 ;  /* 0x0000002300857c02 */ /* 0x000fe60008000f00 */
        /* <DEDUP_REMOVED lines=9> */
.L_x_5382:
        /* <DEDUP_REMOVED lines=89> */
.L_x_5381:
[----:B------:R-:W-:Y:S01]  /*e7a0*/  IMAD.U32 R132, RZ, RZ, UR25 ;  /* 0x00000019ff847e24 */ /* 0x000fe2000f8e00ff */
[----:B------:R-:W-:Y:S03]  /*e7b0*/  UISETP.GT.AND UP2, UPT, UR25, UR19, UPT ;  /* 0x000000131900728c */ /* 0x000fe6000bf44270 */
[----:B------:R-:W-:Y:S05]  /*e7c0*/  IMAD R3, R132, 0x40, R197 ;  /* 0x0000004084037824 */ /* 0x000fea00078e02c5 */
[C---:B------:R-:W-:Y:S02]  /*e7d0*/  IADD3 R132, R206.reuse, -R3, RZ ;  /* 0x80000003ce847210 */ /* 0x040fe40007ffe0ff */
[----:B-1----:R-:W-:Y:S02]  /*e7e0*/  IADD3 R141, R3, 0x1, RZ ;  /* 0x00000001038d7810 */ /* 0x002fe40007ffe0ff */
[----:B------:R-:W-:Y:S01]  /*e7f0*/  IABS R133, R132 ;  /* 0x0000008400857213 */ /* 0x000fe20000000000 */
[----:B------:R-:W-:Y:S01]  /*e800*/  IMAD.IADD R132, R203, 0x1, -R3 ;  /* 0x00000001cb847824 */ /* 0x000fe200078e0a03 */
[C---:B------:R-:W-:Y:S02]  /*e810*/  IADD3 R137, R3.reuse, 0x8, RZ ;  /* 0x0000000803897810 */ /* 0x040fe40007ffe0ff */
[C---:B------:R-:W-:Y:S02]  /*e820*/  IADD3 R150, R3.reuse, 0x9, RZ ;  /* 0x0000000903967810 */ /* 0x040fe40007ffe0ff */
[----:B------:R-:W-:Y:S01]  /*e830*/  IABS R135, R132 ;  /* 0x0000008400877213 */ /* 0x000fe20000000000 */
[C-C-:B------:R-:W-:Y:S01]  /*e840*/  IMAD.IADD R132, R206.reuse, 0x1, -R141.reuse ;  /* 0x00000001ce847824 */ /* 0x140fe200078e0a8d */
[C---:B------:R-:W-:Y:S01]  /*e850*/  IADD3 R136, R3.reuse, 0x10, RZ ;  /* 0x0000001003887810 */ /* 0x040fe20007ffe0ff */
[----:B------:R-:W-:Y:S01]  /*e860*/  I2F R133, R133 ;  /* 0x0000008500857306 */ /* 0x000fe20000201400 */
[C---:B------:R-:W-:Y:S02]  /*e870*/  IADD3 R156, R3.reuse, 0x11, RZ ;  /* 0x00000011039c7810 */ /* 0x040fe40007ffe0ff */
[----:B------:R-:W-:Y:S02]  /*e880*/  IABS R134, R132 ;  /* 0x0000008400867213 */ /* 0x000fe40000000000 */
[C---:B------:R-:W-:Y:S02]  /*e890*/  IADD3 R132, R206.reuse, -R137, RZ ;  /* 0x80000089ce847210 */ /* 0x040fe40007ffe0ff */
[C---:B------:R-:W-:Y:S02]  /*e8a0*/  IADD3 R152, R3.reuse, 0x18, RZ ;  /* 0x0000001803987810 */ /* 0x040fe40007ffe0ff */
[----:B------:R-:W-:Y:S01]  /*e8b0*/  IABS R157, R132 ;  /* 0x00000084009d7213 */ /* 0x000fe20000000000 */
[C---:B------:R-:W-:Y:S01]  /*e8c0*/  IMAD.IADD R132, R206.reuse, 0x1, -R150 ;  /* 0x00000001ce847824 */ /* 0x040fe200078e0a96 */
[C---:B------:R-:W-:Y:S01]  /*e8d0*/  IADD3 R151, R3.reuse, 0x19, RZ ;  /* 0x0000001903977810 */ /* 0x040fe20007ffe0ff */
[----:B------:R-:W-:Y:S01]  /*e8e0*/  I2F R134, R134 ;  /* 0x0000008600867306 */ /* 0x000fe20000201400 */
[C---:B------:R-:W-:Y:S02]  /*e8f0*/  IADD3 R147, R3.reuse, 0x20, RZ ;  /* 0x0000002003937810 */ /* 0x040fe40007ffe0ff */
[----:B------:R-:W-:Y:S02]  /*e900*/  IABS R138, R132 ;  /* 0x00000084008a7213 */ /* 0x000fe40000000000 */
[C---:B------:R-:W-:Y:S02]  /*e910*/  IADD3 R132, R206.reuse, -R136, RZ ;  /* 0x80000088ce847210 */ /* 0x040fe40007ffe0ff */
[----:B------:R-:W-:Y:S02]  /*e920*/  IADD3 R139, R3, 0x21, RZ ;  /* 0x00000021038b7810 */ /* 0x000fe40007ffe0ff */
[----:B------:R-:W-:Y:S01]  /*e930*/  IABS R155, R132 ;  /* 0x00000084009b7213 */ /* 0x000fe20000000000 */
[C---:B------:R-:W-:Y:S01]  /*e940*/  IMAD.IADD R132, R206.reuse, 0x1, -R156 ;  /* 0x00000001ce847824 */ /* 0x040fe200078e0a9c */
[----:B------:R-:W-:Y:S01]  /*e950*/  I2F R135, R135 ;  /* 0x0000008700877306 */ /* 0x000fe20000201400 */
[C---:B------:R-:W-:Y:S02]  /*e960*/  ISETP.GE.AND P4, PT, R141.reuse, R205, PT ;  /* 0x000000cd8d00720c */ /* 0x040fe40003f86270 */
[C---:B------:R-:W-:Y:S02]  /*e970*/  ISETP.GE.AND P0, PT, R141.reuse, R202, PT ;  /* 0x000000ca8d00720c */ /* 0x040fe40003f06270 */
[----:B------:R-:W-:Y:S02]  /*e980*/  IABS R154, R132 ;  /* 0x00000084009a7213 */ /* 0x000fe40000000000 */
[C---:B------:R-:W-:Y:S02]  /*e990*/  IADD3 R132, R206.reuse, -R152, RZ ;  /* 0x80000098ce847210 */ /* 0x040fe40007ffe0ff */
[----:B------:R-:W-:Y:S01]  /*e9a0*/  ISETP.GE.OR P4, PT, R141, R204, !P4 ;  /* 0x000000cc8d00720c */ /* 0x000fe20006786670 */
[----:B------:R-:W-:Y:S01]  /*e9b0*/  I2F R138, R138 ;  /* 0x0000008a008a7306 */ /* 0x000fe20000201400 */
[----:B------:R-:W-:Y:S01]  /*e9c0*/  IABS R153, R132 ;  /* 0x0000008400997213 */ /* 0x000fe20000000000 */
[----:B------:R-:W-:Y:S01]  /*e9d0*/  IMAD.IADD R132, R203, 0x1, -R141 ;  /* 0x00000001cb847824 */ /* 0x000fe200078e0a8d */
[----:B------:R-:W-:Y:S02]  /*e9e0*/  ISETP.GE.OR P0, PT, R141, R199, !P0 ;  /* 0x000000c78d00720c */ /* 0x000fe40004706670 */
[----:B------:R-:W-:Y:S02]  /*e9f0*/  ISETP.GE.AND P1, PT, R3, R202, PT ;  /* 0x000000ca0300720c */ /* 0x000fe40003f26270 */
[----:B------:R-:W-:Y:S02]  /*ea00*/  IABS R142, R132 ;  /* 0x00000084008e7213 */ /* 0x000fe40000000000 */
[----:B------:R-:W-:Y:S01]  /*ea10*/  IADD3 R132, R206, -R151, RZ ;  /* 0x80000097ce847210 */ /* 0x000fe20007ffe0ff */
[----:B------:R-:W-:Y:S01]  /*ea20*/  I2F R157, R157 ;  /* 0x0000009d009d7306 */ /* 0x000fe20000201400 */
[----:B------:R-:W-:Y:S02]  /*ea30*/  ISETP.GE.AND P3, PT, R150, R205, PT ;  /* 0x000000cd9600720c */ /* 0x000fe40003f66270 */
[----:B------:R-:W-:Y:S01]  /*ea40*/  IABS R140, R132 ;  /* 0x00000084008c7213 */ /* 0x000fe20000000000 */
[----:B------:R-:W-:Y:S01]  /*ea50*/  IMAD.IADD R132, R203, 0x1, -R137 ;  /* 0x00000001cb847824 */ /* 0x000fe200078e0a89 */
[----:B------:R-:W-:Y:S02]  /*ea60*/  ISETP.GE.OR P1, PT, R3, R199, !P1 ;  /* 0x000000c70300720c */ /* 0x000fe40004f26670 */
[----:B------:R-:W-:Y:S02]  /*ea70*/  ISETP.GE.AND P2, PT, R137, R205, PT ;  /* 0x000000cd8900720c */ /* 0x000fe40003f46270 */
[----:B------:R-:W-:Y:S01]  /*ea80*/  IABS R149, R132 ;  /* 0x0000008400957213 */ /* 0x000fe20000000000 */
[----:B------:R-:W-:Y:S01]  /*ea90*/  I2F R153, R153 ;  /* 0x0000009900997306 */ /* 0x000fe20000201400 */
[----:B------:R-:W-:Y:S02]  /*eaa0*/  IADD3 R132, R206, -R147, RZ ;  /* 0x80000093ce847210 */ /* 0x000fe40007ffe0ff */
[----:B------:R-:W-:Y:S02]  /*eab0*/  ISETP.GE.AND P5, PT, R3, R205, PT ;  /* 0x000000cd0300720c */ /* 0x000fe40003fa6270 */
[----:B------:R-:W-:Y:S01]  /*eac0*/  IABS R145, R132 ;  /* 0x0000008400917213 */ /* 0x000fe20000000000 */
[----:B------:R-:W-:Y:S01]  /*ead0*/  IMAD.IADD R132, R203, 0x1, -R150 ;  /* 0x00000001cb847824 */ /* 0x000fe200078e0a96 */
[-C--:B------:R-:W-:Y:S02]  /*eae0*/  ISETP.GE.OR P3, PT, R150, R204.reuse, !P3 ;  /* 0x000000cc9600720c */ /* 0x080fe40005f66670 */
[C---:B------:R-:W-:Y:S01]  /*eaf0*/  ISETP.GE.OR P2, PT, R137.reuse, R204, !P2 ;  /* 0x000000cc8900720c */ /* 0x040fe20005746670 */
[----:B------:R-:W-:Y:S01]  /*eb00*/  I2F R155, R155 ;  /* 0x0000009b009b7306 */ /* 0x000fe20000201400 */
[----:B------:R-:W-:Y:S02]  /*eb10*/  IABS R148, R132 ;  /* 0x0000008400947213 */ /* 0x000fe40000000000 */
[----:B------:R-:W-:Y:S02]  /*eb20*/  IADD3 R132, R206, -R139, RZ ;  /* 0x8000008bce847210 */ /* 0x000fe40007ffe0ff */
[----:B------:R-:W-:Y:S02]  /*eb30*/  ISETP.GE.AND P6, PT, R137, R202, PT ;  /* 0x000000ca8900720c */ /* 0x000fe40003fc6270 */
[----:B------:R-:W-:Y:S02]  /*eb40*/  IABS R132, R132 ;  /* 0x0000008400847213 */ /* 0x000fe40000000000 */
[----:B------:R-:W-:Y:S01]  /*eb50*/  ISETP.GE.OR P5, PT, R3, R204, !P5 ;  /* 0x000000cc0300720c */ /* 0x000fe20006fa6670 */
[----:B------:R-:W-:Y:S01]  /*eb60*/  I2F R154, R154 ;  /* 0x0000009a009a7306 */ /* 0x000fe20000201400 */
[----:B------:R-:W-:Y:S01]  /*eb70*/  ISETP.GE.OR P6, PT, R137, R199, !P6 ;  /* 0x000000c78900720c */ /* 0x000fe200077c6670 */
[----:B------:R-:W-:Y:S01]  /*eb80*/  IMAD.MOV.U32 R144, RZ, RZ, R132 ;  /* 0x000000ffff907224 */ /* 0x000fe200078e0084 */
[C---:B------:R-:W-:Y:S02]  /*eb90*/  IADD3 R132, R203.reuse, -R136, RZ ;  /* 0x80000088cb847210 */ /* 0x040fe40007ffe0ff */
[----:B------:R-:W-:Y:S02]  /*eba0*/  IADD3 R146, R203, -R156, RZ ;  /* 0x8000009ccb927210 */ /* 0x000fe40007ffe0ff */
[----:B------:R-:W-:Y:S02]  /*ebb0*/  IABS R132, R132 ;  /* 0x0000008400847213 */ /* 0x000fe40000000000 */
[----:B------:R-:W-:Y:S01]  /*ebc0*/  IABS R146, R146 ;  /* 0x0000009200927213 */ /* 0x000fe20000000000 */
[----:B------:R-:W-:Y:S10]  /*ebd0*/  I2F R142, R142 ;  /* 0x0000008e008e7306 */ /* 0x000ff40000201400 */
[----:B------:R1:W-:Y:S10]  /*ebe0*/  I2F R141, R132 ;  /* 0x00000084008d7306 */ /* 0x0003f40000201400 */
[----:B------:R-:W-:Y:S10]  /*ebf0*/  I2F R140, R140 ;  /* 0x0000008c008c7306 */ /* 0x000ff40000201400 */
[----:B------:R-:W-:Y:S01]  /*ec00*/  I2F R145, R145 ;  /* 0x0000009100917306 */ /* 0x000fe20000201400 */
[----:B-1----:R-:W-:Y:S09]  /*ec10*/  IADD3 R132, R3, 0x29, RZ ;  /* 0x0000002903847810 */ /* 0x002ff20007ffe0ff */
        /* <DEDUP_REMOVED lines=8> */
[----:B------:R-:W-:Y:S01]  /*eca0*/  FSEL R134, R5, -INF , !P4 ;  /* 0xff80000005867808 */ /* 0x000fe20006000000 */
[----:B------:R-:W-:Y:S01]  /*ecb0*/  FFMA.FTZ R8, R157, -UR24, R8 ;  /* 0x800000189d087c23 */ /* 0x000fe20008010008 */
[----:B------:R-:W-:Y:S01]  /*ecc0*/  IADD3 R5, R203, -R152, RZ ;  /* 0x80000098cb057210 */ /* 0x000fe20007ffe0ff */
[----:B------:R-:W-:Y:S01]  /*ecd0*/  FFMA.FTZ R4, R133, -UR24, R4 ;  /* 0x8000001885047c23 */ /* 0x000fe20008010004 */
[----:B------:R-:W-:Y:S01]  /*ece0*/  FSEL R135, R6, -INF , !P1 ;  /* 0xff80000006877808 */ /* 0x000fe20004800000 */
[----:B------:R-:W-:Y:S01]  /*ecf0*/  FFMA.FTZ R16, R153, -UR24, R16 ;  /* 0x8000001899107c23 */ /* 0x000fe20008010010 */
[C---:B------:R-:W-:Y:S01]  /*ed00*/  ISETP.GE.AND P1, PT, R136.reuse, R205, PT ;  /* 0x000000cd8800720c */ /* 0x040fe20003f26270 */
[----:B------:R-:W-:Y:S01]  /*ed10*/  FFMA.FTZ R12, R155, -UR24, R12 ;  /* 0x800000189b0c7c23 */ /* 0x000fe2000801000c */
[----:B------:R-:W-:Y:S01]  /*ed20*/  ISETP.GE.AND P4, PT, R136, R202, PT ;  /* 0x000000ca8800720c */ /* 0x000fe20003f86270 */
[----:B------:R-:W-:Y:S01]  /*ed30*/  FFMA.FTZ R13, R154, -UR24, R13 ;  /* 0x800000189a0d7c23 */ /* 0x000fe2000801000d */
[----:B------:R-:W-:Y:S01]  /*ed40*/  IADD3 R6, R3, 0x30, RZ ;  /* 0x0000003003067810 */ /* 0x000fe20007ffe0ff */
[----:B------:R-:W-:Y:S01]  /*ed50*/  FFMA.FTZ R7, R142, -UR24, R7 ;  /* 0x800000188e077c23 */ /* 0x000fe20008010007 */
[----:B------:R-:W-:Y:S01]  /*ed60*/  IABS R5, R5 ;  /* 0x0000000500057213 */ /* 0x000fe20000000000 */
[----:B------:R-:W-:Y:S01]  /*ed70*/  FFMA.FTZ R17, R140, -UR24, R17 ;  /* 0x800000188c117c23 */ /* 0x000fe20008010011 */
[C---:B------:R-:W-:Y:S01]  /*ed80*/  ISETP.GE.OR P1, PT, R136.reuse, R204, !P1 ;  /* 0x000000cc8800720c */ /* 0x040fe20004f26670 */
[----:B------:R-:W-:Y:S01]  /*ed90*/  FFMA.FTZ R20, R145, -UR24, R20 ;  /* 0x8000001891147c23 */ /* 0x000fe20008010014 */
[-C--:B------:R-:W-:Y:S01]  /*eda0*/  ISETP.GE.OR P4, PT, R136, R199.reuse, !P4 ;  /* 0x000000c78800720c */ /* 0x080fe20006786670 */
[----:B------:R-:W-:Y:S01]  /*edb0*/  FFMA.FTZ R10, R149, -UR24, R10 ;  /* 0x80000018950a7c23 */ /* 0x000fe2000801000a */
[----:B------:R-:W-:Y:S01]  /*edc0*/  FSEL R136, R9, -INF , !P3 ;  /* 0xff80000009887808 */ /* 0x000fe20005800000 */
[----:B------:R-:W-:Y:S01]  /*edd0*/  FFMA.FTZ R21, R144, -UR24, R21 ;  /* 0x8000001890157c23 */ /* 0x000fe20008010015 */
[----:B------:R-:W-:Y:S01]  /*ede0*/  FSEL R138, R8, -INF , !P2 ;  /* 0xff800000088a7808 */ /* 0x000fe20005000000 */
[----:B------:R-:W1:Y:S01]  /*edf0*/  I2F R9, R5 ;  /* 0x0000000500097306 */ /* 0x000e620000201400 */
[----:B------:R-:W-:Y:S01]  /*ee00*/  IMAD.IADD R8, R206, 0x1, -R6 ;  /* 0x00000001ce087824 */ /* 0x000fe200078e0a06 */
[----:B------:R-:W-:Y:S01]  /*ee10*/  FSEL R137, R4, -INF , !P5 ;  /* 0xff80000004897808 */ /* 0x000fe20006800000 */
[----:B------:R-:W-:Y:S01]  /*ee20*/  IMAD.IADD R4, R206, 0x1, -R132 ;  /* 0x00000001ce047824 */ /* 0x000fe200078e0a84 */
[----:B------:R-:W-:Y:S01]  /*ee30*/  ISETP.GE.AND P5, PT, R150, R202, PT ;  /* 0x000000ca9600720c */ /* 0x000fe20003fa6270 */
[----:B------:R-:W-:Y:S01]  /*ee40*/  FFMA.FTZ R14, R141, -UR24, R14 ;  /* 0x800000188d0e7c23 */ /* 0x000fe2000801000e */
[----:B------:R-:W-:Y:S01]  /*ee50*/  IABS R8, R8 ;  /* 0x0000000800087213 */ /* 0x000fe20000000000 */
[----:B------:R-:W-:Y:S01]  /*ee60*/  FFMA.FTZ R15, R146, -UR24, R15 ;  /* 0x80000018920f7c23 */ /* 0x000fe2000801000f */
[----:B------:R-:W-:Y:S02]  /*ee70*/  IABS R4, R4 ;  /* 0x0000000400047213 */ /* 0x000fe40000000000 */
[----:B------:R-:W-:Y:S01]  /*ee80*/  ISETP.GE.OR P5, PT, R150, R199, !P5 ;  /* 0x000000c79600720c */ /* 0x000fe20006fa6670 */
[----:B------:R-:W2:Y:S01]  /*ee90*/  I2F R153, R8 ;  /* 0x0000000800997306 */ /* 0x000ea20000201400 */
[----:B------:R-:W-:Y:S02]  /*eea0*/  FSEL R164, R12, -INF , !P1 ;  /* 0xff8000000ca47808 */ /* 0x000fe40004800000 */
[-C--:B------:R-:W-:Y:S02]  /*eeb0*/  ISETP.GE.AND P1, PT, R152, R205.reuse, PT ;  /* 0x000000cd9800720c */ /* 0x080fe40003f26270 */
[----:B------:R-:W-:Y:S02]  /*eec0*/  IADD3 R133, R3, 0x28, RZ ;  /* 0x0000002803857810 */ /* 0x000fe40007ffe0ff */
[----:B------:R-:W-:Y:S02]  /*eed0*/  ISETP.GE.AND P2, PT, R156, R205, PT ;  /* 0x000000cd9c00720c */ /* 0x000fe40003f46270 */
[-C--:B------:R-:W-:Y:S01]  /*eee0*/  ISETP.GE.OR P1, PT, R152, R204.reuse, !P1 ;  /* 0x000000cc9800720c */ /* 0x080fe20004f26670 */
[----:B------:R3:W4:Y:S01]  /*eef0*/  I2F R150, R4 ;  /* 0x0000000400967306 */ /* 0x0007220000201400 */
[----:B------:R-:W-:Y:S01]  /*ef00*/  IMAD.IADD R143, R206, 0x1, -R133 ;  /* 0x00000001ce8f7824 */ /* 0x000fe200078e0a85 */
[-C--:B------:R-:W-:Y:S01]  /*ef10*/  ISETP.GE.OR P2, PT, R156, R204.reuse, !P2 ;  /* 0x000000cc9c00720c */ /* 0x080fe20005746670 */
[----:B-1----:R-:W-:Y:S01]  /*ef20*/  FFMA.FTZ R18, R9, -UR24, R18 ;  /* 0x8000001809127c23 */ /* 0x002fe20008010012 */
[----:B------:R-:W-:Y:S02]  /*ef30*/  FSEL R142, R16, -INF , !P1 ;  /* 0xff800000108e7808 */ /* 0x000fe40004800000 */
[----:B------:R-:W-:Y:S02]  /*ef40*/  IADD3 R5, R203, -R147, RZ ;  /* 0x80000093cb057210 */ /* 0x000fe40007ffe0ff */
[----:B------:R-:W-:Y:S02]  /*ef50*/  ISETP.GE.AND P1, PT, R151, R205, PT ;  /* 0x000000cd9700720c */ /* 0x000fe40003f26270 */
[----:B------:R-:W-:Y:S02]  /*ef60*/  FSEL R162, R13, -INF , !P2 ;  /* 0xff8000000da27808 */ /* 0x000fe40005000000 */
[-C--:B------:R-:W-:Y:S02]  /*ef70*/  ISETP.GE.OR P1, PT, R151, R204.reuse, !P1 ;  /* 0x000000cc9700720c */ /* 0x080fe40004f26670 */
[----:B------:R-:W-:Y:S01]  /*ef80*/  IABS R143, R143 ;  /* 0x0000008f008f7213 */ /* 0x000fe20000000000 */
[----:B--2---:R-:W-:Y:S01]  /*ef90*/  FFMA.FTZ R28, R153, -UR24, R28 ;  /* 0x80000018991c7c23 */ /* 0x004fe2000801001c */
[----:B------:R-:W-:Y:S02]  /*efa0*/  IABS R13, R5 ;  /* 0x00000005000d7213 */ /* 0x000fe40000000000 */
[----:B------:R-:W-:Y:S02]  /*efb0*/  FSEL R140, R17, -INF , !P1 ;  /* 0xff800000118c7808 */ /* 0x000fe40004800000 */
[----:B------:R-:W-:Y:S01]  /*efc0*/  ISETP.GE.AND P1, PT, R147, R205, PT ;  /* 0x000000cd9300720c */ /* 0x000fe20003f26270 */
[----:B------:R-:W1:Y:S01]  /*efd0*/  I2F R143, R143 ;  /* 0x0000008f008f7306 */ /* 0x000e620000201400 */
[----:B------:R-:W-:Y:S02]  /*efe0*/  IADD3 R8, R3, 0x31, RZ ;  /* 0x0000003103087810 */ /* 0x000fe40007ffe0ff */
[----:B---3--:R-:W-:Y:S01]  /*eff0*/  IADD3 R4, R203, -R151, RZ ;  /* 0x80000097cb047210 */ /* 0x008fe20007ffe0ff */
[----:B----4-:R-:W-:Y:S01]  /*f000*/  FFMA.FTZ R25, R150, -UR24, R25 ;  /* 0x8000001896197c23 */ /* 0x010fe20008010019 */
[----:B------:R-:W-:Y:S02]  /*f010*/  ISETP.GE.OR P1, PT, R147, R204, !P1 ;  /* 0x000000cc9300720c */ /* 0x000fe40004f26670 */
[----:B------:R-:W-:Y:S01]  /*f020*/  IABS R12, R4 ;  /* 0x00000004000c7213 */ /* 0x000fe20000000000 */
[----:B------:R-:W-:Y:S01]  /*f030*/  IMAD.IADD R4, R206, 0x1, -R8 ;  /* 0x00000001ce047824 */ /* 0x000fe200078e0a08 */
[----:B------:R-:W-:Y:S01]  /*f040*/  FSEL R158, R20, -INF , !P1 ;  /* 0xff800000149e7808 */ /* 0x000fe20004800000 */
[----:B------:R-:W2:Y:S01]  /*f050*/  I2F R13, R13 ;  /* 0x0000000d000d7306 */ /* 0x000ea20000201400 */
[C---:B------:R-:W-:Y:S02]  /*f060*/  ISETP.GE.AND P1, PT, R139.reuse, R205, PT ;  /* 0x000000cd8b00720c */ /* 0x040fe40003f26270 */
[----:B------:R-:W-:Y:S02]  /*f070*/  IABS R4, R4 ;  /* 0x0000000400047213 */ /* 0x000fe40000000000 */
[----:B------:R-:W-:Y:S02]  /*f080*/  ISETP.GE.OR P1, PT, R139, R204, !P1 ;  /* 0x000000cc8b00720c */ /* 0x000fe40004f26670 */
[----:B------:R-:W-:Y:S02]  /*f090*/  FSEL R5, R10, -INF , !P6 ;  /* 0xff8000000a057808 */ /* 0x000fe40007000000 */
[----:B------:R-:W-:Y:S01]  /*f0a0*/  IADD3 R10, R203, -R139, RZ ;  /* 0x8000008bcb0a7210 */ /* 0x000fe20007ffe0ff */
[----:B------:R-:W3:Y:S01]  /*f0b0*/  I2F R16, R4 ;  /* 0x0000000400107306 */ /* 0x000ee20000201400 */
[----:B------:R-:W-:Y:S02]  /*f0c0*/  FSEL R160, R21, -INF , !P1 ;  /* 0xff80000015a07808 */ /* 0x000fe40004800000 */
[----:B------:R-:W-:Y:S01]  /*f0d0*/  FSEL R163, R14, -INF , !P4 ;  /* 0xff8000000ea37808 */ /* 0x000fe20006000000 */
[----:B-1----:R-:W-:Y:S01]  /*f0e0*/  FFMA.FTZ R24, R143, -UR24, R24 ;  /* 0x800000188f187c23 */ /* 0x002fe20008010018 */
[C---:B------:R-:W-:Y:S02]  /*f0f0*/  ISETP.GE.AND P1, PT, R133.reuse, R205, PT ;  /* 0x000000cd8500720c */ /* 0x040fe40003f26270 */
[C---:B------:R-:W-:Y:S02]  /*f100*/  ISETP.GE.AND P4, PT, R133.reuse, R202, PT ;  /* 0x000000ca8500720c */ /* 0x040fe40003f86270 */
[----:B------:R-:W-:Y:S01]  /*f110*/  IABS R10, R10 ;  /* 0x0000000a000a7213 */ /* 0x000fe20000000000 */
[----:B------:R-:W1:Y:S01]  /*f120*/  I2F R12, R12 ;  /* 0x0000000c000c7306 */ /* 0x000e620000201400 */
[C---:B------:R-:W-:Y:S02]  /*f130*/  ISETP.GE.OR P1, PT, R133.reuse, R204, !P1 ;  /* 0x000000cc8500720c */ /* 0x040fe40004f26670 */
[----:B------:R-:W-:Y:S01]  /*f140*/  ISETP.GE.OR P4, PT, R133, R199, !P4 ;  /* 0x000000c78500720c */ /* 0x000fe20006786670 */
[----:B--2---:R-:W-:Y:S01]  /*f150*/  FFMA.FTZ R22, R13, -UR24, R22 ;  /* 0x800000180d167c23 */ /* 0x004fe20008010016 */
[----:B------:R-:W-:Y:S02]  /*f160*/  IADD3 R133, R203, -R133, RZ ;  /* 0x80000085cb857210 */ /* 0x000fe40007ffe0ff */
[CC--:B------:R-:W-:Y:S02]  /*f170*/  ISETP.GE.AND P3, PT, R156.reuse, R202.reuse, PT ;  /* 0x000000ca9c00720c */ /* 0x0c0fe40003f66270 */
[----:B------:R-:W-:Y:S01]  /*f180*/  IABS R133, R133 ;  /* 0x0000008500857213 */ /* 0x000fe20000000000 */
[----:B------:R-:W2:Y:S01]  /*f190*/  I2F R10, R10 ;  /* 0x0000000a000a7306 */ /* 0x000ea20000201400 */
[----:B------:R-:W-:Y:S02]  /*f1a0*/  ISETP.GE.OR P3, PT, R156, R199, !P3 ;  /* 0x000000c79c00720c */ /* 0x000fe40005f66670 */
[----:B------:R-:W-:Y:S01]  /*f1b0*/  FSEL R156, R24, -INF , !P1 ;  /* 0xff800000189c7808 */ /* 0x000fe20004800000 */
[----:B---3--:R-:W-:Y:S01]  /*f1c0*/  FFMA.FTZ R29, R16, -UR24, R29 ;  /* 0x80000018101d7c23 */ /* 0x008fe2000801001d */
[----:B------:R-:W-:Y:S02]  /*f1d0*/  FSEL R161, R15, -INF , !P3 ;  /* 0xff8000000fa17808 */ /* 0x000fe40005800000 */
[C---:B------:R-:W-:Y:S02]  /*f1e0*/  ISETP.GE.AND P1, PT, R132.reuse, R205, PT ;  /* 0x000000cd8400720c */ /* 0x040fe40003f26270 */
[-C--:B------:R-:W-:Y:S01]  /*f1f0*/  ISETP.GE.AND P3, PT, R132, R202.reuse, PT ;  /* 0x000000ca8400720c */ /* 0x080fe20003f66270 */
[----:B------:R-:W3:Y:S01]  /*f200*/  I2F R13, R133 ;  /* 0x00000085000d7306 */ /* 0x000ee20000201400 */
[----:B------:R-:W-:Y:S02]  /*f210*/  ISETP.GE.AND P2, PT, R152, R202, PT ;  /* 0x000000ca9800720c */ /* 0x000fe40003f46270 */
[----:B------:R-:W-:Y:S01]  /*f220*/  ISETP.GE.OR P1, PT, R132, R204, !P1 ;  /* 0x000000cc8400720c */ /* 0x000fe20004f26670 */
[----:B-1----:R-:W-:Y:S01]  /*f230*/  FFMA.FTZ R19, R12, -UR24, R19 ;  /* 0x800000180c137c23 */ /* 0x002fe20008010013 */
[-C--:B------:R-:W-:Y:S01]  /*f240*/  ISETP.GE.OR P3, PT, R132, R199.reuse, !P3 ;  /* 0x000000c78400720c */ /* 0x080fe20005f66670 */
[----:B------:R-:W-:Y:S01]  /*f250*/  IMAD.IADD R132, R203, 0x1, -R132 ;  /* 0x00000001cb847824 */ /* 0x000fe200078e0a84 */
[----:B------:R-:W-:Y:S02]  /*f260*/  ISETP.GE.OR P2, PT, R152, R199, !P2 ;  /* 0x000000c79800720c */ /* 0x000fe40005746670 */
[----:B------:R-:W-:Y:S02]  /*f270*/  IADD3 R4, R3, 0x38, RZ ;  /* 0x0000003803047810 */ /* 0x000fe40007ffe0ff */
[----:B------:R-:W-:Y:S02]  /*f280*/  FSEL R7, R7, -INF , !P0 ;  /* 0xff80000007077808 */ /* 0x000fe40004000000 */
[----:B------:R-:W-:Y:S01]  /*f290*/  IABS R132, R132 ;  /* 0x0000008400847213 */ /* 0x000fe20000000000 */
[----:B------:R-:W-:Y:S01]  /*f2a0*/  IMAD.IADD R17, R206, 0x1, -R4 ;  /* 0x00000001ce117824 */ /* 0x000fe200078e0a04 */
[----:B------:R-:W-:Y:S01]  /*f2b0*/  FMNMX.FTZ R12, R135, R0, !PT ;  /* 0x00000000870c7209 */ /* 0x000fe20007810000 */
[----:B--2---:R-:W-:Y:S01]  /*f2c0*/  FFMA.FTZ R23, R10, -UR24, R23 ;  /* 0x800000180a177c23 */ /* 0x004fe20008010017 */
[----:B------:R-:W-:Y:S02]  /*f2d0*/  FSEL R154, R25, -INF , !P1 ;  /* 0xff800000199a7808 */ /* 0x000fe40004800000 */
[----:B------:R-:W-:Y:S02]  /*f2e0*/  FSEL R143, R18, -INF , !P2 ;  /* 0xff800000128f7808 */ /* 0x000fe40005000000 */
[C---:B------:R-:W-:Y:S02]  /*f2f0*/  ISETP.GE.AND P1, PT, R6.reuse, R205, PT ;  /* 0x000000cd0600720c */ /* 0x040fe40003f26270 */
[C---:B------:R-:W-:Y:S01]  /*f300*/  ISETP.GE.AND P2, PT, R6.reuse, R202, PT ;  /* 0x000000ca0600720c */ /* 0x040fe20003f46270 */
[----:B---3--:R-:W-:Y:S01]  /*f310*/  FFMA.FTZ R26, R13, -UR24, R26 ;  /* 0x800000180d1a7c23 */ /* 0x008fe2000801001a */
[----:B------:R-:W-:Y:S01]  /*f320*/  FMNMX.FTZ R12, R7, R12, !PT ;  /* 0x0000000c070c7209 */ /* 0x000fe20007810000 */
[----:B------:R-:W-:Y:S01]  /*f330*/  IMAD.IADD R13, R203, 0x1, -R4 ;  /* 0x00000001cb0d7824 */ /* 0x000fe200078e0a04 */
[C---:B------:R-:W-:Y:S02]  /*f340*/  ISETP.GE.OR P1, PT, R6.reuse, R204, !P1 ;  /* 0x000000cc0600720c */ /* 0x040fe40004f26670 */
[-C--:B------:R-:W-:Y:S02]  /*f350*/  ISETP.GE.OR P2, PT, R6, R199.reuse, !P2 ;  /* 0x000000c70600720c */ /* 0x080fe40005746670 */
[----:B------:R-:W-:Y:S02]  /*f360*/  ISETP.GE.AND P0, PT, R151, R202, PT ;  /* 0x000000ca9700720c */ /* 0x000fe40003f06270 */
[----:B------:R-:W-:Y:S01]  /*f370*/  IADD3 R9, R203, -R6, RZ ;  /* 0x80000006cb097210 */ /* 0x000fe20007ffe0ff */
[----:B------:R-:W-:Y:S01]  /*f380*/  IMAD.MOV.U32 R6, RZ, RZ, R132 ;  /* 0x000000ffff067224 */ /* 0x000fe200078e0084 */
[----:B------:R-:W-:Y:S02]  /*f390*/  FMNMX.FTZ R15, R137, R2, !PT ;  /* 0x00000002890f7209 */ /* 0x000fe40007810000 */
[----:B------:R-:W-:Y:S02]  /*f3a0*/  FSEL R11, R11, -INF , !P5 ;  /* 0xff8000000b0b7808 */ /* 0x000fe40006800000 */
[----:B------:R-:W-:Y:S01]  /*f3b0*/  FMNMX.FTZ R12, R5, R12, !PT ;  /* 0x0000000c050c7209 */ /* 0x000fe20007810000 */
[----:B------:R-:W1:Y:S01]  /*f3c0*/  I2F R6, R6 ;  /* 0x0000000600067306 */ /* 0x000e620000201400 */
[----:B------:R-:W-:Y:S02]  /*f3d0*/  ISETP.GE.OR P0, PT, R151, R199, !P0 ;  /* 0x000000c79700720c */ /* 0x000fe40004706670 */
[----:B------:R-:W-:Y:S02]  /*f3e0*/  IABS R17, R17 ;  /* 0x0000001100117213 */ /* 0x000fe40000000000 */
[----:B------:R-:W-:Y:S02]  /*f3f0*/  IABS R9, R9 ;  /* 0x0000000900097213 */ /* 0x000fe40000000000 */
[----:B------:R-:W-:Y:S02]  /*f400*/  IADD3 R10, R203, -R8, RZ ;  /* 0x80000008cb0a7210 */ /* 0x000fe40007ffe0ff */
[----:B------:R-:W-:Y:S01]  /*f410*/  FMNMX.FTZ R15, R134, R15, !PT ;  /* 0x0000000f860f7209 */ /* 0x000fe20007810000 */
[----:B------:R-:W2:Y:S01]  /*f420*/  I2F R17, R17 ;  /* 0x0000001100117306 */ /* 0x000ea20000201400 */
[----:B------:R-:W-:Y:S02]  /*f430*/  FMNMX.FTZ R12, R11, R12, !PT ;  /* 0x0000000c0b0c7209 */ /* 0x000fe40007810000 */
[----:B------:R-:W-:Y:S02]  /*f440*/  FSEL R152, R28, -INF , !P1 ;  /* 0xff8000001c987808 */ /* 0x000fe40004800000 */
[----:B------:R-:W-:Y:S02]  /*f450*/  FSEL R141, R19, -INF , !P0 ;  /* 0xff800000138d7808 */ /* 0x000fe40004000000 */
[----:B------:R-:W-:Y:S02]  /*f460*/  IADD3 R3, R3, 0x39, RZ ;  /* 0x0000003903037810 */ /* 0x000fe40007ffe0ff */
[C---:B------:R-:W-:Y:S01]  /*f470*/  ISETP.GE.AND P1, PT, R8.reuse, R205, PT ;  /* 0x000000cd0800720c */ /* 0x040fe20003f26270 */
[----:B------:R-:W3:Y:S01]  /*f480*/  I2F R9, R9 ;  /* 0x0000000900097306 */ /* 0x000ee20000201400 */
[----:B------:R-:W-:Y:S01]  /*f490*/  ISETP.GE.AND P0, PT, R8, R202, PT ;  /* 0x000000ca0800720c */ /* 0x000fe20003f06270 */
[----:B------:R-:W-:Y:S01]  /*f4a0*/  IMAD.IADD R20, R206, 0x1, -R3 ;  /* 0x00000001ce147824 */ /* 0x000fe200078e0a03 */
[----:B------:R-:W-:Y:S01]  /*f4b0*/  IABS R10, R10 ;  /* 0x0000000a000a7213 */ /* 0x000fe20000000000 */
[----:B-1----:R-:W-:Y:S01]  /*f4c0*/  FFMA.FTZ R27, R6, -UR24, R27 ;  /* 0x80000018061b7c23 */ /* 0x002fe2000801001b */
[----:B------:R-:W-:Y:S02]  /*f4d0*/  FMNMX.FTZ R15, R138, R15, !PT ;  /* 0x0000000f8a0f7209 */ /* 0x000fe40007810000 */
[----:B------:R-:W-:Y:S02]  /*f4e0*/  FMNMX.FTZ R12, R163, R12, !PT ;  /* 0x0000000ca30c7209 */ /* 0x000fe40007810000 */
[C---:B------:R-:W-:Y:S01]  /*f4f0*/  ISETP.GE.OR P1, PT, R8.reuse, R204, !P1 ;  /* 0x000000cc0800720c */ /* 0x040fe20004f26670 */
[----:B------:R-:W1:Y:S01]  /*f500*/  I2F R10, R10 ;  /* 0x0000000a000a7306 */ /* 0x000e620000201400 */
[----:B------:R-:W-:Y:S02]  /*f510*/  ISETP.GE.OR P0, PT, R8, R199, !P0 ;  /* 0x000000c70800720c */ /* 0x000fe40004706670 */
[----:B------:R-:W-:Y:S01]  /*f520*/  IABS R13, R13 ;  /* 0x0000000d000d7213 */ /* 0x000fe20000000000 */
[----:B--2---:R-:W-:Y:S01]  /*f530*/  FFMA.FTZ R32, R17, -UR24, R32 ;  /* 0x8000001811207c23 */ /* 0x004fe20008010020 */
[----:B------:R-:W-:Y:S02]  /*f540*/  IADD3 R8, R203, -R3, RZ ;  /* 0x80000003cb087210 */ /* 0x000fe40007ffe0ff */
[----:B------:R-:W-:Y:S02]  /*f550*/  FMNMX.FTZ R15, R136, R15, !PT ;  /* 0x0000000f880f7209 */ /* 0x000fe40007810000 */
[----:B------:R-:W-:Y:S01]  /*f560*/  FMNMX.FTZ R12, R161, R12, !PT ;  /* 0x0000000ca10c7209 */ /* 0x000fe20007810000 */
[----:B------:R-:W2:Y:S01]  /*f570*/  I2F R13, R13 ;  /* 0x0000000d000d7306 */ /* 0x000ea20000201400 */
[----:B------:R-:W-:Y:S02]  /*f580*/  ISETP.GE.AND P6, PT, R147, R202, PT ;  /* 0x000000ca9300720c */ /* 0x000fe40003fc6270 */
[----:B------:R-:W-:Y:S01]  /*f590*/  IABS R8, R8 ;  /* 0x0000000800087213 */ /* 0x000fe20000000000 */
[----:B---3--:R-:W-:Y:S01]  /*f5a0*/  FFMA.FTZ R30, R9, -UR24, R30 ;  /* 0x80000018091e7c23 */ /* 0x008fe2000801001e */
[----:B------:R-:W-:Y:S02]  /*f5b0*/  FMNMX.FTZ R15, R164, R15, !PT ;  /* 0x0000000fa40f7209 */ /* 0x000fe40007810000 */
[----:B------:R-:W-:Y:S02]  /*f5c0*/  FMNMX.FTZ R12, R143, R12, !PT ;  /* 0x0000000c8f0c7209 */ /* 0x000fe40007810000 */
[----:B------:R-:W-:Y:S01]  /*f5d0*/  ISETP.GE.OR P6, PT, R147, R199, !P6 ;  /* 0x000000c79300720c */ /* 0x000fe200077c6670 */
[----:B------:R-:W3:Y:S01]  /*f5e0*/  I2F R8, R8 ;  /* 0x0000000800087306 */ /* 0x000ee20000201400 */
[----:B------:R-:W-:Y:S02]  /*f5f0*/  ISETP.GE.AND P5, PT, R139, R202, PT ;  /* 0x000000ca8b00720c */ /* 0x000fe40003fa6270 */
[----:B------:R-:W-:Y:S01]  /*f600*/  FMNMX.FTZ R15, R162, R15, !PT ;  /* 0x0000000fa20f7209 */ /* 0x000fe20007810000 */
[----:B-1----:R-:W-:Y:S01]  /*f610*/  FFMA.FTZ R31, R10, -UR24, R31 ;  /* 0x800000180a1f7c23 */ /* 0x002fe2000801001f */
[----:B------:R-:W-:Y:S02]  /*f620*/  FSEL R159, R22, -INF , !P6 ;  /* 0xff800000169f7808 */ /* 0x000fe40007000000 */
[----:B------:R-:W-:Y:S02]  /*f630*/  FMNMX.FTZ R12, R141, R12, !PT ;  /* 0x0000000c8d0c7209 */ /* 0x000fe40007810000 */
[----:B------:R-:W-:Y:S02]  /*f640*/  ISETP.GE.OR P5, PT, R139, R199, !P5 ;  /* 0x000000c78b00720c */ /* 0x000fe40006fa6670 */
[----:B------:R-:W-:Y:S02]  /*f650*/  IABS R20, R20 ;  /* 0x0000001400147213 */ /* 0x000fe40000000000 */
[----:B------:R-:W-:Y:S01]  /*f660*/  FMNMX.FTZ R15, R142, R15, !PT ;  /* 0x0000000f8e0f7209 */ /* 0x000fe20007810000 */
[----:B--2---:R-:W-:Y:S01]  /*f670*/  FFMA.FTZ R34, R13, -UR24, R34 ;  /* 0x800000180d227c23 */ /* 0x004fe20008010022 */
[----:B------:R-:W-:Y:S02]  /*f680*/  FSEL R157, R23, -INF , !P5 ;  /* 0xff800000179d7808 */ /* 0x000fe40006800000 */
[----:B------:R-:W-:Y:S01]  /*f690*/  FMNMX.FTZ R14, R159, R12, !PT ;  /* 0x0000000c9f0e7209 */ /* 0x000fe20007810000 */
[----:B------:R-:W1:Y:S01]  /*f6a0*/  I2F R20, R20 ;  /* 0x0000001400147306 */ /* 0x000e620000201400 */
[----:B------:R-:W-:Y:S02]  /*f6b0*/  FMNMX.FTZ R15, R140, R15, !PT ;  /* 0x0000000f8c0f7209 */ /* 0x000fe40007810000 */
[----:B------:R-:W-:Y:S02]  /*f6c0*/  FSEL R150, R29, -INF , !P1 ;  /* 0xff8000001d967808 */ /* 0x000fe40004800000 */
[----:B------:R-:W-:Y:S01]  /*f6d0*/  FSEL R155, R26, -INF , !P4 ;  /* 0xff8000001a9b7808 */ /* 0x000fe20006000000 */
[----:B---3--:R-:W-:Y:S01]  /*f6e0*/  FFMA.FTZ R35, R8, -UR24, R35 ;  /* 0x8000001808237c23 */ /* 0x008fe20008010023 */
        /* <DEDUP_REMOVED lines=8> */
[----:B------:R-:W-:Y:S01]  /*f770*/  FSEL R149, R30, -INF , !P2 ;  /* 0xff8000001e957808 */ /* 0x000fe20005000000 */
[----:B-1----:R-:W-:Y:S01]  /*f780*/  FFMA.FTZ R33, R20, -UR24, R33 ;  /* 0x8000001814217c23 */ /* 0x002fe20008010021 */
[----:B------:R-:W-:Y:S01]  /*f790*/  FMNMX.FTZ R14, R153, R14, !PT ;  /* 0x0000000e990e7209 */ /* 0x000fe20007810000 */
[----:B------:R-:W-:Y:S01]  /*f7a0*/  LDSM.16.MT88.4 R20, [R186+0xc000] ;  /* 0x00c00000ba14783b */ /* 0x000fe20000004200 */
        /* <DEDUP_REMOVED lines=9> */
[----:B------:R-:W-:Y:S02]  /*f840*/  FMNMX.FTZ R8, R147, R14, !PT ;  /* 0x0000000e93087209 */ /* 0x000fe40007810000 */
[C---:B------:R-:W-:Y:S02]  /*f850*/  ISETP.GE.OR P2, PT, R3.reuse, R199, !P2 ;  /* 0x000000c70300720c */ /* 0x040fe40005746670 */
        /* <DEDUP_REMOVED lines=9> */
[----:B------:R-:W1:Y:S03]  /*f8f0*/  SHFL.BFLY PT, R3, R6, 0x2, 0x1f ;  /* 0x0c401f0006037f89 */ /* 0x000e6600000e0000 */
[----:B------:R-:W-:Y:S05]  /*f900*/  FMNMX.FTZ R12, R146, R15, !PT ;  /* 0x0000000f920c7209 */ /* 0x000fea0007810000 */
[----:B------:R-:W2:Y:S01]  /*f910*/  SHFL.BFLY PT, R9, R12, 0x2, 0x1f ;  /* 0x0c401f000c097f89 */ /* 0x000ea200000e0000 */
[----:B-1----:R-:W-:Y:S07]  /*f920*/  FMNMX.FTZ R4, R6, R3, !PT ;  /* 0x0000000306047209 */ /* 0x002fee0007810000 */
[----:B------:R-:W1:Y:S01]  /*f930*/  SHFL.BFLY PT, R3, R4, 0x1, 0x1f ;  /* 0x0c201f0004037f89 */ /* 0x000e6200000e0000 */
[----:B--2---:R-:W-:Y:S07]  /*f940*/  FMNMX.FTZ R9, R12, R9, !PT ;  /* 0x000000090c097209 */ /* 0x004fee0007810000 */
[----:B------:R-:W2:Y:S08]  /*f950*/  SHFL.BFLY PT, R132, R9, 0x1, 0x1f ;  /* 0x0c201f0009847f89 */ /* 0x000eb000000e0000 */
[----:B------:R-:W3:Y:S01]  /*f960*/  LDSM.16.MT88.4 R12, [R188+0xc000] ;  /* 0x00c00000bc0c783b */ /* 0x000ee20000004200 */
        /* <DEDUP_REMOVED lines=64> */
[----:B------:R-:W4:Y:S01]  /*fd70*/  MUFU.EX2 R0, R0 ;  /* 0x0000000000007308 */ /* 0x000f220000000800 */
[----:B--2---:R-:W-:Y:S09]  /*fd80*/  F2FP.PACK_AB R139, R135, R168 ;  /* 0x000000a8878b723e */ /* 0x004ff200000000ff */
[----:B------:R-:W-:Y:S01]  /*fd90*/  MUFU.EX2 R237, R151 ;  /* 0x0000009700ed7308 */ /* 0x000fe20000000800 */
[C---:B-1----:R-:W-:Y:S02]  /*fda0*/  FMUL.FTZ R4, R2.reuse, R128 ;  /* 0x0000008002047220 */ /* 0x042fe40000410000 */
[C---:B------:R-:W-:Y:S02]  /*fdb0*/  FMUL.FTZ R5, R2.reuse, R129 ;  /* 0x0000008102057220 */ /* 0x040fe40000410000 */
[C---:B------:R-:W-:Y:S02]  /*fdc0*/  FMUL.FTZ R8, R2.reuse, R124 ;  /* 0x0000007c02087220 */ /* 0x040fe40000410000 */
[C---:B------:R-:W-:Y:S03]  /*fdd0*/  FMUL.FTZ R9, R2.reuse, R125 ;  /* 0x0000007d02097220 */ /* 0x040fe60000410000 */
[----:B------:R1:W-:Y:S01]  /*fde0*/  MUFU.EX2 R133, R144 ;  /* 0x0000009000857308 */ /* 0x0003e20000000800 */
[----:B------:R-:W-:Y:S02]  /*fdf0*/  FMUL.FTZ R16, R2, R116 ;  /* 0x0000007402107220 */ /* 0x000fe40000410000 */
[C---:B----4-:R-:W-:Y:S02]  /*fe00*/  FMUL.FTZ R6, R0.reuse, R130 ;  /* 0x0000008200067220 */ /* 0x050fe40000410000 */
[C---:B------:R-:W-:Y:S02]  /*fe10*/  FMUL.FTZ R7, R0.reuse, R131 ;  /* 0x0000008300077220 */ /* 0x040fe40000410000 */
[----:B------:R-:W-:Y:S01]  /*fe20*/  LDSM.16.MT88.4 R128, [R186+0xe800] ;  /* 0x00e80000ba80783b */ /* 0x000fe20000004200 */
[C---:B------:R-:W-:Y:S02]  /*fe30*/  FMUL.FTZ R10, R0.reuse, R126 ;  /* 0x0000007e000a7220 */ /* 0x040fe40000410000 */
[----:B------:R-:W-:Y:S01]  /*fe40*/  FMUL.FTZ R11, R0, R127 ;  /* 0x0000007f000b7220 */ /* 0x000fe20000410000 */
[----:B------:R-:W-:Y:S01]  /*fe50*/  MUFU.EX2 R216, R216 ;  /* 0x000000d800d87308 */ /* 0x000fe20000000800 */
[C---:B---3--:R-:W-:Y:S01]  /*fe60*/  HMMA.16816.F32 R4, R136.reuse, R12, R4 ;  /* 0x0000000c8804723c */ /* 0x048fe20000001804 */
[----:B------:R-:W-:Y:S02]  /*fe70*/  FMUL.FTZ R17, R2, R117 ;  /* 0x0000007502117220 */ /* 0x000fe40000410000 */
[----:B------:R-:W-:Y:S01]  /*fe80*/  LDSM.16.MT88.4 R124, [R188+0xe800] ;  /* 0x00e80000bc7c783b */ /* 0x000fe20000004200 */
[C---:B------:R-:W-:Y:S02]  /*fe90*/  FMUL.FTZ R18, R0.reuse, R118 ;  /* 0x0000007600127220 */ /* 0x040fe40000410000 */
[----:B------:R-:W-:Y:S02]  /*fea0*/  FMUL.FTZ R19, R0, R119 ;  /* 0x0000007700137220 */ /* 0x000fe40000410000 */
[C---:B------:R-:W-:Y:S01]  /*feb0*/  HMMA.16816.F32 R8, R136.reuse, R14, R8 ;  /* 0x0000000e8808723c */ /* 0x040fe20000001808 */
[C---:B------:R-:W-:Y:S01]  /*fec0*/  FMUL.FTZ R12, R2.reuse, R120 ;  /* 0x00000078020c7220 */ /* 0x040fe20000410000 */
[----:B------:R-:W2:Y:S01]  /*fed0*/  MUFU.EX2 R219, R219 ;  /* 0x000000db00db7308 */ /* 0x000ea20000000800 */
[----:B------:R-:W-:Y:S01]  /*fee0*/  LDSM.16.MT88.4 R116, [R186+0xc800] ;  /* 0x00c80000ba74783b */ /* 0x000fe20000004200 */
[C---:B------:R-:W-:Y:S02]  /*fef0*/  FMUL.FTZ R13, R2.reuse, R121 ;  /* 0x00000079020d7220 */ /* 0x040fe40000410000 */
[----:B------:R-:W-:Y:S02]  /*ff00*/  FMUL.FTZ R24, R2, R108 ;  /* 0x0000006c02187220 */ /* 0x000fe40000410000 */
[C---:B------:R-:W-:Y:S03]  /*ff10*/  FMUL.FTZ R14, R0.reuse, R122 ;  /* 0x0000007a000e7220 */ /* 0x040fe60000410000 */
[----:B-1----:R-:W-:Y:S01]  /*ff20*/  LDSM.16.MT88.4 R144, [R184+0xd800] ;  /* 0x00d80000b890783b */ /* 0x002fe20000004200 */
[----:B------:R-:W-:Y:S01]  /*ff30*/  FMUL.FTZ R15, R0, R123 ;  /* 0x0000007b000f7220 */ /* 0x000fe20000410000 */
[----:B------:R-:W-:Y:S01]  /*ff40*/  MUFU.EX2 R218, R218 ;  /* 0x000000da00da7308 */ /* 0x000fe20000000800 */
[----:B------:R-:W-:Y:S02]  /*ff50*/  FMUL.FTZ R25, R2, R109 ;  /* 0x0000006d02197220 */ /* 0x000fe40000410000 */
[C---:B------:R-:W-:Y:S02]  /*ff60*/  FMUL.FTZ R26, R0.reuse, R110 ;  /* 0x0000006e001a7220 */ /* 0x040fe40000410000 */
[----:B------:R-:W-:Y:S01]  /*ff70*/  FMUL.FTZ R27, R0, R111 ;  /* 0x0000006f001b7220 */ /* 0x000fe20000410000 */
[C---:B------:R-:W-:Y:S01]  /*ff80*/  HMMA.16816.F32 R12, R136.reuse, R20, R12 ;  /* 0x00000014880c723c */ /* 0x040fe2000000180c */
[----:B------:R-:W1:Y:S01]  /*ff90*/  LDSM.16.MT88.4 R120, [R184+0xc000] ;  /* 0x00c00000b878783b */ /* 0x000e620000004200 */
[C---:B------:R-:W-:Y:S02]  /*ffa0*/  FMUL.FTZ R32, R2.reuse, R100 ;  /* 0x0000006402207220 */ /* 0x040fe40000410000 */
[----:B------:R-:W-:Y:S01]  /*ffb0*/  FMUL.FTZ R33, R2, R101 ;  /* 0x0000006502217220 */ /* 0x000fe20000410000 */
[----:B------:R-:W-:Y:S01]  /*ffc0*/  MUFU.EX2 R221, R221 ;  /* 0x000000dd00dd7308 */ /* 0x000fe20000000800 */
[----:B------:R-:W-:Y:S02]  /*ffd0*/  FMUL.FTZ R34, R0, R102 ;  /* 0x0000006600227220 */ /* 0x000fe40000410000 */
[C---:B------:R-:W-:Y:S01]  /*ffe0*/  HMMA.16816.F32 R16, R136.reuse, R22, R16 ;  /* 0x000000168810723c */ /* 0x040fe20000001810 */
[C---:B------:R-:W-:Y:S01]  /*fff0*/  FMUL.FTZ R20, R2.reuse, R112 ;  /* 0x0000007002147220 */ /* 0x040fe20000410000 */
[----:B------:R-:W-:Y:S02]  /*10000*/  LDSM.16.MT88.4 R108, [R184+0xe000] ;  /* 0x00e00000b86c783b */ /* 0x000fe40000004200 */
[----:B------:R-:W-:Y:S02]  /*10010*/  FMUL.FTZ R21, R2, R113 ;  /* 0x0000007102157220 */ /* 0x000fe40000410000 */
[C---:B------:R-:W-:Y:S01]  /*10020*/  FMUL.FTZ R35, R0.reuse, R103 ;  /* 0x0000006700237220 */ /* 0x040fe20000410000 */
[----:B------:R-:W-:Y:S01]  /*10030*/  MUFU.EX2 R220, R220 ;  /* 0x000000dc00dc7308 */ /* 0x000fe20000000800 */
[C---:B------:R-:W-:Y:S02]  /*10040*/  FMUL.FTZ R22, R0.reuse, R114 ;  /* 0x0000007200167220 */ /* 0x040fe40000410000 */
[----:B------:R-:W-:Y:S02]  /*10050*/  LDSM.16.MT88.4 R100, [R185+0xe000] ;  /* 0x00e00000b964783b */ /* 0x000fe40000004200 */
[----:B------:R-:W-:Y:S02]  /*10060*/  FMUL.FTZ R23, R0, R115 ;  /* 0x0000007300177220 */ /* 0x000fe40000410000 */
[C---:B------:R-:W-:Y:S02]  /*10070*/  FMUL.FTZ R36, R2.reuse, R36 ;  /* 0x0000002402247220 */ /* 0x040fe40000410000 */
[----:B------:R-:W-:Y:S01]  /*10080*/  FMUL.FTZ R37, R2, R37 ;  /* 0x0000002502257220 */ /* 0x000fe20000410000 */
[----:B------:R-:W3:Y:S01]  /*10090*/  MUFU.EX2 R223, R223 ;  /* 0x000000df00df7308 */ /* 0x000ee20000000800 */
[----:B------:R-:W4:Y:S01]  /*100a0*/  LDSM.16.MT88.4 R112, [R188+0xe000] ;  /* 0x00e00000bc70783b */ /* 0x000f220000004200 */
[C---:B------:R-:W-:Y:S01]  /*100b0*/  HMMA.16816.F32 R20, R136.reuse, R28, R20 ;  /* 0x0000001c8814723c */ /* 0x040fe20000001814 */
[C---:B------:R-:W-:Y:S02]  /*100c0*/  FMUL.FTZ R38, R0.reuse, R38 ;  /* 0x0000002600267220 */ /* 0x040fe40000410000 */
[----:B------:R-:W-:Y:S02]  /*100d0*/  FMUL.FTZ R39, R0, R39 ;  /* 0x0000002700277220 */ /* 0x000fe40000410000 */
[C---:B------:R-:W-:Y:S02]  /*100e0*/  FMUL.FTZ R40, R2.reuse, R40 ;  /* 0x0000002802287220 */ /* 0x040fe40000410000 */
[----:B------:R-:W-:Y:S01]  /*100f0*/  LDSM.16.MT88.4 R148, [R188+0xf800] ;  /* 0x00f80000bc94783b */ /* 0x000fe20000004200 */
[C---:B------:R-:W-:Y:S01]  /*10100*/  HMMA.16816.F32 R24, R136.reuse, R30, R24 ;  /* 0x0000001e8818723c */ /* 0x040fe20000001818 */
[C---:B------:R-:W-:Y:S01]  /*10110*/  FMUL.FTZ R28, R2.reuse, R104 ;  /* 0x00000068021c7220 */ /* 0x040fe20000410000 */
[----:B------:R-:W-:Y:S02]  /*10120*/  MUFU.EX2 R222, R222 ;  /* 0x000000de00de7308 */ /* 0x000fe40000000800 */
[C---:B------:R-:W-:Y:S02]  /*10130*/  FMUL.FTZ R29, R2.reuse, R105 ;  /* 0x00000069021d7220 */ /* 0x040fe40000410000 */
[----:B------:R-:W-:Y:S02]  /*10140*/  FMUL.FTZ R41, R2, R41 ;  /* 0x0000002902297220 */ /* 0x000fe40000410000 */
[C---:B------:R-:W-:Y:S04]  /*10150*/  FMUL.FTZ R30, R0.reuse, R106 ;  /* 0x0000006a001e7220 */ /* 0x040fe80000410000 */
[C---:B------:R-:W-:Y:S01]  /*10160*/  FMUL.FTZ R31, R0.reuse, R107 ;  /* 0x0000006b001f7220 */ /* 0x040fe20000410000 */
[----:B------:R-:W5:Y:S01]  /*10170*/  MUFU.EX2 R225, R225 ;  /* 0x000000e100e17308 */ /* 0x000f620000000800 */
[----:B------:R-:W2:Y:S01]  /*10180*/  LDSM.16.MT88.4 R104, [R186+0xe000] ;  /* 0x00e00000ba68783b */ /* 0x000ea20000004200 */
[C---:B------:R-:W-:Y:S02]  /*10190*/  FMUL.FTZ R42, R0.reuse, R42 ;  /* 0x0000002a002a7220 */ /* 0x040fe40000410000 */
[----:B------:R-:W-:Y:S02]  /*101a0*/  FMUL.FTZ R43, R0, R43 ;  /* 0x0000002b002b7220 */ /* 0x000fe40000410000 */
[C---:B-1----:R-:W-:Y:S01]  /*101b0*/  HMMA.16816.F32 R28, R136.reuse, R120, R28 ;  /* 0x00000078881c723c */ /* 0x042fe2000000181c */
[C---:B------:R-:W-:Y:S02]  /*101c0*/  FMUL.FTZ R44, R2.reuse, R44 ;  /* 0x0000002c022c7220 */ /* 0x040fe40000410000 */
        /* <DEDUP_REMOVED lines=9> */
[C---:B----4-:R-:W-:Y:S01]  /*10260*/  HMMA.16816.F32 R36, R136.reuse, R112, R36 ;  /* 0x000000708824723c */ /* 0x050fe20000001824 */
[C---:B------:R-:W-:Y:S03]  /*10270*/  FMUL.FTZ R50, R0.reuse, R50 ;  /* 0x0000003200327220 */ /* 0x040fe60000410000 */
[----:B------:R-:W-:Y:S02]  /*10280*/  FMUL.FTZ R51, R0, R51 ;  /* 0x0000003300337220 */ /* 0x000fe40000410000 */
[C---:B------:R-:W-:Y:S02]  /*10290*/  FMUL.FTZ R52, R2.reuse, R52 ;  /* 0x0000003402347220 */ /* 0x040fe40000410000 */
[C---:B------:R-:W-:Y:S01]  /*102a0*/  HMMA.16816.F32 R40, R136.reuse, R114, R40 ;  /* 0x000000728828723c */ /* 0x040fe20000001828 */
[----:B------:R-:W-:Y:S01]  /*102b0*/  LDSM.16.MT88.4 R112, [R188+0xc800] ;  /* 0x00c80000bc70783b */ /* 0x000fe20000004200 */
        /* <DEDUP_REMOVED lines=8> */
[C---:B------:R-:W-:Y:S02]  /*10340*/  FMUL.FTZ R58, R0.reuse, R58 ;  /* 0x0000003a003a7220 */ /* 0x040fe40000410000 */
[----:B------:R-:W-:Y:S01]  /*10350*/  FMUL.FTZ R59, R0, R59 ;  /* 0x0000003b003b7220 */ /* 0x000fe20000410000 */
[C---:B------:R-:W-:Y:S01]  /*10360*/  HMMA.16816.F32 R48, R136.reuse, R106, R48 ;  /* 0x0000006a8830723c */ /* 0x040fe20000001830 */
[----:B------:R-:W4:Y:S01]  /*10370*/  LDSM.16.MT88.4 R104, [R188+0x10000] ;  /* 0x01000000bc68783b */ /* 0x000f220000004200 */
[C---:B------:R-:W-:Y:S02]  /*10380*/  FMUL.FTZ R60, R2.reuse, R60 ;  /* 0x0000003c023c7220 */ /* 0x040fe40000410000 */
[----:B------:R-:W-:Y:S01]  /*10390*/  MUFU.EX2 R228, R228 ;  /* 0x000000e400e47308 */ /* 0x000fe20000000800 */
[----:B------:R-:W-:Y:S03]  /*103a0*/  FMUL.FTZ R61, R2, R61 ;  /* 0x0000003d023d7220 */ /* 0x000fe60000410000 */
[C---:B------:R-:W-:Y:S01]  /*103b0*/  HMMA.16816.F32 R52, R136.reuse, R100, R52 ;  /* 0x000000648834723c */ /* 0x040fe20000001834 */
[C---:B------:R-:W-:Y:S03]  /*103c0*/  FMUL.FTZ R62, R0.reuse, R62 ;  /* 0x0000003e003e7220 */ /* 0x040fe60000410000 */
[----:B------:R-:W-:Y:S02]  /*103d0*/  FMUL.FTZ R63, R0, R63 ;  /* 0x0000003f003f7220 */ /* 0x000fe40000410000 */
[C---:B------:R-:W-:Y:S01]  /*103e0*/  FMUL.FTZ R64, R2.reuse, R64 ;  /* 0x0000004002407220 */ /* 0x040fe20000410000 */
[----:B------:R-:W1:Y:S01]  /*103f0*/  MUFU.EX2 R231, R231 ;  /* 0x000000e700e77308 */ /* 0x000e620000000800 */
[C---:B------:R-:W-:Y:S01]  /*10400*/  HMMA.16816.F32 R56, R136.reuse, R102, R56 ;  /* 0x000000668838723c */ /* 0x040fe20000001838 */
[----:B------:R-:W1:Y:S03]  /*10410*/  LDSM.16.MT88.4 R100, [R186+0x10000] ;  /* 0x01000000ba64783b */ /* 0x000e660000004200 */
[----:B------:R-:W-:Y:S02]  /*10420*/  FMUL.FTZ R65, R2, R65 ;  /* 0x0000004102417220 */ /* 0x000fe40000410000 */
[C---:B------:R-:W-:Y:S02]  /*10430*/  FMUL.FTZ R66, R0.reuse, R66 ;  /* 0x0000004200427220 */ /* 0x040fe40000410000 */
[C---:B------:R-:W-:Y:S01]  /*10440*/  HMMA.16816.F32 R60, R136.reuse, R108, R60 ;  /* 0x0000006c883c723c */ /* 0x040fe2000000183c */
[----:B------:R-:W-:Y:S01]  /*10450*/  FMUL.FTZ R67, R0, R67 ;  /* 0x0000004300437220 */ /* 0x000fe20000410000 */
[----:B------:R-:W-:Y:S02]  /*10460*/  MUFU.EX2 R230, R230 ;  /* 0x000000e600e67308 */ /* 0x000fe40000000800 */
[C---:B------:R-:W-:Y:S02]  /*10470*/  FMUL.FTZ R68, R2.reuse, R68 ;  /* 0x0000004402447220 */ /* 0x040fe40000410000 */
[----:B------:R-:W-:Y:S02]  /*10480*/  FMUL.FTZ R69, R2, R69 ;  /* 0x0000004502457220 */ /* 0x000fe40000410000 */
[C---:B------:R-:W-:Y:S01]  /*10490*/  HMMA.16816.F32 R64, R136.reuse, R110, R64 ;  /* 0x0000006e8840723c */ /* 0x040fe20000001840 */
[----:B------:R-:W2:Y:S03]  /*104a0*/  LDSM.16.MT88.4 R108, [R185+0x10000] ;  /* 0x01000000b96c783b */ /* 0x000ea60000004200 */
[C---:B------:R-:W-:Y:S01]  /*104b0*/  FMUL.FTZ R70, R0.reuse, R70 ;  /* 0x0000004600467220 */ /* 0x040fe20000410000 */
[----:B------:R-:W1:Y:S01]  /*104c0*/  MUFU.EX2 R233, R233 ;  /* 0x000000e900e97308 */ /* 0x000e620000000800 */
[----:B------:R-:W-:Y:S02]  /*104d0*/  FMUL.FTZ R71, R0, R71 ;  /* 0x0000004700477220 */ /* 0x000fe40000410000 */
[C---:B------:R-:W-:Y:S04]  /*104e0*/  FMUL.FTZ R72, R2.reuse, R72 ;  /* 0x0000004802487220 */ /* 0x040fe80000410000 */
[----:B------:R-:W-:Y:S01]  /*104f0*/  FMUL.FTZ R73, R2, R73 ;  /* 0x0000004902497220 */ /* 0x000fe20000410000 */
[C---:B----4-:R-:W-:Y:S01]  /*10500*/  HMMA.16816.F32 R68, R136.reuse, R104, R68 ;  /* 0x000000688844723c */ /* 0x050fe20000001844 */
[C---:B------:R-:W-:Y:S01]  /*10510*/  FMUL.FTZ R74, R0.reuse, R74 ;  /* 0x0000004a004a7220 */ /* 0x040fe20000410000 */
[----:B------:R-:W-:Y:S01]  /*10520*/  MUFU.EX2 R232, R232 ;  /* 0x000000e800e87308 */ /* 0x000fe20000000800 */
[----:B------:R-:W-:Y:S02]  /*10530*/  FMUL.FTZ R75, R0, R75 ;  /* 0x0000004b004b7220 */ /* 0x000fe40000410000 */
[C---:B------:R-:W-:Y:S02]  /*10540*/  FMUL.FTZ R76, R2.reuse, R76 ;  /* 0x0000004c024c7220 */ /* 0x040fe40000410000 */
[----:B------:R-:W-:Y:S02]  /*10550*/  FMUL.FTZ R77, R2, R77 ;  /* 0x0000004d024d7220 */ /* 0x000fe40000410000 */
[C---:B------:R-:W-:Y:S01]  /*10560*/  FMUL.FTZ R78, R0.reuse, R78 ;  /* 0x0000004e004e7220 */ /* 0x040fe20000410000 */
[C---:B------:R-:W-:Y:S01]  /*10570*/  HMMA.16816.F32 R72, R136.reuse, R106, R72 ;  /* 0x0000006a8848723c */ /* 0x040fe20000001848 */
[----:B------:R-:W4:Y:S01]  /*10580*/  LDSM.16.MT88.4 R104, [R184+0x10000] ;  /* 0x01000000b868783b */ /* 0x000f220000004200 */
[----:B------:R-:W-:Y:S01]  /*10590*/  FMUL.FTZ R79, R0, R79 ;  /* 0x0000004f004f7220 */ /* 0x000fe20000410000 */
[----:B------:R-:W2:Y:S01]  /*105a0*/  MUFU.EX2 R235, R235 ;  /* 0x000000eb00eb7308 */ /* 0x000ea20000000800 */
[C---:B------:R-:W-:Y:S02]  /*105b0*/  FMUL.FTZ R80, R2.reuse, R80 ;  /* 0x0000005002507220 */ /* 0x040fe40000410000 */
[----:B------:R-:W-:Y:S02]  /*105c0*/  FMUL.FTZ R81, R2, R81 ;  /* 0x0000005102517220 */ /* 0x000fe40000410000 */
[C---:B------:R-:W-:Y:S01]  /*105d0*/  FMUL.FTZ R82, R0.reuse, R82 ;  /* 0x0000005200527220 */ /* 0x040fe20000410000 */
[C---:B-1----:R-:W-:Y:S03]  /*105e0*/  HMMA.16816.F32 R76, R136.reuse, R100, R76 ;  /* 0x00000064884c723c */ /* 0x042fe6000000184c */
[----:B------:R-:W-:Y:S01]  /*105f0*/  FMUL.FTZ R83, R0, R83 ;  /* 0x0000005300537220 */ /* 0x000fe20000410000 */
[----:B------:R-:W-:Y:S01]  /*10600*/  MUFU.EX2 R234, R234 ;  /* 0x000000ea00ea7308 */ /* 0x000fe20000000800 */
[C---:B------:R-:W-:Y:S02]  /*10610*/  FMUL.FTZ R84, R2.reuse, R84 ;  /* 0x0000005402547220 */ /* 0x040fe40000410000 */
[----:B------:R-:W-:Y:S01]  /*10620*/  FMUL.FTZ R85, R2, R85 ;  /* 0x0000005502557220 */ /* 0x000fe20000410000 */
[----:B------:R-:W-:Y:S01]  /*10630*/  F2FP.PACK_AB R100, R219, R216 ;  /* 0x000000d8db64723e */ /* 0x000fe200000000ff */
[C---:B------:R-:W-:Y:S01]  /*10640*/  FMUL.FTZ R86, R0.reuse, R86 ;  /* 0x0000005600567220 */ /* 0x040fe20000410000 */
[C---:B------:R-:W-:Y:S02]  /*10650*/  HMMA.16816.F32 R80, R136.reuse, R102, R80 ;  /* 0x000000668850723c */ /* 0x040fe40000001850 */
[----:B------:R-:W-:Y:S01]  /*10660*/  FMUL.FTZ R87, R0, R87 ;  /* 0x0000005700577220 */ /* 0x000fe20000410000 */
[----:B---3--:R-:W-:Y:S01]  /*10670*/  F2FP.PACK_AB R101, R223, R220 ;  /* 0x000000dcdf65723e */ /* 0x008fe200000000ff */
[C---:B------:R-:W-:Y:S01]  /*10680*/  FMUL.FTZ R88, R2.reuse, R88 ;  /* 0x0000005802587220 */ /* 0x040fe20000410000 */
[----:B------:R-:W-:Y:S01]  /*10690*/  MUFU.EX2 R236, R236 ;  /* 0x000000ec00ec7308 */ /* 0x000fe20000000800 */
[----:B------:R-:W-:Y:S01]  /*106a0*/  FMUL.FTZ R89, R2, R89 ;  /* 0x0000005902597220 */ /* 0x000fe20000410000 */
[----:B------:R-:W-:Y:S01]  /*106b0*/  F2FP.PACK_AB R102, R221, R218 ;  /* 0x000000dadd66723e */ /* 0x000fe200000000ff */
[C---:B------:R-:W-:Y:S01]  /*106c0*/  FMUL.FTZ R90, R0.reuse, R90 ;  /* 0x0000005a005a7220 */ /* 0x040fe20000410000 */
[C---:B--2---:R-:W-:Y:S03]  /*106d0*/  HMMA.16816.F32 R84, R136.reuse, R108, R84 ;  /* 0x0000006c8854723c */ /* 0x044fe60000001854 */
[----:B------:R-:W-:Y:S01]  /*106e0*/  FMUL.FTZ R91, R0, R91 ;  /* 0x0000005b005b7220 */ /* 0x000fe20000410000 */
[----:B-----5:R-:W-:Y:S01]  /*106f0*/  F2FP.PACK_AB R103, R225, R222 ;  /* 0x000000dee167723e */ /* 0x020fe200000000ff */
[C---:B------:R-:W-:Y:S01]  /*10700*/  FMUL.FTZ R92, R2.reuse, R92 ;  /* 0x0000005c025c7220 */ /* 0x040fe20000410000 */
[----:B------:R-:W1:Y:S01]  /*10710*/  MUFU.EX2 R239, R239 ;  /* 0x000000ef00ef7308 */ /* 0x000e620000000800 */
[----:B------:R-:W-:Y:S02]  /*10720*/  FMUL.FTZ R93, R2, R93 ;  /* 0x0000005d025d7220 */ /* 0x000fe40000410000 */
[C---:B------:R-:W-:Y:S01]  /*10730*/  FMUL.FTZ R94, R0.reuse, R94 ;  /* 0x0000005e005e7220 */ /* 0x040fe20000410000 */
[C---:B------:R-:W-:Y:S01]  /*10740*/  HMMA.16816.F32 R88, R136.reuse, R110, R88 ;  /* 0x0000006e8858723c */ /* 0x040fe20000001858 */
[----:B------:R-:W2:Y:S01]  /*10750*/  LDSM.16.MT88.4 R108, [R185+0xc800] ;  /* 0x00c80000b96c783b */ /* 0x000ea20000004200 */
[----:B------:R-:W-:Y:S02]  /*10760*/  FMUL.FTZ R95, R0, R95 ;  /* 0x0000005f005f7220 */ /* 0x000fe40000410000 */
[C---:B------:R-:W-:Y:S02]  /*10770*/  FMUL.FTZ R96, R2.reuse, R96 ;  /* 0x0000006002607220 */ /* 0x040fe40000410000 */
[----:B------:R-:W-:Y:S01]  /*10780*/  FMUL.FTZ R97, R2, R97 ;  /* 0x0000006102617220 */ /* 0x000fe20000410000 */
[----:B------:R-:W3:Y:S01]  /*10790*/  MUFU.EX2 R238, R238 ;  /* 0x000000ee00ee7308 */ /* 0x000ee20000000800 */
[C---:B------:R-:W-:Y:S01]  /*107a0*/  FMUL.FTZ R98, R0.reuse, R98 ;  /* 0x0000006200627220 */ /* 0x040fe20000410000 */
[C---:B----4-:R-:W-:Y:S03]  /*107b0*/  HMMA.16816.F32 R92, R136.reuse, R104, R92 ;  /* 0x00000068885c723c */ /* 0x050fe6000000185c */
[----:B------:R-:W-:Y:S02]  /*107c0*/  FMUL.FTZ R99, R0, R99 ;  /* 0x0000006300637220 */ /* 0x000fe40000410000 */
[----:B------:R-:W-:Y:S01]  /*107d0*/  FFMA.FTZ R217, R2, R213, R217 ;  /* 0x000000d502d97223 */ /* 0x000fe200000100d9 */
[----:B------:R-:W-:Y:S01]  /*107e0*/  MOV R2, R132 ;  /* 0x0000008400027202 */ /* 0x000fe20000000f00 */
[----:B------:R-:W-:Y:S02]  /*107f0*/  FFMA.FTZ R170, R0, R211, R170 ;  /* 0x000000d300aa7223 */ /* 0x000fe400000100aa */
[----:B------:R-:W-:Y:S01]  /*10800*/  FADD.FTZ R217, R134, R217 ;  /* 0x000000d986d97221 */ /* 0x000fe20000010000 */
[----:B------:R-:W-:Y:S01]  /*10810*/  HMMA.16816.F32 R96, R136, R106, R96 ;  /* 0x0000006a8860723c */ /* 0x000fe20000001860 */
[----:B------:R-:W4:Y:S01]  /*10820*/  LDSM.16.MT88.4 R104, [R184+0xe800] ;  /* 0x00e80000b868783b */ /* 0x000f220000004200 */
[----:B------:R-:W-:Y:S02]  /*10830*/  FADD.FTZ R169, R169, R170 ;  /* 0x000000aaa9a97221 */ /* 0x000fe40000010000 */
[----:B------:R-:W-:Y:S02]  /*10840*/  FADD.FTZ R212, R212, R217 ;  /* 0x000000d9d4d47221 */ /* 0x000fe40000010000 */
[----:B------:R-:W-:Y:S02]  /*10850*/  FADD.FTZ R168, R168, R169 ;  /* 0x000000a9a8a87221 */ /* 0x000fe40000010000 */
[C---:B------:R-:W-:Y:S01]  /*10860*/  HMMA.16816.F32 R4, R100.reuse, R112, R4 ;  /* 0x000000706404723c */ /* 0x040fe20000001804 */
[----:B------:R-:W-:Y:S03]  /*10870*/  LDSM.16.MT88.4 R136, [R185+0xf000] ;  /* 0x00f00000b988783b */ /* 0x000fe60000004200 */
[----:B------:R-:W-:Y:S02]  /*10880*/  FADD.FTZ R171, R171, R212 ;  /* 0x000000d4abab7221 */ /* 0x000fe40000010000 */
[----:B------:R-:W-:Y:S02]  /*10890*/  FADD.FTZ R135, R135, R168 ;  /* 0x000000a887877221 */ /* 0x000fe40000010000 */
[C---:B------:R-:W-:Y:S01]  /*108a0*/  HMMA.16816.F32 R8, R100.reuse, R114, R8 ;  /* 0x000000726408723c */ /* 0x040fe20000001808 */
[----:B------:R-:W-:Y:S03]  /*108b0*/  LDSM.16.MT88.4 R112, [R186+0x10800] ;  /* 0x01080000ba70783b */ /* 0x000fe60000004200 */
[----:B------:R-:W-:Y:S02]  /*108c0*/  FADD.FTZ R216, R216, R171 ;  /* 0x000000abd8d87221 */ /* 0x000fe40000010000 */
[----:B------:R-:W-:Y:S02]  /*108d0*/  FADD.FTZ R220, R220, R135 ;  /* 0x00000087dcdc7221 */ /* 0x000fe40000010000 */
[C---:B------:R-:W-:Y:S01]  /*108e0*/  HMMA.16816.F32 R12, R100.reuse, R116, R12 ;  /* 0x00000074640c723c */ /* 0x040fe2000000180c */
[----:B------:R-:W-:Y:S03]  /*108f0*/  FADD.FTZ R219, R219, R216 ;  /* 0x000000d8dbdb7221 */ /* 0x000fe60000010000 */
[----:B------:R-:W-:Y:S02]  /*10900*/  FADD.FTZ R223, R223, R220 ;  /* 0x000000dcdfdf7221 */ /* 0x000fe40000010000 */
[----:B------:R-:W-:Y:S02]  /*10910*/  FADD.FTZ R218, R218, R219 ;  /* 0x000000dbdada7221 */ /* 0x000fe40000010000 */
[C---:B------:R-:W-:Y:S01]  /*10920*/  HMMA.16816.F32 R16, R100.reuse, R118, R16 ;  /* 0x000000766410723c */ /* 0x040fe20000001810 */
[----:B------:R-:W-:Y:S03]  /*10930*/  LDSM.16.MT88.4 R116, [R185+0x10800] ;  /* 0x01080000b974783b */ /* 0x000fe60000004200 */
[----:B------:R-:W-:Y:S02]  /*10940*/  FADD.FTZ R222, R222, R223 ;  /* 0x000000dfdede7221 */ /* 0x000fe40000010000 */
[----:B------:R-:W-:Y:S02]  /*10950*/  FADD.FTZ R221, R221, R218 ;  /* 0x000000dadddd7221 */ /* 0x000fe40000010000 */
[C---:B--2---:R-:W-:Y:S01]  /*10960*/  HMMA.16816.F32 R20, R100.reuse, R108, R20 ;  /* 0x0000006c6414723c */ /* 0x044fe20000001814 */
[----:B------:R-:W-:Y:S03]  /*10970*/  FADD.FTZ R225, R225, R222 ;  /* 0x000000dee1e17221 */ /* 0x000fe60000010000 */
[----:B------:R-:W-:Y:S04]  /*10980*/  IMAD.MOV.U32 R0, RZ, RZ, R3 ;  /* 0x000000ffff007224 */ /* 0x000fe800078e0003 */
        /* <DEDUP_REMOVED lines=17> */
[C---:B--2---:R-:W-:Y:S08]  /*10aa0*/  HMMA.16816.F32 R68, R100.reuse, R108, R68 ;  /* 0x0000006c6444723c */ /* 0x044ff00000001844 */
[C---:B------:R-:W-:Y:S01]  /*10ab0*/  HMMA.16816.F32 R72, R100.reuse, R110, R72 ;  /* 0x0000006e6448723c */ /* 0x040fe20000001848 */
[----:B------:R-:W2:Y:S07]  /*10ac0*/  LDSM.16.MT88.4 R108, [R188+0xd000] ;  /* 0x00d00000bc6c783b */ /* 0x000eae0000004200 */
[C---:B------:R-:W-:Y:S08]  /*10ad0*/  HMMA.16816.F32 R76, R100.reuse, R112, R76 ;  /* 0x00000070644c723c */ /* 0x040ff0000000184c */
[C---:B------:R-:W-:Y:S01]  /*10ae0*/  HMMA.16816.F32 R80, R100.reuse, R114, R80 ;  /* 0x000000726450723c */ /* 0x040fe20000001850 */
[----:B------:R-:W5:Y:S07]  /*10af0*/  LDSM.16.MT88.4 R112, [R185+0xd000] ;  /* 0x00d00000b970783b */ /* 0x000f6e0000004200 */
[C---:B------:R-:W-:Y:S08]  /*10b00*/  HMMA.16816.F32 R84, R100.reuse, R116, R84 ;  /* 0x000000746454723c */ /* 0x040ff00000001854 */
[C---:B------:R-:W-:Y:S01]  /*10b10*/  HMMA.16816.F32 R88, R100.reuse, R118, R88 ;  /* 0x000000766458723c */ /* 0x040fe20000001858 */
[----:B------:R-:W1:Y:S07]  /*10b20*/  LDSM.16.MT88.4 R116, [R188+0xf000] ;  /* 0x00f00000bc74783b */ /* 0x000e6e0000004200 */
[C---:B----4-:R-:W-:Y:S08]  /*10b30*/  HMMA.16816.F32 R92, R100.reuse, R104, R92 ;  /* 0x00000068645c723c */ /* 0x050ff0000000185c */
[----:B------:R-:W-:Y:S01]  /*10b40*/  HMMA.16816.F32 R96, R100, R106, R96 ;  /* 0x0000006a6460723c */ /* 0x000fe20000001860 */
[----:B------:R-:W4:Y:S06]  /*10b50*/  LDSM.16.MT88.4 R104, [R184+0xf000] ;  /* 0x00f00000b868783b */ /* 0x000f2c0000004200 */
        /* <DEDUP_REMOVED lines=9> */
[C---:B--2---:R-:W-:Y:S01]  /*10bf0*/  HMMA.16816.F32 R4, R100.reuse, R108, R4 ;  /* 0x0000006c6404723c */ /* 0x044fe20000001804 */
[----:B------:R-:W-:Y:S02]  /*10c00*/  FADD.FTZ R230, R230, R231 ;  /* 0x000000e7e6e67221 */ /* 0x000fe40000010000 */
[----:B------:R-:W-:Y:S02]  /*10c10*/  FADD.FTZ R229, R229, R226 ;  /* 0x000000e2e5e57221 */ /* 0x000fe40000010000 */
[----:B------:R-:W-:Y:S03]  /*10c20*/  FADD.FTZ R233, R233, R230 ;  /* 0x000000e6e9e97221 */ /* 0x000fe60000010000 */
[C---:B------:R-:W-:Y:S01]  /*10c30*/  HMMA.16816.F32 R8, R100.reuse, R110, R8 ;  /* 0x0000006e6408723c */ /* 0x040fe20000001808 */
[----:B------:R-:W2:Y:S07]  /*10c40*/  LDSM.16.MT88.4 R108, [R188+0x11000] ;  /* 0x01100000bc6c783b */ /* 0x000eae0000004200 */
        /* <DEDUP_REMOVED lines=15> */
[C---:B------:R-:W-:Y:S01]  /*10d40*/  HMMA.16816.F32 R56, R100.reuse, R138, R56 ;  /* 0x0000008a6438723c */ /* 0x040fe20000001838 */
[----:B------:R-:W-:Y:S03]  /*10d50*/  F2FP.PACK_AB R137, R239, R236 ;  /* 0x000000ecef89723e */ /* 0x000fe600000000ff */
[----:B------:R-:W-:Y:S02]  /*10d60*/  FADD.FTZ R232, R232, R229 ;  /* 0x000000e5e8e87221 */ /* 0x000fe40000010000 */
[----:B------:R-:W-:Y:S01]  /*10d70*/  FADD.FTZ R236, R236, R233 ;  /* 0x000000e9ecec7221 */ /* 0x000fe20000010000 */
[----:B------:R-:W-:Y:S01]  /*10d80*/  F2FP.PACK_AB R138, R237, R234 ;  /* 0x000000eaed8a723e */ /* 0x000fe200000000ff */
[C---:B----4-:R-:W-:Y:S01]  /*10d90*/  HMMA.16816.F32 R60, R100.reuse, R104, R60 ;  /* 0x00000068643c723c */ /* 0x050fe2000000183c */
[----:B---3--:R-:W-:Y:S03]  /*10da0*/  F2FP.PACK_AB R139, R133, R238 ;  /* 0x000000ee858b723e */ /* 0x008fe600000000ff */
[----:B------:R-:W-:Y:S02]  /*10db0*/  FADD.FTZ R235, R235, R232 ;  /* 0x000000e8ebeb7221 */ /* 0x000fe40000010000 */
[----:B------:R-:W-:Y:S02]  /*10dc0*/  FADD.FTZ R239, R239, R236 ;  /* 0x000000ecefef7221 */ /* 0x000fe40000010000 */
[C---:B------:R-:W-:Y:S01]  /*10dd0*/  HMMA.16816.F32 R64, R100.reuse, R106, R64 ;  /* 0x0000006a6440723c */ /* 0x040fe20000001840 */
[----:B------:R-:W3:Y:S03]  /*10de0*/  LDSM.16.MT88.4 R104, [R184+0x11000] ;  /* 0x01100000b868783b */ /* 0x000ee60000004200 */
[----:B------:R-:W-:Y:S02]  /*10df0*/  FADD.FTZ R234, R234, R235 ;  /* 0x000000ebeaea7221 */ /* 0x000fe40000010000 */
[----:B------:R-:W-:Y:S02]  /*10e00*/  FADD.FTZ R238, R238, R239 ;  /* 0x000000efeeee7221 */ /* 0x000fe40000010000 */
[C---:B--2---:R-:W-:Y:S01]  /*10e10*/  HMMA.16816.F32 R68, R100.reuse, R108, R68 ;  /* 0x0000006c6444723c */ /* 0x044fe20000001844 */
[----:B------:R-:W-:Y:S03]  /*10e20*/  FADD.FTZ R213, R237, R234 ;  /* 0x000000eaedd57221 */ /* 0x000fe60000010000 */
[----:B------:R-:W-:Y:S04]  /*10e30*/  FADD.FTZ R211, R133, R238 ;  /* 0x000000ee85d37221 */ /* 0x000fe80000010000 */
[C---:B------:R-:W-:Y:S01]  /*10e40*/  HMMA.16816.F32 R72, R100.reuse, R110, R72 ;  /* 0x0000006e6448723c */ /* 0x040fe20000001848 */
[----:B------:R-:W2:Y:S07]  /*10e50*/  LDSM.16.MT88.4 R108, [R186+0xd800] ;  /* 0x00d80000ba6c783b */ /* 0x000eae0000004200 */
[C---:B-----5:R-:W-:Y:S08]  /*10e60*/  HMMA.16816.F32 R76, R100.reuse, R112, R76 ;  /* 0x00000070644c723c */ /* 0x060ff0000000184c */
[C---:B------:R-:W-:Y:S08]  /*10e70*/  HMMA.16816.F32 R80, R100.reuse, R114, R80 ;  /* 0x000000726450723c */ /* 0x040ff00000001850 */
        /* <DEDUP_REMOVED lines=32> */
.L_x_5379:
        /* <DEDUP_REMOVED lines=250> */
[----:B------:R-:W2:Y:S01]  /*12020*/  S2UR UR6, SR_CTAID.Y ;  /* 0x00000000000679c3 */ /* 0x000ea20000002600 */
[----:B------:R-:W-:-:S02]  /*12030*/  ULDC UR4, c[0x0][0x214] ;  /* 0x0000850000047ab9 */ /* 0x000fc40000000800 */
[----:B------:R-:W-:Y:S02]  /*12040*/  UISETP.NE.AND UP0, UPT, UR27, -0x1, UPT ;  /* 0xffffffff1b00788c */ /* 0x000fe4000bf05270 */
[----:B------:R-:W-:-:S03]  /*12050*/  ULDC UR8, c[0x0][0x234] ;  /* 0x00008d0000087ab9 */ /* 0x000fc60000000800 */
[----:B------:R-:W3:Y:S01]  /*12060*/  S2UR UR7, SR_CTAID.Z ;  /* 0x00000000000779c3 */ /* 0x000ee20000002700 */
[----:B--2---:R-:W-:-:S04]  /*12070*/  UIMAD UR4, UR6, UR4, URZ ;  /* 0x00000004060472a4 */ /* 0x004fc8000f8e023f */
[----:B------:R-:W-:-:S04]  /*12080*/  USEL UR4, UR4, UR27, !UP0 ;  /* 0x0000001b04047287 */ /* 0x000fc8000c000000 */
[----:B---3--:R-:W-:Y:S01]  /*12090*/  UIMAD UR8, UR7, UR8, UR4 ;  /* 0x00000008070872a4 */ /* 0x008fe2000f8e0204 */
[----:B------:R-:W-:Y:S05]  /*120a0*/  BRA `(.L_x_5385) ;  /* 0x0000006000007947 */ /* 0x000fea0003800000 */
.L_x_5384:
[----:B------:R-:W2:Y:S01]  /*120b0*/  S2UR UR7, SR_CTAID.Z ;  /* 0x00000000000779c3 */ /* 0x000ea20000002700 */
[----:B------:R-:W-:Y:S02]  /*120c0*/  ULDC UR4, c[0x0][0x1c0] ;  /* 0x0000700000047ab9 */ /* 0x000fe40000000800 */
[----:B------:R-:W-:-:S05]  /*120d0*/  ULDC UR8, c[0x0][0x214] ;  /* 0x0000850000087ab9 */ /* 0x000fca0000000800 */
[----:B------:R-:W2:Y:S02]  /*120e0*/  S2UR UR6, SR_CTAID.Y ;  /* 0x00000000000679c3 */ /* 0x000ea40000002600 */
[----:B--2---:R-:W-:-:S04]  /*120f0*/  UIMAD UR4, UR6, UR4, UR7 ;  /* 0x00000004060472a4 */ /* 0x004fc8000f8e0207 */
[----:B------:R-:W-:Y:S02]  /*12100*/  UIMAD UR8, UR4, UR8, URZ ;  /* 0x00000008040872a4 */ /* 0x000fe4000f8e023f */
.L_x_5385:
[----:B------:R-:W-:Y:S01]  /*12110*/  BAR.SYNC.DEFER_BLOCKING 0x0 ;  /* 0x0000000000007b1d */ /* 0x000fe20000010000 */
[----:B------:R-:W-:Y:S01]  /*12120*/  LOP3.LUT R57, R5, 0xffffffe0, RZ, 0xc0, !PT ;  /* 0xffffffe005397812 */ /* 0x000fe200078ec0ff */
[----:B------:R-:W-:-:S04]  /*12130*/  UISETP.NE.AND UP0, UPT, UR27, -0x1, UPT ;  /* 0xffffffff1b00788c */ /* 0x000fc8000bf05270 */
[----:B------:R-:W2:Y:S01]  /*12140*/  S2R R0, SR_TID.X ;  /* 0x0000000000007919 */ /* 0x000ea20000002100 */
[----:B------:R-:W-:Y:S01]  /*12150*/  IMAD.IADD R57, R4, 0x1, -R57 ;  /* 0x0000000104397824 */ /* 0x000fe200078e0a39 */
[----:B------:R-:W-:Y:S01]  /*12160*/  ULDC.64 UR4, c[0x0][0x1e8] ;  /* 0x00007a0000047ab9 */ /* 0x000fe20000000a00 */
[----:B------:R-:W-:Y:S01]  /*12170*/  BSSY B0, `(.L_x_5386) ;  /* 0x0000031000007945 */ /* 0x000fe20003800000 */
[----:B------:R-:W-:Y:S02]  /*12180*/  UIMAD.WIDE.U32 UR10, UR27, UR4, URZ ;  /* 0x000000041b0a72a5 */ /* 0x000fe4000f8e003f */
[----:B------:R-:W-:Y:S02]  /*12190*/  LOP3.LUT P0, RZ, R57, 0x3, RZ, 0xc0, !PT ;  /* 0x0000000339ff7812 */ /* 0x000fe4000780c0ff */
[----:B------:R-:W-:Y:S01]  /*121a0*/  SHF.R.S32.HI R57, RZ, 0x1f, R6 ;  /* 0x0000001fff397819 */ /* 0x000fe20000011406 */
[----:B------:R-:W-:Y:S02]  /*121b0*/  UIMAD UR9, UR27, UR5, UR11 ;  /* 0x000000051b0972a4 */ /* 0x000fe4000f8e020b */
[----:B------:R-:W-:Y:S01]  /*121c0*/  USHF.R.S32.HI UR11, URZ, 0x1f, UR6 ;  /* 0x0000001f3f0b7899 */ /* 0x000fe20008011406 */
[----:B------:R-:W-:Y:S01]  /*121d0*/  LEA.HI R57, R57, R6, RZ, 0x2 ;  /* 0x0000000639397211 */ /* 0x000fe200078f10ff */
[----:B------:R-:W-:-:S02]  /*121e0*/  ULDC.64 UR4, c[0x0][0x1e0] ;  /* 0x0000780000047ab9 */ /* 0x000fc40000000a00 */
[----:B------:R-:W-:Y:S01]  /*121f0*/  UIMAD UR11, UR11, UR4, URZ ;  /* 0x000000040b0b72a4 */ /* 0x000fe2000f8e023f */
[----:B------:R-:W-:Y:S01]  /*12200*/  LOP3.LUT R57, R57, 0xffffffc, RZ, 0xc0, !PT ;  /* 0x0ffffffc39397812 */ /* 0x000fe200078ec0ff */
[----:B------:R-:W-:Y:S01]  /*12210*/  UIMAD.WIDE.U32 UR12, UR6, UR4, URZ ;  /* 0x00000004060c72a5 */ /* 0x000fe2000f8e003f */
[----:B------:R3:W4:Y:S01]  /*12220*/  LDS.128 R48, [R198] ;  /* 0x00000000c6307984 */ /* 0x0007220000000c00 */
[----:B------:R-:W-:Y:S02]  /*12230*/  UIMAD UR5, UR6, UR5, UR11 ;  /* 0x00000005060572a4 */ /* 0x000fe4000f8e020b */
[----:B------:R-:W-:Y:S01]  /*12240*/  IMAD.IADD R57, R6, 0x1, -R57 ;  /* 0x0000000106397824 */ /* 0x000fe200078e0a39 */
[----:B------:R3:W1:Y:S01]  /*12250*/  LDS.128 R44, [R198+0x800] ;  /* 0x00080000c62c7984 */ /* 0x0006620000000c00 */
[----:B------:R-:W-:Y:S01]  /*12260*/  USEL UR10, UR12, UR10, !UP0 ;  /* 0x0000000a0c0a7287 */ /* 0x000fe2000c000000 */
[----:B--2---:R-:W-:Y:S01]  /*12270*/  SHF.R.S32.HI R5, RZ, 0x1f, R0 ;  /* 0x0000001fff057819 */ /* 0x004fe20000011400 */
[----:B------:R-:W-:Y:S01]  /*12280*/  @!UP0 UIADD3 UR9, UR13, UR5, URZ ;  /* 0x000000050d098290 */ /* 0x000fe2000fffe03f */
[----:B------:R3:W2:Y:S02]  /*12290*/  LDS.128 R40, [R198+0x1000] ;  /* 0x00100000c6287984 */ /* 0x0006a40000000c00 */
[----:B------:R-:W-:Y:S01]  /*122a0*/  LEA.HI R3, R5, R0, RZ, 0x5 ;  /* 0x0000000005037211 */ /* 0x000fe200078f28ff */
[----:B------:R-:W-:Y:S01]  /*122b0*/  ULDC.64 UR12, c[0x0][0x118] ;  /* 0x00004600000c7ab9 */ /* 0x000fe20000000a00 */
[----:B------:R3:W1:Y:S02]  /*122c0*/  LDS.128 R36, [R198+0x1800] ;  /* 0x00180000c6247984 */ /* 0x0006640000000c00 */
[----:B------:R-:W-:-:S02]  /*122d0*/  LOP3.LUT R3, R3, 0xffffffe0, RZ, 0xc0, !PT ;  /* 0xffffffe003037812 */ /* 0x000fc400078ec0ff */
[----:B------:R3:W1:Y:S03]  /*122e0*/  LDS.128 R32, [R198+0x2000] ;  /* 0x00200000c6207984 */ /* 0x0006660000000c00 */
[----:B------:R-:W-:Y:S01]  /*122f0*/  IMAD.IADD R58, R0, 0x1, -R3 ;  /* 0x00000001003a7824 */ /* 0x000fe200078e0a03 */
[----:B------:R3:W1:Y:S04]  /*12300*/  LDS.128 R28, [R198+0x2800] ;  /* 0x00280000c61c7984 */ /* 0x0006680000000c00 */
[----:B------:R3:W1:Y:S01]  /*12310*/  LDS.128 R24, [R198+0x3000] ;  /* 0x00300000c6187984 */ /* 0x0006620000000c00 */
[----:B------:R-:W-:-:S03]  /*12320*/  SHF.R.S32.HI R3, RZ, 0x1f, R58 ;  /* 0x0000001fff037819 */ /* 0x000fc6000001143a */
[----:B-1----:R3:W1:Y:S01]  /*12330*/  LDS.128 R20, [R198+0x3800] ;  /* 0x00380000c6147984 */ /* 0x0026620000000c00 */
[----:B------:R-:W-:-:S03]  /*12340*/  LEA.HI R3, R3, R58, RZ, 0x2 ;  /* 0x0000003a03037211 */ /* 0x000fc600078f10ff */
[----:B------:R3:W1:Y:S01]  /*12350*/  LDS.128 R16, [R198+0x4000] ;  /* 0x00400000c6107984 */ /* 0x0006620000000c00 */
[----:B------:R-:W-:-:S03]  /*12360*/  SHF.R.S32.HI R6, RZ, 0x2, R3 ;  /* 0x00000002ff067819 */ /* 0x000fc60000011403 */
[----:B------:R3:W1:Y:S02]  /*12370*/  LDS.128 R12, [R198+0x4800] ;  /* 0x00480000c60c7984 */ /* 0x0006640000000c00 */
[----:B------:R-:W-:Y:S02]  /*12380*/  IMAD R57, R57, 0x10, R6 ;  /* 0x0000001039397824 */ /* 0x000fe400078e0206 */
[----:B------:R3:W1:Y:S04]  /*12390*/  LDS.128 R8, [R198+0x5000] ;  /* 0x00500000c6087984 */ /* 0x0006680000000c00 */
[----:B------:R3:W1:Y:S01]  /*123a0*/  LDS.128 R52, [R198+0x5800] ;  /* 0x00580000c6347984 */ /* 0x0006620000000c00 */
[----:B------:R-:W-:Y:S05]  /*123b0*/  @P0 BRA `(.L_x_5387) ;  /* 0x000000c000000947 */ /* 0x000fea0003800000 */
[----:B----4-:R-:W4:Y:S01]  /*123c0*/  S2UR UR5, SR_CTAID.X ;  /* 0x00000000000579c3 */ /* 0x010f220000002500 */
[----:B------:R-:W-:-:S02]  /*123d0*/  IADD3 R6, R57, 0x8, RZ ;  /* 0x0000000839067810 */ /* 0x000fc40007ffe0ff */
[----:B------:R-:W-:Y:S02]  /*123e0*/  ISETP.GE.AND P2, PT, R57, UR18, PT ;  /* 0x0000001239007c0c */ /* 0x000fe4000bf46270 */
[----:B------:R-:W-:Y:S01]  /*123f0*/  ISETP.GE.AND P1, PT, R6, UR18, PT ;  /* 0x0000001206007c0c */ /* 0x000fe2000bf26270 */
[----:B----4-:R-:W-:-:S04]  /*12400*/  ULEA UR5, UR5, UR8, 0x6 ;  /* 0x0000000805057291 */ /* 0x010fc8000f8e303f */
[----:B------:R-:W-:Y:S02]  /*12410*/  USHF.R.S32.HI UR4, URZ, 0x1f, UR5 ;  /* 0x0000001f3f047899 */ /* 0x000fe40008011405 */
[----:B------:R-:W-:-:S04]  /*12420*/  IADD3 R3, P0, R57, UR5, RZ ;  /* 0x0000000539037c10 */ /* 0x000fc8000ff1e0ff */
[----:B------:R-:W-:Y:S02]  /*12430*/  LEA.HI.X.SX32 R6, R57, UR4, 0x1, P0 ;  /* 0x0000000439067c11 */ /* 0x000fe400080f0eff */
[----:B------:R-:W-:-:S04]  /*12440*/  LEA R58, P0, R3, c[0x0][0x200], 0x2 ;  /* 0x00008000033a7a11 */ /* 0x000fc800078010ff */
[----:B------:R-:W-:-:S05]  /*12450*/  LEA.HI.X R59, R3, c[0x0][0x204], R6, 0x2, P0 ;  /* 0x00008100033b7a11 */ /* 0x000fca00000f1406 */
[----:B------:R4:W-:Y:S04]  /*12460*/  @!P2 STG.E [R58.64], R2 ;  /* 0x000000023a00a986 */ /* 0x0009e8000c10190c */
[----:B------:R4:W-:Y:S02]  /*12470*/  @!P1 STG.E [R58.64+0x20], R56 ;  /* 0x000020383a009986 */ /* 0x0009e4000c10190c */
.L_x_5387:
[----:B----4-:R-:W-:Y:S05]  /*12480*/  BSYNC B0 ;  /* 0x0000000000007941 */ /* 0x010fea0003800000 */
.L_x_5386:
[----:B------:R-:W4:Y:S01]  /*12490*/  S2R R3, SR_CTAID.X ;  /* 0x0000000000037919 */ /* 0x000f220000002500 */
[----:B------:R-:W-:Y:S01]  /*124a0*/  SHF.R.S32.HI R201, RZ, 0x1f, R200 ;  /* 0x0000001fffc97819 */ /* 0x000fe200000114c8 */
[----:B------:R-:W-:Y:S01]  /*124b0*/  USHF.R.S32.HI UR6, URZ, 0x1f, UR7 ;  /* 0x0000001f3f067899 */ /* 0x000fe20008011407 */
[----:B------:R-:W-:Y:S01]  /*124c0*/  LEA.HI R4, R7, R4, RZ, 0x3 ;  /* 0x0000000407047211 */ /* 0x000fe200078f18ff */
[----:B------:R-:W-:Y:S01]  /*124d0*/  ULDC.64 UR4, c[0x0][0x1f0] ;  /* 0x00007c0000047ab9 */ /* 0x000fe20000000a00 */
[----:B------:R-:W-:Y:S01]  /*124e0*/  LEA.HI R0, R5, R0, RZ, 0x3 ;  /* 0x0000000005007211 */ /* 0x000fe200078f18ff */
[----:B------:R-:W-:Y:S01]  /*124f0*/  UIMAD UR4, UR6, UR4, URZ ;  /* 0x00000004060472a4 */ /* 0x000fe2000f8e023f */
[----:B------:R-:W-:Y:S01]  /*12500*/  SHF.R.S32.HI R4, RZ, 0x3, R4 ;  /* 0x00000003ff047819 */ /* 0x000fe20000011404 */
[----:B------:R-:W-:Y:S01]  /*12510*/  BSSY B0, `(.L_x_5388) ;  /* 0x000001e000007945 */ /* 0x000fe20003800000 */
[----:B------:R-:W-:Y:S01]  /*12520*/  SHF.R.S32.HI R0, RZ, 0x3, R0 ;  /* 0x00000003ff007819 */ /* 0x000fe20000011400 */
[----:B------:R-:W-:-:S03]  /*12530*/  UIMAD UR4, UR7, UR5, UR4 ;  /* 0x00000005070472a4 */ /* 0x000fc6000f8e0204 */
[----:B------:R-:W-:Y:S01]  /*12540*/  SHF.R.S32.HI R0, RZ, 0x1f, R0 ;  /* 0x0000001fff007819 */ /* 0x000fe20000011400 */
[----:B----4-:R-:W-:-:S04]  /*12550*/  IMAD.SHL.U32 R3, R3, 0x40, RZ ;  /* 0x0000004003037824 */ /* 0x010fc800078e00ff */
        /* <DEDUP_REMOVED lines=9> */
[----:B------:R-:W-:-:S05]  /*125f0*/  IMAD.WIDE.U32 R6, R2, c[0x0][0x1f0], R6 ;  /* 0x00007c0002067a25 */ /* 0x000fca00078e0006 */
[----:B------:R-:W-:-:S05]  /*12600*/  IADD3 R57, R7, UR4, RZ ;  /* 0x0000000407397c10 */ /* 0x000fca000fffe0ff */
        /* <DEDUP_REMOVED lines=14> */
.L_x_5389:
[----:B------:R-:W-:Y:S05]  /*126f0*/  BSYNC B0 ;  /* 0x0000000000007941 */ /* 0x000fea0003800000 */
.L_x_5388:
[----:B------:R-:W-:Y:S01]  /*12700*/  IADD3 R2, R4, 0x10, RZ ;  /* 0x0000001004027810 */ /* 0x000fe20007ffe0ff */
[----:B------:R-:W-:Y:S03]  /*12710*/  BSSY B0, `(.L_x_5390) ;  /* 0x0000013000007945 */ /* 0x000fe60003800000 */
[----:B------:R-:W-:-:S13]  /*12720*/  ISETP.GE.AND P0, PT, R2, UR18, PT ;  /* 0x0000001202007c0c */ /* 0x000fda000bf06270 */
        /* <DEDUP_REMOVED lines=17> */
.L_x_5391:
[----:B------:R-:W-:Y:S05]  /*12840*/  BSYNC B0 ;  /* 0x0000000000007941 */ /* 0x000fea0003800000 */
.L_x_5390:
        /* <DEDUP_REMOVED lines=20> */
.L_x_5393:
[----:B------:R-:W-:Y:S05]  /*12990*/  BSYNC B0 ;  /* 0x0000000000007941 */ /* 0x000fea0003800000 */
.L_x_5392:
        /* <DEDUP_REMOVED lines=20> */
.L_x_5394:
        /* <DEDUP_REMOVED lines=10> */
.L_x_7386:


//--------------------- .text._ZN5flash24flash_fwd_splitkv_kernelI23Flash_fwd_kernel_traitsILi192ELi64ELi64ELi4ELb0ELb0EN7cutlass6half_tE19Flash_kernel_traitsILi192ELi64ELi64ELi4ES3_EELb0ELb1ELb1ELb0ELb0ELb1ELb0ELb0EEEvNS_16Flash_fwd_paramsE --------------------------
	.section	.text._ZN5flash24flash_fwd_splitkv_kernelI23Flash_fwd_kernel_traitsILi192ELi64ELi64ELi4ELb0ELb0EN7cutlass6half_tE19Flash_kernel_traitsILi192ELi64ELi64ELi4ES3_EELb0ELb1ELb1ELb0ELb0ELb1ELb0ELb0EEEvNS_16Flash_fwd_paramsE,"ax",@progbits
	.sectioninfo	@"SHI_REGISTERS=255"
	.align	128
        .global         _ZN5flash24flash_fwd_splitkv_kernelI23Flash_fwd_kernel_traitsILi192ELi64ELi64ELi4ELb0ELb0EN7cutlass6half_tE19Flash_kernel_traitsILi192ELi64ELi64ELi4ES3_EELb0ELb1ELb1ELb0ELb0ELb1ELb0ELb0EEEvNS_16Flash_fwd_paramsE
        .type           _ZN5flash24flash_fwd_splitkv_kernelI23Flash_fwd_kernel_traitsILi192ELi64ELi64ELi4ELb0ELb0EN7cutlass6half_tE19Flash_kernel_traitsILi192ELi64ELi64ELi4ES3_EELb0ELb1ELb1ELb0ELb0ELb1ELb0ELb0EEEvNS_16Flash_fwd_paramsE,@function
        .size           _ZN5flash24flash_fwd_splitkv_kernelI23Flash_fwd_kernel_traitsILi192ELi64ELi64ELi4ELb0ELb0EN7cutlass6half_tE19Flash_kernel_traitsILi192ELi64ELi64ELi4ES3_EELb0ELb1ELb1ELb0ELb0ELb1ELb0ELb0EEEvNS_16Flash_fwd_paramsE,(.L_x_7387 - _ZN5flash24flash_fwd_splitkv_kernelI23Flash_fwd_kernel_traitsILi192ELi64ELi64ELi4ELb0ELb0EN7cutlass6half_tE19Flash_kernel_traitsILi192ELi64ELi64ELi4ES3_EELb0ELb1ELb1ELb0ELb0ELb1ELb0ELb0EEEvNS_16Flash_fwd_paramsE)
        .other          _ZN5flash24flash_fwd_splitkv_kernelI23Flash_fwd_kernel_traitsILi192ELi64ELi64ELi4ELb0ELb0EN7cutlass6half_tE19Flash_kernel_traitsILi192ELi64ELi64ELi4ES3_EELb0ELb1ELb1ELb0ELb0ELb1ELb0ELb0EEEvNS_16Flash_fwd_paramsE,@"STO_CUDA_ENTRY STV_DEFAULT"
_ZN5flash24flash_fwd_splitkv_kernelI23Flash_fwd_kernel_traitsILi192ELi64ELi64ELi4ELb0ELb0EN7cutlass6half_tE19Flash_kernel_traitsILi192ELi64ELi64ELi4ES3_EELb0ELb1ELb1ELb0ELb0ELb1ELb0ELb0EEEvNS_16Flash_fwd_paramsE:
.text._ZN5flash24flash_fwd_splitkv_kernelI23Flash_fwd_kernel_traitsILi192ELi64ELi64ELi4ELb0ELb0EN7cutlass6half_tE19Flash_kernel_traitsILi192ELi64ELi64ELi4ES3_EELb0ELb1ELb1ELb0ELb0ELb1ELb0ELb0EEEvNS_16Flash_fwd_paramsE:
        /* <DEDUP_REMOVED lines=55> */
.L_x_5395:
[----:B------:R-:W-:Y:S02]  /*0370*/  ULDC UR6, c[0x0][0x218] ;  /* 0x0000860000067ab9 */ /* 0x000fe40000000800 */
.L_x_5396:
        /* <DEDUP_REMOVED lines=110> */
.L_x_5399:
[----:B------:R-:W-:Y:S05]  /*0a60*/  BSYNC B0 ;  /* 0x0000000000007941 */ /* 0x000fea0003800000 */
.L_x_5398:
        /* <DEDUP_REMOVED lines=20> */
.L_x_5401:
[----:B------:R-:W-:Y:S05]  /*0bb0*/  BSYNC B0 ;  /* 0x0000000000007941 */ /* 0x000fea0003800000 */
.L_x_5400:
        /* <DEDUP_REMOVED lines=20> */
.L_x_5403:
[----:B------:R-:W-:Y:S05]  /*0d00*/  BSYNC B0 ;  /* 0x0000000000007941 */ /* 0x000fea0003800000 */
.L_x_5402:
        /* <DEDUP_REMOVED lines=19> */
.L_x_5405:
[----:B------:R-:W-:Y:S05]  /*0e40*/  BSYNC B0 ;  /* 0x0000000000007941 */ /* 0x000fea0003800000 */
.L_x_5404:
        /* <DEDUP_REMOVED lines=20> */
.L_x_5397:
        /* <DEDUP_REMOVED lines=119> */
.L_x_5406:
        /* <DEDUP_REMOVED lines=19> */
.L_x_5408:
        /* <DEDUP_REMOVED lines=59> */
.L_x_5407:
        /* <DEDUP_REMOVED lines=122> */
.L_x_5410:
[----:B------:R-:W-:Y:S05]  /*2380*/  BSYNC B0 ;  /* 0x0000000000007941 */ /* 0x000fea0003800000 */
.L_x_5409:
        /* <DEDUP_REMOVED lines=37> */
.L_x_5412:
[----:B------:R-:W-:Y:S05]  /*25e0*/  BSYNC B0 ;  /* 0x0000000000007941 */ /* 0x000fea0003800000 */
.L_x_5411:
        /* <DEDUP_REMOVED lines=37> */
.L_x_5414:
[----:B------:R-:W-:Y:S05]  /*2840*/  BSYNC B0 ;  /* 0x0000000000007941 */ /* 0x000fea0003800000 */
.L_x_5413:
        /* <DEDUP_REMOVED lines=36> */
.L_x_5416:
[----:B------:R-:W-:Y:S05]  /*2a90*/  BSYNC B0 ;  /* 0x0000000000007941 */ /* 0x000fea0003800000 */
.L_x_5415:
        /* <DEDUP_REMOVED lines=31> */
.L_x_5418:
[----:B------:R-:W-:Y:S05]  /*2c90*/  BSYNC B0 ;  /* 0x0000000000007941 */ /* 0x000fea0003800000 */
.L_x_5417:
        /* <DEDUP_REMOVED lines=33> */
.L_x_5420:
[----:B------:R-:W-:Y:S05]  /*2eb0*/  BSYNC B0 ;  /* 0x0000000000007941 */ /* 0x000fea0003800000 */
.L_x_5419:
        /* <DEDUP_REMOVED lines=32> */
.L_x_5422:
[----:B------:R-:W-:Y:S05]  /*30c0*/  BSYNC B0 ;  /* 0x0000000000007941 */ /* 0x000fea0003800000 */
.L_x_5421:
        /* <DEDUP_REMOVED lines=33> */
.L_x_5424:
[----:B------:R-:W-:Y:S05]  /*32e0*/  BSYNC B0 ;  /* 0x0000000000007941 */ /* 0x000fea0003800000 */
.L_x_5423:
        /* <DEDUP_REMOVED lines=54> */
.L_x_5426:
[----:B------:R-:W-:Y:S05]  /*3650*/  BSYNC B0 ;  /* 0x0000000000007941 */ /* 0x000fea0003800000 */
.L_x_5425:
        /* <DEDUP_REMOVED lines=43> */
.L_x_5428:
[----:B------:R-:W-:Y:S05]  /*3910*/  BSYNC B0 ;  /* 0x0000000000007941 */ /* 0x000fea0003800000 */
.L_x_5427:
        /* <DEDUP_REMOVED lines=35> */
.L_x_5430:
[----:B------:R-:W-:Y:S05]  /*3b50*/  BSYNC B0 ;  /* 0x0000000000007941 */ /* 0x000fea0003800000 */
.L_x_5429:
        /* <DEDUP_REMOVED lines=40> */
.L_x_5432:
[----:B------:R-:W-:Y:S05]  /*3de0*/  BSYNC B0 ;  /* 0x0000000000007941 */ /* 0x000fea0003800000 */
.L_x_5431:
[----:B------:R-:W-:Y:S01]  /*3df0*/  IMAD.SHL.U32 R4, R2, 0x40, RZ ;  /* 0x0000004002047824 */ /* 0x000fe200078e00ff */
[----:B------:R-:W-:Y:S01]  /*3e00*/  SHF.L.U32 R14, R14, 0x3, RZ ;  /* 0x000000030e0e7819 */ /* 0x000fe200000006ff */
[C---:B------:R-:W-:Y:S01]  /*3e10*/  IMAD R202, R93.reuse, 0x400, R0 ;  /* 0x000004005dca7824 */ /* 0x040fe200078e0200 */
[----:B------:R-:W-:Y:S01]  /*3e20*/  R2P PR, R2, 0x6 ;  /* 0x0000000602007804 */ /* 0x000fe20000000000 */
[----:B------:R-:W0:Y:S01]  /*3e30*/  LDGDEPBAR ;  /* 0x00000000000079af */ /* 0x000e220000000000 */
[----:B---34-:R-:W-:Y:S01]  /*3e40*/  LOP3.LUT R9, R4, 0x1c0, RZ, 0xc0, !PT ;  /* 0x000001c004097812 */ /* 0x018fe200078ec0ff */
[----:B------:R-:W-:Y:S01]  /*3e50*/  IMAD.SHL.U32 R202, R202, 0x2, RZ ;  /* 0x00000002caca7824 */ /* 0x000fe200078e00ff */
[----:B------:R-:W-:Y:S01]  /*3e60*/  LEA R214, R93, UR12, 0x4 ;  /* 0x0000000c5dd67c11 */ /* 0x000fe2000f8e20ff */
[----:B------:R-:W-:Y:S01]  /*3e70*/  UISETP.GT.AND UP0, UPT, UR25, UR19, UPT ;  /* 0x000000131900728c */ /* 0x000fe2000bf04270 */
[----:B------:R-:W-:Y:S01]  /*3e80*/  LOP3.LUT R4, R9, 0x8, R14, 0xf8, !PT ;  /* 0x0000000809047812 */ /* 0x000fe200078ef80e */
[--C-:B------:R-:W-:Y:S01]  /*3e90*/  IMAD R200, R7, 0x2, R202.reuse ;  /* 0x0000000207c87824 */ /* 0x100fe200078e02ca */
[----:B------:R-:W-:Y:S01]  /*3ea0*/  SHF.R.U32.HI R9, RZ, 0x3, R9 ;  /* 0x00000003ff097819 */ /* 0x000fe20000011609 */
[----:B------:R-:W-:Y:S01]  /*3eb0*/  LDSM.16.M88.4 R56, [R202] ;  /* 0x00000000ca38783b */ /* 0x000fe20000000200 */
[C---:B------:R-:W-:Y:S01]  /*3ec0*/  IMAD R198, R5.reuse, 0x2, R202 ;  /* 0x0000000205c67824 */ /* 0x040fe200078e02ca */
[----:B------:R-:W-:Y:S01]  /*3ed0*/  UIADD3 UR5, UR13, 0x1, -UR26 ;  /* 0x000000010d057890 */ /* 0x000fe2000fffe81a */
[----:B------:R-:W-:Y:S01]  /*3ee0*/  LOP3.LUT R4, R4, R9, RZ, 0x3c, !PT ;  /* 0x0000000904047212 */ /* 0x000fe200078e3cff */
[----:B------:R-:W-:Y:S01]  /*3ef0*/  LDSM.16.M88.4 R36, [R200] ;  /* 0x00000000c824783b */ /* 0x000fe20000000200 */
[----:B------:R-:W-:Y:S01]  /*3f00*/  IMAD R197, R5, 0x2, R200 ;  /* 0x0000000205c57824 */ /* 0x000fe200078e02c8 */
[----:B------:R-:W-:Y:S01]  /*3f10*/  ULDC UR4, c[0x0][0x2e8] ;  /* 0x0000ba0000047ab9 */ /* 0x000fe20000000800 */
[----:B------:R-:W-:Y:S01]  /*3f20*/  LEA R201, R201, R4, 0x9 ;  /* 0x00000004c9c97211 */ /* 0x000fe200078e48ff */
[----:B------:R-:W-:Y:S01]  /*3f30*/  LDSM.16.M88.4 R8, [R198] ;  /* 0x00000000c608783b */ /* 0x000fe20000000200 */
[----:B------:R-:W-:Y:S01]  /*3f40*/  IMAD.IADD R214, R3, 0x1, R214 ;  /* 0x0000000103d67824 */ /* 0x000fe200078e02d6 */
[----:B------:R-:W-:Y:S01]  /*3f50*/  UIADD3 UR4, UR5, UR4, URZ ;  /* 0x0000000405047290 */ /* 0x000fe2000fffe03f */
[----:B------:R-:W-:Y:S01]  /*3f60*/  SHF.L.U32 R201, R201, 0x1, RZ ;  /* 0x00000001c9c97819 */ /* 0x000fe200000006ff */
[----:B------:R-:W-:Y:S01]  /*3f70*/  LDSM.16.M88.4 R80, [R197+0x2000] ;  /* 0x00200000c550783b */ /* 0x000fe20000000200 */
[----:B------:R-:W-:Y:S01]  /*3f80*/  PLOP3.LUT P4, PT, PT, PT, UP0, 0x80, 0x0 ;  /* 0x000000000000781c */ /* 0x000fe20003f8f008 */
[----:B------:R-:W-:Y:S01]  /*3f90*/  UIADD3 UR7, UR13, -UR26, URZ ;  /* 0x8000001a0d077290 */ /* 0x000fe2000fffe03f */
[C---:B------:R-:W-:Y:S01]  /*3fa0*/  IADD3 R2, R201.reuse, 0x6000, RZ ;  /* 0x00006000c9027810 */ /* 0x040fe20007ffe0ff */
[----:B------:R-:W3:Y:S01]  /*3fb0*/  LDSM.16.M88.4 R16, [R201+0x6000] ;  /* 0x00600000c910783b */ /* 0x000ee20000000200 */
[----:B------:R-:W-:-:S02]  /*3fc0*/  IADD3 R199, R201, 0x6020, RZ ;  /* 0x00006020c9c77810 */ /* 0x000fc40007ffe0ff */
[----:B------:R-:W-:Y:S01]  /*3fd0*/  @P1 IADD3 R199, R2, -0x20, RZ ;  /* 0xffffffe002c71810 */ /* 0x000fe20007ffe0ff */
[----:B------:R-:W4:Y:S01]  /*3fe0*/  LDSM.16.M88.4 R44, [R201+0x6800] ;  /* 0x00680000c92c783b */ /* 0x000f220000000200 */
[----:B------:R-:W-:Y:S02]  /*3ff0*/  MOV R2, 0x40 ;  /* 0x0000004000027802 */ /* 0x000fe40000000f00 */
[----:B------:R-:W-:Y:S01]  /*4000*/  IADD3 R207, R214, 0x8, RZ ;  /* 0x00000008d6cf7810 */ /* 0x000fe20007ffe0ff */
[----:B------:R-:W5:Y:S01]  /*4010*/  LDSM.16.M88.4 R64, [R201+0x7000] ;  /* 0x00700000c940783b */ /* 0x000f620000000200 */
[----:B------:R-:W-:Y:S02]  /*4020*/  SEL R2, R2, 0xffffffc0, !P2 ;  /* 0xffffffc002027807 */ /* 0x000fe40005000000 */
[----:B------:R-:W-:Y:S01]  /*4030*/  IADD3 R212, R214, UR4, RZ ;  /* 0x00000004d6d47c10 */ /* 0x000fe2000fffe0ff */
[----:B------:R-:W1:Y:S01]  /*4040*/  LDSM.16.M88.4 R52, [R199] ;  /* 0x00000000c734783b */ /* 0x000e620000000200 */
[----:B------:R-:W-:-:S02]  /*4050*/  IADD3 R195, R201, R2, RZ ;  /* 0x00000002c9c37210 */ /* 0x000fc40007ffe0ff */
[----:B------:R-:W-:Y:S01]  /*4060*/  IADD3 R188, R2, R199, RZ ;  /* 0x000000c702bc7210 */ /* 0x000fe20007ffe0ff */
[----:B------:R-:W2:Y:S01]  /*4070*/  LDSM.16.M88.4 R72, [R201+0x7800] ;  /* 0x00780000c948783b */ /* 0x000ea20000000200 */
[----:B------:R-:W-:Y:S02]  /*4080*/  IADD3 R214, R214, UR7, RZ ;  /* 0x00000007d6d67c10 */ /* 0x000fe4000fffe0ff */
[C---:B------:R-:W-:Y:S01]  /*4090*/  IADD3 R211, R207.reuse, UR7, RZ ;  /* 0x00000007cfd37c10 */ /* 0x040fe2000fffe0ff */
[----:B------:R-:W1:Y:S01]  /*40a0*/  LDSM.16.M88.4 R12, [R199+0x800] ;  /* 0x00080000c70c783b */ /* 0x000e620000000200 */
[----:B------:R-:W-:Y:S02]  /*40b0*/  IADD3 R207, R207, UR4, RZ ;  /* 0x00000004cfcf7c10 */ /* 0x000fe4000fffe0ff */
[----:B------:R-:W-:Y:S01]  /*40c0*/  IADD3 R213, R214, -c[0x0][0x2e4], RZ ;  /* 0x8000b900d6d57a10 */ /* 0x000fe20007ffe0ff */
[----:B------:R-:W1:Y:S01]  /*40d0*/  LDSM.16.M88.4 R48, [R199+0x1000] ;  /* 0x00100000c730783b */ /* 0x000e620000000200 */
[----:B------:R-:W-:-:S02]  /*40e0*/  IADD3 R210, R211, -c[0x0][0x2e4], RZ ;  /* 0x8000b900d3d27a10 */ /* 0x000fc40007ffe0ff */
[----:B------:R-:W-:Y:S01]  /*40f0*/  IMNMX R212, R212, UR13, PT ;  /* 0x0000000dd4d47c17 */ /* 0x000fe2000b800200 */
[----:B-1----:R-:W1:Y:S01]  /*4100*/  LDSM.16.M88.4 R24, [R195+0x6000] ;  /* 0x00600000c318783b */ /* 0x002e620000000200 */
[----:B------:R-:W-:Y:S02]  /*4110*/  IMNMX R207, R207, UR13, PT ;  /* 0x0000000dcfcf7c17 */ /* 0x000fe4000b800200 */
[----:B------:R-:W-:Y:S01]  /*4120*/  IMNMX R213, RZ, R213, !PT ;  /* 0x000000d5ffd57217 */ /* 0x000fe20007800200 */
[----:B------:R-:W1:Y:S01]  /*4130*/  LDSM.16.M88.4 R40, [R199+0x1800] ;  /* 0x00180000c728783b */ /* 0x000e620000000200 */
[----:B------:R-:W-:Y:S02]  /*4140*/  IMNMX R210, RZ, R210, !PT ;  /* 0x000000d2ffd27217 */ /* 0x000fe40007800200 */
[C---:B------:R-:W-:Y:S01]  /*4150*/  IADD3 R191, R199.reuse, 0x800, RZ ;  /* 0x00000800c7bf7810 */ /* 0x040fe20007ffe0ff */
[----:B------:R-:W1:Y:S01]  /*4160*/  LDSM.16.M88.4 R28, [R195+0x6800] ;  /* 0x00680000c31c783b */ /* 0x000e620000000200 */
[----:B------:R-:W-:-:S02]  /*4170*/  IADD3 R190, R199, 0x1000, RZ ;  /* 0x00001000c7be7810 */ /* 0x000fc40007ffe0ff */
[C---:B------:R-:W-:Y:S01]  /*4180*/  IADD3 R189, R199.reuse, 0x1800, RZ ;  /* 0x00001800c7bd7810 */ /* 0x040fe20007ffe0ff */
[C---:B---3--:R-:W-:Y:S01]  /*4190*/  HMMA.16816.F32 R20, R56.reuse, R16, RZ ;  /* 0x000000103814723c */ /* 0x048fe200000018ff */
[----:B------:R-:W-:Y:S01]  /*41a0*/  LDSM.16.M88.4 R76, [R199+0x2000] ;  /* 0x00200000c74c783b */ /* 0x000fe20000000200 */
[C---:B------:R-:W-:Y:S02]  /*41b0*/  IADD3 R187, R199.reuse, 0x2000, RZ ;  /* 0x00002000c7bb7810 */ /* 0x040fe40007ffe0ff */
[C---:B------:R-:W-:Y:S01]  /*41c0*/  IADD3 R186, R199.reuse, 0x2800, RZ ;  /* 0x00002800c7ba7810 */ /* 0x040fe20007ffe0ff */
[----:B------:R-:W-:Y:S01]  /*41d0*/  LDSM.16.M88.4 R88, [R188+0x2800] ;  /* 0x00280000bc58783b */ /* 0x000fe20000000200 */
[C---:B------:R-:W-:Y:S02]  /*41e0*/  IADD3 R185, R199.reuse, 0x3000, RZ ;  /* 0x00003000c7b97810 */ /* 0x040fe40007ffe0ff */
[----:B------:R-:W-:Y:S01]  /*41f0*/  HMMA.16816.F32 R16, R56, R18, RZ ;  /* 0x000000123810723c */ /* 0x000fe200000018ff */
[----:B------:R-:W-:Y:S01]  /*4200*/  LDSM.16.M88.4 R84, [R201+0xa800] ;  /* 0x00a80000c954783b */ /* 0x000fe20000000200 */
[----:B------:R-:W-:-:S02]  /*4210*/  IADD3 R184, R199, 0x3800, RZ ;  /* 0x00003800c7b87810 */ /* 0x000fc40007ffe0ff */
[C---:B------:R-:W-:Y:S02]  /*4220*/  IADD3 R183, R199.reuse, 0x4000, RZ ;  /* 0x00004000c7b77810 */ /* 0x040fe40007ffe0ff */
[C---:B------:R-:W-:Y:S02]  /*4230*/  IADD3 R182, R199.reuse, 0x4800, RZ ;  /* 0x00004800c7b67810 */ /* 0x040fe40007ffe0ff */
[----:B----4-:R-:W-:Y:S01]  /*4240*/  HMMA.16816.F32 R32, R56, R44, RZ ;  /* 0x0000002c3820723c */ /* 0x010fe200000018ff */
[C---:B------:R-:W-:Y:S02]  /*4250*/  IADD3 R181, R199.reuse, 0x5000, RZ ;  /* 0x00005000c7b57810 */ /* 0x040fe40007ffe0ff */
[----:B------:R-:W-:-:S05]  /*4260*/  IADD3 R180, R199, 0x5800, RZ ;  /* 0x00005800c7b47810 */ /* 0x000fca0007ffe0ff */
[C---:B------:R-:W-:Y:S08]  /*4270*/  HMMA.16816.F32 R44, R56.reuse, R46, RZ ;  /* 0x0000002e382c723c */ /* 0x040ff000000018ff */
[C---:B-----5:R-:W-:Y:S08]  /*4280*/  HMMA.16816.F32 R68, R56.reuse, R64, RZ ;  /* 0x000000403844723c */ /* 0x060ff000000018ff */
[----:B------:R-:W-:Y:S08]  /*4290*/  HMMA.16816.F32 R64, R56, R66, RZ ;  /* 0x000000423840723c */ /* 0x000ff000000018ff */
[C---:B------:R-:W-:Y:S08]  /*42a0*/  HMMA.16816.F32 R20, R36.reuse, R52, R20 ;  /* 0x000000342414723c */ /* 0x040ff00000001814 */
[----:B------:R-:W-:Y:S01]  /*42b0*/  HMMA.16816.F32 R16, R36, R54, R16 ;  /* 0x000000362410723c */ /* 0x000fe20000001810 */
[----:B------:R-:W-:Y:S07]  /*42c0*/  LDSM.16.M88.4 R52, [R188+0x800] ;  /* 0x00080000bc34783b */ /* 0x000fee0000000200 */
[C---:B--2---:R-:W-:Y:S08]  /*42d0*/  HMMA.16816.F32 R60, R56.reuse, R72, RZ ;  /* 0x00000048383c723c */ /* 0x044ff000000018ff */
[----:B------:R-:W-:Y:S01]  /*42e0*/  HMMA.16816.F32 R56, R56, R74, RZ ;  /* 0x0000004a3838723c */ /* 0x000fe200000018ff */
[----:B------:R-:W-:Y:S07]  /*42f0*/  LDSM.16.M88.4 R72, [R188] ;  /* 0x00000000bc48783b */ /* 0x000fee0000000200 */
        /* <DEDUP_REMOVED lines=8> */
[----:B------:R-:W1:Y:S07]  /*4380*/  LDSM.16.M88.4 R24, [R197] ;  /* 0x00000000c518783b */ /* 0x000e6e0000000200 */
[C---:B------:R-:W-:Y:S08]  /*4390*/  HMMA.16816.F32 R60, R36.reuse, R40, R60 ;  /* 0x00000028243c723c */ /* 0x040ff0000000183c */
[----:B------:R-:W-:Y:S01]  /*43a0*/  HMMA.16816.F32 R56, R36, R42, R56 ;  /* 0x0000002a2438723c */ /* 0x000fe20000001838 */
[----:B------:R-:W4:Y:S04]  /*43b0*/  LDSM.16.M88.4 R40, [R188+0x1000] ;  /* 0x00100000bc28783b */ /* 0x000f280000000200 */
[----:B------:R-:W-:Y:S03]  /*43c0*/  LDSM.16.M88.4 R36, [R202+0x2000] ;  /* 0x00200000ca24783b */ /* 0x000fe60000000200 */
        /* <DEDUP_REMOVED lines=17> */
[----:B------:R-:W-:Y:S01]  /*44e0*/  HMMA.16816.F32 R64, R24, R42, R64 ;  /* 0x0000002a1840723c */ /* 0x000fe20000001840 */
[----:B------:R-:W1:Y:S07]  /*44f0*/  LDSM.16.M88.4 R40, [R200+0x2000] ;  /* 0x00200000c828783b */ /* 0x000e6e0000000200 */
[C---:B--2---:R-:W-:Y:S08]  /*4500*/  HMMA.16816.F32 R20, R36.reuse, R12, R20 ;  /* 0x0000000c2414723c */ /* 0x044ff00000001814 */
[C---:B------:R-:W-:Y:S01]  /*4510*/  HMMA.16816.F32 R16, R36.reuse, R14, R16 ;  /* 0x0000000e2410723c */ /* 0x040fe20000001810 */
[----:B------:R-:W-:Y:S07]  /*4520*/  LDSM.16.M88.4 R12, [R195+0x8000] ;  /* 0x00800000c30c783b */ /* 0x000fee0000000200 */
[C---:B---3--:R-:W-:Y:S08]  /*4530*/  HMMA.16816.F32 R32, R36.reuse, R8, R32 ;  /* 0x000000082420723c */ /* 0x048ff00000001820 */
[----:B------:R-:W-:Y:S01]  /*4540*/  HMMA.16816.F32 R44, R36, R10, R44 ;  /* 0x0000000a242c723c */ /* 0x000fe2000000182c */
[----:B------:R-:W2:Y:S07]  /*4550*/  LDSM.16.M88.4 R8, [R198+0x2000] ;  /* 0x00200000c608783b */ /* 0x000eae0000000200 */
[C---:B------:R-:W-:Y:S08]  /*4560*/  HMMA.16816.F32 R60, R24.reuse, R28, R60 ;  /* 0x0000001c183c723c */ /* 0x040ff0000000183c */
[----:B------:R-:W-:Y:S01]  /*4570*/  HMMA.16816.F32 R56, R24, R30, R56 ;  /* 0x0000001e1838723c */ /* 0x000fe20000001838 */
[----:B------:R-:W3:Y:S04]  /*4580*/  LDSM.16.M88.4 R28, [R199+0x2800] ;  /* 0x00280000c71c783b */ /* 0x000ee80000000200 */
[----:B------:R-:W4:Y:S03]  /*4590*/  LDSM.16.M88.4 R24, [R199+0x3000] ;  /* 0x00300000c718783b */ /* 0x000f260000000200 */
        /* <DEDUP_REMOVED lines=19> */
[C---:B------:R-:W-:Y:S08]  /*46d0*/  HMMA.16816.F32 R20, R80.reuse, R72, R20 ;  /* 0x000000485014723c */ /* 0x040ff00000001814 */
[----:B------:R-:W-:Y:S01]  /*46e0*/  HMMA.16816.F32 R16, R80, R74, R16 ;  /* 0x0000004a5010723c */ /* 0x000fe20000001810 */
        /* <DEDUP_REMOVED lines=8> */
[C---:B---3--:R-:W-:Y:S08]  /*4770*/  HMMA.16816.F32 R32, R8.reuse, R28, R32 ;  /* 0x0000001c0820723c */ /* 0x048ff00000001820 */
[C---:B------:R-:W-:Y:S01]  /*4780*/  HMMA.16816.F32 R44, R8.reuse, R30, R44 ;  /* 0x0000001e082c723c */ /* 0x040fe2000000182c */
[----:B------:R-:W-:Y:S07]  /*4790*/  LDSM.16.M88.4 R28, [R198+0x4000] ;  /* 0x00400000c61c783b */ /* 0x000fee0000000200 */
[C---:B----4-:R-:W-:Y:S08]  /*47a0*/  HMMA.16816.F32 R68, R8.reuse, R24, R68 ;  /* 0x000000180844723c */ /* 0x050ff00000001844 */
[----:B------:R-:W-:Y:S01]  /*47b0*/  HMMA.16816.F32 R64, R8, R26, R64 ;  /* 0x0000001a0840723c */ /* 0x000fe20000001840 */
[----:B------:R-:W2:Y:S07]  /*47c0*/  LDSM.16.M88.4 R24, [R195+0xa000] ;  /* 0x00a00000c318783b */ /* 0x000eae0000000200 */
[C---:B-1----:R-:W-:Y:S08]  /*47d0*/  HMMA.16816.F32 R20, R40.reuse, R48, R20 ;  /* 0x000000302814723c */ /* 0x042ff00000001814 */
[----:B------:R-:W-:Y:S01]  /*47e0*/  HMMA.16816.F32 R16, R40, R50, R16 ;  /* 0x000000322810723c */ /* 0x000fe20000001810 */
[----:B------:R-:W1:Y:S07]  /*47f0*/  LDSM.16.M88.4 R48, [R201+0xb000] ;  /* 0x00b00000c930783b */ /* 0x000e6e0000000200 */
        /* <DEDUP_REMOVED lines=8> */
[C---:B--2---:R-:W-:Y:S08]  /*4880*/  HMMA.16816.F32 R20, R28.reuse, R24, R20 ;  /* 0x000000181c14723c */ /* 0x044ff00000001814 */
[----:B------:R-:W-:Y:S01]  /*4890*/  HMMA.16816.F32 R16, R28, R26, R16 ;  /* 0x0000001a1c10723c */ /* 0x000fe20000001810 */
[----:B------:R-:W2:Y:S07]  /*48a0*/  LDSM.16.M88.4 R24, [R199+0x5000] ;  /* 0x00500000c718783b */ /* 0x000eae0000000200 */
[----:B------:R-:W-:Y:S01]  /*48b0*/  HMMA.16816.F32 R64, R80, R78, R64 ;  /* 0x0000004e5040723c */ /* 0x000fe20000001840 */
[----:B------:R-:W4:Y:S07]  /*48c0*/  LDSM.16.M88.4 R76, [R201+0xb800] ;  /* 0x00b80000c94c783b */ /* 0x000f2e0000000200 */
[----:B-1----:R-:W-:Y:S08]  /*48d0*/  HMMA.16816.F32 R88, R52, R48, R88 ;  /* 0x000000303458723c */ /* 0x002ff00000001858 */
        /* <DEDUP_REMOVED lines=9> */
[----:B------:R-:W1:Y:S01]  /*4970*/  MUFU.TANH R2, R2 ;  /* 0x0000000200027308 */ /* 0x000e620000002400 */
[----:B------:R-:W-:Y:S07]  /*4980*/  HMMA.16816.F32 R64, R52, R50, R64 ;  /* 0x000000323440723c */ /* 0x000fee0000001840 */
[----:B------:R-:W3:Y:S01]  /*4990*/  MUFU.TANH R6, R6 ;  /* 0x0000000600067308 */ /* 0x000ee20000002400 */
[----:B--2---:R-:W-:Y:S07]  /*49a0*/  HMMA.16816.F32 R88, R40, R24, R88 ;  /* 0x000000182858723c */ /* 0x004fee0000001858 */
[----:B------:R-:W-:Y:S01]  /*49b0*/  FMUL.FTZ R24, R23, c[0x0][0x2ec] ;  /* 0x0000bb0017187a20 */ /* 0x000fe20000410000 */
[----:B------:R-:W-:Y:S01]  /*49c0*/  HMMA.16816.F32 R32, R52, R84, R32 ;  /* 0x000000543420723c */ /* 0x000fe20000001820 */
[----:B------:R-:W2:Y:S01]  /*49d0*/  LDSM.16.M88.4 R20, [R199+0x5800] ;  /* 0x00580000c714783b */ /* 0x000ea20000000200 */
        /* <DEDUP_REMOVED lines=14> */
[----:B------:R-:W1:Y:S03]  /*4ac0*/  MUFU.TANH R26, R26 ;  /* 0x0000001a001a7308 */ /* 0x000e660000002400 */
[C---:B------:R-:W-:Y:S01]  /*4ad0*/  HMMA.16816.F32 R44, R40.reuse, R38, R44 ;  /* 0x00000026282c723c */ /* 0x040fe2000000182c */
[----:B------:R-:W1:Y:S04]  /*4ae0*/  LDSM.16.M88.4 R36, [R188+0x5000] ;  /* 0x00500000bc24783b */ /* 0x000e680000000200 */
[----:B------:R-:W1:Y:S03]  /*4af0*/  MUFU.TANH R27, R27 ;  /* 0x0000001b001b7308 */ /* 0x000e660000002400 */
[C---:B--2---:R-:W-:Y:S08]  /*4b00*/  HMMA.16816.F32 R60, R40.reuse, R20, R60 ;  /* 0x00000014283c723c */ /* 0x044ff0000000183c */
[----:B------:R-:W-:Y:S08]  /*4b10*/  HMMA.16816.F32 R72, R40, R22, R72 ;  /* 0x000000162848723c */ /* 0x000ff00000001848 */
[C---:B------:R-:W-:Y:S08]  /*4b20*/  HMMA.16816.F32 R88, R28.reuse, R8, R88 ;  /* 0x000000081c58723c */ /* 0x040ff00000001858 */
[----:B------:R-:W-:Y:S01]  /*4b30*/  HMMA.16816.F32 R64, R28, R10, R64 ;  /* 0x0000000a1c40723c */ /* 0x000fe20000001840 */
[----:B------:R-:W2:Y:S01]  /*4b40*/  LDSM.16.M88.4 R8, [R188+0x5800] ;  /* 0x00580000bc08783b */ /* 0x000ea20000000200 */
[----:B------:R-:W-:-:S06]  /*4b50*/  DEPBAR.LE SB0, 0x0 ;  /* 0x000080000000791a */ /* 0x000fcc0000000000 */
[C---:B------:R-:W-:Y:S08]  /*4b60*/  HMMA.16816.F32 R32, R28.reuse, R68, R32 ;  /* 0x000000441c20723c */ /* 0x040ff00000001820 */
[C---:B------:R-:W-:Y:S08]  /*4b70*/  HMMA.16816.F32 R44, R28.reuse, R70, R44 ;  /* 0x000000461c2c723c */ /* 0x040ff0000000182c */
[C---:B-----5:R-:W-:Y:S08]  /*4b80*/  HMMA.16816.F32 R60, R28.reuse, R16, R60 ;  /* 0x000000101c3c723c */ /* 0x060ff0000000183c */
[----:B------:R-:W-:Y:S08]  /*4b90*/  HMMA.16816.F32 R72, R28, R18, R72 ;  /* 0x000000121c48723c */ /* 0x000ff00000001848 */
[C---:B------:R-:W-:Y:S08]  /*4ba0*/  HMMA.16816.F32 R32, R12.reuse, R56, R32 ;  /* 0x000000380c20723c */ /* 0x040ff00000001820 */
[C---:B------:R-:W-:Y:S08]  /*4bb0*/  HMMA.16816.F32 R44, R12.reuse, R58, R44 ;  /* 0x0000003a0c2c723c */ /* 0x040ff0000000182c */
[C---:B-1----:R-:W-:Y:S08]  /*4bc0*/  HMMA.16816.F32 R88, R12.reuse, R36, R88 ;  /* 0x000000240c58723c */ /* 0x042ff00000001858 */
[----:B------:R-:W-:Y:S01]  /*4bd0*/  HMMA.16816.F32 R64, R12, R38, R64 ;  /* 0x000000260c40723c */ /* 0x000fe20000001840 */
[----:B------:R-:W-:-:S02]  /*4be0*/  FMUL.FTZ R20, R34, c[0x0][0x2ec] ;  /* 0x0000bb0022147a20 */ /* 0x000fc40000410000 */
[----:B------:R-:W-:Y:S02]  /*4bf0*/  FMUL.FTZ R34, R35, c[0x0][0x2ec] ;  /* 0x0000bb0023227a20 */ /* 0x000fe40000410000 */
[----:B------:R-:W-:Y:S02]  /*4c00*/  FMUL.FTZ R32, R32, c[0x0][0x2ec] ;  /* 0x0000bb0020207a20 */ /* 0x000fe40000410000 */
[----:B------:R-:W-:Y:S01]  /*4c10*/  FMUL.FTZ R33, R33, c[0x0][0x2ec] ;  /* 0x0000bb0021217a20 */ /* 0x000fe20000410000 */
[----:B--2---:R-:W-:Y:S01]  /*4c20*/  HMMA.16816.F32 R60, R12, R8, R60 ;  /* 0x000000080c3c723c */ /* 0x004fe2000000183c */
[----:B------:R-:W-:Y:S01]  /*4c30*/  FMUL.FTZ R21, R44, c[0x0][0x2ec] ;  /* 0x0000bb002c157a20 */ /* 0x000fe20000410000 */
[----:B------:R-:W1:Y:S01]  /*4c40*/  MUFU.TANH R20, R20 ;  /* 0x0000001400147308 */ /* 0x000e620000002400 */
[----:B------:R-:W-:Y:S02]  /*4c50*/  FMUL.FTZ R35, R45, c[0x0][0x2ec] ;  /* 0x0000bb002d237a20 */ /* 0x000fe40000410000 */
[----:B------:R-:W-:-:S02]  /*4c60*/  FMUL.FTZ R22, R46, c[0x0][0x2ec] ;  /* 0x0000bb002e167a20 */ /* 0x000fc40000410000 */
[----:B------:R-:W-:Y:S01]  /*4c70*/  FMUL.FTZ R16, R47, c[0x0][0x2ec] ;  /* 0x0000bb002f107a20 */ /* 0x000fe20000410000 */
        /* <DEDUP_REMOVED lines=20> */
[----:B------:R-:W-:-:S03]  /*4dc0*/  FMUL.FTZ R3, R75, c[0x0][0x2ec] ;  /* 0x0000bb004b037a20 */ /* 0x000fc60000410000 */
        /* <DEDUP_REMOVED lines=18> */
[----:B------:R-:W1:Y:S01]  /*4ef0*/  MUFU.TANH R3, R3 ;  /* 0x0000000300037308 */ /* 0x000e620000002400 */
        /* <DEDUP_REMOVED lines=72> */
[----:B------:R-:W-:-:S04]  /*5380*/  IMAD R38, R38, c[0x0][0x180], RZ ;  /* 0x0000600026267a24 */ /* 0x000fc800078e02ff */
[----:B------:R-:W-:-:S05]  /*5390*/  IMAD R38, R11, c[0x0][0x184], R38 ;  /* 0x000061000b267a24 */ /* 0x000fca00078e0226 */
[----:B------:R-:W-:Y:S02]  /*53a0*/  IADD3 R38, R15, R38, RZ ;  /* 0x000000260f267210 */ /* 0x000fe40007ffe0ff */
[----:B------:R-:W-:Y:S01]  /*53b0*/  MOV R15, R14 ;  /* 0x0000000e000f7202 */ /* 0x000fe20000000f00 */
[----:B------:R-:W-:Y:S05]  /*53c0*/  BRA `(.L_x_5435) ;  /* 0x0000004000007947 */ /* 0x000fea0003800000 */
.L_x_5434:
[----:B------:R-:W-:-:S04]  /*53d0*/  ULEA UR6, -UR6, URZ, 0x6 ;  /* 0x0000003f06067291 */ /* 0x000fc8000f8e313f */
[----:B------:R-:W-:Y:S02]  /*53e0*/  USHF.R.S32.HI UR4, URZ, 0x1f, UR6 ;  /* 0x0000001f3f047899 */ /* 0x000fe40008011406 */
[----:B------:R-:W-:-:S04]  /*53f0*/  MOV R15, UR6 ;  /* 0x00000006000f7c02 */ /* 0x000fc80008000f00 */
[----:B------:R-:W-:Y:S02]  /*5400*/  MOV R38, UR4 ;  /* 0x0000000400267c02 */ /* 0x000fe40008000f00 */
.L_x_5435:
        /* <DEDUP_REMOVED lines=119> */
.L_x_5437:
[----:B------:R-:W-:Y:S05]  /*5b80*/  BSYNC B0 ;  /* 0x0000000000007941 */ /* 0x000fea0003800000 */
.L_x_5436:
[----:B------:R-:W0:Y:S01]  /*5b90*/  LDGDEPBAR ;  /* 0x00000000000079af */ /* 0x000e220000000000 */
[----:B------:R-:W-:-:S04]  /*5ba0*/  IADD3 R134, P0, R15, R134, RZ ;  /* 0x000000860f867210 */ /* 0x000fc80007f1e0ff */
[----:B------:R-:W-:Y:S02]  /*5bb0*/  IADD3.X R133, R38, R133, RZ, P0, !PT ;  /* 0x0000008526857210 */ /* 0x000fe400007fe4ff */
.L_x_5433:
[----:B--234-:R-:W-:Y:S01]  /*5bc0*/  IADD3 R63, R205, UR14, RZ ;  /* 0x0000000ecd3f7c10 */ /* 0x01cfe2000fffe0ff */
[----:B------:R-:W-:-:S03]  /*5bd0*/  IMAD.SHL.U32 R196, R0, 0x2, RZ ;  /* 0x0000000200c47824 */ /* 0x000fc600078e00ff */
[C---:B------:R-:W-:Y:S01]  /*5be0*/  IADD3 R47, R63.reuse, 0x1, RZ ;  /* 0x000000013f2f7810 */ /* 0x040fe20007ffe0ff */
        /* <DEDUP_REMOVED lines=20> */
[----:B------:R-:W2:Y:S01]  /*5d30*/  I2F R59, R59 ;  /* 0x0000003b003b7306 */ /* 0x000ea20000201400 */
[C---:B------:R-:W-:Y:S01]  /*5d40*/  IADD3 R13, R63.reuse, 0x28, RZ ;  /* 0x000000283f0d7810 */ /* 0x040fe20007ffe0ff */
[C---:B------:R-:W-:Y:S01]  /*5d50*/  IMAD.IADD R68, R214.reuse, 0x1, -R42 ;  /* 0x00000001d6447824 */ /* 0x040fe200078e0a2a */
[----:B------:R-:W-:Y:S01]  /*5d60*/  IABS R64, R64 ;  /* 0x0000004000407213 */ /* 0x000fe20000000000 */
[C---:B------:R-:W-:Y:S01]  /*5d70*/  IMAD.IADD R57, R214.reuse, 0x1, -R45 ;  /* 0x00000001d6397824 */ /* 0x040fe200078e0a2d */
[----:B------:R-:W-:Y:S01]  /*5d80*/  IABS R60, R60 ;  /* 0x0000003c003c7213 */ /* 0x000fe20000000000 */
[C---:B------:R-:W-:Y:S01]  /*5d90*/  IMAD.IADD R58, R214.reuse, 0x1, -R13 ;  /* 0x00000001d63a7824 */ /* 0x040fe200078e0a0d */
[----:B------:R-:W-:Y:S01]  /*5da0*/  IABS R70, R70 ;  /* 0x0000004600467213 */ /* 0x000fe20000000000 */
[----:B------:R-:W3:Y:S01]  /*5db0*/  I2F R55, R55 ;  /* 0x0000003700377306 */ /* 0x000ee20000201400 */
[----:B------:R-:W-:Y:S01]  /*5dc0*/  IADD3 R38, R63, 0x30, RZ ;  /* 0x000000303f267810 */ /* 0x000fe20007ffe0ff */
[----:B------:R-:W-:Y:S01]  /*5dd0*/  IMAD R192, R5, 0x2, R194 ;  /* 0x0000000205c07824 */ /* 0x000fe200078e02c2 */
[----:B------:R-:W-:Y:S01]  /*5de0*/  IABS R66, R66 ;  /* 0x0000004200427213 */ /* 0x000fe20000000000 */
[----:B------:R-:W-:Y:S01]  /*5df0*/  LDSM.16.MT88.4 R124, [R196+0xc000] ;  /* 0x00c00000c47c783b */ /* 0x000fe20000004200 */
[----:B------:R-:W-:Y:S01]  /*5e00*/  IABS R62, R62 ;  /* 0x0000003e003e7213 */ /* 0x000fe20000000000 */
[----:B------:R-:W-:Y:S01]  /*5e10*/  IMAD.IADD R54, R214, 0x1, -R38 ;  /* 0x00000001d6367824 */ /* 0x000fe200078e0a26 */
[----:B------:R-:W-:Y:S01]  /*5e20*/  IABS R68, R68 ;  /* 0x0000004400447213 */ /* 0x000fe20000000000 */
[----:B------:R-:W4:Y:S01]  /*5e30*/  I2F R64, R64 ;  /* 0x0000004000407306 */ /* 0x000f220000201400 */
[----:B------:R-:W-:Y:S01]  /*5e40*/  IABS R57, R57 ;  /* 0x0000003900397213 */ /* 0x000fe20000000000 */
[----:B--2---:R-:W-:Y:S01]  /*5e50*/  FFMA.FTZ R6, R59, -UR24, R6 ;  /* 0x800000183b067c23 */ /* 0x004fe20008010006 */
[----:B------:R-:W-:Y:S01]  /*5e60*/  IABS R58, R58 ;  /* 0x0000003a003a7213 */ /* 0x000fe20000000000 */
[----:B------:R-:W-:Y:S01]  /*5e70*/  LDSM.16.MT88.4 R116, [R194+0xc000] ;  /* 0x00c00000c274783b */ /* 0x000fe20000004200 */
[----:B------:R-:W-:-:S02]  /*5e80*/  IABS R54, R54 ;  /* 0x0000003600367213 */ /* 0x000fc40000000000 */
[-C--:B------:R-:W-:Y:S01]  /*5e90*/  ISETP.GE.AND P6, PT, R47, R212.reuse, PT ;  /* 0x000000d42f00720c */ /* 0x080fe20003fc6270 */
[----:B------:R-:W2:Y:S01]  /*5ea0*/  I2F R60, R60 ;  /* 0x0000003c003c7306 */ /* 0x000ea20000201400 */
[-C--:B------:R-:W-:Y:S01]  /*5eb0*/  ISETP.GE.AND P5, PT, R43, R212.reuse, PT ;  /* 0x000000d42b00720c */ /* 0x080fe20003fa6270 */
[----:B---3--:R-:W-:Y:S01]  /*5ec0*/  FFMA.FTZ R32, R55, -UR24, R32 ;  /* 0x8000001837207c23 */ /* 0x008fe20008010020 */
[-C--:B------:R-:W-:Y:S01]  /*5ed0*/  ISETP.LT.OR P6, PT, R47, R213.reuse, P6 ;  /* 0x000000d52f00720c */ /* 0x080fe200037c1670 */
[----:B------:R-:W-:Y:S01]  /*5ee0*/  IMAD.IADD R55, R211, 0x1, -R43 ;  /* 0x00000001d3377824 */ /* 0x000fe200078e0a2b */
[----:B------:R-:W-:Y:S01]  /*5ef0*/  IADD3 R11, R63, 0x29, RZ ;  /* 0x000000293f0b7810 */ /* 0x000fe20007ffe0ff */
[----:B------:R-:W-:Y:S01]  /*5f00*/  LDSM.16.MT88.4 R108, [R193+0xc000] ;  /* 0x00c00000c16c783b */ /* 0x000fe20000004200 */
[-C--:B------:R-:W-:Y:S01]  /*5f10*/  ISETP.LT.OR P5, PT, R43, R213.reuse, P5 ;  /* 0x000000d52b00720c */ /* 0x080fe20002fa1670 */
[----:B------:R-:W3:Y:S01]  /*5f20*/  I2F R70, R70 ;  /* 0x0000004600467306 */ /* 0x000ee20000201400 */
[----:B-1--4-:R-:W-:Y:S01]  /*5f30*/  FFMA.FTZ R64, R64, -UR24, R35 ;  /* 0x8000001840407c23 */ /* 0x012fe20008010023 */
[-C--:B------:R-:W-:Y:S01]  /*5f40*/  ISETP.GE.AND P3, PT, R46, R212.reuse, PT ;  /* 0x000000d42e00720c */ /* 0x080fe20003f66270 */
[----:B------:R-:W-:Y:S01]  /*5f50*/  IMAD.IADD R56, R214, 0x1, -R11 ;  /* 0x00000001d6387824 */ /* 0x000fe200078e0a0b */
[----:B------:R-:W-:Y:S01]  /*5f60*/  FSEL R35, R6, -INF , !P6 ;  /* 0xff80000006237808 */ /* 0x000fe20007000000 */
[----:B------:R-:W-:Y:S01]  /*5f70*/  IMAD.IADD R6, R211, 0x1, -R45 ;  /* 0x00000001d3067824 */ /* 0x000fe200078e0a2d */
[----:B------:R-:W-:Y:S01]  /*5f80*/  IADD3 R30, R63, 0x38, RZ ;  /* 0x000000383f1e7810 */ /* 0x000fe20007ffe0ff */
[----:B------:R-:W-:Y:S01]  /*5f90*/  LDSM.16.MT88.4 R100, [R192+0xc000] ;  /* 0x00c00000c064783b */ /* 0x000fe20000004200 */
[----:B------:R-:W1:Y:S01]  /*5fa0*/  I2F R66, R66 ;  /* 0x0000004200427306 */ /* 0x000e620000201400 */
[----:B--2---:R-:W-:Y:S01]  /*5fb0*/  FFMA.FTZ R60, R60, -UR24, R23 ;  /* 0x800000183c3c7c23 */ /* 0x004fe20008010017 */
[-C--:B------:R-:W-:Y:S01]  /*5fc0*/  ISETP.GE.AND P6, PT, R41, R212.reuse, PT ;  /* 0x000000d42900720c */ /* 0x080fe20003fc6270 */
[----:B------:R-:W-:Y:S01]  /*5fd0*/  IMAD.IADD R52, R214, 0x1, -R30 ;  /* 0x00000001d6347824 */ /* 0x000fe200078e0a1e */
[----:B------:R-:W-:Y:S01]  /*5fe0*/  FSEL R23, R32, -INF , !P5 ;  /* 0xff80000020177808 */ /* 0x000fe20006800000 */
[----:B------:R-:W-:Y:S01]  /*5ff0*/  IMAD.IADD R32, R211, 0x1, -R41 ;  /* 0x00000001d3207824 */ /* 0x000fe200078e0a29 */
[----:B------:R-:W-:Y:S01]  /*6000*/  ISETP.LT.OR P3, PT, R46, R213, P3 ;  /* 0x000000d52e00720c */ /* 0x000fe20001f61670 */
[----:B------:R-:W-:Y:S01]  /*6010*/  LDSM.16.MT88.4 R72, [R196+0x10000] ;  /* 0x01000000c448783b */ /* 0x000fe20000004200 */
[----:B------:R-:W2:Y:S01]  /*6020*/  I2F R62, R62 ;  /* 0x0000003e003e7306 */ /* 0x000ea20000201400 */
[----:B---3--:R-:W-:Y:S01]  /*6030*/  FFMA.FTZ R25, R70, -UR24, R25 ;  /* 0x8000001846197c23 */ /* 0x008fe20008010019 */
[----:B------:R-:W-:Y:S01]  /*6040*/  ISETP.GE.AND P5, PT, R40, R212, PT ;  /* 0x000000d42800720c */ /* 0x000fe20003fa6270 */
[----:B------:R-:W-:Y:S01]  /*6050*/  LDSM.16.MT88.4 R80, [R194+0x10000] ;  /* 0x01000000c250783b */ /* 0x000fe20000004200 */
[----:B------:R-:W-:-:S02]  /*6060*/  IADD3 R14, R63, 0x39, RZ ;  /* 0x000000393f0e7810 */ /* 0x000fc40007ffe0ff */
[----:B------:R-:W-:Y:S01]  /*6070*/  ISETP.GE.AND P1, PT, R45, R212, PT ;  /* 0x000000d42d00720c */ /* 0x000fe20003f26270 */
[----:B------:R-:W-:Y:S01]  /*6080*/  LDSM.16.MT88.4 R88, [R193+0x10000] ;  /* 0x01000000c158783b */ /* 0x000fe20000004200 */
[----:B------:R-:W3:Y:S01]  /*6090*/  I2F R68, R68 ;  /* 0x0000004400447306 */ /* 0x000ee20000201400 */
[----:B-1----:R-:W-:Y:S01]  /*60a0*/  FFMA.FTZ R66, R66, -UR24, R21 ;  /* 0x8000001842427c23 */ /* 0x002fe20008010015 */
[-C--:B------:R-:W-:Y:S01]  /*60b0*/  ISETP.LT.OR P6, PT, R41, R213.reuse, P6 ;  /* 0x000000d52900720c */ /* 0x080fe200037c1670 */
[----:B------:R-:W-:Y:S01]  /*60c0*/  IMAD.IADD R50, R214, 0x1, -R14 ;  /* 0x00000001d6327824 */ /* 0x000fe200078e0a0e */
[----:B------:R-:W-:Y:S01]  /*60d0*/  IABS R56, R56 ;  /* 0x0000003800387213 */ /* 0x000fe20000000000 */
[----:B------:R-:W-:Y:S01]  /*60e0*/  LDSM.16.MT88.4 R136, [R194+0xc800] ;  /* 0x00c80000c288783b */ /* 0x000fe20000004200 */
[----:B------:R-:W-:Y:S02]  /*60f0*/  IADD3 R37, R63, 0x31, RZ ;  /* 0x000000313f257810 */ /* 0x000fe40007ffe0ff */
[----:B------:R-:W1:Y:S01]  /*6100*/  I2F R57, R57 ;  /* 0x0000003900397306 */ /* 0x000e620000201400 */
[----:B--2---:R-:W-:Y:S01]  /*6110*/  FFMA.FTZ R62, R62, -UR24, R17 ;  /* 0x800000183e3e7c23 */ /* 0x004fe20008010011 */
[-C--:B------:R-:W-:Y:S01]  /*6120*/  ISETP.LT.OR P5, PT, R40, R213.reuse, P5 ;  /* 0x000000d52800720c */ /* 0x080fe20002fa1670 */
[----:B------:R-:W-:Y:S01]  /*6130*/  IMAD.IADD R17, R211, 0x1, -R46 ;  /* 0x00000001d3117824 */ /* 0x000fe200078e0a2e */
[----:B------:R-:W-:Y:S01]  /*6140*/  ISETP.LT.OR P1, PT, R45, R213, P1 ;  /* 0x000000d52d00720c */ /* 0x000fe20000f21670 */
[----:B------:R-:W-:Y:S01]  /*6150*/  IMAD.IADD R53, R214, 0x1, -R37 ;  /* 0x00000001d6357824 */ /* 0x000fe200078e0a25 */
[----:B------:R-:W-:-:S02]  /*6160*/  IABS R52, R52 ;  /* 0x0000003400347213 */ /* 0x000fc40000000000 */
[----:B------:R-:W2:Y:S01]  /*6170*/  I2F R58, R58 ;  /* 0x0000003a003a7306 */ /* 0x000ea20000201400 */
[----:B---3--:R-:W-:Y:S01]  /*6180*/  FFMA.FTZ R68, R68, -UR24, R33 ;  /* 0x8000001844447c23 */ /* 0x008fe20008010021 */
[----:B------:R-:W-:Y:S02]  /*6190*/  FSEL R33, R25, -INF , !P3 ;  /* 0xff80000019217808 */ /* 0x000fe40005800000 */
[----:B------:R-:W-:Y:S02]  /*61a0*/  ISETP.GE.AND P3, PT, R15, R212, PT ;  /* 0x000000d40f00720c */ /* 0x000fe40003f66270 */
[----:B------:R-:W-:Y:S02]  /*61b0*/  IABS R17, R17 ;  /* 0x0000001100117213 */ /* 0x000fe40000000000 */
[----:B------:R-:W3:Y:S01]  /*61c0*/  I2F R54, R54 ;  /* 0x0000003600367306 */ /* 0x000ee20000201400 */
[----:B-1----:R-:W-:Y:S01]  /*61d0*/  FFMA.FTZ R48, R57, -UR24, R48 ;  /* 0x8000001839307c23 */ /* 0x002fe20008010030 */
[----:B------:R-:W-:-:S02]  /*61e0*/  FSEL R225, R62, -INF , !P5 ;  /* 0xff8000003ee17808 */ /* 0x000fc40006800000 */
[----:B------:R-:W-:Y:S02]  /*61f0*/  ISETP.LT.OR P3, PT, R15, R213, P3 ;  /* 0x000000d50f00720c */ /* 0x000fe40001f61670 */
[----:B------:R-:W-:Y:S01]  /*6200*/  ISETP.GE.AND P5, PT, R13, R212, PT ;  /* 0x000000d40d00720c */ /* 0x000fe20003fa6270 */
[----:B--2---:R-:W-:Y:S01]  /*6210*/  FFMA.FTZ R58, R58, -UR24, R19 ;  /* 0x800000183a3a7c23 */ /* 0x004fe20008010013 */
[----:B------:R-:W-:Y:S01]  /*6220*/  FSEL R19, R66, -INF , !P6 ;  /* 0xff80000042137808 */ /* 0x000fe20007000000 */
[----:B------:R-:W1:Y:S01]  /*6230*/  I2F R56, R56 ;  /* 0x0000003800387306 */ /* 0x000e620000201400 */
[CC--:B------:R-:W-:Y:S02]  /*6240*/  ISETP.GE.AND P6, PT, R45.reuse, R207.reuse, PT ;  /* 0x000000cf2d00720c */ /* 0x0c0fe40003fc6270 */
[----:B------:R-:W-:Y:S02]  /*6250*/  IABS R50, R50 ;  /* 0x0000003200327213 */ /* 0x000fe40000000000 */
[----:B------:R-:W-:Y:S01]  /*6260*/  ISETP.LT.OR P6, PT, R45, R210, P6 ;  /* 0x000000d22d00720c */ /* 0x000fe200037c1670 */
[----:B---3--:R-:W-:Y:S01]  /*6270*/  FFMA.FTZ R54, R54, -UR24, R31 ;  /* 0x8000001836367c23 */ /* 0x008fe2000801001f */
[----:B------:R-:W-:Y:S01]  /*6280*/  FSEL R31, R48, -INF , !P1 ;  /* 0xff800000301f7808 */ /* 0x000fe20004800000 */
[----:B------:R-:W-:Y:S01]  /*6290*/  IMAD.MOV.U32 R45, RZ, RZ, R17 ;  /* 0x000000ffff2d7224 */ /* 0x000fe200078e0011 */
[----:B------:R-:W-:Y:S01]  /*62a0*/  ISETP.GE.AND P1, PT, R47, R207, PT ;  /* 0x000000cf2f00720c */ /* 0x000fe20003f26270 */
[----:B------:R-:W2:Y:S01]  /*62b0*/  I2F R52, R52 ;  /* 0x0000003400347306 */ /* 0x000ea20000201400 */
[----:B------:R-:W-:-:S02]  /*62c0*/  ISETP.GE.AND P0, PT, R63, R212, PT ;  /* 0x000000d43f00720c */ /* 0x000fc40003f06270 */
[----:B------:R-:W-:Y:S02]  /*62d0*/  ISETP.GE.AND P2, PT, R63, R207, PT ;  /* 0x000000cf3f00720c */ /* 0x000fe40003f46270 */
[----:B------:R-:W-:Y:S01]  /*62e0*/  FSEL R17, R64, -INF , !P3 ;  /* 0xff80000040117808 */ /* 0x000fe20005800000 */
[----:B-1----:R-:W-:Y:S01]  /*62f0*/  FFMA.FTZ R29, R56, -UR24, R29 ;  /* 0x80000018381d7c23 */ /* 0x002fe2000801001d */
[----:B------:R-:W-:Y:S01]  /*6300*/  ISETP.LT.OR P5, PT, R13, R213, P5 ;  /* 0x000000d50d00720c */ /* 0x000fe20002fa1670 */
[----:B------:R-:W1:Y:S01]  /*6310*/  I2F R50, R50 ;  /* 0x0000003200327306 */ /* 0x000e620000201400 */
[----:B------:R-:W-:Y:S01]  /*6320*/  IABS R53, R53 ;  /* 0x0000003500357213 */ /* 0x000fe20000000000 */
[----:B------:R-:W-:Y:S01]  /*6330*/  LDSM.16.MT88.4 R64, [R192+0xe000] ;  /* 0x00e00000c040783b */ /* 0x000fe20000004200 */
[----:B------:R-:W-:Y:S02]  /*6340*/  ISETP.GE.AND P3, PT, R39, R212, PT ;  /* 0x000000d42700720c */ /* 0x000fe40003f66270 */
[-C--:B------:R-:W-:Y:S01]  /*6350*/  ISETP.LT.OR P1, PT, R47, R210.reuse, P1 ;  /* 0x000000d22f00720c */ /* 0x080fe20000f21670 */
[----:B------:R-:W-:Y:S01]  /*6360*/  IMAD.IADD R47, R211, 0x1, -R47 ;  /* 0x00000001d32f7824 */ /* 0x000fe200078e0a2f */
[CC--:B------:R-:W-:Y:S01]  /*6370*/  ISETP.LT.OR P0, PT, R63.reuse, R213.reuse, P0 ;  /* 0x000000d53f00720c */ /* 0x0c0fe20000701670 */
[----:B------:R-:W3:Y:S01]  /*6380*/  I2F R53, R53 ;  /* 0x0000003500357306 */ /* 0x000ee20000201400 */
[----:B------:R-:W-:Y:S01]  /*6390*/  ISETP.LT.OR P2, PT, R63, R210, P2 ;  /* 0x000000d23f00720c */ /* 0x000fe20001741670 */
[----:B------:R-:W-:Y:S01]  /*63a0*/  IMAD.IADD R63, R211, 0x1, -R63 ;  /* 0x00000001d33f7824 */ /* 0x000fe200078e0a3f */
[----:B------:R-:W-:Y:S01]  /*63b0*/  FSEL R221, R58, -INF , !P5 ;  /* 0xff8000003add7808 */ /* 0x000fe20006800000 */
[----:B--2---:R-:W-:Y:S01]  /*63c0*/  FFMA.FTZ R49, R52, -UR24, R49 ;  /* 0x8000001834317c23 */ /* 0x004fe20008010031 */
[----:B------:R-:W-:Y:S01]  /*63d0*/  ISETP.LT.OR P3, PT, R39, R213, P3 ;  /* 0x000000d52700720c */ /* 0x000fe20001f61670 */
[----:B------:R-:W-:Y:S01]  /*63e0*/  LDSM.16.MT88.4 R56, [R193+0xe000] ;  /* 0x00e00000c138783b */ /* 0x000fe20000004200 */
[----:B------:R-:W-:Y:S01]  /*63f0*/  ISETP.GE.AND P5, PT, R38, R212, PT ;  /* 0x000000d42600720c */ /* 0x000fe20003fa6270 */
[----:B-1----:R-:W-:Y:S01]  /*6400*/  FFMA.FTZ R50, R50, -UR24, R51 ;  /* 0x8000001832327c23 */ /* 0x002fe20008010033 */
[----:B------:R-:W-:Y:S01]  /*6410*/  IABS R47, R47 ;  /* 0x0000002f002f7213 */ /* 0x000fe20000000000 */
[----:B------:R-:W-:Y:S01]  /*6420*/  IMAD.IADD R51, R211, 0x1, -R42 ;  /* 0x00000001d3337824 */ /* 0x000fe200078e0a2a */
[----:B------:R-:W-:Y:S01]  /*6430*/  FSEL R163, R60, -INF , !P3 ;  /* 0xff8000003ca37808 */ /* 0x000fe20005800000 */
[----:B------:R-:W1:Y:S01]  /*6440*/  I2F R45, R45 ;  /* 0x0000002d002d7306 */ /* 0x000e620000201400 */
[----:B------:R-:W-:-:S02]  /*6450*/  ISETP.LT.OR P5, PT, R38, R213, P5 ;  /* 0x000000d52600720c */ /* 0x000fc40002fa1670 */
[----:B------:R-:W-:Y:S01]  /*6460*/  IABS R25, R63 ;  /* 0x0000003f00197213 */ /* 0x000fe20000000000 */
[----:B---3--:R-:W-:Y:S01]  /*6470*/  FFMA.FTZ R44, R53, -UR24, R44 ;  /* 0x80000018352c7c23 */ /* 0x008fe2000801002c */
[CC--:B------:R-:W-:Y:S02]  /*6480*/  ISETP.GE.AND P3, PT, R11.reuse, R212.reuse, PT ;  /* 0x000000d40b00720c */ /* 0x0c0fe40003f66270 */
[----:B------:R-:W-:Y:S01]  /*6490*/  FSEL R215, R54, -INF , !P5 ;  /* 0xff80000036d77808 */ /* 0x000fe20006800000 */
[----:B------:R-:W2:Y:S01]  /*64a0*/  I2F R47, R47 ;  /* 0x0000002f002f7306 */ /* 0x000ea20000201400 */
[----:B------:R-:W-:Y:S02]  /*64b0*/  ISETP.LT.OR P3, PT, R11, R213, P3 ;  /* 0x000000d50b00720c */ /* 0x000fe40001f61670 */
[----:B------:R-:W-:Y:S02]  /*64c0*/  ISETP.GE.AND P5, PT, R30, R212, PT ;  /* 0x000000d41e00720c */ /* 0x000fe40003fa6270 */
[----:B------:R-:W-:-:S02]  /*64d0*/  FSEL R165, R29, -INF , !P3 ;  /* 0xff8000001da57808 */ /* 0x000fc40005800000 */
[----:B------:R-:W-:Y:S01]  /*64e0*/  ISETP.LT.OR P5, PT, R30, R213, P5 ;  /* 0x000000d51e00720c */ /* 0x000fe20002fa1670 */
[----:B------:R-:W3:Y:S01]  /*64f0*/  I2F R25, R25 ;  /* 0x0000001900197306 */ /* 0x000ee20000201400 */
[----:B------:R-:W-:Y:S01]  /*6500*/  IABS R6, R6 ;  /* 0x0000000600067213 */ /* 0x000fe20000000000 */
[----:B-1----:R-:W-:Y:S01]  /*6510*/  FFMA.FTZ R26, R45, -UR24, R26 ;  /* 0x800000182d1a7c23 */ /* 0x002fe2000801001a */
[----:B------:R-:W-:Y:S01]  /*6520*/  IABS R29, R32 ;  /* 0x00000020001d7213 */ /* 0x000fe20000000000 */
[----:B------:R-:W-:Y:S01]  /*6530*/  IMAD.IADD R32, R211, 0x1, -R15 ;  /* 0x00000001d3207824 */ /* 0x000fe200078e0a0f */
[----:B------:R-:W-:Y:S02]  /*6540*/  IABS R55, R55 ;  /* 0x0000003700377213 */ /* 0x000fe40000000000 */
[----:B------:R-:W-:Y:S01]  /*6550*/  FSEL R177, R49, -INF , !P5 ;  /* 0xff80000031b17808 */ /* 0x000fe20006800000 */
[----:B------:R-:W-:Y:S01]  /*6560*/  IMAD.MOV.U32 R53, RZ, RZ, R29 ;  /* 0x000000ffff357224 */ /* 0x000fe200078e001d */
[----:B------:R-:W-:Y:S01]  /*6570*/  ISETP.GE.AND P5, PT, R43, R207, PT ;  /* 0x000000cf2b00720c */ /* 0x000fe20003fa6270 */
[----:B------:R-:W-:Y:S01]  /*6580*/  I2F R6, R6 ;  /* 0x0000000600067306 */ /* 0x000fe20000201400 */
[----:B------:R-:W-:Y:S01]  /*6590*/  IABS R61, R61 ;  /* 0x0000003d003d7213 */ /* 0x000fe20000000000 */
[----:B------:R-:W-:Y:S01]  /*65a0*/  IMAD.IADD R29, R211, 0x1, -R40 ;  /* 0x00000001d31d7824 */ /* 0x000fe200078e0a28 */
[----:B------:R-:W-:Y:S01]  /*65b0*/  IABS R51, R51 ;  /* 0x0000003300337213 */ /* 0x000fe20000000000 */
[----:B--2---:R-:W-:Y:S01]  /*65c0*/  FFMA.FTZ R24, R47, -UR24, R24 ;  /* 0x800000182f187c23 */ /* 0x004fe20008010018 */
[----:B------:R-:W-:Y:S01]  /*65d0*/  ISETP.GE.AND P3, PT, R37, R212, PT ;  /* 0x000000d42500720c */ /* 0x000fe20003f66270 */
[----:B---3--:R-:W-:Y:S01]  /*65e0*/  FFMA.FTZ R4, R25, -UR24, R4 ;  /* 0x8000001819047c23 */ /* 0x008fe20008010004 */
[----:B------:R-:W-:Y:S01]  /*65f0*/  ISETP.LT.OR P5, PT, R43, R210, P5 ;  /* 0x000000d22b00720c */ /* 0x000fe20002fa1670 */
[----:B------:R-:W1:Y:S01]  /*6600*/  I2F R55, R55 ;  /* 0x0000003700377306 */ /* 0x000e620000201400 */
[----:B------:R-:W-:Y:S01]  /*6610*/  IMAD.IADD R43, R211, 0x1, -R39 ;  /* 0x00000001d32b7824 */ /* 0x000fe200078e0a27 */
[----:B------:R-:W-:-:S02]  /*6620*/  IABS R29, R29 ;  /* 0x0000001d001d7213 */ /* 0x000fc40000000000 */
[----:B------:R-:W-:Y:S02]  /*6630*/  ISETP.LT.OR P3, PT, R37, R213, P3 ;  /* 0x000000d52500720c */ /* 0x000fe40001f61670 */
[----:B------:R-:W-:Y:S02]  /*6640*/  IABS R32, R32 ;  /* 0x0000002000207213 */ /* 0x000fe40000000000 */
[----:B------:R-:W2:Y:S01]  /*6650*/  I2F R61, R61 ;  /* 0x0000003d003d7306 */ /* 0x000ea20000201400 */
[----:B------:R-:W-:Y:S02]  /*6660*/  IABS R25, R43 ;  /* 0x0000002b00197213 */ /* 0x000fe40000000000 */
[----:B------:R-:W-:Y:S02]  /*6670*/  FSEL R179, R44, -INF , !P3 ;  /* 0xff8000002cb37808 */ /* 0x000fe40005800000 */
[----:B------:R-:W-:Y:S01]  /*6680*/  ISETP.GE.AND P3, PT, R14, R212, PT ;  /* 0x000000d40e00720c */ /* 0x000fe20003f66270 */
[----:B------:R-:W-:Y:S01]  /*6690*/  IMAD.MOV.U32 R47, RZ, RZ, R25 ;  /* 0x000000ffff2f7224 */ /* 0x000fe200078e0019 */
[----:B------:R-:W-:Y:S01]  /*66a0*/  FSEL R4, R4, -INF , !P2 ;  /* 0xff80000004047808 */ /* 0x000fe20005000000 */
[----:B------:R-:W3:Y:S01]  /*66b0*/  I2F R51, R51 ;  /* 0x0000003300337306 */ /* 0x000ee20000201400 */
[----:B------:R-:W-:Y:S01]  /*66c0*/  ISETP.LT.OR P3, PT, R14, R213, P3 ;  /* 0x000000d50e00720c */ /* 0x000fe20001f61670 */
[----:B-1----:R-:W-:Y:S01]  /*66d0*/  FFMA.FTZ R20, R55, -UR24, R20 ;  /* 0x8000001837147c23 */ /* 0x002fe20008010014 */
[----:B------:R-:W-:-:S02]  /*66e0*/  ISETP.GE.AND P2, PT, R41, R207, PT ;  /* 0x000000cf2900720c */ /* 0x000fc40003f46270 */
[----:B------:R-:W-:Y:S02]  /*66f0*/  FSEL R175, R50, -INF , !P3 ;  /* 0xff80000032af7808 */ /* 0x000fe40005800000 */
[C---:B------:R-:W-:Y:S01]  /*6700*/  ISETP.GE.AND P3, PT, R42.reuse, R207, PT ;  /* 0x000000cf2a00720c */ /* 0x040fe20003f66270 */
[----:B------:R1:W4:Y:S01]  /*6710*/  I2F R43, R29 ;  /* 0x0000001d002b7306 */ /* 0x0003220000201400 */
[----:B--2---:R-:W-:Y:S01]  /*6720*/  FFMA.FTZ R2, R61, -UR24, R2 ;  /* 0x800000183d027c23 */ /* 0x004fe20008010002 */
[-C--:B------:R-:W-:Y:S01]  /*6730*/  ISETP.LT.OR P2, PT, R41, R210.reuse, P2 ;  /* 0x000000d22900720c */ /* 0x080fe20001741670 */
[----:B------:R-:W-:Y:S01]  /*6740*/  IMAD.IADD R41, R211, 0x1, -R38 ;  /* 0x00000001d3297824 */ /* 0x000fe200078e0a26 */
[----:B------:R-:W-:Y:S02]  /*6750*/  ISETP.LT.OR P3, PT, R42, R210, P3 ;  /* 0x000000d22a00720c */ /* 0x000fe40001f61670 */
[----:B------:R-:W-:Y:S02]  /*6760*/  FSEL R2, R2, -INF , !P0 ;  /* 0xff80000002027808 */ /* 0x000fe40004000000 */
[----:B------:R2:W5:Y:S01]  /*6770*/  I2F R49, R32 ;  /* 0x0000002000317306 */ /* 0x0005620000201400 */
[----:B---3--:R-:W-:Y:S01]  /*6780*/  FFMA.FTZ R34, R51, -UR24, R34 ;  /* 0x8000001833227c23 */ /* 0x008fe20008010022 */
[----:B------:R-:W-:-:S02]  /*6790*/  ISETP.GE.AND P0, PT, R42, R212, PT ;  /* 0x000000d42a00720c */ /* 0x000fc40003f06270 */
[----:B------:R-:W-:Y:S02]  /*67a0*/  IABS R41, R41 ;  /* 0x0000002900297213 */ /* 0x000fe40000000000 */
[----:B------:R-:W-:Y:S02]  /*67b0*/  ISETP.LT.OR P0, PT, R42, R213, P0 ;  /* 0x000000d52a00720c */ /* 0x000fe40000701670 */
[----:B-1----:R-:W-:Y:S01]  /*67c0*/  FSEL R29, R24, -INF , !P1 ;  /* 0xff800000181d7808 */ /* 0x002fe20004800000 */
[----:B------:R-:W1:Y:S01]  /*67d0*/  I2F R53, R53 ;  /* 0x0000003500357306 */ /* 0x000e620000201400 */
[-C--:B------:R-:W-:Y:S01]  /*67e0*/  ISETP.GE.AND P1, PT, R15, R207.reuse, PT ;  /* 0x000000cf0f00720c */ /* 0x080fe20003f26270 */
[----:B----4-:R-:W-:Y:S01]  /*67f0*/  FFMA.FTZ R36, R43, -UR24, R36 ;  /* 0x800000182b247c23 */ /* 0x010fe20008010024 */
[----:B------:R-:W-:Y:S02]  /*6800*/  FSEL R21, R68, -INF , !P0 ;  /* 0xff80000044157808 */ /* 0x000fe40004000000 */
[-C--:B------:R-:W-:Y:S01]  /*6810*/  ISETP.LT.OR P1, PT, R15, R210.reuse, P1 ;  /* 0x000000d20f00720c */ /* 0x080fe20000f21670 */
[----:B------:R-:W-:Y:S01]  /*6820*/  FFMA.FTZ R15, R6, -UR24, R27 ;  /* 0x80000018060f7c23 */ /* 0x000fe2000801001b */
[C---:B------:R-:W-:Y:S01]  /*6830*/  ISETP.GE.AND P0, PT, R46.reuse, R207, PT ;  /* 0x000000cf2e00720c */ /* 0x040fe20003f06270 */
[----:B--2---:R-:W-:Y:S01]  /*6840*/  IMAD.IADD R32, R211, 0x1, -R13 ;  /* 0x00000001d3207824 */ /* 0x004fe200078e0a0d */
[----:B------:R-:W2:Y:S01]  /*6850*/  I2F R47, R47 ;  /* 0x0000002f002f7306 */ /* 0x000ea20000201400 */
[----:B-----5:R-:W-:Y:S01]  /*6860*/  FFMA.FTZ R16, R49, -UR24, R16 ;  /* 0x8000001831107c23 */ /* 0x020fe20008010010 */
[----:B------:R-:W-:Y:S01]  /*6870*/  ISETP.LT.OR P0, PT, R46, R210, P0 ;  /* 0x000000d22e00720c */ /* 0x000fe20000701670 */
[----:B------:R-:W-:Y:S01]  /*6880*/  LDSM.16.MT88.4 R48, [R194+0xe000] ;  /* 0x00e00000c230783b */ /* 0x000fe20000004200 */
[----:B------:R-:W-:-:S02]  /*6890*/  IABS R25, R32 ;  /* 0x0000002000197213 */ /* 0x000fc40000000000 */
[----:B------:R-:W-:Y:S01]  /*68a0*/  FSEL R27, R26, -INF , !P0 ;  /* 0xff8000001a1b7808 */ /* 0x000fe20004000000 */
[----:B-1----:R-:W-:Y:S01]  /*68b0*/  FFMA.FTZ R22, R53, -UR24, R22 ;  /* 0x8000001835167c23 */ /* 0x002fe20008010016 */
[----:B------:R1:W3:Y:S01]  /*68c0*/  I2F R6, R25 ;  /* 0x0000001900067306 */ /* 0x0002e20000201400 */
[----:B------:R-:W-:-:S04]  /*68d0*/  ISETP.GE.AND P0, PT, R40, R207, PT ;  /* 0x000000cf2800720c */ /* 0x000fc80003f06270 */
[----:B------:R-:W-:-:S03]  /*68e0*/  ISETP.LT.OR P0, PT, R40, R210, P0 ;  /* 0x000000d22800720c */ /* 0x000fc60000701670 */
[----:B------:R-:W4:Y:S01]  /*68f0*/  I2F R41, R41 ;  /* 0x0000002900297306 */ /* 0x000f220000201400 */
[----:B--2---:R-:W-:Y:S01]  /*6900*/  FFMA.FTZ R18, R47, -UR24, R18 ;  /* 0x800000182f127c23 */ /* 0x004fe20008010012 */
[----:B------:R-:W-:Y:S02]  /*6910*/  FSEL R219, R36, -INF , !P0 ;  /* 0xff80000024db7808 */ /* 0x000fe40004000000 */
[-C--:B------:R-:W-:Y:S02]  /*6920*/  ISETP.GE.AND P0, PT, R30, R207.reuse, PT ;  /* 0x000000cf1e00720c */ /* 0x080fe40003f06270 */
[----:B-1----:R-:W-:Y:S01]  /*6930*/  FSEL R25, R15, -INF , !P6 ;  /* 0xff8000000f197808 */ /* 0x002fe20007000000 */
[----:B---3--:R-:W-:Y:S01]  /*6940*/  FFMA.FTZ R6, R6, -UR24, R9 ;  /* 0x8000001806067c23 */ /* 0x008fe20008010009 */
[----:B------:R-:W-:Y:S01]  /*6950*/  FSEL R15, R20, -INF , !P5 ;  /* 0xff800000140f7808 */ /* 0x000fe20006800000 */
[----:B------:R-:W-:Y:S01]  /*6960*/  IMAD.IADD R20, R211, 0x1, -R11 ;  /* 0x00000001d3147824 */ /* 0x000fe200078e0a0b */
[----:B------:R-:W-:-:S02]  /*6970*/  ISETP.GE.AND P5, PT, R13, R207, PT ;  /* 0x000000cf0d00720c */ /* 0x000fc40003fa6270 */
[----:B------:R-:W-:Y:S02]  /*6980*/  FSEL R9, R16, -INF , !P1 ;  /* 0xff80000010097808 */ /* 0x000fe40004800000 */
[----:B------:R-:W-:Y:S01]  /*6990*/  ISETP.LT.OR P5, PT, R13, R210, P5 ;  /* 0x000000d20d00720c */ /* 0x000fe20002fa1670 */
[----:B----4-:R-:W-:Y:S01]  /*69a0*/  FFMA.FTZ R12, R41, -UR24, R12 ;  /* 0x80000018290c7c23 */ /* 0x010fe2000801000c */
[----:B------:R-:W-:Y:S01]  /*69b0*/  FSEL R13, R34, -INF , !P3 ;  /* 0xff800000220d7808 */ /* 0x000fe20005800000 */
[----:B------:R-:W-:Y:S01]  /*69c0*/  LDSM.16.MT88.4 R40, [R196+0xe000] ;  /* 0x00e00000c428783b */ /* 0x000fe20000004200 */
[C---:B------:R-:W-:Y:S02]  /*69d0*/  ISETP.GE.AND P3, PT, R11.reuse, R207, PT ;  /* 0x000000cf0b00720c */ /* 0x040fe40003f66270 */
[----:B------:R-:W-:Y:S02]  /*69e0*/  IABS R171, R20 ;  /* 0x0000001400ab7213 */ /* 0x000fe40000000000 */
[----:B------:R-:W-:-:S02]  /*69f0*/  ISETP.LT.OR P3, PT, R11, R210, P3 ;  /* 0x000000d20b00720c */ /* 0x000fc40001f61670 */
[----:B------:R-:W-:Y:S02]  /*6a00*/  FSEL R11, R22, -INF , !P2 ;  /* 0xff800000160b7808 */ /* 0x000fe40005000000 */
[----:B------:R-:W-:Y:S01]  /*6a10*/  FMNMX.FTZ R22, R2, R35, !PT ;  /* 0x0000002302167209 */ /* 0x000fe20007810000 */
[----:B------:R-:W1:Y:S01]  /*6a20*/  I2F R171, R171 ;  /* 0x000000ab00ab7306 */ /* 0x000e620000201400 */
[----:B------:R-:W-:Y:S02]  /*6a30*/  ISETP.GE.AND P6, PT, R39, R207, PT ;  /* 0x000000cf2700720c */ /* 0x000fe40003fc6270 */
[----:B------:R-:W-:Y:S01]  /*6a40*/  FMNMX.FTZ R16, R33, R22, !PT ;  /* 0x0000001621107209 */ /* 0x000fe20007810000 */
[----:B------:R-:W-:Y:S01]  /*6a50*/  IMAD.IADD R22, R211, 0x1, -R14 ;  /* 0x00000001d3167824 */ /* 0x000fe200078e0a0e */
[----:B------:R-:W-:Y:S01]  /*6a60*/  ISETP.LT.OR P6, PT, R39, R210, P6 ;  /* 0x000000d22700720c */ /* 0x000fe200037c1670 */
[----:B------:R-:W-:Y:S01]  /*6a70*/  IMAD.IADD R39, R211, 0x1, -R37 ;  /* 0x00000001d3277824 */ /* 0x000fe200078e0a25 */
[----:B------:R-:W-:-:S02]  /*6a80*/  FMNMX.FTZ R20, R31, R16, !PT ;  /* 0x000000101f147209 */ /* 0x000fc40007810000 */
[----:B------:R-:W-:Y:S02]  /*6a90*/  FMNMX.FTZ R16, R4, R29, !PT ;  /* 0x0000001d04107209 */ /* 0x000fe40007810000 */
[----:B------:R-:W-:Y:S02]  /*6aa0*/  FMNMX.FTZ R20, R23, R20, !PT ;  /* 0x0000001417147209 */ /* 0x000fe40007810000 */
[----:B------:R-:W-:Y:S02]  /*6ab0*/  FMNMX.FTZ R16, R27, R16, !PT ;  /* 0x000000101b107209 */ /* 0x000fe40007810000 */
[----:B------:R-:W-:Y:S01]  /*6ac0*/  ISETP.GE.AND P1, PT, R37, R207, PT ;  /* 0x000000cf2500720c */ /* 0x000fe20003f26270 */
[----:B-1----:R-:W-:Y:S01]  /*6ad0*/  FFMA.FTZ R171, R171, -UR24, R8 ;  /* 0x80000018abab7c23 */ /* 0x002fe20008010008 */
[----:B------:R-:W-:Y:S02]  /*6ae0*/  FMNMX.FTZ R16, R25, R16, !PT ;  /* 0x0000001019107209 */ /* 0x000fe40007810000 */
[----:B------:R-:W-:-:S02]  /*6af0*/  FMNMX.FTZ R20, R21, R20, !PT ;  /* 0x0000001415147209 */ /* 0x000fc40007810000 */
[----:B------:R-:W-:Y:S02]  /*6b00*/  FMNMX.FTZ R16, R15, R16, !PT ;  /* 0x000000100f107209 */ /* 0x000fe40007810000 */
[----:B------:R-:W-:Y:S01]  /*6b10*/  ISETP.LT.OR P1, PT, R37, R210, P1 ;  /* 0x000000d22500720c */ /* 0x000fe20000f21670 */
[----:B------:R-:W-:Y:S01]  /*6b20*/  IMAD.IADD R37, R211, 0x1, -R30 ;  /* 0x00000001d3257824 */ /* 0x000fe200078e0a1e */
[----:B------:R-:W-:Y:S02]  /*6b30*/  FMNMX.FTZ R20, R19, R20, !PT ;  /* 0x0000001413147209 */ /* 0x000fe40007810000 */
[----:B------:R-:W-:Y:S02]  /*6b40*/  FMNMX.FTZ R16, R13, R16, !PT ;  /* 0x000000100d107209 */ /* 0x000fe40007810000 */
[----:B------:R-:W-:Y:S02]  /*6b50*/  IABS R39, R39 ;  /* 0x0000002700277213 */ /* 0x000fe40000000000 */
[----:B------:R-:W-:-:S02]  /*6b60*/  FMNMX.FTZ R20, R17, R20, !PT ;  /* 0x0000001411147209 */ /* 0x000fc40007810000 */
[----:B------:R-:W-:Y:S02]  /*6b70*/  IABS R22, R22 ;  /* 0x0000001600167213 */ /* 0x000fe40000000000 */
[----:B------:R-:W-:Y:S01]  /*6b80*/  FMNMX.FTZ R16, R11, R16, !PT ;  /* 0x000000100b107209 */ /* 0x000fe20007810000 */
[----:B------:R-:W1:Y:S01]  /*6b90*/  I2F R39, R39 ;  /* 0x0000002700277306 */ /* 0x000e620000201400 */
[----:B------:R-:W-:Y:S01]  /*6ba0*/  IABS R37, R37 ;  /* 0x0000002500257213 */ /* 0x000fe20000000000 */
[----:B------:R-:W-:Y:S01]  /*6bb0*/  IMAD.MOV.U32 R8, RZ, RZ, R22 ;  /* 0x000000ffff087224 */ /* 0x000fe200078e0016 */
[----:B------:R-:W-:Y:S02]  /*6bc0*/  FMNMX.FTZ R20, R225, R20, !PT ;  /* 0x00000014e1147209 */ /* 0x000fe40007810000 */
[----:B------:R-:W-:Y:S02]  /*6bd0*/  FMNMX.FTZ R16, R9, R16, !PT ;  /* 0x0000001009107209 */ /* 0x000fe40007810000 */
[----:B------:R-:W-:Y:S01]  /*6be0*/  FMNMX.FTZ R20, R163, R20, !PT ;  /* 0x00000014a3147209 */ /* 0x000fe20007810000 */
[----:B------:R-:W2:Y:S01]  /*6bf0*/  I2F R37, R37 ;  /* 0x0000002500257306 */ /* 0x000ea20000201400 */
[----:B------:R-:W-:-:S02]  /*6c00*/  FSEL R169, R18, -INF , !P6 ;  /* 0xff80000012a97808 */ /* 0x000fc40007000000 */
[----:B------:R-:W-:Y:S02]  /*6c10*/  FMNMX.FTZ R16, R219, R16, !PT ;  /* 0x00000010db107209 */ /* 0x000fe40007810000 */
[----:B------:R-:W-:Y:S02]  /*6c20*/  FMNMX.FTZ R20, R221, R20, !PT ;  /* 0x00000014dd147209 */ /* 0x000fe40007810000 */
[----:B------:R-:W-:Y:S01]  /*6c30*/  ISETP.GE.AND P2, PT, R38, R207, PT ;  /* 0x000000cf2600720c */ /* 0x000fe20003f46270 */
[----:B------:R-:W3:Y:S01]  /*6c40*/  I2F R8, R8 ;  /* 0x0000000800087306 */ /* 0x000ee20000201400 */
[----:B------:R-:W-:Y:S01]  /*6c50*/  FSEL R217, R6, -INF , !P5 ;  /* 0xff80000006d97808 */ /* 0x000fe20006800000 */
[----:B-1----:R-:W-:Y:S01]  /*6c60*/  FFMA.FTZ R10, R39, -UR24, R10 ;  /* 0x80000018270a7c23 */ /* 0x002fe2000801000a */
[----:B------:R-:W-:Y:S02]  /*6c70*/  FMNMX.FTZ R16, R169, R16, !PT ;  /* 0x00000010a9107209 */ /* 0x000fe40007810000 */
[----:B------:R-:W-:-:S02]  /*6c80*/  FMNMX.FTZ R20, R165, R20, !PT ;  /* 0x00000014a5147209 */ /* 0x000fc40007810000 */
[----:B------:R-:W-:Y:S01]  /*6c90*/  ISETP.LT.OR P2, PT, R38, R210, P2 ;  /* 0x000000d22600720c */ /* 0x000fe20001741670 */
[----:B--2---:R-:W-:Y:S01]  /*6ca0*/  FFMA.FTZ R28, R37, -UR24, R28 ;  /* 0x80000018251c7c23 */ /* 0x004fe2000801001c */
[----:B------:R-:W-:Y:S02]  /*6cb0*/  FSEL R171, R171, -INF , !P3 ;  /* 0xff800000abab7808 */ /* 0x000fe40005800000 */
[----:B------:R-:W-:Y:S02]  /*6cc0*/  FMNMX.FTZ R16, R217, R16, !PT ;  /* 0x00000010d9107209 */ /* 0x000fe40007810000 */
[----:B------:R-:W-:Y:S02]  /*6cd0*/  FMNMX.FTZ R20, R215, R20, !PT ;  /* 0x00000014d7147209 */ /* 0x000fe40007810000 */
[----:B------:R-:W-:Y:S01]  /*6ce0*/  FSEL R173, R12, -INF , !P2 ;  /* 0xff8000000cad7808 */ /* 0x000fe20005000000 */
[----:B---3--:R-:W-:Y:S01]  /*6cf0*/  FFMA.FTZ R3, R8, -UR24, R3 ;  /* 0x8000001808037c23 */ /* 0x008fe20008010003 */
[----:B------:R-:W-:-:S02]  /*6d00*/  FMNMX.FTZ R16, R171, R16, !PT ;  /* 0x00000010ab107209 */ /* 0x000fc40007810000 */
[----:B------:R-:W-:Y:S02]  /*6d10*/  FMNMX.FTZ R18, R179, R20, !PT ;  /* 0x00000014b3127209 */ /* 0x000fe40007810000 */
[----:B------:R-:W-:Y:S02]  /*6d20*/  ISETP.LT.OR P0, PT, R30, R210, P0 ;  /* 0x000000d21e00720c */ /* 0x000fe40000701670 */
[----:B------:R-:W-:Y:S02]  /*6d30*/  ISETP.GE.AND P3, PT, R14, R207, PT ;  /* 0x000000cf0e00720c */ /* 0x000fe40003f66270 */
[----:B------:R-:W-:Y:S02]  /*6d40*/  FSEL R143, R10, -INF , !P1 ;  /* 0xff8000000a8f7808 */ /* 0x000fe40004800000 */
[----:B------:R-:W-:Y:S02]  /*6d50*/  FMNMX.FTZ R16, R173, R16, !PT ;  /* 0x00000010ad107209 */ /* 0x000fe40007810000 */
[----:B------:R-:W-:-:S02]  /*6d60*/  FMNMX.FTZ R6, R177, R18, !PT ;  /* 0x00000012b1067209 */ /* 0x000fc40007810000 */
[----:B------:R-:W-:Y:S02]  /*6d70*/  ISETP.LT.OR P3, PT, R14, R210, P3 ;  /* 0x000000d20e00720c */ /* 0x000fe40001f61670 */
[----:B------:R-:W-:Y:S02]  /*6d80*/  FSEL R141, R28, -INF , !P0 ;  /* 0xff8000001c8d7808 */ /* 0x000fe40004000000 */
[----:B------:R-:W-:Y:S02]  /*6d90*/  FMNMX.FTZ R16, R143, R16, !PT ;  /* 0x000000108f107209 */ /* 0x000fe40007810000 */
[----:B------:R-:W-:Y:S02]  /*6da0*/  FMNMX.FTZ R6, R175, R6, !PT ;  /* 0x00000006af067209 */ /* 0x000fe40007810000 */
        /* <DEDUP_REMOVED lines=344> */
.L_x_5439:
[----:B------:R-:W-:-:S05]  /*8330*/  IMAD.MOV.U32 R7, RZ, RZ, c[0x0][0x1a0] ;  /* 0x00006800ff077624 */ /* 0x000fca00078e00ff */
[----:B------:R-:W-:-:S04]  /*8340*/  LEA R7, -R7, RZ, 0x6 ;  /* 0x000000ff07077211 */ /* 0x000fc800078e31ff */
[----:B------:R-:W-:Y:S02]  /*8350*/  SHF.R.S32.HI R2, RZ, 0x1f, R7 ;  /* 0x0000001fff027819 */ /* 0x000fe40000011407 */
.L_x_5440:
        /* <DEDUP_REMOVED lines=92> */
[----:B------:R-:W-:Y:S02]  /*8920*/  @P1 STS.128 [R206+0x11000], RZ ;  /* 0x011000ffce001388 */ /* 0x000fe40000000c00 */
[----:B------:R-:W-:Y:S01]  /*8930*/  IMAD.IADD R2, R214, 0x1, -R0 ;  /* 0x00000001d6027824 */ /* 0x000fe200078e0a00 */
[C---:B------:R-:W-:Y:S01]  /*8940*/  IADD3 R223, R0.reuse, 0x20, RZ ;  /* 0x0000002000df7810 */ /* 0x040fe20007ffe0ff */
[----:B------:R-:W-:Y:S01]  /*8950*/  @!PT LDS RZ, [RZ] ;  /* 0x00000000fffff984 */ /* 0x000fe20000000800 */
[----:B------:R-:W-:Y:S01]  /*8960*/  @!PT LDS RZ, [RZ] ;  /* 0x00000000fffff984 */ /* 0x000fe20000000800 */
[----:B------:R-:W-:Y:S01]  /*8970*/  @!PT LDS RZ, [RZ] ;  /* 0x00000000fffff984 */ /* 0x000fe20000000800 */
[----:B------:R1:W-:Y:S01]  /*8980*/  @!P1 LDGSTS.E.BYPASS.LTC128B.128 [R206+0x11000], [R6.64+0x100] ;  /* 0x1100010006ce9fae */ /* 0x0003e2000b901d46 */
[----:B------:R-:W-:-:S02]  /*8990*/  IADD3 R178, R0, 0x19, RZ ;  /* 0x0000001900b27810 */ /* 0x000fc40007ffe0ff */
[----:B------:R-:W-:Y:S01]  /*89a0*/  IABS R2, R2 ;  /* 0x0000000200027213 */ /* 0x000fe20000000000 */
[----:B------:R-:W-:Y:S01]  /*89b0*/  @P3 STS.128 [R206+0xd800], RZ ;  /* 0x00d800ffce003388 */ /* 0x000fe20000000c00 */
[C---:B------:R-:W-:Y:S01]  /*89c0*/  IADD3 R222, R0.reuse, 0x21, RZ ;  /* 0x0000002100de7810 */ /* 0x040fe20007ffe0ff */
[----:B------:R-:W-:Y:S01]  /*89d0*/  IMAD.IADD R215, R211, 0x1, -R178 ;  /* 0x00000001d3d77824 */ /* 0x000fe200078e0ab2 */
[C---:B------:R-:W-:Y:S01]  /*89e0*/  IADD3 R226, R0.reuse, 0x28, RZ ;  /* 0x0000002800e27810 */ /* 0x040fe20007ffe0ff */
[----:B------:R-:W-:Y:S01]  /*89f0*/  @!PT LDS RZ, [RZ] ;  /* 0x00000000fffff984 */ /* 0x000fe20000000800 */
[----:B------:R-:W-:Y:S01]  /*8a00*/  @!PT LDS RZ, [RZ] ;  /* 0x00000000fffff984 */ /* 0x000fe20000000800 */
[----:B------:R-:W-:Y:S01]  /*8a10*/  @!PT LDS RZ, [RZ] ;  /* 0x00000000fffff984 */ /* 0x000fe20000000800 */
[----:B------:R5:W-:Y:S01]  /*8a20*/  @!P3 LDGSTS.E.BYPASS.LTC128B.128 [R206+0xd800], [R10.64] ;  /* 0x0d8000000acebfae */ /* 0x000be2000b901d46 */
[----:B------:R-:W-:Y:S01]  /*8a30*/  IMAD.MOV.U32 R135, RZ, RZ, R2 ;  /* 0x000000ffff877224 */ /* 0x000fe200078e0002 */
[C---:B------:R-:W-:Y:S02]  /*8a40*/  IADD3 R2, R0.reuse, 0x1, RZ ;  /* 0x0000000100027810 */ /* 0x040fe40007ffe0ff */
[----:B------:R-:W-:Y:S01]  /*8a50*/  @P2 STS.128 [R206+0xf800], RZ ;  /* 0x00f800ffce002388 */ /* 0x000fe20000000c00 */
[----:B------:R-:W-:Y:S01]  /*8a60*/  IADD3 R231, R0, 0x30, RZ ;  /* 0x0000003000e77810 */ /* 0x000fe20007ffe0ff */
[----:B------:R-:W-:Y:S01]  /*8a70*/  IMAD.IADD R230, R214, 0x1, -R226 ;  /* 0x00000001d6e67824 */ /* 0x000fe200078e0ae2 */
[C---:B------:R-:W-:Y:S01]  /*8a80*/  IADD3 R228, R0.reuse, 0x29, RZ ;  /* 0x0000002900e47810 */ /* 0x040fe20007ffe0ff */
[----:B------:R-:W-:Y:S01]  /*8a90*/  @!PT LDS RZ, [RZ] ;  /* 0x00000000fffff984 */ /* 0x000fe20000000800 */
[----:B------:R-:W-:Y:S01]  /*8aa0*/  @!PT LDS RZ, [RZ] ;  /* 0x00000000fffff984 */ /* 0x000fe20000000800 */
[----:B------:R-:W-:Y:S01]  /*8ab0*/  @!PT LDS RZ, [RZ] ;  /* 0x00000000fffff984 */ /* 0x000fe20000000800 */
[----:B------:R1:W-:Y:S01]  /*8ac0*/  @!P2 LDGSTS.E.BYPASS.LTC128B.128 [R206+0xf800], [R34.64+0x80] ;  /* 0x0f80008022ceafae */ /* 0x0003e2000b901d46 */
[----:B------:R-:W-:Y:S01]  /*8ad0*/  I2F R135, R135 ;  /* 0x0000008700877306 */ /* 0x000fe20000201400 */
[----:B------:R-:W-:-:S02]  /*8ae0*/  ISETP.GE.AND P4, PT, R0, R212, PT ;  /* 0x000000d40000720c */ /* 0x000fc40003f86270 */
[----:B------:R-:W-:Y:S01]  /*8af0*/  @P1 STS.128 [R206+0x11800], RZ ;  /* 0x011800ffce001388 */ /* 0x000fe20000000c00 */
[--C-:B------:R-:W-:Y:S01]  /*8b00*/  IMAD.IADD R234, R211, 0x1, -R228.reuse ;  /* 0x00000001d3ea7824 */ /* 0x100fe200078e0ae4 */
[----:B------:R-:W-:Y:S01]  /*8b10*/  ISETP.LT.OR P4, PT, R0, R213, P4 ;  /* 0x000000d50000720c */ /* 0x000fe20002781670 */
[----:B------:R-:W-:Y:S01]  /*8b20*/  IMAD.IADD R232, R214, 0x1, -R228 ;  /* 0x00000001d6e87824 */ /* 0x000fe200078e0ae4 */
[----:B------:R-:W-:Y:S01]  /*8b30*/  @!PT LDS RZ, [RZ] ;  /* 0x00000000fffff984 */ /* 0x000fe20000000800 */
[----:B------:R-:W-:Y:S01]  /*8b40*/  @!PT LDS RZ, [RZ] ;  /* 0x00000000fffff984 */ /* 0x000fe20000000800 */
[----:B------:R-:W-:Y:S01]  /*8b50*/  @!PT LDS RZ, [RZ] ;  /* 0x00000000fffff984 */ /* 0x000fe20000000800 */
[----:B------:R1:W-:Y:S01]  /*8b60*/  @!P1 LDGSTS.E.BYPASS.LTC128B.128 [R206+0x11800], [R32.64+0x100] ;  /* 0x1180010020ce9fae */ /* 0x0003e2000b901d46 */
[C---:B------:R-:W-:Y:S02]  /*8b70*/  ISETP.GE.AND P6, PT, R2.reuse, R212, PT ;  /* 0x000000d40200720c */ /* 0x040fe40003fc6270 */
[----:B------:R-:W-:Y:S01]  /*8b80*/  IABS R234, R234 ;  /* 0x000000ea00ea7213 */ /* 0x000fe20000000000 */
[----:B------:R-:W-:Y:S01]  /*8b90*/  LDSM.16.M88.4 R148, [R202] ;  /* 0x00000000ca94783b */ /* 0x000fe20000000200 */
[C---:B------:R-:W-:Y:S02]  /*8ba0*/  ISETP.GE.AND P0, PT, R2.reuse, R207, PT ;  /* 0x000000cf0200720c */ /* 0x040fe40003f06270 */
[C---:B------:R-:W-:Y:S01]  /*8bb0*/  ISETP.LT.OR P6, PT, R2.reuse, R213, P6 ;  /* 0x000000d50200720c */ /* 0x040fe200037c1670 */
[----:B--2---:R-:W2:Y:S01]  /*8bc0*/  LDSM.16.M88.4 R20, [R201+0x6000] ;  /* 0x00600000c914783b */ /* 0x004ea20000000200 */
[----:B------:R-:W-:-:S02]  /*8bd0*/  ISETP.LT.OR P0, PT, R2, R210, P0 ;  /* 0x000000d20200720c */ /* 0x000fc40000701670 */
[C---:B------:R-:W-:Y:S01]  /*8be0*/  ISETP.GE.AND P5, PT, R0.reuse, R207, PT ;  /* 0x000000cf0000720c */ /* 0x040fe20003fa6270 */
[----:B---3--:R-:W4:Y:S01]  /*8bf0*/  LDSM.16.M88.4 R12, [R201+0x6800] ;  /* 0x00680000c90c783b */ /* 0x008f220000000200 */
[----:B------:R-:W-:Y:S02]  /*8c00*/  IABS R215, R215 ;  /* 0x000000d700d77213 */ /* 0x000fe40000000000 */
[----:B------:R-:W-:Y:S01]  /*8c10*/  ISETP.LT.OR P5, PT, R0, R210, P5 ;  /* 0x000000d20000720c */ /* 0x000fe20002fa1670 */
[----:B------:R-:W3:Y:S01]  /*8c20*/  LDSM.16.M88.4 R156, [R201+0x7000] ;  /* 0x00700000c99c783b */ /* 0x000ee20000000200 */
[----:B------:R-:W-:Y:S02]  /*8c30*/  IABS R230, R230 ;  /* 0x000000e600e67213 */ /* 0x000fe40000000000 */
[----:B------:R-:W-:Y:S01]  /*8c40*/  I2F R215, R215 ;  /* 0x000000d700d77306 */ /* 0x000fe20000201400 */
[----:B------:R-:W3:Y:S01]  /*8c50*/  LDSM.16.M88.4 R28, [R201+0x7800] ;  /* 0x00780000c91c783b */ /* 0x000ee20000000200 */
[----:B------:R-:W-:-:S03]  /*8c60*/  IABS R232, R232 ;  /* 0x000000e800e87213 */ /* 0x000fc60000000000 */
[----:B------:R-:W-:Y:S03]  /*8c70*/  LDSM.16.M88.4 R172, [R200] ;  /* 0x00000000c8ac783b */ /* 0x000fe60000000200 */
[----:B------:R-:W-:Y:S01]  /*8c80*/  I2F R230, R230 ;  /* 0x000000e600e67306 */ /* 0x000fe20000201400 */
[----:B-----5:R-:W5:Y:S04]  /*8c90*/  LDSM.16.M88.4 R8, [R199] ;  /* 0x00000000c708783b */ /* 0x020f680000000200 */
[----:B-1----:R-:W1:Y:S03]  /*8ca0*/  LDSM.16.M88.4 R4, [R191] ;  /* 0x00000000bf04783b */ /* 0x002e660000000200 */
[----:B------:R-:W-:Y:S01]  /*8cb0*/  I2F R232, R232 ;  /* 0x000000e800e87306 */ /* 0x000fe20000201400 */
[----:B------:R-:W1:Y:S04]  /*8cc0*/  LDSM.16.M88.4 R168, [R190] ;  /* 0x00000000bea8783b */ /* 0x000e680000000200 */
[----:B------:R-:W1:Y:S04]  /*8cd0*/  LDSM.16.M88.4 R164, [R189] ;  /* 0x00000000bda4783b */ /* 0x000e680000000200 */
[----:B------:R-:W-:Y:S01]  /*8ce0*/  LDSM.16.M88.4 R144, [R198] ;  /* 0x00000000c690783b */ /* 0x000fe20000000200 */
[C---:B--2---:R-:W-:Y:S03]  /*8cf0*/  HMMA.16816.F32 R24, R148.reuse, R20, RZ ;  /* 0x000000149418723c */ /* 0x044fe600000018ff */
[----:B------:R-:W2:Y:S04]  /*8d00*/  LDSM.16.M88.4 R140, [R195+0x6000] ;  /* 0x00600000c38c783b */ /* 0x000ea80000000200 */
[----:B------:R-:W1:Y:S01]  /*8d10*/  LDSM.16.M88.4 R136, [R195+0x6800] ;  /* 0x00680000c388783b */ /* 0x000e620000000200 */
[C---:B------:R-:W-:Y:S03]  /*8d20*/  HMMA.16816.F32 R20, R148.reuse, R22, RZ ;  /* 0x000000169414723c */ /* 0x040fe600000018ff */
[----:B------:R-:W1:Y:S04]  /*8d30*/  LDSM.16.M88.4 R32, [R195+0x7000] ;  /* 0x00700000c320783b */ /* 0x000e680000000200 */
[----:B------:R-:W0:Y:S01]  /*8d40*/  LDGDEPBAR ;  /* 0x00000000000079af */ /* 0x000e220000000000 */
[C---:B----4-:R-:W-:Y:S08]  /*8d50*/  HMMA.16816.F32 R16, R148.reuse, R12, RZ ;  /* 0x0000000c9410723c */ /* 0x050ff000000018ff */
[C---:B------:R-:W-:Y:S08]  /*8d60*/  HMMA.16816.F32 R12, R148.reuse, R14, RZ ;  /* 0x0000000e940c723c */ /* 0x040ff000000018ff */
[C---:B---3--:R-:W-:Y:S08]  /*8d70*/  HMMA.16816.F32 R160, R148.reuse, R156, RZ ;  /* 0x0000009c94a0723c */ /* 0x048ff000000018ff */
[C---:B------:R-:W-:Y:S08]  /*8d80*/  HMMA.16816.F32 R156, R148.reuse, R158, RZ ;  /* 0x0000009e949c723c */ /* 0x040ff000000018ff */
[C---:B------:R-:W-:Y:S08]  /*8d90*/  HMMA.16816.F32 R152, R148.reuse, R28, RZ ;  /* 0x0000001c9498723c */ /* 0x040ff000000018ff */
[----:B------:R-:W-:Y:S01]  /*8da0*/  HMMA.16816.F32 R148, R148, R30, RZ ;  /* 0x0000001e9494723c */ /* 0x000fe200000018ff */
[----:B------:R-:W3:Y:S07]  /*8db0*/  LDSM.16.M88.4 R28, [R195+0x7800] ;  /* 0x00780000c31c783b */ /* 0x000eee0000000200 */
[C---:B-----5:R-:W-:Y:S08]  /*8dc0*/  HMMA.16816.F32 R24, R172.reuse, R8, R24 ;  /* 0x00000008ac18723c */ /* 0x060ff00000001818 */
[C---:B------:R-:W-:Y:S01]  /*8dd0*/  HMMA.16816.F32 R20, R172.reuse, R10, R20 ;  /* 0x0000000aac14723c */ /* 0x040fe20000001814 */
[----:B------:R-:W-:Y:S07]  /*8de0*/  LDSM.16.M88.4 R8, [R197] ;  /* 0x00000000c508783b */ /* 0x000fee0000000200 */
[C---:B-1----:R-:W-:Y:S08]  /*8df0*/  HMMA.16816.F32 R16, R172.reuse, R4, R16 ;  /* 0x00000004ac10723c */ /* 0x042ff00000001810 */
[C---:B------:R-:W-:Y:S01]  /*8e00*/  HMMA.16816.F32 R12, R172.reuse, R6, R12 ;  /* 0x00000006ac0c723c */ /* 0x040fe2000000180c */
[----:B------:R-:W1:Y:S07]  /*8e10*/  LDSM.16.M88.4 R4, [R188] ;  /* 0x00000000bc04783b */ /* 0x000e6e0000000200 */
        /* <DEDUP_REMOVED lines=9> */
[C---:B------:R-:W-:Y:S01]  /*8eb0*/  HMMA.16816.F32 R12, R144.reuse, R138, R12 ;  /* 0x0000008a900c723c */ /* 0x040fe2000000180c */
[----:B------:R-:W5:Y:S07]  /*8ec0*/  LDSM.16.M88.4 R136, [R188+0x1800] ;  /* 0x00180000bc88783b */ /* 0x000f6e0000000200 */
[C---:B------:R-:W-:Y:S08]  /*8ed0*/  HMMA.16816.F32 R160, R144.reuse, R32, R160 ;  /* 0x0000002090a0723c */ /* 0x040ff000000018a0 */
[C---:B------:R-:W-:Y:S01]  /*8ee0*/  HMMA.16816.F32 R156, R144.reuse, R34, R156 ;  /* 0x00000022909c723c */ /* 0x040fe2000000189c */
[----:B------:R-:W-:Y:S07]  /*8ef0*/  LDSM.16.M88.4 R32, [R201+0x8000] ;  /* 0x00800000c920783b */ /* 0x000fee0000000200 */
[C---:B---3--:R-:W-:Y:S08]  /*8f00*/  HMMA.16816.F32 R152, R144.reuse, R28, R152 ;  /* 0x0000001c9098723c */ /* 0x048ff00000001898 */
[----:B------:R-:W-:Y:S01]  /*8f10*/  HMMA.16816.F32 R148, R144, R30, R148 ;  /* 0x0000001e9094723c */ /* 0x000fe20000001894 */
[----:B------:R-:W-:Y:S04]  /*8f20*/  LDSM.16.M88.4 R144, [R202+0x2000] ;  /* 0x00200000ca90783b */ /* 0x000fe80000000200 */
[----:B------:R-:W-:Y:S03]  /*8f30*/  LDSM.16.M88.4 R28, [R201+0x8800] ;  /* 0x00880000c91c783b */ /* 0x000fe60000000200 */
[C---:B-1----:R-:W-:Y:S08]  /*8f40*/  HMMA.16816.F32 R24, R8.reuse, R4, R24 ;  /* 0x000000040818723c */ /* 0x042ff00000001818 */
[C---:B------:R-:W-:Y:S01]  /*8f50*/  HMMA.16816.F32 R20, R8.reuse, R6, R20 ;  /* 0x000000060814723c */ /* 0x040fe20000001814 */
[----:B------:R-:W1:Y:S07]  /*8f60*/  LDSM.16.M88.4 R4, [R201+0x9000] ;  /* 0x00900000c904783b */ /* 0x000e6e0000000200 */
[C---:B----4-:R-:W-:Y:S08]  /*8f70*/  HMMA.16816.F32 R160, R8.reuse, R164, R160 ;  /* 0x000000a408a0723c */ /* 0x050ff000000018a0 */
[C---:B------:R-:W-:Y:S01]  /*8f80*/  HMMA.16816.F32 R156, R8.reuse, R166, R156 ;  /* 0x000000a6089c723c */ /* 0x040fe2000000189c */
[----:B------:R-:W-:Y:S07]  /*8f90*/  LDSM.16.M88.4 R164, [R200+0x2000] ;  /* 0x00200000c8a4783b */ /* 0x000fee0000000200 */
[C---:B--2---:R-:W-:Y:S08]  /*8fa0*/  HMMA.16816.F32 R16, R8.reuse, R140, R16 ;  /* 0x0000008c0810723c */ /* 0x044ff00000001810 */
[C---:B------:R-:W-:Y:S01]  /*8fb0*/  HMMA.16816.F32 R12, R8.reuse, R142, R12 ;  /* 0x0000008e080c723c */ /* 0x040fe2000000180c */
[----:B------:R-:W2:Y:S07]  /*8fc0*/  LDSM.16.M88.4 R140, [R201+0x9800] ;  /* 0x00980000c98c783b */ /* 0x000eae0000000200 */
[C---:B-----5:R-:W-:Y:S01]  /*8fd0*/  HMMA.16816.F32 R168, R8.reuse, R136, R152 ;  /* 0x0000008808a8723c */ /* 0x060fe20000001898 */
[----:B------:R-:W3:Y:S07]  /*8fe0*/  LDSM.16.M88.4 R152, [R187] ;  /* 0x00000000bb98783b */ /* 0x000eee0000000200 */
[----:B------:R-:W-:Y:S01]  /*8ff0*/  HMMA.16816.F32 R148, R8, R138, R148 ;  /* 0x0000008a0894723c */ /* 0x000fe20000001894 */
[----:B------:R-:W4:Y:S04]  /*9000*/  LDSM.16.M88.4 R8, [R186] ;  /* 0x00000000ba08783b */ /* 0x000f280000000200 */
[----:B------:R-:W-:Y:S03]  /*9010*/  LDSM.16.M88.4 R136, [R198+0x2000] ;  /* 0x00200000c688783b */ /* 0x000fe60000000200 */
[C---:B-1----:R-:W-:Y:S08]  /*9020*/  HMMA.16816.F32 R160, R144.reuse, R4, R160 ;  /* 0x0000000490a0723c */ /* 0x042ff000000018a0 */
[C---:B------:R-:W-:Y:S01]  /*9030*/  HMMA.16816.F32 R156, R144.reuse, R6, R156 ;  /* 0x00000006909c723c */ /* 0x040fe2000000189c */
[----:B------:R-:W1:Y:S07]  /*9040*/  LDSM.16.M88.4 R4, [R185] ;  /* 0x00000000b904783b */ /* 0x000e6e0000000200 */
[C---:B------:R-:W-:Y:S08]  /*9050*/  HMMA.16816.F32 R24, R144.reuse, R32, R24 ;  /* 0x000000209018723c */ /* 0x040ff00000001818 */
[C---:B------:R-:W-:Y:S01]  /*9060*/  HMMA.16816.F32 R20, R144.reuse, R34, R20 ;  /* 0x000000229014723c */ /* 0x040fe20000001814 */
[----:B------:R-:W-:Y:S07]  /*9070*/  LDSM.16.M88.4 R32, [R195+0x8000] ;  /* 0x00800000c320783b */ /* 0x000fee0000000200 */
[C---:B------:R-:W-:Y:S08]  /*9080*/  HMMA.16816.F32 R16, R144.reuse, R28, R16 ;  /* 0x0000001c9010723c */ /* 0x040ff00000001810 */
[C---:B------:R-:W-:Y:S01]  /*9090*/  HMMA.16816.F32 R12, R144.reuse, R30, R12 ;  /* 0x0000001e900c723c */ /* 0x040fe2000000180c */
[----:B------:R-:W5:Y:S07]  /*90a0*/  LDSM.16.M88.4 R28, [R184] ;  /* 0x00000000b81c783b */ /* 0x000f6e0000000200 */
[C---:B--2---:R-:W-:Y:S08]  /*90b0*/  HMMA.16816.F32 R168, R144.reuse, R140, R168 ;  /* 0x0000008c90a8723c */ /* 0x044ff000000018a8 */
[----:B------:R-:W-:Y:S01]  /*90c0*/  HMMA.16816.F32 R148, R144, R142, R148 ;  /* 0x0000008e9094723c */ /* 0x000fe20000001894 */
[----:B------:R-:W2:Y:S04]  /*90d0*/  LDSM.16.M88.4 R140, [R195+0x8800] ;  /* 0x00880000c38c783b */ /* 0x000ea80000000200 */
[----:B------:R-:W2:Y:S03]  /*90e0*/  LDSM.16.M88.4 R144, [R195+0x9000] ;  /* 0x00900000c390783b */ /* 0x000ea60000000200 */
[C---:B---3--:R-:W-:Y:S08]  /*90f0*/  HMMA.16816.F32 R24, R164.reuse, R152, R24 ;  /* 0x00000098a418723c */ /* 0x048ff00000001818 */
[C---:B------:R-:W-:Y:S01]  /*9100*/  HMMA.16816.F32 R20, R164.reuse, R154, R20 ;  /* 0x0000009aa414723c */ /* 0x040fe20000001814 */
[----:B------:R-:W3:Y:S07]  /*9110*/  LDSM.16.M88.4 R152, [R195+0x9800] ;  /* 0x00980000c398783b */ /* 0x000eee0000000200 */
[C---:B----4-:R-:W-:Y:S08]  /*9120*/  HMMA.16816.F32 R16, R164.reuse, R8, R16 ;  /* 0x00000008a410723c */ /* 0x050ff00000001810 */
[C---:B------:R-:W-:Y:S01]  /*9130*/  HMMA.16816.F32 R12, R164.reuse, R10, R12 ;  /* 0x0000000aa40c723c */ /* 0x040fe2000000180c */
[----:B------:R-:W-:Y:S07]  /*9140*/  LDSM.16.M88.4 R8, [R197+0x2000] ;  /* 0x00200000c508783b */ /* 0x000fee0000000200 */
[C---:B-1----:R-:W-:Y:S08]  /*9150*/  HMMA.16816.F32 R160, R164.reuse, R4, R160 ;  /* 0x00000004a4a0723c */ /* 0x042ff000000018a0 */
[C---:B------:R-:W-:Y:S01]  /*9160*/  HMMA.16816.F32 R156, R164.reuse, R6, R156 ;  /* 0x00000006a49c723c */ /* 0x040fe2000000189c */
[----:B------:R-:W1:Y:S07]  /*9170*/  LDSM.16.M88.4 R4, [R188+0x2000] ;  /* 0x00200000bc04783b */ /* 0x000e6e0000000200 */
[C---:B-----5:R-:W-:Y:S01]  /*9180*/  HMMA.16816.F32 R172, R164.reuse, R28, R168 ;  /* 0x0000001ca4ac723c */ /* 0x060fe200000018a8 */
[----:B------:R-:W4:Y:S07]  /*9190*/  LDSM.16.M88.4 R168, [R188+0x2800] ;  /* 0x00280000bca8783b */ /* 0x000f2e0000000200 */
[----:B------:R-:W-:Y:S01]  /*91a0*/  HMMA.16816.F32 R148, R164, R30, R148 ;  /* 0x0000001ea494723c */ /* 0x000fe20000001894 */
[----:B------:R-:W5:Y:S06]  /*91b0*/  LDSM.16.M88.4 R28, [R188+0x3000] ;  /* 0x00300000bc1c783b */ /* 0x000f6c0000000200 */
[C---:B------:R-:W-:Y:S01]  /*91c0*/  IADD3 R164, R0.reuse, 0x10, RZ ;  /* 0x0000001000a47810 */ /* 0x040fe20007ffe0ff */
[----:B------:R-:W-:Y:S01]  /*91d0*/  HMMA.16816.F32 R24, R136, R32, R24 ;  /* 0x000000208818723c */ /* 0x000fe20000001818 */
[----:B------:R-:W-:-:S07]  /*91e0*/  IADD3 R166, R0, 0x11, RZ ;  /* 0x0000001100a67810 */ /* 0x000fce0007ffe0ff */
[C---:B------:R-:W-:Y:S01]  /*91f0*/  HMMA.16816.F32 R20, R136.reuse, R34, R20 ;  /* 0x000000228814723c */ /* 0x040fe20000001814 */
[----:B------:R-:W1:Y:S07]  /*9200*/  LDSM.16.M88.4 R32, [R188+0x3800] ;  /* 0x00380000bc20783b */ /* 0x000e6e0000000200 */
[C---:B--2---:R-:W-:Y:S08]  /*9210*/  HMMA.16816.F32 R16, R136.reuse, R140, R16 ;  /* 0x0000008c8810723c */ /* 0x044ff00000001810 */
[C---:B------:R-:W-:Y:S01]  /*9220*/  HMMA.16816.F32 R12, R136.reuse, R142, R12 ;  /* 0x0000008e880c723c */ /* 0x040fe2000000180c */
[----:B------:R-:W-:Y:S07]  /*9230*/  LDSM.16.M88.4 R140, [R200+0x4000] ;  /* 0x00400000c88c783b */ /* 0x000fee0000000200 */
[C---:B------:R-:W-:Y:S08]  /*9240*/  HMMA.16816.F32 R160, R136.reuse, R144, R160 ;  /* 0x0000009088a0723c */ /* 0x040ff000000018a0 */
[C---:B------:R-:W-:Y:S07]  /*9250*/  HMMA.16816.F32 R156, R136.reuse, R146, R156 ;  /* 0x00000092889c723c */ /* 0x040fee000000189c */
[C---:B------:R-:W-:Y:S01]  /*9260*/  IADD3 R147, R0.reuse, 0x8, RZ ;  /* 0x0000000800937810 */ /* 0x040fe20007ffe0ff */
[----:B---3--:R-:W-:Y:S01]  /*9270*/  HMMA.16816.F32 R172, R136, R152, R172 ;  /* 0x0000009888ac723c */ /* 0x008fe200000018ac */
[----:B------:R-:W-:-:S06]  /*9280*/  IADD3 R146, R0, 0x9, RZ ;  /* 0x0000000900927810 */ /* 0x000fcc0007ffe0ff */
[----:B------:R-:W-:Y:S01]  /*9290*/  IMAD.IADD R153, R211, 0x1, -R147 ;  /* 0x00000001d3997824 */ /* 0x000fe200078e0a93 */
[----:B------:R-:W-:Y:S01]  /*92a0*/  HMMA.16816.F32 R148, R136, R154, R148 ;  /* 0x0000009a8894723c */ /* 0x000fe20000001894 */
[----:B------:R-:W-:Y:S03]  /*92b0*/  LDSM.16.M88.4 R136, [R202+0x4000] ;  /* 0x00400000ca88783b */ /* 0x000fe60000000200 */
[----:B------:R-:W-:-:S04]  /*92c0*/  IABS R153, R153 ;  /* 0x0000009900997213 */ /* 0x000fc80000000000 */
[C---:B-1----:R-:W-:Y:S02]  /*92d0*/  HMMA.16816.F32 R24, R8.reuse, R4, R24 ;  /* 0x000000040818723c */ /* 0x042fe40000001818 */
[----:B------:R-:W-:Y:S06]  /*92e0*/  I2F R153, R153 ;  /* 0x0000009900997306 */ /* 0x000fec0000201400 */
[C---:B------:R-:W-:Y:S01]  /*92f0*/  HMMA.16816.F32 R20, R8.reuse, R6, R20 ;  /* 0x000000060814723c */ /* 0x040fe20000001814 */
[----:B------:R-:W1:Y:S07]  /*9300*/  LDSM.16.M88.4 R4, [R201+0xa000] ;  /* 0x00a00000c904783b */ /* 0x000e6e0000000200 */
[C---:B----4-:R-:W-:Y:S08]  /*9310*/  HMMA.16816.F32 R16, R8.reuse, R168, R16 ;  /* 0x000000a80810723c */ /* 0x050ff00000001810 */
[C---:B------:R-:W-:Y:S07]  /*9320*/  HMMA.16816.F32 R12, R8.reuse, R170, R12 ;  /* 0x000000aa080c723c */ /* 0x040fee000000180c */
[----:B------:R-:W-:Y:S01]  /*9330*/  IADD3 R170, R0, 0x18, RZ ;  /* 0x0000001800aa7810 */ /* 0x000fe20007ffe0ff */
[C---:B-----5:R-:W-:Y:S08]  /*9340*/  HMMA.16816.F32 R160, R8.reuse, R28, R160 ;  /* 0x0000001c08a0723c */ /* 0x060ff000000018a0 */
[C---:B------:R-:W-:Y:S01]  /*9350*/  HMMA.16816.F32 R156, R8.reuse, R30, R156 ;  /* 0x0000001e089c723c */ /* 0x040fe2000000189c */
[----:B------:R-:W2:Y:S07]  /*9360*/  LDSM.16.M88.4 R28, [R201+0xa800] ;  /* 0x00a80000c91c783b */ /* 0x000eae0000000200 */
[C---:B------:R-:W-:Y:S07]  /*9370*/  HMMA.16816.F32 R172, R8.reuse, R32, R172 ;  /* 0x0000002008ac723c */ /* 0x040fee00000018ac */
[----:B------:R-:W-:Y:S01]  /*9380*/  IMAD.IADD R32, R211, 0x1, -R0 ;  /* 0x00000001d3207824 */ /* 0x000fe200078e0a00 */
[----:B------:R-:W-:Y:S01]  /*9390*/  HMMA.16816.F32 R148, R8, R34, R148 ;  /* 0x000000220894723c */ /* 0x000fe20000001894 */
[----:B------:R-:W3:Y:S01]  /*93a0*/  LDSM.16.M88.4 R8, [R201+0xb000] ;  /* 0x00b00000c908783b */ /* 0x000ee20000000200 */
[----:B------:R-:W-:-:S02]  /*93b0*/  IMAD.IADD R33, R214, 0x1, -R2 ;  /* 0x00000001d6217824 */ /* 0x000fc400078e0a02 */
[----:B------:R-:W-:-:S03]  /*93c0*/  IABS R32, R32 ;  /* 0x0000002000207213 */ /* 0x000fc60000000000 */
[----:B------:R-:W-:Y:S01]  /*93d0*/  IABS R33, R33 ;  /* 0x0000002100217213 */ /* 0x000fe20000000000 */
[C---:B-1----:R-:W-:Y:S01]  /*93e0*/  HMMA.16816.F32 R24, R136.reuse, R4, R24 ;  /* 0x000000048818723c */ /* 0x042fe20000001818 */
[----:B------:R-:W-:Y:S02]  /*93f0*/  IMAD.MOV.U32 R144, RZ, RZ, R32 ;  /* 0x000000ffff907224 */ /* 0x000fe400078e0020 */
[----:B------:R-:W-:Y:S01]  /*9400*/  IMAD.IADD R32, R211, 0x1, -R2 ;  /* 0x00000001d3207824 */ /* 0x000fe200078e0a02 */
[----:B------:R1:W-:Y:S03]  /*9410*/  I2F R145, R33 ;  /* 0x0000002100917306 */ /* 0x0003e60000201400 */
[----:B------:R-:W-:Y:S01]  /*9420*/  IMAD.IADD R4, R214, 0x1, -R147 ;  /* 0x00000001d6047824 */ /* 0x000fe200078e0a93 */
[----:B------:R-:W-:Y:S01]  /*9430*/  HMMA.16816.F32 R20, R136, R6, R20 ;  /* 0x000000068814723c */ /* 0x000fe20000001814 */
[----:B------:R-:W-:-:S03]  /*9440*/  IABS R152, R32 ;  /* 0x0000002000987213 */ /* 0x000fc60000000000 */
[----:B------:R-:W-:Y:S01]  /*9450*/  IABS R155, R4 ;  /* 0x00000004009b7213 */ /* 0x000fe20000000000 */
[----:B------:R-:W-:Y:S01]  /*9460*/  I2F R144, R144 ;  /* 0x0000009000907306 */ /* 0x000fe20000201400 */
[----:B------:R-:W4:Y:S02]  /*9470*/  LDSM.16.M88.4 R4, [R183] ;  /* 0x00000000b704783b */ /* 0x000f240000000200 */
[C---:B--2---:R-:W-:Y:S02]  /*9480*/  HMMA.16816.F32 R16, R136.reuse, R28, R16 ;  /* 0x0000001c8810723c */ /* 0x044fe40000001810 */
[----:B-1----:R-:W1:Y:S03]  /*9490*/  LDSM.16.M88.4 R32, [R201+0xb800] ;  /* 0x00b80000c920783b */ /* 0x002e660000000200 */
[----:B------:R-:W-:Y:S02]  /*94a0*/  I2F R155, R155 ;  /* 0x0000009b009b7306 */ /* 0x000fe40000201400 */
[--C-:B------:R-:W-:Y:S01]  /*94b0*/  IMAD.IADD R28, R214, 0x1, -R146.reuse ;  /* 0x00000001d61c7824 */ /* 0x100fe200078e0a92 */
[----:B------:R-:W-:Y:S01]  /*94c0*/  HMMA.16816.F32 R12, R136, R30, R12 ;  /* 0x0000001e880c723c */ /* 0x000fe2000000180c */
[----:B------:R-:W-:-:S03]  /*94d0*/  IMAD.IADD R29, R211, 0x1, -R146 ;  /* 0x00000001d31d7824 */ /* 0x000fc600078e0a92 */
[----:B------:R-:W-:Y:S01]  /*94e0*/  IABS R28, R28 ;  /* 0x0000001c001c7213 */ /* 0x000fe20000000000 */
[----:B------:R-:W-:Y:S03]  /*94f0*/  I2F R152, R152 ;  /* 0x0000009800987306 */ /* 0x000fe60000201400 */
[----:B---3--:R-:W-:Y:S01]  /*9500*/  HMMA.16816.F32 R160, R136, R8, R160 ;  /* 0x0000000888a0723c */ /* 0x008fe200000018a0 */
[----:B------:R-:W-:Y:S01]  /*9510*/  IMAD.MOV.U32 R154, RZ, RZ, R28 ;  /* 0x000000ffff9a7224 */ /* 0x000fe200078e001c */
[----:B------:R-:W-:-:S05]  /*9520*/  IABS R28, R29 ;  /* 0x0000001d001c7213 */ /* 0x000fca0000000000 */
[C-C-:B------:R-:W-:Y:S01]  /*9530*/  IMAD.IADD R8, R214.reuse, 0x1, -R164.reuse ;  /* 0x00000001d6087824 */ /* 0x140fe200078e0aa4 */
[----:B------:R-:W-:Y:S01]  /*9540*/  HMMA.16816.F32 R156, R136, R10, R156 ;  /* 0x0000000a889c723c */ /* 0x000fe2000000189c */
[----:B------:R-:W-:Y:S01]  /*9550*/  IMAD.IADD R9, R211, 0x1, -R164 ;  /* 0x00000001d3097824 */ /* 0x000fe200078e0aa4 */
[----:B------:R-:W-:Y:S01]  /*9560*/  I2F R154, R154 ;  /* 0x0000009a009a7306 */ /* 0x000fe20000201400 */
[----:B------:R-:W-:Y:S01]  /*9570*/  IMAD.MOV.U32 R165, RZ, RZ, R28 ;  /* 0x000000ffffa57224 */ /* 0x000fe200078e001c */
[----:B------:R-:W-:Y:S01]  /*9580*/  IABS R8, R8 ;  /* 0x0000000800087213 */ /* 0x000fe20000000000 */
[----:B------:R-:W2:Y:S04]  /*9590*/  LDSM.16.M88.4 R28, [R182] ;  /* 0x00000000b61c783b */ /* 0x000ea80000000200 */
[----:B------:R-:W-:Y:S01]  /*95a0*/  IMAD.MOV.U32 R167, RZ, RZ, R8 ;  /* 0x000000ffffa77224 */ /* 0x000fe200078e0008 */
[----:B------:R-:W-:Y:S01]  /*95b0*/  IABS R8, R9 ;  /* 0x0000000900087213 */ /* 0x000fe20000000000 */
[----:B------:R-:W-:Y:S01]  /*95c0*/  IMAD.IADD R9, R214, 0x1, -R166 ;  /* 0x00000001d6097824 */ /* 0x000fe200078e0aa6 */
[----:B------:R-:W-:Y:S01]  /*95d0*/  I2F R165, R165 ;  /* 0x000000a500a57306 */ /* 0x000fe20000201400 */
[----:B----4-:R-:W-:Y:S02]  /*95e0*/  HMMA.16816.F32 R24, R140, R4, R24 ;  /* 0x000000048c18723c */ /* 0x010fe40000001818 */
[----:B------:R-:W-:Y:S01]  /*95f0*/  IMAD.MOV.U32 R168, RZ, RZ, R8 ;  /* 0x000000ffffa87224 */ /* 0x000fe200078e0008 */
[----:B------:R-:W-:-:S04]  /*9600*/  IABS R8, R9 ;  /* 0x0000000900087213 */ /* 0x000fc80000000000 */
[----:B------:R-:W-:Y:S01]  /*9610*/  IMAD.IADD R4, R214, 0x1, -R170 ;  /* 0x00000001d6047824 */ /* 0x000fe200078e0aaa */
[----:B------:R-:W-:Y:S01]  /*9620*/  HMMA.16816.F32 R20, R140, R6, R20 ;  /* 0x000000068c14723c */ /* 0x000fe20000001814 */
[----:B------:R-:W-:Y:S01]  /*9630*/  IMAD.MOV.U32 R169, RZ, RZ, R8 ;  /* 0x000000ffffa97224 */ /* 0x000fe200078e0008 */
[----:B------:R-:W-:Y:S01]  /*9640*/  I2F R167, R167 ;  /* 0x000000a700a77306 */ /* 0x000fe20000201400 */
[----:B------:R-:W3:Y:S01]  /*9650*/  LDSM.16.M88.4 R8, [R181] ;  /* 0x00000000b508783b */ /* 0x000ee20000000200 */
[----:B------:R-:W-:-:S04]  /*9660*/  IABS R4, R4 ;  /* 0x0000000400047213 */ /* 0x000fc80000000000 */
[C---:B-1----:R-:W-:Y:S01]  /*9670*/  HMMA.16816.F32 R172, R136.reuse, R32, R172 ;  /* 0x0000002088ac723c */ /* 0x042fe200000018ac */
[----:B------:R-:W-:Y:S01]  /*9680*/  IMAD.MOV.U32 R179, RZ, RZ, R4 ;  /* 0x000000ffffb37224 */ /* 0x000fe200078e0004 */
[----:B------:R-:W-:Y:S01]  /*9690*/  I2F R169, R169 ;  /* 0x000000a900a97306 */ /* 0x000fe20000201400 */
[----:B------:R-:W1:Y:S04]  /*96a0*/  LDSM.16.M88.4 R4, [R180] ;  /* 0x00000000b404783b */ /* 0x000e680000000200 */
[----:B------:R-:W-:Y:S01]  /*96b0*/  IMAD.IADD R32, R211, 0x1, -R166 ;  /* 0x00000001d3207824 */ /* 0x000fe200078e0aa6 */
[----:B------:R-:W-:Y:S01]  /*96c0*/  HMMA.16816.F32 R148, R136, R34, R148 ;  /* 0x000000228894723c */ /* 0x000fe20000001894 */
[----:B------:R-:W-:Y:S01]  /*96d0*/  IMAD.IADD R33, R214, 0x1, -R178 ;  /* 0x00000001d6217824 */ /* 0x000fe200078e0ab2 */
[----:B------:R-:W-:Y:S02]  /*96e0*/  I2F R179, R179 ;  /* 0x000000b300b37306 */ /* 0x000fe40000201400 */
[----:B------:R-:W-:-:S02]  /*96f0*/  IABS R32, R32 ;  /* 0x0000002000207213 */ /* 0x000fc40000000000 */
[----:B------:R-:W-:Y:S01]  /*9700*/  IABS R216, R33 ;  /* 0x0000002100d87213 */ /* 0x000fe20000000000 */
[----:B------:R-:W-:Y:S01]  /*9710*/  IMAD.IADD R136, R214, 0x1, -R223 ;  /* 0x00000001d6887824 */ /* 0x000fe200078e0adf */
[----:B--2---:R-:W-:Y:S01]  /*9720*/  HMMA.16816.F32 R16, R140, R28, R16 ;  /* 0x0000001c8c10723c */ /* 0x004fe20000001810 */
[----:B------:R-:W-:Y:S01]  /*9730*/  IMAD.MOV.U32 R171, RZ, RZ, R32 ;  /* 0x000000ffffab7224 */ /* 0x000fe200078e0020 */
[----:B------:R-:W-:Y:S01]  /*9740*/  I2F R168, R168 ;  /* 0x000000a800a87306 */ /* 0x000fe20000201400 */
[----:B------:R-:W-:Y:S01]  /*9750*/  IMAD.IADD R32, R211, 0x1, -R170 ;  /* 0x00000001d3207824 */ /* 0x000fe200078e0aaa */
[----:B------:R-:W-:-:S04]  /*9760*/  IABS R136, R136 ;  /* 0x0000008800887213 */ /* 0x000fc80000000000 */
[----:B------:R-:W-:Y:S01]  /*9770*/  IABS R32, R32 ;  /* 0x0000002000207213 */ /* 0x000fe20000000000 */
[----:B------:R-:W-:Y:S01]  /*9780*/  HMMA.16816.F32 R12, R140, R30, R12 ;  /* 0x0000001e8c0c723c */ /* 0x000fe2000000180c */
[----:B------:R-:W-:Y:S01]  /*9790*/  LDSM.16.M88.4 R28, [R195+0xa000] ;  /* 0x00a00000c31c783b */ /* 0x000fe20000000200 */
[----:B------:R-:W-:Y:S01]  /*97a0*/  IMAD.MOV.U32 R224, RZ, RZ, R136 ;  /* 0x000000ffffe07224 */ /* 0x000fe200078e0088 */
[----:B------:R2:W-:Y:S01]  /*97b0*/  I2F R220, R32 ;  /* 0x0000002000dc7306 */ /* 0x0005e20000201400 */
[----:B------:R-:W-:-:S05]  /*97c0*/  IMAD.IADD R136, R214, 0x1, -R222 ;  /* 0x00000001d6887824 */ /* 0x000fca00078e0ade */
[----:B------:R-:W-:Y:S01]  /*97d0*/  IABS R136, R136 ;  /* 0x0000008800887213 */ /* 0x000fe20000000000 */
[C---:B---3--:R-:W-:Y:S01]  /*97e0*/  HMMA.16816.F32 R160, R140.reuse, R8, R160 ;  /* 0x000000088ca0723c */ /* 0x048fe200000018a0 */
[----:B------:R-:W-:Y:S06]  /*97f0*/  I2F R216, R216 ;  /* 0x000000d800d87306 */ /* 0x000fec0000201400 */
[----:B------:R-:W-:Y:S01]  /*9800*/  IMAD.IADD R8, R211, 0x1, -R223 ;  /* 0x00000001d3087824 */ /* 0x000fe200078e0adf */
[----:B------:R-:W-:Y:S01]  /*9810*/  HMMA.16816.F32 R156, R140, R10, R156 ;  /* 0x0000000a8c9c723c */ /* 0x000fe2000000189c */
[----:B--2---:R-:W2:Y:S01]  /*9820*/  LDSM.16.M88.4 R32, [R198+0x4000] ;  /* 0x00400000c620783b */ /* 0x004ea20000000200 */
[----:B------:R3:W-:Y:S02]  /*9830*/  I2F R227, R136 ;  /* 0x0000008800e37306 */ /* 0x0007e40000201400 */
[----:B------:R-:W-:-:S04]  /*9840*/  IABS R8, R8 ;  /* 0x0000000800087213 */ /* 0x000fc80000000000 */
[C---:B-1----:R-:W-:Y:S01]  /*9850*/  HMMA.16816.F32 R172, R140.reuse, R4, R172 ;  /* 0x000000048cac723c */ /* 0x042fe200000018ac */
[----:B------:R-:W-:Y:S01]  /*9860*/  IMAD.MOV.U32 R225, RZ, RZ, R8 ;  /* 0x000000ffffe17224 */ /* 0x000fe200078e0008 */
[----:B------:R-:W-:Y:S01]  /*9870*/  I2F R171, R171 ;  /* 0x000000ab00ab7306 */ /* 0x000fe20000201400 */
[----:B------:R-:W1:Y:S04]  /*9880*/  LDSM.16.M88.4 R8, [R195+0xa800] ;  /* 0x00a80000c308783b */ /* 0x000e680000000200 */
[C---:B------:R-:W-:Y:S01]  /*9890*/  IMAD.IADD R4, R211.reuse, 0x1, -R222 ;  /* 0x00000001d3047824 */ /* 0x040fe200078e0ade */
[----:B------:R-:W-:Y:S01]  /*98a0*/  HMMA.16816.F32 R148, R140, R6, R148 ;  /* 0x000000068c94723c */ /* 0x000fe20000001894 */
[----:B------:R-:W-:Y:S01]  /*98b0*/  LDSM.16.M88.4 R140, [R197+0x4000] ;  /* 0x00400000c58c783b */ /* 0x000fe20000000200 */
[----:B---3--:R-:W-:Y:S01]  /*98c0*/  IMAD.IADD R136, R211, 0x1, -R226 ;  /* 0x00000001d3887824 */ /* 0x008fe200078e0ae2 */
[----:B------:R-:W-:Y:S01]  /*98d0*/  I2F R224, R224 ;  /* 0x000000e000e07306 */ /* 0x000fe20000201400 */
[----:B------:R-:W-:-:S03]  /*98e0*/  IABS R4, R4 ;  /* 0x0000000400047213 */ /* 0x000fc60000000000 */
[----:B------:R-:W-:Y:S02]  /*98f0*/  IABS R233, R136 ;  /* 0x0000008800e97213 */ /* 0x000fe40000000000 */
[----:B------:R-:W-:Y:S01]  /*9900*/  IMAD.MOV.U32 R229, RZ, RZ, R4 ;  /* 0x000000ffffe57224 */ /* 0x000fe200078e0004 */
[----:B------:R-:W-:Y:S01]  /*9910*/  LDSM.16.M88.4 R136, [R195+0xb800] ;  /* 0x00b80000c388783b */ /* 0x000fe20000000200 */
[----:B------:R-:W-:Y:S03]  /*9920*/  I2F R225, R225 ;  /* 0x000000e100e17306 */ /* 0x000fe60000201400 */
[----:B------:R-:W3:Y:S05]  /*9930*/  LDSM.16.M88.4 R4, [R195+0xb000] ;  /* 0x00b00000c304783b */ /* 0x000eea0000000200 */
[----:B------:R-:W-:Y:S01]  /*9940*/  I2F R229, R229 ;  /* 0x000000e500e57306 */ /* 0x000fe20000201400 */
[C---:B--2---:R-:W-:Y:S07]  /*9950*/  HMMA.16816.F32 R24, R32.reuse, R28, R24 ;  /* 0x0000001c2018723c */ /* 0x044fee0000001818 */
[----:B------:R-:W-:Y:S01]  /*9960*/  I2F R233, R233 ;  /* 0x000000e900e97306 */ /* 0x000fe20000201400 */
[C---:B------:R-:W-:Y:S01]  /*9970*/  HMMA.16816.F32 R20, R32.reuse, R30, R20 ;  /* 0x0000001e2014723c */ /* 0x040fe20000001814 */
[----:B------:R-:W2:Y:S07]  /*9980*/  LDSM.16.M88.4 R28, [R188+0x4000] ;  /* 0x00400000bc1c783b */ /* 0x000eae0000000200 */
[C---:B-1----:R-:W-:Y:S01]  /*9990*/  HMMA.16816.F32 R16, R32.reuse, R8, R16 ;  /* 0x000000082010723c */ /* 0x042fe20000001810 */
[----:B------:R1:W-:Y:S06]  /*99a0*/  I2F R8, R234 ;  /* 0x000000ea00087306 */ /* 0x0003ec0000201400 */
[----:B------:R-:W-:Y:S01]  /*99b0*/  IMAD.IADD R9, R214, 0x1, -R231 ;  /* 0x00000001d6097824 */ /* 0x000fe200078e0ae7 */
[----:B------:R-:W-:Y:S04]  /*99c0*/  HMMA.16816.F32 R12, R32, R10, R12 ;  /* 0x0000000a200c723c */ /* 0x000fe8000000180c */
[----:B------:R-:W-:-:S03]  /*99d0*/  IABS R9, R9 ;  /* 0x0000000900097213 */ /* 0x000fc60000000000 */
[C---:B------:R-:W-:Y:S01]  /*99e0*/  IMAD.IADD R11, R211.reuse, 0x1, -R231 ;  /* 0x00000001d30b7824 */ /* 0x040fe200078e0ae7 */
[C---:B---3--:R-:W-:Y:S01]  /*99f0*/  HMMA.16816.F32 R160, R32.reuse, R4, R160 ;  /* 0x0000000420a0723c */ /* 0x048fe200000018a0 */
[----:B------:R-:W-:Y:S01]  /*9a00*/  IMAD.MOV.U32 R10, RZ, RZ, R9 ;  /* 0x000000ffff0a7224 */ /* 0x000fe200078e0009 */
[C---:B------:R-:W-:Y:S02]  /*9a10*/  IADD3 R9, R0.reuse, 0x31, RZ ;  /* 0x0000003100097810 */ /* 0x040fe40007ffe0ff */
[----:B-1----:R-:W-:Y:S02]  /*9a20*/  IADD3 R234, R0, 0x38, RZ ;  /* 0x0000003800ea7810 */ /* 0x002fe40007ffe0ff */
[----:B------:R-:W-:Y:S01]  /*9a30*/  IABS R11, R11 ;  /* 0x0000000b000b7213 */ /* 0x000fe20000000000 */
[--C-:B------:R-:W-:Y:S01]  /*9a40*/  IMAD.IADD R4, R214, 0x1, -R9.reuse ;  /* 0x00000001d6047824 */ /* 0x100fe200078e0a09 */
[----:B------:R-:W-:Y:S01]  /*9a50*/  HMMA.16816.F32 R172, R32, R136, R172 ;  /* 0x0000008820ac723c */ /* 0x000fe200000018ac */
[----:B------:R-:W-:Y:S01]  /*9a60*/  IMAD.IADD R5, R211, 0x1, -R9 ;  /* 0x00000001d3057824 */ /* 0x000fe200078e0a09 */
[----:B------:R-:W-:Y:S02]  /*9a70*/  I2F R10, R10 ;  /* 0x0000000a000a7306 */ /* 0x000fe40000201400 */
[----:B------:R-:W-:-:S03]  /*9a80*/  IABS R4, R4 ;  /* 0x0000000400047213 */ /* 0x000fc60000000000 */
[----:B------:R-:W-:Y:S01]  /*9a90*/  IMAD.IADD R137, R211, 0x1, -R234 ;  /* 0x00000001d3897824 */ /* 0x000fe200078e0aea */
[----:B------:R-:W-:Y:S01]  /*9aa0*/  HMMA.16816.F32 R156, R32, R6, R156 ;  /* 0x00000006209c723c */ /* 0x000fe2000000189c */
[----:B------:R-:W-:Y:S01]  /*9ab0*/  IMAD.MOV.U32 R235, RZ, RZ, R4 ;  /* 0x000000ffffeb7224 */ /* 0x000fe200078e0004 */
[----:B------:R-:W-:Y:S01]  /*9ac0*/  IABS R4, R5 ;  /* 0x0000000500047213 */ /* 0x000fe20000000000 */
[----:B------:R-:W-:Y:S01]  /*9ad0*/  IMAD.IADD R5, R214, 0x1, -R234 ;  /* 0x00000001d6057824 */ /* 0x000fe200078e0aea */
[----:B------:R-:W-:Y:S01]  /*9ae0*/  IABS R137, R137 ;  /* 0x0000008900897213 */ /* 0x000fe20000000000 */
[----:B------:R-:W-:Y:S02]  /*9af0*/  I2F R11, R11 ;  /* 0x0000000b000b7306 */ /* 0x000fe40000201400 */
[----:B------:R-:W-:Y:S01]  /*9b00*/  IMAD.MOV.U32 R136, RZ, RZ, R4 ;  /* 0x000000ffff887224 */ /* 0x000fe200078e0004 */
[----:B------:R-:W-:Y:S01]  /*9b10*/  IABS R4, R5 ;  /* 0x0000000500047213 */ /* 0x000fe20000000000 */
[C---:B--2---:R-:W-:Y:S04]  /*9b20*/  HMMA.16816.F32 R24, R140.reuse, R28, R24 ;  /* 0x0000001c8c18723c */ /* 0x044fe80000001818 */
[----:B------:R1:W-:Y:S03]  /*9b30*/  I2F R29, R4 ;  /* 0x00000004001d7306 */ /* 0x0003e60000201400 */
[----:B------:R-:W-:Y:S01]  /*9b40*/  IADD3 R28, R0, 0x39, RZ ;  /* 0x00000039001c7810 */ /* 0x000fe20007ffe0ff */
[----:B------:R-:W-:Y:S04]  /*9b50*/  HMMA.16816.F32 R20, R140, R30, R20 ;  /* 0x0000001e8c14723c */ /* 0x000fe80000001814 */
[----:B------:R-:W-:Y:S01]  /*9b60*/  I2F R31, R137 ;  /* 0x00000089001f7306 */ /* 0x000fe20000201400 */
[----:B------:R-:W-:-:S02]  /*9b70*/  IMAD.IADD R236, R214, 0x1, -R28 ;  /* 0x00000001d6ec7824 */ /* 0x000fc400078e0a1c */
[----:B------:R-:W-:Y:S01]  /*9b80*/  IMAD.IADD R30, R211, 0x1, -R28 ;  /* 0x00000001d31e7824 */ /* 0x000fe200078e0a1c */
[----:B------:R-:W-:Y:S02]  /*9b90*/  HMMA.16816.F32 R148, R32, R138, R148 ;  /* 0x0000008a2094723c */ /* 0x000fe40000001894 */
[----:B------:R-:W-:Y:S01]  /*9ba0*/  IABS R236, R236 ;  /* 0x000000ec00ec7213 */ /* 0x000fe20000000000 */
[----:B-1----:R-:W1:Y:S01]  /*9bb0*/  LDSM.16.M88.4 R4, [R188+0x4800] ;  /* 0x00480000bc04783b */ /* 0x002e620000000200 */
[----:B------:R-:W-:Y:S01]  /*9bc0*/  I2F R235, R235 ;  /* 0x000000eb00eb7306 */ /* 0x000fe20000201400 */
[----:B------:R-:W-:-:S03]  /*9bd0*/  IABS R30, R30 ;  /* 0x0000001e001e7213 */ /* 0x000fc60000000000 */
[----:B------:R-:W-:Y:S02]  /*9be0*/  FMUL.FTZ R238, R24, c[0x0][0x2ec] ;  /* 0x0000bb0018ee7a20 */ /* 0x000fe40000410000 */
[----:B------:R-:W-:Y:S02]  /*9bf0*/  FMUL.FTZ R24, R25, c[0x0][0x2ec] ;  /* 0x0000bb0019187a20 */ /* 0x000fe40000410000 */
[----:B------:R-:W-:Y:S01]  /*9c00*/  FMUL.FTZ R26, R26, c[0x0][0x2ec] ;  /* 0x0000bb001a1a7a20 */ /* 0x000fe20000410000 */
[----:B------:R-:W-:Y:S01]  /*9c10*/  I2F R136, R136 ;  /* 0x0000008800887306 */ /* 0x000fe20000201400 */
[----:B------:R-:W-:Y:S02]  /*9c20*/  FMUL.FTZ R25, R27, c[0x0][0x2ec] ;  /* 0x0000bb001b197a20 */ /* 0x000fe40000410000 */
[----:B------:R-:W-:Y:S02]  /*9c30*/  FMUL.FTZ R20, R20, c[0x0][0x2ec] ;  /* 0x0000bb0014147a20 */ /* 0x000fe40000410000 */
[----:B------:R-:W-:-:S02]  /*9c40*/  FMUL.FTZ R21, R21, c[0x0][0x2ec] ;  /* 0x0000bb0015157a20 */ /* 0x000fc40000410000 */
[----:B------:R-:W-:Y:S01]  /*9c50*/  FMUL.FTZ R242, R22, c[0x0][0x2ec] ;  /* 0x0000bb0016f27a20 */ /* 0x000fe20000410000 */
[----:B------:R-:W-:Y:S01]  /*9c60*/  MUFU.TANH R238, R238 ;  /* 0x000000ee00ee7308 */ /* 0x000fe20000002400 */
[----:B------:R-:W-:-:S07]  /*9c70*/  FMUL.FTZ R22, R23, c[0x0][0x2ec] ;  /* 0x0000bb0017167a20 */ /* 0x000fce0000410000 */
[----:B------:R-:W2:Y:S08]  /*9c80*/  MUFU.TANH R24, R24 ;  /* 0x0000001800187308 */ /* 0x000eb00000002400 */
[----:B------:R-:W3:Y:S01]  /*9c90*/  MUFU.TANH R240, R20 ;  /* 0x0000001400f07308 */ /* 0x000ee20000002400 */
[C---:B-1----:R-:W-:Y:S07]  /*9ca0*/  HMMA.16816.F32 R16, R140.reuse, R4, R16 ;  /* 0x000000048c10723c */ /* 0x042fee0000001810 */
[----:B------:R-:W1:Y:S01]  /*9cb0*/  MUFU.TANH R137, R26 ;  /* 0x0000001a00897308 */ /* 0x000e620000002400 */
[----:B--2---:R-:W-:Y:S01]  /*9cc0*/  FFMA.FTZ R24, R145, -UR24, R24 ;  /* 0x8000001891187c23 */ /* 0x004fe20008010018 */
[----:B------:R-:W-:Y:S01]  /*9cd0*/  HMMA.16816.F32 R12, R140, R6, R12 ;  /* 0x000000068c0c723c */ /* 0x000fe2000000180c */
[----:B------:R-:W2:Y:S05]  /*9ce0*/  LDSM.16.M88.4 R4, [R188+0x5000] ;  /* 0x00500000bc04783b */ /* 0x000eaa0000000200 */
[----:B------:R-:W4:Y:S01]  /*9cf0*/  MUFU.TANH R21, R21 ;  /* 0x0000001500157308 */ /* 0x000f220000002400 */
[----:B---3--:R-:W-:-:S02]  /*9d00*/  FFMA.FTZ R2, R155, -UR24, R240 ;  /* 0x800000189b027c23 */ /* 0x008fc400080100f0 */
[----:B-1----:R-:W-:-:S05]  /*9d10*/  FFMA.FTZ R0, R144, -UR24, R137 ;  /* 0x8000001890007c23 */ /* 0x002fca0008010089 */
[----:B------:R-:W1:Y:S01]  /*9d20*/  MUFU.TANH R25, R25 ;  /* 0x0000001900197308 */ /* 0x000e620000002400 */
[----:B------:R-:W-:Y:S01]  /*9d30*/  FSEL R0, R0, -INF , !P5 ;  /* 0xff80000000007808 */ /* 0x000fe20006800000 */
[----:B------:R-:W-:Y:S01]  /*9d40*/  FMUL.FTZ R26, R16, c[0x0][0x2ec] ;  /* 0x0000bb00101a7a20 */ /* 0x000fe20000410000 */
[----:B------:R-:W-:Y:S01]  /*9d50*/  ISETP.GE.AND P5, PT, R147, R207, PT ;  /* 0x000000cf9300720c */ /* 0x000fe20003fa6270 */
[----:B------:R-:W-:-:S04]  /*9d60*/  FMUL.FTZ R16, R17, c[0x0][0x2ec] ;  /* 0x0000bb0011107a20 */ /* 0x000fc80000410000 */
[----:B------:R-:W-:Y:S01]  /*9d70*/  MUFU.TANH R242, R242 ;  /* 0x000000f200f27308 */ /* 0x000fe20000002400 */
[----:B------:R-:W-:Y:S01]  /*9d80*/  FMUL.FTZ R23, R18, c[0x0][0x2ec] ;  /* 0x0000bb0012177a20 */ /* 0x000fe20000410000 */
[----:B------:R-:W-:Y:S01]  /*9d90*/  ISETP.LT.OR P5, PT, R147, R210, P5 ;  /* 0x000000d29300720c */ /* 0x000fe20002fa1670 */
[----:B------:R-:W-:Y:S02]  /*9da0*/  FMUL.FTZ R18, R19, c[0x0][0x2ec] ;  /* 0x0000bb0013127a20 */ /* 0x000fe40000410000 */
[----:B------:R-:W-:Y:S02]  /*9db0*/  FMUL.FTZ R20, R12, c[0x0][0x2ec] ;  /* 0x0000bb000c147a20 */ /* 0x000fe40000410000 */
[----:B------:R-:W-:Y:S01]  /*9dc0*/  FFMA.FTZ R12, R135, -UR24, R238 ;  /* 0x80000018870c7c23 */ /* 0x000fe200080100ee */
[----:B------:R-:W3:Y:S01]  /*9dd0*/  MUFU.TANH R26, R26 ;  /* 0x0000001a001a7308 */ /* 0x000ee20000002400 */
[----:B------:R-:W-:Y:S02]  /*9de0*/  FMUL.FTZ R14, R14, c[0x0][0x2ec] ;  /* 0x0000bb000e0e7a20 */ /* 0x000fe40000410000 */
[----:B------:R-:W-:Y:S01]  /*9df0*/  FMUL.FTZ R13, R13, c[0x0][0x2ec] ;  /* 0x0000bb000d0d7a20 */ /* 0x000fe20000410000 */
[----:B------:R-:W-:Y:S01]  /*9e00*/  FSEL R12, R12, -INF , !P4 ;  /* 0xff8000000c0c7808 */ /* 0x000fe20006000000 */
[----:B----4-:R-:W-:Y:S01]  /*9e10*/  FFMA.FTZ R21, R154, -UR24, R21 ;  /* 0x800000189a157c23 */ /* 0x010fe20008010015 */
[----:B------:R-:W-:Y:S01]  /*9e20*/  ISETP.GE.AND P4, PT, R147, R212, PT ;  /* 0x000000d49300720c */ /* 0x000fe20003f86270 */
[----:B------:R-:W-:Y:S01]  /*9e30*/  FMUL.FTZ R144, R15, c[0x0][0x2ec] ;  /* 0x0000bb000f907a20 */ /* 0x000fe20000410000 */
[----:B------:R-:W4:Y:S01]  /*9e40*/  MUFU.TANH R16, R16 ;  /* 0x0000001000107308 */ /* 0x000f220000002400 */
[----:B-1----:R-:W-:Y:S01]  /*9e50*/  FFMA.FTZ R15, R152, -UR24, R25 ;  /* 0x80000018980f7c23 */ /* 0x002fe20008010019 */
[----:B------:R-:W-:Y:S01]  /*9e60*/  ISETP.LT.OR P4, PT, R147, R213, P4 ;  /* 0x000000d59300720c */ /* 0x000fe20002781670 */
[----:B--2---:R-:W-:Y:S03]  /*9e70*/  HMMA.16816.F32 R160, R140, R4, R160 ;  /* 0x000000048ca0723c */ /* 0x004fe600000018a0 */
[----:B------:R-:W-:-:S02]  /*9e80*/  FSEL R2, R2, -INF , !P4 ;  /* 0xff80000002027808 */ /* 0x000fc40006000000 */
[----:B------:R-:W1:Y:S01]  /*9e90*/  MUFU.TANH R22, R22 ;  /* 0x0000001600167308 */ /* 0x000e620000002400 */
[C---:B------:R-:W-:Y:S01]  /*9ea0*/  ISETP.GE.AND P4, PT, R164.reuse, R212, PT ;  /* 0x000000d4a400720c */ /* 0x040fe20003f86270 */
[----:B---3--:R-:W-:Y:S01]  /*9eb0*/  FFMA.FTZ R26, R167, -UR24, R26 ;  /* 0x80000018a71a7c23 */ /* 0x008fe2000801001a */
[----:B------:R-:W-:Y:S02]  /*9ec0*/  FSEL R15, R15, -INF , !P0 ;  /* 0xff8000000f0f7808 */ /* 0x000fe40004000000 */
[----:B------:R-:W-:Y:S01]  /*9ed0*/  ISETP.LT.OR P4, PT, R164, R213, P4 ;  /* 0x000000d5a400720c */ /* 0x000fe20002781670 */
[----:B------:R-:W-:Y:S01]  /*9ee0*/  HMMA.16816.F32 R156, R140, R6, R156 ;  /* 0x000000068c9c723c */ /* 0x000fe2000000189c */
[----:B------:R-:W2:Y:S01]  /*9ef0*/  LDSM.16.M88.4 R4, [R188+0x5800] ;  /* 0x00580000bc04783b */ /* 0x000ea20000000200 */
[----:B------:R3:W-:Y:S01]  /*9f00*/  MUFU.TANH R19, R14 ;  /* 0x0000000e00137308 */ /* 0x0007e20000002400 */
[----:B------:R-:W-:Y:S01]  /*9f10*/  ISETP.GE.AND P0, PT, R146, R207, PT ;  /* 0x000000cf9200720c */ /* 0x000fe20003f06270 */
[----:B----4-:R-:W-:Y:S01]  /*9f20*/  FFMA.FTZ R16, R169, -UR24, R16 ;  /* 0x80000018a9107c23 */ /* 0x010fe20008010010 */
[----:B------:R-:W-:Y:S01]  /*9f30*/  FSEL R26, R26, -INF , !P4 ;  /* 0xff8000001a1a7808 */ /* 0x000fe20006000000 */
[----:B------:R-:W-:-:S04]  /*9f40*/  DEPBAR.LE SB0, 0x0 ;  /* 0x000080000000791a */ /* 0x000fc80000000000 */
[----:B------:R-:W4:Y:S01]  /*9f50*/  MUFU.TANH R20, R20 ;  /* 0x0000001400147308 */ /* 0x000f220000002400 */
[----:B------:R-:W-:Y:S01]  /*9f60*/  ISETP.GE.AND P4, PT, R170, R212, PT ;  /* 0x000000d4aa00720c */ /* 0x000fe20003f86270 */
[----:B-1----:R-:W-:Y:S01]  /*9f70*/  FFMA.FTZ R22, R165, -UR24, R22 ;  /* 0x80000018a5167c23 */ /* 0x002fe20008010016 */
[----:B------:R-:W-:Y:S02]  /*9f80*/  ISETP.LT.OR P0, PT, R146, R210, P0 ;  /* 0x000000d29200720c */ /* 0x000fe40000701670 */
[----:B------:R-:W-:Y:S01]  /*9f90*/  ISETP.LT.OR P4, PT, R170, R213, P4 ;  /* 0x000000d5aa00720c */ /* 0x000fe20002781670 */
[----:B------:R-:W-:Y:S01]  /*9fa0*/  FMUL.FTZ R135, R160, c[0x0][0x2ec] ;  /* 0x0000bb00a0877a20 */ /* 0x000fe20000410000 */
[----:B------:R-:W-:Y:S01]  /*9fb0*/  FSEL R33, R22, -INF , !P0 ;  /* 0xff80000016217808 */ /* 0x000fe20004000000 */
[----:B------:R1:W5:Y:S01]  /*9fc0*/  MUFU.TANH R17, R13 ;  /* 0x0000000d00117308 */ /* 0x0003620000002400 */
[----:B---3--:R-:W-:Y:S01]  /*9fd0*/  FSEL R14, R24, -INF , !P6 ;  /* 0xff800000180e7808 */ /* 0x008fe20007000000 */
[----:B------:R-:W-:Y:S01]  /*9fe0*/  FMUL.FTZ R138, R162, c[0x0][0x2ec] ;  /* 0x0000bb00a28a7a20 */ /* 0x000fe20000410000 */
[----:B------:R-:W-:Y:S01]  /*9ff0*/  ISETP.GE.AND P6, PT, R146, R212, PT ;  /* 0x000000d49200720c */ /* 0x000fe20003fc6270 */
[----:B------:R-:W-:Y:S01]  /*a000*/  FMUL.FTZ R34, R163, c[0x0][0x2ec] ;  /* 0x0000bb00a3227a20 */ /* 0x000fe20000410000 */
[----:B------:R-:W-:Y:S01]  /*a010*/  ISETP.GE.AND P0, PT, R166, R207, PT ;  /* 0x000000cfa600720c */ /* 0x000fe20003f06270 */
[----:B------:R-:W-:Y:S01]  /*a020*/  FMUL.FTZ R35, R156, c[0x0][0x2ec] ;  /* 0x0000bb009c237a20 */ /* 0x000fe20000410000 */
[-C--:B------:R-:W-:Y:S01]  /*a030*/  ISETP.LT.OR P6, PT, R146, R213.reuse, P6 ;  /* 0x000000d59200720c */ /* 0x080fe200037c1670 */
[----:B------:R-:W3:Y:S01]  /*a040*/  MUFU.TANH R23, R23 ;  /* 0x0000001700177308 */ /* 0x000ee20000002400 */
[----:B----4-:R-:W-:Y:S01]  /*a050*/  FFMA.FTZ R20, R179, -UR24, R20 ;  /* 0x80000018b3147c23 */ /* 0x010fe20008010014 */
[C---:B------:R-:W-:Y:S01]  /*a060*/  ISETP.LT.OR P0, PT, R166.reuse, R210, P0 ;  /* 0x000000d2a600720c */ /* 0x040fe20000701670 */
[----:B------:R-:W-:Y:S01]  /*a070*/  FMUL.FTZ R161, R161, c[0x0][0x2ec] ;  /* 0x0000bb00a1a17a20 */ /* 0x000fe20000410000 */
[----:B------:R-:W-:Y:S01]  /*a080*/  FSEL R32, R21, -INF , !P6 ;  /* 0xff80000015207808 */ /* 0x000fe20007000000 */
[----:B------:R-:W-:Y:S01]  /*a090*/  FMUL.FTZ R159, R159, c[0x0][0x2ec] ;  /* 0x0000bb009f9f7a20 */ /* 0x000fe20000410000 */
[CC--:B------:R-:W-:Y:S01]  /*a0a0*/  ISETP.GE.AND P6, PT, R166.reuse, R212.reuse, PT ;  /* 0x000000d4a600720c */ /* 0x0c0fe20003fc6270 */
[----:B------:R-:W-:Y:S01]  /*a0b0*/  FMUL.FTZ R157, R157, c[0x0][0x2ec] ;  /* 0x0000bb009d9d7a20 */ /* 0x000fe20000410000 */
[----:B------:R-:W4:Y:S01]  /*a0c0*/  MUFU.TANH R18, R18 ;  /* 0x0000001200127308 */ /* 0x000f220000002400 */
[----:B-1----:R-:W-:Y:S01]  /*a0d0*/  FFMA.FTZ R13, R153, -UR24, R242 ;  /* 0x80000018990d7c23 */ /* 0x002fe200080100f2 */
[----:B------:R-:W-:Y:S01]  /*a0e0*/  ISETP.LT.OR P6, PT, R166, R213, P6 ;  /* 0x000000d5a600720c */ /* 0x000fe200037c1670 */
[----:B-----5:R-:W-:Y:S01]  /*a0f0*/  FFMA.FTZ R17, R216, -UR24, R17 ;  /* 0x80000018d8117c23 */ /* 0x020fe20008010011 */
[----:B------:R-:W-:Y:S01]  /*a100*/  FSEL R22, R20, -INF , !P4 ;  /* 0xff80000014167808 */ /* 0x000fe20006000000 */
[----:B------:R-:W-:Y:S01]  /*a110*/  FFMA.FTZ R21, R220, -UR24, R19 ;  /* 0x80000018dc157c23 */ /* 0x000fe20008010013 */
[----:B------:R-:W-:Y:S01]  /*a120*/  FSEL R24, R16, -INF , !P6 ;  /* 0xff80000010187808 */ /* 0x000fe20007000000 */
[----:B--2---:R-:W-:Y:S01]  /*a130*/  HMMA.16816.F32 R172, R140, R4, R172 ;  /* 0x000000048cac723c */ /* 0x004fe200000018ac */
[----:B------:R-:W1:Y:S01]  /*a140*/  MUFU.TANH R135, R135 ;  /* 0x0000008700877308 */ /* 0x000e620000002400 */
[----:B------:R-:W-:Y:S01]  /*a150*/  ISETP.GE.AND P6, PT, R178, R212, PT ;  /* 0x000000d4b200720c */ /* 0x000fe20003fc6270 */
[----:B---3--:R-:W-:Y:S01]  /*a160*/  FFMA.FTZ R23, R168, -UR24, R23 ;  /* 0x80000018a8177c23 */ /* 0x008fe20008010017 */
[----:B------:R-:W-:Y:S01]  /*a170*/  FSEL R13, R13, -INF , !P5 ;  /* 0xff8000000d0d7808 */ /* 0x000fe20006800000 */
[----:B------:R-:W-:Y:S01]  /*a180*/  FMUL.FTZ R16, R158, c[0x0][0x2ec] ;  /* 0x0000bb009e107a20 */ /* 0x000fe20000410000 */
[----:B------:R-:W-:-:S02]  /*a190*/  ISETP.GE.AND P5, PT, R164, R207, PT ;  /* 0x000000cfa400720c */ /* 0x000fc40003fa6270 */
[----:B------:R-:W-:Y:S01]  /*a1a0*/  HMMA.16816.F32 R4, R140, R6, R148 ;  /* 0x000000068c04723c */ /* 0x000fe20000001894 */
[----:B------:R-:W2:Y:S01]  /*a1b0*/  MUFU.TANH R144, R144 ;  /* 0x0000009000907308 */ /* 0x000ea20000002400 */
[----:B------:R-:W-:Y:S01]  /*a1c0*/  ISETP.GE.AND P4, PT, R223, R212, PT ;  /* 0x000000d4df00720c */ /* 0x000fe20003f86270 */
[----:B----4-:R-:W-:Y:S01]  /*a1d0*/  FFMA.FTZ R18, R171, -UR24, R18 ;  /* 0x80000018ab127c23 */ /* 0x010fe20008010012 */
[-C--:B------:R-:W-:Y:S02]  /*a1e0*/  ISETP.LT.OR P6, PT, R178, R213.reuse, P6 ;  /* 0x000000d5b200720c */ /* 0x080fe400037c1670 */
[----:B------:R-:W-:Y:S02]  /*a1f0*/  ISETP.LT.OR P5, PT, R164, R210, P5 ;  /* 0x000000d2a400720c */ /* 0x000fe40002fa1670 */
[----:B------:R-:W-:Y:S01]  /*a200*/  ISETP.LT.OR P4, PT, R223, R213, P4 ;  /* 0x000000d5df00720c */ /* 0x000fe20002781670 */
[----:B------:R-:W3:Y:S01]  /*a210*/  MUFU.TANH R35, R35 ;  /* 0x0000002300237308 */ /* 0x000ee20000002400 */
[----:B-1----:R-:W-:Y:S01]  /*a220*/  FFMA.FTZ R135, R224, -UR24, R135 ;  /* 0x80000018e0877c23 */ /* 0x002fe20008010087 */
[----:B------:R-:W-:-:S02]  /*a230*/  FSEL R20, R17, -INF , !P6 ;  /* 0xff80000011147808 */ /* 0x000fc40007000000 */
[----:B------:R-:W-:Y:S02]  /*a240*/  FSEL R25, R23, -INF , !P5 ;  /* 0xff80000017197808 */ /* 0x000fe40006800000 */
[----:B------:R-:W-:Y:S01]  /*a250*/  FSEL R27, R18, -INF , !P0 ;  /* 0xff800000121b7808 */ /* 0x000fe20004000000 */
[----:B------:R-:W-:Y:S01]  /*a260*/  FMUL.FTZ R172, R172, c[0x0][0x2ec] ;  /* 0x0000bb00acac7a20 */ /* 0x000fe20000410000 */
[----:B------:R-:W1:Y:S01]  /*a270*/  MUFU.TANH R146, R161 ;  /* 0x000000a100927308 */ /* 0x000e620000002400 */
[-C--:B------:R-:W-:Y:S01]  /*a280*/  ISETP.GE.AND P5, PT, R170, R207.reuse, PT ;  /* 0x000000cfaa00720c */ /* 0x080fe20003fa6270 */
[----:B--2---:R-:W-:Y:S01]  /*a290*/  FFMA.FTZ R23, R215, -UR24, R144 ;  /* 0x80000018d7177c23 */ /* 0x004fe20008010090 */
[----:B------:R-:W-:Y:S01]  /*a2a0*/  ISETP.GE.AND P0, PT, R178, R207, PT ;  /* 0x000000cfb200720c */ /* 0x000fe20003f06270 */
[----:B------:R-:W-:Y:S01]  /*a2b0*/  FMUL.FTZ R18, R173, c[0x0][0x2ec] ;  /* 0x0000bb00ad127a20 */ /* 0x000fe20000410000 */
[----:B------:R-:W-:Y:S01]  /*a2c0*/  FSEL R168, R135, -INF , !P4 ;  /* 0xff80000087a87808 */ /* 0x000fe20006000000 */
[----:B------:R-:W-:Y:S01]  /*a2d0*/  FMUL.FTZ R174, R174, c[0x0][0x2ec] ;  /* 0x0000bb00aeae7a20 */ /* 0x000fe20000410000 */
[----:B------:R-:W-:Y:S01]  /*a2e0*/  ISETP.GE.AND P4, PT, R226, R212, PT ;  /* 0x000000d4e200720c */ /* 0x000fe20003f86270 */
[----:B------:R-:W2:Y:S01]  /*a2f0*/  MUFU.TANH R138, R138 ;  /* 0x0000008a008a7308 */ /* 0x000ea20000002400 */
[----:B------:R-:W-:Y:S01]  /*a300*/  FMUL.FTZ R4, R4, c[0x0][0x2ec] ;  /* 0x0000bb0004047a20 */ /* 0x000fe20000410000 */
[-C--:B------:R-:W-:Y:S01]  /*a310*/  ISETP.LT.OR P5, PT, R170, R210.reuse, P5 ;  /* 0x000000d2aa00720c */ /* 0x080fe20002fa1670 */
[----:B---3--:R-:W-:Y:S01]  /*a320*/  FFMA.FTZ R35, R230, -UR24, R35 ;  /* 0x80000018e6237c23 */ /* 0x008fe20008010023 */
[----:B------:R-:W-:Y:S01]  /*a330*/  ISETP.LT.OR P0, PT, R178, R210, P0 ;  /* 0x000000d2b200720c */ /* 0x000fe20000701670 */
[----:B------:R-:W-:Y:S01]  /*a340*/  FMUL.FTZ R175, R175, c[0x0][0x2ec] ;  /* 0x0000bb00afaf7a20 */ /* 0x000fe20000410000 */
[----:B------:R-:W-:Y:S01]  /*a350*/  ISETP.LT.OR P4, PT, R226, R213, P4 ;  /* 0x000000d5e200720c */ /* 0x000fe20002781670 */
[----:B------:R-:W-:Y:S01]  /*a360*/  FMUL.FTZ R5, R5, c[0x0][0x2ec] ;  /* 0x0000bb0005057a20 */ /* 0x000fe20000410000 */
[----:B------:R-:W3:Y:S01]  /*a370*/  MUFU.TANH R34, R34 ;  /* 0x0000002200227308 */ /* 0x000ee20000002400 */
[----:B------:R-:W-:Y:S01]  /*a380*/  FSEL R21, R21, -INF , !P5 ;  /* 0xff80000015157808 */ /* 0x000fe20006800000 */
[----:B-1----:R-:W-:Y:S01]  /*a390*/  FFMA.FTZ R146, R227, -UR24, R146 ;  /* 0x80000018e3927c23 */ /* 0x002fe20008010092 */
[----:B------:R-:W-:Y:S01]  /*a3a0*/  FSEL R23, R23, -INF , !P0 ;  /* 0xff80000017177808 */ /* 0x000fe20004000000 */
[----:B------:R-:W-:Y:S01]  /*a3b0*/  FMUL.FTZ R6, R6, c[0x0][0x2ec] ;  /* 0x0000bb0006067a20 */ /* 0x000fe20000410000 */
[-C--:B------:R-:W-:Y:S01]  /*a3c0*/  ISETP.GE.AND P5, PT, R223, R207.reuse, PT ;  /* 0x000000cfdf00720c */ /* 0x080fe20003fa6270 */
[----:B------:R-:W-:Y:S01]  /*a3d0*/  FMUL.FTZ R7, R7, c[0x0][0x2ec] ;  /* 0x0000bb0007077a20 */ /* 0x000fe20000410000 */
[C---:B------:R-:W-:Y:S01]  /*a3e0*/  ISETP.GE.AND P6, PT, R222.reuse, R212, PT ;  /* 0x000000d4de00720c */ /* 0x040fe20003fc6270 */
[----:B------:R-:W1:Y:S01]  /*a3f0*/  MUFU.TANH R17, R172 ;  /* 0x000000ac00117308 */ /* 0x000e620000002400 */
[----:B------:R-:W-:Y:S01]  /*a400*/  ISETP.GE.AND P0, PT, R222, R207, PT ;  /* 0x000000cfde00720c */ /* 0x000fe20003f06270 */
[----:B--2---:R-:W-:Y:S01]  /*a410*/  FFMA.FTZ R138, R225, -UR24, R138 ;  /* 0x80000018e18a7c23 */ /* 0x004fe2000801008a */
[----:B------:R-:W-:-:S02]  /*a420*/  FSEL R166, R35, -INF , !P4 ;  /* 0xff80000023a67808 */ /* 0x000fc40006000000 */
[----:B------:R-:W-:Y:S02]  /*a430*/  ISETP.GE.AND P4, PT, R231, R212, PT ;  /* 0x000000d4e700720c */ /* 0x000fe40003f86270 */
[-C--:B------:R-:W-:Y:S01]  /*a440*/  ISETP.LT.OR P5, PT, R223, R210.reuse, P5 ;  /* 0x000000d2df00720c */ /* 0x080fe20002fa1670 */
[----:B------:R-:W2:Y:S01]  /*a450*/  MUFU.TANH R19, R157 ;  /* 0x0000009d00137308 */ /* 0x000ea20000002400 */
[----:B---3--:R-:W-:Y:S01]  /*a460*/  FFMA.FTZ R34, R229, -UR24, R34 ;  /* 0x80000018e5227c23 */ /* 0x008fe20008010022 */
[CC--:B------:R-:W-:Y:S01]  /*a470*/  ISETP.LT.OR P6, PT, R222.reuse, R213.reuse, P6 ;  /* 0x000000d5de00720c */ /* 0x0c0fe200037c1670 */
[----:B------:R-:W-:Y:S01]  /*a480*/  IMAD.MOV.U32 R223, RZ, RZ, R177 ;  /* 0x000000ffffdf7224 */ /* 0x000fe200078e00b1 */
[----:B------:R-:W-:Y:S01]  /*a490*/  ISETP.LT.OR P0, PT, R222, R210, P0 ;  /* 0x000000d2de00720c */ /* 0x000fe20000701670 */
[----:B------:R-:W-:Y:S01]  /*a4a0*/  IMAD.MOV.U32 R222, RZ, RZ, R176 ;  /* 0x000000ffffde7224 */ /* 0x000fe200078e00b0 */
[----:B------:R-:W-:Y:S02]  /*a4b0*/  ISETP.LT.OR P4, PT, R231, R213, P4 ;  /* 0x000000d5e700720c */ /* 0x000fe40002781670 */
[----:B------:R-:W3:Y:S01]  /*a4c0*/  MUFU.TANH R16, R16 ;  /* 0x0000001000107308 */ /* 0x000ee20000002400 */
[----:B-1----:R-:W-:Y:S01]  /*a4d0*/  FFMA.FTZ R10, R10, -UR24, R17 ;  /* 0x800000180a0a7c23 */ /* 0x002fe20008010011 */
[----:B------:R-:W-:-:S02]  /*a4e0*/  FSEL R169, R138, -INF , !P5 ;  /* 0xff8000008aa97808 */ /* 0x000fc40006800000 */
[----:B------:R-:W-:Y:S02]  /*a4f0*/  FSEL R170, R146, -INF , !P6 ;  /* 0xff80000092aa7808 */ /* 0x000fe40007000000 */
[----:B------:R-:W-:Y:S02]  /*a500*/  FSEL R167, R34, -INF , !P0 ;  /* 0xff80000022a77808 */ /* 0x000fe40004000000 */
[----:B------:R-:W1:Y:S01]  /*a510*/  MUFU.TANH R159, R159 ;  /* 0x0000009f009f7308 */ /* 0x000e620000002400 */
[-C--:B------:R-:W-:Y:S01]  /*a520*/  ISETP.GE.AND P5, PT, R226, R207.reuse, PT ;  /* 0x000000cfe200720c */ /* 0x080fe20003fa6270 */
[----:B--2---:R-:W-:Y:S01]  /*a530*/  FFMA.FTZ R19, R232, -UR24, R19 ;  /* 0x80000018e8137c23 */ /* 0x004fe20008010013 */
[CC--:B------:R-:W-:Y:S02]  /*a540*/  ISETP.GE.AND P6, PT, R228.reuse, R212.reuse, PT ;  /* 0x000000d4e400720c */ /* 0x0c0fe40003fc6270 */
[----:B------:R-:W-:Y:S02]  /*a550*/  ISETP.GE.AND P0, PT, R228, R207, PT ;  /* 0x000000cfe400720c */ /* 0x000fe40003f06270 */
[----:B------:R-:W-:Y:S01]  /*a560*/  FSEL R154, R10, -INF , !P4 ;  /* 0xff8000000a9a7808 */ /* 0x000fe20006000000 */
[----:B------:R-:W2:Y:S01]  /*a570*/  MUFU.TANH R4, R4 ;  /* 0x0000000400047308 */ /* 0x000ea20000002400 */
[----:B------:R-:W-:Y:S01]  /*a580*/  ISETP.GE.AND P4, PT, R234, R212, PT ;  /* 0x000000d4ea00720c */ /* 0x000fe20003f86270 */
[----:B---3--:R-:W-:Y:S01]  /*a590*/  FFMA.FTZ R16, R233, -UR24, R16 ;  /* 0x80000018e9107c23 */ /* 0x008fe20008010010 */
[----:B------:R-:W-:-:S02]  /*a5a0*/  ISETP.LT.OR P5, PT, R226, R210, P5 ;  /* 0x000000d2e200720c */ /* 0x000fc40002fa1670 */
[CC--:B------:R-:W-:Y:S02]  /*a5b0*/  ISETP.LT.OR P6, PT, R228.reuse, R213.reuse, P6 ;  /* 0x000000d5e400720c */ /* 0x0c0fe400037c1670 */
[----:B------:R-:W-:Y:S01]  /*a5c0*/  ISETP.LT.OR P0, PT, R228, R210, P0 ;  /* 0x000000d2e400720c */ /* 0x000fe20000701670 */
[----:B------:R-:W3:Y:S01]  /*a5d0*/  MUFU.TANH R18, R18 ;  /* 0x0000001200127308 */ /* 0x000ee20000002400 */
[----:B-1----:R-:W-:Y:S01]  /*a5e0*/  FFMA.FTZ R8, R8, -UR24, R159 ;  /* 0x8000001808087c23 */ /* 0x002fe2000801009f */
[----:B------:R-:W-:Y:S02]  /*a5f0*/  ISETP.LT.OR P4, PT, R234, R213, P4 ;  /* 0x000000d5ea00720c */ /* 0x000fe40002781670 */
[----:B------:R-:W-:Y:S02]  /*a600*/  FSEL R165, R16, -INF , !P5 ;  /* 0xff80000010a57808 */ /* 0x000fe40006800000 */
[----:B------:R-:W-:Y:S02]  /*a610*/  FSEL R164, R19, -INF , !P6 ;  /* 0xff80000013a47808 */ /* 0x000fe40007000000 */
[----:B------:R-:W1:Y:S01]  /*a620*/  MUFU.TANH R174, R174 ;  /* 0x000000ae00ae7308 */ /* 0x000e620000002400 */
[----:B--2---:R-:W-:Y:S01]  /*a630*/  FFMA.FTZ R4, R29, -UR24, R4 ;  /* 0x800000181d047c23 */ /* 0x004fe20008010004 */
[----:B------:R-:W-:-:S02]  /*a640*/  FSEL R163, R8, -INF , !P0 ;  /* 0xff80000008a37808 */ /* 0x000fc40004000000 */
[-C--:B------:R-:W-:Y:S02]  /*a650*/  ISETP.GE.AND P5, PT, R231, R207.reuse, PT ;  /* 0x000000cfe700720c */ /* 0x080fe40003fa6270 */
[C---:B------:R-:W-:Y:S02]  /*a660*/  ISETP.GE.AND P6, PT, R9.reuse, R212, PT ;  /* 0x000000d40900720c */ /* 0x040fe40003fc6270 */
[----:B------:R-:W2:Y:S01]  /*a670*/  MUFU.TANH R175, R175 ;  /* 0x000000af00af7308 */ /* 0x000ea20000002400 */
[----:B------:R-:W-:Y:S01]  /*a680*/  ISETP.GE.AND P0, PT, R9, R207, PT ;  /* 0x000000cf0900720c */ /* 0x000fe20003f06270 */
[----:B---3--:R-:W-:Y:S01]  /*a690*/  FFMA.FTZ R18, R235, -UR24, R18 ;  /* 0x80000018eb127c23 */ /* 0x008fe20008010012 */
[----:B------:R-:W-:Y:S02]  /*a6a0*/  FSEL R138, R4, -INF , !P4 ;  /* 0xff800000048a7808 */ /* 0x000fe40006000000 */
[----:B------:R-:W-:Y:S02]  /*a6b0*/  PLOP3.LUT P4, PT, PT, PT, UP0, 0x80, 0x0 ;  /* 0x000000000000781c */ /* 0x000fe40003f8f008 */
[----:B------:R-:W-:Y:S01]  /*a6c0*/  ISETP.LT.OR P5, PT, R231, R210, P5 ;  /* 0x000000d2e700720c */ /* 0x000fe20002fa1670 */
[----:B------:R-:W-:Y:S01]  /*a6d0*/  I2F R236, R236 ;  /* 0x000000ec00ec7306 */ /* 0x000fe20000201400 */
[----:B-1----:R-:W-:Y:S01]  /*a6e0*/  FFMA.FTZ R11, R11, -UR24, R174 ;  /* 0x800000180b0b7c23 */ /* 0x002fe200080100ae */
[----:B------:R-:W-:-:S02]  /*a6f0*/  ISETP.LT.OR P6, PT, R9, R213, P6 ;  /* 0x000000d50900720c */ /* 0x000fc400037c1670 */
[----:B------:R-:W-:Y:S02]  /*a700*/  ISETP.LT.OR P0, PT, R9, R210, P0 ;  /* 0x000000d20900720c */ /* 0x000fe40000701670 */
[----:B------:R-:W-:Y:S02]  /*a710*/  FSEL R151, R11, -INF , !P5 ;  /* 0xff8000000b977808 */ /* 0x000fe40006800000 */
[----:B------:R-:W-:Y:S01]  /*a720*/  I2F R30, R30 ;  /* 0x0000001e001e7306 */ /* 0x000fe20000201400 */
[----:B--2---:R-:W-:Y:S01]  /*a730*/  FFMA.FTZ R136, R136, -UR24, R175 ;  /* 0x8000001888887c23 */ /* 0x004fe200080100af */
[----:B------:R-:W-:Y:S01]  /*a740*/  FSEL R152, R18, -INF , !P6 ;  /* 0xff80000012987808 */ /* 0x000fe20007000000 */
[----:B------:R-:W-:Y:S01]  /*a750*/  BAR.SYNC.DEFER_BLOCKING 0x0 ;  /* 0x0000000000007b1d */ /* 0x000fe20000010000 */
[----:B------:R-:W-:Y:S02]  /*a760*/  ISETP.GE.AND P5, PT, R234, R207, PT ;  /* 0x000000cfea00720c */ /* 0x000fe40003fa6270 */
[----:B------:R-:W-:-:S02]  /*a770*/  FSEL R137, R136, -INF , !P0 ;  /* 0xff80000088897808 */ /* 0x000fc40004000000 */
[C---:B------:R-:W-:Y:S01]  /*a780*/  ISETP.GE.AND P6, PT, R28.reuse, R212, PT ;  /* 0x000000d41c00720c */ /* 0x040fe20003fc6270 */
[----:B------:R-:W1:Y:S01]  /*a790*/  MUFU.TANH R5, R5 ;  /* 0x0000000500057308 */ /* 0x000e620000002400 */
[----:B------:R-:W-:Y:S02]  /*a7a0*/  ISETP.GE.AND P0, PT, R28, R207, PT ;  /* 0x000000cf1c00720c */ /* 0x000fe40003f06270 */
[-C--:B------:R-:W-:Y:S02]  /*a7b0*/  ISETP.LT.OR P5, PT, R234, R210.reuse, P5 ;  /* 0x000000d2ea00720c */ /* 0x080fe40002fa1670 */
[C---:B------:R-:W-:Y:S02]  /*a7c0*/  ISETP.LT.OR P6, PT, R28.reuse, R213, P6 ;  /* 0x000000d51c00720c */ /* 0x040fe400037c1670 */
[----:B------:R-:W-:Y:S01]  /*a7d0*/  ISETP.LT.OR P0, PT, R28, R210, P0 ;  /* 0x000000d21c00720c */ /* 0x000fe20000701670 */
[----:B------:R-:W2:Y:S08]  /*a7e0*/  MUFU.TANH R6, R6 ;  /* 0x0000000600067308 */ /* 0x000eb00000002400 */
[----:B------:R-:W3:Y:S01]  /*a7f0*/  MUFU.TANH R7, R7 ;  /* 0x0000000700077308 */ /* 0x000ee20000002400 */
[----:B-1----:R-:W-:-:S05]  /*a800*/  FFMA.FTZ R5, R236, -UR24, R5 ;  /* 0x80000018ec057c23 */ /* 0x002fca0008010005 */
[----:B------:R-:W-:Y:S01]  /*a810*/  FSEL R136, R5, -INF , !P6 ;  /* 0xff80000005887808 */ /* 0x000fe20007000000 */
[----:B--2---:R-:W-:-:S05]  /*a820*/  FFMA.FTZ R6, R31, -UR24, R6 ;  /* 0x800000181f067c23 */ /* 0x004fca0008010006 */
[----:B------:R-:W-:Y:S01]  /*a830*/  FSEL R139, R6, -INF , !P5 ;  /* 0xff800000068b7808 */ /* 0x000fe20006800000 */
[----:B---3--:R-:W-:-:S05]  /*a840*/  FFMA.FTZ R7, R30, -UR24, R7 ;  /* 0x800000181e077c23 */ /* 0x008fca0008010007 */
        /* <DEDUP_REMOVED lines=74> */
.L_x_5442:
[----:B------:R-:W-:Y:S02]  /*acf0*/  ULDC UR10, c[0x0][0x198] ;  /* 0x00006600000a7ab9 */ /* 0x000fe40000000800 */
[----:B------:R-:W-:-:S04]  /*ad00*/  ULEA UR10, -UR10, URZ, 0x6 ;  /* 0x0000003f0a0a7291 */ /* 0x000fc8000f8e313f */
[----:B------:R-:W-:Y:S02]  /*ad10*/  USHF.R.S32.HI UR8, URZ, 0x1f, UR10 ;  /* 0x0000001f3f087899 */ /* 0x000fe4000801140a */
.L_x_5443:
        /* <DEDUP_REMOVED lines=123> */
.L_x_5445:
[----:B------:R-:W-:Y:S05]  /*b4d0*/  BSYNC B0 ;  /* 0x0000000000007941 */ /* 0x000fea0003800000 */
.L_x_5444:
[----:B------:R-:W0:Y:S01]  /*b4e0*/  LDGDEPBAR ;  /* 0x00000000000079af */ /* 0x000e220000000000 */
[----:B--2---:R-:W-:Y:S02]  /*b4f0*/  IMAD.U32 R5, RZ, RZ, UR10 ;  /* 0x0000000aff057e24 */ /* 0x004fe4000f8e00ff */
[----:B------:R-:W-:-:S03]  /*b500*/  IMAD.U32 R4, RZ, RZ, UR8 ;  /* 0x00000008ff047e24 */ /* 0x000fc6000f8e00ff */
[----:B------:R-:W-:-:S04]  /*b510*/  LEA R218, P0, R5, R218, 0x1 ;  /* 0x000000da05da7211 */ /* 0x000fc800078008ff */
[----:B------:R-:W-:Y:S02]  /*b520*/  LEA.HI.X R217, R5, R217, R4, 0x1, P0 ;  /* 0x000000d905d97211 */ /* 0x000fe400000f0c04 */
.L_x_5441:
        /* <DEDUP_REMOVED lines=53> */
[--C-:B------:R-:W-:Y:S02]  /*b880*/  FFMA.FTZ R140, R0, c[0x0][0x23c], -R150.reuse ;  /* 0x00008f00008c7a23 */ /* 0x100fe40000010896 */
[----:B------:R-:W-:Y:S01]  /*b890*/  FFMA.FTZ R143, R14, c[0x0][0x23c], -R153 ;  /* 0x00008f000e8f7a23 */ /* 0x000fe20000010899 */
[----:B------:R-:W-:Y:S01]  /*b8a0*/  MUFU.EX2 R142, R142 ;  /* 0x0000008e008e7308 */ /* 0x000fe20000000800 */
[--C-:B------:R-:W-:Y:S02]  /*b8b0*/  FFMA.FTZ R2, R15, c[0x0][0x23c], -R150.reuse ;  /* 0x00008f000f027a23 */ /* 0x100fe40000010896 */
[----:B------:R-:W-:Y:S02]  /*b8c0*/  FFMA.FTZ R0, R13, c[0x0][0x23c], -R150 ;  /* 0x00008f000d007a23 */ /* 0x000fe40000010896 */
[----:B------:R-:W1:Y:S01]  /*b8d0*/  LDSM.16.MT88.4 R12, [R194+0xc000] ;  /* 0x00c00000c20c783b */ /* 0x000e620000004200 */
[----:B------:R-:W-:Y:S02]  /*b8e0*/  FADD.FTZ R4, R132, -R5 ;  /* 0x8000000584047221 */ /* 0x000fe40000010000 */
[----:B------:R-:W-:Y:S01]  /*b8f0*/  FADD.FTZ R6, R3, -R6 ;  /* 0x8000000603067221 */ /* 0x000fe20000010000 */
[----:B------:R-:W-:Y:S01]  /*b900*/  MUFU.EX2 R144, R144 ;  /* 0x0000009000907308 */ /* 0x000fe20000000800 */
[----:B------:R-:W-:Y:S01]  /*b910*/  FFMA.FTZ R141, R32, c[0x0][0x23c], -R153 ;  /* 0x00008f00208d7a23 */ /* 0x000fe20000010899 */
[----:B------:R-:W-:Y:S01]  /*b920*/  LDSM.16.MT88.4 R132, [R194+0xc800] ;  /* 0x00c80000c284783b */ /* 0x000fe20000004200 */
[----:B------:R-:W-:-:S02]  /*b930*/  FFMA.FTZ R147, R33, c[0x0][0x23c], -R150 ;  /* 0x00008f0021937a23 */ /* 0x000fc40000010896 */
[----:B------:R-:W-:Y:S01]  /*b940*/  FMUL.FTZ R148, R4, c[0x0][0x23c] ;  /* 0x00008f0004947a20 */ /* 0x000fe20000410000 */
[----:B------:R-:W-:Y:S01]  /*b950*/  LDSM.16.MT88.4 R32, [R193+0xc800] ;  /* 0x00c80000c120783b */ /* 0x000fe20000004200 */
[----:B------:R-:W-:Y:S01]  /*b960*/  FMUL.FTZ R3, R6, c[0x0][0x23c] ;  /* 0x00008f0006037a20 */ /* 0x000fe20000410000 */
[----:B------:R-:W2:Y:S01]  /*b970*/  MUFU.EX2 R143, R143 ;  /* 0x0000008f008f7308 */ /* 0x000ea20000000800 */
        /* <DEDUP_REMOVED lines=10> */
[----:B------:R-:W-:Y:S01]  /*ba20*/  MUFU.EX2 R140, R140 ;  /* 0x0000008c008c7308 */ /* 0x000fe20000000800 */
[----:B--2---:R-:W-:Y:S01]  /*ba30*/  F2FP.PACK_AB R4, R143, R144 ;  /* 0x000000908f04723e */ /* 0x004fe200000000ff */
[----:B------:R-:W-:Y:S01]  /*ba40*/  LDSM.16.MT88.4 R20, [R194+0xe800] ;  /* 0x00e80000c214783b */ /* 0x000fe20000004200 */
[--C-:B------:R-:W-:Y:S02]  /*ba50*/  FFMA.FTZ R171, R170, c[0x0][0x23c], -R153.reuse ;  /* 0x00008f00aaab7a23 */ /* 0x100fe40000010899 */
[----:B------:R-:W-:-:S02]  /*ba60*/  FFMA.FTZ R173, R164, c[0x0][0x23c], -R153 ;  /* 0x00008f00a4ad7a23 */ /* 0x000fc40000010899 */
        /* <DEDUP_REMOVED lines=325> */
.L_x_5438:
        /* <DEDUP_REMOVED lines=45> */
.L_x_5450:
        /* <DEDUP_REMOVED lines=77> */
.L_x_5447:
        /* <DEDUP_REMOVED lines=268> */
[----:B------:R-:W4:Y:S01]  /*e720*/  MUFU.TANH R228, R228 ;  /* 0x000000e400e47308 */ /* 0x000f220000002400 */
[----:B------:R-:W-:Y:S02]  /*e730*/  FMUL.FTZ R237, R18, c[0x0][0x2ec] ;  /* 0x0000bb0012ed7a20 */ /* 0x000fe40000410000 */
[----:B------:R-:W-:Y:S02]  /*e740*/  FMUL.FTZ R238, R19, c[0x0][0x2ec] ;  /* 0x0000bb0013ee7a20 */ /* 0x000fe40000410000 */
[----:B-----5:R-:W-:Y:S03]  /*e750*/  FMUL.FTZ R240, R20, c[0x0][0x2ec] ;  /* 0x0000bb0014f07a20 */ /* 0x020fe60000410000 */
        /* <DEDUP_REMOVED lines=18> */
[----:B------:R-:W2:Y:S01]  /*e880*/  MUFU.TANH R230, R230 ;  /* 0x000000e600e67308 */ /* 0x000ea20000002400 */
[----:B-----5:R-:W-:Y:S09]  /*e890*/  MOV R223, R225 ;  /* 0x000000e100df7202 */ /* 0x020ff20000000f00 */
        /* <DEDUP_REMOVED lines=37> */
[----:B--2---:R-:W-:Y:S07]  /*eaf0*/  UIMAD.WIDE.U32 UR40, UR11, UR34, URZ ;  /* 0x000000220b2872a5 */ /* 0x004fee000f8e003f */
[----:B------:R-:W-:Y:S02]  /*eb00*/  UMOV UR37, UR41 ;  /* 0x0000002900257c82 */ /* 0x000fe40008000000 */
[----:B---3--:R-:W-:Y:S02]  /*eb10*/  UIMAD.WIDE.U32 UR38, UR11, UR32, URZ ;  /* 0x000000200b2672a5 */ /* 0x008fe4000f8e003f */
        /* <DEDUP_REMOVED lines=38> */
[----:B-----5:R-:W-:Y:S01]  /*ed80*/  IMAD.U32 R13, RZ, RZ, UR33 ;  /* 0x00000021ff0d7e24 */ /* 0x020fe2000f8e00ff */
[----:B------:R-:W-:Y:S04]  /*ed90*/  UIADD3 UR33, UR37, -UR35, URZ ;  /* 0x8000002325217290 */ /* 0x000fe8000fffe03f */
[----:B------:R-:W-:Y:S01]  /*eda0*/  UIMAD UR33, UR33, UR6, -UR9 ;  /* 0x00000006212172a4 */ /* 0x000fe2000f8e0a09 */
[----:B------:R-:W2:Y:S03]  /*edb0*/  LDG.E R6, [R12.64] ;  /* 0x0000001c0c067981 */ /* 0x000ea6000c1e1900 */
[----:B------:R-:W-:Y:S02]  /*edc0*/  USHF.R.S32.HI UR32, URZ, 0x1f, UR33 ;  /* 0x0000001f3f207899 */ /* 0x000fe40008011421 */
[----:B------:R-:W-:Y:S02]  /*edd0*/  UIMAD.WIDE.U32 UR34, UR33, UR4, URZ ;  /* 0x00000004212272a5 */ /* 0x000fe4000f8e003f */
        /* <DEDUP_REMOVED lines=12> */
.L_x_5449:
        /* <DEDUP_REMOVED lines=89> */
.L_x_5448:
[----:B--234-:R-:W-:Y:S01]  /*f430*/  IMAD.U32 R4, RZ, RZ, UR25 ;  /* 0x00000019ff047e24 */ /* 0x01cfe2000f8e00ff */
[----:B------:R-:W-:Y:S03]  /*f440*/  UISETP.GT.AND UP2, UPT, UR25, UR19, UPT ;  /* 0x000000131900728c */ /* 0x000fe6000bf44270 */
[----:B------:R-:W-:Y:S05]  /*f450*/  IMAD R15, R4, 0x40, R205 ;  /* 0x00000040040f7824 */ /* 0x000fea00078e02cd */
[C---:B------:R-:W-:Y:S02]  /*f460*/  IADD3 R4, R214.reuse, -R15, RZ ;  /* 0x8000000fd6047210 */ /* 0x040fe40007ffe0ff */
[----:B------:R-:W-:Y:S02]  /*f470*/  IADD3 R13, R15, 0x1, RZ ;  /* 0x000000010f0d7810 */ /* 0x000fe40007ffe0ff */
[----:B------:R-:W-:Y:S01]  /*f480*/  IABS R8, R4 ;  /* 0x0000000400087213 */ /* 0x000fe20000000000 */
[----:B------:R-:W-:Y:S01]  /*f490*/  IMAD.IADD R4, R211, 0x1, -R15 ;  /* 0x00000001d3047824 */ /* 0x000fe200078e0a0f */
[----:B------:R-:W-:Y:S01]  /*f4a0*/  IADD3 R11, R15, 0x8, RZ ;  /* 0x000000080f0b7810 */ /* 0x000fe20007ffe0ff */
[--C-:B------:R-:W-:Y:S01]  /*f4b0*/  IMAD.IADD R5, R211, 0x1, -R13.reuse ;  /* 0x00000001d3057824 */ /* 0x100fe200078e0a0d */
        /* <DEDUP_REMOVED lines=13> */
[----:B------:R-:W-:Y:S02]  /*f590*/  IABS R14, R5 ;  /* 0x00000005000e7213 */ /* 0x000fe40000000000 */
[----:B------:R-:W-:Y:S02]  /*f5a0*/  IABS R10, R4 ;  /* 0x00000004000a7213 */ /* 0x000fe40000000000 */
[C---:B------:R-:W-:Y:S02]  /*f5b0*/  IADD3 R4, R214.reuse, -R6, RZ ;  /* 0x80000006d6047210 */ /* 0x040fe40007ffe0ff */
[C---:B------:R-:W-:Y:S02]  /*f5c0*/  IADD3 R5, R214.reuse, -R27, RZ ;  /* 0x8000001bd6057210 */ /* 0x040fe40007ffe0ff */
[----:B------:R-:W-:Y:S01]  /*f5d0*/  IABS R31, R4 ;  /* 0x00000004001f7213 */ /* 0x000fe20000000000 */
[C---:B------:R-:W-:Y:S01]  /*f5e0*/  IMAD.IADD R4, R214.reuse, 0x1, -R24 ;  /* 0x00000001d6047824 */ /* 0x040fe200078e0a18 */
[C---:B------:R-:W-:Y:S01]  /*f5f0*/  IADD3 R22, R15.reuse, 0x20, RZ ;  /* 0x000000200f167810 */ /* 0x040fe20007ffe0ff */
[----:B------:R-:W-:Y:S01]  /*f600*/  I2F R9, R9 ;  /* 0x0000000900097306 */ /* 0x000fe20000201400 */
[----:B------:R-:W-:Y:S02]  /*f610*/  IADD3 R12, R15, 0x21, RZ ;  /* 0x000000210f0c7810 */ /* 0x000fe40007ffe0ff */
[----:B------:R-:W-:Y:S02]  /*f620*/  IABS R30, R4 ;  /* 0x00000004001e7213 */ /* 0x000fe40000000000 */
[C---:B------:R-:W-:Y:S02]  /*f630*/  IADD3 R4, R214.reuse, -R28, RZ ;  /* 0x8000001cd6047210 */ /* 0x040fe40007ffe0ff */
[----:B------:R-:W-:Y:S02]  /*f640*/  ISETP.GE.AND P4, PT, R13, R213, PT ;  /* 0x000000d50d00720c */ /* 0x000fe40003f86270 */
[----:B------:R-:W-:Y:S01]  /*f650*/  IABS R29, R4 ;  /* 0x00000004001d7213 */ /* 0x000fe20000000000 */
[----:B------:R-:W-:Y:S01]  /*f660*/  I2F R31, R31 ;  /* 0x0000001f001f7306 */ /* 0x000fe20000201400 */
[----:B------:R-:W-:Y:S01]  /*f670*/  IABS R4, R5 ;  /* 0x0000000500047213 */ /* 0x000fe20000000000 */
[----:B------:R-:W-:Y:S01]  /*f680*/  IMAD.IADD R5, R211, 0x1, -R11 ;  /* 0x00000001d3057824 */ /* 0x000fe200078e0a0b */
[C---:B------:R-:W-:Y:S02]  /*f690*/  ISETP.GE.AND P0, PT, R13.reuse, R210, PT ;  /* 0x000000d20d00720c */ /* 0x040fe40003f06270 */
[C---:B------:R-:W-:Y:S02]  /*f6a0*/  ISETP.GE.OR P4, PT, R13.reuse, R212, !P4 ;  /* 0x000000d40d00720c */ /* 0x040fe40006786670 */
[----:B------:R-:W-:Y:S02]  /*f6b0*/  IABS R7, R5 ;  /* 0x0000000500077213 */ /* 0x000fe40000000000 */
[----:B------:R-:W-:Y:S01]  /*f6c0*/  IADD3 R5, R214, -R22, RZ ;  /* 0x80000016d6057210 */ /* 0x000fe20007ffe0ff */
[----:B------:R-:W-:Y:S01]  /*f6d0*/  I2F R14, R14 ;  /* 0x0000000e000e7306 */ /* 0x000fe20000201400 */
[----:B------:R-:W-:Y:S02]  /*f6e0*/  ISETP.GE.OR P0, PT, R13, R207, !P0 ;  /* 0x000000cf0d00720c */ /* 0x000fe40004706670 */
[----:B------:R-:W-:Y:S01]  /*f6f0*/  IABS R25, R5 ;  /* 0x0000000500197213 */ /* 0x000fe20000000000 */
[----:B------:R-:W-:Y:S01]  /*f700*/  IMAD.IADD R5, R211, 0x1, -R26 ;  /* 0x00000001d3057824 */ /* 0x000fe200078e0a1a */
[CC--:B------:R-:W-:Y:S02]  /*f710*/  ISETP.GE.AND P5, PT, R15.reuse, R213.reuse, PT ;  /* 0x000000d50f00720c */ /* 0x0c0fe40003fa6270 */
[----:B------:R-:W-:Y:S02]  /*f720*/  ISETP.GE.AND P3, PT, R26, R213, PT ;  /* 0x000000d51a00720c */ /* 0x000fe40003f66270 */
[----:B------:R-:W-:Y:S01]  /*f730*/  IABS R20, R5 ;  /* 0x0000000500147213 */ /* 0x000fe20000000000 */
[----:B------:R-:W-:Y:S01]  /*f740*/  I2F R29, R29 ;  /* 0x0000001d001d7306 */ /* 0x000fe20000201400 */
[----:B------:R-:W-:Y:S02]  /*f750*/  IADD3 R5, R214, -R12, RZ ;  /* 0x8000000cd6057210 */ /* 0x000fe40007ffe0ff */
[CC--:B------:R-:W-:Y:S02]  /*f760*/  ISETP.GE.OR P5, PT, R15.reuse, R212.reuse, !P5 ;  /* 0x000000d40f00720c */ /* 0x0c0fe40006fa6670 */
[----:B------:R-:W-:Y:S02]  /*f770*/  IABS R5, R5 ;  /* 0x0000000500057213 */ /* 0x000fe40000000000 */
[----:B------:R-:W-:Y:S02]  /*f780*/  ISETP.GE.OR P3, PT, R26, R212, !P3 ;  /* 0x000000d41a00720c */ /* 0x000fe40005f66670 */
[----:B------:R-:W-:Y:S01]  /*f790*/  ISETP.GE.AND P1, PT, R15, R210, PT ;  /* 0x000000d20f00720c */ /* 0x000fe20003f26270 */
[----:B------:R-:W-:Y:S01]  /*f7a0*/  IMAD.MOV.U32 R13, RZ, RZ, R5 ;  /* 0x000000ffff0d7224 */ /* 0x000fe200078e0005 */
[----:B------:R-:W-:Y:S01]  /*f7b0*/  IADD3 R5, R211, -R6, RZ ;  /* 0x80000006d3057210 */ /* 0x000fe20007ffe0ff */
[----:B------:R-:W-:Y:S01]  /*f7c0*/  I2F R4, R4 ;  /* 0x0000000400047306 */ /* 0x000fe20000201400 */
[----:B------:R-:W-:Y:S02]  /*f7d0*/  ISETP.GE.OR P1, PT, R15, R207, !P1 ;  /* 0x000000cf0f00720c */ /* 0x000fe40004f26670 */
[----:B------:R-:W-:Y:S02]  /*f7e0*/  IABS R5, R5 ;  /* 0x0000000500057213 */ /* 0x000fe40000000000 */
[C---:B------:R-:W-:Y:S02]  /*f7f0*/  ISETP.GE.AND P2, PT, R11.reuse, R213, PT ;  /* 0x000000d50b00720c */ /* 0x040fe40003f46270 */
[C---:B------:R-:W-:Y:S02]  /*f800*/  ISETP.GE.AND P6, PT, R11.reuse, R210, PT ;  /* 0x000000d20b00720c */ /* 0x040fe40003fc6270 */
[C---:B------:R-:W-:Y:S01]  /*f810*/  ISETP.GE.OR P2, PT, R11.reuse, R212, !P2 ;  /* 0x000000d40b00720c */ /* 0x040fe20005746670 */
[----:B------:R-:W-:Y:S01]  /*f820*/  I2F R25, R25 ;  /* 0x0000001900197306 */ /* 0x000fe20000201400 */
[----:B------:R-:W-:Y:S02]  /*f830*/  ISETP.GE.OR P6, PT, R11, R207, !P6 ;  /* 0x000000cf0b00720c */ /* 0x000fe400077c6670 */
[----:B------:R-:W-:Y:S02]  /*f840*/  IADD3 R11, R15, 0x28, RZ ;  /* 0x000000280f0b7810 */ /* 0x000fe40007ffe0ff */
[C---:B------:R-:W-:Y:S02]  /*f850*/  IADD3 R16, R211.reuse, -R24, RZ ;  /* 0x80000018d3107210 */ /* 0x040fe40007ffe0ff */
[----:B------:R-:W-:Y:S01]  /*f860*/  IADD3 R32, R211, -R28, RZ ;  /* 0x8000001cd3207210 */ /* 0x000fe20007ffe0ff */
[----:B------:R-:W-:Y:S01]  /*f870*/  IMAD.IADD R23, R214, 0x1, -R11 ;  /* 0x00000001d6177824 */ /* 0x000fe200078e0a0b */
[----:B------:R-:W-:Y:S01]  /*f880*/  IABS R16, R16 ;  /* 0x0000001000107213 */ /* 0x000fe20000000000 */
[----:B------:R-:W-:Y:S01]  /*f890*/  I2F R33, R33 ;  /* 0x0000002100217306 */ /* 0x000fe20000201400 */
[----:B------:R-:W-:Y:S02]  /*f8a0*/  IABS R32, R32 ;  /* 0x0000002000207213 */ /* 0x000fe40000000000 */
[----:B------:R-:W-:Y:S07]  /*f8b0*/  IABS R23, R23 ;  /* 0x0000001700177213 */ /* 0x000fee0000000000 */
        /* <DEDUP_REMOVED lines=9> */
[----:B------:R-:W-:Y:S01]  /*f950*/  FFMA.FTZ R3, R8, -UR24, R3 ;  /* 0x8000001808037c23 */ /* 0x000fe20008010003 */
[----:B------:R-:W-:Y:S03]  /*f960*/  IADD3 R8, R15, 0x29, RZ ;  /* 0x000000290f087810 */ /* 0x000fe60007ffe0ff */
[----:B------:R1:W2:Y:S01]  /*f970*/  I2F R21, R5 ;  /* 0x0000000500157306 */ /* 0x0002a20000201400 */
[----:B------:R-:W-:Y:S01]  /*f980*/  FFMA.FTZ R220, R9, -UR24, R220 ;  /* 0x8000001809dc7c23 */ /* 0x000fe200080100dc */
[----:B------:R-:W-:Y:S01]  /*f990*/  FSEL R9, R3, -INF , !P5 ;  /* 0xff80000003097808 */ /* 0x000fe20006800000 */
[----:B------:R-:W-:Y:S01]  /*f9a0*/  IMAD.IADD R3, R214, 0x1, -R8 ;  /* 0x00000001d6037824 */ /* 0x000fe200078e0a08 */
[-C--:B------:R-:W-:Y:S01]  /*f9b0*/  ISETP.GE.AND P5, PT, R26, R210.reuse, PT ;  /* 0x000000d21a00720c */ /* 0x080fe20003fa6270 */
[----:B------:R-:W-:Y:S01]  /*f9c0*/  FFMA.FTZ R234, R31, -UR24, R234 ;  /* 0x800000181fea7c23 */ /* 0x000fe200080100ea */
[----:B------:R-:W-:Y:S01]  /*f9d0*/  FSEL R220, R220, -INF , !P4 ;  /* 0xff800000dcdc7808 */ /* 0x000fe20006000000 */
[----:B------:R-:W-:Y:S01]  /*f9e0*/  FFMA.FTZ R227, R14, -UR24, R227 ;  /* 0x800000180ee37c23 */ /* 0x000fe200080100e3 */
[----:B------:R-:W-:Y:S01]  /*f9f0*/  IABS R3, R3 ;  /* 0x0000000300037213 */ /* 0x000fe20000000000 */
[----:B------:R-:W-:Y:S01]  /*fa00*/  FFMA.FTZ R236, R29, -UR24, R236 ;  /* 0x800000181dec7c23 */ /* 0x000fe200080100ec */
[----:B------:R-:W-:Y:S01]  /*fa10*/  ISETP.GE.OR P5, PT, R26, R207, !P5 ;  /* 0x000000cf1a00720c */ /* 0x000fe20006fa6670 */
[----:B------:R-:W-:Y:S01]  /*fa20*/  FFMA.FTZ R239, R4, -UR24, R239 ;  /* 0x8000001804ef7c23 */ /* 0x000fe200080100ef */
[----:B------:R3:W4:Y:S01]  /*fa30*/  I2F R26, R3 ;  /* 0x00000003001a7306 */ /* 0x0007220000201400 */
[----:B------:R-:W-:Y:S01]  /*fa40*/  IADD3 R14, R15, 0x31, RZ ;  /* 0x000000310f0e7810 */ /* 0x000fe20007ffe0ff */
[----:B------:R-:W-:Y:S01]  /*fa50*/  FFMA.FTZ R240, R25, -UR24, R240 ;  /* 0x8000001819f07c23 */ /* 0x000fe200080100f0 */
[----:B------:R-:W-:Y:S01]  /*fa60*/  FSEL R227, R227, -INF , !P0 ;  /* 0xff800000e3e37808 */ /* 0x000fe20004000000 */
[----:B------:R-:W-:Y:S01]  /*fa70*/  FFMA.FTZ R228, R33, -UR24, R228 ;  /* 0x8000001821e47c23 */ /* 0x000fe200080100e4 */
[-C--:B------:R-:W-:Y:S01]  /*fa80*/  ISETP.GE.AND P0, PT, R27, R210.reuse, PT ;  /* 0x000000d21b00720c */ /* 0x080fe20003f06270 */
[----:B------:R-:W-:Y:S01]  /*fa90*/  FFMA.FTZ R244, R13, -UR24, R244 ;  /* 0x800000180df47c23 */ /* 0x000fe200080100f4 */
[----:B------:R-:W-:Y:S01]  /*faa0*/  IADD3 R29, R211, -R27, RZ ;  /* 0x8000001bd31d7210 */ /* 0x000fe20007ffe0ff */
[----:B------:R-:W-:Y:S01]  /*fab0*/  FFMA.FTZ R231, R10, -UR24, R231 ;  /* 0x800000180ae77c23 */ /* 0x000fe200080100e7 */
[----:B------:R-:W-:Y:S01]  /*fac0*/  ISETP.GE.OR P0, PT, R27, R207, !P0 ;  /* 0x000000cf1b00720c */ /* 0x000fe20004706670 */
[----:B------:R-:W-:Y:S01]  /*fad0*/  FFMA.FTZ R235, R30, -UR24, R235 ;  /* 0x800000181eeb7c23 */ /* 0x000fe200080100eb */
[----:B-1----:R-:W-:Y:S01]  /*fae0*/  FSEL R5, R226, -INF , !P1 ;  /* 0xff800000e2057808 */ /* 0x002fe20004800000 */
[----:B--2---:R-:W-:Y:S01]  /*faf0*/  FFMA.FTZ R232, R21, -UR24, R232 ;  /* 0x8000001815e87c23 */ /* 0x004fe200080100e8 */
[C---:B------:R-:W-:Y:S01]  /*fb00*/  ISETP.GE.AND P1, PT, R6.reuse, R213, PT ;  /* 0x000000d50600720c */ /* 0x040fe20003f26270 */
[----:B------:R-:W-:Y:S01]  /*fb10*/  FFMA.FTZ R230, R7, -UR24, R230 ;  /* 0x8000001807e67c23 */ /* 0x000fe200080100e6 */
[----:B------:R-:W-:Y:S01]  /*fb20*/  ISETP.GE.AND P4, PT, R6, R210, PT ;  /* 0x000000d20600720c */ /* 0x000fe20003f86270 */
[----:B------:R-:W-:Y:S01]  /*fb30*/  FFMA.FTZ R229, R20, -UR24, R229 ;  /* 0x8000001814e57c23 */ /* 0x000fe200080100e5 */
[CC--:B------:R-:W-:Y:S01]  /*fb40*/  ISETP.GE.OR P1, PT, R6.reuse, R212.reuse, !P1 ;  /* 0x000000d40600720c */ /* 0x0c0fe20004f26670 */
[----:B------:R-:W-:Y:S01]  /*fb50*/  FFMA.FTZ R246, R23, -UR24, R246 ;  /* 0x8000001817f67c23 */ /* 0x000fe200080100f6 */
[----:B------:R-:W-:Y:S02]  /*fb60*/  ISETP.GE.OR P4, PT, R6, R207, !P4 ;  /* 0x000000cf0600720c */ /* 0x000fe40006786670 */
[----:B------:R-:W-:Y:S02]  /*fb70*/  FSEL R164, R234, -INF , !P1 ;  /* 0xff800000eaa47808 */ /* 0x000fe40004800000 */
[----:B------:R-:W-:Y:S01]  /*fb80*/  ISETP.GE.AND P1, PT, R28, R213, PT ;  /* 0x000000d51c00720c */ /* 0x000fe20003f26270 */
[----:B---3--:R-:W-:Y:S01]  /*fb90*/  IMAD.IADD R3, R214, 0x1, -R14 ;  /* 0x00000001d6037824 */ /* 0x008fe200078e0a0e */
[----:B------:R-:W-:Y:S01]  /*fba0*/  FSEL R228, R228, -INF , !P2 ;  /* 0xff800000e4e47808 */ /* 0x000fe20005000000 */
[----:B----4-:R-:W-:Y:S01]  /*fbb0*/  FFMA.FTZ R247, R26, -UR24, R247 ;  /* 0x800000181af77c23 */ /* 0x010fe200080100f7 */
[-C--:B------:R-:W-:Y:S02]  /*fbc0*/  ISETP.GE.OR P1, PT, R28, R212.reuse, !P1 ;  /* 0x000000d41c00720c */ /* 0x080fe40004f26670 */
[----:B------:R-:W-:Y:S02]  /*fbd0*/  IABS R3, R3 ;  /* 0x0000000300037213 */ /* 0x000fe40000000000 */
[----:B------:R-:W-:Y:S02]  /*fbe0*/  FSEL R142, R236, -INF , !P1 ;  /* 0xff800000ec8e7808 */ /* 0x000fe40004800000 */
[CC--:B------:R-:W-:Y:S02]  /*fbf0*/  ISETP.GE.AND P1, PT, R27.reuse, R213.reuse, PT ;  /* 0x000000d51b00720c */ /* 0x0c0fe40003f26270 */
[-C--:B------:R-:W-:Y:S02]  /*fc00*/  ISETP.GE.AND P2, PT, R24, R213.reuse, PT ;  /* 0x000000d51800720c */ /* 0x080fe40003f46270 */
[----:B------:R-:W-:Y:S02]  /*fc10*/  ISETP.GE.OR P1, PT, R27, R212, !P1 ;  /* 0x000000d41b00720c */ /* 0x000fe40004f26670 */
[----:B------:R-:W1:Y:S01]  /*fc20*/  I2F R27, R3 ;  /* 0x00000003001b7306 */ /* 0x000e620000201400 */
[----:B------:R-:W-:Y:S02]  /*fc30*/  FSEL R163, R232, -INF , !P4 ;  /* 0xff800000e8a37808 */ /* 0x000fe40006000000 */
[----:B------:R-:W-:Y:S02]  /*fc40*/  FSEL R140, R239, -INF , !P1 ;  /* 0xff800000ef8c7808 */ /* 0x000fe40004800000 */
[CC--:B------:R-:W-:Y:S02]  /*fc50*/  ISETP.GE.AND P1, PT, R22.reuse, R213.reuse, PT ;  /* 0x000000d51600720c */ /* 0x0c0fe40003f26270 */
[----:B------:R-:W-:Y:S02]  /*fc60*/  ISETP.GE.AND P4, PT, R11, R210, PT ;  /* 0x000000d20b00720c */ /* 0x000fe40003f86270 */
[-C--:B------:R-:W-:Y:S02]  /*fc70*/  ISETP.GE.OR P1, PT, R22, R212.reuse, !P1 ;  /* 0x000000d41600720c */ /* 0x080fe40004f26670 */
[-C--:B------:R-:W-:Y:S02]  /*fc80*/  ISETP.GE.OR P2, PT, R24, R212.reuse, !P2 ;  /* 0x000000d41800720c */ /* 0x080fe40005746670 */
[----:B------:R-:W-:Y:S02]  /*fc90*/  FSEL R160, R240, -INF , !P1 ;  /* 0xff800000f0a07808 */ /* 0x000fe40004800000 */
[CC--:B------:R-:W-:Y:S02]  /*fca0*/  ISETP.GE.AND P1, PT, R12.reuse, R213.reuse, PT ;  /* 0x000000d50c00720c */ /* 0x0c0fe40003f26270 */
[----:B------:R-:W-:Y:S02]  /*fcb0*/  FSEL R10, R231, -INF , !P3 ;  /* 0xff800000e70a7808 */ /* 0x000fe40005800000 */
[----:B------:R-:W-:Y:S02]  /*fcc0*/  ISETP.GE.OR P1, PT, R12, R212, !P1 ;  /* 0x000000d40c00720c */ /* 0x000fe40004f26670 */
[----:B------:R-:W-:Y:S02]  /*fcd0*/  ISETP.GE.AND P3, PT, R24, R210, PT ;  /* 0x000000d21800720c */ /* 0x000fe40003f66270 */
[----:B------:R-:W-:Y:S01]  /*fce0*/  FSEL R158, R244, -INF , !P1 ;  /* 0xff800000f49e7808 */ /* 0x000fe20004800000 */
[----:B-1----:R-:W-:Y:S01]  /*fcf0*/  FFMA.FTZ R18, R27, -UR24, R18 ;  /* 0x800000181b127c23 */ /* 0x002fe20008010012 */
[C---:B------:R-:W-:Y:S02]  /*fd00*/  ISETP.GE.AND P1, PT, R11.reuse, R213, PT ;  /* 0x000000d50b00720c */ /* 0x040fe40003f26270 */
[C---:B------:R-:W-:Y:S02]  /*fd10*/  ISETP.GE.OR P4, PT, R11.reuse, R207, !P4 ;  /* 0x000000cf0b00720c */ /* 0x040fe40006786670 */
[----:B------:R-:W-:Y:S02]  /*fd20*/  ISETP.GE.OR P1, PT, R11, R212, !P1 ;  /* 0x000000d40b00720c */ /* 0x000fe40004f26670 */
[----:B------:R-:W-:Y:S02]  /*fd30*/  IADD3 R3, R15, 0x39, RZ ;  /* 0x000000390f037810 */ /* 0x000fe40007ffe0ff */
[----:B------:R-:W-:Y:S02]  /*fd40*/  IADD3 R11, R211, -R11, RZ ;  /* 0x8000000bd30b7210 */ /* 0x000fe40007ffe0ff */
[----:B------:R-:W-:Y:S02]  /*fd50*/  FSEL R162, R235, -INF , !P2 ;  /* 0xff800000eba27808 */ /* 0x000fe40005000000 */
[----:B------:R-:W-:Y:S02]  /*fd60*/  FSEL R7, R230, -INF , !P6 ;  /* 0xff800000e6077808 */ /* 0x000fe40007000000 */
[----:B------:R-:W-:Y:S02]  /*fd70*/  FSEL R229, R229, -INF , !P5 ;  /* 0xff800000e5e57808 */ /* 0x000fe40006800000 */
[-C--:B------:R-:W-:Y:S02]  /*fd80*/  ISETP.GE.AND P2, PT, R28, R210.reuse, PT ;  /* 0x000000d21c00720c */ /* 0x080fe40003f46270 */
[-C--:B------:R-:W-:Y:S02]  /*fd90*/  ISETP.GE.AND P6, PT, R22, R210.reuse, PT ;  /* 0x000000d21600720c */ /* 0x080fe40003fc6270 */
[----:B------:R-:W-:Y:S02]  /*fda0*/  ISETP.GE.AND P5, PT, R12, R210, PT ;  /* 0x000000d20c00720c */ /* 0x000fe40003fa6270 */
[----:B------:R-:W-:Y:S02]  /*fdb0*/  ISETP.GE.OR P3, PT, R24, R207, !P3 ;  /* 0x000000cf1800720c */ /* 0x000fe40005f66670 */
[----:B------:R-:W-:Y:S01]  /*fdc0*/  IABS R11, R11 ;  /* 0x0000000b000b7213 */ /* 0x000fe20000000000 */
[----:B------:R-:W1:Y:S01]  /*fdd0*/  I2F R24, R32 ;  /* 0x0000002000187306 */ /* 0x000e620000201400 */
[-C--:B------:R-:W-:Y:S02]  /*fde0*/  ISETP.GE.OR P2, PT, R28, R207.reuse, !P2 ;  /* 0x000000cf1c00720c */ /* 0x080fe40005746670 */
[-C--:B------:R-:W-:Y:S01]  /*fdf0*/  ISETP.GE.OR P6, PT, R22, R207.reuse, !P6 ;  /* 0x000000cf1600720c */ /* 0x080fe200077c6670 */
[----:B------:R-:W-:Y:S01]  /*fe00*/  IMAD.MOV.U32 R13, RZ, RZ, R11 ;  /* 0x000000ffff0d7224 */ /* 0x000fe200078e000b */
[----:B------:R-:W-:Y:S02]  /*fe10*/  ISETP.GE.OR P5, PT, R12, R207, !P5 ;  /* 0x000000cf0c00720c */ /* 0x000fe40006fa6670 */
[C---:B------:R-:W-:Y:S02]  /*fe20*/  IADD3 R28, R211.reuse, -R22, RZ ;  /* 0x80000016d31c7210 */ /* 0x040fe40007ffe0ff */
[----:B------:R-:W-:Y:S01]  /*fe30*/  IADD3 R22, R211, -R12, RZ ;  /* 0x8000000cd3167210 */ /* 0x000fe20007ffe0ff */
[----:B------:R-:W-:Y:S01]  /*fe40*/  IMAD.IADD R12, R214, 0x1, -R3 ;  /* 0x00000001d60c7824 */ /* 0x000fe200078e0a03 */
[----:B------:R-:W-:Y:S02]  /*fe50*/  FSEL R156, R246, -INF , !P1 ;  /* 0xff800000f69c7808 */ /* 0x000fe40004800000 */
[----:B------:R-:W-:Y:S02]  /*fe60*/  FSEL R161, R233, -INF , !P3 ;  /* 0xff800000e9a17808 */ /* 0x000fe40005800000 */
[C---:B------:R-:W-:Y:S02]  /*fe70*/  ISETP.GE.AND P1, PT, R8.reuse, R213, PT ;  /* 0x000000d50800720c */ /* 0x040fe40003f26270 */
[C---:B------:R-:W-:Y:S02]  /*fe80*/  ISETP.GE.AND P3, PT, R8.reuse, R210, PT ;  /* 0x000000d20800720c */ /* 0x040fe40003f66270 */
[----:B------:R-:W-:Y:S02]  /*fe90*/  IABS R12, R12 ;  /* 0x0000000c000c7213 */ /* 0x000fe40000000000 */
[C---:B------:R-:W-:Y:S02]  /*fea0*/  ISETP.GE.OR P1, PT, R8.reuse, R212, !P1 ;  /* 0x000000d40800720c */ /* 0x040fe40004f26670 */
[----:B------:R-:W-:Y:S01]  /*feb0*/  ISETP.GE.OR P3, PT, R8, R207, !P3 ;  /* 0x000000cf0800720c */ /* 0x000fe20005f66670 */
[----:B-1----:R-:W-:Y:S01]  /*fec0*/  FFMA.FTZ R237, R24, -UR24, R237 ;  /* 0x8000001818ed7c23 */ /* 0x002fe200080100ed */
[----:B------:R-:W-:Y:S01]  /*fed0*/  IADD3 R11, R211, -R8, RZ ;  /* 0x80000008d30b7210 */ /* 0x000fe20007ffe0ff */
[----:B------:R-:W1:Y:S01]  /*fee0*/  I2F R12, R12 ;  /* 0x0000000c000c7306 */ /* 0x000e620000201400 */
[C---:B------:R-:W-:Y:S02]  /*fef0*/  IADD3 R6, R15.reuse, 0x30, RZ ;  /* 0x000000300f067810 */ /* 0x040fe40007ffe0ff */
[----:B------:R-:W-:Y:S02]  /*ff00*/  IABS R29, R29 ;  /* 0x0000001d001d7213 */ /* 0x000fe40000000000 */
[----:B------:R-:W-:Y:S01]  /*ff10*/  IABS R28, R28 ;  /* 0x0000001c001c7213 */ /* 0x000fe20000000000 */
[C---:B------:R-:W-:Y:S01]  /*ff20*/  IMAD.IADD R33, R214.reuse, 0x1, -R6 ;  /* 0x00000001d6217824 */ /* 0x040fe200078e0a06 */
[----:B------:R-:W-:Y:S02]  /*ff30*/  IADD3 R4, R15, 0x38, RZ ;  /* 0x000000380f047810 */ /* 0x000fe40007ffe0ff */
[----:B------:R-:W-:Y:S01]  /*ff40*/  FMNMX.FTZ R15, R9, R2, !PT ;  /* 0x00000002090f7209 */ /* 0x000fe20007810000 */
[----:B------:R-:W2:Y:S01]  /*ff50*/  I2F R8, R13 ;  /* 0x0000000d00087306 */ /* 0x000ea20000201400 */
[----:B------:R-:W-:Y:S01]  /*ff60*/  IABS R33, R33 ;  /* 0x0000002100217213 */ /* 0x000fe20000000000 */
[----:B------:R-:W-:Y:S01]  /*ff70*/  IMAD.IADD R30, R214, 0x1, -R4 ;  /* 0x00000001d61e7824 */ /* 0x000fe200078e0a04 */
[----:B------:R-:W-:Y:S02]  /*ff80*/  IABS R22, R22 ;  /* 0x0000001600167213 */ /* 0x000fe40000000000 */
[----:B------:R-:W-:Y:S02]  /*ff90*/  FSEL R154, R247, -INF , !P1 ;  /* 0xff800000f79a7808 */ /* 0x000fe40004800000 */
[----:B------:R-:W-:Y:S02]  /*ffa0*/  FSEL R143, R237, -INF , !P2 ;  /* 0xff800000ed8f7808 */ /* 0x000fe40005000000 */
[C---:B------:R-:W-:Y:S01]  /*ffb0*/  ISETP.GE.AND P1, PT, R6.reuse, R213, PT ;  /* 0x000000d50600720c */ /* 0x040fe20003f26270 */
[----:B------:R-:W3:Y:S01]  /*ffc0*/  I2F R29, R29 ;  /* 0x0000001d001d7306 */ /* 0x000ee20000201400 */
[C---:B------:R-:W-:Y:S02]  /*ffd0*/  ISETP.GE.AND P2, PT, R6.reuse, R210, PT ;  /* 0x000000d20600720c */ /* 0x040fe40003f46270 */
[----:B------:R-:W-:Y:S01]  /*ffe0*/  ISETP.GE.OR P1, PT, R6, R212, !P1 ;  /* 0x000000d40600720c */ /* 0x000fe20004f26670 */
[----:B-1----:R-:W-:Y:S01]  /*fff0*/  FFMA.FTZ R17, R12, -UR24, R17 ;  /* 0x800000180c117c23 */ /* 0x002fe20008010011 */
[----:B------:R-:W-:Y:S02]  /*10000*/  FMNMX.FTZ R12, R5, R0, !PT ;  /* 0x00000000050c7209 */ /* 0x000fe40007810000 */
[----:B------:R-:W-:Y:S01]  /*10010*/  ISETP.GE.OR P2, PT, R6, R207, !P2 ;  /* 0x000000cf0600720c */ /* 0x000fe20005746670 */
[----:B------:R-:W-:Y:S01]  /*10020*/  IMAD.IADD R6, R211, 0x1, -R6 ;  /* 0x00000001d3067824 */ /* 0x000fe200078e0a06 */
[----:B------:R-:W-:Y:S01]  /*10030*/  FMNMX.FTZ R12, R227, R12, !PT ;  /* 0x0000000ce30c7209 */ /* 0x000fe20007810000 */
[----:B------:R-:W1:Y:S01]  /*10040*/  I2F R31, R33 ;  /* 0x00000021001f7306 */ /* 0x000e620000201400 */
[----:B------:R-:W-:Y:S02]  /*10050*/  IABS R11, R11 ;  /* 0x0000000b000b7213 */ /* 0x000fe40000000000 */
[----:B------:R-:W-:Y:S01]  /*10060*/  FMNMX.FTZ R12, R7, R12, !PT ;  /* 0x0000000c070c7209 */ /* 0x000fe20007810000 */
[----:B--2---:R-:W-:Y:S01]  /*10070*/  FFMA.FTZ R245, R8, -UR24, R245 ;  /* 0x8000001808f57c23 */ /* 0x004fe200080100f5 */
[----:B------:R-:W-:Y:S01]  /*10080*/  FMNMX.FTZ R13, R220, R15, !PT ;  /* 0x0000000fdc0d7209 */ /* 0x000fe20007810000 */
[C---:B------:R-:W-:Y:S01]  /*10090*/  IMAD.IADD R8, R211.reuse, 0x1, -R4 ;  /* 0x00000001d3087824 */ /* 0x040fe200078e0a04 */
[----:B------:R-:W-:Y:S02]  /*100a0*/  IADD3 R15, R211, -R14, RZ ;  /* 0x8000000ed30f7210 */ /* 0x000fe40007ffe0ff */
[----:B------:R-:W-:Y:S01]  /*100b0*/  FMNMX.FTZ R13, R228, R13, !PT ;  /* 0x0000000de40d7209 */ /* 0x000fe20007810000 */
[----:B------:R-:W2:Y:S01]  /*100c0*/  I2F R28, R28 ;  /* 0x0000001c001c7306 */ /* 0x000ea20000201400 */
[----:B------:R-:W-:Y:S02]  /*100d0*/  IABS R6, R6 ;  /* 0x0000000600067213 */ /* 0x000fe40000000000 */
[----:B------:R-:W-:Y:S01]  /*100e0*/  FMNMX.FTZ R13, R10, R13, !PT ;  /* 0x0000000d0a0d7209 */ /* 0x000fe20007810000 */
[----:B---3--:R-:W-:Y:S01]  /*100f0*/  FFMA.FTZ R238, R29, -UR24, R238 ;  /* 0x800000181dee7c23 */ /* 0x008fe200080100ee */
[----:B------:R-:W-:Y:S02]  /*10100*/  IABS R30, R30 ;  /* 0x0000001e001e7213 */ /* 0x000fe40000000000 */
[----:B------:R-:W-:Y:S02]  /*10110*/  FMNMX.FTZ R13, R164, R13, !PT ;  /* 0x0000000da40d7209 */ /* 0x000fe40007810000 */
[----:B------:R-:W-:Y:S01]  /*10120*/  FMNMX.FTZ R12, R229, R12, !PT ;  /* 0x0000000ce50c7209 */ /* 0x000fe20007810000 */
[----:B------:R-:W3:Y:S01]  /*10130*/  I2F R22, R22 ;  /* 0x0000001600167306 */ /* 0x000ee20000201400 */
[----:B------:R-:W-:Y:S02]  /*10140*/  FMNMX.FTZ R13, R162, R13, !PT ;  /* 0x0000000da20d7209 */ /* 0x000fe40007810000 */
[----:B------:R-:W-:Y:S01]  /*10150*/  IABS R15, R15 ;  /* 0x0000000f000f7213 */ /* 0x000fe20000000000 */
[----:B-1----:R-:W-:Y:S01]  /*10160*/  FFMA.FTZ R252, R31, -UR24, R252 ;  /* 0x800000181ffc7c23 */ /* 0x002fe200080100fc */
[----:B------:R-:W-:Y:S02]  /*10170*/  FMNMX.FTZ R12, R163, R12, !PT ;  /* 0x0000000ca30c7209 */ /* 0x000fe40007810000 */
[----:B------:R-:W-:Y:S02]  /*10180*/  FMNMX.FTZ R21, R142, R13, !PT ;  /* 0x0000000d8e157209 */ /* 0x000fe40007810000 */
[----:B------:R-:W-:Y:S01]  /*10190*/  IABS R8, R8 ;  /* 0x0000000800087213 */ /* 0x000fe20000000000 */
[----:B------:R-:W1:Y:S01]  /*101a0*/  I2F R11, R11 ;  /* 0x0000000b000b7306 */ /* 0x000e620000201400 */
[----:B------:R-:W-:Y:S02]  /*101b0*/  IADD3 R13, R211, -R3, RZ ;  /* 0x80000003d30d7210 */ /* 0x000fe40007ffe0ff */
[----:B------:R-:W-:Y:S01]  /*101c0*/  FMNMX.FTZ R12, R161, R12, !PT ;  /* 0x0000000ca10c7209 */ /* 0x000fe20007810000 */
[----:B--2---:R-:W-:Y:S01]  /*101d0*/  FFMA.FTZ R243, R28, -UR24, R243 ;  /* 0x800000181cf37c23 */ /* 0x004fe200080100f3 */
[----:B------:R-:W-:Y:S02]  /*101e0*/  IABS R13, R13 ;  /* 0x0000000d000d7213 */ /* 0x000fe40000000000 */
[----:B------:R-:W-:Y:S02]  /*101f0*/  FSEL R141, R238, -INF , !P0 ;  /* 0xff800000ee8d7808 */ /* 0x000fe40004000000 */
[----:B------:R-:W-:Y:S01]  /*10200*/  FMNMX.FTZ R12, R143, R12, !PT ;  /* 0x0000000c8f0c7209 */ /* 0x000fe20007810000 */
[----:B------:R-:W2:Y:S01]  /*10210*/  I2F R20, R30 ;  /* 0x0000001e00147306 */ /* 0x000ea20000201400 */
[----:B------:R-:W-:Y:S02]  /*10220*/  FSEL R152, R252, -INF , !P1 ;  /* 0xff800000fc987808 */ /* 0x000fe40004800000 */
[----:B------:R-:W-:Y:S01]  /*10230*/  ISETP.GE.AND P1, PT, R14, R213, PT ;  /* 0x000000d50e00720c */ /* 0x000fe20003f26270 */
[----:B---3--:R-:W-:Y:S01]  /*10240*/  FFMA.FTZ R241, R22, -UR24, R241 ;  /* 0x8000001816f17c23 */ /* 0x008fe200080100f1 */
[----:B------:R-:W-:Y:S02]  /*10250*/  FSEL R159, R243, -INF , !P6 ;  /* 0xff800000f39f7808 */ /* 0x000fe40007000000 */
[----:B------:R-:W-:Y:S02]  /*10260*/  FMNMX.FTZ R12, R141, R12, !PT ;  /* 0x0000000c8d0c7209 */ /* 0x000fe40007810000 */
[----:B------:R-:W-:Y:S01]  /*10270*/  ISETP.GE.OR P1, PT, R14, R212, !P1 ;  /* 0x000000d40e00720c */ /* 0x000fe20004f26670 */
[----:B------:R-:W3:Y:S01]  /*10280*/  I2F R6, R6 ;  /* 0x0000000600067306 */ /* 0x000ee20000201400 */
[----:B------:R-:W-:Y:S02]  /*10290*/  FSEL R157, R241, -INF , !P5 ;  /* 0xff800000f19d7808 */ /* 0x000fe40006800000 */
[----:B------:R-:W-:Y:S01]  /*102a0*/  FMNMX.FTZ R12, R159, R12, !PT ;  /* 0x0000000c9f0c7209 */ /* 0x000fe20007810000 */
[----:B-1----:R-:W-:Y:S01]  /*102b0*/  FFMA.FTZ R242, R11, -UR24, R242 ;  /* 0x800000180bf27c23 */ /* 0x002fe200080100f2 */
[----:B------:R-:W-:Y:S02]  /*102c0*/  FMNMX.FTZ R21, R140, R21, !PT ;  /* 0x000000158c157209 */ /* 0x000fe40007810000 */
[----:B------:R-:W-:Y:S02]  /*102d0*/  FSEL R150, R18, -INF , !P1 ;  /* 0xff80000012967808 */ /* 0x000fe40004800000 */
[----:B------:R-:W-:Y:S01]  /*102e0*/  FSEL R155, R245, -INF , !P4 ;  /* 0xff800000f59b7808 */ /* 0x000fe20006000000 */
[----:B------:R-:W1:Y:S01]  /*102f0*/  I2F R15, R15 ;  /* 0x0000000f000f7306 */ /* 0x000e620000201400 */
[----:B------:R-:W-:Y:S02]  /*10300*/  FMNMX.FTZ R12, R157, R12, !PT ;  /* 0x0000000c9d0c7209 */ /* 0x000fe40007810000 */
[----:B------:R-:W-:Y:S01]  /*10310*/  ISETP.GE.AND P1, PT, R4, R213, PT ;  /* 0x000000d50400720c */ /* 0x000fe20003f26270 */
[----:B--2---:R-:W-:Y:S01]  /*10320*/  FFMA.FTZ R19, R20, -UR24, R19 ;  /* 0x8000001814137c23 */ /* 0x004fe20008010013 */
[----:B------:R-:W-:Y:S01]  /*10330*/  FMNMX.FTZ R21, R160, R21, !PT ;  /* 0x00000015a0157209 */ /* 0x000fe20007810000 */
[----:B------:R-:W-:Y:S01]  /*10340*/  LDSM.16.MT88.4 R28, [R193+0xc000] ;  /* 0x00c00000c11c783b */ /* 0x000fe20000004200 */
[----:B------:R-:W-:Y:S02]  /*10350*/  ISETP.GE.AND P0, PT, R14, R210, PT ;  /* 0x000000d20e00720c */ /* 0x000fe40003f06270 */
[----:B------:R-:W-:Y:S01]  /*10360*/  FSEL R153, R242, -INF , !P3 ;  /* 0xff800000f2997808 */ /* 0x000fe20005800000 */
[----:B------:R-:W2:Y:S01]  /*10370*/  I2F R8, R8 ;  /* 0x0000000800087306 */ /* 0x000ea20000201400 */
[----:B------:R-:W-:Y:S02]  /*10380*/  ISETP.GE.OR P1, PT, R4, R212, !P1 ;  /* 0x000000d40400720c */ /* 0x000fe40004f26670 */
[----:B------:R-:W-:Y:S01]  /*10390*/  FMNMX.FTZ R21, R158, R21, !PT ;  /* 0x000000159e157209 */ /* 0x000fe20007810000 */
[----:B---3--:R-:W-:Y:S01]  /*103a0*/  FFMA.FTZ R249, R6, -UR24, R249 ;  /* 0x8000001806f97c23 */ /* 0x008fe200080100f9 */
[----:B------:R-:W-:Y:S02]  /*103b0*/  FMNMX.FTZ R6, R155, R12, !PT ;  /* 0x0000000c9b067209 */ /* 0x000fe40007810000 */
[----:B------:R-:W-:Y:S02]  /*103c0*/  ISETP.GE.OR P0, PT, R14, R207, !P0 ;  /* 0x000000cf0e00720c */ /* 0x000fe40004706670 */
[----:B------:R-:W-:Y:S01]  /*103d0*/  FSEL R148, R19, -INF , !P1 ;  /* 0xff80000013947808 */ /* 0x000fe20004800000 */
[----:B------:R-:W3:Y:S01]  /*103e0*/  I2F R13, R13 ;  /* 0x0000000d000d7306 */ /* 0x000ee20000201400 */
[----:B------:R-:W-:Y:S02]  /*103f0*/  FSEL R149, R249, -INF , !P2 ;  /* 0xff800000f9957808 */ /* 0x000fe40005000000 */
[----:B------:R-:W-:Y:S01]  /*10400*/  FMNMX.FTZ R6, R153, R6, !PT ;  /* 0x0000000699067209 */ /* 0x000fe20007810000 */
[----:B-1----:R-:W-:Y:S01]  /*10410*/  FFMA.FTZ R248, R15, -UR24, R248 ;  /* 0x800000180ff87c23 */ /* 0x002fe200080100f8 */
[----:B------:R-:W-:Y:S02]  /*10420*/  ISETP.GE.AND P1, PT, R4, R210, PT ;  /* 0x000000d20400720c */ /* 0x000fe40003f26270 */
[----:B------:R-:W-:Y:S02]  /*10430*/  FMNMX.FTZ R21, R156, R21, !PT ;  /* 0x000000159c157209 */ /* 0x000fe40007810000 */
[----:B------:R-:W-:Y:S02]  /*10440*/  FSEL R147, R248, -INF , !P0 ;  /* 0xff800000f8937808 */ /* 0x000fe40004000000 */
[----:B------:R-:W-:Y:S02]  /*10450*/  ISETP.GE.OR P1, PT, R4, R207, !P1 ;  /* 0x000000cf0400720c */ /* 0x000fe40004f26670 */
[----:B------:R-:W-:Y:S01]  /*10460*/  FMNMX.FTZ R4, R149, R6, !PT ;  /* 0x0000000695047209 */ /* 0x000fe20007810000 */
[----:B--2---:R-:W-:Y:S01]  /*10470*/  FFMA.FTZ R251, R8, -UR24, R251 ;  /* 0x8000001808fb7c23 */ /* 0x004fe200080100fb */
[----:B------:R-:W-:Y:S02]  /*10480*/  ISETP.GE.AND P2, PT, R3, R210, PT ;  /* 0x000000d20300720c */ /* 0x000fe40003f46270 */
[----:B------:R-:W-:Y:S02]  /*10490*/  FMNMX.FTZ R21, R154, R21, !PT ;  /* 0x000000159a157209 */ /* 0x000fe40007810000 */
[----:B------:R-:W-:Y:S02]  /*104a0*/  FSEL R145, R251, -INF , !P1 ;  /* 0xff800000fb917808 */ /* 0x000fe40004800000 */
[----:B------:R-:W-:Y:S02]  /*104b0*/  FMNMX.FTZ R8, R147, R4, !PT ;  /* 0x0000000493087209 */ /* 0x000fe40007810000 */
[----:B------:R-:W-:Y:S01]  /*104c0*/  ISETP.GE.OR P2, PT, R3, R207, !P2 ;  /* 0x000000cf0300720c */ /* 0x000fe20005746670 */
[----:B---3--:R-:W-:Y:S01]  /*104d0*/  FFMA.FTZ R250, R13, -UR24, R250 ;  /* 0x800000180dfa7c23 */ /* 0x008fe200080100fa */
[----:B------:R-:W-:Y:S02]  /*104e0*/  FMNMX.FTZ R21, R152, R21, !PT ;  /* 0x0000001598157209 */ /* 0x000fe40007810000 */
[----:B------:R-:W-:Y:S02]  /*104f0*/  ISETP.GE.AND P6, PT, R3, R213, PT ;  /* 0x000000d50300720c */ /* 0x000fe40003fc6270 */
[----:B------:R-:W-:Y:S02]  /*10500*/  FMNMX.FTZ R8, R145, R8, !PT ;  /* 0x0000000891087209 */ /* 0x000fe40007810000 */
[----:B------:R-:W-:Y:S02]  /*10510*/  FSEL R133, R250, -INF , !P2 ;  /* 0xff800000fa857808 */ /* 0x000fe40005000000 */
[----:B------:R-:W-:Y:S02]  /*10520*/  FMNMX.FTZ R19, R150, R21, !PT ;  /* 0x0000001596137209 */ /* 0x000fe40007810000 */
[----:B------:R-:W-:Y:S01]  /*10530*/  ISETP.GE.OR P6, PT, R3, R212, !P6 ;  /* 0x000000d40300720c */ /* 0x000fe200077c6670 */
[----:B------:R-:W-:Y:S01]  /*10540*/  LDSM.16.MT88.4 R20, [R194+0xc000] ;  /* 0x00c00000c214783b */ /* 0x000fe20000004200 */
[----:B------:R-:W-:Y:S02]  /*10550*/  FMNMX.FTZ R6, R133, R8, !PT ;  /* 0x0000000885067209 */ /* 0x000fe40007810000 */
[----:B------:R-:W-:Y:S02]  /*10560*/  FSEL R146, R17, -INF , !P6 ;  /* 0xff80000011927808 */ /* 0x000fe40007000000 */
[----:B------:R-:W-:Y:S03]  /*10570*/  FMNMX.FTZ R19, R148, R19, !PT ;  /* 0x0000001394137209 */ /* 0x000fe60007810000 */
[----:B------:R-:W1:Y:S01]  /*10580*/  SHFL.BFLY PT, R3, R6, 0x2, 0x1f ;  /* 0x0c401f0006037f89 */ /* 0x000e6200000e0000 */
[----:B------:R-:W-:Y:S07]  /*10590*/  FMNMX.FTZ R11, R146, R19, !PT ;  /* 0x00000013920b7209 */ /* 0x000fee0007810000 */
        /* <DEDUP_REMOVED lines=375> */
.L_x_5446:
        /* <DEDUP_REMOVED lines=259> */
.L_x_5451:
[----:B------:R-:W2:Y:S01]  /*12d40*/  S2UR UR7, SR_CTAID.Z ;  /* 0x00000000000779c3 */ /* 0x000ea20000002700 */
[----:B------:R-:W-:Y:S02]  /*12d50*/  ULDC UR4, c[0x0][0x1c0] ;  /* 0x0000700000047ab9 */ /* 0x000fe40000000800 */
[----:B------:R-:W-:-:S05]  /*12d60*/  ULDC UR8, c[0x0][0x214] ;  /* 0x0000850000087ab9 */ /* 0x000fca0000000800 */
[----:B------:R-:W2:Y:S02]  /*12d70*/  S2UR UR6, SR_CTAID.Y ;  /* 0x00000000000679c3 */ /* 0x000ea40000002600 */
[----:B--2---:R-:W-:-:S04]  /*12d80*/  UIMAD UR4, UR6, UR4, UR7 ;  /* 0x00000004060472a4 */ /* 0x004fc8000f8e0207 */
[----:B------:R-:W-:Y:S02]  /*12d90*/  UIMAD UR8, UR4, UR8, URZ ;  /* 0x00000008040872a4 */ /* 0x000fe4000f8e023f */
.L_x_5452:
        /* <DEDUP_REMOVED lines=55> */
.L_x_5454:
[----:B----4-:R-:W-:Y:S05]  /*13110*/  BSYNC B0 ;  /* 0x0000000000007941 */ /* 0x010fea0003800000 */
.L_x_5453:
        /* <DEDUP_REMOVED lines=38> */
.L_x_5456:
[----:B------:R-:W-:Y:S05]  /*13380*/  BSYNC B0 ;  /* 0x0000000000007941 */ /* 0x000fea0003800000 */
.L_x_5455:
        /* <DEDUP_REMOVED lines=20> */
.L_x_5458:
[----:B------:R-:W-:Y:S05]  /*134d0*/  BSYNC B0 ;  /* 0x0000000000007941 */ /* 0x000fea0003800000 */
.L_x_5457:
        /* <DEDUP_REMOVED lines=20> */
.L_x_5460:
[----:B------:R-:W-:Y:S05]  /*13620*/  BSYNC B0 ;  /* 0x0000000000007941 */ /* 0x000fea0003800000 */
.L_x_5459:
        /* <DEDUP_REMOVED lines=20> */
.L_x_5461:
        /* <DEDUP_REMOVED lines=9> */
.L_x_7387:


//--------------------- .text._ZN5flash24flash_fwd_splitkv_kernelI23Flash_fwd_kernel_traitsILi192ELi64ELi64ELi4ELb0ELb0EN7cutlass6half_tE19Flash_kernel_traitsILi192ELi64ELi64ELi4ES3_EELb0ELb1ELb0ELb0ELb1ELb0ELb0ELb1EEEvNS_16Flash_fwd_paramsE --------------------------
	.section	.text._ZN5flash24flash_fwd_splitkv_kernelI23Flash_fwd_kernel_traitsILi192ELi64ELi64ELi4ELb0ELb0EN7cutlass6half_tE19Flash_kernel_traitsILi192ELi64ELi64ELi4ES3_EELb0ELb1ELb0ELb0ELb1ELb0ELb0ELb1EEEvNS_16Flash_fwd_paramsE,"ax",@progbits
	.sectioninfo	@"SHI_REGISTERS=239"
	.align	128
        .global         _ZN5flash24flash_fwd_splitkv_kernelI23Flash_fwd_kernel_traitsILi192ELi64ELi64ELi4ELb0ELb0EN7cutlass6half_tE19Flash_kernel_traitsILi192ELi64ELi64ELi4ES3_EELb0ELb1ELb0ELb0ELb1ELb0ELb0ELb1EEEvNS_16Flash_fwd_paramsE
        .type           _ZN5flash24flash_fwd_splitkv_kernelI23Flash_fwd_kernel_traitsILi192ELi64ELi64ELi4ELb0ELb0EN7cutlass6half_tE19Flash_kernel_traitsILi192ELi64ELi64ELi4ES3_EELb0ELb1ELb0ELb0ELb1ELb0ELb0ELb1EEEvNS_16Flash_fwd_paramsE,@function
        .size           _ZN5flash24flash_fwd_splitkv_kernelI23Flash_fwd_kernel_traitsILi192ELi64ELi64ELi4ELb0ELb0EN7cutlass6half_tE19Flash_kernel_traitsILi192ELi64ELi64ELi4ES3_EELb0ELb1ELb0ELb0ELb1ELb0ELb0ELb1EEEvNS_16Flash_fwd_paramsE,(.L_x_7388 - _ZN5flash24flash_fwd_splitkv_kernelI23Flash_fwd_kernel_traitsILi192ELi64ELi64ELi4ELb0ELb0EN7cutlass6half_tE19Flash_kernel_traitsILi192ELi64ELi64ELi4ES3_EELb0ELb1ELb0ELb0ELb1ELb0ELb0ELb1EEEvNS_16Flash_fwd_paramsE)
        .other          _ZN5flash24flash_fwd_splitkv_kernelI23Flash_fwd_kernel_traitsILi192ELi64ELi64ELi4ELb0ELb0EN7cutlass6half_tE19Flash_kernel_traitsILi192ELi64ELi64ELi4ES3_EELb0ELb1ELb0ELb0ELb1ELb0ELb0ELb1EEEvNS_16Flash_fwd_paramsE,@"STO_CUDA_ENTRY STV_DEFAULT"
_ZN5flash24flash_fwd_splitkv_kernelI23Flash_fwd_kernel_traitsILi192ELi64ELi64ELi4ELb0ELb0EN7cutlass6half_tE19Flash_kernel_traitsILi192ELi64ELi64ELi4ES3_EELb0ELb1ELb0ELb0ELb1ELb0ELb0ELb1EEEvNS_16Flash_fwd_paramsE:
.text._ZN5flash24flash_fwd_splitkv_kernelI23Flash_fwd_kernel_traitsILi192ELi64ELi64ELi4ELb0ELb0EN7cutlass6half_tE19Flash_kernel_traitsILi192ELi64ELi64ELi4ES3_EELb0ELb1ELb0ELb0ELb1ELb0ELb0ELb1EEEvNS_16Flash_fwd_paramsE:
        /* <DEDUP_REMOVED lines=14> */
[----:B------:R1:W3:Y:S04]  /*00e0*/  @P1 LDG.E R197, [R6.64] ;  /* 0x0000000606c51981 */ /* 0x0002e8000c1e1900 */
[----:B------:R1:W3:Y:S01]  /*00f0*/  @P1 LDG.E R196, [R6.64+0x4] ;  /* 0x0000040606c41981 */ /* 0x0002e2000c1e1900 */
[----:B--2---:R-:W-:-:S03]  /*0100*/  ISETP.NE.AND P2, PT, R2, RZ, PT ;  /* 0x000000ff0200720c */ /* 0x004fc60003f45270 */
[----:B------:R2:W5:Y:S01]  /*0110*/  @P5 LDG.E R5, [R150.64] ;  /* 0x0000000696055981 */ /* 0x000562000c1e1900 */
[----:B------:R-:W-:Y:S01]  /*0120*/  ISETP.EQ.OR.EX P0, PT, RZ, c[0x0][0x24c], !P2, P0 ;  /* 0x00009300ff007a0c */ /* 0x000fe20005702700 */
[----:B------:R-:W-:Y:S02]  /*0130*/  IMAD.MOV.U32 R8, RZ, RZ, -0x1 ;  /* 0xffffffffff087424 */ /* 0x000fe400078e00ff */
[----:B------:R-:W-:Y:S01]  /*0140*/  IMAD.WIDE R12, R0, R3, c[0x0][0x248] ;  /* 0x00009200000c7625 */ /* 0x000fe200078e0203 */
[----:B------:R-:W4:Y:S04]  /*0150*/  S2R R27, SR_CTAID.X ;  /* 0x00000000001b7919 */ /* 0x000f280000002500 */
[----:B------:R-:W2:Y:S04]  /*0160*/  S2R R148, SR_CTAID.Z ;  /* 0x0000000000947919 */ /* 0x000ea80000002700 */
[----:B------:R-:W2:Y:S04]  /*0170*/  S2R R56, SR_TID.X ;  /* 0x0000000000387919 */ /* 0x000ea80000002100 */
[----:B------:R2:W5:Y:S01]  /*0180*/  @!P0 LDG.E R8, [R12.64] ;  /* 0x000000060c088981 */ /* 0x000562000c1e1900 */
[----:B------:R-:W-:-:S04]  /*0190*/  ISETP.NE.U32.AND P0, PT, RZ, c[0x0][0x248], PT ;  /* 0x00009200ff007a0c */ /* 0x000fc80003f05070 */
[----:B------:R-:W-:Y:S02]  /*01a0*/  ISETP.NE.AND.EX P0, PT, RZ, c[0x0][0x24c], PT, P0 ;  /* 0x00009300ff007a0c */ /* 0x000fe40003f05300 */
[----:B------:R-:W-:-:S04]  /*01b0*/  MOV R11, R0 ;  /* 0x00000000000b7202 */ /* 0x000fc80000000f00 */
[--C-:B-1----:R-:W-:Y:S01]  /*01c0*/  SHF.R.S32.HI R6, RZ, 0x1f, R11.reuse ;  /* 0x0000001fff067819 */ /* 0x102fe2000001140b */
[----:B------:R-:W-:Y:S02]  /*01d0*/  IMAD.MOV.U32 R9, RZ, RZ, R11 ;  /* 0x000000ffff097224 */ /* 0x000fe400078e000b */
[----:B---3--:R-:W-:Y:S01]  /*01e0*/  @P1 IMAD.IADD R196, R196, 0x1, -R197 ;  /* 0x00000001c4c41824 */ /* 0x008fe200078e0ac5 */
[----:B------:R-:W-:-:S03]  /*01f0*/  @!P1 MOV R196, c[0x0][0x214] ;  /* 0x0000850000c49a02 */ /* 0x000fc60000000f00 */
[----:B------:R-:W-:Y:S05]  /*0200*/  @!P0 BRA `(.L_x_5462) ;  /* 0x0000004000008947 */ /* 0x000fea0003800000 */
[----:B--2-4-:R-:W2:Y:S02]  /*0210*/  @P2 LDG.E R7, [R12.64+0x4] ;  /* 0x000004060c072981 */ /* 0x014ea4000c1e1900 */
[----:B--2--5:R-:W-:-:S06]  /*0220*/  @P2 IADD3 R2, R7, -R8, RZ ;  /* 0x8000000807022210 */ /* 0x024fcc0007ffe0ff */
[----:B------:R1:W5:Y:S01]  /*0230*/  @!P2 LDG.E R2, [R12.64] ;  /* 0x000000060c02a981 */ /* 0x000362000c1e1900 */
[----:B------:R-:W-:Y:S05]  /*0240*/  BRA `(.L_x_5463) ;  /* 0x0000001000007947 */ /* 0x000fea0003800000 */
.L_x_5462:
[----:B--2-4-:R-:W-:Y:S02]  /*0250*/  MOV R2, c[0x0][0x218] ;  /* 0x0000860000027a02 */ /* 0x014fe40000000f00 */
.L_x_5463:
        /* <DEDUP_REMOVED lines=45> */
[----:B------:R-:W-:-:S02]  /*0530*/  IADD3 R4, -R3, R56, RZ ;  /* 0x0000003803047210 */ /* 0x000fc40007ffe1ff */
[----:B------:R-:W-:Y:S01]  /*0540*/  SHF.R.S32.HI R3, RZ, 0x1f, R148 ;  /* 0x0000001fff037819 */ /* 0x000fe20000011494 */
[----:B------:R-:W-:Y:S01]  /*0550*/  @!P0 IMAD R6, R6, c[0x0][0x1e0], RZ ;  /* 0x0000780006068a24 */ /* 0x000fe200078e02ff */
[----:B------:R-:W-:Y:S01]  /*0560*/  SHF.L.U32 R4, R4, 0x3, RZ ;  /* 0x0000000304047819 */ /* 0x000fe200000006ff */
        /* <DEDUP_REMOVED lines=31> */
.L_x_5466:
[----:B------:R-:W-:Y:S05]  /*0760*/  BSYNC B0 ;  /* 0x0000000000007941 */ /* 0x000fea0003800000 */
.L_x_5465:
        /* <DEDUP_REMOVED lines=17> */
.L_x_5468:
[----:B------:R-:W-:Y:S05]  /*0880*/  BSYNC B0 ;  /* 0x0000000000007941 */ /* 0x000fea0003800000 */
.L_x_5467:
        /* <DEDUP_REMOVED lines=17> */
.L_x_5470:
[----:B------:R-:W-:Y:S05]  /*09a0*/  BSYNC B0 ;  /* 0x0000000000007941 */ /* 0x000fea0003800000 */
.L_x_5469:
        /* <DEDUP_REMOVED lines=16> */
.L_x_5472:
[----:B------:R-:W-:Y:S05]  /*0ab0*/  BSYNC B0 ;  /* 0x0000000000007941 */ /* 0x000fea0003800000 */
.L_x_5471:
        /* <DEDUP_REMOVED lines=19> */
.L_x_5464:
        /* <DEDUP_REMOVED lines=45> */
[----:B------:R-:W-:Y:S02]  /*0ec0*/  IABS R2, c[0x0][0x1c8] ;  /* 0x0000720000027a13 */ /* 0x000fe40000000000 */
[----:B------:R-:W-:Y:S02]  /*0ed0*/  IADD3 R5, -R5, RZ, RZ ;  /* 0x000000ff05057210 */ /* 0x000fe40007ffe1ff */
[----:B------:R-:W1:Y:S03]  /*0ee0*/  I2F.RP R12, R2 ;  /* 0x00000002000c7306 */ /* 0x000e660000209400 */
[----:B------:R-:W-:-:S05]  /*0ef0*/  IMAD R21, R5, c[0x0][0x2d0], R110 ;  /* 0x0000b40005157a24 */ /* 0x000fca00078e026e */
[----:B------:R-:W-:Y:S01]  /*0f00*/  SHF.R.S32.HI R13, RZ, 0x1f, R21 ;  /* 0x0000001fff0d7819 */ /* 0x000fe20000011415 */
        /* <DEDUP_REMOVED lines=16> */
[----:B------:R-:W-:-:S04]  /*1010*/  LOP3.LUT R2, R148, c[0x0][0x1c8], RZ, 0x3c, !PT ;  /* 0x0000720094027a12 */ /* 0x000fc800078e3cff */
[----:B------:R-:W-:Y:S01]  /*1020*/  ISETP.GE.AND P0, PT, R2, RZ, PT ;  /* 0x000000ff0200720c */ /* 0x000fe20003f06270 */
[----:B------:R-:W-:-:S06]  /*1030*/  IMAD R2, R13, c[0x0][0x198], RZ ;  /* 0x000066000d027a24 */ /* 0x000fcc00078e02ff */
        /* <DEDUP_REMOVED lines=12> */
[----:B------:R-:W-:Y:S01]  /*1100*/  SHF.R.S32.HI R2, RZ, 0x1f, R4 ;  /* 0x0000001fff027819 */ /* 0x000fe20000011404 */
[----:B------:R-:W-:Y:S01]  /*1110*/  IMAD R23, R0, c[0x0][0x18c], R23 ;  /* 0x0000630000177a24 */ /* 0x000fe200078e0217 */
        /* <DEDUP_REMOVED lines=9> */
.L_x_5473:
        /* <DEDUP_REMOVED lines=16> */
.L_x_5475:
[----:B------:R-:W-:Y:S01]  /*12b0*/  IABS R4, c[0x0][0x1c8] ;  /* 0x0000720000047a13 */ /* 0x000fe20000000000 */
[----:B------:R-:W-:Y:S01]  /*12c0*/  @P4 IMAD.IADD R23, R5, 0x1, R8 ;  /* 0x0000000105174824 */ /* 0x000fe200078e0208 */
[----:B------:R-:W-:Y:S02]  /*12d0*/  LEA R110, R134, 0xffffffc0, 0x6 ;  /* 0xffffffc0866e7811 */ /* 0x000fe400078e30ff */
[----:B------:R-:W1:Y:S03]  /*12e0*/  I2F.RP R7, R4 ;  /* 0x0000000400077306 */ /* 0x000e660000209400 */
[----:B------:R-:W-:-:S04]  /*12f0*/  IMAD.WIDE.U32 R16, R110, c[0x0][0x198], R14 ;  /* 0x000066006e107a25 */ /* 0x000fc800078e000e */
[----:B------:R-:W-:-:S04]  /*1300*/  @P4 IMAD.WIDE.U32 R14, R23, c[0x0][0x1a0], RZ ;  /* 0x00006800170e4a25 */ /* 0x000fc800078e00ff */
[----:B------:R-:W-:Y:S02]  /*1310*/  @P4 IMAD R23, R23, c[0x0][0x1a4], R15 ;  /* 0x0000690017174a24 */ /* 0x000fe400078e020f */
[----:B------:R-:W-:Y:S01]  /*1320*/  IMAD.MOV.U32 R21, RZ, RZ, R110 ;  /* 0x000000ffff157224 */ /* 0x000fe200078e006e */
        /* <DEDUP_REMOVED lines=9> */
[----:B------:R-:W-:Y:S01]  /*13c0*/  IMAD.HI.U32 R0, R13, R2, RZ ;  /* 0x000000020d007227 */ /* 0x000fe200078e00ff */
[----:B------:R-:W-:-:S03]  /*13d0*/  SHF.R.S32.HI R13, RZ, 0x1f, R110 ;  /* 0x0000001fff0d7819 */ /* 0x000fc6000001146e */
[----:B------:R-:W-:-:S04]  /*13e0*/  IMAD.MOV R7, RZ, RZ, -R0 ;  /* 0x000000ffff077224 */ /* 0x000fc800078e0a00 */
[----:B------:R-:W-:Y:S01]  /*13f0*/  IMAD R7, R4, R7, R2 ;  /* 0x0000000704077224 */ /* 0x000fe200078e0202 */
[----:B------:R-:W-:-:S04]  /*1400*/  LOP3.LUT R2, R148, c[0x0][0x1c8], RZ, 0x3c, !PT ;  /* 0x0000720094027a12 */ /* 0x000fc800078e3cff */
[----:B------:R-:W-:Y:S02]  /*1410*/  ISETP.GT.U32.AND P0, PT, R4, R7, PT ;  /* 0x000000070400720c */ /* 0x000fe40003f04070 */
[----:B------:R-:W-:-:S11]  /*1420*/  ISETP.GE.AND P1, PT, R2, RZ, PT ;  /* 0x000000ff0200720c */ /* 0x000fd60003f26270 */
[-C--:B------:R-:W-:Y:S02]  /*1430*/  @!P0 IADD3 R7, R7, -R4.reuse, RZ ;  /* 0x8000000407078210 */ /* 0x080fe40007ffe0ff */
[----:B------:R-:W-:Y:S02]  /*1440*/  @!P0 IADD3 R0, R0, 0x1, RZ ;  /* 0x0000000100008810 */ /* 0x000fe40007ffe0ff */
[----:B------:R-:W-:Y:S01]  /*1450*/  ISETP.GE.U32.AND P2, PT, R7, R4, PT ;  /* 0x000000040700720c */ /* 0x000fe20003f46070 */
[----:B------:R-:W-:Y:S01]  /*1460*/  IMAD R7, R13, c[0x0][0x198], RZ ;  /* 0x000066000d077a24 */ /* 0x000fe200078e02ff */
[----:B------:R-:W-:-:S11]  /*1470*/  ISETP.NE.AND P0, PT, RZ, c[0x0][0x1c8], PT ;  /* 0x00007200ff007a0c */ /* 0x000fd60003f05270 */
[----:B------:R-:W-:-:S05]  /*1480*/  @P2 IADD3 R0, R0, 0x1, RZ ;  /* 0x0000000100002810 */ /* 0x000fca0007ffe0ff */
[----:B------:R-:W-:Y:S02]  /*1490*/  IMAD.MOV.U32 R4, RZ, RZ, R0 ;  /* 0x000000ffff047224 */ /* 0x000fe400078e0000 */
[----:B------:R-:W-:-:S03]  /*14a0*/  IMAD R0, R110, c[0x0][0x19c], R7 ;  /* 0x000067006e007a24 */ /* 0x000fc600078e0207 */
[----:B------:R-:W-:Y:S02]  /*14b0*/  @!P1 IADD3 R4, -R4, RZ, RZ ;  /* 0x000000ff04049210 */ /* 0x000fe40007ffe1ff */
[----:B------:R-:W-:Y:S02]  /*14c0*/  @!P0 LOP3.LUT R4, RZ, c[0x0][0x1c8], RZ, 0x33, !PT ;  /* 0x00007200ff048a12 */ /* 0x000fe400078e33ff */
[----:B------:R-:W-:Y:S01]  /*14d0*/  IADD3 R17, R17, R0, RZ ;  /* 0x0000000011117210 */ /* 0x000fe20007ffe0ff */
[----:B------:R-:W-:Y:S01]  /*14e0*/  @P4 IMAD.MOV.U32 R0, RZ, RZ, R14 ;  /* 0x000000ffff004224 */ /* 0x000fe200078e000e */
        /* <DEDUP_REMOVED lines=17> */
.L_x_5474:
[----:B-----5:R1:W5:Y:S01]  /*1600*/  @P5 LDG.E R11, [R150.64] ;  /* 0x00000006960b5981 */ /* 0x020362000c1e1900 */
[----:B------:R-:W-:Y:S01]  /*1610*/  SHF.R.S32.HI R5, RZ, 0x1f, R56 ;  /* 0x0000001fff057819 */ /* 0x000fe20000011438 */
[----:B------:R-:W-:Y:S01]  /*1620*/  IMAD.MOV.U32 R10, RZ, RZ, 0x2 ;  /* 0x00000002ff0a7424 */ /* 0x000fe200078e00ff */
[----:B------:R-:W-:Y:S01]  /*1630*/  ISETP.NE.AND P0, PT, R197, -0x1, PT ;  /* 0xffffffffc500780c */ /* 0x000fe20003f05270 */
[----:B------:R-:W-:Y:S01]  /*1640*/  IMAD.MOV.U32 R139, RZ, RZ, c[0x0][0x230] ;  /* 0x00008c00ff8b7624 */ /* 0x000fe200078e00ff */
[-C--:B------:R-:W-:Y:S01]  /*1650*/  LEA.HI R25, R5, R56.reuse, RZ, 0x3 ;  /* 0x0000003805197211 */ /* 0x080fe200078f18ff */
[----:B------:R-:W-:Y:S01]  /*1660*/  IMAD.MOV.U32 R18, RZ, RZ, RZ ;  /* 0x000000ffff127224 */ /* 0x000fe200078e00ff */
[----:B------:R-:W-:Y:S01]  /*1670*/  MOV R19, c[0x0][0x230] ;  /* 0x00008c0000137a02 */ /* 0x000fe20000000f00 */
[----:B------:R-:W-:Y:S01]  /*1680*/  IMAD.MOV.U32 R75, RZ, RZ, 0x20 ;  /* 0x00000020ff4b7424 */ /* 0x000fe200078e00ff */
[----:B------:R-:W-:Y:S01]  /*1690*/  SHF.R.S32.HI R146, RZ, 0x3, R25 ;  /* 0x00000003ff927819 */ /* 0x000fe20000011419 */
[----:B------:R-:W-:Y:S01]  /*16a0*/  IMAD.MOV.U32 R154, RZ, RZ, c[0x0][0x198] ;  /* 0x00006600ff9a7624 */ /* 0x000fe200078e00ff */
[----:B------:R-:W-:Y:S01]  /*16b0*/  LOP3.LUT R25, R25, 0xfffffff8, RZ, 0xc0, !PT ;  /* 0xfffffff819197812 */ /* 0x000fe200078ec0ff */
[----:B------:R-:W-:Y:S01]  /*16c0*/  IMAD.HI.U32 R139, R10, R139, R18 ;  /* 0x0000008b0a8b7227 */ /* 0x000fe200078e0012 */
[----:B------:R-:W-:-:S02]  /*16d0*/  LEA.HI R141, R5, R56, RZ, 0x4 ;  /* 0x00000038058d7211 */ /* 0x000fc400078f20ff */
[----:B------:R-:W-:Y:S01]  /*16e0*/  SHF.R.S32.HI R68, RZ, 0x1f, R69 ;  /* 0x0000001fff447819 */ /* 0x000fe20000011445 */
[----:B------:R-:W-:Y:S01]  /*16f0*/  @!P0 IMAD R8, R6, c[0x0][0x178], RZ ;  /* 0x00005e0006088a24 */ /* 0x000fe200078e02ff */
[----:B------:R-:W-:Y:S01]  /*1700*/  SHF.R.S32.HI R147, RZ, 0x1f, R146 ;  /* 0x0000001fff937819 */ /* 0x000fe20000011492 */
[----:B------:R-:W-:Y:S01]  /*1710*/  IMAD.SHL.U32 R19, R146, 0x40, RZ ;  /* 0x0000004092137824 */ /* 0x000fe200078e00ff */
[----:B------:R-:W-:Y:S01]  /*1720*/  LEA.HI R68, R68, R69, RZ, 0x6 ;  /* 0x0000004544447211 */ /* 0x000fe200078f30ff */
[----:B------:R-:W-:Y:S01]  /*1730*/  IMAD.IADD R60, R56, 0x1, -R25 ;  /* 0x00000001383c7824 */ /* 0x000fe200078e0a19 */
[----:B------:R-:W-:Y:S01]  /*1740*/  LEA.HI R25, R5, R56, RZ, 0x6 ;  /* 0x0000003805197211 */ /* 0x000fe200078f30ff */
[----:B------:R-:W-:Y:S01]  /*1750*/  @P0 IMAD.WIDE.U32 R14, R197, c[0x0][0x190], RZ ;  /* 0x00006400c50e0a25 */ /* 0x000fe200078e00ff */
[----:B------:R-:W-:Y:S02]  /*1760*/  LOP3.LUT R19, R19, 0x1c0, RZ, 0xc0, !PT ;  /* 0x000001c013137812 */ /* 0x000fe400078ec0ff */
[----:B------:R-:W-:Y:S01]  /*1770*/  SHF.R.S32.HI R68, RZ, 0x6, R68 ;  /* 0x00000006ff447819 */ /* 0x000fe20000011444 */
[----:B------:R-:W-:Y:S01]  /*1780*/  @!P0 IMAD.WIDE.U32 R16, R9, c[0x0][0x178], RZ ;  /* 0x00005e0009108a25 */ /* 0x000fe200078e00ff */
[----:B------:R-:W-:-:S02]  /*1790*/  SHF.R.U32.HI R142, RZ, 0x3, R19 ;  /* 0x00000003ff8e7819 */ /* 0x000fc40000011613 */
[----:B------:R-:W-:Y:S01]  /*17a0*/  @P0 MOV R24, R14 ;  /* 0x0000000e00180202 */ /* 0x000fe20000000f00 */
[----:B------:R-:W-:Y:S01]  /*17b0*/  @!P0 IMAD R8, R9, c[0x0][0x17c], R8 ;  /* 0x00005f0009088a24 */ /* 0x000fe200078e0208 */
[----:B------:R-:W-:Y:S01]  /*17c0*/  @!P0 MOV R24, R16 ;  /* 0x0000001000188202 */ /* 0x000fe20000000f00 */
[----:B------:R-:W-:Y:S01]  /*17d0*/  IMAD.SHL.U32 R18, R60, 0x8, RZ ;  /* 0x000000083c127824 */ /* 0x000fe200078e00ff */
[----:B------:R-:W-:Y:S01]  /*17e0*/  IMNMX R68, R195, R68, !PT ;  /* 0x00000044c3447217 */ /* 0x000fe20007800200 */
[----:B------:R-:W-:Y:S01]  /*17f0*/  @P0 IMAD R15, R197, c[0x0][0x194], R15 ;  /* 0x00006500c50f0a24 */ /* 0x000fe200078e020f */
[----:B------:R-:W-:Y:S01]  /*1800*/  SHF.R.S32.HI R135, RZ, 0x1, R139 ;  /* 0x00000001ff877819 */ /* 0x000fe2000001148b */
[----:B------:R-:W-:Y:S01]  /*1810*/  @!P0 IMAD.IADD R15, R17, 0x1, R8 ;  /* 0x00000001110f8824 */ /* 0x000fe200078e0208 */
[----:B------:R-:W-:Y:S01]  /*1820*/  LOP3.LUT R17, R19, 0x38, R18, 0xf8, !PT ;  /* 0x0000003813117812 */ /* 0x000fe200078ef812 */
[----:B------:R-:W-:Y:S01]  /*1830*/  IMAD.SHL.U32 R25, R25, 0x8, RZ ;  /* 0x0000000819197824 */ /* 0x000fe200078e00ff */
[----:B------:R-:W-:Y:S01]  /*1840*/  IADD3 R24, P1, R18, R24, RZ ;  /* 0x0000001812187210 */ /* 0x000fe20007f3e0ff */
[----:B------:R-:W-:Y:S01]  /*1850*/  IMAD.WIDE R26, R27, 0x40, R146 ;  /* 0x000000401b1a7825 */ /* 0x000fe200078e0292 */
[----:B------:R-:W-:-:S02]  /*1860*/  LOP3.LUT R142, R17, R142, RZ, 0x3c, !PT ;  /* 0x0000008e118e7212 */ /* 0x000fc400078e3cff */
[----:B------:R-:W-:Y:S01]  /*1870*/  LOP3.LUT R17, R141, 0xfffffff0, RZ, 0xc0, !PT ;  /* 0xfffffff08d117812 */ /* 0x000fe200078ec0ff */
[----:B------:R-:W-:Y:S01]  /*1880*/  IMAD.SHL.U32 R131, R60, 0x4, RZ ;  /* 0x000000043c837824 */ /* 0x000fe200078e00ff */
[----:B------:R-:W-:Y:S01]  /*1890*/  SHF.R.S32.HI R19, RZ, 0x1f, R18 ;  /* 0x0000001fff137819 */ /* 0x000fe20000011412 */
[----:B------:R-:W-:Y:S01]  /*18a0*/  IMAD.SHL.U32 R54, R154, 0x10, RZ ;  /* 0x000000109a367824 */ /* 0x000fe200078e00ff */
[----:B------:R-:W-:Y:S01]  /*18b0*/  LOP3.LUT R142, R142, 0xfffffe00, R25, 0xf8, !PT ;  /* 0xfffffe008e8e7812 */ /* 0x000fe200078ef819 */
[----:B------:R-:W-:Y:S01]  /*18c0*/  IMAD.IADD R140, R56, 0x1, -R17 ;  /* 0x00000001388c7824 */ /* 0x000fe200078e0a11 */
[----:B------:R-:W-:Y:S01]  /*18d0*/  IADD3.X R25, R19, R15, RZ, P1, !PT ;  /* 0x0000000f13197210 */ /* 0x000fe20000ffe4ff */
[----:B------:R-:W-:Y:S01]  /*18e0*/  IMAD R17, R2, c[0x0][0x1b8], RZ ;  /* 0x00006e0002117a24 */ /* 0x000fe200078e02ff */
[----:B------:R-:W-:Y:S01]  /*18f0*/  IADD3 R22, P0, R18, R0, RZ ;  /* 0x0000000012167210 */ /* 0x000fe20007f1e0ff */
[----:B------:R-:W-:Y:S01]  /*1900*/  IMAD R0, R27, c[0x0][0x190], RZ ;  /* 0x000064001b007a24 */ /* 0x000fe200078e02ff */
[----:B------:R-:W-:Y:S01]  /*1910*/  SHF.R.S32.HI R15, RZ, 0x1f, R140 ;  /* 0x0000001fff0f7819 */ /* 0x000fe2000001148c */
[----:B------:R-:W-:Y:S01]  /*1920*/  IMAD R17, R4, c[0x0][0x1bc], R17 ;  /* 0x00006f0004117a24 */ /* 0x000fe200078e0211 */
[----:B------:R-:W-:Y:S01]  /*1930*/  SHF.R.S32.HI R8, RZ, 0x1f, R148 ;  /* 0x0000001fff087819 */ /* 0x000fe20000011494 */
[----:B------:R-:W-:Y:S01]  /*1940*/  IMAD.X R23, R19, 0x1, R23, P0 ;  /* 0x0000000113177824 */ /* 0x000fe200000e0617 */
[----:B------:R-:W-:Y:S01]  /*1950*/  LEA.HI R64, R15, R140, RZ, 0x3 ;  /* 0x0000008c0f407211 */ /* 0x000fe200078f18ff */
[----:B------:R-:W-:Y:S01]  /*1960*/  IMAD R0, R26, c[0x0][0x194], R0 ;  /* 0x000065001a007a24 */ /* 0x000fe200078e0200 */
[----:B------:R-:W-:Y:S01]  /*1970*/  IADD3 R136, P0, R146, R21, RZ ;  /* 0x0000001592887210 */ /* 0x000fe20007f1e0ff */
[----:B------:R-:W-:Y:S01]  /*1980*/  IMAD.WIDE.U32 R22, R4, c[0x0][0x1b8], R22 ;  /* 0x00006e0004167a25 */ /* 0x000fe200078e0016 */
[----:B------:R-:W-:-:S02]  /*1990*/  LOP3.LUT R15, R64, 0xfffffff8, RZ, 0xc0, !PT ;  /* 0xfffffff8400f7812 */ /* 0x000fc400078ec0ff */
[----:B------:R-:W-:Y:S01]  /*19a0*/  IADD3.X R13, R147, R13, RZ, P0, !PT ;  /* 0x0000000d930d7210 */ /* 0x000fe200007fe4ff */
[----:B------:R-:W-:Y:S01]  /*19b0*/  IMAD.WIDE.U32 R24, R26, c[0x0][0x190], R24 ;  /* 0x000064001a187a25 */ /* 0x000fe200078e0018 */
[----:B------:R-:W-:Y:S02]  /*19c0*/  IADD3 R144, P0, R18, R144, RZ ;  /* 0x0000009012907210 */ /* 0x000fe40007f1e0ff */
[----:B------:R-:W-:Y:S01]  /*19d0*/  LEA.HI R58, R5, R56, RZ, 0x5 ;  /* 0x00000038053a7211 */ /* 0x000fe200078f28ff */
[----:B------:R-:W-:Y:S01]  /*19e0*/  IMAD.IADD R140, R140, 0x1, -R15 ;  /* 0x000000018c8c7824 */ /* 0x000fe200078e0a0f */
[----:B------:R-:W-:Y:S01]  /*19f0*/  MOV R45, 0x10 ;  /* 0x00000010002d7802 */ /* 0x000fe20000000f00 */
[----:B------:R-:W-:Y:S01]  /*1a00*/  IMAD.X R145, R19, 0x1, R7, P0 ;  /* 0x0000000113917824 */ /* 0x000fe200000e0607 */
[----:B------:R-:W-:Y:S01]  /*1a10*/  SHF.L.U64.HI R57, R154, R3, c[0x0][0x19c] ;  /* 0x000067009a397619 */ /* 0x000fe20000010203 */
[----:B------:R-:W-:Y:S01]  /*1a20*/  IMAD R13, R13, c[0x0][0x1a0], RZ ;  /* 0x000068000d0d7a24 */ /* 0x000fe200078e02ff */
[----:B------:R-:W-:Y:S01]  /*1a30*/  R2P PR, R140, 0x6 ;  /* 0x000000068c007804 */ /* 0x000fe20000000000 */
[----:B------:R-:W-:Y:S01]  /*1a40*/  IMAD.IADD R23, R23, 0x1, R17 ;  /* 0x0000000117177824 */ /* 0x000fe200078e0211 */
[----:B------:R-:W-:Y:S01]  /*1a50*/  ISETP.GT.AND P0, PT, R134, R68, PT ;  /* 0x000000448600720c */ /* 0x000fe20003f04270 */
[----:B------:R-:W-:Y:S01]  /*1a60*/  IMAD R143, R8, c[0x0][0x1a8], RZ ;  /* 0x00006a00088f7a24 */ /* 0x000fe200078e02ff */
[----:B------:R-:W-:Y:S01]  /*1a70*/  SHF.R.S32.HI R58, RZ, 0x5, R58 ;  /* 0x00000005ff3a7819 */ /* 0x000fe2000001143a */
[----:B------:R-:W-:Y:S01]  /*1a80*/  IMAD R132, R146, R135, R131 ;  /* 0x0000008792847224 */ /* 0x000fe200078e0283 */
[----:B------:R-:W-:Y:S01]  /*1a90*/  SHF.L.U32 R138, R135, 0x4, RZ ;  /* 0x00000004878a7819 */ /* 0x000fe200000006ff */
[----:B------:R-:W-:Y:S01]  /*1aa0*/  IMAD.IADD R25, R25, 0x1, R0 ;  /* 0x0000000119197824 */ /* 0x000fe200078e0200 */
[----:B------:R-:W-:Y:S01]  /*1ab0*/  MOV R0, c[0x0][0x1a0] ;  /* 0x0000680000007a02 */ /* 0x000fe20000000f00 */
[----:B------:R-:W-:Y:S01]  /*1ac0*/  IMAD R5, R147, c[0x0][0x198], RZ ;  /* 0x0000660093057a24 */ /* 0x000fe200078e02ff */
[----:B------:R-:W-:Y:S01]  /*1ad0*/  SHF.R.S32.HI R122, RZ, 0x1f, R132 ;  /* 0x0000001fff7a7819 */ /* 0x000fe20000011484 */
[----:B------:R-:W-:Y:S01]  /*1ae0*/  IMAD R133, R136, c[0x0][0x1a4], R13 ;  /* 0x0000690088857a24 */ /* 0x000fe200078e020d */
[----:B------:R-:W-:Y:S01]  /*1af0*/  SHF.L.U64.HI R62, R0, R3, c[0x0][0x1a4] ;  /* 0x00006900003e7619 */ /* 0x000fe20000010203 */
[----:B------:R-:W-:Y:S01]  /*1b00*/  IMAD R143, R148, c[0x0][0x1ac], R143 ;  /* 0x00006b00948f7a24 */ /* 0x000fe200078e028f */
[----:B------:R-:W-:Y:S01]  /*1b10*/  SEL R45, R45, 0xfffffff0, !P1 ;  /* 0xfffffff02d2d7807 */ /* 0x000fe20004800000 */
[----:B------:R-:W-:Y:S01]  /*1b20*/  IMAD.WIDE.U32 R136, R136, c[0x0][0x1a0], R22 ;  /* 0x0000680088887a25 */ /* 0x000fe200078e0016 */
[----:B------:R-:W-:-:S03]  /*1b30*/  SEL R43, R75, 0xffffffe0, !P2 ;  /* 0xffffffe04b2b7807 */ /* 0x000fc60005000000 */
[----:B------:R-:W-:Y:S01]  /*1b40*/  IMAD.IADD R131, R131, 0x1, R132 ;  /* 0x0000000183837824 */ /* 0x000fe200078e0284 */
[----:B------:R-:W-:Y:S01]  /*1b50*/  IADD3 R133, R137, R133, RZ ;  /* 0x0000008589857210 */ /* 0x000fe20007ffe0ff */
[----:B------:R-:W-:-:S03]  /*1b60*/  IMAD.WIDE.U32 R148, R148, c[0x0][0x1a8], R24 ;  /* 0x00006a0094947a25 */ /* 0x000fc600078e0018 */
[----:B------:R-:W-:Y:S01]  /*1b70*/  SHF.R.S32.HI R121, RZ, 0x1f, R131 ;  /* 0x0000001fff797819 */ /* 0x000fe20000011483 */
[C---:B------:R-:W-:Y:S02]  /*1b80*/  IMAD R5, R146.reuse, c[0x0][0x19c], R5 ;  /* 0x0000670092057a24 */ /* 0x040fe400078e0205 */
[----:B------:R-:W-:-:S04]  /*1b90*/  IMAD.WIDE.U32 R144, R146, c[0x0][0x198], R144 ;  /* 0x0000660092907a25 */ /* 0x000fc800078e0090 */
[----:B------:R-:W-:Y:S02]  /*1ba0*/  IMAD.SHL.U32 R63, R0, 0x10, RZ ;  /* 0x00000010003f7824 */ /* 0x000fe400078e00ff */
[----:B------:R-:W-:Y:S02]  /*1bb0*/  IMAD.IADD R52, R145, 0x1, R5 ;  /* 0x0000000191347824 */ /* 0x000fe400078e0205 */
[----:B------:R-:W-:Y:S01]  /*1bc0*/  IMAD.IADD R143, R149, 0x1, R143 ;  /* 0x00000001958f7824 */ /* 0x000fe200078e028f */
[----:B------:R-:W-:Y:S01]  /*1bd0*/  @!P5 MOV R11, RZ ;  /* 0x000000ff000bd202 */ /* 0x000fe20000000f00 */
        /* <DEDUP_REMOVED lines=8> */
[----:B------:R-:W-:Y:S01]  /*1c60*/  IADD3 R83, P5, R54, R54, RZ ;  /* 0x0000003636537210 */ /* 0x000fe20007fbe0ff */
[----:B------:R-:W-:Y:S01]  /*1c70*/  UMOV UR8, 0x60 ;  /* 0x0000006000087882 */ /* 0x000fe20000000000 */
[----:B------:R-:W-:Y:S01]  /*1c80*/  IADD3.X R5, R5, R147, ~R10, P1, P0 ;  /* 0x0000009305057210 */ /* 0x000fe20000fe0c0a */
[----:B------:R-:W-:Y:S01]  /*1c90*/  IMAD.WIDE.U32 R12, R9, c[0x0][0x278], R18 ;  /* 0x00009e00090c7a25 */ /* 0x000fe200078e0012 */
[C---:B------:R-:W-:Y:S01]  /*1ca0*/  IADD3 R79, P4, R83.reuse, 0x40, RZ ;  /* 0x00000040534f7810 */ /* 0x040fe20007f9e0ff */
[----:B------:R-:W-:Y:S01]  /*1cb0*/  ULDC.64 UR4, c[0x0][0x1a0] ;  /* 0x0000680000047ab9 */ /* 0x000fe20000000a00 */
[----:B------:R-:W-:Y:S01]  /*1cc0*/  IADD3 R83, P2, R83, 0x80, RZ ;  /* 0x0000008053537810 */ /* 0x000fe20007f5e0ff */
[----:B------:R-:W-:Y:S01]  /*1cd0*/  IMAD R6, R9, c[0x0][0x27c], R6 ;  /* 0x00009f0009067a24 */ /* 0x000fe200078e0206 */
[C---:B------:R-:W-:Y:S01]  /*1ce0*/  IADD3 R129, R138.reuse, 0x40, RZ ;  /* 0x000000408a817810 */ /* 0x040fe20007ffe0ff */
[----:B------:R-:W-:Y:S01]  /*1cf0*/  IMAD.IADD R15, R15, 0x1, R7 ;  /* 0x000000010f0f7824 */ /* 0x000fe200078e0207 */
[C---:B------:R-:W-:Y:S01]  /*1d00*/  IADD3 R127, R138.reuse, 0x80, RZ ;  /* 0x000000808a7f7810 */ /* 0x040fe20007ffe0ff */
[C---:B------:R-:W-:Y:S01]  /*1d10*/  IMAD R7, R5.reuse, c[0x0][0x290], RZ ;  /* 0x0000a40005077a24 */ /* 0x040fe200078e02ff */
[----:B------:R-:W-:Y:S01]  /*1d20*/  UIMAD UR9, UR8, UR5, URZ ;  /* 0x00000005080972a4 */ /* 0x000fe2000f8e023f */
[----:B------:R-:W-:Y:S01]  /*1d30*/  IMAD R5, R5, c[0x0][0x288], RZ ;  /* 0x0000a20005057a24 */ /* 0x000fe200078e02ff */
[----:B------:R-:W-:Y:S01]  /*1d40*/  IADD3 R125, R138, R127, RZ ;  /* 0x0000007f8a7d7210 */ /* 0x000fe20007ffe0ff */
[----:B------:R-:W-:Y:S01]  /*1d50*/  IMAD.IADD R13, R13, 0x1, R6 ;  /* 0x000000010d0d7824 */ /* 0x000fe200078e0206 */
[----:B------:R-:W-:Y:S01]  /*1d60*/  ULDC UR5, c[0x0][0x294] ;  /* 0x0000a50000057ab9 */ /* 0x000fe20000000800 */
[C---:B------:R-:W-:Y:S01]  /*1d70*/  IMAD R7, R8.reuse, c[0x0][0x294], R7 ;  /* 0x0000a50008077a24 */ /* 0x040fe200078e0207 */
[----:B------:R-:W-:Y:S01]  /*1d80*/  UIMAD UR5, UR8, UR5, URZ ;  /* 0x00000005080572a4 */ /* 0x000fe2000f8e023f */
[----:B------:R-:W-:Y:S01]  /*1d90*/  IMAD.WIDE.U32 R14, R8, c[0x0][0x290], R14 ;  /* 0x0000a400080e7a25 */ /* 0x000fe200078e000e */
[----:B------:R-:W-:Y:S01]  /*1da0*/  IADD3 R123, R138, R125, RZ ;  /* 0x0000007d8a7b7210 */ /* 0x000fe20007ffe0ff */
[----:B------:R-:W-:Y:S01]  /*1db0*/  UIMAD.WIDE.U32 UR10, UR8, UR4, URZ ;  /* 0x00000004080a72a5 */ /* 0x000fe2000f8e003f */
[----:B------:R-:W-:Y:S01]  /*1dc0*/  IADD3 R67, R146, 0x10, RZ ;  /* 0x0000001092437810 */ /* 0x000fe20007ffe0ff */
[----:B------:R-:W-:Y:S01]  /*1dd0*/  IMAD R5, R8, c[0x0][0x28c], R5 ;  /* 0x0000a30008057a24 */ /* 0x000fe200078e0205 */
[----:B------:R-:W-:Y:S01]  /*1de0*/  IADD3 R66, R146, 0x20, RZ ;  /* 0x0000002092427810 */ /* 0x000fe20007ffe0ff */
[----:B------:R-:W-:Y:S01]  /*1df0*/  IMAD.WIDE.U32 R8, R8, c[0x0][0x288], R12 ;  /* 0x0000a20008087a25 */ /* 0x000fe200078e000c */
[----:B------:R-:W-:Y:S01]  /*1e00*/  IADD3 R65, R146, 0x30, RZ ;  /* 0x0000003092417810 */ /* 0x000fe20007ffe0ff */
[----:B------:R-:W-:Y:S01]  /*1e10*/  ULDC UR4, c[0x0][0x230] ;  /* 0x00008c0000047ab9 */ /* 0x000fe20000000800 */
[----:B------:R-:W-:Y:S01]  /*1e20*/  SHF.R.S32.HI R120, RZ, 0x1f, R138 ;  /* 0x0000001fff787819 */ /* 0x000fe2000001148a */
[----:B------:R-:W-:Y:S01]  /*1e30*/  IMAD.IADD R7, R15, 0x1, R7 ;  /* 0x000000010f077824 */ /* 0x000fe200078e0207 */
[C---:B------:R-:W-:Y:S01]  /*1e40*/  IADD3 R15, R18.reuse, 0x40, RZ ;  /* 0x00000040120f7810 */ /* 0x040fe20007ffe0ff */
[----:B------:R-:W-:Y:S01]  /*1e50*/  IMAD.MOV.U32 R6, RZ, RZ, R14 ;  /* 0x000000ffff067224 */ /* 0x000fe200078e000e */
[----:B------:R-:W-:Y:S01]  /*1e60*/  IADD3 R14, R18, 0x80, RZ ;  /* 0x00000080120e7810 */ /* 0x000fe20007ffe0ff */
[C---:B------:R-:W-:Y:S01]  /*1e70*/  IMAD R105, R2.reuse, c[0x0][0x2a0], RZ ;  /* 0x0000a80002697a24 */ /* 0x040fe200078e02ff */
[----:B------:R-:W-:Y:S01]  /*1e80*/  SHF.R.S32.HI R118, RZ, 0x1f, R129 ;  /* 0x0000001fff767819 */ /* 0x000fe20000011481 */
[----:B------:R-:W-:Y:S01]  /*1e90*/  IMAD R107, R2, c[0x0][0x298], RZ ;  /* 0x0000a600026b7a24 */ /* 0x000fe200078e02ff */
[----:B------:R-:W-:Y:S01]  /*1ea0*/  SHF.R.S32.HI R116, RZ, 0x1f, R127 ;  /* 0x0000001fff747819 */ /* 0x000fe2000001147f */
[----:B------:R-:W-:Y:S01]  /*1eb0*/  IMAD.IADD R9, R9, 0x1, R5 ;  /* 0x0000000109097824 */ /* 0x000fe200078e0205 */
[----:B------:R-:W-:Y:S01]  /*1ec0*/  SHF.R.S32.HI R114, RZ, 0x1f, R125 ;  /* 0x0000001fff727819 */ /* 0x000fe2000001147d */
[C---:B------:R-:W-:Y:S01]  /*1ed0*/  IMAD R105, R4.reuse, c[0x0][0x2a4], R105 ;  /* 0x0000a90004697a24 */ /* 0x040fe200078e0269 */
[----:B------:R-:W-:Y:S01]  /*1ee0*/  SHF.R.S32.HI R112, RZ, 0x1f, R123 ;  /* 0x0000001fff707819 */ /* 0x000fe2000001147b */
[C---:B------:R-:W-:Y:S01]  /*1ef0*/  IMAD R107, R4.reuse, c[0x0][0x29c], R107 ;  /* 0x0000a700046b7a24 */ /* 0x040fe200078e026b */
[----:B------:R-:W-:Y:S01]  /*1f00*/  UIADD3 UR9, UR11, UR9, URZ ;  /* 0x000000090b097290 */ /* 0x000fe2000fffe03f */
[----:B------:R-:W-:Y:S01]  /*1f10*/  IMAD.WIDE.U32 R6, R4, c[0x0][0x2a0], R6 ;  /* 0x0000a80004067a25 */ /* 0x000fe200078e0006 */
[----:B------:R-:W-:-:S03]  /*1f20*/  ULDC.U8 UR8, c[0x0][0x313] ;  /* 0x0000c4c000087ab9 */ /* 0x000fc60000000000 */
[----:B------:R-:W-:Y:S01]  /*1f30*/  IMAD.WIDE.U32 R4, R4, c[0x0][0x298], R8 ;  /* 0x0000a60004047a25 */ /* 0x000fe200078e0008 */
[----:B------:R-:W-:Y:S02]  /*1f40*/  IADD3 R105, R7, R105, RZ ;  /* 0x0000006907697210 */ /* 0x000fe40007ffe0ff */
[----:B------:R-:W-:Y:S01]  /*1f50*/  LEA R104, P1, R6, c[0x0][0x270], 0x1 ;  /* 0x00009c0006687a11 */ /* 0x000fe200078208ff */
[----:B------:R-:W-:Y:S01]  /*1f60*/  IMAD.IADD R107, R5, 0x1, R107 ;  /* 0x00000001056b7824 */ /* 0x000fe200078e026b */
[----:B------:R-:W-:Y:S01]  /*1f70*/  LEA R106, P0, R4, c[0x0][0x268], 0x1 ;  /* 0x00009a00046a7a11 */ /* 0x000fe200078008ff */
[----:B-----5:R-:W-:Y:S01]  /*1f80*/  IMAD.IADD R110, R11, 0x1, R110 ;  /* 0x000000010b6e7824 */ /* 0x020fe200078e026e */
[----:B------:R-:W-:Y:S01]  /*1f90*/  LEA.HI.X R105, R6, c[0x0][0x274], R105, 0x1, P1 ;  /* 0x00009d0006697a11 */ /* 0x000fe200008f0c69 */
[----:B------:R-:W-:Y:S01]  /*1fa0*/  IMAD.MOV.U32 R74, RZ, RZ, c[0x0][0x288] ;  /* 0x0000a200ff4a7624 */ /* 0x000fe200078e00ff */
[----:B------:R-:W-:Y:S01]  /*1fb0*/  LEA.HI.X R107, R4, c[0x0][0x26c], R107, 0x1, P0 ;  /* 0x00009b00046b7a11 */ /* 0x000fe200000f0c6b */
[----:B------:R-:W-:Y:S01]  /*1fc0*/  IMAD R110, R135, R110, RZ ;  /* 0x0000006e876e7224 */ /* 0x000fe200078e02ff */
[----:B------:R-:W-:Y:S01]  /*1fd0*/  LEA R100, P1, R144, c[0x0][0x168], 0x1 ;  /* 0x00005a0090647a11 */ /* 0x000fe200078208ff */
[----:B------:R-:W-:Y:S01]  /*1fe0*/  IMAD.MOV.U32 R152, RZ, RZ, c[0x0][0x290] ;  /* 0x0000a400ff987624 */ /* 0x000fe200078e00ff */
[----:B------:R-:W-:Y:S01]  /*1ff0*/  LEA R102, P0, R136, c[0x0][0x170], 0x1 ;  /* 0x00005c0088667a11 */ /* 0x000fe200078008ff */
[----:B------:R-:W-:Y:S01]  /*2000*/  IMAD.X R82, R57, 0x1, R57, P5 ;  /* 0x0000000139527824 */ /* 0x000fe200028e0639 */
[----:B------:R-:W-:Y:S01]  /*2010*/  LEA.HI.X R99, R144, c[0x0][0x16c], R52, 0x1, P1 ;  /* 0x00005b0090637a11 */ /* 0x000fe200008f0c34 */
[----:B------:R-:W-:Y:S01]  /*2020*/  IMAD.WIDE.U32 R96, R0, 0x20, RZ ;  /* 0x0000002000607825 */ /* 0x000fe200078e00ff */
[----:B------:R-:W-:-:S02]  /*2030*/  LEA.HI.X R103, R136, c[0x0][0x174], R133, 0x1, P0 ;  /* 0x00005d0088677a11 */ /* 0x000fc400000f0c85 */
[----:B------:R-:W-:Y:S01]  /*2040*/  SHF.R.S32.HI R111, RZ, 0x1f, R110 ;  /* 0x0000001fff6f7819 */ /* 0x000fe2000001146e */
[--C-:B------:R-:W-:Y:S01]  /*2050*/  IMAD.X R78, RZ, RZ, R82.reuse, P4 ;  /* 0x000000ffff4e7224 */ /* 0x100fe200020e0652 */
[-C--:B------:R-:W-:Y:S01]  /*2060*/  IADD3 R46, P1, R132, R110.reuse, RZ ;  /* 0x0000006e842e7210 */ /* 0x080fe20007f3e0ff */
[----:B------:R-:W-:Y:S01]  /*2070*/  IMAD.MOV.U32 R73, RZ, RZ, 0x5 ;  /* 0x00000005ff497424 */ /* 0x000fe200078e00ff */
[----:B------:R-:W-:Y:S01]  /*2080*/  IADD3 R110, P0, R131, R110, RZ ;  /* 0x0000006e836e7210 */ /* 0x000fe20007f1e0ff */
[----:B------:R-:W-:Y:S01]  /*2090*/  IMAD.X R82, RZ, RZ, R82, P2 ;  /* 0x000000ffff527224 */ /* 0x000fe200010e0652 */
[-C--:B------:R-:W-:Y:S01]  /*20a0*/  SHF.L.U64.HI R71, R74, R3.reuse, c[0x0][0x28c] ;  /* 0x0000a3004a477619 */ /* 0x080fe20000010203 */
[----:B------:R-:W-:Y:S01]  /*20b0*/  IMAD R2, R75, c[0x0][0x1a4], RZ ;  /* 0x000069004b027a24 */ /* 0x000fe200078e02ff */
[----:B------:R-:W-:Y:S01]  /*20c0*/  SHF.L.U64.HI R92, R152, R3, c[0x0][0x294] ;  /* 0x0000a500985c7619 */ /* 0x000fe20000010203 */
[--C-:B------:R-:W-:Y:S01]  /*20d0*/  IMAD.X R3, R122, 0x1, R111.reuse, P1 ;  /* 0x000000017a037824 */ /* 0x100fe200008e066f */
[----:B------:R-:W-:Y:S01]  /*20e0*/  SHF.L.U32 R72, R74, 0x4, RZ ;  /* 0x000000044a487819 */ /* 0x000fe200000006ff */
[----:B------:R-:W-:Y:S01]  /*20f0*/  IMAD.X R111, R121, 0x1, R111, P0 ;  /* 0x00000001796f7824 */ /* 0x000fe200000e066f */
[----:B------:R-:W-:Y:S01]  /*2100*/  IADD3 R87, P4, R54, R79, RZ ;  /* 0x0000004f36577210 */ /* 0x000fe20007f9e0ff */
[----:B------:R-:W-:Y:S01]  /*2110*/  IMAD.IADD R126, R138, 0x1, R129 ;  /* 0x000000018a7e7824 */ /* 0x000fe200078e0281 */
[----:B------:R-:W-:Y:S01]  /*2120*/  IADD3 R81, P5, R72, R72, RZ ;  /* 0x0000004848517210 */ /* 0x000fe20007fbe0ff */
[----:B------:R-:W-:Y:S01]  /*2130*/  IMAD.SHL.U32 R95, R152, 0x20, RZ ;  /* 0x00000020985f7824 */ /* 0x000fe200078e00ff */
[C---:B------:R-:W-:Y:S01]  /*2140*/  SHF.L.U64.HI R111, R110.reuse, 0x1, R111 ;  /* 0x000000016e6f7819 */ /* 0x040fe2000001026f */
[----:B------:R-:W-:Y:S01]  /*2150*/  IMAD.SHL.U32 R110, R110, 0x2, RZ ;  /* 0x000000026e6e7824 */ /* 0x000fe200078e00ff */
[----:B------:R-:W-:Y:S01]  /*2160*/  SHF.L.U64.HI R0, R46, 0x1, R3 ;  /* 0x000000012e007819 */ /* 0x000fe20000010203 */
[----:B------:R-:W-:Y:S01]  /*2170*/  IMAD.X R80, R71, 0x1, R71, P5 ;  /* 0x0000000147507824 */ /* 0x000fe200028e0647 */
[----:B------:R-:W-:Y:S01]  /*2180*/  IADD3 R77, P1, R81, 0x40, RZ ;  /* 0x00000040514d7810 */ /* 0x000fe20007f3e0ff */
[----:B------:R-:W-:Y:S01]  /*2190*/  IMAD.X R86, R57, 0x1, R78, P4 ;  /* 0x0000000139567824 */ /* 0x000fe200020e064e */
[----:B------:R-:W-:Y:S01]  /*21a0*/  IADD3 R91, P2, R54, R83, RZ ;  /* 0x00000053365b7210 */ /* 0x000fe20007f5e0ff */
[----:B------:R-:W-:Y:S01]  /*21b0*/  IMAD.SHL.U32 R46, R46, 0x2, RZ ;  /* 0x000000022e2e7824 */ /* 0x000fe200078e00ff */
[----:B------:R-:W-:Y:S01]  /*21c0*/  IADD3 R81, P0, R81, 0x80, RZ ;  /* 0x0000008051517810 */ /* 0x000fe20007f1e0ff */
[----:B------:R-:W-:Y:S01]  /*21d0*/  IMAD.SHL.U32 R93, R152, 0x10, RZ ;  /* 0x00000010985d7824 */ /* 0x000fe200078e00ff */
[----:B------:R-:W-:Y:S01]  /*21e0*/  IADD3 R108, P4, R110, c[0x0][0x2b0], RZ ;  /* 0x0000ac006e6c7a10 */ /* 0x000fe20007f9e0ff */
[----:B------:R-:W-:Y:S01]  /*21f0*/  IMAD.IADD R2, R97, 0x1, R2 ;  /* 0x0000000161027824 */ /* 0x000fe200078e0202 */
[C---:B------:R-:W-:Y:S01]  /*2200*/  SHF.L.U64.HI R94, R152.reuse, R73, c[0x0][0x294] ;  /* 0x0000a500985e7619 */ /* 0x040fe20000010249 */
[C---:B------:R-:W-:Y:S01]  /*2210*/  IMAD.SHL.U32 R130, R135.reuse, 0x20, RZ ;  /* 0x0000002087827824 */ /* 0x040fe200078e00ff */
[----:B------:R-:W-:Y:S01]  /*2220*/  IADD3.X R76, RZ, R80, RZ, P1, !PT ;  /* 0x00000050ff4c7210 */ /* 0x000fe20000ffe4ff */
[----:B------:R-:W-:Y:S01]  /*2230*/  IMAD R128, R135, 0x30, RZ ;  /* 0x0000003087807824 */ /* 0x000fe200078e02ff */
[----:B------:R-:W-:Y:S01]  /*2240*/  IADD3.X R109, R111, c[0x0][0x2b4], RZ, P4, !PT ;  /* 0x0000ad006f6d7a10 */ /* 0x000fe200027fe4ff */
[----:B------:R-:W-:Y:S01]  /*2250*/  IMAD.WIDE.U32 R152, R152, 0x60, RZ ;  /* 0x0000006098987825 */ /* 0x000fe200078e00ff */
[----:B------:R-:W-:-:S02]  /*2260*/  IADD3 R20, P1, R46, c[0x0][0x2b0], RZ ;  /* 0x0000ac002e147a10 */ /* 0x000fc40007f3e0ff */
[-C--:B------:R-:W-:Y:S01]  /*2270*/  IADD3 R85, P5, R77, R72.reuse, RZ ;  /* 0x000000484d557210 */ /* 0x080fe20007fbe0ff */
[----:B------:R-:W-:Y:S01]  /*2280*/  IMAD.IADD R124, R138, 0x1, R126 ;  /* 0x000000018a7c7824 */ /* 0x000fe200078e027e */
[----:B------:R-:W-:Y:S01]  /*2290*/  IADD3 R89, P4, R81, R72, RZ ;  /* 0x0000004851597210 */ /* 0x000fe20007f9e0ff */
[----:B------:R-:W-:Y:S01]  /*22a0*/  IMAD.X R90, R57, 0x1, R82, P2 ;  /* 0x00000001395a7824 */ /* 0x000fe200010e0652 */
[----:B------:R-:W-:Y:S01]  /*22b0*/  IADD3 R110, P2, R110, c[0x0][0x2a8], RZ ;  /* 0x0000aa006e6e7a10 */ /* 0x000fe20007f5e0ff */
[----:B------:R-:W-:Y:S01]  /*22c0*/  IMAD.X R80, RZ, RZ, R80, P0 ;  /* 0x000000ffff507224 */ /* 0x000fe200000e0650 */
[----:B------:R-:W-:Y:S01]  /*22d0*/  IADD3 R46, P0, R46, c[0x0][0x2a8], RZ ;  /* 0x0000aa002e2e7a10 */ /* 0x000fe20007f1e0ff */
[----:B------:R-:W-:Y:S01]  /*22e0*/  IMAD R75, R75, c[0x0][0x19c], RZ ;  /* 0x000067004b4b7a24 */ /* 0x000fe200078e02ff */
[----:B------:R-:W-:Y:S01]  /*22f0*/  SHF.L.U64.HI R73, R74, R73, c[0x0][0x28c] ;  /* 0x0000a3004a497619 */ /* 0x000fe20000010249 */
[----:B------:R-:W-:Y:S01]  /*2300*/  IMAD.WIDE.U32 R154, R154, 0x20, RZ ;  /* 0x000000209a9a7825 */ /* 0x000fe200078e00ff */
[----:B------:R-:W-:-:S02]  /*2310*/  SHF.L.U64.HI R94, R95, 0x1, R94 ;  /* 0x000000015f5e7819 */ /* 0x000fc4000001025e */
[----:B------:R-:W-:Y:S01]  /*2320*/  SHF.L.U64.HI R92, R93, 0x1, R92 ;  /* 0x000000015d5c7819 */ /* 0x000fe2000001025c */
[----:B------:R-:W-:Y:S01]  /*2330*/  IMAD.MOV.U32 R70, RZ, RZ, c[0x0][0x290] ;  /* 0x0000a400ff467624 */ /* 0x000fe200078e00ff */
[----:B------:R-:W-:Y:S01]  /*2340*/  SHF.R.S32.HI R119, RZ, 0x1f, R130 ;  /* 0x0000001fff777819 */ /* 0x000fe20000011482 */
[C---:B------:R-:W-:Y:S01]  /*2350*/  IMAD.SHL.U32 R97, R96.reuse, 0x2, RZ ;  /* 0x0000000260617824 */ /* 0x040fe200078e00ff */
[----:B------:R-:W-:Y:S01]  /*2360*/  SHF.L.U64.HI R96, R96, 0x1, R2 ;  /* 0x0000000160607819 */ /* 0x000fe20000010202 */
        /* <DEDUP_REMOVED lines=9> */
[----:B------:R-:W-:Y:S01]  /*2400*/  IADD3.X R111, R111, c[0x0][0x2ac], RZ, P2, !PT ;  /* 0x0000ab006f6f7a10 */ /* 0x000fe200017fe4ff */
[--C-:B------:R-:W-:Y:S01]  /*2410*/  IMAD.X R84, R76, 0x1, R71.reuse, P5 ;  /* 0x000000014c547824 */ /* 0x100fe200028e0647 */
[----:B------:R-:W-:Y:S01]  /*2420*/  IADD3.X R21, R0, c[0x0][0x2b4], RZ, P1, !PT ;  /* 0x0000ad0000157a10 */ /* 0x000fe20000ffe4ff */
[----:B------:R-:W-:Y:S01]  /*2430*/  IMAD.X R88, R80, 0x1, R71, P4 ;  /* 0x0000000150587824 */ /* 0x000fe200020e0647 */
[----:B------:R-:W-:Y:S01]  /*2440*/  IADD3.X R47, R0, c[0x0][0x2ac], RZ, P0, !PT ;  /* 0x0000ab00002f7a10 */ /* 0x000fe200007fe4ff */
[----:B------:R-:W-:-:S02]  /*2450*/  IMAD.U32 R70, R70, -0x40, RZ ;  /* 0xffffffc046467824 */ /* 0x000fc400078e00ff */
.L_x_5522:
        /* <DEDUP_REMOVED lines=13> */
[----:B----4-:R-:W2:Y:S02]  /*2530*/  @P1 LDG.E.128 R24, [R104.64] ;  /* 0x0000000668181981 */ /* 0x010ea4000c1e1d00 */
        /* <DEDUP_REMOVED lines=191> */
.L_x_5480:
[----:B------:R-:W-:Y:S05]  /*3130*/  BSYNC B0 ;  /* 0x0000000000007941 */ /* 0x000fea0003800000 */
.L_x_5479:
        /* <DEDUP_REMOVED lines=159> */
.L_x_5482:
[----:B------:R-:W-:Y:S05]  /*3b30*/  BSYNC B0 ;  /* 0x0000000000007941 */ /* 0x000fea0003800000 */
.L_x_5481:
        /* <DEDUP_REMOVED lines=8> */
[----:B----4-:R1:W2:Y:S01]  /*3bc0*/  LDG.E.128 R24, [R156.64] ;  /* 0x000000069c187981 */ /* 0x0102a2000c1e1d00 */
[----:B------:R-:W-:Y:S02]  /*3bd0*/  IADD3 R48, P4, R46, R53, RZ ;  /* 0x000000352e307210 */ /* 0x000fe40007f9e0ff */
[-C--:B------:R-:W-:Y:S02]  /*3be0*/  IADD3.X R33, R21, R51.reuse, RZ, P1, !PT ;  /* 0x0000003315217210 */ /* 0x080fe40000ffe4ff */
[----:B------:R-:W-:Y:S02]  /*3bf0*/  IADD3.X R49, R47, R51, RZ, P4, !PT ;  /* 0x000000332f317210 */ /* 0x000fe400027fe4ff */
[C---:B------:R-:W-:Y:S01]  /*3c00*/  LEA R158, P5, R154.reuse, R100, 0x1 ;  /* 0x000000649a9e7211 */ /* 0x040fe200078a08ff */
[----:B------:R-:W3:Y:S01]  /*3c10*/  @!P0 LDG.E.64 R22, [R32.64] ;  /* 0x0000000620168981 */ /* 0x000ee2000c1e1b00 */
[----:B------:R-:W-:Y:S02]  /*3c20*/  ISETP.GE.AND P1, PT, R15, UR4, PT ;  /* 0x000000040f007c0c */ /* 0x000fe4000bf26270 */
[----:B------:R-:W-:Y:S03]  /*3c30*/  LEA.HI.X R159, R154, R99, R75, 0x1, P5 ;  /* 0x000000639a9f7211 */ /* 0x000fe600028f0c4b */
[----:B------:R-:W4:Y:S01]  /*3c40*/  @!P0 LDG.E.64 R38, [R48.64] ;  /* 0x0000000630268981 */ /* 0x000f22000c1e1b00 */
[C---:B-1----:R-:W-:Y:S04]  /*3c50*/  LEA R156, P4, R77.reuse, R106, 0x1 ;  /* 0x0000006a4d9c7211 */ /* 0x042fe800078808ff */
        /* <DEDUP_REMOVED lines=45> */
[----:B------:R-:W-:Y:S03]  /*3f30*/  ISETP.GE.AND P0, PT, R14, UR4, PT ;  /* 0x000000040e007c0c */ /* 0x000fe6000bf06270 */
[----:B------:R1:W-:Y:S08]  /*3f40*/  STG.E.128 [R158.64], R24 ;  /* 0x000000189e007986 */ /* 0x0003f0000c101d06 */
[----:B------:R2:W3:Y:S08]  /*3f50*/  LDG.E.128 R28, [R156.64] ;  /* 0x000000069c1c7981 */ /* 0x0004f0000c1e1d00 */
[----:B------:R-:W4:Y:S06]  /*3f60*/  @!P1 LDG.E.64 R22, [R32.64+0x40] ;  /* 0x0000400620169981 */ /* 0x000f2c000c1e1b00 */
[----:B------:R-:W5:Y:S01]  /*3f70*/  @!P1 LDG.E.64 R38, [R48.64+0x40] ;  /* 0x0000400630269981 */ /* 0x000f62000c1e1b00 */
[----:B-1----:R-:W-:Y:S02]  /*3f80*/  LEA R158, P5, R79, R100, 0x1 ;  /* 0x000000644f9e7211 */ /* 0x002fe400078a08ff */
[----:B--2---:R-:W-:Y:S02]  /*3f90*/  LEA R156, P4, R81, R106, 0x1 ;  /* 0x0000006a519c7211 */ /* 0x004fe400078808ff */
[----:B------:R-:W-:Y:S02]  /*3fa0*/  LEA.HI.X R159, R79, R99, R78, 0x1, P5 ;  /* 0x000000634f9f7211 */ /* 0x000fe400028f0c4e */
[----:B------:R-:W-:Y:S02]  /*3fb0*/  LEA.HI.X R157, R81, R107, R80, 0x1, P4 ;  /* 0x0000006b519d7211 */ /* 0x000fe400020f0c50 */
[----:B---3--:R-:W-:Y:S02]  /*3fc0*/  @!P1 MOV R34, R28 ;  /* 0x0000001c00229202 */ /* 0x008fe40000000f00 */
[----:B------:R-:W-:Y:S02]  /*3fd0*/  @!P1 MOV R25, R29 ;  /* 0x0000001d00199202 */ /* 0x000fe40000000f00 */
        /* <DEDUP_REMOVED lines=93> */
.L_x_5484:
[----:B------:R-:W-:Y:S05]  /*45b0*/  BSYNC B0 ;  /* 0x0000000000007941 */ /* 0x000fea0003800000 */
.L_x_5483:
        /* <DEDUP_REMOVED lines=15> */
[----:B------:R-:W-:Y:S02]  /*46b0*/  LEA R158, P2, R85, R106, 0x1 ;  /* 0x0000006a559e7211 */ /* 0x000fe400078408ff */
        /* <DEDUP_REMOVED lines=51> */
[----:B------:R-:W-:Y:S03]  /*49f0*/  ISETP.GE.AND P0, PT, R14, UR4, PT ;  /* 0x000000040e007c0c */ /* 0x000fe6000bf06270 */
[----:B------:R1:W-:Y:S08]  /*4a00*/  STG.E.128 [R156.64], R24 ;  /* 0x000000189c007986 */ /* 0x0003f0000c101d06 */
[----:B------:R2:W3:Y:S08]  /*4a10*/  LDG.E.128 R28, [R158.64] ;  /* 0x000000069e1c7981 */ /* 0x0004f0000c1e1d00 */
[----:B------:R-:W4:Y:S06]  /*4a20*/  @!P1 LDG.E.64 R22, [R32.64+0x40] ;  /* 0x0000400620169981 */ /* 0x000f2c000c1e1b00 */
[----:B------:R-:W5:Y:S01]  /*4a30*/  @!P1 LDG.E.64 R38, [R48.64+0x40] ;  /* 0x0000400630269981 */ /* 0x000f62000c1e1b00 */
[----:B--2---:R-:W-:Y:S02]  /*4a40*/  LEA R158, P4, R87, R100, 0x1 ;  /* 0x00000064579e7211 */ /* 0x004fe400078808ff */
[----:B-1----:R-:W-:Y:S02]  /*4a50*/  LEA R156, P2, R89, R106, 0x1 ;  /* 0x0000006a599c7211 */ /* 0x002fe400078408ff */
        /* <DEDUP_REMOVED lines=97> */
.L_x_5486:
[----:B------:R-:W-:Y:S05]  /*5070*/  BSYNC B0 ;  /* 0x0000000000007941 */ /* 0x000fea0003800000 */
.L_x_5485:
        /* <DEDUP_REMOVED lines=8> */
.L_x_5478:
[----:B------:R-:W-:Y:S01]  /*5100*/  BSSY B1, `(.L_x_5488) ;  /* 0x0000119000017945 */ /* 0x000fe20003800000 */
[----:B------:R-:W-:-:S05]  /*5110*/  @!P1 BRA `(.L_x_5489) ;  /* 0x0000117000009947 */ /* 0x000fca0003800000 */
[----:B----4-:R1:W5:Y:S01]  /*5120*/  LDG.E.128 R36, [R106.64] ;  /* 0x000000066a247981 */ /* 0x010362000c1e1d00 */
[----:B------:R-:W-:Y:S01]  /*5130*/  ISETP.GE.AND P0, PT, R18, UR4, PT ;  /* 0x0000000412007c0c */ /* 0x000fe2000bf06270 */
[----:B------:R-:W-:Y:S01]  /*5140*/  @!UPT UIADD3 URZ, URZ, URZ, URZ ;  /* 0x0000003f3f3ff290 */ /* 0x000fe2000fffe03f */
[----:B------:R-:W-:Y:S11]  /*5150*/  BSSY B0, `(.L_x_5490) ;  /* 0x0000057000007945 */ /* 0x000ff60003800000 */
[----:B------:R-:W-:-:S05]  /*5160*/  @P0 BRA `(.L_x_5491) ;  /* 0x0000055000000947 */ /* 0x000fca0003800000 */
[--C-:B-----5:R-:W-:Y:S01]  /*5170*/  HADD2.F32 R31, -RZ, R36.reuse.H0_H0 ;  /* 0x20000024ff1f7230 */ /* 0x120fe20000004100 */
[----:B------:R-:W-:Y:S01]  /*5180*/  ULEA.HI UR5, UR4, UR4, URZ, 0x1 ;  /* 0x0000000404057291 */ /* 0x000fe2000f8f083f */
[----:B------:R-:W-:Y:S01]  /*5190*/  HADD2.F32 R35, -RZ, R36.H1_H1 ;  /* 0x30000024ff237230 */ /* 0x000fe20000004100 */
[----:B------:R-:W-:Y:S02]  /*51a0*/  MOV R157, RZ ;  /* 0x000000ff009d7202 */ /* 0x000fe40000000f00 */
[----:B------:R-:W-:Y:S01]  /*51b0*/  USHF.R.S32.HI UR5, URZ, 0x1, UR5 ;  /* 0x000000013f057899 */ /* 0x000fe20008011405 */
[----:B------:R-:W-:Y:S02]  /*51c0*/  MOV R101, RZ ;  /* 0x000000ff00657202 */ /* 0x000fe40000000f00 */
[----:B------:R-:W-:Y:S02]  /*51d0*/  MOV R55, R37 ;  /* 0x0000002500377202 */ /* 0x000fe40000000f00 */
[----:B------:R-:W-:Y:S02]  /*51e0*/  MOV R44, R38 ;  /* 0x00000026002c7202 */ /* 0x000fe40000000f00 */
[----:B------:R-:W-:Y:S01]  /*51f0*/  ISETP.GE.AND P6, PT, R18, UR5, PT ;  /* 0x0000000512007c0c */ /* 0x000fe2000bfc6270 */
[----:B------:R-:W-:Y:S01]  /*5200*/  HADD2.F32 R36, -RZ, R55.H0_H0 ;  /* 0x20000037ff247230 */ /* 0x000fe20000004100 */
[----:B------:R-:W-:Y:S02]  /*5210*/  MOV R159, UR5 ;  /* 0x00000005009f7c02 */ /* 0x000fe40008000f00 */
[----:B------:R-:W-:Y:S09]  /*5220*/  MOV R53, R39 ;  /* 0x0000002700357202 */ /* 0x000ff20000000f00 */
        /* <DEDUP_REMOVED lines=63> */
[----:B------:R-:W-:Y:S02]  /*5620*/  FMUL.FTZ R7, R23, R10 ;  /* 0x0000000a17077220 */ /* 0x000fe40000410000 */
[----:B------:R-:W-:Y:S01]  /*5630*/  FFMA.FTZ R5, R34, R39, R5 ;  /* 0x0000002722057223 */ /* 0x000fe20000010005 */
[----:B------:R-:W-:Y:S01]  /*5640*/  F2FP.PACK_AB R37, R4, R3 ;  /* 0x000000030425723e */ /* 0x000fe200000000ff */
[----:B------:R-:W-:Y:S02]  /*5650*/  FMUL.FTZ R8, R12, R9 ;  /* 0x000000090c087220 */ /* 0x000fe40000410000 */
[----:B------:R-:W-:Y:S02]  /*5660*/  FFMA.FTZ R6, R33, R40, R6 ;  /* 0x0000002821067223 */ /* 0x000fe40000010006 */
[----:B------:R-:W-:Y:S01]  /*5670*/  FFMA.FTZ R7, R36, R41, R7 ;  /* 0x0000002924077223 */ /* 0x000fe20000010007 */
[----:B------:R-:W-:Y:S01]  /*5680*/  F2FP.PACK_AB R36, R2, R0 ;  /* 0x000000000224723e */ /* 0x000fe200000000ff */
[----:B------:R-:W-:Y:S01]  /*5690*/  FFMA.FTZ R8, R35, R42, R8 ;  /* 0x0000002a23087223 */ /* 0x000fe20000010008 */
[----:B------:R-:W-:Y:S04]  /*56a0*/  F2FP.PACK_AB R38, R6, R5 ;  /* 0x000000050626723e */ /* 0x000fe800000000ff */
[----:B------:R-:W-:Y:S02]  /*56b0*/  F2FP.PACK_AB R39, R8, R7 ;  /* 0x000000070827723e */ /* 0x000fe400000000ff */
.L_x_5491:
[----:B------:R-:W-:Y:S05]  /*56c0*/  BSYNC B0 ;  /* 0x0000000000007941 */ /* 0x000fea0003800000 */
.L_x_5490:
        /* <DEDUP_REMOVED lines=93> */
.L_x_5493:
[----:B------:R-:W-:Y:S05]  /*5ca0*/  BSYNC B0 ;  /* 0x0000000000007941 */ /* 0x000fea0003800000 */
.L_x_5492:
[----:B-----5:R3:W-:Y:S01]  /*5cb0*/  STG.E.128 [R100.64+0x80], R36 ;  /* 0x0000802464007986 */ /* 0x0207e2000c101d06 */
[----:B------:R-:W-:Y:S01]  /*5cc0*/  ISETP.GE.AND P0, PT, R14, UR4, PT ;  /* 0x000000040e007c0c */ /* 0x000fe2000bf06270 */
[----:B------:R-:W-:Y:S01]  /*5cd0*/  BSSY B0, `(.L_x_5494) ;  /* 0x000005a000007945 */ /* 0x000fe20003800000 */
[----:B------:R-:W-:Y:S05]  /*5ce0*/  IADD3 R160, P1, R106, 0x100, RZ ;  /* 0x000001006aa07810 */ /* 0x000fea0007f3e0ff */
[----:B------:R-:W-:Y:S01]  /*5cf0*/  IMAD.X R161, RZ, RZ, R107, P1 ;  /* 0x000000ffffa17224 */ /* 0x000fe200008e066b */
[----:B---3--:R3:W5:Y:S05]  /*5d00*/  LDG.E.128 R36, [R106.64+0x100] ;  /* 0x000100066a247981 */ /* 0x00876a000c1e1d00 */
        /* <DEDUP_REMOVED lines=86> */
.L_x_5495:
[----:B------:R-:W-:Y:S05]  /*6270*/  BSYNC B0 ;  /* 0x0000000000007941 */ /* 0x000fea0003800000 */
.L_x_5494:
[----:B-----5:R4:W-:Y:S02]  /*6280*/  STG.E.128 [R100.64+0x100], R36 ;  /* 0x0001002464007986 */ /* 0x0209e4000c101d06 */
.L_x_5489:
[----:B------:R-:W-:Y:S05]  /*6290*/  BSYNC B1 ;  /* 0x0000000000017941 */ /* 0x000fea0003800000 */
.L_x_5488:
[----:B------:R-:W-:Y:S01]  /*62a0*/  BSSY B1, `(.L_x_5496) ;  /* 0x000012a000017945 */ /* 0x000fe20003800000 */
[----:B------:R-:W-:-:S05]  /*62b0*/  @!P5 BRA `(.L_x_5497) ;  /* 0x000012800000d947 */ /* 0x000fca0003800000 */
[C---:B------:R-:W-:Y:S01]  /*62c0*/  LEA R162, P0, R72.reuse, R106, 0x1 ;  /* 0x0000006a48a27211 */ /* 0x040fe200078008ff */
[----:B------:R-:W-:Y:S03]  /*62d0*/  BSSY B0, `(.L_x_5498) ;  /* 0x000005e000007945 */ /* 0x000fe60003800000 */
[----:B------:R-:W-:Y:S02]  /*62e0*/  LEA.HI.X R163, R72, R107, R71, 0x1, P0 ;  /* 0x0000006b48a37211 */ /* 0x000fe400000f0c47 */
[----:B------:R-:W-:Y:S03]  /*62f0*/  ISETP.GE.AND P0, PT, R18, UR4, PT ;  /* 0x0000000412007c0c */ /* 0x000fe6000bf06270 */
[----:B------:R1:W5:Y:S10]  /*6300*/  LDG.E.128 R32, [R162.64] ;  /* 0x00000006a2207981 */ /* 0x000374000c1e1d00 */
[----:B------:R-:W-:-:S05]  /*6310*/  @P0 BRA `(.L_x_5499) ;  /* 0x0000059000000947 */ /* 0x000fca0003800000 */
[----:B------:R-:W-:Y:S01]  /*6320*/  ULEA.HI UR5, UR4, UR4, URZ, 0x1 ;  /* 0x0000000404057291 */ /* 0x000fe2000f8f083f */
[----:B------:R-:W-:Y:S02]  /*6330*/  MOV R159, RZ ;  /* 0x000000ff009f7202 */ /* 0x000fe40000000f00 */
[----:B------:R-:W-:Y:S01]  /*6340*/  MOV R161, RZ ;  /* 0x000000ff00a17202 */ /* 0x000fe20000000f00 */
[----:B------:R-:W-:Y:S01]  /*6350*/  USHF.R.S32.HI UR5, URZ, 0x1, UR5 ;  /* 0x000000013f057899 */ /* 0x000fe20008011405 */
[----:B-----5:R-:W-:Y:S01]  /*6360*/  MOV R55, R33 ;  /* 0x0000002100377202 */ /* 0x020fe20000000f00 */
[--C-:B------:R-:W-:Y:S01]  /*6370*/  HADD2.F32 R33, -RZ, R32.reuse.H0_H0 ;  /* 0x20000020ff217230 */ /* 0x100fe20000004100 */
[----:B------:R-:W-:Y:S01]  /*6380*/  MOV R53, R35 ;  /* 0x0000002300357202 */ /* 0x000fe20000000f00 */
[----:B------:R-:W-:Y:S01]  /*6390*/  HADD2.F32 R35, -RZ, R32.H1_H1 ;  /* 0x30000020ff237230 */ /* 0x000fe20000004100 */
[----:B------:R-:W-:Y:S02]  /*63a0*/  MOV R44, R34 ;  /* 0x00000022002c7202 */ /* 0x000fe40000000f00 */
[----:B------:R-:W-:Y:S02]  /*63b0*/  ISETP.GE.AND P1, PT, R18, UR5, PT ;  /* 0x0000000512007c0c */ /* 0x000fe4000bf26270 */
[----:B------:R-:W-:Y:S11]  /*63c0*/  MOV R157, UR5 ;  /* 0x00000005009d7c02 */ /* 0x000ff60008000f00 */
[----:B------:R-:W-:Y:S01]  /*63d0*/  @P1 IADD3 R159, RZ, -UR5, RZ ;  /* 0x80000005ff9f1c10 */ /* 0x000fe2000fffe0ff */
[----:B------:R-:W-:Y:S01]  /*63e0*/  @P1 IMAD R161, RZ, RZ, -UR5 ;  /* 0x80000005ffa11e24 */ /* 0x000fe2000f8e02ff */
[----:B------:R-:W-:Y:S02]  /*63f0*/  @P1 IADD3 R157, RZ, -UR5, RZ ;  /* 0x80000005ff9d1c10 */ /* 0x000fe4000fffe0ff */
[C---:B----4-:R-:W-:Y:S02]  /*6400*/  IADD3 R101, P5, R138.reuse, R159, RZ ;  /* 0x0000009f8a657210 */ /* 0x050fe40007fbe0ff */
[----:B------:R-:W-:Y:S02]  /*6410*/  LEA R10, P0, R157, R162, 0x1 ;  /* 0x000000a29d0a7211 */ /* 0x000fe400078008ff */
[----:B------:R-:W-:Y:S02]  /*6420*/  LEA.HI.X.SX32 R156, R159, R120, 0x1, P5 ;  /* 0x000000789f9c7211 */ /* 0x000fe400028f0eff */
[----:B------:R-:W-:Y:S02]  /*6430*/  LEA.HI.X.SX32 R11, R157, R163, 0x1, P0 ;  /* 0x000000a39d0b7211 */ /* 0x000fe400000f0eff */
[C---:B------:R-:W-:Y:S03]  /*6440*/  LEA R164, P0, R101.reuse, R108, 0x1 ;  /* 0x0000006c65a47211 */ /* 0x040fe600078008ff */
        /* <DEDUP_REMOVED lines=10> */
[----:B----4-:R-:W-:Y:S01]  /*64f0*/  IMAD.MOV.U32 R26, RZ, RZ, R28 ;  /* 0x000000ffff1a7224 */ /* 0x010fe200078e001c */
        /* <DEDUP_REMOVED lines=59> */
.L_x_5499:
[----:B------:R-:W-:Y:S05]  /*68b0*/  BSYNC B0 ;  /* 0x0000000000007941 */ /* 0x000fea0003800000 */
.L_x_5498:
        /* <DEDUP_REMOVED lines=23> */
[----:B----4-:R-:W-:Y:S02]  /*6a30*/  LEA R10, P0, R157, R158, 0x1 ;  /* 0x0000009e9d0a7211 */ /* 0x010fe400078008ff */
[----:B------:R-:W-:Y:S02]  /*6a40*/  IADD3 R101, P5, R129, R156, RZ ;  /* 0x0000009c81657210 */ /* 0x000fe40007fbe0ff */
[----:B------:R-:W-:Y:S02]  /*6a50*/  LEA.HI.X.SX32 R11, R157, R159, 0x1, P0 ;  /* 0x0000009f9d0b7211 */ /* 0x000fe400000f0eff */
[----:B------:R-:W-:Y:S02]  /*6a60*/  LEA.HI.X.SX32 R156, R156, R118, 0x1, P5 ;  /* 0x000000769c9c7211 */ /* 0x000fe400028f0eff */
[C---:B------:R-:W-:Y:S01]  /*6a70*/  LEA R158, P0, R101.reuse, R108, 0x1 ;  /* 0x0000006c659e7211 */ /* 0x040fe200078008ff */
[----:B------:R-:W4:Y:S03]  /*6a80*/  LDG.E.128 R28, [R10.64] ;  /* 0x000000060a1c7981 */ /* 0x000f26000c1e1d00 */
        /* <DEDUP_REMOVED lines=69> */
.L_x_5501:
[----:B------:R-:W-:Y:S05]  /*6ee0*/  BSYNC B0 ;  /* 0x0000000000007941 */ /* 0x000fea0003800000 */
.L_x_5500:
        /* <DEDUP_REMOVED lines=32> */
[----:B-1-3--:R1:W3:Y:S02]  /*70f0*/  LDG.E.128 R32, [R28.64] ;  /* 0x000000061c207981 */ /* 0x00a2e4000c1e1d00 */
        /* <DEDUP_REMOVED lines=66> */
.L_x_5503:
[----:B------:R-:W-:Y:S05]  /*7520*/  BSYNC B0 ;  /* 0x0000000000007941 */ /* 0x000fea0003800000 */
.L_x_5502:
[----:B-----5:R4:W-:Y:S02]  /*7530*/  STG.E.128 [R160.64+0x100], R4 ;  /* 0x00010004a0007986 */ /* 0x0209e4000c101d06 */
.L_x_5497:
[----:B------:R-:W-:Y:S05]  /*7540*/  BSYNC B1 ;  /* 0x0000000000017941 */ /* 0x000fea0003800000 */
.L_x_5496:
        /* <DEDUP_REMOVED lines=10> */
[----:B-1---5:R-:W-:Y:S01]  /*75f0*/  IMAD.MOV.U32 R35, RZ, RZ, R9 ;  /* 0x000000ffff237224 */ /* 0x022fe200078e0009 */
        /* <DEDUP_REMOVED lines=88> */
.L_x_5507:
[----:B------:R-:W-:Y:S05]  /*7b80*/  BSYNC B0 ;  /* 0x0000000000007941 */ /* 0x000fea0003800000 */
.L_x_5506:
[C---:B------:R-:W-:Y:S01]  /*7b90*/  LEA R4, P1, R154.reuse, R100, 0x1 ;  /* 0x000000649a047211 */ /* 0x040fe200078208ff */
[----:B------:R-:W-:Y:S01]  /*7ba0*/  BSSY B0, `(.L_x_5508) ;  /* 0x0000062000007945 */ /* 0x000fe20003800000 */
[C---:B----4-:R-:W-:Y:S02]  /*7bb0*/  LEA R2, P0, R77.reuse, R106, 0x1 ;  /* 0x0000006a4d027211 */ /* 0x050fe400078008ff */
        /* <DEDUP_REMOVED lines=9> */
[----:B-1----:R-:W-:Y:S01]  /*7c50*/  MOV R35, R25 ;  /* 0x0000001900237202 */ /* 0x002fe20000000f00 */
        /* <DEDUP_REMOVED lines=86> */
.L_x_5509:
[----:B------:R-:W-:Y:S05]  /*81c0*/  BSYNC B0 ;  /* 0x0000000000007941 */ /* 0x000fea0003800000 */
.L_x_5508:
[----:B----4-:R-:W-:Y:S01]  /*81d0*/  LEA R4, P1, R79, R100, 0x1 ;  /* 0x000000644f047211 */ /* 0x010fe200078208ff */
[----:B------:R-:W-:Y:S01]  /*81e0*/  BSSY B0, `(.L_x_5510) ;  /* 0x0000063000007945 */ /* 0x000fe20003800000 */
[----:B------:R-:W-:Y:S02]  /*81f0*/  LEA R2, P0, R81, R106, 0x1 ;  /* 0x0000006a51027211 */ /* 0x000fe400078008ff */
        /* <DEDUP_REMOVED lines=97> */
.L_x_5511:
[----:B------:R-:W-:Y:S05]  /*8810*/  BSYNC B0 ;  /* 0x0000000000007941 */ /* 0x000fea0003800000 */
.L_x_5510:
[C---:B----4-:R-:W-:Y:S04]  /*8820*/  LEA R2, P0, R83.reuse, R100, 0x1 ;  /* 0x0000006453027211 */ /* 0x050fe800078008ff */
[----:B------:R-:W-:Y:S05]  /*8830*/  LEA.HI.X R3, R83, R99, R82, 0x1, P0 ;  /* 0x0000006353037211 */ /* 0x000fea00000f0c52 */
[----:B-----5:R4:W-:Y:S04]  /*8840*/  STG.E.128 [R2.64], R8 ;  /* 0x0000000802007986 */ /* 0x0209e8000c101d06 */
.L_x_5505:
[----:B------:R-:W-:Y:S05]  /*8850*/  BSYNC B1 ;  /* 0x0000000000017941 */ /* 0x000fea0003800000 */
.L_x_5504:
        /* <DEDUP_REMOVED lines=101> */
.L_x_5515:
[----:B------:R-:W-:Y:S05]  /*8eb0*/  BSYNC B0 ;  /* 0x0000000000007941 */ /* 0x000fea0003800000 */
.L_x_5514:
[----:B------:R-:W-:Y:S01]  /*8ec0*/  IMAD.MOV.U32 R101, RZ, RZ, R99 ;  /* 0x000000ffff657224 */ /* 0x000fe200078e0063 */
[----:B----4-:R-:W-:Y:S01]  /*8ed0*/  LEA R2, P0, R85, R106, 0x1 ;  /* 0x0000006a55027211 */ /* 0x010fe200078008ff */
        /* <DEDUP_REMOVED lines=99> */
.L_x_5517:
[----:B------:R-:W-:Y:S05]  /*9510*/  BSYNC B0 ;  /* 0x0000000000007941 */ /* 0x000fea0003800000 */
.L_x_5516:
        /* <DEDUP_REMOVED lines=100> */
.L_x_5519:
[----:B------:R-:W-:Y:S05]  /*9b60*/  BSYNC B0 ;  /* 0x0000000000007941 */ /* 0x000fea0003800000 */
.L_x_5518:
[C---:B----4-:R-:W-:Y:S04]  /*9b70*/  LEA R2, P0, R91.reuse, R100, 0x1 ;  /* 0x000000645b027211 */ /* 0x050fe800078008ff */
[----:B------:R-:W-:Y:S05]  /*9b80*/  LEA.HI.X R3, R91, R99, R90, 0x1, P0 ;  /* 0x000000635b037211 */ /* 0x000fea00000f0c5a */
[----:B-----5:R4:W-:Y:S04]  /*9b90*/  STG.E.128 [R2.64], R8 ;  /* 0x0000000802007986 */ /* 0x0209e8000c101d06 */
.L_x_5513:
[----:B------:R-:W-:Y:S05]  /*9ba0*/  BSYNC B1 ;  /* 0x0000000000017941 */ /* 0x000fea0003800000 */
.L_x_5512:
        /* <DEDUP_REMOVED lines=8> */
.L_x_5477:
        /* <DEDUP_REMOVED lines=42> */
.L_x_5487:
        /* <DEDUP_REMOVED lines=80> */
.L_x_5520:
[----:B------:R-:W-:Y:S01]  /*a3d0*/  MOV R101, R99 ;  /* 0x0000006300657202 */ /* 0x000fe20000000f00 */
        /* <DEDUP_REMOVED lines=8> */
.L_x_5521:
[----:B------:R-:W-:Y:S04]  /*a460*/  IADD3 R13, R13, -0x1, RZ ;  /* 0xffffffff0d0d7810 */ /* 0x000fe80007ffe0ff */
[----:B------:R-:W-:Y:S11]  /*a470*/  ISETP.GT.AND P0, PT, R13, R68, PT ;  /* 0x000000440d00720c */ /* 0x000ff60003f04270 */
[----:B------:R-:W-:Y:S02]  /*a480*/  @!UPT UIADD3 URZ, URZ, URZ, URZ ;  /* 0x0000003f3f3ff290 */ /* 0x000fe4000fffe03f */
[----:B------:R-:W-:-:S05]  /*a490*/  @P0 BRA `(.L_x_5522) ;  /* 0xffff7fc000000947 */ /* 0x000fca000383ffff */
.L_x_5476:
        /* <DEDUP_REMOVED lines=16> */
[----:B------:R-:W-:Y:S01]  /*a5a0*/  IMAD.MOV.U32 R142, RZ, RZ, R148 ;  /* 0x000000ffff8e7224 */ /* 0x000fe200078e0094 */
[----:B------:R-:W-:Y:S01]  /*a5b0*/  LEA R32, P2, R148, c[0x0][0x160], 0x1 ;  /* 0x0000580094207a11 */ /* 0x000fe200078408ff */
[----:B------:R-:W-:Y:S01]  /*a5c0*/  IMAD.X R7, R5, 0x1, R143, P1 ;  /* 0x0000000105077824 */ /* 0x000fe200008e068f */
[C---:B------:R-:W-:Y:S01]  /*a5d0*/  LEA.HI.X R5, R3.reuse, R143, R4, 0x5, P0 ;  /* 0x0000008f03057211 */ /* 0x040fe200000f2c04 */
[----:B------:R-:W-:Y:S01]  /*a5e0*/  ULDC.U8 UR4, c[0x0][0x313] ;  /* 0x0000c4c000047ab9 */ /* 0x000fe20000000000 */
[----:B------:R-:W-:Y:S01]  /*a5f0*/  LEA R22, P0, R6, c[0x0][0x160], 0x1 ;  /* 0x0000580006167a11 */ /* 0x000fe200078008ff */
[----:B------:R-:W-:Y:S01]  /*a600*/  IMAD.IADD R17, R196, 0x1, -R59 ;  /* 0x00000001c4117824 */ /* 0x000fe200078e0a3b */
[--C-:B------:R-:W-:Y:S01]  /*a610*/  LEA.HI.X R33, R148, c[0x0][0x164], R143.reuse, 0x1, P2 ;  /* 0x0000590094217a11 */ /* 0x100fe200010f0c8f */
[----:B------:R-:W-:Y:S01]  /*a620*/  IMAD.WIDE.U32 R142, R3, 0x30, R142 ;  /* 0x00000030038e7825 */ /* 0x000fe200078e008e */
[----:B------:R-:W-:-:S02]  /*a630*/  LEA.HI.X R23, R6, c[0x0][0x164], R7, 0x1, P0 ;  /* 0x0000590006177a11 */ /* 0x000fc400000f0c07 */
[----:B------:R-:W-:Y:S01]  /*a640*/  ISETP.NE.AND P0, PT, RZ, UR4, PT ;  /* 0x00000004ff007c0c */ /* 0x000fe2000bf05270 */
[----:B------:R-:W-:Y:S01]  /*a650*/  IMAD R3, R4, 0x30, RZ ;  /* 0x0000003004037824 */ /* 0x000fe200078e02ff */
[----:B------:R-:W-:Y:S02]  /*a660*/  ISETP.GE.AND P1, PT, R146, R17, PT ;  /* 0x000000119200720c */ /* 0x000fe40003f26270 */
[----:B------:R-:W-:Y:S02]  /*a670*/  LEA R20, P4, R0, c[0x0][0x160], 0x1 ;  /* 0x0000580000147a11 */ /* 0x000fe400078808ff */
[----:B------:R-:W-:Y:S02]  /*a680*/  LEA R14, P2, R142, c[0x0][0x160], 0x1 ;  /* 0x000058008e0e7a11 */ /* 0x000fe400078408ff */
[----:B------:R-:W-:Y:S02]  /*a690*/  ISETP.GT.AND P1, PT, R56, -0x8, !P1 ;  /* 0xfffffff83800780c */ /* 0x000fe40004f24270 */
[----:B------:R-:W-:-:S02]  /*a6a0*/  LEA.HI.X R21, R0, c[0x0][0x164], R5, 0x1, P4 ;  /* 0x0000590000157a11 */ /* 0x000fc400020f0c05 */
[----:B--2---:R-:W-:-:S05]  /*a6b0*/  IADD3 R2, R2, R69, R59 ;  /* 0x0000004502027210 */ /* 0x004fca0007ffe03b */
[----:B------:R-:W-:Y:S02]  /*a6c0*/  IMAD R4, R135, R2, RZ ;  /* 0x0000000287047224 */ /* 0x000fe400078e02ff */
[----:B------:R-:W-:-:S03]  /*a6d0*/  IMAD.IADD R2, R143, 0x1, R3 ;  /* 0x000000018f027824 */ /* 0x000fc600078e0203 */
[-C--:B------:R-:W-:Y:S02]  /*a6e0*/  IADD3 R7, P6, R132, R4.reuse, RZ ;  /* 0x0000000484077210 */ /* 0x080fe40007fde0ff */
[----:B------:R-:W-:Y:S02]  /*a6f0*/  IADD3 R3, P5, R131, R4, RZ ;  /* 0x0000000483037210 */ /* 0x000fe40007fbe0ff */
[----:B------:R-:W-:Y:S02]  /*a700*/  SHF.R.S32.HI R4, RZ, 0x1f, R4 ;  /* 0x0000001fff047819 */ /* 0x000fe40000011404 */
[----:B------:R-:W-:-:S03]  /*a710*/  LEA.HI.X R15, R142, c[0x0][0x164], R2, 0x1, P2 ;  /* 0x000059008e0f7a11 */ /* 0x000fc600010f0c02 */
[--C-:B------:R-:W-:Y:S02]  /*a720*/  IMAD.X R6, R122, 0x1, R4.reuse, P6 ;  /* 0x000000017a067824 */ /* 0x100fe400030e0604 */
[----:B------:R-:W-:Y:S01]  /*a730*/  IMAD.X R13, R121, 0x1, R4, P5 ;  /* 0x00000001790d7824 */ /* 0x000fe200028e0604 */
[----:B------:R-:W-:Y:S05]  /*a740*/  @!P0 BRA `(.L_x_5525) ;  /* 0x000026a000008947 */ /* 0x000fea0003800000 */
[----:B------:R-:W-:Y:S01]  /*a750*/  BSSY B1, `(.L_x_5526) ;  /* 0x0000097000017945 */ /* 0x000fe20003800000 */
[----:B------:R-:W-:Y:S05]  /*a760*/  @!P1 BRA `(.L_x_5527) ;  /* 0x0000095000009947 */ /* 0x000fea0003800000 */
[----:B-----5:R1:W5:Y:S01]  /*a770*/  LDG.E.128 R8, [R32.64] ;  /* 0x0000000620087981 */ /* 0x020362000c1e1d00 */
[----:B------:R-:W-:Y:S01]  /*a780*/  ISETP.GE.AND P2, PT, R18, c[0x0][0x230], PT ;  /* 0x00008c0012007a0c */ /* 0x000fe20003f46270 */
[C---:B------:R-:W-:Y:S01]  /*a790*/  IMAD.SHL.U32 R30, R7.reuse, 0x2, RZ ;  /* 0x00000002071e7824 */ /* 0x040fe200078e00ff */
[----:B------:R-:W-:Y:S01]  /*a7a0*/  SHF.L.U64.HI R0, R7, 0x1, R6 ;  /* 0x0000000107007819 */ /* 0x000fe20000010206 */
[----:B------:R-:W-:Y:S03]  /*a7b0*/  BSSY B0, `(.L_x_5528) ;  /* 0x000002f000007945 */ /* 0x000fe60003800000 */
[----:B------:R-:W-:-:S02]  /*a7c0*/  IADD3 R12, P1, R30, c[0x0][0x2a8], RZ ;  /* 0x0000aa001e0c7a10 */ /* 0x000fc40007f3e0ff */
[----:B------:R-:W-:Y:S02]  /*a7d0*/  IADD3 R30, P0, R30, c[0x0][0x2b0], RZ ;  /* 0x0000ac001e1e7a10 */ /* 0x000fe40007f1e0ff */
[C---:B------:R-:W-:Y:S02]  /*a7e0*/  IADD3.X R13, R0.reuse, c[0x0][0x2ac], RZ, P1, !PT ;  /* 0x0000ab00000d7a10 */ /* 0x040fe40000ffe4ff */
[----:B------:R-:W-:Y:S01]  /*a7f0*/  IADD3.X R31, R0, c[0x0][0x2b4], RZ, P0, !PT ;  /* 0x0000ad00001f7a10 */ /* 0x000fe200007fe4ff */
[----:B------:R-:W-:Y:S05]  /*a800*/  @P2 BRA `(.L_x_5529) ;  /* 0x0000029000002947 */ /* 0x000fea0003800000 */
[----:B------:R-:W2:Y:S04]  /*a810*/  LDG.E.64 R2, [R30.64] ;  /* 0x000000061e027981 */ /* 0x000ea8000c1e1b00 */
[----:B------:R-:W3:Y:S01]  /*a820*/  LDG.E.64 R4, [R12.64] ;  /* 0x000000060c047981 */ /* 0x000ee2000c1e1b00 */
[----:B-----5:R-:W-:Y:S01]  /*a830*/  MOV R27, R10 ;  /* 0x0000000a001b7202 */ /* 0x020fe20000000f00 */
[----:B------:R-:W-:-:S02]  /*a840*/  HADD2.F32 R29, -RZ, R9.H1_H1 ;  /* 0x30000009ff1d7230 */ /* 0x000fc40000004100 */
[----:B------:R-:W-:Y:S02]  /*a850*/  HADD2.F32 R25, -RZ, R11.H1_H1 ;  /* 0x3000000bff197230 */ /* 0x000fe40000004100 */
[----:B------:R-:W-:Y:S02]  /*a860*/  HADD2.F32 R28, -RZ, R9.H0_H0 ;  /* 0x20000009ff1c7230 */ /* 0x000fe40000004100 */
[----:B------:R-:W-:Y:S02]  /*a870*/  HADD2.F32 R26, -RZ, R11.H0_H0 ;  /* 0x2000000bff1a7230 */ /* 0x000fe40000004100 */
        /* <DEDUP_REMOVED lines=11> */
[----:B------:R-:W-:Y:S01]  /*a930*/  FFMA.FTZ R10, R29, R24, R10 ;  /* 0x000000181d0a7223 */ /* 0x000fe2000001000a */
[--C-:B------:R-:W-:Y:S01]  /*a940*/  HADD2.F32 R29, -RZ, R8.reuse.H1_H1 ;  /* 0x30000008ff1d7230 */ /* 0x100fe20000004100 */
[-C--:B------:R-:W-:Y:S01]  /*a950*/  FFMA.FTZ R0, R25, R16.reuse, R0 ;  /* 0x0000001019007223 */ /* 0x080fe20000010000 */
[----:B------:R-:W-:Y:S01]  /*a960*/  HADD2.F32 R25, -RZ, R8.H0_H0 ;  /* 0x20000008ff197230 */ /* 0x000fe20000004100 */
[----:B------:R-:W-:Y:S01]  /*a970*/  FFMA.FTZ R9, R26, R16, -R9 ;  /* 0x000000101a097223 */ /* 0x000fe20000010809 */
[--C-:B------:R-:W-:Y:S01]  /*a980*/  HADD2.F32 R16, -RZ, R27.reuse.H1_H1 ;  /* 0x3000001bff107230 */ /* 0x100fe20000004100 */
[----:B------:R-:W-:Y:S01]  /*a990*/  FFMA.FTZ R11, R28, R24, -R11 ;  /* 0x000000181c0b7223 */ /* 0x000fe2000001080b */
[----:B------:R-:W-:Y:S01]  /*a9a0*/  HADD2.F32 R8, -RZ, R27.H0_H0 ;  /* 0x2000001bff087230 */ /* 0x000fe20000004100 */
[-C--:B------:R-:W-:Y:S01]  /*a9b0*/  FMUL.FTZ R24, R25, R2.reuse ;  /* 0x0000000219187220 */ /* 0x080fe20000410000 */
[----:B------:R-:W-:Y:S01]  /*a9c0*/  HADD2.F32 R27, -RZ, R5.H0_H0 ;  /* 0x20000005ff1b7230 */ /* 0x000fe20000004100 */
[----:B------:R-:W-:Y:S01]  /*a9d0*/  FMUL.FTZ R5, R29, R2 ;  /* 0x000000021d057220 */ /* 0x000fe20000410000 */
[----:B------:R-:W-:Y:S01]  /*a9e0*/  F2FP.PACK_AB R10, R10, R11 ;  /* 0x0000000b0a0a723e */ /* 0x000fe200000000ff */
[----:B------:R-:W-:Y:S01]  /*a9f0*/  FMUL.FTZ R2, R16, R3 ;  /* 0x0000000310027220 */ /* 0x000fe20000410000 */
[----:B------:R-:W-:Y:S01]  /*aa00*/  F2FP.PACK_AB R11, R0, R9 ;  /* 0x00000009000b723e */ /* 0x000fe200000000ff */
[C---:B------:R-:W-:Y:S01]  /*aa10*/  FMUL.FTZ R3, R8.reuse, R3 ;  /* 0x0000000308037220 */ /* 0x040fe20000410000 */
[----:B------:R-:W-:Y:S01]  /*aa20*/  MOV R9, R10 ;  /* 0x0000000a00097202 */ /* 0x000fe20000000f00 */
[----:B------:R-:W-:-:S02]  /*aa30*/  FFMA.FTZ R2, R8, R27, -R2 ;  /* 0x0000001b08027223 */ /* 0x000fc40000010802 */
[----:B------:R-:W-:Y:S02]  /*aa40*/  FFMA.FTZ R3, R16, R27, R3 ;  /* 0x0000001b10037223 */ /* 0x000fe40000010003 */
[-C--:B------:R-:W-:Y:S02]  /*aa50*/  FFMA.FTZ R5, R25, R4.reuse, -R5 ;  /* 0x0000000419057223 */ /* 0x080fe40000010805 */
[----:B------:R-:W-:Y:S01]  /*aa60*/  FFMA.FTZ R24, R29, R4, R24 ;  /* 0x000000041d187223 */ /* 0x000fe20000010018 */
[----:B------:R-:W-:-:S04]  /*aa70*/  F2FP.PACK_AB R2, R3, R2 ;  /* 0x000000020302723e */ /* 0x000fc800000000ff */
[----:B------:R-:W-:Y:S02]  /*aa80*/  F2FP.PACK_AB R8, R24, R5 ;  /* 0x000000051808723e */ /* 0x000fe400000000ff */
[----:B------:R-:W-:Y:S02]  /*aa90*/  MOV R10, R2 ;  /* 0x00000002000a7202 */ /* 0x000fe40000000f00 */
.L_x_5529:
[----:B------:R-:W-:Y:S05]  /*aaa0*/  BSYNC B0 ;  /* 0x0000000000007941 */ /* 0x000fea0003800000 */
.L_x_5528:
        /* <DEDUP_REMOVED lines=8> */
[----:B------:R-:W-:Y:S02]  /*ab30*/  MOV R0, R25 ;  /* 0x0000001900007202 */ /* 0x000fe40000000f00 */
[----:B------:R-:W-:Y:S02]  /*ab40*/  MOV R25, R27 ;  /* 0x0000001b00197202 */ /* 0x000fe40000000f00 */
[----:B------:R-:W-:Y:S01]  /*ab50*/  MOV R28, R26 ;  /* 0x0000001a001c7202 */ /* 0x000fe20000000f00 */
[----:B------:R-:W-:-:S02]  /*ab60*/  HADD2.F32 R29, -RZ, R0.H0_H0 ;  /* 0x20000000ff1d7230 */ /* 0x000fc40000004100 */
[----:B------:R-:W-:Y:S02]  /*ab70*/  HADD2.F32 R27, -RZ, R0.H1_H1 ;  /* 0x30000000ff1b7230 */ /* 0x000fe40000004100 */
[--C-:B------:R-:W-:Y:S02]  /*ab80*/  HADD2.F32 R26, -RZ, R25.reuse.H0_H0 ;  /* 0x20000019ff1a7230 */ /* 0x100fe40000004100 */
[----:B------:R-:W-:Y:S02]  /*ab90*/  HADD2.F32 R25, -RZ, R25.H1_H1 ;  /* 0x30000019ff197230 */ /* 0x000fe40000004100 */
[----:B--23--:R-:W-:Y:S02]  /*aba0*/  HADD2.F32 R8, -RZ, R2.H1_H1 ;  /* 0x30000002ff087230 */ /* 0x00cfe40000004100 */
        /* <DEDUP_REMOVED lines=31> */
.L_x_5531:
[----:B------:R-:W-:Y:S05]  /*ada0*/  BSYNC B0 ;  /* 0x0000000000007941 */ /* 0x000fea0003800000 */
.L_x_5530:
        /* <DEDUP_REMOVED lines=8> */
[--C-:B-----5:R-:W-:Y:S01]  /*ae30*/  HADD2.F32 R28, -RZ, R9.reuse.H0_H0 ;  /* 0x20000009ff1c7230 */ /* 0x120fe20000004100 */
        /* <DEDUP_REMOVED lines=13> */
[----:B------:R-:W-:Y:S01]  /*af10*/  FMUL.FTZ R0, R16, R0 ;  /* 0x0000000010007220 */ /* 0x000fe20000410000 */
[----:B------:R-:W-:Y:S01]  /*af20*/  HADD2.F32 R27, -RZ, R5.H0_H0 ;  /* 0x20000005ff1b7230 */ /* 0x000fe20000004100 */
[-C--:B------:R-:W-:Y:S01]  /*af30*/  FFMA.FTZ R11, R28, R13.reuse, -R11 ;  /* 0x0000000d1c0b7223 */ /* 0x080fe2000001080b */
[----:B------:R-:W-:Y:S01]  /*af40*/  HADD2.F32 R4, -RZ, R4.H0_H0 ;  /* 0x20000004ff047230 */ /* 0x000fe20000004100 */
[----:B------:R-:W-:Y:S01]  /*af50*/  FFMA.FTZ R10, R26, R13, R10 ;  /* 0x0000000d1a0a7223 */ /* 0x000fe2000001000a */
[--C-:B------:R-:W-:Y:S01]  /*af60*/  HADD2.F32 R13, -RZ, R8.reuse.H0_H0 ;  /* 0x20000008ff0d7230 */ /* 0x100fe20000004100 */
[-C--:B------:R-:W-:Y:S01]  /*af70*/  FFMA.FTZ R0, R25, R12.reuse, R0 ;  /* 0x0000000c19007223 */ /* 0x080fe20000010000 */
[----:B------:R-:W-:Y:S01]  /*af80*/  HADD2.F32 R25, -RZ, R8.H1_H1 ;  /* 0x30000008ff197230 */ /* 0x000fe20000004100 */
[----:B------:R-:W-:Y:S01]  /*af90*/  FFMA.FTZ R9, R16, R12, -R9 ;  /* 0x0000000c10097223 */ /* 0x000fe20000010809 */
[--C-:B------:R-:W-:Y:S01]  /*afa0*/  HADD2.F32 R8, -RZ, R24.reuse.H0_H0 ;  /* 0x20000018ff087230 */ /* 0x100fe20000004100 */
[-C--:B------:R-:W-:Y:S01]  /*afb0*/  FMUL.FTZ R12, R13, R2.reuse ;  /* 0x000000020d0c7220 */ /* 0x080fe20000410000 */
[----:B------:R-:W-:Y:S01]  /*afc0*/  HADD2.F32 R24, -RZ, R24.H1_H1 ;  /* 0x30000018ff187230 */ /* 0x000fe20000004100 */
[C---:B------:R-:W-:Y:S01]  /*afd0*/  FMUL.FTZ R5, R25.reuse, R2 ;  /* 0x0000000219057220 */ /* 0x040fe20000410000 */
[----:B------:R-:W-:Y:S01]  /*afe0*/  F2FP.PACK_AB R10, R10, R11 ;  /* 0x0000000b0a0a723e */ /* 0x000fe200000000ff */
[----:B------:R-:W-:Y:S01]  /*aff0*/  FFMA.FTZ R12, R25, R4, R12 ;  /* 0x00000004190c7223 */ /* 0x000fe2000001000c */
[----:B------:R-:W-:Y:S01]  /*b000*/  F2FP.PACK_AB R11, R0, R9 ;  /* 0x00000009000b723e */ /* 0x000fe200000000ff */
[-C--:B------:R-:W-:Y:S01]  /*b010*/  FMUL.FTZ R2, R24, R3.reuse ;  /* 0x0000000318027220 */ /* 0x080fe20000410000 */
[----:B------:R-:W-:Y:S01]  /*b020*/  MOV R9, R10 ;  /* 0x0000000a00097202 */ /* 0x000fe20000000f00 */
[----:B------:R-:W-:-:S02]  /*b030*/  FMUL.FTZ R3, R8, R3 ;  /* 0x0000000308037220 */ /* 0x000fc40000410000 */
[-C--:B------:R-:W-:Y:S02]  /*b040*/  FFMA.FTZ R2, R8, R27.reuse, -R2 ;  /* 0x0000001b08027223 */ /* 0x080fe40000010802 */
[----:B------:R-:W-:Y:S02]  /*b050*/  FFMA.FTZ R3, R24, R27, R3 ;  /* 0x0000001b18037223 */ /* 0x000fe40000010003 */
[----:B------:R-:W-:-:S03]  /*b060*/  FFMA.FTZ R5, R13, R4, -R5 ;  /* 0x000000040d057223 */ /* 0x000fc60000010805 */
[----:B------:R-:W-:Y:S02]  /*b070*/  F2FP.PACK_AB R2, R3, R2 ;  /* 0x000000020302723e */ /* 0x000fe400000000ff */
[----:B------:R-:W-:Y:S02]  /*b080*/  F2FP.PACK_AB R8, R12, R5 ;  /* 0x000000050c08723e */ /* 0x000fe400000000ff */
[----:B------:R-:W-:Y:S02]  /*b090*/  MOV R10, R2 ;  /* 0x00000002000a7202 */ /* 0x000fe40000000f00 */
.L_x_5533:
[----:B------:R-:W-:Y:S05]  /*b0a0*/  BSYNC B0 ;  /* 0x0000000000007941 */ /* 0x000fea0003800000 */
.L_x_5532:
[----:B-----5:R3:W-:Y:S02]  /*b0b0*/  STS.128 [R200+0x4000], R8 ;  /* 0x00400008c8007388 */ /* 0x0207e40000000c00 */
.L_x_5527:
[----:B------:R-:W-:Y:S05]  /*b0c0*/  BSYNC B1 ;  /* 0x0000000000017941 */ /* 0x000fea0003800000 */
.L_x_5526:
[----:B------:R-:W-:Y:S01]  /*b0d0*/  IADD3 R0, R146, 0x10, RZ ;  /* 0x0000001092007810 */ /* 0x000fe20007ffe0ff */
[----:B------:R-:W-:Y:S03]  /*b0e0*/  BSSY B1, `(.L_x_5534) ;  /* 0x0000098000017945 */ /* 0x000fe60003800000 */
[----:B------:R-:W-:-:S04]  /*b0f0*/  ISETP.GE.AND P0, PT, R0, R17, PT ;  /* 0x000000110000720c */ /* 0x000fc80003f06270 */
[----:B------:R-:W-:-:S13]  /*b100*/  ISETP.LT.OR P0, PT, R56, -0x87, P0 ;  /* 0xffffff793800780c */ /* 0x000fda0000701670 */
[----:B------:R-:W-:Y:S05]  /*b110*/  @P0 BRA `(.L_x_5535) ;  /* 0x0000094000000947 */ /* 0x000fea0003800000 */
[----:B---3-5:R3:W5:Y:S01]  /*b120*/  LDG.E.128 R8, [R22.64] ;  /* 0x0000000616087981 */ /* 0x028762000c1e1d00 */
[C---:B------:R-:W-:Y:S01]  /*b130*/  IADD3 R2, P0, R138.reuse, R7, RZ ;  /* 0x000000078a027210 */ /* 0x040fe20007f1e0ff */
[----:B------:R-:W-:Y:S03]  /*b140*/  BSSY B0, `(.L_x_5536) ;  /* 0x0000033000007945 */ /* 0x000fe60003800000 */
[----:B------:R-:W-:Y:S01]  /*b150*/  LEA.HI.X.SX32 R3, R138, R6, 0x1, P0 ;  /* 0x000000068a037211 */ /* 0x000fe200000f0eff */
[----:B------:R-:W-:Y:S01]  /*b160*/  IMAD.SHL.U32 R28, R2, 0x2, RZ ;  /* 0x00000002021c7824 */ /* 0x000fe200078e00ff */
[----:B------:R-:W-:Y:S02]  /*b170*/  ISETP.GE.AND P0, PT, R18, c[0x0][0x230], PT ;  /* 0x00008c0012007a0c */ /* 0x000fe40003f06270 */
[----:B------:R-:W-:Y:S02]  /*b180*/  SHF.L.U64.HI R2, R2, 0x1, R3 ;  /* 0x0000000102027819 */ /* 0x000fe40000010203 */
[----:B------:R-:W-:-:S02]  /*b190*/  IADD3 R12, P2, R28, c[0x0][0x2a8], RZ ;  /* 0x0000aa001c0c7a10 */ /* 0x000fc40007f5e0ff */
[----:B------:R-:W-:Y:S02]  /*b1a0*/  IADD3 R28, P1, R28, c[0x0][0x2b0], RZ ;  /* 0x0000ac001c1c7a10 */ /* 0x000fe40007f3e0ff */
[C---:B------:R-:W-:Y:S02]  /*b1b0*/  IADD3.X R13, R2.reuse, c[0x0][0x2ac], RZ, P2, !PT ;  /* 0x0000ab00020d7a10 */ /* 0x040fe400017fe4ff */
[----:B------:R-:W-:-:S03]  /*b1c0*/  IADD3.X R29, R2, c[0x0][0x2b4], RZ, P1, !PT ;  /* 0x0000ad00021d7a10 */ /* 0x000fc60000ffe4ff */
[----:B------:R-:W-:Y:S05]  /*b1d0*/  @P0 BRA `(.L_x_5537) ;  /* 0x0000029000000947 */ /* 0x000fea0003800000 */
[----:B------:R-:W4:Y:S04]  /*b1e0*/  LDG.E.64 R2, [R28.64] ;  /* 0x000000061c027981 */ /* 0x000f28000c1e1b00 */
[----:B--2---:R-:W2:Y:S01]  /*b1f0*/  LDG.E.64 R4, [R12.64] ;  /* 0x000000060c047981 */ /* 0x004ea2000c1e1b00 */
[----:B-----5:R-:W-:Y:S01]  /*b200*/  MOV R26, R11 ;  /* 0x0000000b001a7202 */ /* 0x020fe20000000f00 */
[--C-:B------:R-:W-:Y:S01]  /*b210*/  HADD2.F32 R31, -RZ, R9.reuse.H0_H0 ;  /* 0x20000009ff1f7230 */ /* 0x100fe20000004100 */
[----:B------:R-:W-:Y:S01]  /*b220*/  MOV R30, R10 ;  /* 0x0000000a001e7202 */ /* 0x000fe20000000f00 */
[----:B-1----:R-:W-:Y:S02]  /*b230*/  HADD2.F32 R32, -RZ, R9.H1_H1 ;  /* 0x30000009ff207230 */ /* 0x002fe40000004100 */
        /* <DEDUP_REMOVED lines=13> */
[-C--:B------:R-:W-:Y:S01]  /*b310*/  FFMA.FTZ R16, R31, R25.reuse, -R16 ;  /* 0x000000191f107223 */ /* 0x080fe20000010810 */
[----:B------:R-:W-:Y:S01]  /*b320*/  HADD2.F32 R31, -RZ, R5.H0_H0 ;  /* 0x20000005ff1f7230 */ /* 0x000fe20000004100 */
[----:B------:R-:W-:Y:S01]  /*b330*/  FFMA.FTZ R11, R32, R25, R11 ;  /* 0x00000019200b7223 */ /* 0x000fe2000001000b */
[--C-:B------:R-:W-:Y:S01]  /*b340*/  HADD2.F32 R25, -RZ, R8.reuse.H0_H0 ;  /* 0x20000008ff197230 */ /* 0x100fe20000004100 */
[-C--:B------:R-:W-:Y:S01]  /*b350*/  FFMA.FTZ R10, R27, R24.reuse, -R10 ;  /* 0x000000181b0a7223 */ /* 0x080fe2000001080a */
[----:B------:R-:W-:Y:S01]  /*b360*/  HADD2.F32 R27, -RZ, R8.H1_H1 ;  /* 0x30000008ff1b7230 */ /* 0x000fe20000004100 */
[----:B------:R-:W-:Y:S01]  /*b370*/  FFMA.FTZ R9, R26, R24, R9 ;  /* 0x000000181a097223 */ /* 0x000fe20000010009 */
[--C-:B------:R-:W-:Y:S01]  /*b380*/  HADD2.F32 R8, -RZ, R30.reuse.H0_H0 ;  /* 0x2000001eff087230 */ /* 0x100fe20000004100 */
[-C--:B------:R-:W-:Y:S01]  /*b390*/  FMUL.FTZ R24, R25, R2.reuse ;  /* 0x0000000219187220 */ /* 0x080fe20000410000 */
[----:B------:R-:W-:Y:S01]  /*b3a0*/  HADD2.F32 R30, -RZ, R30.H1_H1 ;  /* 0x3000001eff1e7230 */ /* 0x000fe20000004100 */
[----:B------:R-:W-:Y:S01]  /*b3b0*/  FMUL.FTZ R5, R27, R2 ;  /* 0x000000021b057220 */ /* 0x000fe20000410000 */
[----:B------:R-:W-:Y:S01]  /*b3c0*/  F2FP.PACK_AB R16, R11, R16 ;  /* 0x000000100b10723e */ /* 0x000fe200000000ff */
[----:B------:R-:W-:Y:S01]  /*b3d0*/  FFMA.FTZ R24, R27, R4, R24 ;  /* 0x000000041b187223 */ /* 0x000fe20000010018 */
[----:B------:R-:W-:Y:S01]  /*b3e0*/  F2FP.PACK_AB R11, R9, R10 ;  /* 0x0000000a090b723e */ /* 0x000fe200000000ff */
[-C--:B------:R-:W-:Y:S01]  /*b3f0*/  FMUL.FTZ R2, R30, R3.reuse ;  /* 0x000000031e027220 */ /* 0x080fe20000410000 */
[----:B------:R-:W-:Y:S01]  /*b400*/  MOV R9, R16 ;  /* 0x0000001000097202 */ /* 0x000fe20000000f00 */
[----:B------:R-:W-:-:S02]  /*b410*/  FMUL.FTZ R3, R8, R3 ;  /* 0x0000000308037220 */ /* 0x000fc40000410000 */
[----:B------:R-:W-:Y:S02]  /*b420*/  FFMA.FTZ R5, R25, R4, -R5 ;  /* 0x0000000419057223 */ /* 0x000fe40000010805 */
[-C--:B------:R-:W-:Y:S02]  /*b430*/  FFMA.FTZ R2, R8, R31.reuse, -R2 ;  /* 0x0000001f08027223 */ /* 0x080fe40000010802 */
[----:B------:R-:W-:Y:S01]  /*b440*/  FFMA.FTZ R3, R30, R31, R3 ;  /* 0x0000001f1e037223 */ /* 0x000fe20000010003 */
[----:B------:R-:W-:-:S04]  /*b450*/  F2FP.PACK_AB R8, R24, R5 ;  /* 0x000000051808723e */ /* 0x000fc800000000ff */
[----:B------:R-:W-:Y:S02]  /*b460*/  F2FP.PACK_AB R10, R3, R2 ;  /* 0x00000002030a723e */ /* 0x000fe400000000ff */
.L_x_5537:
[----:B------:R-:W-:Y:S05]  /*b470*/  BSYNC B0 ;  /* 0x0000000000007941 */ /* 0x000fea0003800000 */
.L_x_5536:
        /* <DEDUP_REMOVED lines=8> */
[----:B------:R-:W-:Y:S01]  /*b500*/  MOV R30, R26 ;  /* 0x0000001a001e7202 */ /* 0x000fe20000000f00 */
[----:B------:R-:W-:Y:S02]  /*b510*/  HADD2.F32 R26, -RZ, R27.H0_H0 ;  /* 0x2000001bff1a7230 */ /* 0x000fe40000004100 */
[----:B------:R-:W-:Y:S02]  /*b520*/  HADD2.F32 R31, -RZ, R25.H1_H1 ;  /* 0x30000019ff1f7230 */ /* 0x000fe40000004100 */
[----:B------:R-:W-:-:S02]  /*b530*/  HADD2.F32 R27, -RZ, R27.H1_H1 ;  /* 0x3000001bff1b7230 */ /* 0x000fc40000004100 */
[----:B-1----:R-:W-:Y:S02]  /*b540*/  HADD2.F32 R32, -RZ, R25.H0_H0 ;  /* 0x20000019ff207230 */ /* 0x002fe40000004100 */
[----:B--2-4-:R-:W-:Y:S02]  /*b550*/  HADD2.F32 R10, -RZ, R2.H1_H1 ;  /* 0x30000002ff0a7230 */ /* 0x014fe40000004100 */
[----:B------:R-:W-:Y:S02]  /*b560*/  HADD2.F32 R8, -RZ, R3.H1_H1 ;  /* 0x30000003ff087230 */ /* 0x000fe40000004100 */
[----:B-----5:R-:W-:Y:S01]  /*b570*/  HADD2.F32 R25, -RZ, R4.H1_H1 ;  /* 0x30000004ff197230 */ /* 0x020fe20000004100 */
[----:B------:R-:W-:Y:S01]  /*b580*/  FMUL.FTZ R11, R31, R10 ;  /* 0x0000000a1f0b7220 */ /* 0x000fe20000410000 */
[----:B------:R-:W-:Y:S01]  /*b590*/  HADD2.F32 R16, -RZ, R5.H1_H1 ;  /* 0x30000005ff107230 */ /* 0x000fe20000004100 */
[----:B------:R-:W-:Y:S01]  /*b5a0*/  FMUL.FTZ R9, R27, R8 ;  /* 0x000000081b097220 */ /* 0x000fe20000410000 */
[----:B------:R-:W-:Y:S01]  /*b5b0*/  HADD2.F32 R2, -RZ, R2.H0_H0 ;  /* 0x20000002ff027230 */ /* 0x000fe20000004100 */
[----:B------:R-:W-:Y:S01]  /*b5c0*/  FMUL.FTZ R10, R32, R10 ;  /* 0x0000000a200a7220 */ /* 0x000fe20000410000 */
[----:B------:R-:W-:Y:S01]  /*b5d0*/  HADD2.F32 R3, -RZ, R3.H0_H0 ;  /* 0x20000003ff037230 */ /* 0x000fe20000004100 */
[----:B------:R-:W-:Y:S01]  /*b5e0*/  FMUL.FTZ R8, R26, R8 ;  /* 0x000000081a087220 */ /* 0x000fe20000410000 */
[----:B------:R-:W-:Y:S01]  /*b5f0*/  HADD2.F32 R4, -RZ, R4.H0_H0 ;  /* 0x20000004ff047230 */ /* 0x000fe20000004100 */
[----:B------:R-:W-:-:S02]  /*b600*/  FFMA.FTZ R11, R32, R25, -R11 ;  /* 0x00000019200b7223 */ /* 0x000fc4000001080b */
[----:B------:R-:W-:Y:S01]  /*b610*/  FFMA.FTZ R10, R31, R25, R10 ;  /* 0x000000191f0a7223 */ /* 0x000fe2000001000a */
[--C-:B------:R-:W-:Y:S01]  /*b620*/  HADD2.F32 R25, -RZ, R24.reuse.H0_H0 ;  /* 0x20000018ff197230 */ /* 0x100fe20000004100 */
[-C--:B------:R-:W-:Y:S01]  /*b630*/  FFMA.FTZ R9, R26, R16.reuse, -R9 ;  /* 0x000000101a097223 */ /* 0x080fe20000010809 */
[----:B------:R-:W-:Y:S01]  /*b640*/  HADD2.F32 R31, -RZ, R5.H0_H0 ;  /* 0x20000005ff1f7230 */ /* 0x000fe20000004100 */
[----:B------:R-:W-:Y:S01]  /*b650*/  FFMA.FTZ R8, R27, R16, R8 ;  /* 0x000000101b087223 */ /* 0x000fe20000010008 */
[----:B------:R-:W-:Y:S01]  /*b660*/  HADD2.F32 R27, -RZ, R24.H1_H1 ;  /* 0x30000018ff1b7230 */ /* 0x000fe20000004100 */
[-C--:B------:R-:W-:Y:S01]  /*b670*/  FMUL.FTZ R24, R25, R2.reuse ;  /* 0x0000000219187220 */ /* 0x080fe20000410000 */
[--C-:B------:R-:W-:Y:S02]  /*b680*/  HADD2.F32 R16, -RZ, R30.reuse.H0_H0 ;  /* 0x2000001eff107230 */ /* 0x100fe40000004100 */
[----:B------:R-:W-:Y:S01]  /*b690*/  HADD2.F32 R30, -RZ, R30.H1_H1 ;  /* 0x3000001eff1e7230 */ /* 0x000fe20000004100 */
[----:B------:R-:W-:-:S02]  /*b6a0*/  FMUL.FTZ R5, R27, R2 ;  /* 0x000000021b057220 */ /* 0x000fc40000410000 */
[-C--:B------:R-:W-:Y:S01]  /*b6b0*/  FFMA.FTZ R24, R27, R4.reuse, R24 ;  /* 0x000000041b187223 */ /* 0x080fe20000010018 */
[----:B------:R-:W-:Y:S01]  /*b6c0*/  F2FP.PACK_AB R27, R8, R9 ;  /* 0x00000009081b723e */ /* 0x000fe200000000ff */
[-C--:B------:R-:W-:Y:S02]  /*b6d0*/  FMUL.FTZ R2, R30, R3.reuse ;  /* 0x000000031e027220 */ /* 0x080fe40000410000 */
[----:B------:R-:W-:Y:S02]  /*b6e0*/  FMUL.FTZ R3, R16, R3 ;  /* 0x0000000310037220 */ /* 0x000fe40000410000 */
[----:B------:R-:W-:Y:S01]  /*b6f0*/  FFMA.FTZ R5, R25, R4, -R5 ;  /* 0x0000000419057223 */ /* 0x000fe20000010805 */
[----:B------:R-:W-:Y:S01]  /*b700*/  F2FP.PACK_AB R25, R10, R11 ;  /* 0x0000000b0a19723e */ /* 0x000fe200000000ff */
[-C--:B------:R-:W-:Y:S02]  /*b710*/  FFMA.FTZ R2, R16, R31.reuse, -R2 ;  /* 0x0000001f10027223 */ /* 0x080fe40000010802 */
[----:B------:R-:W-:Y:S01]  /*b720*/  FFMA.FTZ R3, R30, R31, R3 ;  /* 0x0000001f1e037223 */ /* 0x000fe20000010003 */
[----:B------:R-:W-:-:S04]  /*b730*/  F2FP.PACK_AB R24, R24, R5 ;  /* 0x000000051818723e */ /* 0x000fc800000000ff */
[----:B------:R-:W-:Y:S02]  /*b740*/  F2FP.PACK_AB R26, R3, R2 ;  /* 0x00000002031a723e */ /* 0x000fe400000000ff */
.L_x_5539:
[----:B------:R-:W-:Y:S05]  /*b750*/  BSYNC B0 ;  /* 0x0000000000007941 */ /* 0x000fea0003800000 */
.L_x_5538:
[----:B--2---:R2:W5:Y:S01]  /*b760*/  LDG.E.128 R8, [R22.64+0x100] ;  /* 0x0001000616087981 */ /* 0x004562000c1e1d00 */
[----:B------:R-:W-:Y:S01]  /*b770*/  IADD3 R2, R18, 0x80, RZ ;  /* 0x0000008012027810 */ /* 0x000fe20007ffe0ff */
[----:B------:R-:W-:Y:S02]  /*b780*/  BSSY B0, `(.L_x_5540) ;  /* 0x000002c000007945 */ /* 0x000fe40003800000 */
[----:B------:R2:W-:Y:S01]  /*b790*/  STS.128 [R200+0x2800], R24 ;  /* 0x00280018c8007388 */ /* 0x0005e20000000c00 */
[----:B------:R-:W-:-:S13]  /*b7a0*/  ISETP.GE.AND P0, PT, R2, c[0x0][0x230], PT ;  /* 0x00008c0002007a0c */ /* 0x000fda0003f06270 */
[----:B------:R-:W-:Y:S05]  /*b7b0*/  @P0 BRA `(.L_x_5541) ;  /* 0x0000028000000947 */ /* 0x000fea0003800000 */
[----:B------:R-:W4:Y:S04]  /*b7c0*/  LDG.E.64 R2, [R28.64+0x80] ;  /* 0x000080061c027981 */ /* 0x000f28000c1e1b00 */
[----:B--2---:R-:W2:Y:S01]  /*b7d0*/  LDG.E.64 R4, [R12.64+0x80] ;  /* 0x000080060c047981 */ /* 0x004ea2000c1e1b00 */
[----:B-----5:R-:W-:Y:S01]  /*b7e0*/  MOV R24, R10 ;  /* 0x0000000a00187202 */ /* 0x020fe20000000f00 */
[--C-:B------:R-:W-:Y:S02]  /*b7f0*/  HADD2.F32 R27, -RZ, R9.reuse.H0_H0 ;  /* 0x20000009ff1b7230 */ /* 0x100fe40000004100 */
[----:B------:R-:W-:Y:S02]  /*b800*/  HADD2.F32 R25, -RZ, R9.H1_H1 ;  /* 0x30000009ff197230 */ /* 0x000fe40000004100 */
[----:B---3--:R-:W-:-:S02]  /*b810*/  HADD2.F32 R22, -RZ, R11.H1_H1 ;  /* 0x3000000bff167230 */ /* 0x008fc40000004100 */
[----:B------:R-:W-:Y:S02]  /*b820*/  HADD2.F32 R23, -RZ, R11.H0_H0 ;  /* 0x2000000bff177230 */ /* 0x000fe40000004100 */
[----:B----4-:R-:W-:Y:S02]  /*b830*/  HADD2.F32 R10, -RZ, R2.H1_H1 ;  /* 0x30000002ff0a7230 */ /* 0x010fe40000004100 */
[----:B------:R-:W-:Y:S02]  /*b840*/  HADD2.F32 R9, -RZ, R3.H1_H1 ;  /* 0x30000003ff097230 */ /* 0x000fe40000004100 */
[----:B--2---:R-:W-:Y:S01]  /*b850*/  HADD2.F32 R13, -RZ, R5.H1_H1 ;  /* 0x30000005ff0d7230 */ /* 0x004fe20000004100 */
        /* <DEDUP_REMOVED lines=22> */
[----:B------:R-:W-:Y:S01]  /*b9c0*/  FMUL.FTZ R3, R8, R3 ;  /* 0x0000000308037220 */ /* 0x000fe20000410000 */
[----:B------:R-:W-:Y:S01]  /*b9d0*/  MOV R9, R12 ;  /* 0x0000000c00097202 */ /* 0x000fe20000000f00 */
[----:B------:R-:W-:-:S02]  /*b9e0*/  FFMA.FTZ R5, R13, R4, -R5 ;  /* 0x000000040d057223 */ /* 0x000fc40000010805 */
[----:B------:R-:W-:Y:S02]  /*b9f0*/  FFMA.FTZ R16, R23, R4, R16 ;  /* 0x0000000417107223 */ /* 0x000fe40000010010 */
[-C--:B------:R-:W-:Y:S02]  /*ba00*/  FFMA.FTZ R2, R8, R25.reuse, -R2 ;  /* 0x0000001908027223 */ /* 0x080fe40000010802 */
[----:B------:R-:W-:Y:S01]  /*ba10*/  FFMA.FTZ R3, R24, R25, R3 ;  /* 0x0000001918037223 */ /* 0x000fe20000010003 */
[----:B------:R-:W-:-:S04]  /*ba20*/  F2FP.PACK_AB R8, R16, R5 ;  /* 0x000000051008723e */ /* 0x000fc800000000ff */
[----:B------:R-:W-:Y:S02]  /*ba30*/  F2FP.PACK_AB R10, R3, R2 ;  /* 0x00000002030a723e */ /* 0x000fe400000000ff */
.L_x_5541:
[----:B------:R-:W-:Y:S05]  /*ba40*/  BSYNC B0 ;  /* 0x0000000000007941 */ /* 0x000fea0003800000 */
.L_x_5540:
[----:B-----5:R4:W-:Y:S02]  /*ba50*/  STS.128 [R200+0x4800], R8 ;  /* 0x00480008c8007388 */ /* 0x0209e40000000c00 */
.L_x_5535:
[----:B------:R-:W-:Y:S05]  /*ba60*/  BSYNC B1 ;  /* 0x0000000000017941 */ /* 0x000fea0003800000 */
.L_x_5534:
[----:B------:R-:W-:Y:S01]  /*ba70*/  IADD3 R12, R146, 0x20, RZ ;  /* 0x00000020920c7810 */ /* 0x000fe20007ffe0ff */
[----:B------:R-:W-:Y:S03]  /*ba80*/  BSSY B1, `(.L_x_5542) ;  /* 0x000009b000017945 */ /* 0x000fe60003800000 */
[----:B------:R-:W-:-:S04]  /*ba90*/  ISETP.GE.AND P0, PT, R12, R17, PT ;  /* 0x000000110c00720c */ /* 0x000fc80003f06270 */
[----:B------:R-:W-:-:S13]  /*baa0*/  ISETP.LT.OR P0, PT, R56, -0x107, P0 ;  /* 0xfffffef93800780c */ /* 0x000fda0000701670 */
[----:B------:R-:W-:Y:S05]  /*bab0*/  @P0 BRA `(.L_x_5543) ;  /* 0x0000097000000947 */ /* 0x000fea0003800000 */
[----:B--2---:R2:W5:Y:S01]  /*bac0*/  LDG.E.128 R24, [R20.64] ;  /* 0x0000000614187981 */ /* 0x004562000c1e1d00 */
[----:B------:R-:W-:Y:S01]  /*bad0*/  IMAD.SHL.U32 R2, R135, 0x20, RZ ;  /* 0x0000002087027824 */ /* 0x000fe200078e00ff */
[----:B------:R-:W-:Y:S04]  /*bae0*/  BSSY B0, `(.L_x_5544) ;  /* 0x0000033000007945 */ /* 0x000fe80003800000 */
[----:B------:R-:W-:-:S04]  /*baf0*/  IADD3 R3, P0, R2, R7, RZ ;  /* 0x0000000702037210 */ /* 0x000fc80007f1e0ff */
[----:B------:R-:W-:Y:S01]  /*bb00*/  LEA.HI.X.SX32 R2, R2, R6, 0x1, P0 ;  /* 0x0000000602027211 */ /* 0x000fe200000f0eff */
[C---:B------:R-:W-:Y:S01]  /*bb10*/  IMAD.SHL.U32 R30, R3.reuse, 0x2, RZ ;  /* 0x00000002031e7824 */ /* 0x040fe200078e00ff */
[----:B------:R-:W-:Y:S02]  /*bb20*/  ISETP.GE.AND P0, PT, R18, c[0x0][0x230], PT ;  /* 0x00008c0012007a0c */ /* 0x000fe40003f06270 */
[----:B------:R-:W-:Y:S02]  /*bb30*/  SHF.L.U64.HI R2, R3, 0x1, R2 ;  /* 0x0000000103027819 */ /* 0x000fe40000010202 */
[C---:B------:R-:W-:Y:S02]  /*bb40*/  IADD3 R28, P2, R30.reuse, c[0x0][0x2a8], RZ ;  /* 0x0000aa001e1c7a10 */ /* 0x040fe40007f5e0ff */
[----:B------:R-:W-:Y:S02]  /*bb50*/  IADD3 R30, P1, R30, c[0x0][0x2b0], RZ ;  /* 0x0000ac001e1e7a10 */ /* 0x000fe40007f3e0ff */
[----:B------:R-:W-:-:S02]  /*bb60*/  IADD3.X R29, R2, c[0x0][0x2ac], RZ, P2, !PT ;  /* 0x0000ab00021d7a10 */ /* 0x000fc400017fe4ff */
[----:B------:R-:W-:-:S03]  /*bb70*/  IADD3.X R31, R2, c[0x0][0x2b4], RZ, P1, !PT ;  /* 0x0000ad00021f7a10 */ /* 0x000fc60000ffe4ff */
[----:B------:R-:W-:Y:S05]  /*bb80*/  @P0 BRA `(.L_x_5545) ;  /* 0x0000028000000947 */ /* 0x000fea0003800000 */
[----:B--2---:R-:W2:Y:S04]  /*bb90*/  LDG.E.64 R2, [R30.64] ;  /* 0x000000061e027981 */ /* 0x004ea8000c1e1b00 */
[----:B---3--:R-:W3:Y:S01]  /*bba0*/  LDG.E.64 R4, [R28.64] ;  /* 0x000000061c047981 */ /* 0x008ee2000c1e1b00 */
[----:B-----5:R-:W-:Y:S01]  /*bbb0*/  MOV R22, R27 ;  /* 0x0000001b00167202 */ /* 0x020fe20000000f00 */
[--C-:B------:R-:W-:Y:S01]  /*bbc0*/  HADD2.F32 R27, -RZ, R25.reuse.H0_H0 ;  /* 0x20000019ff1b7230 */ /* 0x100fe20000004100 */
[----:B------:R-:W-:Y:S01]  /*bbd0*/  MOV R23, R26 ;  /* 0x0000001a00177202 */ /* 0x000fe20000000f00 */
[----:B------:R-:W-:Y:S02]  /*bbe0*/  HADD2.F32 R25, -RZ, R25.H1_H1 ;  /* 0x30000019ff197230 */ /* 0x000fe40000004100 */
[----:B------:R-:W-:-:S02]  /*bbf0*/  HADD2.F32 R26, -RZ, R22.H0_H0 ;  /* 0x20000016ff1a7230 */ /* 0x000fc40000004100 */
[----:B------:R-:W-:Y:S02]  /*bc00*/  HADD2.F32 R22, -RZ, R22.H1_H1 ;  /* 0x30000016ff167230 */ /* 0x000fe40000004100 */
[----:B--2-4-:R-:W-:Y:S02]  /*bc10*/  HADD2.F32 R10, -RZ, R2.H1_H1 ;  /* 0x30000002ff0a7230 */ /* 0x014fe40000004100 */
        /* <DEDUP_REMOVED lines=10> */
[----:B------:R-:W-:Y:S01]  /*bcc0*/  FFMA.FTZ R10, R25, R16, R10 ;  /* 0x00000010190a7223 */ /* 0x000fe2000001000a */
[----:B------:R-:W-:Y:S01]  /*bcd0*/  HADD2.F32 R25, -RZ, R24.H1_H1 ;  /* 0x30000018ff197230 */ /* 0x000fe20000004100 */
[----:B------:R-:W-:-:S02]  /*bce0*/  FFMA.FTZ R9, R26, R13, -R9 ;  /* 0x0000000d1a097223 */ /* 0x000fc40000010809 */
        /* <DEDUP_REMOVED lines=10> */
[----:B------:R-:W-:Y:S02]  /*bd90*/  FMUL.FTZ R3, R16, R3 ;  /* 0x0000000310037220 */ /* 0x000fe40000410000 */
[-C--:B------:R-:W-:Y:S02]  /*bda0*/  FFMA.FTZ R5, R13, R4.reuse, -R5 ;  /* 0x000000040d057223 */ /* 0x080fe40000010805 */
[----:B------:R-:W-:Y:S01]  /*bdb0*/  FFMA.FTZ R24, R25, R4, R24 ;  /* 0x0000000419187223 */ /* 0x000fe20000010018 */
[----:B------:R-:W-:Y:S01]  /*bdc0*/  F2FP.PACK_AB R25, R10, R11 ;  /* 0x0000000b0a19723e */ /* 0x000fe200000000ff */
[-C--:B------:R-:W-:Y:S02]  /*bdd0*/  FFMA.FTZ R2, R16, R23.reuse, -R2 ;  /* 0x0000001710027223 */ /* 0x080fe40000010802 */
[----:B------:R-:W-:Y:S01]  /*bde0*/  FFMA.FTZ R3, R22, R23, R3 ;  /* 0x0000001716037223 */ /* 0x000fe20000010003 */
[----:B------:R-:W-:-:S04]  /*bdf0*/  F2FP.PACK_AB R24, R24, R5 ;  /* 0x000000051818723e */ /* 0x000fc800000000ff */
[----:B------:R-:W-:Y:S02]  /*be00*/  F2FP.PACK_AB R26, R3, R2 ;  /* 0x00000002031a723e */ /* 0x000fe400000000ff */
.L_x_5545:
[----:B--2---:R-:W-:Y:S05]  /*be10*/  BSYNC B0 ;  /* 0x0000000000007941 */ /* 0x004fea0003800000 */
.L_x_5544:
[----:B---345:R2:W5:Y:S01]  /*be20*/  LDG.E.128 R8, [R20.64+0x80] ;  /* 0x0000800614087981 */ /* 0x038562000c1e1d00 */
[----:B------:R-:W-:Y:S01]  /*be30*/  IADD3 R2, R18, 0x40, RZ ;  /* 0x0000004012027810 */ /* 0x000fe20007ffe0ff */
[----:B------:R-:W-:Y:S02]  /*be40*/  BSSY B0, `(.L_x_5546) ;  /* 0x000002d000007945 */ /* 0x000fe40003800000 */
[----:B------:R2:W-:Y:S01]  /*be50*/  STS.128 [R200+0x1000], R24 ;  /* 0x00100018c8007388 */ /* 0x0005e20000000c00 */
[----:B------:R-:W-:-:S13]  /*be60*/  ISETP.GE.AND P0, PT, R2, c[0x0][0x230], PT ;  /* 0x00008c0002007a0c */ /* 0x000fda0003f06270 */
[----:B------:R-:W-:Y:S05]  /*be70*/  @P0 BRA `(.L_x_5547) ;  /* 0x0000029000000947 */ /* 0x000fea0003800000 */
[----:B------:R-:W3:Y:S04]  /*be80*/  LDG.E.64 R2, [R30.64+0x40] ;  /* 0x000040061e027981 */ /* 0x000ee8000c1e1b00 */
[----:B------:R-:W4:Y:S01]  /*be90*/  LDG.E.64 R4, [R28.64+0x40] ;  /* 0x000040061c047981 */ /* 0x000f22000c1e1b00 */
[----:B-----5:R-:W-:Y:S01]  /*bea0*/  MOV R23, R11 ;  /* 0x0000000b00177202 */ /* 0x020fe20000000f00 */
[--C-:B--2---:R-:W-:Y:S01]  /*beb0*/  HADD2.F32 R26, -RZ, R9.reuse.H1_H1 ;  /* 0x30000009ff1a7230 */ /* 0x104fe20000004100 */
[----:B------:R-:W-:Y:S01]  /*bec0*/  MOV R24, R10 ;  /* 0x0000000a00187202 */ /* 0x000fe20000000f00 */
[----:B------:R-:W-:Y:S02]  /*bed0*/  HADD2.F32 R27, -RZ, R9.H0_H0 ;  /* 0x20000009ff1b7230 */ /* 0x000fe40000004100 */
[----:B------:R-:W-:-:S02]  /*bee0*/  HADD2.F32 R25, -RZ, R23.H0_H0 ;  /* 0x20000017ff197230 */ /* 0x000fc40000004100 */
[----:B------:R-:W-:Y:S02]  /*bef0*/  HADD2.F32 R23, -RZ, R23.H1_H1 ;  /* 0x30000017ff177230 */ /* 0x000fe40000004100 */
[----:B---3--:R-:W-:Y:S02]  /*bf00*/  HADD2.F32 R11, -RZ, R2.H1_H1 ;  /* 0x30000002ff0b7230 */ /* 0x008fe40000004100 */
[----:B-1----:R-:W-:Y:S02]  /*bf10*/  HADD2.F32 R32, -RZ, R3.H1_H1 ;  /* 0x30000003ff207230 */ /* 0x002fe40000004100 */
[----:B----4-:R-:W-:Y:S01]  /*bf20*/  HADD2.F32 R22, -RZ, R4.H1_H1 ;  /* 0x30000004ff167230 */ /* 0x010fe20000004100 */
[-C--:B------:R-:W-:Y:S01]  /*bf30*/  FMUL.FTZ R13, R26, R11.reuse ;  /* 0x0000000b1a0d7220 */ /* 0x080fe20000410000 */
[----:B------:R-:W-:Y:S01]  /*bf40*/  HADD2.F32 R16, -RZ, R5.H1_H1 ;  /* 0x30000005ff107230 */ /* 0x000fe20000004100 */
[----:B------:R-:W-:Y:S01]  /*bf50*/  FMUL.FTZ R11, R27, R11 ;  /* 0x0000000b1b0b7220 */ /* 0x000fe20000410000 */
[----:B------:R-:W-:Y:S01]  /*bf60*/  HADD2.F32 R2, -RZ, R2.H0_H0 ;  /* 0x20000002ff027230 */ /* 0x000fe20000004100 */
[----:B------:R-:W-:Y:S01]  /*bf70*/  FMUL.FTZ R9, R25, R32 ;  /* 0x0000002019097220 */ /* 0x000fe20000410000 */
[----:B------:R-:W-:Y:S01]  /*bf80*/  HADD2.F32 R3, -RZ, R3.H0_H0 ;  /* 0x20000003ff037230 */ /* 0x000fe20000004100 */
[----:B------:R-:W-:Y:S01]  /*bf90*/  FFMA.FTZ R13, R27, R22, -R13 ;  /* 0x000000161b0d7223 */ /* 0x000fe2000001080d */
[----:B------:R-:W-:Y:S01]  /*bfa0*/  HADD2.F32 R4, -RZ, R4.H0_H0 ;  /* 0x20000004ff047230 */ /* 0x000fe20000004100 */
[----:B------:R-:W-:-:S02]  /*bfb0*/  FMUL.FTZ R10, R23, R32 ;  /* 0x00000020170a7220 */ /* 0x000fc40000410000 */
        /* <DEDUP_REMOVED lines=8> */
[----:B------:R-:W-:Y:S01]  /*c040*/  F2FP.PACK_AB R13, R22, R13 ;  /* 0x0000000d160d723e */ /* 0x000fe200000000ff */
[----:B------:R-:W-:Y:S01]  /*c050*/  HADD2.F32 R25, -RZ, R5.H0_H0 ;  /* 0x20000005ff197230 */ /* 0x000fe20000004100 */
[----:B------:R-:W-:-:S02]  /*c060*/  FMUL.FTZ R5, R23, R2 ;  /* 0x0000000217057220 */ /* 0x000fc40000410000 */
[-C--:B------:R-:W-:Y:S02]  /*c070*/  FMUL.FTZ R2, R24, R3.reuse ;  /* 0x0000000318027220 */ /* 0x080fe40000410000 */
        /* <DEDUP_REMOVED lines=9> */
.L_x_5547:
[----:B------:R-:W-:Y:S05]  /*c110*/  BSYNC B0 ;  /* 0x0000000000007941 */ /* 0x000fea0003800000 */
.L_x_5546:
[----:B--2---:R-:W5:Y:S01]  /*c120*/  LDG.E.128 R20, [R20.64+0x100] ;  /* 0x0001000614147981 */ /* 0x004f62000c1e1d00 */
[----:B------:R-:W-:Y:S01]  /*c130*/  IADD3 R2, R18, 0x80, RZ ;  /* 0x0000008012027810 */ /* 0x000fe20007ffe0ff */
[----:B------:R-:W-:Y:S02]  /*c140*/  BSSY B0, `(.L_x_5548) ;  /* 0x000002d000007945 */ /* 0x000fe40003800000 */
[----:B-----5:R2:W-:Y:S01]  /*c150*/  STS.128 [R200+0x3000], R8 ;  /* 0x00300008c8007388 */ /* 0x0205e20000000c00 */
[----:B------:R-:W-:-:S13]  /*c160*/  ISETP.GE.AND P0, PT, R2, c[0x0][0x230], PT ;  /* 0x00008c0002007a0c */ /* 0x000fda0003f06270 */
[----:B------:R-:W-:Y:S05]  /*c170*/  @P0 BRA `(.L_x_5549) ;  /* 0x0000029000000947 */ /* 0x000fea0003800000 */
[----:B------:R-:W3:Y:S04]  /*c180*/  LDG.E.64 R2, [R30.64+0x80] ;  /* 0x000080061e027981 */ /* 0x000ee8000c1e1b00 */
[----:B------:R-:W4:Y:S01]  /*c190*/  LDG.E.64 R4, [R28.64+0x80] ;  /* 0x000080061c047981 */ /* 0x000f22000c1e1b00 */
[----:B--2---:R-:W-:Y:S02]  /*c1a0*/  MOV R8, R21 ;  /* 0x0000001500087202 */ /* 0x004fe40000000f00 */
[----:B------:R-:W-:Y:S02]  /*c1b0*/  MOV R21, R23 ;  /* 0x0000001700157202 */ /* 0x000fe40000000f00 */
[----:B------:R-:W-:Y:S01]  /*c1c0*/  MOV R24, R22 ;  /* 0x0000001600187202 */ /* 0x000fe20000000f00 */
[----:B------:R-:W-:-:S02]  /*c1d0*/  HADD2.F32 R25, -RZ, R8.H0_H0 ;  /* 0x20000008ff197230 */ /* 0x000fc40000004100 */
[----:B------:R-:W-:Y:S02]  /*c1e0*/  HADD2.F32 R23, -RZ, R8.H1_H1 ;  /* 0x30000008ff177230 */ /* 0x000fe40000004100 */
[--C-:B------:R-:W-:Y:S02]  /*c1f0*/  HADD2.F32 R22, -RZ, R21.reuse.H0_H0 ;  /* 0x20000015ff167230 */ /* 0x100fe40000004100 */
        /* <DEDUP_REMOVED lines=8> */
[C---:B------:R-:W-:Y:S01]  /*c280*/  FMUL.FTZ R10, R25.reuse, R10 ;  /* 0x0000000a190a7220 */ /* 0x040fe20000410000 */
        /* <DEDUP_REMOVED lines=9> */
[--C-:B------:R-:W-:Y:S02]  /*c320*/  HADD2.F32 R13, -RZ, R20.reuse.H0_H0 ;  /* 0x20000014ff0d7230 */ /* 0x100fe40000004100 */
[----:B------:R-:W-:Y:S02]  /*c330*/  HADD2.F32 R21, -RZ, R20.H1_H1 ;  /* 0x30000014ff157230 */ /* 0x000fe40000004100 */
[----:B------:R-:W-:Y:S01]  /*c340*/  HADD2.F32 R23, -RZ, R5.H0_H0 ;  /* 0x20000005ff177230 */ /* 0x000fe20000004100 */
[----:B------:R-:W-:-:S02]  /*c350*/  FMUL.FTZ R20, R13, R2 ;  /* 0x000000020d147220 */ /* 0x000fc40000410000 */
[----:B------:R-:W-:Y:S02]  /*c360*/  FMUL.FTZ R5, R21, R2 ;  /* 0x0000000215057220 */ /* 0x000fe40000410000 */
[-C--:B------:R-:W-:Y:S02]  /*c370*/  FMUL.FTZ R2, R24, R3.reuse ;  /* 0x0000000318027220 */ /* 0x080fe40000410000 */
[----:B------:R-:W-:Y:S02]  /*c380*/  FMUL.FTZ R3, R16, R3 ;  /* 0x0000000310037220 */ /* 0x000fe40000410000 */
[-C--:B------:R-:W-:Y:S02]  /*c390*/  FFMA.FTZ R5, R13, R4.reuse, -R5 ;  /* 0x000000040d057223 */ /* 0x080fe40000010805 */
[----:B------:R-:W-:Y:S01]  /*c3a0*/  FFMA.FTZ R20, R21, R4, R20 ;  /* 0x0000000415147223 */ /* 0x000fe20000010014 */
[----:B------:R-:W-:Y:S01]  /*c3b0*/  F2FP.PACK_AB R21, R10, R11 ;  /* 0x0000000b0a15723e */ /* 0x000fe200000000ff */
[----:B------:R-:W-:-:S02]  /*c3c0*/  FFMA.FTZ R2, R16, R23, -R2 ;  /* 0x0000001710027223 */ /* 0x000fc40000010802 */
[----:B------:R-:W-:Y:S01]  /*c3d0*/  FFMA.FTZ R3, R24, R23, R3 ;  /* 0x0000001718037223 */ /* 0x000fe20000010003 */
[----:B------:R-:W-:Y:S02]  /*c3e0*/  F2FP.PACK_AB R23, R8, R9 ;  /* 0x000000090817723e */ /* 0x000fe400000000ff */
[----:B------:R-:W-:Y:S02]  /*c3f0*/  F2FP.PACK_AB R20, R20, R5 ;  /* 0x000000051414723e */ /* 0x000fe400000000ff */
[----:B------:R-:W-:Y:S02]  /*c400*/  F2FP.PACK_AB R22, R3, R2 ;  /* 0x000000020316723e */ /* 0x000fe400000000ff */
.L_x_5549:
[----:B------:R-:W-:Y:S05]  /*c410*/  BSYNC B0 ;  /* 0x0000000000007941 */ /* 0x000fea0003800000 */
.L_x_5548:
[----:B------:R3:W-:Y:S02]  /*c420*/  STS.128 [R200+0x5000], R20 ;  /* 0x00500014c8007388 */ /* 0x0007e40000000c00 */
.L_x_5543:
[----:B------:R-:W-:Y:S05]  /*c430*/  BSYNC B1 ;  /* 0x0000000000017941 */ /* 0x000fea0003800000 */
.L_x_5542:
[----:B------:R-:W-:-:S04]  /*c440*/  IADD3 R16, R146, 0x30, RZ ;  /* 0x0000003092107810 */ /* 0x000fc80007ffe0ff */
[----:B------:R-:W-:-:S04]  /*c450*/  ISETP.GE.AND P0, PT, R16, R17, PT ;  /* 0x000000111000720c */ /* 0x000fc80003f06270 */
[----:B------:R-:W-:-:S13]  /*c460*/  ISETP.LT.OR P0, PT, R56, -0x187, P0 ;  /* 0xfffffe793800780c */ /* 0x000fda0000701670 */
[----:B------:R-:W-:Y:S05]  /*c470*/  @P0 BRA `(.L_x_5550) ;  /* 0x0000503000000947 */ /* 0x000fea0003800000 */
[----:B--2345:R2:W5:Y:S01]  /*c480*/  LDG.E.128 R8, [R14.64] ;  /* 0x000000060e087981 */ /* 0x03c562000c1e1d00 */
[----:B------:R-:W-:Y:S01]  /*c490*/  IMAD R135, R135, 0x30, RZ ;  /* 0x0000003087877824 */ /* 0x000fe200078e02ff */
[----:B------:R-:W-:Y:S04]  /*c4a0*/  BSSY B0, `(.L_x_5551) ;  /* 0x0000034000007945 */ /* 0x000fe80003800000 */
[----:B------:R-:W-:-:S04]  /*c4b0*/  IADD3 R2, P0, R135, R7, RZ ;  /* 0x0000000787027210 */ /* 0x000fc80007f1e0ff */
[----:B------:R-:W-:Y:S01]  /*c4c0*/  LEA.HI.X.SX32 R135, R135, R6, 0x1, P0 ;  /* 0x0000000687877211 */ /* 0x000fe200000f0eff */
[----:B------:R-:W-:Y:S01]  /*c4d0*/  IMAD.SHL.U32 R24, R2, 0x2, RZ ;  /* 0x0000000202187824 */ /* 0x000fe200078e00ff */
        /* <DEDUP_REMOVED lines=8> */
[----:B------:R-:W3:Y:S01]  /*c560*/  LDG.E.64 R4, [R6.64] ;  /* 0x0000000606047981 */ /* 0x000ee2000c1e1b00 */
[----:B-----5:R-:W-:Y:S01]  /*c570*/  MOV R22, R11 ;  /* 0x0000000b00167202 */ /* 0x020fe20000000f00 */
[--C-:B------:R-:W-:Y:S01]  /*c580*/  HADD2.F32 R27, -RZ, R9.reuse.H0_H0 ;  /* 0x20000009ff1b7230 */ /* 0x100fe20000004100 */
[----:B------:R-:W-:Y:S01]  /*c590*/  MOV R23, R10 ;  /* 0x0000000a00177202 */ /* 0x000fe20000000f00 */
[----:B------:R-:W-:Y:S02]  /*c5a0*/  HADD2.F32 R26, -RZ, R9.H1_H1 ;  /* 0x30000009ff1a7230 */ /* 0x000fe40000004100 */
[----:B------:R-:W-:-:S02]  /*c5b0*/  HADD2.F32 R21, -RZ, R22.H0_H0 ;  /* 0x20000016ff157230 */ /* 0x000fc40000004100 */
        /* <DEDUP_REMOVED lines=19> */
[----:B------:R-:W-:Y:S01]  /*c6f0*/  F2FP.PACK_AB R13, R20, R13 ;  /* 0x0000000d140d723e */ /* 0x000fe200000000ff */
[--C-:B------:R-:W-:Y:S02]  /*c700*/  HADD2.F32 R22, -RZ, R23.reuse.H1_H1 ;  /* 0x30000017ff167230 */ /* 0x100fe40000004100 */
[----:B------:R-:W-:Y:S01]  /*c710*/  HADD2.F32 R8, -RZ, R23.H0_H0 ;  /* 0x20000017ff087230 */ /* 0x000fe20000004100 */
[----:B------:R-:W-:-:S02]  /*c720*/  FMUL.FTZ R5, R17, R2 ;  /* 0x0000000211057220 */ /* 0x000fc40000410000 */
[C---:B------:R-:W-:Y:S02]  /*c730*/  FMUL.FTZ R23, R11.reuse, R2 ;  /* 0x000000020b177220 */ /* 0x040fe40000410000 */
[-C--:B------:R-:W-:Y:S02]  /*c740*/  FMUL.FTZ R2, R22, R3.reuse ;  /* 0x0000000316027220 */ /* 0x080fe40000410000 */
[C---:B------:R-:W-:Y:S02]  /*c750*/  FMUL.FTZ R3, R8.reuse, R3 ;  /* 0x0000000308037220 */ /* 0x040fe40000410000 */
[----:B------:R-:W-:Y:S01]  /*c760*/  FFMA.FTZ R5, R11, R4, -R5 ;  /* 0x000000040b057223 */ /* 0x000fe20000010805 */
[----:B------:R-:W-:Y:S01]  /*c770*/  F2FP.PACK_AB R11, R9, R10 ;  /* 0x0000000a090b723e */ /* 0x000fe200000000ff */
[----:B------:R-:W-:Y:S01]  /*c780*/  FFMA.FTZ R4, R17, R4, R23 ;  /* 0x0000000411047223 */ /* 0x000fe20000010017 */
[----:B------:R-:W-:Y:S01]  /*c790*/  MOV R9, R13 ;  /* 0x0000000d00097202 */ /* 0x000fe20000000f00 */
[----:B------:R-:W-:-:S02]  /*c7a0*/  FFMA.FTZ R2, R8, R21, -R2 ;  /* 0x0000001508027223 */ /* 0x000fc40000010802 */
[----:B------:R-:W-:Y:S01]  /*c7b0*/  FFMA.FTZ R3, R22, R21, R3 ;  /* 0x0000001516037223 */ /* 0x000fe20000010003 */
[----:B------:R-:W-:-:S04]  /*c7c0*/  F2FP.PACK_AB R8, R4, R5 ;  /* 0x000000050408723e */ /* 0x000fc800000000ff */
[----:B------:R-:W-:Y:S02]  /*c7d0*/  F2FP.PACK_AB R10, R3, R2 ;  /* 0x00000002030a723e */ /* 0x000fe400000000ff */
.L_x_5552:
[----:B--2---:R-:W-:Y:S05]  /*c7e0*/  BSYNC B0 ;  /* 0x0000000000007941 */ /* 0x004fea0003800000 */
.L_x_5551:
        /* <DEDUP_REMOVED lines=28> */
[--C-:B------:R-:W-:Y:S01]  /*c9b0*/  HADD2.F32 R17, -RZ, R20.reuse.H1_H1 ;  /* 0x30000014ff117230 */ /* 0x100fe20000004100 */
[-C--:B------:R-:W-:Y:S02]  /*c9c0*/  FFMA.FTZ R9, R22, R13.reuse, -R9 ;  /* 0x0000000d16097223 */ /* 0x080fe40000010809 */
[----:B------:R-:W-:Y:S01]  /*c9d0*/  FFMA.FTZ R8, R21, R13, R8 ;  /* 0x0000000d15087223 */ /* 0x000fe20000010008 */
[----:B------:R-:W-:Y:S02]  /*c9e0*/  HADD2.F32 R13, -RZ, R20.H0_H0 ;  /* 0x20000014ff0d7230 */ /* 0x000fe40000004100 */
        /* <DEDUP_REMOVED lines=15> */
.L_x_5554:
[----:B------:R-:W-:Y:S05]  /*cae0*/  BSYNC B0 ;  /* 0x0000000000007941 */ /* 0x000fea0003800000 */
.L_x_5553:
        /* <DEDUP_REMOVED lines=11> */
[--C-:B------:R-:W-:Y:S02]  /*cba0*/  HADD2.F32 R18, -RZ, R11.reuse.H0_H0 ;  /* 0x2000000bff127230 */ /* 0x100fe40000004100 */
[----:B------:R-:W-:-:S02]  /*cbb0*/  HADD2.F32 R14, -RZ, R11.H1_H1 ;  /* 0x3000000bff0e7230 */ /* 0x000fc40000004100 */
[----:B---3--:R-:W-:Y:S02]  /*cbc0*/  HADD2.F32 R9, -RZ, R2.H1_H1 ;  /* 0x30000002ff097230 */ /* 0x008fe40000004100 */
[----:B------:R-:W-:Y:S02]  /*cbd0*/  HADD2.F32 R19, -RZ, R3.H1_H1 ;  /* 0x30000003ff137230 */ /* 0x000fe40000004100 */
[----:B----4-:R-:W-:Y:S01]  /*cbe0*/  HADD2.F32 R13, -RZ, R4.H1_H1 ;  /* 0x30000004ff0d7230 */ /* 0x010fe20000004100 */
        /* <DEDUP_REMOVED lines=13> */
[----:B------:R-:W-:Y:S01]  /*ccc0*/  HADD2.F32 R11, -RZ, R8.H0_H0 ;  /* 0x20000008ff0b7230 */ /* 0x000fe20000004100 */
[----:B------:R-:W-:Y:S01]  /*ccd0*/  F2FP.PACK_AB R9, R9, R10 ;  /* 0x0000000a0909723e */ /* 0x000fe200000000ff */
[--C-:B------:R-:W-:Y:S02]  /*cce0*/  HADD2.F32 R14, -RZ, R15.reuse.H1_H1 ;  /* 0x3000000fff0e7230 */ /* 0x100fe40000004100 */
[----:B------:R-:W-:Y:S01]  /*ccf0*/  HADD2.F32 R8, -RZ, R15.H0_H0 ;  /* 0x2000000fff087230 */ /* 0x000fe20000004100 */
[-C--:B------:R-:W-:Y:S01]  /*cd00*/  FMUL.FTZ R17, R11, R2.reuse ;  /* 0x000000020b117220 */ /* 0x080fe20000410000 */
[----:B------:R-:W-:Y:S01]  /*cd10*/  HADD2.F32 R15, -RZ, R5.H0_H0 ;  /* 0x20000005ff0f7230 */ /* 0x000fe20000004100 */
[----:B------:R-:W-:-:S02]  /*cd20*/  FMUL.FTZ R5, R13, R2 ;  /* 0x000000020d057220 */ /* 0x000fc40000410000 */
[-C--:B------:R-:W-:Y:S02]  /*cd30*/  FMUL.FTZ R2, R14, R3.reuse ;  /* 0x000000030e027220 */ /* 0x080fe40000410000 */
        /* <DEDUP_REMOVED lines=8> */
.L_x_5556:
[----:B------:R-:W-:Y:S05]  /*cdc0*/  BSYNC B0 ;  /* 0x0000000000007941 */ /* 0x000fea0003800000 */
.L_x_5555:
[----:B-----5:R3:W-:Y:S01]  /*cdd0*/  STS.128 [R200+0x5800], R8 ;  /* 0x00580008c8007388 */ /* 0x0207e20000000c00 */
[----:B------:R-:W-:Y:S05]  /*cde0*/  BRA `(.L_x_5550) ;  /* 0x000046c000007947 */ /* 0x000fea0003800000 */
.L_x_5525:
[----:B------:R-:W-:Y:S01]  /*cdf0*/  BSSY B1, `(.L_x_5557) ;  /* 0x0000106000017945 */ /* 0x000fe20003800000 */
[----:B------:R-:W-:Y:S05]  /*ce00*/  @!P1 BRA `(.L_x_5558) ;  /* 0x0000104000009947 */ /* 0x000fea0003800000 */
        /* <DEDUP_REMOVED lines=19> */
[----:B------:R-:W3:Y:S01]  /*cf40*/  LDG.E.128 R4, [R4.64] ;  /* 0x0000000604047981 */ /* 0x000ee2000c1e1d00 */
[----:B------:R-:W-:Y:S02]  /*cf50*/  LEA.HI.X.SX32 R0, R0, R13, 0x1, P0 ;  /* 0x0000000d00007211 */ /* 0x000fe400000f0eff */
[----:B------:R-:W-:-:S04]  /*cf60*/  LEA R8, P0, R9, c[0x0][0x2a8], 0x1 ;  /* 0x0000aa0009087a11 */ /* 0x000fc800078008ff */
[----:B------:R-:W-:-:S06]  /*cf70*/  LEA.HI.X R9, R9, c[0x0][0x2ac], R0, 0x1, P0 ;  /* 0x0000ab0009097a11 */ /* 0x000fcc00000f0c00 */
[----:B-----5:R-:W4:Y:S01]  /*cf80*/  LDG.E.128 R8, [R8.64] ;  /* 0x0000000608087981 */ /* 0x020f22000c1e1d00 */
[----:B--2---:R-:W-:Y:S02]  /*cf90*/  HADD2.F32 R37, -RZ, R25.H0_H0 ;  /* 0x20000019ff257230 */ /* 0x004fe40000004100 */
[----:B------:R-:W-:Y:S02]  /*cfa0*/  HADD2.F32 R35, -RZ, R24.H0_H0 ;  /* 0x20000018ff237230 */ /* 0x000fe40000004100 */
[--C-:B---3--:R-:W-:Y:S02]  /*cfb0*/  HADD2.F32 R2, -RZ, R5.reuse.H0_H0 ;  /* 0x20000005ff027230 */ /* 0x108fe40000004100 */
[----:B------:R-:W-:Y:S02]  /*cfc0*/  HADD2.F32 R0, -RZ, R4.H0_H0 ;  /* 0x20000004ff007230 */ /* 0x000fe40000004100 */
[----:B------:R-:W-:Y:S01]  /*cfd0*/  HADD2.F32 R12, -RZ, R5.H1_H1 ;  /* 0x30000005ff0c7230 */ /* 0x000fe20000004100 */
[----:B------:R-:W-:Y:S01]  /*cfe0*/  @!P1 FADD.FTZ R2, -R2, -RZ ;  /* 0x800000ff02029221 */ /* 0x000fe20000010100 */
[--C-:B------:R-:W-:Y:S01]  /*cff0*/  HADD2.F32 R5, -RZ, R6.reuse.H0_H0 ;  /* 0x20000006ff057230 */ /* 0x100fe20000004100 */
[----:B------:R-:W-:Y:S01]  /*d000*/  @!P1 FADD.FTZ R0, -R0, -RZ ;  /* 0x800000ff00009221 */ /* 0x000fe20000010100 */
[----:B------:R-:W-:-:S02]  /*d010*/  HADD2.F32 R16, -RZ, R6.H1_H1 ;  /* 0x30000006ff107230 */ /* 0x000fc40000004100 */
[--C-:B------:R-:W-:Y:S02]  /*d020*/  HADD2.F32 R6, -RZ, R7.reuse.H0_H0 ;  /* 0x20000007ff067230 */ /* 0x100fe40000004100 */
[----:B------:R-:W-:Y:S02]  /*d030*/  HADD2.F32 R4, -RZ, R4.H1_H1 ;  /* 0x30000004ff047230 */ /* 0x000fe40000004100 */
        /* <DEDUP_REMOVED lines=16> */
[----:B------:R-:W-:Y:S01]  /*d140*/  HADD2.F32 R4, -RZ, R29.H0_H0 ;  /* 0x2000001dff047230 */ /* 0x000fe20000004100 */
[----:B------:R-:W-:Y:S01]  /*d150*/  FMUL.FTZ R7, R0, R7 ;  /* 0x0000000700077220 */ /* 0x000fe20000410000 */
[----:B------:R-:W-:Y:S02]  /*d160*/  HADD2.F32 R0, -RZ, R28.H0_H0 ;  /* 0x2000001cff007230 */ /* 0x000fe40000004100 */
[----:B------:R-:W-:Y:S01]  /*d170*/  HADD2.F32 R8, -RZ, R9.H0_H0 ;  /* 0x20000009ff087230 */ /* 0x000fe20000004100 */
[----:B------:R-:W-:Y:S01]  /*d180*/  @!P1 FADD.FTZ R16, -R16, -RZ ;  /* 0x800000ff10109221 */ /* 0x000fe20000010100 */
[----:B------:R-:W-:Y:S01]  /*d190*/  HADD2.F32 R47, -RZ, R26.H1_H1 ;  /* 0x3000001aff2f7230 */ /* 0x000fe20000004100 */
[----:B------:R-:W-:Y:S01]  /*d1a0*/  @!P1 FADD.FTZ R6, -R6, -RZ ;  /* 0x800000ff06069221 */ /* 0x000fe20000010100 */
[----:B------:R-:W-:Y:S01]  /*d1b0*/  HADD2.F32 R41, -RZ, R27.H0_H0 ;  /* 0x2000001bff297230 */ /* 0x000fe20000004100 */
[----:B------:R-:W-:Y:S01]  /*d1c0*/  FFMA.FTZ R0, R0, R2, R35 ;  /* 0x0000000200007223 */ /* 0x000fe20000010023 */
[----:B------:R-:W-:Y:S01]  /*d1d0*/  HADD2.F32 R26, -RZ, R9.H1_H1 ;  /* 0x30000009ff1a7230 */ /* 0x000fe20000004100 */
[----:B------:R-:W-:Y:S01]  /*d1e0*/  FFMA.FTZ R4, R4, R8, R37 ;  /* 0x0000000804047223 */ /* 0x000fe20000010025 */
[----:B------:R-:W-:-:S02]  /*d1f0*/  HADD2.F32 R24, -RZ, R10.H0_H0 ;  /* 0x2000000aff187230 */ /* 0x000fc40000004100 */
[----:B------:R-:W-:Y:S02]  /*d200*/  HADD2.F32 R27, -RZ, R10.H1_H1 ;  /* 0x3000000aff1b7230 */ /* 0x000fe40000004100 */
[----:B------:R-:W-:Y:S02]  /*d210*/  HADD2.F32 R2, -RZ, R30.H0_H0 ;  /* 0x2000001eff027230 */ /* 0x000fe40000004100 */
[----:B------:R-:W-:Y:S01]  /*d220*/  HADD2.F32 R8, -RZ, R31.H0_H0 ;  /* 0x2000001fff087230 */ /* 0x000fe20000004100 */
[----:B------:R-:W-:Y:S01]  /*d230*/  FMUL.FTZ R16, R47, R16 ;  /* 0x000000102f107220 */ /* 0x000fe20000410000 */
[----:B------:R-:W-:Y:S01]  /*d240*/  HADD2.F32 R28, -RZ, R28.H1_H1 ;  /* 0x3000001cff1c7230 */ /* 0x000fe20000004100 */
[----:B------:R-:W-:Y:S01]  /*d250*/  FMUL.FTZ R6, R41, R6 ;  /* 0x0000000629067220 */ /* 0x000fe20000410000 */
        /* <DEDUP_REMOVED lines=15> */
.L_x_5560:
[----:B------:R-:W-:Y:S05]  /*d350*/  BSYNC B0 ;  /* 0x0000000000007941 */ /* 0x000fea0003800000 */
.L_x_5559:
[----:B------:R2:W5:Y:S01]  /*d360*/  LDG.E.128 R24, [R32.64+0x80] ;  /* 0x0000800620187981 */ /* 0x000562000c1e1d00 */
[----:B------:R-:W-:Y:S01]  /*d370*/  IADD3 R0, R18, 0x40, RZ ;  /* 0x0000004012007810 */ /* 0x000fe20007ffe0ff */
[----:B------:R-:W-:Y:S02]  /*d380*/  BSSY B0, `(.L_x_5561) ;  /* 0x0000054000007945 */ /* 0x000fe40003800000 */
[----:B-----5:R2:W-:Y:S01]  /*d390*/  STS.128 [R200], R28 ;  /* 0x0000001cc8007388 */ /* 0x0205e20000000c00 */
[----:B------:R-:W-:-:S13]  /*d3a0*/  ISETP.GE.AND P0, PT, R0, c[0x0][0x230], PT ;  /* 0x00008c0000007a0c */ /* 0x000fda0003f06270 */
        /* <DEDUP_REMOVED lines=16> */
[----:B------:R-:W3:Y:S01]  /*d4b0*/  LDG.E.128 R4, [R4.64+0x80] ;  /* 0x0000800604047981 */ /* 0x000ee2000c1e1d00 */
[----:B------:R-:W-:Y:S02]  /*d4c0*/  LEA.HI.X.SX32 R0, R0, R13, 0x1, P0 ;  /* 0x0000000d00007211 */ /* 0x000fe400000f0eff */
[----:B------:R-:W-:-:S04]  /*d4d0*/  LEA R8, P0, R9, c[0x0][0x2a8], 0x1 ;  /* 0x0000aa0009087a11 */ /* 0x000fc800078008ff */
[----:B------:R-:W-:-:S06]  /*d4e0*/  LEA.HI.X R9, R9, c[0x0][0x2ac], R0, 0x1, P0 ;  /* 0x0000ab0009097a11 */ /* 0x000fcc00000f0c00 */
[----:B------:R-:W4:Y:S01]  /*d4f0*/  LDG.E.128 R8, [R8.64+0x80] ;  /* 0x0000800608087981 */ /* 0x000f22000c1e1d00 */
        /* <DEDUP_REMOVED lines=60> */
.L_x_5562:
[----:B------:R-:W-:Y:S05]  /*d8c0*/  BSYNC B0 ;  /* 0x0000000000007941 */ /* 0x000fea0003800000 */
.L_x_5561:
[----:B--2---:R2:W5:Y:S01]  /*d8d0*/  LDG.E.128 R28, [R32.64+0x100] ;  /* 0x00010006201c7981 */ /* 0x004562000c1e1d00 */
[----:B------:R-:W-:Y:S01]  /*d8e0*/  IADD3 R0, R18, 0x80, RZ ;  /* 0x0000008012007810 */ /* 0x000fe20007ffe0ff */
[----:B------:R-:W-:Y:S02]  /*d8f0*/  BSSY B0, `(.L_x_5563) ;  /* 0x0000054000007945 */ /* 0x000fe40003800000 */
[----:B------:R2:W-:Y:S01]  /*d900*/  STS.128 [R200+0x2000], R24 ;  /* 0x00200018c8007388 */ /* 0x0005e20000000c00 */
        /* <DEDUP_REMOVED lines=23> */
[----:B-1----:R-:W-:Y:S02]  /*da80*/  HADD2.F32 R33, -RZ, R24.H0_H0 ;  /* 0x20000018ff217230 */ /* 0x002fe40000004100 */
        /* <DEDUP_REMOVED lines=58> */
.L_x_5564:
[----:B------:R-:W-:Y:S05]  /*de30*/  BSYNC B0 ;  /* 0x0000000000007941 */ /* 0x000fea0003800000 */
.L_x_5563:
[----:B-----5:R3:W-:Y:S02]  /*de40*/  STS.128 [R200+0x4000], R28 ;  /* 0x0040001cc8007388 */ /* 0x0207e40000000c00 */
.L_x_5558:
[----:B------:R-:W-:Y:S05]  /*de50*/  BSYNC B1 ;  /* 0x0000000000017941 */ /* 0x000fea0003800000 */
.L_x_5557:
        /* <DEDUP_REMOVED lines=10> */
[----:B------:R-:W-:Y:S02]  /*df00*/  MOV R7, R135 ;  /* 0x0000008700077202 */ /* 0x000fe40000000f00 */
[----:B-----5:R-:W-:Y:S02]  /*df10*/  MOV R11, RZ ;  /* 0x000000ff000b7202 */ /* 0x020fe40000000f00 */
[C---:B------:R-:W-:Y:S02]  /*df20*/  IADD3 R8, P1, R138.reuse, R3, RZ ;  /* 0x000000038a087210 */ /* 0x040fe40007f3e0ff */
[----:B------:R-:W-:Y:S02]  /*df30*/  MOV R9, RZ ;  /* 0x000000ff00097202 */ /* 0x000fe40000000f00 */
[----:B------:R-:W-:-:S03]  /*df40*/  LEA.HI.X.SX32 R2, R138, R13, 0x1, P1 ;  /* 0x0000000d8a027211 */ /* 0x000fc600008f0eff */
[----:B------:R-:W-:-:S04]  /*df50*/  @P0 SHF.R.S32.HI R135, RZ, 0x1, R139 ;  /* 0x00000001ff870819 */ /* 0x000fc8000001148b */
[C---:B------:R-:W-:Y:S02]  /*df60*/  @P0 IADD3 R11, -R135.reuse, RZ, RZ ;  /* 0x000000ff870b0210 */ /* 0x040fe40007ffe1ff */
[----:B------:R-:W-:Y:S02]  /*df70*/  @P0 IADD3 R7, -R135, RZ, RZ ;  /* 0x000000ff87070210 */ /* 0x000fe40007ffe1ff */
[----:B------:R-:W-:Y:S02]  /*df80*/  IADD3 R5, P1, R11, R8, RZ ;  /* 0x000000080b057210 */ /* 0x000fe40007f3e0ff */
[----:B------:R-:W-:Y:S01]  /*df90*/  @P0 IADD3 R9, -R135, RZ, RZ ;  /* 0x000000ff87090210 */ /* 0x000fe20007ffe1ff */
[----:B---3--:R-:W-:Y:S01]  /*dfa0*/  IMAD.WIDE R28, R7, 0x2, R22 ;  /* 0x00000002071c7825 */ /* 0x008fe200078e0216 */
[----:B------:R-:W-:Y:S02]  /*dfb0*/  LEA.HI.X.SX32 R4, R11, R2, 0x1, P1 ;  /* 0x000000020b047211 */ /* 0x000fe400008f0eff */
[----:B------:R-:W-:-:S03]  /*dfc0*/  LEA R6, P1, R5, c[0x0][0x2b0], 0x1 ;  /* 0x0000ac0005067a11 */ /* 0x000fc600078208ff */
[----:B------:R-:W3:Y:S01]  /*dfd0*/  LDG.E.128 R28, [R28.64] ;  /* 0x000000061c1c7981 */ /* 0x000ee2000c1e1d00 */
[----:B------:R-:W-:Y:S02]  /*dfe0*/  LEA.HI.X R7, R5, c[0x0][0x2b4], R4, 0x1, P1 ;  /* 0x0000ad0005077a11 */ /* 0x000fe400008f0c04 */
[----:B------:R-:W-:-:S04]  /*dff0*/  IADD3 R8, P1, R9, R8, RZ ;  /* 0x0000000809087210 */ /* 0x000fc80007f3e0ff */
[----:B------:R-:W4:Y:S01]  /*e000*/  LDG.E.128 R4, [R6.64] ;  /* 0x0000000606047981 */ /* 0x000f22000c1e1d00 */
[----:B------:R-:W-:Y:S02]  /*e010*/  LEA.HI.X.SX32 R9, R9, R2, 0x1, P1 ;  /* 0x0000000209097211 */ /* 0x000fe400008f0eff */
[----:B------:R-:W-:-:S04]  /*e020*/  LEA R10, P1, R8, c[0x0][0x2a8], 0x1 ;  /* 0x0000aa00080a7a11 */ /* 0x000fc800078208ff */
[----:B------:R-:W-:-:S06]  /*e030*/  LEA.HI.X R11, R8, c[0x0][0x2ac], R9, 0x1, P1 ;  /* 0x0000ab00080b7a11 */ /* 0x000fcc00008f0c09 */
[----:B--2---:R-:W2:Y:S01]  /*e040*/  LDG.E.128 R8, [R10.64] ;  /* 0x000000060a087981 */ /* 0x004ea2000c1e1d00 */
        /* <DEDUP_REMOVED lines=15> */
[----:B------:R-:W-:Y:S01]  /*e140*/  HADD2.F32 R4, -RZ, R30.H0_H0 ;  /* 0x2000001eff047230 */ /* 0x000fe20000004100 */
[----:B------:R-:W-:Y:S02]  /*e150*/  @!P0 FADD.FTZ R5, -R5, -RZ ;  /* 0x800000ff05058221 */ /* 0x000fe40000010100 */
[----:B------:R-:W-:Y:S01]  /*e160*/  @!P0 FADD.FTZ R7, -R7, -RZ ;  /* 0x800000ff07078221 */ /* 0x000fe20000010100 */
[----:B------:R-:W-:Y:S01]  /*e170*/  HADD2.F32 R29, -RZ, R29.H1_H1 ;  /* 0x3000001dff1d7230 */ /* 0x000fe20000004100 */
[----:B------:R-:W-:Y:S01]  /*e180*/  @!P0 FADD.FTZ R16, -R16, -RZ ;  /* 0x800000ff10108221 */ /* 0x000fe20000010100 */
[----:B------:R-:W-:Y:S01]  /*e190*/  HADD2.F32 R37, -RZ, R28.H1_H1 ;  /* 0x3000001cff257230 */ /* 0x000fe20000004100 */
[----:B------:R-:W-:Y:S01]  /*e1a0*/  FMUL.FTZ R5, R4, R5 ;  /* 0x0000000504057220 */ /* 0x000fe20000410000 */
[----:B--2---:R-:W-:Y:S01]  /*e1b0*/  HADD2.F32 R4, -RZ, R8.H0_H0 ;  /* 0x20000008ff047230 */ /* 0x004fe20000004100 */
[----:B------:R-:W-:Y:S01]  /*e1c0*/  FMUL.FTZ R7, R2, R7 ;  /* 0x0000000702077220 */ /* 0x000fe20000410000 */
[----:B------:R-:W-:Y:S01]  /*e1d0*/  HADD2.F32 R2, -RZ, R24.H0_H0 ;  /* 0x20000018ff027230 */ /* 0x000fe20000004100 */
[----:B------:R-:W-:Y:S01]  /*e1e0*/  @!P0 FADD.FTZ R12, -R12, -RZ ;  /* 0x800000ff0c0c8221 */ /* 0x000fe20000010100 */
[----:B------:R-:W-:Y:S01]  /*e1f0*/  HADD2.F32 R41, -RZ, R30.H1_H1 ;  /* 0x3000001eff297230 */ /* 0x000fe20000004100 */
[----:B------:R-:W-:Y:S01]  /*e200*/  FMUL.FTZ R29, R29, R16 ;  /* 0x000000101d1d7220 */ /* 0x000fe20000410000 */
[----:B------:R-:W-:Y:S01]  /*e210*/  HADD2.F32 R39, -RZ, R31.H0_H0 ;  /* 0x2000001fff277230 */ /* 0x000fe20000004100 */
[----:B------:R-:W-:Y:S01]  /*e220*/  @!P0 FADD.FTZ R32, -R32, -RZ ;  /* 0x800000ff20208221 */ /* 0x000fe20000010100 */
        /* <DEDUP_REMOVED lines=8> */
[--C-:B------:R-:W-:Y:S02]  /*e2b0*/  HADD2.F32 R9, -RZ, R11.reuse.H0_H0 ;  /* 0x2000000bff097230 */ /* 0x100fe40000004100 */
[----:B------:R-:W-:Y:S02]  /*e2c0*/  HADD2.F32 R10, -RZ, R11.H1_H1 ;  /* 0x3000000bff0a7230 */ /* 0x000fe40000004100 */
        /* <DEDUP_REMOVED lines=20> */
.L_x_5568:
[----:B------:R-:W-:Y:S05]  /*e410*/  BSYNC B0 ;  /* 0x0000000000007941 */ /* 0x000fea0003800000 */
.L_x_5567:
[----:B---3--:R3:W5:Y:S01]  /*e420*/  LDG.E.128 R28, [R22.64+0x80] ;  /* 0x00008006161c7981 */ /* 0x008762000c1e1d00 */
[----:B------:R-:W-:Y:S01]  /*e430*/  IADD3 R2, R18, 0x40, RZ ;  /* 0x0000004012027810 */ /* 0x000fe20007ffe0ff */
[----:B------:R-:W-:Y:S02]  /*e440*/  BSSY B0, `(.L_x_5569) ;  /* 0x0000057000007945 */ /* 0x000fe40003800000 */
[----:B-----5:R3:W-:Y:S01]  /*e450*/  STS.128 [R200+0x800], R24 ;  /* 0x00080018c8007388 */ /* 0x0207e20000000c00 */
[----:B------:R-:W-:-:S13]  /*e460*/  ISETP.GE.AND P0, PT, R2, c[0x0][0x230], PT ;  /* 0x00008c0002007a0c */ /* 0x000fda0003f06270 */
        /* <DEDUP_REMOVED lines=16> */
[----:B------:R-:W3:Y:S01]  /*e570*/  LDG.E.128 R24, [R24.64+0x80] ;  /* 0x0000800618187981 */ /* 0x000ee2000c1e1d00 */
[----:B------:R-:W-:Y:S02]  /*e580*/  LEA.HI.X R7, R5, c[0x0][0x2b4], R4, 0x1, P1 ;  /* 0x0000ad0005077a11 */ /* 0x000fe400008f0c04 */
[----:B------:R-:W-:-:S04]  /*e590*/  IADD3 R8, P1, R9, R8, RZ ;  /* 0x0000000809087210 */ /* 0x000fc80007f3e0ff */
[----:B------:R-:W4:Y:S01]  /*e5a0*/  LDG.E.128 R4, [R6.64] ;  /* 0x0000000606047981 */ /* 0x000f22000c1e1d00 */
[----:B------:R-:W-:Y:S02]  /*e5b0*/  LEA.HI.X.SX32 R9, R9, R2, 0x1, P1 ;  /* 0x0000000209097211 */ /* 0x000fe400008f0eff */
[----:B------:R-:W-:-:S04]  /*e5c0*/  LEA R10, P1, R8, c[0x0][0x2a8], 0x1 ;  /* 0x0000aa00080a7a11 */ /* 0x000fc800078208ff */
[----:B------:R-:W-:-:S06]  /*e5d0*/  LEA.HI.X R11, R8, c[0x0][0x2ac], R9, 0x1, P1 ;  /* 0x0000ab00080b7a11 */ /* 0x000fcc00008f0c09 */
[----:B------:R-:W5:Y:S01]  /*e5e0*/  LDG.E.128 R8, [R10.64] ;  /* 0x000000060a087981 */ /* 0x000f62000c1e1d00 */
        /* <DEDUP_REMOVED lines=22> */
[----:B-----5:R-:W-:Y:S01]  /*e750*/  HADD2.F32 R4, -RZ, R8.H0_H0 ;  /* 0x20000008ff047230 */ /* 0x020fe20000004100 */
        /* <DEDUP_REMOVED lines=37> */
.L_x_5570:
[----:B------:R-:W-:Y:S05]  /*e9b0*/  BSYNC B0 ;  /* 0x0000000000007941 */ /* 0x000fea0003800000 */
.L_x_5569:
[----:B---3--:R3:W5:Y:S01]  /*e9c0*/  LDG.E.128 R24, [R22.64+0x100] ;  /* 0x0001000616187981 */ /* 0x008762000c1e1d00 */
[----:B------:R-:W-:Y:S01]  /*e9d0*/  IADD3 R2, R18, 0x80, RZ ;  /* 0x0000008012027810 */ /* 0x000fe20007ffe0ff */
[----:B------:R-:W-:Y:S02]  /*e9e0*/  BSSY B0, `(.L_x_5571) ;  /* 0x0000057000007945 */ /* 0x000fe40003800000 */
[----:B------:R3:W-:Y:S01]  /*e9f0*/  STS.128 [R200+0x2800], R28 ;  /* 0x0028001cc8007388 */ /* 0x0007e20000000c00 */
        /* <DEDUP_REMOVED lines=24> */
[----:B--2---:R-:W2:Y:S01]  /*eb80*/  LDG.E.128 R8, [R8.64] ;  /* 0x0000000608087981 */ /* 0x004ea2000c1e1d00 */
        /* <DEDUP_REMOVED lines=24> */
[----:B-----5:R-:W-:Y:S01]  /*ed10*/  HADD2.F32 R2, -RZ, R24.H0_H0 ;  /* 0x20000018ff027230 */ /* 0x020fe20000004100 */
        /* <DEDUP_REMOVED lines=35> */
.L_x_5572:
[----:B------:R-:W-:Y:S05]  /*ef50*/  BSYNC B0 ;  /* 0x0000000000007941 */ /* 0x000fea0003800000 */
.L_x_5571:
[----:B-----5:R4:W-:Y:S02]  /*ef60*/  STS.128 [R200+0x4800], R24 ;  /* 0x00480018c8007388 */ /* 0x0209e40000000c00 */
.L_x_5566:
[----:B------:R-:W-:Y:S05]  /*ef70*/  BSYNC B1 ;  /* 0x0000000000017941 */ /* 0x000fea0003800000 */
.L_x_5565:
        /* <DEDUP_REMOVED lines=10> */
[----:B------:R-:W-:Y:S02]  /*f020*/  MOV R7, R135 ;  /* 0x0000008700077202 */ /* 0x000fe40000000f00 */
[----:B-----5:R-:W-:Y:S02]  /*f030*/  MOV R11, RZ ;  /* 0x000000ff000b7202 */ /* 0x020fe40000000f00 */
[----:B------:R-:W-:-:S07]  /*f040*/  MOV R9, RZ ;  /* 0x000000ff00097202 */ /* 0x000fce0000000f00 */
[----:B------:R-:W-:-:S04]  /*f050*/  @P0 SHF.R.S32.HI R135, RZ, 0x1, R139 ;  /* 0x00000001ff870819 */ /* 0x000fc8000001148b */
[C---:B------:R-:W-:Y:S02]  /*f060*/  SHF.L.U32 R2, R135.reuse, 0x5, RZ ;  /* 0x0000000587027819 */ /* 0x040fe400000006ff */
[C---:B------:R-:W-:Y:S02]  /*f070*/  @P0 IADD3 R11, -R135.reuse, RZ, RZ ;  /* 0x000000ff870b0210 */ /* 0x040fe40007ffe1ff */
[C---:B------:R-:W-:Y:S02]  /*f080*/  IADD3 R8, P1, R2.reuse, R3, RZ ;  /* 0x0000000302087210 */ /* 0x040fe40007f3e0ff */
[----:B------:R-:W-:Y:S02]  /*f090*/  @P0 IADD3 R7, -R135, RZ, RZ ;  /* 0x000000ff87070210 */ /* 0x000fe40007ffe1ff */
[----:B------:R-:W-:Y:S02]  /*f0a0*/  LEA.HI.X.SX32 R2, R2, R13, 0x1, P1 ;  /* 0x0000000d02027211 */ /* 0x000fe400008f0eff */
[----:B------:R-:W-:Y:S01]  /*f0b0*/  IADD3 R5, P1, R11, R8, RZ ;  /* 0x000000080b057210 */ /* 0x000fe20007f3e0ff */
[----:B---3--:R-:W-:Y:S01]  /*f0c0*/  IMAD.WIDE R28, R7, 0x2, R20 ;  /* 0x00000002071c7825 */ /* 0x008fe200078e0214 */
[----:B------:R-:W-:-:S02]  /*f0d0*/  @P0 IADD3 R9, -R135, RZ, RZ ;  /* 0x000000ff87090210 */ /* 0x000fc40007ffe1ff */
[----:B------:R-:W-:Y:S02]  /*f0e0*/  LEA.HI.X.SX32 R4, R11, R2, 0x1, P1 ;  /* 0x000000020b047211 */ /* 0x000fe400008f0eff */
[C---:B------:R-:W-:Y:S01]  /*f0f0*/  LEA R6, P1, R5.reuse, c[0x0][0x2b0], 0x1 ;  /* 0x0000ac0005067a11 */ /* 0x040fe200078208ff */
[----:B------:R-:W3:Y:S03]  /*f100*/  LDG.E.128 R28, [R28.64] ;  /* 0x000000061c1c7981 */ /* 0x000ee6000c1e1d00 */
        /* <DEDUP_REMOVED lines=23> */
[----:B------:R-:W-:Y:S02]  /*f280*/  @!P0 FADD.FTZ R5, -R5, -RZ ;  /* 0x800000ff05058221 */ /* 0x000fe40000010100 */
[----:B------:R-:W-:Y:S01]  /*f290*/  @!P0 FADD.FTZ R7, -R7, -RZ ;  /* 0x800000ff07078221 */ /* 0x000fe20000010100 */
[----:B------:R-:W-:Y:S01]  /*f2a0*/  HADD2.F32 R29, -RZ, R29.H1_H1 ;  /* 0x3000001dff1d7230 */ /* 0x000fe20000004100 */
        /* <DEDUP_REMOVED lines=9> */
[----:B------:R-:W-:Y:S01]  /*f340*/  HADD2.F32 R39, -RZ, R31.H0_H0 ;  /* 0x2000001fff277230 */ /* 0x000fe20000004100 */
[----:B------:R-:W-:Y:S01]  /*f350*/  FMUL.FTZ R29, R29, R22 ;  /* 0x000000161d1d7220 */ /* 0x000fe20000410000 */
[----:B------:R-:W-:Y:S01]  /*f360*/  HADD2.F32 R22, -RZ, R8.H1_H1 ;  /* 0x30000008ff167230 */ /* 0x000fe20000004100 */
        /* <DEDUP_REMOVED lines=29> */
.L_x_5576:
[----:B------:R-:W-:Y:S05]  /*f540*/  BSYNC B0 ;  /* 0x0000000000007941 */ /* 0x000fea0003800000 */
.L_x_5575:
        /* <DEDUP_REMOVED lines=8> */
[----:B------:R-:W-:Y:S02]  /*f5d0*/  MOV R11, RZ ;  /* 0x000000ff000b7202 */ /* 0x000fe40000000f00 */
[----:B------:R-:W-:-:S07]  /*f5e0*/  MOV R9, RZ ;  /* 0x000000ff00097202 */ /* 0x000fce0000000f00 */
[----:B------:R-:W-:-:S04]  /*f5f0*/  @P0 SHF.R.S32.HI R135, RZ, 0x1, R139 ;  /* 0x00000001ff870819 */ /* 0x000fc8000001148b */
[C---:B------:R-:W-:Y:S02]  /*f600*/  LEA R2, R135.reuse, 0x40, 0x5 ;  /* 0x0000004087027811 */ /* 0x040fe400078e28ff */
        /* <DEDUP_REMOVED lines=9> */
[----:B------:R-:W3:Y:S03]  /*f6a0*/  LDG.E.128 R24, [R24.64+0x80] ;  /* 0x0000800618187981 */ /* 0x000ee6000c1e1d00 */
        /* <DEDUP_REMOVED lines=67> */
.L_x_5578:
[----:B------:R-:W-:Y:S05]  /*fae0*/  BSYNC B0 ;  /* 0x0000000000007941 */ /* 0x000fea0003800000 */
.L_x_5577:
        /* <DEDUP_REMOVED lines=17> */
[----:B--23--:R-:W-:Y:S01]  /*fc00*/  IMAD.WIDE R20, R7, 0x2, R20 ;  /* 0x0000000207147825 */ /* 0x00cfe200078e0214 */
[----:B------:R-:W-:-:S02]  /*fc10*/  @P0 IADD3 R9, -R135, RZ, RZ ;  /* 0x000000ff87090210 */ /* 0x000fc40007ffe1ff */
[----:B------:R-:W-:Y:S02]  /*fc20*/  LEA.HI.X.SX32 R4, R11, R2, 0x1, P1 ;  /* 0x000000020b047211 */ /* 0x000fe400008f0eff */
[C---:B------:R-:W-:Y:S01]  /*fc30*/  LEA R6, P1, R5.reuse, c[0x0][0x2b0], 0x1 ;  /* 0x0000ac0005067a11 */ /* 0x040fe200078208ff */
[----:B------:R-:W2:Y:S03]  /*fc40*/  LDG.E.128 R20, [R20.64+0x100] ;  /* 0x0001000614147981 */ /* 0x000ea6000c1e1d00 */
[----:B------:R-:W-:Y:S02]  /*fc50*/  LEA.HI.X R7, R5, c[0x0][0x2b4], R4, 0x1, P1 ;  /* 0x0000ad0005077a11 */ /* 0x000fe400008f0c04 */
[----:B------:R-:W-:-:S04]  /*fc60*/  IADD3 R8, P1, R9, R8, RZ ;  /* 0x0000000809087210 */ /* 0x000fc80007f3e0ff */
[----:B------:R-:W3:Y:S01]  /*fc70*/  LDG.E.128 R4, [R6.64] ;  /* 0x0000000606047981 */ /* 0x000ee2000c1e1d00 */
[----:B------:R-:W-:Y:S02]  /*fc80*/  LEA.HI.X.SX32 R9, R9, R2, 0x1, P1 ;  /* 0x0000000209097211 */ /* 0x000fe400008f0eff */
[----:B------:R-:W-:-:S04]  /*fc90*/  LEA R10, P1, R8, c[0x0][0x2a8], 0x1 ;  /* 0x0000aa00080a7a11 */ /* 0x000fc800078208ff */
[----:B------:R-:W-:-:S06]  /*fca0*/  LEA.HI.X R11, R8, c[0x0][0x2ac], R9, 0x1, P1 ;  /* 0x0000ab00080b7a11 */ /* 0x000fcc00008f0c09 */
[----:B------:R-:W4:Y:S01]  /*fcb0*/  LDG.E.128 R8, [R10.64] ;  /* 0x000000060a087981 */ /* 0x000f22000c1e1d00 */
[----:B--2---:R-:W-:Y:S02]  /*fcc0*/  HADD2.F32 R31, -RZ, R20.H0_H0 ;  /* 0x20000014ff1f7230 */ /* 0x004fe40000004100 */
[----:B-1----:R-:W-:Y:S02]  /*fcd0*/  HADD2.F32 R33, -RZ, R21.H0_H0 ;  /* 0x20000015ff217230 */ /* 0x002fe40000004100 */
        /* <DEDUP_REMOVED lines=22> */
[----:B-----5:R-:W-:Y:S01]  /*fe40*/  HADD2.F32 R2, -RZ, R24.H0_H0 ;  /* 0x20000018ff027230 */ /* 0x020fe20000004100 */
        /* <DEDUP_REMOVED lines=35> */
.L_x_5580:
[----:B------:R-:W-:Y:S05]  /*10080*/  BSYNC B0 ;  /* 0x0000000000007941 */ /* 0x000fea0003800000 */
.L_x_5579:
[----:B-----5:R4:W-:Y:S02]  /*10090*/  STS.128 [R200+0x5000], R24 ;  /* 0x00500018c8007388 */ /* 0x0209e40000000c00 */
.L_x_5574:
[----:B------:R-:W-:Y:S05]  /*100a0*/  BSYNC B1 ;  /* 0x0000000000017941 */ /* 0x000fea0003800000 */
.L_x_5573:
[----:B------:R-:W-:-:S04]  /*100b0*/  IADD3 R16, R146, 0x30, RZ ;  /* 0x0000003092107810 */ /* 0x000fc80007ffe0ff */
[----:B------:R-:W-:-:S04]  /*100c0*/  ISETP.GE.AND P0, PT, R16, R17, PT ;  /* 0x000000111000720c */ /* 0x000fc80003f06270 */
[----:B------:R-:W-:-:S13]  /*100d0*/  ISETP.LT.OR P0, PT, R56, -0x187, P0 ;  /* 0xfffffe793800780c */ /* 0x000fda0000701670 */
[----:B------:R-:W-:Y:S05]  /*100e0*/  @P0 BRA `(.L_x_5550) ;  /* 0x000013c000000947 */ /* 0x000fea0003800000 */
[----:B--23--:R2:W5:Y:S01]  /*100f0*/  LDG.E.128 R20, [R14.64] ;  /* 0x000000060e147981 */ /* 0x00c562000c1e1d00 */
        /* <DEDUP_REMOVED lines=8> */
[C---:B------:R-:W-:Y:S01]  /*10180*/  @P0 IADD3 R11, -R135.reuse, RZ, RZ ;  /* 0x000000ff870b0210 */ /* 0x040fe20007ffe1ff */
[C---:B------:R-:W-:Y:S01]  /*10190*/  IMAD R2, R135.reuse, 0x30, RZ ;  /* 0x0000003087027824 */ /* 0x040fe200078e02ff */
[C---:B------:R-:W-:Y:S02]  /*101a0*/  @P0 IADD3 R7, -R135.reuse, RZ, RZ ;  /* 0x000000ff87070210 */ /* 0x040fe40007ffe1ff */
[----:B------:R-:W-:Y:S02]  /*101b0*/  @P0 IADD3 R9, -R135, RZ, RZ ;  /* 0x000000ff87090210 */ /* 0x000fe40007ffe1ff */
[----:B------:R-:W-:Y:S01]  /*101c0*/  IADD3 R8, P1, R2, R3, RZ ;  /* 0x0000000302087210 */ /* 0x000fe20007f3e0ff */
[----:B----4-:R-:W-:-:S03]  /*101d0*/  IMAD.WIDE R24, R7, 0x2, R14 ;  /* 0x0000000207187825 */ /* 0x010fc600078e020e */
[----:B------:R-:W-:Y:S02]  /*101e0*/  LEA.HI.X.SX32 R2, R2, R13, 0x1, P1 ;  /* 0x0000000d02027211 */ /* 0x000fe400008f0eff */
[C---:B------:R-:W-:Y:S01]  /*101f0*/  IADD3 R5, P1, R11.reuse, R8, RZ ;  /* 0x000000080b057210 */ /* 0x040fe20007f3e0ff */
[----:B------:R-:W3:Y:S03]  /*10200*/  LDG.E.128 R24, [R24.64] ;  /* 0x0000000618187981 */ /* 0x000ee6000c1e1d00 */
[----:B------:R-:W-:Y:S02]  /*10210*/  LEA.HI.X.SX32 R4, R11, R2, 0x1, P1 ;  /* 0x000000020b047211 */ /* 0x000fe400008f0eff */
[----:B------:R-:W-:-:S04]  /*10220*/  LEA R6, P1, R5, c[0x0][0x2b0], 0x1 ;  /* 0x0000ac0005067a11 */ /* 0x000fc800078208ff */
[----:B------:R-:W-:Y:S02]  /*10230*/  LEA.HI.X R7, R5, c[0x0][0x2b4], R4, 0x1, P1 ;  /* 0x0000ad0005077a11 */ /* 0x000fe400008f0c04 */
[----:B------:R-:W-:-:S04]  /*10240*/  IADD3 R8, P1, R9, R8, RZ ;  /* 0x0000000809087210 */ /* 0x000fc80007f3e0ff */
[----:B------:R-:W4:Y:S01]  /*10250*/  LDG.E.128 R4, [R6.64] ;  /* 0x0000000606047981 */ /* 0x000f22000c1e1d00 */
[----:B------:R-:W-:Y:S02]  /*10260*/  LEA.HI.X.SX32 R9, R9, R2, 0x1, P1 ;  /* 0x0000000209097211 */ /* 0x000fe400008f0eff */
[----:B------:R-:W-:-:S04]  /*10270*/  LEA R10, P1, R8, c[0x0][0x2a8], 0x1 ;  /* 0x0000aa00080a7a11 */ /* 0x000fc800078208ff */
[----:B------:R-:W-:-:S06]  /*10280*/  LEA.HI.X R11, R8, c[0x0][0x2ac], R9, 0x1, P1 ;  /* 0x0000ab00080b7a11 */ /* 0x000fcc00008f0c09 */
[----:B--2---:R-:W2:Y:S01]  /*10290*/  LDG.E.128 R8, [R10.64] ;  /* 0x000000060a087981 */ /* 0x004ea2000c1e1d00 */
[--C-:B---3--:R-:W-:Y:S02]  /*102a0*/  HADD2.F32 R31, -RZ, R24.reuse.H0_H0 ;  /* 0x20000018ff1f7230 */ /* 0x108fe40000004100 */
[----:B-1----:R-:W-:Y:S02]  /*102b0*/  HADD2.F32 R33, -RZ, R25.H0_H0 ;  /* 0x20000019ff217230 */ /* 0x002fe40000004100 */
[----:B------:R-:W-:Y:S02]  /*102c0*/  HADD2.F32 R24, -RZ, R24.H1_H1 ;  /* 0x30000018ff187230 */ /* 0x000fe40000004100 */
[--C-:B----4-:R-:W-:Y:S02]  /*102d0*/  HADD2.F32 R2, -RZ, R4.reuse.H0_H0 ;  /* 0x20000004ff027230 */ /* 0x110fe40000004100 */
[----:B------:R-:W-:Y:S02]  /*102e0*/  HADD2.F32 R17, -RZ, R4.H1_H1 ;  /* 0x30000004ff117230 */ /* 0x000fe40000004100 */
[----:B------:R-:W-:-:S02]  /*102f0*/  HADD2.F32 R4, -RZ, R5.H0_H0 ;  /* 0x20000005ff047230 */ /* 0x000fc40000004100 */
        /* <DEDUP_REMOVED lines=11> */
[----:B------:R-:W-:-:S02]  /*103b0*/  @!P0 FADD.FTZ R17, -R17, -RZ ;  /* 0x800000ff11118221 */ /* 0x000fc40000010100 */
        /* <DEDUP_REMOVED lines=8> */
[----:B--2---:R-:W-:Y:S01]  /*10440*/  HADD2.F32 R4, -RZ, R8.H0_H0 ;  /* 0x20000008ff047230 */ /* 0x004fe20000004100 */
[----:B------:R-:W-:Y:S01]  /*10450*/  FMUL.FTZ R7, R2, R7 ;  /* 0x0000000702077220 */ /* 0x000fe20000410000 */
[----:B------:R-:W-:Y:S01]  /*10460*/  HADD2.F32 R2, -RZ, R20.H0_H0 ;  /* 0x20000014ff027230 */ /* 0x000fe20000004100 */
        /* <DEDUP_REMOVED lines=31> */
.L_x_5582:
[----:B------:R-:W-:Y:S05]  /*10660*/  BSYNC B0 ;  /* 0x0000000000007941 */ /* 0x000fea0003800000 */
.L_x_5581:
[----:B----4-:R3:W5:Y:S01]  /*10670*/  LDG.E.128 R24, [R14.64+0x80] ;  /* 0x000080060e187981 */ /* 0x010762000c1e1d00 */
[----:B------:R-:W-:Y:S01]  /*10680*/  IADD3 R2, R18, 0x40, RZ ;  /* 0x0000004012027810 */ /* 0x000fe20007ffe0ff */
[----:B------:R-:W-:Y:S02]  /*10690*/  BSSY B0, `(.L_x_5583) ;  /* 0x0000058000007945 */ /* 0x000fe40003800000 */
[----:B-----5:R3:W-:Y:S01]  /*106a0*/  STS.128 [R200+0x1800], R20 ;  /* 0x00180014c8007388 */ /* 0x0207e20000000c00 */
[----:B------:R-:W-:-:S13]  /*106b0*/  ISETP.GE.AND P0, PT, R2, c[0x0][0x230], PT ;  /* 0x00008c0002007a0c */ /* 0x000fda0003f06270 */
[----:B------:R-:W-:Y:S05]  /*106c0*/  @P0 BRA `(.L_x_5584) ;  /* 0x0000054000000947 */ /* 0x000fea0003800000 */
[-C--:B------:R-:W-:Y:S02]  /*106d0*/  ISETP.GE.AND P0, PT, R2, R135.reuse, PT ;  /* 0x000000870200720c */ /* 0x080fe40003f06270 */
[----:B------:R-:W-:Y:S02]  /*106e0*/  MOV R7, R135 ;  /* 0x0000008700077202 */ /* 0x000fe40000000f00 */
[----:B------:R-:W-:Y:S02]  /*106f0*/  MOV R2, 0x30 ;  /* 0x0000003000027802 */ /* 0x000fe40000000f00 */
[----:B------:R-:W-:Y:S02]  /*10700*/  MOV R11, RZ ;  /* 0x000000ff000b7202 */ /* 0x000fe40000000f00 */
[----:B------:R-:W-:-:S05]  /*10710*/  MOV R9, RZ ;  /* 0x000000ff00097202 */ /* 0x000fca0000000f00 */
[----:B------:R-:W-:-:S04]  /*10720*/  @P0 SHF.R.S32.HI R135, RZ, 0x1, R139 ;  /* 0x00000001ff870819 */ /* 0x000fc8000001148b */
[C---:B------:R-:W-:Y:S01]  /*10730*/  @P0 IADD3 R11, -R135.reuse, RZ, RZ ;  /* 0x000000ff870b0210 */ /* 0x040fe20007ffe1ff */
[C---:B------:R-:W-:Y:S01]  /*10740*/  IMAD R2, R135.reuse, R2, 0x40 ;  /* 0x0000004087027424 */ /* 0x040fe200078e0202 */
[C---:B------:R-:W-:Y:S02]  /*10750*/  @P0 IADD3 R7, -R135.reuse, RZ, RZ ;  /* 0x000000ff87070210 */ /* 0x040fe40007ffe1ff */
[----:B------:R-:W-:Y:S02]  /*10760*/  @P0 IADD3 R9, -R135, RZ, RZ ;  /* 0x000000ff87090210 */ /* 0x000fe40007ffe1ff */
[----:B------:R-:W-:Y:S01]  /*10770*/  IADD3 R8, P1, R2, R3, RZ ;  /* 0x0000000302087210 */ /* 0x000fe20007f3e0ff */
[----:B---3--:R-:W-:-:S03]  /*10780*/  IMAD.WIDE R20, R7, 0x2, R14 ;  /* 0x0000000207147825 */ /* 0x008fc600078e020e */
[----:B------:R-:W-:Y:S02]  /*10790*/  LEA.HI.X.SX32 R2, R2, R13, 0x1, P1 ;  /* 0x0000000d02027211 */ /* 0x000fe400008f0eff */
[C---:B------:R-:W-:Y:S01]  /*107a0*/  IADD3 R5, P1, R11.reuse, R8, RZ ;  /* 0x000000080b057210 */ /* 0x040fe20007f3e0ff */
[----:B------:R-:W3:Y:S03]  /*107b0*/  LDG.E.128 R20, [R20.64+0x80] ;  /* 0x0000800614147981 */ /* 0x000ee6000c1e1d00 */
        /* <DEDUP_REMOVED lines=8> */
[----:B------:R-:W5:Y:S01]  /*10840*/  LDG.E.128 R8, [R10.64] ;  /* 0x000000060a087981 */ /* 0x000f62000c1e1d00 */
        /* <DEDUP_REMOVED lines=26> */
[----:B-----5:R-:W-:Y:S01]  /*109f0*/  HADD2.F32 R4, -RZ, R8.H0_H0 ;  /* 0x20000008ff047230 */ /* 0x020fe20000004100 */
[----:B------:R-:W-:Y:S01]  /*10a00*/  FMUL.FTZ R7, R2, R7 ;  /* 0x0000000702077220 */ /* 0x000fe20000410000 */
[----:B------:R-:W-:Y:S01]  /*10a10*/  HADD2.F32 R2, -RZ, R24.H0_H0 ;  /* 0x20000018ff027230 */ /* 0x000fe20000004100 */
        /* <DEDUP_REMOVED lines=31> */
.L_x_5584:
[----:B------:R-:W-:Y:S05]  /*10c10*/  BSYNC B0 ;  /* 0x0000000000007941 */ /* 0x000fea0003800000 */
.L_x_5583:
        /* <DEDUP_REMOVED lines=16> */
[----:B---3--:R-:W-:Y:S01]  /*10d20*/  IMAD.WIDE R24, R5, 0x2, R14 ;  /* 0x0000000205187825 */ /* 0x008fe200078e020e */
[----:B------:R-:W-:-:S04]  /*10d30*/  IADD3 R3, P1, R6, R3, RZ ;  /* 0x0000000306037210 */ /* 0x000fc80007f3e0ff */
[----:B------:R-:W-:Y:S01]  /*10d40*/  LEA.HI.X.SX32 R13, R6, R13, 0x1, P1 ;  /* 0x0000000d060d7211 */ /* 0x000fe200008f0eff */
[----:B------:R-:W3:Y:S01]  /*10d50*/  LDG.E.128 R24, [R24.64+0x100] ;  /* 0x0001000618187981 */ /* 0x000ee2000c1e1d00 */
[----:B------:R-:W-:-:S04]  /*10d60*/  IADD3 R4, P1, R2, R3, RZ ;  /* 0x0000000302047210 */ /* 0x000fc80007f3e0ff */
[----:B------:R-:W-:Y:S02]  /*10d70*/  LEA.HI.X.SX32 R7, R2, R13, 0x1, P1 ;  /* 0x0000000d02077211 */ /* 0x000fe400008f0eff */
[C---:B------:R-:W-:Y:S02]  /*10d80*/  LEA R6, P1, R4.reuse, c[0x0][0x2b0], 0x1 ;  /* 0x0000ac0004067a11 */ /* 0x040fe400078208ff */
[----:B------:R-:W-:Y:S02]  /*10d90*/  MOV R2, RZ ;  /* 0x000000ff00027202 */ /* 0x000fe40000000f00 */
        /* <DEDUP_REMOVED lines=9> */
[--C-:B------:R-:W-:Y:S02]  /*10e30*/  HADD2.F32 R28, -RZ, R24.reuse.H0_H0 ;  /* 0x20000018ff1c7230 */ /* 0x100fe40000004100 */
[----:B------:R-:W-:Y:S02]  /*10e40*/  HADD2.F32 R24, -RZ, R24.H1_H1 ;  /* 0x30000018ff187230 */ /* 0x000fe40000004100 */
[----:B------:R-:W-:Y:S02]  /*10e50*/  HADD2.F32 R18, -RZ, R25.H1_H1 ;  /* 0x30000019ff127230 */ /* 0x000fe40000004100 */
[----:B----4-:R-:W-:Y:S02]  /*10e60*/  HADD2.F32 R2, -RZ, R5.H0_H0 ;  /* 0x20000005ff027230 */ /* 0x010fe40000004100 */
[----:B------:R-:W-:-:S02]  /*10e70*/  HADD2.F32 R3, -RZ, R4.H0_H0 ;  /* 0x20000004ff037230 */ /* 0x000fc40000004100 */
[----:B------:R-:W-:Y:S01]  /*10e80*/  HADD2.F32 R13, -RZ, R4.H1_H1 ;  /* 0x30000004ff0d7230 */ /* 0x000fe20000004100 */
[----:B------:R-:W-:Y:S01]  /*10e90*/  @!P0 FADD.FTZ R2, -R2, -RZ ;  /* 0x800000ff02028221 */ /* 0x000fe20000010100 */
[--C-:B------:R-:W-:Y:S01]  /*10ea0*/  HADD2.F32 R4, -RZ, R6.reuse.H0_H0 ;  /* 0x20000006ff047230 */ /* 0x100fe20000004100 */
[----:B------:R-:W-:Y:S01]  /*10eb0*/  @!P0 FADD.FTZ R3, -R3, -RZ ;  /* 0x800000ff03038221 */ /* 0x000fe20000010100 */
[----:B------:R-:W-:Y:S02]  /*10ec0*/  HADD2.F32 R14, -RZ, R6.H1_H1 ;  /* 0x30000006ff0e7230 */ /* 0x000fe40000004100 */
[----:B------:R-:W-:Y:S02]  /*10ed0*/  HADD2.F32 R6, -RZ, R7.H0_H0 ;  /* 0x20000007ff067230 */ /* 0x000fe40000004100 */
[----:B------:R-:W-:Y:S02]  /*10ee0*/  HADD2.F32 R5, -RZ, R5.H1_H1 ;  /* 0x30000005ff057230 */ /* 0x000fe40000004100 */
[----:B------:R-:W-:Y:S01]  /*10ef0*/  HADD2.F32 R7, -RZ, R7.H1_H1 ;  /* 0x30000007ff077230 */ /* 0x000fe20000004100 */
[----:B------:R-:W-:-:S02]  /*10f00*/  @!P0 FADD.FTZ R13, -R13, -RZ ;  /* 0x800000ff0d0d8221 */ /* 0x000fc40000010100 */
[----:B------:R-:W-:Y:S01]  /*10f10*/  FMUL.FTZ R15, R15, R2 ;  /* 0x000000020f0f7220 */ /* 0x000fe20000410000 */
[--C-:B------:R-:W-:Y:S01]  /*10f20*/  HADD2.F32 R2, -RZ, R27.reuse.H1_H1 ;  /* 0x3000001bff027230 */ /* 0x100fe20000004100 */
[----:B------:R-:W-:Y:S01]  /*10f30*/  FMUL.FTZ R28, R28, R3 ;  /* 0x000000031c1c7220 */ /* 0x000fe20000410000 */
[----:B------:R-:W-:Y:S01]  /*10f40*/  HADD2.F32 R3, -RZ, R27.H0_H0 ;  /* 0x2000001bff037230 */ /* 0x000fe20000004100 */
[----:B------:R-:W-:Y:S02]  /*10f50*/  @!P0 FADD.FTZ R5, -R5, -RZ ;  /* 0x800000ff05058221 */ /* 0x000fe40000010100 */
[----:B------:R-:W-:Y:S02]  /*10f60*/  @!P0 FADD.FTZ R6, -R6, -RZ ;  /* 0x800000ff06068221 */ /* 0x000fe40000010100 */
[----:B------:R-:W-:Y:S02]  /*10f70*/  @!P0 FADD.FTZ R7, -R7, -RZ ;  /* 0x800000ff07078221 */ /* 0x000fe40000010100 */
[----:B------:R-:W-:Y:S01]  /*10f80*/  FMUL.FTZ R24, R24, R13 ;  /* 0x0000000d18187220 */ /* 0x000fe20000410000 */
[----:B------:R-:W-:Y:S01]  /*10f90*/  HADD2.F32 R13, -RZ, R26.H0_H0 ;  /* 0x2000001aff0d7230 */ /* 0x000fe20000004100 */
[----:B------:R-:W-:-:S02]  /*10fa0*/  @!P0 FADD.FTZ R4, -R4, -RZ ;  /* 0x800000ff04048221 */ /* 0x000fc40000010100 */
[----:B------:R-:W-:Y:S01]  /*10fb0*/  FMUL.FTZ R18, R18, R5 ;  /* 0x0000000512127220 */ /* 0x000fe20000410000 */
[----:B------:R-:W-:Y:S01]  /*10fc0*/  HADD2.F32 R5, -RZ, R26.H1_H1 ;  /* 0x3000001aff057230 */ /* 0x000fe20000004100 */
[----:B------:R-:W-:Y:S01]  /*10fd0*/  FMUL.FTZ R6, R3, R6 ;  /* 0x0000000603067220 */ /* 0x000fe20000410000 */
[----:B--2---:R-:W-:Y:S01]  /*10fe0*/  HADD2.F32 R3, -RZ, R9.H0_H0 ;  /* 0x20000009ff037230 */ /* 0x004fe20000004100 */
[----:B------:R-:W-:Y:S01]  /*10ff0*/  FMUL.FTZ R7, R2, R7 ;  /* 0x0000000702077220 */ /* 0x000fe20000410000 */
[----:B-----5:R-:W-:Y:S01]  /*11000*/  HADD2.F32 R2, -RZ, R21.H0_H0 ;  /* 0x20000015ff027230 */ /* 0x020fe20000004100 */
[----:B------:R-:W-:Y:S01]  /*11010*/  @!P0 FADD.FTZ R14, -R14, -RZ ;  /* 0x800000ff0e0e8221 */ /* 0x000fe20000010100 */
[--C-:B------:R-:W-:Y:S01]  /*11020*/  HADD2.F32 R19, -RZ, R8.reuse.H1_H1 ;  /* 0x30000008ff137230 */ /* 0x100fe20000004100 */
[----:B------:R-:W-:Y:S01]  /*11030*/  FMUL.FTZ R4, R13, R4 ;  /* 0x000000040d047220 */ /* 0x000fe20000410000 */
[----:B------:R-:W-:Y:S01]  /*11040*/  HADD2.F32 R13, -RZ, R8.H0_H0 ;  /* 0x20000008ff0d7230 */ /* 0x000fe20000004100 */
[----:B------:R-:W-:Y:S01]  /*11050*/  FMUL.FTZ R14, R5, R14 ;  /* 0x0000000e050e7220 */ /* 0x000fe20000410000 */
[--C-:B------:R-:W-:Y:S01]  /*11060*/  HADD2.F32 R17, -RZ, R11.reuse.H0_H0 ;  /* 0x2000000bff117230 */ /* 0x100fe20000004100 */
[----:B------:R-:W-:Y:S01]  /*11070*/  FFMA.FTZ R2, R2, R3, R15 ;  /* 0x0000000302027223 */ /* 0x000fe2000001000f */
[----:B------:R-:W-:-:S02]  /*11080*/  HADD2.F32 R8, -RZ, R11.H1_H1 ;  /* 0x3000000bff087230 */ /* 0x000fc40000004100 */
[--C-:B------:R-:W-:Y:S02]  /*11090*/  HADD2.F32 R11, -RZ, R10.reuse.H0_H0 ;  /* 0x2000000aff0b7230 */ /* 0x100fe40000004100 */
[----:B------:R-:W-:Y:S02]  /*110a0*/  HADD2.F32 R25, -RZ, R10.H1_H1 ;  /* 0x3000000aff197230 */ /* 0x000fe40000004100 */
        /* <DEDUP_REMOVED lines=19> */
.L_x_5586:
[----:B------:R-:W-:Y:S05]  /*111e0*/  BSYNC B0 ;  /* 0x0000000000007941 */ /* 0x000fea0003800000 */
.L_x_5585:
[----:B-----5:R4:W-:Y:S01]  /*111f0*/  STS.128 [R200+0x5800], R20 ;  /* 0x00580014c8007388 */ /* 0x0209e20000000c00 */
[----:B------:R-:W-:Y:S05]  /*11200*/  BRA `(.L_x_5550) ;  /* 0x000002a000007947 */ /* 0x000fea0003800000 */
.L_x_5524:
[----:B------:R-:W-:Y:S01]  /*11210*/  IMAD.IADD R9, R196, 0x1, -R59 ;  /* 0x00000001c4097824 */ /* 0x000fe200078e0a3b */
[C---:B------:R-:W-:Y:S02]  /*11220*/  IADD3 R0, R146.reuse, 0x10, RZ ;  /* 0x0000001092007810 */ /* 0x040fe40007ffe0ff */
[----:B------:R-:W-:Y:S02]  /*11230*/  IADD3 R16, R146, 0x30, RZ ;  /* 0x0000003092107810 */ /* 0x000fe40007ffe0ff */
[-C--:B------:R-:W-:Y:S02]  /*11240*/  ISETP.GE.AND P5, PT, R0, R9.reuse, PT ;  /* 0x000000090000720c */ /* 0x080fe40003fa6270 */
[C---:B------:R-:W-:Y:S02]  /*11250*/  ISETP.GE.AND P6, PT, R146.reuse, R9, PT ;  /* 0x000000099200720c */ /* 0x040fe40003fc6270 */
[----:B------:R-:W-:-:S02]  /*11260*/  IADD3 R12, R146, 0x20, RZ ;  /* 0x00000020920c7810 */ /* 0x000fc40007ffe0ff */
        /* <DEDUP_REMOVED lines=8> */
[----:B-----5:R-:W-:Y:S01]  /*112f0*/  @!P2 IMAD.MOV.U32 R11, RZ, RZ, R143 ;  /* 0x000000ffff0ba224 */ /* 0x020fe200078e008f */
        /* <DEDUP_REMOVED lines=27> */
.L_x_5550:
[----:B------:R-:W-:Y:S05]  /*114b0*/  BSYNC B2 ;  /* 0x0000000000027941 */ /* 0x000fea0003800000 */
.L_x_5523:
[----:B------:R-:W-:Y:S01]  /*114c0*/  IADD3 R204, R134, -0x1, RZ ;  /* 0xffffffff86cc7810 */ /* 0x000fe20007ffe0ff */
[----:B------:R-:W-:Y:S01]  /*114d0*/  IMAD.SHL.U32 R40, R64, 0x40, RZ ;  /* 0x0000004040287824 */ /* 0x000fe200078e00ff */
[----:B------:R-:W-:Y:S01]  /*114e0*/  LEA R202, P4, R144, c[0x0][0x168], 0x1 ;  /* 0x00005a0090ca7a11 */ /* 0x000fe200078808ff */
[----:B------:R-:W-:Y:S01]  /*114f0*/  IMAD R211, R58, 0x10, R59 ;  /* 0x000000103ad37824 */ /* 0x000fe200078e023b */
[----:B-1----:R-:W-:Y:S01]  /*11500*/  SHF.R.S32.HI R4, RZ, 0x4, R141 ;  /* 0x00000004ff047819 */ /* 0x002fe2000001148d */
[----:B------:R-:W-:Y:S01]  /*11510*/  IMAD.SHL.U32 R2, R204, 0x40, RZ ;  /* 0x00000040cc027824 */ /* 0x000fe200078e00ff */
[----:B------:R-:W-:Y:S01]  /*11520*/  LEA.HI.X R201, R144, c[0x0][0x16c], R52, 0x1, P4 ;  /* 0x00005b0090c97a11 */ /* 0x000fe200020f0c34 */
[----:B------:R-:W-:Y:S01]  /*11530*/  IMAD.SHL.U32 R135, R56, 0x2, RZ ;  /* 0x0000000238877824 */ /* 0x000fe200078e00ff */
[----:B------:R-:W-:Y:S01]  /*11540*/  LEA.HI R141, R141, R4, RZ, 0x1 ;  /* 0x000000048d8d7211 */ /* 0x000fe200078f08ff */
[----:B------:R-:W-:Y:S01]  /*11550*/  IMAD.IADD R3, R61, 0x1, -R2 ;  /* 0x000000013d037824 */ /* 0x000fe200078e0a02 */
[----:B------:R-:W-:-:S02]  /*11560*/  LOP3.LUT R40, R40, 0xfffffe00, RZ, 0xc0, !PT ;  /* 0xfffffe0028287812 */ /* 0x000fc400078ec0ff */
[----:B------:R-:W-:Y:S02]  /*11570*/  LOP3.LUT R141, R141, 0xfffffffe, RZ, 0xc0, !PT ;  /* 0xfffffffe8d8d7812 */ /* 0x000fe400078ec0ff */
[-C--:B------:R-:W-:Y:S01]  /*11580*/  ISETP.GE.AND P0, PT, R146, R3.reuse, PT ;  /* 0x000000039200720c */ /* 0x080fe20003f06270 */
[----:B------:R-:W-:Y:S01]  /*11590*/  IMAD R194, R58, 0x400, R40 ;  /* 0x000004003ac27824 */ /* 0x000fe200078e0228 */
[-C--:B------:R-:W-:Y:S01]  /*115a0*/  ISETP.GE.AND P2, PT, R0, R3.reuse, PT ;  /* 0x000000030000720c */ /* 0x080fe20003f46270 */
[----:B------:R-:W-:Y:S01]  /*115b0*/  IMAD.IADD R141, R4, 0x1, -R141 ;  /* 0x00000001048d7824 */ /* 0x000fe200078e0a8d */
[-C--:B------:R-:W-:Y:S02]  /*115c0*/  ISETP.GE.AND P1, PT, R16, R3.reuse, PT ;  /* 0x000000031000720c */ /* 0x080fe40003f26270 */
[-C--:B------:R-:W-:Y:S01]  /*115d0*/  ISETP.GE.AND P5, PT, R0, R3.reuse, PT ;  /* 0x000000030000720c */ /* 0x080fe20003fa6270 */
[----:B------:R-:W-:Y:S01]  /*115e0*/  IMAD.SHL.U32 R0, R60, 0x40, RZ ;  /* 0x000000403c007824 */ /* 0x000fe200078e00ff */
[C---:B------:R-:W-:Y:S01]  /*115f0*/  ISETP.GE.AND P6, PT, R146.reuse, R3, PT ;  /* 0x000000039200720c */ /* 0x040fe20003fc6270 */
[----:B------:R-:W-:Y:S01]  /*11600*/  IMAD.SHL.U32 R146, R146, 0x8, RZ ;  /* 0x0000000892927824 */ /* 0x000fe200078e00ff */
[----:B------:R-:W-:Y:S01]  /*11610*/  LOP3.LUT R135, R135, 0x6, RZ, 0xc0, !PT ;  /* 0x0000000687877812 */ /* 0x000fe200078ec0ff */
[----:B------:R-:W-:Y:S01]  /*11620*/  IMAD.SHL.U32 R4, R141, 0x8, RZ ;  /* 0x000000088d047824 */ /* 0x000fe200078e00ff */
[----:B------:R-:W-:Y:S01]  /*11630*/  LOP3.LUT R7, R0, 0x1c0, RZ, 0xc0, !PT ;  /* 0x000001c000077812 */ /* 0x000fe200078ec0ff */
[----:B------:R-:W-:-:S02]  /*11640*/  @!P0 IMAD.MOV.U32 R203, RZ, RZ, R201 ;  /* 0x000000ffffcb8224 */ /* 0x000fc400078e00c9 */
[C---:B--23--:R-:W-:Y:S02]  /*11650*/  @!P2 LEA R14, P4, R54.reuse, R202, 0x1 ;  /* 0x000000ca360ea211 */ /* 0x04cfe400078808ff */
[----:B------:R-:W-:Y:S01]  /*11660*/  @!P1 IMAD.MOV.U32 R5, RZ, RZ, c[0x0][0x19c] ;  /* 0x00006700ff059624 */ /* 0x000fe200078e00ff */
[----:B------:R-:W-:Y:S01]  /*11670*/  @!PT LDS RZ, [RZ] ;  /* 0x00000000fffff984 */ /* 0x000fe20000000800 */
[----:B------:R-:W-:Y:S01]  /*11680*/  @!PT LDS RZ, [RZ] ;  /* 0x00000000fffff984 */ /* 0x000fe20000000800 */
[----:B------:R-:W-:Y:S01]  /*11690*/  @!PT LDS RZ, [RZ] ;  /* 0x00000000fffff984 */ /* 0x000fe20000000800 */
[----:B------:R1:W-:Y:S01]  /*116a0*/  @!P0 LDGSTS.E.BYPASS.LTC128B.128 [R200+0x6000], [R202.64] ;  /* 0x06000000cac88fae */ /* 0x0003e2000b901d46 */
[----:B------:R-:W-:Y:S01]  /*116b0*/  @!P2 LEA.HI.X R15, R54, R201, R57, 0x1, P4 ;  /* 0x000000c9360fa211 */ /* 0x000fe200020f0c39 */
[----:B----4-:R-:W-:Y:S01]  /*116c0*/  @!P1 IMAD.MOV.U32 R8, RZ, RZ, c[0x0][0x198] ;  /* 0x00006600ff089624 */ /* 0x010fe200078e00ff */
[CC--:B------:R-:W-:Y:S01]  /*116d0*/  ISETP.GE.AND P4, PT, R12.reuse, R3.reuse, PT ;  /* 0x000000030c00720c */ /* 0x0c0fe20003f86270 */
[----:B------:R1:W-:Y:S01]  /*116e0*/  @!P0 LDGSTS.E.BYPASS.LTC128B.128 [R200+0x8000], [R202.64+0x80] ;  /* 0x08000080cac88fae */ /* 0x0003e2000b901d46 */
[----:B-----5:R-:W-:Y:S01]  /*116f0*/  @!P1 IMAD R11, R5, 0x60, RZ ;  /* 0x00000060050b9824 */ /* 0x020fe200078e02ff */
[----:B------:R-:W-:Y:S02]  /*11700*/  LOP3.LUT R146, R7, 0x8, R146, 0xf8, !PT ;  /* 0x0000000807927812 */ /* 0x000fe400078ef892 */
[----:B------:R1:W-:Y:S01]  /*11710*/  @!P0 LDGSTS.E.BYPASS.LTC128B.128 [R200+0xa000], [R202.64+0x100] ;  /* 0x0a000100cac88fae */ /* 0x0003e2000b901d46 */
[----:B------:R-:W-:-:S02]  /*11720*/  ISETP.GE.AND P0, PT, R12, R3, PT ;  /* 0x000000030c00720c */ /* 0x000fc40003f06270 */
[----:B------:R-:W-:Y:S01]  /*11730*/  SHF.R.U32.HI R7, RZ, 0x3, R7 ;  /* 0x00000003ff077819 */ /* 0x000fe20000011607 */
[----:B------:R2:W-:Y:S03]  /*11740*/  @!P2 LDGSTS.E.BYPASS.LTC128B.128 [R200+0x6800], [R14.64] ;  /* 0x068000000ec8afae */ /* 0x0005e6000b901d46 */
[----:B------:R-:W-:Y:S01]  /*11750*/  LOP3.LUT R146, R146, R7, RZ, 0x3c, !PT ;  /* 0x0000000792927212 */ /* 0x000fe200078e3cff */
[----:B------:R2:W-:Y:S01]  /*11760*/  @!P2 LDGSTS.E.BYPASS.LTC128B.128 [R200+0x8800], [R14.64+0x80] ;  /* 0x088000800ec8afae */ /* 0x0005e2000b901d46 */
[----:B------:R-:W-:-:S03]  /*11770*/  IMAD.SHL.U32 R7, R140, 0x40, RZ ;  /* 0x000000408c077824 */ /* 0x000fc600078e00ff */
[----:B------:R2:W-:Y:S01]  /*11780*/  @!P2 LDGSTS.E.BYPASS.LTC128B.128 [R200+0xa800], [R14.64+0x100] ;  /* 0x0a8001000ec8afae */ /* 0x0005e2000b901d46 */
[----:B------:R-:W-:Y:S01]  /*11790*/  IMAD R193, R141, 0x200, R146 ;  /* 0x000002008dc17824 */ /* 0x000fe200078e0292 */
[----:B------:R-:W-:Y:S01]  /*117a0*/  LOP3.LUT R7, R7, 0x1c0, RZ, 0xc0, !PT ;  /* 0x000001c007077812 */ /* 0x000fe200078ec0ff */
[----:B------:R-:W-:Y:S02]  /*117b0*/  @!P0 IMAD.MOV.U32 R0, RZ, RZ, c[0x0][0x198] ;  /* 0x00006600ff008624 */ /* 0x000fe400078e00ff */
[----:B------:R-:W-:Y:S01]  /*117c0*/  @!P0 IMAD.MOV.U32 R5, RZ, RZ, c[0x0][0x19c] ;  /* 0x00006700ff058624 */ /* 0x000fe200078e00ff */
[----:B------:R-:W-:Y:S01]  /*117d0*/  LOP3.LUT R4, R7, 0x8, R4, 0xf8, !PT ;  /* 0x0000000807047812 */ /* 0x000fe200078ef804 */
[----:B------:R-:W-:Y:S01]  /*117e0*/  IMAD.SHL.U32 R193, R193, 0x2, RZ ;  /* 0x00000002c1c17824 */ /* 0x000fe200078e00ff */
[----:B------:R-:W-:Y:S02]  /*117f0*/  @!P0 LEA R10, P2, R0, R202, 0x6 ;  /* 0x000000ca000a8211 */ /* 0x000fe400078430ff */
[----:B------:R-:W-:-:S02]  /*11800*/  SHF.R.U32.HI R7, RZ, 0x3, R7 ;  /* 0x00000003ff077819 */ /* 0x000fc40000011607 */
[----:B------:R-:W-:Y:S01]  /*11810*/  IADD3 R191, R193, 0x6020, RZ ;  /* 0x00006020c1bf7810 */ /* 0x000fe20007ffe0ff */
[----:B-1----:R-:W-:-:S04]  /*11820*/  @!P1 IMAD.MOV.U32 R203, RZ, RZ, R201 ;  /* 0x000000ffffcb9224 */ /* 0x002fc800078e00c9 */
[----:B------:R-:W-:-:S04]  /*11830*/  @!P1 IMAD.WIDE.U32 R8, R8, 0x60, R202 ;  /* 0x0000006008089825 */ /* 0x000fc800078e00ca */
[----:B------:R-:W-:Y:S01]  /*11840*/  @!P1 IMAD.IADD R9, R9, 0x1, R11 ;  /* 0x0000000109099824 */ /* 0x000fe200078e020b */
[----:B------:R-:W-:Y:S02]  /*11850*/  @!P0 LEA.HI.X R11, R0, R201, R5, 0x6, P2 ;  /* 0x000000c9000b8211 */ /* 0x000fe400010f3405 */
[----:B------:R-:W-:Y:S01]  /*11860*/  ISETP.GE.AND P2, PT, R16, R3, PT ;  /* 0x000000031000720c */ /* 0x000fe20003f46270 */
[----:B------:R-:W-:Y:S02]  /*11870*/  @!P4 IMAD.MOV.U32 R3, RZ, RZ, c[0x0][0x1a4] ;  /* 0x00006900ff03c624 */ /* 0x000fe400078e00ff */
[----:B------:R1:W-:Y:S04]  /*11880*/  @!P0 LDGSTS.E.BYPASS.LTC128B.128 [R200+0x7000], [R10.64] ;  /* 0x070000000ac88fae */ /* 0x0003e8000b901d46 */
[----:B------:R1:W-:Y:S04]  /*11890*/  @!P0 LDGSTS.E.BYPASS.LTC128B.128 [R200+0x9000], [R10.64+0x80] ;  /* 0x090000800ac88fae */ /* 0x0003e8000b901d46 */
[----:B------:R1:W-:Y:S01]  /*118a0*/  @!P0 LDGSTS.E.BYPASS.LTC128B.128 [R200+0xb000], [R10.64+0x100] ;  /* 0x0b0001000ac88fae */ /* 0x0003e2000b901d46 */
[----:B------:R-:W-:Y:S01]  /*118b0*/  LEA R206, P0, R136, c[0x0][0x170], 0x1 ;  /* 0x00005c0088ce7a11 */ /* 0x000fe200078008ff */
[----:B------:R-:W-:-:S02]  /*118c0*/  @!P2 IMAD.MOV.U32 R0, RZ, RZ, c[0x0][0x1a0] ;  /* 0x00006800ff00a624 */ /* 0x000fc400078e00ff */
[----:B------:R3:W-:Y:S01]  /*118d0*/  @!P1 LDGSTS.E.BYPASS.LTC128B.128 [R200+0x7800], [R8.64] ;  /* 0x0780000008c89fae */ /* 0x0007e2000b901d46 */
[----:B------:R-:W-:Y:S01]  /*118e0*/  LEA.HI.X R205, R136, c[0x0][0x174], R133, 0x1, P0 ;  /* 0x00005d0088cd7a11 */ /* 0x000fe200000f0c85 */
[----:B------:R-:W-:Y:S02]  /*118f0*/  @!P2 IMAD.MOV.U32 R5, RZ, RZ, c[0x0][0x1a4] ;  /* 0x00006900ff05a624 */ /* 0x000fe400078e00ff */
[----:B------:R3:W-:Y:S02]  /*11900*/  @!P1 LDGSTS.E.BYPASS.LTC128B.128 [R200+0x9800], [R8.64+0x80] ;  /* 0x0980008008c89fae */ /* 0x0007e4000b901d46 */
[----:B------:R-:W-:Y:S02]  /*11910*/  @!P2 IMAD.MOV.U32 R207, RZ, RZ, R205 ;  /* 0x000000ffffcfa224 */ /* 0x000fe400078e00cd */
[----:B------:R3:W-:Y:S01]  /*11920*/  @!P1 LDGSTS.E.BYPASS.LTC128B.128 [R200+0xb800], [R8.64+0x100] ;  /* 0x0b80010008c89fae */ /* 0x0007e2000b901d46 */
[----:B------:R-:W-:-:S03]  /*11930*/  @!P2 IMAD R5, R5, 0x60, RZ ;  /* 0x000000600505a824 */ /* 0x000fc600078e02ff */
[----:B------:R-:W0:Y:S01]  /*11940*/  LDGDEPBAR ;  /* 0x00000000000079af */ /* 0x000e220000000000 */
[----:B-1----:R-:W-:-:S04]  /*11950*/  @!P2 IMAD.WIDE.U32 R10, R0, 0x60, R206 ;  /* 0x00000060000aa825 */ /* 0x002fc800078e00ce */
[----:B------:R-:W-:Y:S02]  /*11960*/  @!P4 IMAD.MOV.U32 R0, RZ, RZ, c[0x0][0x1a0] ;  /* 0x00006800ff00c624 */ /* 0x000fe400078e00ff */
[----:B------:R-:W-:Y:S02]  /*11970*/  @!P6 IMAD.MOV.U32 R207, RZ, RZ, R205 ;  /* 0x000000ffffcfe224 */ /* 0x000fe400078e00cd */
[----:B------:R-:W-:Y:S01]  /*11980*/  @!P2 IMAD.IADD R5, R11, 0x1, R5 ;  /* 0x000000010b05a824 */ /* 0x000fe200078e0205 */
[-C--:B------:R-:W-:Y:S02]  /*11990*/  @!P4 LEA R12, P0, R0, R206.reuse, 0x6 ;  /* 0x000000ce000cc211 */ /* 0x080fe400078030ff */
[----:B---3--:R-:W-:Y:S01]  /*119a0*/  @!P5 LEA R8, P1, R63, R206, 0x1 ;  /* 0x000000ce3f08d211 */ /* 0x008fe200078208ff */
[----:B------:R-:W-:-:S04]  /*119b0*/  DEPBAR.LE SB0, 0x0 ;  /* 0x000080000000791a */ /* 0x000fc80000000000 */
[----:B------:R-:W-:Y:S01]  /*119c0*/  BAR.SYNC.DEFER_BLOCKING 0x0 ;  /* 0x0000000000007b1d */ /* 0x000fe20000010000 */
[-C--:B------:R-:W-:Y:S02]  /*119d0*/  @!P5 LEA.HI.X R9, R63, R205.reuse, R62, 0x1, P1 ;  /* 0x000000cd3f09d211 */ /* 0x080fe400008f0c3e */
[----:B------:R-:W-:Y:S02]  /*119e0*/  @!P4 LEA.HI.X R13, R0, R205, R3, 0x6, P0 ;  /* 0x000000cd000dc211 */ /* 0x000fe400000f3403 */
[----:B------:R-:W-:Y:S01]  /*119f0*/  LOP3.LUT R3, R4, R7, RZ, 0x3c, !PT ;  /* 0x0000000704037212 */ /* 0x000fe200078e3cff */
[----:B------:R-:W-:Y:S01]  /*11a00*/  @!P2 IMAD.MOV.U32 R4, RZ, RZ, R10 ;  /* 0x000000ffff04a224 */ /* 0x000fe200078e000a */
[----:B------:R-:W-:-:S03]  /*11a10*/  IADD3 R0, R193, 0x6000, RZ ;  /* 0x00006000c1007810 */ /* 0x000fc60007ffe0ff */
[----:B------:R-:W-:-:S04]  /*11a20*/  IMAD.IADD R194, R3, 0x1, R194 ;  /* 0x0000000103c27824 */ /* 0x000fc800078e02c2 */
[----:B------:R-:W-:-:S04]  /*11a30*/  IMAD.SHL.U32 R194, R194, 0x2, RZ ;  /* 0x00000002c2c27824 */ /* 0x000fc800078e00ff */
[--C-:B------:R-:W-:Y:S02]  /*11a40*/  IMAD R192, R45, 0x2, R194.reuse ;  /* 0x000000022dc07824 */ /* 0x100fe400078e02c2 */
[C---:B------:R-:W-:Y:S02]  /*11a50*/  IMAD R190, R43.reuse, 0x2, R194 ;  /* 0x000000022bbe7824 */ /* 0x040fe400078e02c2 */
[----:B------:R-:W-:Y:S01]  /*11a60*/  IMAD R189, R43, 0x2, R192 ;  /* 0x000000022bbd7824 */ /* 0x000fe200078e02c0 */
        /* <DEDUP_REMOVED lines=36> */
[----:B------:R-:W-:-:S03]  /*11cb0*/  R2P PR, R60, 0x6 ;  /* 0x000000063c007804 */ /* 0x000fc60000000000 */
[----:B---3--:R-:W-:Y:S04]  /*11cc0*/  LDSM.16.M88.4 R8, [R194] ;  /* 0x00000000c208783b */ /* 0x008fe80000000200 */
[----:B------:R-:W4:Y:S04]  /*11cd0*/  LDSM.16.M88.4 R72, [R193+0x6000] ;  /* 0x00600000c148783b */ /* 0x000f280000000200 */
[----:B------:R-:W3:Y:S02]  /*11ce0*/  LDSM.16.M88.4 R64, [R193+0x6800] ;  /* 0x00680000c140783b */ /* 0x000ee40000000200 */
[----:B------:R-:W-:Y:S01]  /*11cf0*/  @P1 IADD3 R191, R0, -0x20, RZ ;  /* 0xffffffe000bf1810 */ /* 0x000fe20007ffe0ff */
[----:B------:R-:W-:Y:S01]  /*11d00*/  IMAD.MOV.U32 R0, RZ, RZ, 0x40 ;  /* 0x00000040ff007424 */ /* 0x000fe200078e00ff */
[----:B------:R-:W1:Y:S02]  /*11d10*/  LDSM.16.M88.4 R36, [R193+0x7000] ;  /* 0x00700000c124783b */ /* 0x000e640000000200 */
[----:B------:R-:W-:-:S02]  /*11d20*/  IADD3 R183, R191, 0x800, RZ ;  /* 0x00000800bfb77810 */ /* 0x000fc40007ffe0ff */
[----:B------:R-:W1:Y:S01]  /*11d30*/  LDSM.16.M88.4 R84, [R193+0x7800] ;  /* 0x00780000c154783b */ /* 0x000e620000000200 */
[----:B------:R-:W-:Y:S02]  /*11d40*/  SEL R0, R0, 0xffffffc0, !P2 ;  /* 0xffffffc000007807 */ /* 0x000fe40005000000 */
[C---:B------:R-:W-:Y:S01]  /*11d50*/  IADD3 R182, R191.reuse, 0x1000, RZ ;  /* 0x00001000bfb67810 */ /* 0x040fe20007ffe0ff */
[----:B------:R-:W-:Y:S01]  /*11d60*/  LDSM.16.M88.4 R28, [R192] ;  /* 0x00000000c01c783b */ /* 0x000fe20000000200 */
[----:B------:R-:W-:Y:S01]  /*11d70*/  IADD3 R181, R191, 0x1800, RZ ;  /* 0x00001800bfb57810 */ /* 0x000fe20007ffe0ff */
[----:B------:R-:W-:Y:S01]  /*11d80*/  IMAD.IADD R187, R193, 0x1, R0 ;  /* 0x00000001c1bb7824 */ /* 0x000fe200078e0200 */
[C---:B------:R-:W-:Y:S01]  /*11d90*/  IADD3 R179, R191.reuse, 0x2000, RZ ;  /* 0x00002000bfb37810 */ /* 0x040fe20007ffe0ff */
[----:B------:R-:W1:Y:S01]  /*11da0*/  LDSM.16.M88.4 R20, [R191] ;  /* 0x00000000bf14783b */ /* 0x000e620000000200 */
[----:B------:R-:W-:Y:S01]  /*11db0*/  IMAD.IADD R180, R0, 0x1, R191 ;  /* 0x0000000100b47824 */ /* 0x000fe200078e02bf */
[----:B------:R-:W-:-:S02]  /*11dc0*/  IADD3 R178, R191, 0x2800, RZ ;  /* 0x00002800bfb27810 */ /* 0x000fc40007ffe0ff */
[----:B------:R-:W1:Y:S01]  /*11dd0*/  LDSM.16.M88.4 R16, [R191+0x800] ;  /* 0x00080000bf10783b */ /* 0x000e620000000200 */
[C---:B------:R-:W-:Y:S02]  /*11de0*/  IADD3 R177, R191.reuse, 0x3000, RZ ;  /* 0x00003000bfb17810 */ /* 0x040fe40007ffe0ff */
[C---:B------:R-:W-:Y:S01]  /*11df0*/  IADD3 R176, R191.reuse, 0x3800, RZ ;  /* 0x00003800bfb07810 */ /* 0x040fe20007ffe0ff */
[----:B------:R-:W1:Y:S01]  /*11e00*/  LDSM.16.M88.4 R80, [R191+0x1000] ;  /* 0x00100000bf50783b */ /* 0x000e620000000200 */
[C---:B------:R-:W-:Y:S02]  /*11e10*/  IADD3 R175, R191.reuse, 0x4000, RZ ;  /* 0x00004000bfaf7810 */ /* 0x040fe40007ffe0ff */
[C---:B------:R-:W-:Y:S01]  /*11e20*/  IADD3 R174, R191.reuse, 0x4800, RZ ;  /* 0x00004800bfae7810 */ /* 0x040fe20007ffe0ff */
[----:B------:R-:W1:Y:S01]  /*11e30*/  LDSM.16.M88.4 R76, [R191+0x1800] ;  /* 0x00180000bf4c783b */ /* 0x000e620000000200 */
[C---:B------:R-:W-:Y:S02]  /*11e40*/  IADD3 R173, R191.reuse, 0x5000, RZ ;  /* 0x00005000bfad7810 */ /* 0x040fe40007ffe0ff */
[----:B------:R-:W-:Y:S01]  /*11e50*/  IADD3 R172, R191, 0x5800, RZ ;  /* 0x00005800bfac7810 */ /* 0x000fe20007ffe0ff */
[----:B--2---:R-:W-:Y:S01]  /*11e60*/  LDSM.16.M88.4 R12, [R190] ;  /* 0x00000000be0c783b */ /* 0x004fe20000000200 */
[C---:B----4-:R-:W-:Y:S03]  /*11e70*/  HMMA.16816.F32 R4, R8.reuse, R72, RZ ;  /* 0x000000480804723c */ /* 0x050fe600000018ff */
[----:B------:R-:W-:Y:S04]  /*11e80*/  LDSM.16.M88.4 R24, [R187+0x6000] ;  /* 0x00600000bb18783b */ /* 0x000fe80000000200 */
[----:B------:R-:W-:Y:S01]  /*11e90*/  LDSM.16.M88.4 R96, [R187+0x7800] ;  /* 0x00780000bb60783b */ /* 0x000fe20000000200 */
[C---:B---3--:R-:W-:Y:S03]  /*11ea0*/  HMMA.16816.F32 R68, R8.reuse, R64, RZ ;  /* 0x000000400844723c */ /* 0x048fe600000018ff */
[----:B------:R-:W-:Y:S04]  /*11eb0*/  LDSM.16.M88.4 R92, [R189] ;  /* 0x00000000bd5c783b */ /* 0x000fe80000000200 */
[----:B------:R-:W-:Y:S01]  /*11ec0*/  LDSM.16.M88.4 R88, [R180] ;  /* 0x00000000b458783b */ /* 0x000fe20000000200 */
[C---:B------:R-:W-:Y:S03]  /*11ed0*/  HMMA.16816.F32 R72, R8.reuse, R74, RZ ;  /* 0x0000004a0848723c */ /* 0x040fe600000018ff */
[----:B------:R-:W0:Y:S05]  /*11ee0*/  LDGDEPBAR ;  /* 0x00000000000079af */ /* 0x000e2a0000000000 */
[C---:B------:R-:W-:Y:S08]  /*11ef0*/  HMMA.16816.F32 R64, R8.reuse, R66, RZ ;  /* 0x000000420840723c */ /* 0x040ff000000018ff */
[C---:B-1----:R-:W-:Y:S08]  /*11f00*/  HMMA.16816.F32 R48, R8.reuse, R36, RZ ;  /* 0x000000240830723c */ /* 0x042ff000000018ff */
[C---:B------:R-:W-:Y:S08]  /*11f10*/  HMMA.16816.F32 R36, R8.reuse, R38, RZ ;  /* 0x000000260824723c */ /* 0x040ff000000018ff */
[C---:B------:R-:W-:Y:S08]  /*11f20*/  HMMA.16816.F32 R32, R8.reuse, R84, RZ ;  /* 0x000000540820723c */ /* 0x040ff000000018ff */
[----:B------:R-:W-:Y:S01]  /*11f30*/  HMMA.16816.F32 R8, R8, R86, RZ ;  /* 0x000000560808723c */ /* 0x000fe200000018ff */
[----:B------:R-:W-:Y:S07]  /*11f40*/  LDSM.16.M88.4 R84, [R180+0x800] ;  /* 0x00080000b454783b */ /* 0x000fee0000000200 */
[C---:B------:R-:W-:Y:S08]  /*11f50*/  HMMA.16816.F32 R4, R28.reuse, R20, R4 ;  /* 0x000000141c04723c */ /* 0x040ff00000001804 */
[C---:B------:R-:W-:Y:S01]  /*11f60*/  HMMA.16816.F32 R72, R28.reuse, R22, R72 ;  /* 0x000000161c48723c */ /* 0x040fe20000001848 */
[----:B------:R-:W1:Y:S07]  /*11f70*/  LDSM.16.M88.4 R20, [R187+0x6800] ;  /* 0x00680000bb14783b */ /* 0x000e6e0000000200 */
[C---:B------:R-:W-:Y:S08]  /*11f80*/  HMMA.16816.F32 R68, R28.reuse, R16, R68 ;  /* 0x000000101c44723c */ /* 0x040ff00000001844 */
[C---:B------:R-:W-:Y:S01]  /*11f90*/  HMMA.16816.F32 R64, R28.reuse, R18, R64 ;  /* 0x000000121c40723c */ /* 0x040fe20000001840 */
[----:B------:R-:W2:Y:S07]  /*11fa0*/  LDSM.16.M88.4 R16, [R187+0x7000] ;  /* 0x00700000bb10783b */ /* 0x000eae0000000200 */
[C---:B------:R-:W-:Y:S08]  /*11fb0*/  HMMA.16816.F32 R48, R28.reuse, R80, R48 ;  /* 0x000000501c30723c */ /* 0x040ff00000001830 */
        /* <DEDUP_REMOVED lines=9> */
[C---:B--2---:R-:W-:Y:S08]  /*12050*/  HMMA.16816.F32 R48, R12.reuse, R16, R48 ;  /* 0x000000100c30723c */ /* 0x044ff00000001830 */
[C---:B------:R-:W-:Y:S01]  /*12060*/  HMMA.16816.F32 R36, R12.reuse, R18, R36 ;  /* 0x000000120c24723c */ /* 0x040fe20000001824 */
[----:B------:R-:W2:Y:S07]  /*12070*/  LDSM.16.M88.4 R16, [R193+0x9000] ;  /* 0x00900000c110783b */ /* 0x000eae0000000200 */
[C---:B------:R-:W-:Y:S08]  /*12080*/  HMMA.16816.F32 R4, R12.reuse, R24, R4 ;  /* 0x000000180c04723c */ /* 0x040ff00000001804 */
[C---:B------:R-:W-:Y:S01]  /*12090*/  HMMA.16816.F32 R72, R12.reuse, R26, R72 ;  /* 0x0000001a0c48723c */ /* 0x040fe20000001848 */
[----:B------:R-:W-:Y:S07]  /*120a0*/  LDSM.16.M88.4 R24, [R193+0x8000] ;  /* 0x00800000c118783b */ /* 0x000fee0000000200 */
[C---:B------:R-:W-:Y:S08]  /*120b0*/  HMMA.16816.F32 R32, R12.reuse, R96, R32 ;  /* 0x000000600c20723c */ /* 0x040ff00000001820 */
[----:B------:R-:W-:Y:S01]  /*120c0*/  HMMA.16816.F32 R8, R12, R98, R8 ;  /* 0x000000620c08723c */ /* 0x000fe20000001808 */
[----:B------:R-:W1:Y:S07]  /*120d0*/  LDSM.16.M88.4 R12, [R193+0x9800] ;  /* 0x00980000c10c783b */ /* 0x000e6e0000000200 */
[C---:B------:R-:W-:Y:S08]  /*120e0*/  HMMA.16816.F32 R68, R92.reuse, R84, R68 ;  /* 0x000000545c44723c */ /* 0x040ff00000001844 */
[C---:B------:R-:W-:Y:S01]  /*120f0*/  HMMA.16816.F32 R64, R92.reuse, R86, R64 ;  /* 0x000000565c40723c */ /* 0x040fe20000001840 */
[----:B------:R-:W-:Y:S07]  /*12100*/  LDSM.16.M88.4 R84, [R192+0x2000] ;  /* 0x00200000c054783b */ /* 0x000fee0000000200 */
[C---:B---3--:R-:W-:Y:S08]  /*12110*/  HMMA.16816.F32 R48, R92.reuse, R80, R48 ;  /* 0x000000505c30723c */ /* 0x048ff00000001830 */
[C---:B------:R-:W-:Y:S01]  /*12120*/  HMMA.16816.F32 R36, R92.reuse, R82, R36 ;  /* 0x000000525c24723c */ /* 0x040fe20000001824 */
[----:B------:R-:W-:Y:S07]  /*12130*/  LDSM.16.M88.4 R80, [R191+0x2000] ;  /* 0x00200000bf50783b */ /* 0x000fee0000000200 */
[C---:B------:R-:W-:Y:S08]  /*12140*/  HMMA.16816.F32 R4, R92.reuse, R88, R4 ;  /* 0x000000585c04723c */ /* 0x040ff00000001804 */
[C---:B------:R-:W-:Y:S08]  /*12150*/  HMMA.16816.F32 R72, R92.reuse, R90, R72 ;  /* 0x0000005a5c48723c */ /* 0x040ff00000001848 */
[C---:B----4-:R-:W-:Y:S01]  /*12160*/  HMMA.16816.F32 R88, R92.reuse, R76, R32 ;  /* 0x0000004c5c58723c */ /* 0x050fe20000001820 */
[----:B------:R-:W-:Y:S07]  /*12170*/  LDSM.16.M88.4 R32, [R191+0x2800] ;  /* 0x00280000bf20783b */ /* 0x000fee0000000200 */
[----:B------:R-:W-:Y:S01]  /*12180*/  HMMA.16816.F32 R76, R92, R78, R8 ;  /* 0x0000004e5c4c723c */ /* 0x000fe20000001808 */
[----:B------:R-:W3:Y:S07]  /*12190*/  LDSM.16.M88.4 R8, [R191+0x3000] ;  /* 0x00300000bf08783b */ /* 0x000eee0000000200 */
[C---:B-1----:R-:W-:Y:S08]  /*121a0*/  HMMA.16816.F32 R68, R28.reuse, R20, R68 ;  /* 0x000000141c44723c */ /* 0x042ff00000001844 */
[C---:B------:R-:W-:Y:S01]  /*121b0*/  HMMA.16816.F32 R64, R28.reuse, R22, R64 ;  /* 0x000000161c40723c */ /* 0x040fe20000001840 */
[----:B------:R-:W1:Y:S07]  /*121c0*/  LDSM.16.M88.4 R20, [R191+0x3800] ;  /* 0x00380000bf14783b */ /* 0x000e6e0000000200 */
        /* <DEDUP_REMOVED lines=30> */
[C---:B------:R-:W-:Y:S01]  /*123b0*/  HMMA.16816.F32 R36, R24.reuse, R14, R36 ;  /* 0x0000000e1824723c */ /* 0x040fe20000001824 */
[----:B------:R-:W3:Y:S07]  /*123c0*/  LDSM.16.M88.4 R12, [R193+0xa000] ;  /* 0x00a00000c10c783b */ /* 0x000eee0000000200 */
[C---:B------:R-:W-:Y:S08]  /*123d0*/  HMMA.16816.F32 R68, R24.reuse, R28, R68 ;  /* 0x0000001c1844723c */ /* 0x040ff00000001844 */
[----:B------:R-:W-:Y:S01]  /*123e0*/  HMMA.16816.F32 R64, R24, R30, R64 ;  /* 0x0000001e1840723c */ /* 0x000fe20000001840 */
[----:B------:R-:W4:Y:S04]  /*123f0*/  LDSM.16.M88.4 R24, [R193+0xa800] ;  /* 0x00a80000c118783b */ /* 0x000f280000000200 */
[----:B------:R-:W3:Y:S03]  /*12400*/  LDSM.16.M88.4 R28, [R193+0xb000] ;  /* 0x00b00000c11c783b */ /* 0x000ee60000000200 */
[C---:B-1----:R-:W-:Y:S08]  /*12410*/  HMMA.16816.F32 R4, R80.reuse, R32, R4 ;  /* 0x000000205004723c */ /* 0x042ff00000001804 */
[C---:B------:R-:W-:Y:S01]  /*12420*/  HMMA.16816.F32 R72, R80.reuse, R34, R72 ;  /* 0x000000225048723c */ /* 0x040fe20000001848 */
[----:B------:R-:W-:Y:S07]  /*12430*/  LDSM.16.M88.4 R32, [R192+0x4000] ;  /* 0x00400000c020783b */ /* 0x000fee0000000200 */
[C---:B--2---:R-:W-:Y:S08]  /*12440*/  HMMA.16816.F32 R88, R80.reuse, R8, R88 ;  /* 0x000000085058723c */ /* 0x044ff00000001858 */
[C---:B------:R-:W-:Y:S01]  /*12450*/  HMMA.16816.F32 R76, R80.reuse, R10, R76 ;  /* 0x0000000a504c723c */ /* 0x040fe2000000184c */
[----:B------:R-:W1:Y:S07]  /*12460*/  LDSM.16.M88.4 R8, [R191+0x4000] ;  /* 0x00400000bf08783b */ /* 0x000e6e0000000200 */
        /* <DEDUP_REMOVED lines=10> */
[C---:B----4-:R-:W-:Y:S08]  /*12510*/  HMMA.16816.F32 R68, R16.reuse, R24, R68 ;  /* 0x000000181044723c */ /* 0x050ff00000001844 */
[C---:B------:R-:W-:Y:S01]  /*12520*/  HMMA.16816.F32 R64, R16.reuse, R26, R64 ;  /* 0x0000001a1040723c */ /* 0x040fe20000001840 */
[----:B------:R-:W-:Y:S07]  /*12530*/  LDSM.16.M88.4 R24, [R191+0x5800] ;  /* 0x00580000bf18783b */ /* 0x000fee0000000200 */
[C---:B------:R-:W-:Y:S08]  /*12540*/  HMMA.16816.F32 R48, R16.reuse, R28, R48 ;  /* 0x0000001c1030723c */ /* 0x040ff00000001830 */
[----:B------:R-:W-:Y:S01]  /*12550*/  HMMA.16816.F32 R36, R16, R30, R36 ;  /* 0x0000001e1024723c */ /* 0x000fe20000001824 */
[----:B------:R-:W4:Y:S07]  /*12560*/  LDSM.16.M88.4 R28, [R191+0x5000] ;  /* 0x00500000bf1c783b */ /* 0x000f2e0000000200 */
[C---:B-1----:R-:W-:Y:S08]  /*12570*/  HMMA.16816.F32 R4, R32.reuse, R8, R4 ;  /* 0x000000082004723c */ /* 0x042ff00000001804 */
[----:B------:R-:W-:Y:S01]  /*12580*/  HMMA.16816.F32 R72, R32, R10, R72 ;  /* 0x0000000a2048723c */ /* 0x000fe20000001848 */
[----:B------:R-:W1:Y:S07]  /*12590*/  LDSM.16.M88.4 R8, [R187+0xa800] ;  /* 0x00a80000bb08783b */ /* 0x000e6e0000000200 */
[C---:B--2---:R-:W-:Y:S08]  /*125a0*/  HMMA.16816.F32 R88, R16.reuse, R20, R88 ;  /* 0x000000141058723c */ /* 0x044ff00000001858 */
[----:B------:R-:W-:Y:S01]  /*125b0*/  HMMA.16816.F32 R76, R16, R22, R76 ;  /* 0x00000016104c723c */ /* 0x000fe2000000184c */
[----:B------:R-:W2:Y:S04]  /*125c0*/  LDSM.16.M88.4 R16, [R187+0xb000] ;  /* 0x00b00000bb10783b */ /* 0x000ea80000000200 */
[----:B------:R-:W-:Y:S03]  /*125d0*/  LDSM.16.M88.4 R20, [R180+0x4000] ;  /* 0x00400000b414783b */ /* 0x000fe60000000200 */
[C---:B---3--:R-:W-:Y:S08]  /*125e0*/  HMMA.16816.F32 R68, R32.reuse, R12, R68 ;  /* 0x0000000c2044723c */ /* 0x048ff00000001844 */
[C---:B------:R-:W-:Y:S01]  /*125f0*/  HMMA.16816.F32 R64, R32.reuse, R14, R64 ;  /* 0x0000000e2040723c */ /* 0x040fe20000001840 */
[----:B------:R-:W3:Y:S07]  /*12600*/  LDSM.16.M88.4 R12, [R187+0xb800] ;  /* 0x00b80000bb0c783b */ /* 0x000eee0000000200 */
[C---:B----4-:R-:W-:Y:S08]  /*12610*/  HMMA.16816.F32 R48, R32.reuse, R28, R48 ;  /* 0x0000001c2030723c */ /* 0x050ff00000001830 */
[C---:B------:R-:W-:Y:S08]  /*12620*/  HMMA.16816.F32 R88, R32.reuse, R24, R88 ;  /* 0x000000182058723c */ /* 0x040ff00000001858 */
[----:B------:R-:W-:Y:S08]  /*12630*/  HMMA.16816.F32 R76, R32, R26, R76 ;  /* 0x0000001a204c723c */ /* 0x000ff0000000184c */
[C---:B------:R-:W-:Y:S01]  /*12640*/  HMMA.16816.F32 R24, R80.reuse, R84, R4 ;  /* 0x000000545018723c */ /* 0x040fe20000001804 */
[----:B------:R-:W4:Y:S07]  /*12650*/  LDSM.16.M88.4 R4, [R189+0x4000] ;  /* 0x00400000bd04783b */ /* 0x000f2e0000000200 */
[C---:B-1----:R-:W-:Y:S07]  /*12660*/  HMMA.16816.F32 R68, R80.reuse, R8, R68 ;  /* 0x000000085044723c */ /* 0x042fee0000001844 */
[----:B------:R-:W-:Y:S01]  /*12670*/  SHF.R.S32.HI R9, RZ, 0x1f, R56 ;  /* 0x0000001fff097819 */ /* 0x000fe20000011438 */
[----:B------:R-:W-:Y:S03]  /*12680*/  HMMA.16816.F32 R64, R80, R10, R64 ;  /* 0x0000000a5040723c */ /* 0x000fe60000001840 */
[----:B------:R-:W-:-:S04]  /*12690*/  LEA.HI R0, R9, R56, RZ, 0x5 ;  /* 0x0000003809007211 */ /* 0x000fc800078f28ff */
[----:B------:R-:W-:Y:S01]  /*126a0*/  LOP3.LUT R9, R0, 0xffffffe0, RZ, 0xc0, !PT ;  /* 0xffffffe000097812 */ /* 0x000fe200078ec0ff */
[----:B------:R-:W-:Y:S04]  /*126b0*/  HMMA.16816.F32 R36, R32, R30, R36 ;  /* 0x0000001e2024723c */ /* 0x000fe80000001824 */
[----:B------:R-:W-:Y:S02]  /*126c0*/  IMAD.IADD R0, R56, 0x1, -R9 ;  /* 0x0000000138007824 */ /* 0x000fe400078e0a09 */
[----:B------:R-:W1:Y:S02]  /*126d0*/  LDSM.16.M88.4 R8, [R180+0x4800] ;  /* 0x00480000b408783b */ /* 0x000e640000000200 */
[C---:B--2---:R-:W-:Y:S07]  /*126e0*/  HMMA.16816.F32 R48, R80.reuse, R16, R48 ;  /* 0x000000105030723c */ /* 0x044fee0000001830 */
[----:B------:R-:W-:Y:S01]  /*126f0*/  SHF.R.S32.HI R17, RZ, 0x1f, R0 ;  /* 0x0000001fff117819 */ /* 0x000fe20000011400 */
[----:B---3--:R-:W-:Y:S03]  /*12700*/  HMMA.16816.F32 R88, R80, R12, R88 ;  /* 0x0000000c5058723c */ /* 0x008fe60000001858 */
[----:B------:R-:W-:-:S04]  /*12710*/  LEA.HI R0, R17, R0, RZ, 0x2 ;  /* 0x0000000011007211 */ /* 0x000fc800078f10ff */
[----:B------:R-:W-:Y:S01]  /*12720*/  SHF.R.S32.HI R12, RZ, 0x2, R0 ;  /* 0x00000002ff0c7819 */ /* 0x000fe20000011400 */
[----:B------:R-:W-:Y:S01]  /*12730*/  HMMA.16816.F32 R72, R80, R86, R72 ;  /* 0x000000565048723c */ /* 0x000fe20000001848 */
[----:B------:R-:W-:-:S03]  /*12740*/  IADD3 R0, R61, 0x1, -R196 ;  /* 0x000000013d007810 */ /* 0x000fc60007ffe8c4 */
[----:B------:R-:W-:Y:S01]  /*12750*/  IMAD.IADD R211, R12, 0x1, R211 ;  /* 0x000000010cd37824 */ /* 0x000fe200078e02d3 */
[----:B------:R-:W-:Y:S02]  /*12760*/  IADD3 R0, R0, c[0x0][0x2e8], RZ ;  /* 0x0000ba0000007a10 */ /* 0x000fe40007ffe0ff */
[----:B------:R-:W-:Y:S01]  /*12770*/  IADD3 R12, R61, -c[0x0][0x2e4], -R196 ;  /* 0x8000b9003d0c7a10 */ /* 0x000fe20007ffe8c4 */
[----:B----4-:R-:W-:Y:S01]  /*12780*/  HMMA.16816.F32 R24, R4, R20, R24 ;  /* 0x000000140418723c */ /* 0x010fe20000001818 */
[C---:B------:R-:W-:Y:S01]  /*12790*/  IADD3 R210, R211.reuse, 0x8, RZ ;  /* 0x00000008d3d27810 */ /* 0x040fe20007ffe0ff */
[C---:B------:R-:W-:Y:S02]  /*127a0*/  IMAD.IADD R208, R211.reuse, 0x1, R0 ;  /* 0x00000001d3d07824 */ /* 0x040fe400078e0200 */
[----:B------:R-:W-:Y:S02]  /*127b0*/  IMAD.IADD R211, R211, 0x1, R12 ;  /* 0x00000001d3d37824 */ /* 0x000fe400078e020c */
[--C-:B------:R-:W-:Y:S01]  /*127c0*/  IMAD.IADD R0, R0, 0x1, R210.reuse ;  /* 0x0000000100007824 */ /* 0x100fe200078e02d2 */
[----:B------:R-:W-:Y:S01]  /*127d0*/  IMNMX R208, R208, R61, PT ;  /* 0x0000003dd0d07217 */ /* 0x000fe20003800200 */
[----:B------:R-:W-:Y:S01]  /*127e0*/  HMMA.16816.F32 R36, R80, R18, R36 ;  /* 0x000000125024723c */ /* 0x000fe20000001824 */
[----:B------:R-:W-:Y:S01]  /*127f0*/  IMAD.IADD R210, R12, 0x1, R210 ;  /* 0x000000010cd27824 */ /* 0x000fe200078e02d2 */
[----:B------:R-:W-:-:S02]  /*12800*/  IMNMX R211, RZ, R211, !PT ;  /* 0x000000d3ffd37217 */ /* 0x000fc40007800200 */
[----:B------:R-:W-:Y:S02]  /*12810*/  IMNMX R209, R0, R61, PT ;  /* 0x0000003d00d17217 */ /* 0x000fe40003800200 */
[----:B------:R-:W-:Y:S01]  /*12820*/  IMNMX R210, RZ, R210, !PT ;  /* 0x000000d2ffd27217 */ /* 0x000fe20007800200 */
[----:B------:R-:W-:Y:S01]  /*12830*/  IMAD.IADD R19, R2, 0x1, R135 ;  /* 0x0000000102137824 */ /* 0x000fe200078e0287 */
[----:B------:R-:W-:Y:S01]  /*12840*/  HMMA.16816.F32 R76, R80, R14, R76 ;  /* 0x0000000e504c723c */ /* 0x000fe2000000184c */
[----:B------:R-:W-:-:S03]  /*12850*/  LOP3.LUT R0, R3, R40, RZ, 0xfc, !PT ;  /* 0x0000002803007212 */ /* 0x000fc600078efcff */
[C---:B------:R-:W-:Y:S02]  /*12860*/  IADD3 R12, R19.reuse, 0x1, RZ ;  /* 0x00000001130c7810 */ /* 0x040fe40007ffe0ff */
[----:B------:R-:W-:Y:S02]  /*12870*/  IADD3 R3, R19, 0x8, RZ ;  /* 0x0000000813037810 */ /* 0x000fe40007ffe0ff */
[C---:B------:R-:W-:Y:S01]  /*12880*/  ISETP.GE.AND P4, PT, R12.reuse, R208, PT ;  /* 0x000000d00c00720c */ /* 0x040fe20003f86270 */
[----:B-1----:R-:W-:Y:S01]  /*12890*/  HMMA.16816.F32 R68, R4, R8, R68 ;  /* 0x000000080444723c */ /* 0x002fe20000001844 */
[C---:B------:R-:W-:Y:S02]  /*128a0*/  ISETP.GE.AND P0, PT, R12.reuse, R209, PT ;  /* 0x000000d10c00720c */ /* 0x040fe40003f06270 */
[C---:B------:R-:W-:Y:S02]  /*128b0*/  ISETP.LT.OR P4, PT, R12.reuse, R211, P4 ;  /* 0x000000d30c00720c */ /* 0x040fe40002781670 */
[----:B------:R-:W-:-:S02]  /*128c0*/  ISETP.LT.OR P0, PT, R12, R210, P0 ;  /* 0x000000d20c00720c */ /* 0x000fc40000701670 */
[----:B------:R-:W1:Y:S01]  /*128d0*/  LDSM.16.M88.4 R12, [R180+0x5000] ;  /* 0x00500000b40c783b */ /* 0x000e620000000200 */
[----:B------:R-:W-:Y:S01]  /*128e0*/  IADD3 R8, R19, 0x9, RZ ;  /* 0x0000000913087810 */ /* 0x000fe20007ffe0ff */
[C---:B------:R-:W-:Y:S01]  /*128f0*/  HMMA.16816.F32 R72, R4.reuse, R22, R72 ;  /* 0x000000160448723c */ /* 0x040fe20000001848 */
[----:B------:R-:W-:Y:S02]  /*12900*/  FSEL R25, R25, -INF , !P4 ;  /* 0xff80000019197808 */ /* 0x000fe40006000000 */
[CC--:B------:R-:W-:Y:S02]  /*12910*/  ISETP.GE.AND P4, PT, R8.reuse, R208.reuse, PT ;  /* 0x000000d00800720c */ /* 0x0c0fe40003f86270 */
[----:B------:R-:W-:Y:S02]  /*12920*/  ISETP.GE.AND P6, PT, R3, R208, PT ;  /* 0x000000d00300720c */ /* 0x000fe40003fc6270 */
[----:B------:R-:W-:Y:S01]  /*12930*/  FSEL R22, R27, -INF , !P0 ;  /* 0xff8000001b167808 */ /* 0x000fe20004000000 */
[----:B------:R-:W-:Y:S01]  /*12940*/  HMMA.16816.F32 R64, R4, R10, R64 ;  /* 0x0000000a0440723c */ /* 0x000fe20000001840 */
[----:B------:R-:W-:-:S02]  /*12950*/  ISETP.GE.AND P0, PT, R8, R209, PT ;  /* 0x000000d10800720c */ /* 0x000fc40003f06270 */
[C---:B------:R-:W-:Y:S02]  /*12960*/  ISETP.LT.OR P4, PT, R8.reuse, R211, P4 ;  /* 0x000000d30800720c */ /* 0x040fe40002781670 */
[----:B------:R-:W-:Y:S02]  /*12970*/  ISETP.LT.OR P0, PT, R8, R210, P0 ;  /* 0x000000d20800720c */ /* 0x000fe40000701670 */
[----:B------:R-:W2:Y:S01]  /*12980*/  LDSM.16.M88.4 R8, [R180+0x5800] ;  /* 0x00580000b408783b */ /* 0x000ea20000000200 */
[----:B------:R-:W-:Y:S01]  /*12990*/  ISETP.GE.AND P1, PT, R3, R209, PT ;  /* 0x000000d10300720c */ /* 0x000fe20003f26270 */
[----:B------:R-:W-:-:S04]  /*129a0*/  DEPBAR.LE SB0, 0x0 ;  /* 0x000080000000791a */ /* 0x000fc80000000000 */
[C---:B------:R-:W-:Y:S02]  /*129b0*/  ISETP.GE.AND P5, PT, R19.reuse, R208, PT ;  /* 0x000000d01300720c */ /* 0x040fe40003fa6270 */
[----:B------:R-:W-:Y:S02]  /*129c0*/  ISETP.GE.AND P2, PT, R19, R209, PT ;  /* 0x000000d11300720c */ /* 0x000fe40003f46270 */
[CC--:B------:R-:W-:Y:S02]  /*129d0*/  ISETP.LT.OR P6, PT, R3.reuse, R211.reuse, P6 ;  /* 0x000000d30300720c */ /* 0x0c0fe400037c1670 */
[-C--:B------:R-:W-:Y:S02]  /*129e0*/  ISETP.LT.OR P1, PT, R3, R210.reuse, P1 ;  /* 0x000000d20300720c */ /* 0x080fe40000f21670 */
[C---:B------:R-:W-:Y:S02]  /*129f0*/  ISETP.LT.OR P5, PT, R19.reuse, R211, P5 ;  /* 0x000000d31300720c */ /* 0x040fe40002fa1670 */
[----:B------:R-:W-:-:S02]  /*12a00*/  ISETP.LT.OR P2, PT, R19, R210, P2 ;  /* 0x000000d21300720c */ /* 0x000fc40001741670 */
[----:B------:R-:W-:Y:S02]  /*12a10*/  IADD3 R3, R19, 0x10, RZ ;  /* 0x0000001013037810 */ /* 0x000fe40007ffe0ff */
[----:B------:R-:W-:Y:S02]  /*12a20*/  FSEL R24, R24, -INF , !P5 ;  /* 0xff80000018187808 */ /* 0x000fe40006800000 */
[----:B------:R-:W-:Y:S01]  /*12a30*/  FSEL R26, R26, -INF , !P2 ;  /* 0xff8000001a1a7808 */ /* 0x000fe20005000000 */
[----:B-1----:R-:W-:Y:S01]  /*12a40*/  HMMA.16816.F32 R48, R4, R12, R48 ;  /* 0x0000000c0430723c */ /* 0x002fe20000001830 */
[C---:B------:R-:W-:Y:S02]  /*12a50*/  ISETP.GE.AND P5, PT, R3.reuse, R208, PT ;  /* 0x000000d00300720c */ /* 0x040fe40003fa6270 */
[C---:B------:R-:W-:Y:S02]  /*12a60*/  ISETP.GE.AND P2, PT, R3.reuse, R209, PT ;  /* 0x000000d10300720c */ /* 0x040fe40003f46270 */
[----:B------:R-:W-:-:S02]  /*12a70*/  ISETP.LT.OR P5, PT, R3, R211, P5 ;  /* 0x000000d30300720c */ /* 0x000fc40002fa1670 */
[----:B------:R-:W-:Y:S01]  /*12a80*/  ISETP.LT.OR P2, PT, R3, R210, P2 ;  /* 0x000000d20300720c */ /* 0x000fe20001741670 */
[C---:B------:R-:W-:Y:S01]  /*12a90*/  HMMA.16816.F32 R36, R4.reuse, R14, R36 ;  /* 0x0000000e0424723c */ /* 0x040fe20000001824 */
[C---:B------:R-:W-:Y:S02]  /*12aa0*/  IADD3 R16, R19.reuse, 0x11, RZ ;  /* 0x0000001113107810 */ /* 0x040fe40007ffe0ff */
[----:B------:R-:W-:Y:S02]  /*12ab0*/  IADD3 R3, R19, 0x18, RZ ;  /* 0x0000001813037810 */ /* 0x000fe40007ffe0ff */
[----:B------:R-:W-:Y:S02]  /*12ac0*/  FSEL R21, R72, -INF , !P6 ;  /* 0xff80000048157808 */ /* 0x000fe40007000000 */
[----:B------:R-:W-:Y:S02]  /*12ad0*/  FSEL R74, R74, -INF , !P1 ;  /* 0xff8000004a4a7808 */ /* 0x000fe40004800000 */
[----:B------:R-:W-:Y:S01]  /*12ae0*/  FSEL R73, R73, -INF , !P4 ;  /* 0xff80000049497808 */ /* 0x000fe20006000000 */
[----:B--2---:R-:W-:Y:S01]  /*12af0*/  HMMA.16816.F32 R88, R4, R8, R88 ;  /* 0x000000080458723c */ /* 0x004fe20000001858 */
[----:B------:R-:W-:-:S02]  /*12b00*/  FSEL R20, R75, -INF , !P0 ;  /* 0xff8000004b147808 */ /* 0x000fc40004000000 */
[CC--:B------:R-:W-:Y:S02]  /*12b10*/  ISETP.GE.AND P4, PT, R16.reuse, R208.reuse, PT ;  /* 0x000000d01000720c */ /* 0x0c0fe40003f86270 */
[CC--:B------:R-:W-:Y:S02]  /*12b20*/  ISETP.GE.AND P0, PT, R16.reuse, R209.reuse, PT ;  /* 0x000000d11000720c */ /* 0x0c0fe40003f06270 */
[C---:B------:R-:W-:Y:S01]  /*12b30*/  ISETP.GE.AND P6, PT, R3.reuse, R208, PT ;  /* 0x000000d00300720c */ /* 0x040fe20003fc6270 */
[----:B------:R-:W-:Y:S01]  /*12b40*/  HMMA.16816.F32 R76, R4, R10, R76 ;  /* 0x0000000a044c723c */ /* 0x000fe2000000184c */
        /* <DEDUP_REMOVED lines=11> */
[CC--:B------:R-:W-:Y:S02]  /*12c00*/  ISETP.GE.AND P2, PT, R12.reuse, R208.reuse, PT ;  /* 0x000000d00c00720c */ /* 0x0c0fe40003f46270 */
[-C--:B------:R-:W-:Y:S02]  /*12c10*/  ISETP.GE.AND P0, PT, R12, R209.reuse, PT ;  /* 0x000000d10c00720c */ /* 0x080fe40003f06270 */
[C---:B------:R-:W-:Y:S02]  /*12c20*/  ISETP.GE.AND P5, PT, R3.reuse, R208, PT ;  /* 0x000000d00300720c */ /* 0x040fe40003fa6270 */
[----:B------:R-:W-:-:S02]  /*12c30*/  ISETP.GE.AND P4, PT, R3, R209, PT ;  /* 0x000000d10300720c */ /* 0x000fc40003f86270 */
[CC--:B------:R-:W-:Y:S02]  /*12c40*/  ISETP.LT.OR P2, PT, R12.reuse, R211.reuse, P2 ;  /* 0x000000d30c00720c */ /* 0x0c0fe40001741670 */
[-C--:B------:R-:W-:Y:S02]  /*12c50*/  ISETP.LT.OR P0, PT, R12, R210.reuse, P0 ;  /* 0x000000d20c00720c */ /* 0x080fe40000701670 */
[C---:B------:R-:W-:Y:S02]  /*12c60*/  ISETP.LT.OR P5, PT, R3.reuse, R211, P5 ;  /* 0x000000d30300720c */ /* 0x040fe40002fa1670 */
[----:B------:R-:W-:Y:S02]  /*12c70*/  ISETP.LT.OR P4, PT, R3, R210, P4 ;  /* 0x000000d20300720c */ /* 0x000fe40002781670 */
[C---:B------:R-:W-:Y:S02]  /*12c80*/  IADD3 R23, R19.reuse, 0x21, RZ ;  /* 0x0000002113177810 */ /* 0x040fe40007ffe0ff */
[----:B------:R-:W-:-:S02]  /*12c90*/  IADD3 R3, R19, 0x28, RZ ;  /* 0x0000002813037810 */ /* 0x000fc40007ffe0ff */
[----:B------:R-:W-:Y:S02]  /*12ca0*/  FSEL R15, R64, -INF , !P6 ;  /* 0xff800000400f7808 */ /* 0x000fe40007000000 */
[----:B------:R-:W-:Y:S02]  /*12cb0*/  FSEL R13, R65, -INF , !P2 ;  /* 0xff800000410d7808 */ /* 0x000fe40005000000 */
[----:B------:R-:W-:Y:S02]  /*12cc0*/  FSEL R12, R67, -INF , !P0 ;  /* 0xff800000430c7808 */ /* 0x000fe40004000000 */
[-C--:B------:R-:W-:Y:S02]  /*12cd0*/  ISETP.GE.AND P6, PT, R23, R209.reuse, PT ;  /* 0x000000d11700720c */ /* 0x080fe40003fc6270 */
[C---:B------:R-:W-:Y:S02]  /*12ce0*/  ISETP.GE.AND P0, PT, R3.reuse, R208, PT ;  /* 0x000000d00300720c */ /* 0x040fe40003f06270 */
[----:B------:R-:W-:-:S02]  /*12cf0*/  ISETP.GE.AND P2, PT, R3, R209, PT ;  /* 0x000000d10300720c */ /* 0x000fc40003f46270 */
[-C--:B------:R-:W-:Y:S02]  /*12d00*/  ISETP.LT.OR P6, PT, R23, R210.reuse, P6 ;  /* 0x000000d21700720c */ /* 0x080fe400037c1670 */
[C---:B------:R-:W-:Y:S02]  /*12d10*/  ISETP.LT.OR P0, PT, R3.reuse, R211, P0 ;  /* 0x000000d30300720c */ /* 0x040fe40000701670 */
[----:B------:R-:W-:Y:S02]  /*12d20*/  ISETP.LT.OR P2, PT, R3, R210, P2 ;  /* 0x000000d20300720c */ /* 0x000fe40001741670 */
[C---:B------:R-:W-:Y:S02]  /*12d30*/  IADD3 R3, R19.reuse, 0x31, RZ ;  /* 0x0000003113037810 */ /* 0x040fe40007ffe0ff */
[----:B------:R-:W-:Y:S02]  /*12d40*/  IADD3 R8, R19, 0x30, RZ ;  /* 0x0000003013087810 */ /* 0x000fe40007ffe0ff */
[----:B------:R-:W-:-:S02]  /*12d50*/  FSEL R214, R51, -INF , !P6 ;  /* 0xff80000033d67808 */ /* 0x000fc40007000000 */
[----:B------:R-:W-:Y:S01]  /*12d60*/  FSEL R170, R38, -INF , !P2 ;  /* 0xff80000026aa7808 */ /* 0x000fe20005000000 */
[----:B------:R-:W-:Y:S01]  /*12d70*/  BAR.SYNC.DEFER_BLOCKING 0x0 ;  /* 0x0000000000007b1d */ /* 0x000fe20000010000 */
[C---:B------:R-:W-:Y:S02]  /*12d80*/  ISETP.GE.AND P6, PT, R3.reuse, R208, PT ;  /* 0x000000d00300720c */ /* 0x040fe40003fc6270 */
[----:B------:R-:W-:Y:S02]  /*12d90*/  FSEL R169, R36, -INF , !P0 ;  /* 0xff80000024a97808 */ /* 0x000fe40004000000 */
[CC--:B------:R-:W-:Y:S02]  /*12da0*/  ISETP.GE.AND P2, PT, R3.reuse, R209.reuse, PT ;  /* 0x000000d10300720c */ /* 0x0c0fe40003f46270 */
[----:B------:R-:W-:Y:S02]  /*12db0*/  ISETP.GE.AND P0, PT, R8, R209, PT ;  /* 0x000000d10800720c */ /* 0x000fe40003f06270 */
[----:B------:R-:W-:-:S02]  /*12dc0*/  ISETP.LT.OR P6, PT, R3, R211, P6 ;  /* 0x000000d30300720c */ /* 0x000fc400037c1670 */
[-C--:B------:R-:W-:Y:S02]  /*12dd0*/  ISETP.LT.OR P2, PT, R3, R210.reuse, P2 ;  /* 0x000000d20300720c */ /* 0x080fe40001741670 */
[C---:B------:R-:W-:Y:S02]  /*12de0*/  IADD3 R9, R19.reuse, 0x29, RZ ;  /* 0x0000002913097810 */ /* 0x040fe40007ffe0ff */
[----:B------:R-:W-:Y:S02]  /*12df0*/  ISETP.LT.OR P0, PT, R8, R210, P0 ;  /* 0x000000d20800720c */ /* 0x000fe40000701670 */
[C---:B------:R-:W-:Y:S02]  /*12e00*/  IADD3 R3, R19.reuse, 0x38, RZ ;  /* 0x0000003813037810 */ /* 0x040fe40007ffe0ff */
[----:B------:R-:W-:Y:S02]  /*12e10*/  IADD3 R19, R19, 0x39, RZ ;  /* 0x0000003913137810 */ /* 0x000fe40007ffe0ff */
[----:B------:R-:W-:-:S02]  /*12e20*/  FSEL R14, R66, -INF , !P1 ;  /* 0xff800000420e7808 */ /* 0x000fc40004800000 */
[----:B------:R-:W-:Y:S02]  /*12e30*/  ISETP.GE.AND P1, PT, R23, R208, PT ;  /* 0x000000d01700720c */ /* 0x000fe40003f26270 */
[----:B------:R-:W-:Y:S02]  /*12e40*/  FSEL R168, R90, -INF , !P0 ;  /* 0xff8000005aa87808 */ /* 0x000fe40004000000 */
[----:B------:R-:W-:Y:S02]  /*12e50*/  ISETP.GE.AND P0, PT, R19, R209, PT ;  /* 0x000000d11300720c */ /* 0x000fe40003f06270 */
[----:B------:R-:W-:Y:S02]  /*12e60*/  ISETP.LT.OR P1, PT, R23, R211, P1 ;  /* 0x000000d31700720c */ /* 0x000fe40000f21670 */
[----:B------:R-:W-:Y:S02]  /*12e70*/  ISETP.LT.OR P0, PT, R19, R210, P0 ;  /* 0x000000d21300720c */ /* 0x000fe40000701670 */
[----:B------:R-:W-:-:S02]  /*12e80*/  FSEL R203, R48, -INF , !P5 ;  /* 0xff80000030cb7808 */ /* 0x000fc40006800000 */
[----:B------:R-:W-:Y:S02]  /*12e90*/  FSEL R166, R50, -INF , !P4 ;  /* 0xff80000032a67808 */ /* 0x000fe40006000000 */
[----:B------:R-:W-:Y:S02]  /*12ea0*/  FSEL R163, R49, -INF , !P1 ;  /* 0xff80000031a37808 */ /* 0x000fe40004800000 */
[CC--:B------:R-:W-:Y:S02]  /*12eb0*/  ISETP.GE.AND P5, PT, R9.reuse, R208.reuse, PT ;  /* 0x000000d00900720c */ /* 0x0c0fe40003fa6270 */
[----:B------:R-:W-:Y:S02]  /*12ec0*/  ISETP.GE.AND P4, PT, R9, R209, PT ;  /* 0x000000d10900720c */ /* 0x000fe40003f86270 */
[----:B------:R-:W-:Y:S02]  /*12ed0*/  ISETP.GE.AND P1, PT, R8, R208, PT ;  /* 0x000000d00800720c */ /* 0x000fe40003f26270 */
[----:B------:R-:W-:-:S02]  /*12ee0*/  FSEL R162, R79, -INF , !P0 ;  /* 0xff8000004fa27808 */ /* 0x000fc40004000000 */
[----:B------:R-:W-:Y:S02]  /*12ef0*/  ISETP.GT.AND P0, PT, R204, R195, PT ;  /* 0x000000c3cc00720c */ /* 0x000fe40003f04270 */
[CC--:B------:R-:W-:Y:S02]  /*12f00*/  ISETP.LT.OR P5, PT, R9.reuse, R211.reuse, P5 ;  /* 0x000000d30900720c */ /* 0x0c0fe40002fa1670 */
[----:B------:R-:W-:Y:S02]  /*12f10*/  ISETP.LT.OR P4, PT, R9, R210, P4 ;  /* 0x000000d20900720c */ /* 0x000fe40002781670 */
[----:B------:R-:W-:Y:S02]  /*12f20*/  ISETP.LT.OR P1, PT, R8, R211, P1 ;  /* 0x000000d30800720c */ /* 0x000fe40000f21670 */
[----:B------:R-:W-:Y:S02]  /*12f30*/  FSEL R165, R37, -INF , !P5 ;  /* 0xff80000025a57808 */ /* 0x000fe40006800000 */
[----:B------:R-:W-:-:S02]  /*12f40*/  FSEL R212, R39, -INF , !P4 ;  /* 0xff80000027d47808 */ /* 0x000fc40006000000 */
[----:B------:R-:W-:Y:S02]  /*12f50*/  FSEL R213, R88, -INF , !P1 ;  /* 0xff80000058d57808 */ /* 0x000fe40004800000 */
[-C--:B------:R-:W-:Y:S02]  /*12f60*/  ISETP.GE.AND P5, PT, R3, R208.reuse, PT ;  /* 0x000000d00300720c */ /* 0x080fe40003fa6270 */
[----:B------:R-:W-:Y:S02]  /*12f70*/  ISETP.GE.AND P4, PT, R19, R208, PT ;  /* 0x000000d01300720c */ /* 0x000fe40003f86270 */
[C---:B------:R-:W-:Y:S02]  /*12f80*/  ISETP.GE.AND P1, PT, R3.reuse, R209, PT ;  /* 0x000000d10300720c */ /* 0x040fe40003f26270 */
[C---:B------:R-:W-:Y:S02]  /*12f90*/  ISETP.LT.OR P5, PT, R3.reuse, R211, P5 ;  /* 0x000000d30300720c */ /* 0x040fe40002fa1670 */
        /* <DEDUP_REMOVED lines=67> */
.L_x_5588:
[----:B------:R-:W-:-:S05]  /*133d0*/  IMAD.MOV.U32 R5, RZ, RZ, c[0x0][0x198] ;  /* 0x00006600ff057624 */ /* 0x000fca00078e00ff */
[----:B------:R-:W-:-:S04]  /*133e0*/  LEA R5, -R5, RZ, 0x6 ;  /* 0x000000ff05057211 */ /* 0x000fc800078e31ff */
[----:B------:R-:W-:Y:S02]  /*133f0*/  SHF.R.S32.HI R3, RZ, 0x1f, R5 ;  /* 0x0000001fff037819 */ /* 0x000fe40000011405 */
.L_x_5589:
        /* <DEDUP_REMOVED lines=8> */
[C---:B------:R-:W-:Y:S01]  /*13480*/  LEA R4, P2, R144.reuse, c[0x0][0x168], 0x1 ;  /* 0x00005a0090047a11 */ /* 0x040fe200078408ff */
[----:B------:R-:W-:Y:S01]  /*13490*/  USHF.L.U64.HI UR5, UR4, UR8, UR5 ;  /* 0x0000000804057299 */ /* 0x000fe20008010205 */
[----:B------:R-:W-:Y:S01]  /*134a0*/  LEA.HI.X R201, R5, R201, R3, 0x1, P5 ;  /* 0x000000c905c97211 */ /* 0x000fe200028f0c03 */
[----:B------:R-:W-:Y:S01]  /*134b0*/  IMAD.MOV.U32 R32, RZ, RZ, R202 ;  /* 0x000000ffff207224 */ /* 0x000fe200078e00ca */
[----:B------:R-:W-:-:S02]  /*134c0*/  LEA.HI.X R5, R144, c[0x0][0x16c], R7, 0x1, P2 ;  /* 0x00005b0090057a11 */ /* 0x000fc400010f0c07 */
        /* <DEDUP_REMOVED lines=9> */
[----:B------:R-:W-:Y:S02]  /*13560*/  IADD3 R28, P2, R8, UR9, RZ ;  /* 0x00000009081c7c10 */ /* 0x000fe4000ff5e0ff */
[----:B------:R-:W-:Y:S01]  /*13570*/  IADD3 R6, P1, R2, UR9, RZ ;  /* 0x0000000902067c10 */ /* 0x000fe2000ff3e0ff */
[----:B------:R1:W-:Y:S01]  /*13580*/  LDGSTS.E.BYPASS.LTC128B.128 [R200+0x8000], [R4.64+0x80] ;  /* 0x0800008004c87fae */ /* 0x0003e2000b901d46 */
[----:B------:R-:W-:-:S02]  /*13590*/  IADD3.X R29, R9, UR5, RZ, P2, !PT ;  /* 0x00000005091d7c10 */ /* 0x000fc400097fe4ff */
[----:B------:R-:W-:Y:S01]  /*135a0*/  IADD3.X R7, R3, UR5, RZ, P1, !PT ;  /* 0x0000000503077c10 */ /* 0x000fe20008ffe4ff */
[----:B------:R1:W-:Y:S01]  /*135b0*/  LDGSTS.E.BYPASS.LTC128B.128 [R200+0xa000], [R4.64+0x100] ;  /* 0x0a00010004c87fae */ /* 0x0003e2000b901d46 */
[----:B------:R-:W-:Y:S02]  /*135c0*/  IADD3 R10, P2, R28, UR9, RZ ;  /* 0x000000091c0a7c10 */ /* 0x000fe4000ff5e0ff */
[----:B------:R-:W-:Y:S01]  /*135d0*/  IADD3 R30, P1, R6, UR9, RZ ;  /* 0x00000009061e7c10 */ /* 0x000fe2000ff3e0ff */
[----:B------:R1:W-:Y:S01]  /*135e0*/  LDGSTS.E.BYPASS.LTC128B.128 [R200+0x6800], [R8.64] ;  /* 0x0680000008c87fae */ /* 0x0003e2000b901d46 */
[----:B------:R-:W-:Y:S02]  /*135f0*/  IADD3.X R11, R29, UR5, RZ, P2, !PT ;  /* 0x000000051d0b7c10 */ /* 0x000fe400097fe4ff */
        /* <DEDUP_REMOVED lines=10> */
.L_x_5587:
        /* <DEDUP_REMOVED lines=83> */
[--C-:B------:R-:W-:Y:S01]  /*13bd0*/  FFMA.FTZ R151, R14, c[0x0][0x23c], -R167.reuse ;  /* 0x00008f000e977a23 */ /* 0x100fe200000108a7 */
[----:B------:R-:W-:Y:S01]  /*13be0*/  LDSM.16.MT88.4 R24, [R186+0xe800] ;  /* 0x00e80000ba18783b */ /* 0x000fe20000004200 */
        /* <DEDUP_REMOVED lines=56> */
[C---:B--2---:R-:W-:Y:S02]  /*13f70*/  HMMA.16816.F32 R68, R96.reuse, R72, RZ ;  /* 0x000000486044723c */ /* 0x044fe400000018ff */
[----:B------:R-:W-:Y:S06]  /*13f80*/  MUFU.EX2 R166, R166 ;  /* 0x000000a600a67308 */ /* 0x000fec0000000800 */
[C---:B------:R-:W-:Y:S02]  /*13f90*/  HMMA.16816.F32 R76, R96.reuse, R80, RZ ;  /* 0x00000050604c723c */ /* 0x040fe400000018ff */
[----:B------:R-:W2:Y:S06]  /*13fa0*/  MUFU.EX2 R169, R169 ;  /* 0x000000a900a97308 */ /* 0x000eac0000000800 */
        /* <DEDUP_REMOVED lines=223> */
.L_x_5591:
[----:B------:R-:W-:-:S05]  /*14da0*/  IMAD.MOV.U32 R5, RZ, RZ, c[0x0][0x1a0] ;  /* 0x00006800ff057624 */ /* 0x000fca00078e00ff */
[----:B------:R-:W-:-:S04]  /*14db0*/  LEA R5, -R5, RZ, 0x6 ;  /* 0x000000ff05057211 */ /* 0x000fc800078e31ff */
[----:B------:R-:W-:Y:S02]  /*14dc0*/  SHF.R.S32.HI R0, RZ, 0x1f, R5 ;  /* 0x0000001fff007819 */ /* 0x000fe40000011405 */
.L_x_5592:
[----:B------:R-:W-:Y:S01]  /*14dd0*/  ULDC.64 UR4, c[0x0][0x1a0] ;  /* 0x0000680000047ab9 */ /* 0x000fe20000000a00 */
[C---:B------:R-:W-:Y:S01]  /*14de0*/  IADD3 R7, P1, R5.reuse, R136, RZ ;  /* 0x0000008805077210 */ /* 0x040fe20007f3e0ff */
[----:B------:R-:W-:Y:S01]  /*14df0*/  USHF.L.U32 UR6, UR4, 0x4, URZ ;  /* 0x0000000404067899 */ /* 0x000fe2000800063f */
[----:B------:R-:W-:Y:S01]  /*14e00*/  LEA R206, P0, R5, R206, 0x1 ;  /* 0x000000ce05ce7211 */ /* 0x000fe200078008ff */
[----:B------:R-:W-:Y:S01]  /*14e10*/  UMOV UR7, 0x4 ;  /* 0x0000000400077882 */ /* 0x000fe20000000000 */
[----:B------:R-:W-:Y:S01]  /*14e20*/  LEA R6, P2, R7, c[0x0][0x170], 0x1 ;  /* 0x00005c0007067a11 */ /* 0x000fe200078408ff */
[----:B------:R-:W-:Y:S01]  /*14e30*/  USHF.L.U64.HI UR7, UR4, UR7, UR5 ;  /* 0x0000000704077299 */ /* 0x000fe20008010205 */
[----:B------:R-:W-:Y:S01]  /*14e40*/  IMAD.X R2, R0, 0x1, R133, P1 ;  /* 0x0000000100027824 */ /* 0x000fe200008e0685 */
[----:B------:R-:W-:Y:S01]  /*14e50*/  LEA.HI.X R205, R5, R205, R0, 0x1, P0 ;  /* 0x000000cd05cd7211 */ /* 0x000fe200000f0c00 */
[----:B------:R-:W-:Y:S01]  /*14e60*/  USHF.L.U32 UR10, UR4, 0x5, URZ ;  /* 0x00000005040a7899 */ /* 0x000fe2000800063f */
[----:B------:R-:W-:Y:S01]  /*14e70*/  IADD3 R5, P1, P0, R136, UR6, R5 ;  /* 0x0000000688057c10 */ /* 0x000fe2000f83e005 */
[----:B------:R-:W-:Y:S01]  /*14e80*/  UMOV UR6, 0x5 ;  /* 0x0000000500067882 */ /* 0x000fe20000000000 */
[----:B------:R-:W-:Y:S01]  /*14e90*/  LEA.HI.X R7, R7, c[0x0][0x174], R2, 0x1, P2 ;  /* 0x00005d0007077a11 */ /* 0x000fe200010f0c02 */
[----:B------:R-:W-:Y:S01]  /*14ea0*/  USHF.L.U64.HI UR4, UR4, UR6, UR5 ;  /* 0x0000000604047299 */ /* 0x000fe20008010205 */
[----:B------:R-:W-:Y:S01]  /*14eb0*/  IADD3.X R0, R133, UR7, R0, P1, P0 ;  /* 0x0000000785007c10 */ /* 0x000fe20008fe0400 */
[----:B------:R-:W-:Y:S01]  /*14ec0*/  IMAD.MOV.U32 R207, RZ, RZ, R205 ;  /* 0x000000ffffcf7224 */ /* 0x000fe200078e00cd */
[----:B------:R-:W-:Y:S01]  /*14ed0*/  IADD3 R8, P1, R206, UR10, RZ ;  /* 0x0000000ace087c10 */ /* 0x000fe2000ff3e0ff */
[----:B------:R-:W-:Y:S01]  /*14ee0*/  IMAD R135, R204, 0x40, R135 ;  /* 0x00000040cc877824 */ /* 0x000fe200078e0287 */
[----:B------:R-:W-:-:S02]  /*14ef0*/  LEA R4, P0, R5, c[0x0][0x170], 0x1 ;  /* 0x00005c0005047a11 */ /* 0x000fc400078008ff */
[----:B------:R-:W-:Y:S01]  /*14f00*/  IADD3.X R9, R205, UR4, RZ, P1, !PT ;  /* 0x00000004cd097c10 */ /* 0x000fe20008ffe4ff */
[----:B------:R-:W-:Y:S01]  /*14f10*/  @!PT LDS RZ, [RZ] ;  /* 0x00000000fffff984 */ /* 0x000fe20000000800 */
[----:B------:R-:W-:Y:S01]  /*14f20*/  @!PT LDS RZ, [RZ] ;  /* 0x00000000fffff984 */ /* 0x000fe20000000800 */
[----:B------:R-:W-:Y:S01]  /*14f30*/  @!PT LDS RZ, [RZ] ;  /* 0x00000000fffff984 */ /* 0x000fe20000000800 */
[----:B------:R1:W-:Y:S01]  /*14f40*/  LDGSTS.E.BYPASS.LTC128B.128 [R200+0xc000], [R206.64] ;  /* 0x0c000000cec87fae */ /* 0x0003e2000b901d48 */
[----:B------:R-:W-:Y:S02]  /*14f50*/  LEA.HI.X R5, R5, c[0x0][0x174], R0, 0x1, P0 ;  /* 0x00005d0005057a11 */ /* 0x000fe400000f0c00 */
[----:B------:R-:W-:Y:S01]  /*14f60*/  IADD3 R10, P1, R8, UR10, RZ ;  /* 0x0000000a080a7c10 */ /* 0x000fe2000ff3e0ff */
[----:B------:R2:W-:Y:S01]  /*14f70*/  LDGSTS.E.BYPASS.LTC128B.128 [R200+0xe000], [R6.64+0x80] ;  /* 0x0e00008006c87fae */ /* 0x0005e2000b901d48 */
[----:B------:R-:W-:Y:S02]  /*14f80*/  IADD3 R16, P0, R4, UR10, RZ ;  /* 0x0000000a04107c10 */ /* 0x000fe4000ff1e0ff */
[----:B------:R-:W-:Y:S01]  /*14f90*/  IADD3.X R11, R9, UR4, RZ, P1, !PT ;  /* 0x00000004090b7c10 */ /* 0x000fe20008ffe4ff */
[----:B------:R2:W-:Y:S01]  /*14fa0*/  LDGSTS.E.BYPASS.LTC128B.128 [R200+0x10000], [R6.64+0x100] ;  /* 0x1000010006c87fae */ /* 0x0005e2000b901d48 */
[----:B------:R-:W-:-:S02]  /*14fb0*/  IADD3 R28, P1, R10, UR10, RZ ;  /* 0x0000000a0a1c7c10 */ /* 0x000fc4000ff3e0ff */
[----:B------:R-:W-:Y:S01]  /*14fc0*/  IADD3.X R17, R5, UR4, RZ, P0, !PT ;  /* 0x0000000405117c10 */ /* 0x000fe200087fe4ff */
[----:B------:R3:W-:Y:S01]  /*14fd0*/  LDGSTS.E.BYPASS.LTC128B.128 [R200+0xc800], [R8.64] ;  /* 0x0c80000008c87fae */ /* 0x0007e2000b901d48 */
[----:B------:R-:W-:Y:S02]  /*14fe0*/  IADD3 R30, P0, R16, UR10, RZ ;  /* 0x0000000a101e7c10 */ /* 0x000fe4000ff1e0ff */
[----:B------:R-:W-:Y:S01]  /*14ff0*/  IADD3.X R29, R11, UR4, RZ, P1, !PT ;  /* 0x000000040b1d7c10 */ /* 0x000fe20008ffe4ff */
[----:B------:R2:W-:Y:S01]  /*15000*/  LDGSTS.E.BYPASS.LTC128B.128 [R200+0xe800], [R4.64+0x80] ;  /* 0x0e80008004c87fae */ /* 0x0005e2000b901d48 */
[----:B------:R-:W-:Y:S02]  /*15010*/  IADD3.X R31, R17, UR4, RZ, P0, !PT ;  /* 0x00000004111f7c10 */ /* 0x000fe400087fe4ff */
[C---:B------:R-:W-:Y:S01]  /*15020*/  IADD3 R0, R135.reuse, 0x1, RZ ;  /* 0x0000000187007810 */ /* 0x040fe20007ffe0ff */
[----:B------:R2:W-:Y:S01]  /*15030*/  LDGSTS.E.BYPASS.LTC128B.128 [R200+0x10800], [R4.64+0x100] ;  /* 0x1080010004c87fae */ /* 0x0005e2000b901d48 */
[----:B------:R-:W-:-:S02]  /*15040*/  ISETP.GE.AND P0, PT, R135, R208, PT ;  /* 0x000000d08700720c */ /* 0x000fc40003f06270 */
[C---:B------:R-:W-:Y:S01]  /*15050*/  ISETP.GE.AND P4, PT, R0.reuse, R208, PT ;  /* 0x000000d00000720c */ /* 0x040fe20003f86270 */
[----:B------:R3:W-:Y:S01]  /*15060*/  LDGSTS.E.BYPASS.LTC128B.128 [R200+0xd000], [R10.64] ;  /* 0x0d0000000ac87fae */ /* 0x0007e2000b901d48 */
[C---:B------:R-:W-:Y:S02]  /*15070*/  ISETP.LT.OR P0, PT, R135.reuse, R211, P0 ;  /* 0x000000d38700720c */ /* 0x040fe40000701670 */
[C---:B------:R-:W-:Y:S01]  /*15080*/  IADD3 R2, R135.reuse, 0x9, RZ ;  /* 0x0000000987027810 */ /* 0x040fe20007ffe0ff */
[----:B------:R4:W-:Y:S01]  /*15090*/  LDGSTS.E.BYPASS.LTC128B.128 [R200+0xf000], [R16.64+0x80] ;  /* 0x0f00008010c87fae */ /* 0x0009e2000b901d48 */
[C---:B------:R-:W-:Y:S02]  /*150a0*/  ISETP.GE.AND P2, PT, R0.reuse, R209, PT ;  /* 0x000000d10000720c */ /* 0x040fe40003f46270 */
[----:B------:R-:W-:Y:S01]  /*150b0*/  ISETP.LT.OR P4, PT, R0, R211, P4 ;  /* 0x000000d30000720c */ /* 0x000fe20002781670 */
[----:B------:R4:W-:Y:S01]  /*150c0*/  LDGSTS.E.BYPASS.LTC128B.128 [R200+0x11000], [R16.64+0x100] ;  /* 0x1100010010c87fae */ /* 0x0009e2000b901d48 */
[----:B------:R-:W-:-:S02]  /*150d0*/  ISETP.GE.AND P5, PT, R135, R209, PT ;  /* 0x000000d18700720c */ /* 0x000fc40003fa6270 */
[-C--:B------:R-:W-:Y:S01]  /*150e0*/  ISETP.LT.OR P2, PT, R0, R210.reuse, P2 ;  /* 0x000000d20000720c */ /* 0x080fe20001741670 */
[----:B------:R5:W-:Y:S01]  /*150f0*/  LDGSTS.E.BYPASS.LTC128B.128 [R200+0xd800], [R28.64] ;  /* 0x0d8000001cc87fae */ /* 0x000be2000b901d48 */
[----:B------:R-:W-:-:S03]  /*15100*/  ISETP.LT.OR P5, PT, R135, R210, P5 ;  /* 0x000000d28700720c */ /* 0x000fc60002fa1670 */
        /* <DEDUP_REMOVED lines=12> */
[----:B------:R-:W3:Y:S01]  /*151d0*/  LDSM.16.M88.4 R168, [R182] ;  /* 0x00000000b6a8783b */ /* 0x000ee20000000200 */
        /* <DEDUP_REMOVED lines=8> */
[----:B------:R-:W-:Y:S08]  /*15260*/  HMMA.16816.F32 R16, R24, R4, R16 ;  /* 0x000000041810723c */ /* 0x000ff00000001810 */
[C---:B-1----:R-:W-:Y:S08]  /*15270*/  HMMA.16816.F32 R152, R140.reuse, R148, RZ ;  /* 0x000000948c98723c */ /* 0x042ff000000018ff */
[C---:B------:R-:W-:Y:S08]  /*15280*/  HMMA.16816.F32 R156, R140.reuse, R158, RZ ;  /* 0x0000009e8c9c723c */ /* 0x040ff000000018ff */
[C---:B------:R-:W-:Y:S08]  /*15290*/  HMMA.16816.F32 R148, R140.reuse, R150, RZ ;  /* 0x000000968c94723c */ /* 0x040ff000000018ff */
[C---:B------:R-:W-:Y:S08]  /*152a0*/  HMMA.16816.F32 R144, R140.reuse, R20, RZ ;  /* 0x000000148c90723c */ /* 0x040ff000000018ff */
[----:B------:R-:W-:Y:S01]  /*152b0*/  HMMA.16816.F32 R140, R140, R22, RZ ;  /* 0x000000168c8c723c */ /* 0x000fe200000018ff */
[----:B------:R-:W-:Y:S07]  /*152c0*/  LDSM.16.M88.4 R20, [R189] ;  /* 0x00000000bd14783b */ /* 0x000fee0000000200 */
[----:B------:R-:W-:Y:S01]  /*152d0*/  HMMA.16816.F32 R12, R24, R6, R12 ;  /* 0x00000006180c723c */ /* 0x000fe2000000180c */
[----:B------:R-:W1:Y:S07]  /*152e0*/  LDSM.16.M88.4 R4, [R180] ;  /* 0x00000000b404783b */ /* 0x000e6e0000000200 */
[----:B---3--:R-:W-:Y:S08]  /*152f0*/  HMMA.16816.F32 R16, R28, R8, R16 ;  /* 0x000000081c10723c */ /* 0x008ff00000001810 */
        /* <DEDUP_REMOVED lines=121> */
[C---:B------:R-:W-:Y:S02]  /*15a90*/  ISETP.GE.AND P0, PT, R2.reuse, R208, PT ;  /* 0x000000d00200720c */ /* 0x040fe40003f06270 */
[----:B------:R-:W-:Y:S02]  /*15aa0*/  FSEL R0, R17, -INF , !P4 ;  /* 0xff80000011007808 */ /* 0x000fe40006000000 */
[C---:B------:R-:W-:Y:S01]  /*15ab0*/  ISETP.GE.AND P4, PT, R2.reuse, R209, PT ;  /* 0x000000d10200720c */ /* 0x040fe20003f86270 */
[----:B------:R-:W-:Y:S01]  /*15ac0*/  HMMA.16816.F32 R12, R8, R6, R12 ;  /* 0x00000006080c723c */ /* 0x000fe2000000180c */
[C---:B------:R-:W-:Y:S02]  /*15ad0*/  ISETP.LT.OR P0, PT, R2.reuse, R211, P0 ;  /* 0x000000d30200720c */ /* 0x040fe40000701670 */
[----:B------:R-:W-:-:S02]  /*15ae0*/  ISETP.LT.OR P4, PT, R2, R210, P4 ;  /* 0x000000d20200720c */ /* 0x000fc40002781670 */
[----:B------:R-:W-:Y:S02]  /*15af0*/  FSEL R18, R18, -INF , !P5 ;  /* 0xff80000012127808 */ /* 0x000fe40006800000 */
[----:B------:R-:W-:Y:S01]  /*15b00*/  FSEL R19, R19, -INF , !P2 ;  /* 0xff80000013137808 */ /* 0x000fe20005000000 */
[C---:B------:R-:W-:Y:S01]  /*15b10*/  HMMA.16816.F32 R160, R136.reuse, R28, R160 ;  /* 0x0000001c88a0723c */ /* 0x040fe200000018a0 */
[C---:B------:R-:W-:Y:S02]  /*15b20*/  ISETP.GE.AND P2, PT, R4.reuse, R208, PT ;  /* 0x000000d00400720c */ /* 0x040fe40003f46270 */
[C---:B------:R-:W-:Y:S02]  /*15b30*/  ISETP.GE.AND P5, PT, R4.reuse, R209, PT ;  /* 0x000000d10400720c */ /* 0x040fe40003fa6270 */
[C---:B------:R-:W-:Y:S02]  /*15b40*/  ISETP.LT.OR P2, PT, R4.reuse, R211, P2 ;  /* 0x000000d30400720c */ /* 0x040fe40001741670 */
[----:B------:R-:W-:Y:S01]  /*15b50*/  ISETP.LT.OR P5, PT, R4, R210, P5 ;  /* 0x000000d20400720c */ /* 0x000fe20002fa1670 */
[----:B------:R-:W-:Y:S01]  /*15b60*/  HMMA.16816.F32 R152, R136, R24, R152 ;  /* 0x000000188898723c */ /* 0x000fe20000001898 */
[----:B------:R-:W-:-:S07]  /*15b70*/  IADD3 R17, R135, 0x18, RZ ;  /* 0x0000001887117810 */ /* 0x000fce0007ffe0ff */
[C---:B------:R-:W-:Y:S01]  /*15b80*/  HMMA.16816.F32 R148, R136.reuse, R26, R148 ;  /* 0x0000001a8894723c */ /* 0x040fe20000001894 */
[----:B------:R-:W2:Y:S01]  /*15b90*/  LDSM.16.M88.4 R24, [R180+0x5000] ;  /* 0x00500000b418783b */ /* 0x000ea20000000200 */
[----:B------:R-:W-:Y:S02]  /*15ba0*/  FSEL R12, R12, -INF , !P1 ;  /* 0xff8000000c0c7808 */ /* 0x000fe40004800000 */
[----:B------:R-:W-:Y:S02]  /*15bb0*/  FSEL R2, R13, -INF , !P0 ;  /* 0xff8000000d027808 */ /* 0x000fe40004000000 */
[C---:B------:R-:W-:Y:S02]  /*15bc0*/  ISETP.GE.AND P1, PT, R5.reuse, R208, PT ;  /* 0x000000d00500720c */ /* 0x040fe40003f26270 */
[----:B------:R-:W-:Y:S01]  /*15bd0*/  HMMA.16816.F32 R156, R136, R30, R156 ;  /* 0x0000001e889c723c */ /* 0x000fe2000000189c */
[C---:B------:R-:W-:Y:S02]  /*15be0*/  ISETP.GE.AND P0, PT, R5.reuse, R209, PT ;  /* 0x000000d10500720c */ /* 0x040fe40003f06270 */
[----:B------:R-:W-:-:S02]  /*15bf0*/  ISETP.LT.OR P1, PT, R5, R211, P1 ;  /* 0x000000d30500720c */ /* 0x000fc40000f21670 */
[----:B------:R-:W-:Y:S02]  /*15c00*/  ISETP.LT.OR P0, PT, R5, R210, P0 ;  /* 0x000000d20500720c */ /* 0x000fe40000701670 */
[----:B------:R-:W3:Y:S01]  /*15c10*/  LDSM.16.M88.4 R4, [R180+0x5800] ;  /* 0x00580000b404783b */ /* 0x000ee20000000200 */
[----:B-1----:R-:W-:Y:S01]  /*15c20*/  HMMA.16816.F32 R160, R8, R164, R160 ;  /* 0x000000a408a0723c */ /* 0x002fe200000018a0 */
[----:B------:R-:W-:Y:S01]  /*15c30*/  FSEL R13, R14, -INF , !P6 ;  /* 0xff8000000e0d7808 */ /* 0x000fe20007000000 */
[----:B------:R-:W-:-:S04]  /*15c40*/  DEPBAR.LE SB0, 0x0 ;  /* 0x000080000000791a */ /* 0x000fc80000000000 */
[----:B------:R-:W-:Y:S02]  /*15c50*/  IADD3 R14, R135, 0x19, RZ ;  /* 0x00000019870e7810 */ /* 0x000fe40007ffe0ff */
[----:B------:R-:W-:Y:S01]  /*15c60*/  HMMA.16816.F32 R144, R136, R20, R144 ;  /* 0x000000148890723c */ /* 0x000fe20000001890 */
[----:B------:R-:W-:Y:S02]  /*15c70*/  FSEL R15, R15, -INF , !P4 ;  /* 0xff8000000f0f7808 */ /* 0x000fe40006000000 */
[C---:B------:R-:W-:Y:S02]  /*15c80*/  ISETP.GE.AND P4, PT, R17.reuse, R208, PT ;  /* 0x000000d01100720c */ /* 0x040fe40003f86270 */
[C---:B------:R-:W-:Y:S02]  /*15c90*/  ISETP.GE.AND P6, PT, R17.reuse, R209, PT ;  /* 0x000000d11100720c */ /* 0x040fe40003fc6270 */
[C---:B------:R-:W-:Y:S01]  /*15ca0*/  ISETP.LT.OR P4, PT, R17.reuse, R211, P4 ;  /* 0x000000d31100720c */ /* 0x040fe20002781670 */
[----:B------:R-:W-:Y:S01]  /*15cb0*/  HMMA.16816.F32 R156, R8, R166, R156 ;  /* 0x000000a6089c723c */ /* 0x000fe2000000189c */
[----:B------:R-:W-:Y:S01]  /*15cc0*/  BAR.SYNC.DEFER_BLOCKING 0x0 ;  /* 0x0000000000007b1d */ /* 0x000fe20000010000 */
[----:B------:R-:W-:-:S02]  /*15cd0*/  ISETP.LT.OR P6, PT, R17, R210, P6 ;  /* 0x000000d21100720c */ /* 0x000fc400037c1670 */
[----:B------:R-:W-:-:S04]  /*15ce0*/  IADD3 R17, R135, 0x21, RZ ;  /* 0x0000002187117810 */ /* 0x000fc80007ffe0ff */
[----:B------:R-:W-:Y:S01]  /*15cf0*/  FSEL R160, R160, -INF , !P2 ;  /* 0xff800000a0a07808 */ /* 0x000fe20005000000 */
[C---:B--2---:R-:W-:Y:S01]  /*15d00*/  HMMA.16816.F32 R152, R8.reuse, R24, R152 ;  /* 0x000000180898723c */ /* 0x044fe20000001898 */
[----:B------:R-:W-:Y:S02]  /*15d10*/  FSEL R28, R161, -INF , !P1 ;  /* 0xff800000a11c7808 */ /* 0x000fe40004800000 */
[C---:B------:R-:W-:Y:S02]  /*15d20*/  ISETP.GE.AND P2, PT, R14.reuse, R208, PT ;  /* 0x000000d00e00720c */ /* 0x040fe40003f46270 */
[C---:B------:R-:W-:Y:S02]  /*15d30*/  ISETP.GE.AND P1, PT, R14.reuse, R209, PT ;  /* 0x000000d10e00720c */ /* 0x040fe40003f26270 */
[C---:B------:R-:W-:Y:S01]  /*15d40*/  ISETP.LT.OR P2, PT, R14.reuse, R211, P2 ;  /* 0x000000d30e00720c */ /* 0x040fe20001741670 */
[----:B------:R-:W-:Y:S01]  /*15d50*/  HMMA.16816.F32 R148, R8, R26, R148 ;  /* 0x0000001a0894723c */ /* 0x000fe20000001894 */
[----:B------:R-:W-:-:S02]  /*15d60*/  ISETP.LT.OR P1, PT, R14, R210, P1 ;  /* 0x000000d20e00720c */ /* 0x000fc40000f21670 */
[----:B------:R-:W-:Y:S02]  /*15d70*/  IADD3 R14, R135, 0x20, RZ ;  /* 0x00000020870e7810 */ /* 0x000fe40007ffe0ff */
[----:B------:R-:W-:Y:S02]  /*15d80*/  FSEL R25, R163, -INF , !P0 ;  /* 0xff800000a3197808 */ /* 0x000fe40004000000 */
[----:B------:R-:W-:Y:S01]  /*15d90*/  FSEL R24, R156, -INF , !P4 ;  /* 0xff8000009c187808 */ /* 0x000fe20006000000 */
[----:B------:R-:W-:Y:S01]  /*15da0*/  HMMA.16816.F32 R140, R136, R22, R140 ;  /* 0x00000016888c723c */ /* 0x000fe2000000188c */
[----:B------:R-:W-:Y:S02]  /*15db0*/  FSEL R20, R157, -INF , !P2 ;  /* 0xff8000009d147808 */ /* 0x000fe40005000000 */
[-C--:B------:R-:W-:Y:S02]  /*15dc0*/  ISETP.GE.AND P0, PT, R14, R208.reuse, PT ;  /* 0x000000d00e00720c */ /* 0x080fe40003f06270 */
[----:B------:R-:W-:-:S02]  /*15dd0*/  ISETP.GE.AND P2, PT, R17, R208, PT ;  /* 0x000000d01100720c */ /* 0x000fc40003f46270 */
[C---:B------:R-:W-:Y:S01]  /*15de0*/  ISETP.GE.AND P4, PT, R17.reuse, R209, PT ;  /* 0x000000d11100720c */ /* 0x040fe20003f86270 */
[----:B---3--:R-:W-:Y:S01]  /*15df0*/  HMMA.16816.F32 R144, R8, R4, R144 ;  /* 0x000000040890723c */ /* 0x008fe20000001890 */
[-C--:B------:R-:W-:Y:S02]  /*15e00*/  ISETP.LT.OR P0, PT, R14, R211.reuse, P0 ;  /* 0x000000d30e00720c */ /* 0x080fe40000701670 */
[C---:B------:R-:W-:Y:S02]  /*15e10*/  ISETP.LT.OR P2, PT, R17.reuse, R211, P2 ;  /* 0x000000d31100720c */ /* 0x040fe40001741670 */
[----:B------:R-:W-:Y:S02]  /*15e20*/  ISETP.LT.OR P4, PT, R17, R210, P4 ;  /* 0x000000d21100720c */ /* 0x000fe40002781670 */
[----:B------:R-:W-:Y:S02]  /*15e30*/  FSEL R27, R162, -INF , !P5 ;  /* 0xff800000a21b7808 */ /* 0x000fe40006800000 */
[----:B------:R-:W-:-:S02]  /*15e40*/  IADD3 R17, R135, 0x29, RZ ;  /* 0x0000002987117810 */ /* 0x000fc40007ffe0ff */
[----:B------:R-:W-:Y:S02]  /*15e50*/  ISETP.GE.AND P5, PT, R14, R209, PT ;  /* 0x000000d10e00720c */ /* 0x000fe40003fa6270 */
[----:B------:R-:W-:Y:S02]  /*15e60*/  FSEL R166, R152, -INF , !P0 ;  /* 0xff80000098a67808 */ /* 0x000fe40004000000 */
[----:B------:R-:W-:Y:S01]  /*15e70*/  ISETP.GE.AND P0, PT, R17, R208, PT ;  /* 0x000000d01100720c */ /* 0x000fe20003f06270 */
[----:B------:R-:W-:Y:S01]  /*15e80*/  HMMA.16816.F32 R140, R8, R6, R140 ;  /* 0x00000006088c723c */ /* 0x000fe2000000188c */
[----:B------:R-:W-:Y:S02]  /*15e90*/  ISETP.LT.OR P5, PT, R14, R210, P5 ;  /* 0x000000d20e00720c */ /* 0x000fe40002fa1670 */
[----:B------:R-:W-:Y:S02]  /*15ea0*/  IADD3 R14, R135, 0x28, RZ ;  /* 0x00000028870e7810 */ /* 0x000fe40007ffe0ff */
[----:B------:R-:W-:-:S02]  /*15eb0*/  ISETP.LT.OR P0, PT, R17, R211, P0 ;  /* 0x000000d31100720c */ /* 0x000fc40000701670 */
[----:B------:R-:W-:Y:S02]  /*15ec0*/  FSEL R21, R159, -INF , !P1 ;  /* 0xff8000009f157808 */ /* 0x000fe40004800000 */
[----:B------:R-:W-:Y:S02]  /*15ed0*/  IADD3 R5, R135, 0x31, RZ ;  /* 0x0000003187057810 */ /* 0x000fe40007ffe0ff */
[CC--:B------:R-:W-:Y:S02]  /*15ee0*/  ISETP.GE.AND P1, PT, R14.reuse, R208.reuse, PT ;  /* 0x000000d00e00720c */ /* 0x0c0fe40003f26270 */
[----:B------:R-:W-:Y:S02]  /*15ef0*/  FSEL R164, R149, -INF , !P0 ;  /* 0xff80000095a47808 */ /* 0x000fe40004000000 */
[----:B------:R-:W-:Y:S02]  /*15f00*/  ISETP.GE.AND P0, PT, R5, R208, PT ;  /* 0x000000d00500720c */ /* 0x000fe40003f06270 */
[----:B------:R-:W-:-:S02]  /*15f10*/  ISETP.LT.OR P1, PT, R14, R211, P1 ;  /* 0x000000d30e00720c */ /* 0x000fc40000f21670 */
[----:B------:R-:W-:Y:S02]  /*15f20*/  IADD3 R4, R135, 0x30, RZ ;  /* 0x0000003087047810 */ /* 0x000fe40007ffe0ff */
[----:B------:R-:W-:Y:S02]  /*15f30*/  ISETP.LT.OR P0, PT, R5, R211, P0 ;  /* 0x000000d30500720c */ /* 0x000fe40000701670 */
[----:B------:R-:W-:Y:S02]  /*15f40*/  FSEL R168, R153, -INF , !P2 ;  /* 0xff80000099a87808 */ /* 0x000fe40005000000 */
[----:B------:R-:W-:Y:S02]  /*15f50*/  FSEL R167, R154, -INF , !P5 ;  /* 0xff8000009aa77808 */ /* 0x000fe40006800000 */
[----:B------:R-:W-:Y:S02]  /*15f60*/  FSEL R170, R148, -INF , !P1 ;  /* 0xff80000094aa7808 */ /* 0x000fe40004800000 */
[----:B------:R-:W-:-:S02]  /*15f70*/  FSEL R23, R158, -INF , !P6 ;  /* 0xff8000009e177808 */ /* 0x000fc40007000000 */
[-C--:B------:R-:W-:Y:S02]  /*15f80*/  ISETP.GE.AND P2, PT, R17, R209.reuse, PT ;  /* 0x000000d11100720c */ /* 0x080fe40003f46270 */
[C---:B------:R-:W-:Y:S02]  /*15f90*/  ISETP.GE.AND P5, PT, R4.reuse, R208, PT ;  /* 0x000000d00400720c */ /* 0x040fe40003fa6270 */
[-C--:B------:R-:W-:Y:S02]  /*15fa0*/  ISETP.GE.AND P1, PT, R4, R209.reuse, PT ;  /* 0x000000d10400720c */ /* 0x080fe40003f26270 */
[----:B------:R-:W-:Y:S02]  /*15fb0*/  ISETP.GE.AND P6, PT, R14, R209, PT ;  /* 0x000000d10e00720c */ /* 0x000fe40003fc6270 */
[----:B------:R-:W-:Y:S02]  /*15fc0*/  FSEL R152, R145, -INF , !P0 ;  /* 0xff80000091987808 */ /* 0x000fe40004000000 */
[----:B------:R-:W-:-:S02]  /*15fd0*/  ISETP.GT.AND P0, PT, R204, R195, PT ;  /* 0x000000c3cc00720c */ /* 0x000fc40003f04270 */
[-C--:B------:R-:W-:Y:S02]  /*15fe0*/  ISETP.LT.OR P2, PT, R17, R210.reuse, P2 ;  /* 0x000000d21100720c */ /* 0x080fe40001741670 */
[C---:B------:R-:W-:Y:S02]  /*15ff0*/  ISETP.LT.OR P5, PT, R4.reuse, R211, P5 ;  /* 0x000000d30400720c */ /* 0x040fe40002fa1670 */
[-C--:B------:R-:W-:Y:S02]  /*16000*/  ISETP.LT.OR P1, PT, R4, R210.reuse, P1 ;  /* 0x000000d20400720c */ /* 0x080fe40000f21670 */
[----:B------:R-:W-:Y:S02]  /*16010*/  ISETP.LT.OR P6, PT, R14, R210, P6 ;  /* 0x000000d20e00720c */ /* 0x000fe400037c1670 */
[C---:B------:R-:W-:Y:S02]  /*16020*/  IADD3 R4, R135.reuse, 0x38, RZ ;  /* 0x0000003887047810 */ /* 0x040fe40007ffe0ff */
[----:B------:R-:W-:-:S02]  /*16030*/  IADD3 R135, R135, 0x39, RZ ;  /* 0x0000003987877810 */ /* 0x000fc40007ffe0ff */
[----:B------:R-:W-:Y:S02]  /*16040*/  FSEL R163, R151, -INF , !P2 ;  /* 0xff80000097a37808 */ /* 0x000fe40005000000 */
[----:B------:R-:W-:Y:S02]  /*16050*/  FSEL R165, R155, -INF , !P4 ;  /* 0xff8000009ba57808 */ /* 0x000fe40006000000 */
[----:B------:R-:W-:Y:S02]  /*16060*/  FSEL R169, R150, -INF , !P6 ;  /* 0xff80000096a97808 */ /* 0x000fe40007000000 */
[----:B------:R-:W-:Y:S02]  /*16070*/  FSEL R154, R144, -INF , !P5 ;  /* 0xff800000909a7808 */ /* 0x000fe40006800000 */
[----:B------:R-:W-:Y:S02]  /*16080*/  FSEL R151, R146, -INF , !P1 ;  /* 0xff80000092977808 */ /* 0x000fe40004800000 */
[----:B------:R-:W-:-:S02]  /*16090*/  ISETP.GE.AND P4, PT, R5, R209, PT ;  /* 0x000000d10500720c */ /* 0x000fc40003f86270 */
[CC--:B------:R-:W-:Y:S02]  /*160a0*/  ISETP.GE.AND P6, PT, R4.reuse, R208.reuse, PT ;  /* 0x000000d00400720c */ /* 0x0c0fe40003fc6270 */
[CC--:B------:R-:W-:Y:S02]  /*160b0*/  ISETP.GE.AND P2, PT, R4.reuse, R209.reuse, PT ;  /* 0x000000d10400720c */ /* 0x0c0fe40003f46270 */
[C---:B------:R-:W-:Y:S02]  /*160c0*/  ISETP.GE.AND P5, PT, R135.reuse, R208, PT ;  /* 0x000000d08700720c */ /* 0x040fe40003fa6270 */
[----:B------:R-:W-:Y:S02]  /*160d0*/  ISETP.GE.AND P1, PT, R135, R209, PT ;  /* 0x000000d18700720c */ /* 0x000fe40003f26270 */
[----:B------:R-:W-:Y:S02]  /*160e0*/  ISETP.LT.OR P4, PT, R5, R210, P4 ;  /* 0x000000d20500720c */ /* 0x000fe40002781670 */
[----:B------:R-:W-:-:S02]  /*160f0*/  ISETP.LT.OR P6, PT, R4, R211, P6 ;  /* 0x000000d30400720c */ /* 0x000fc400037c1670 */
[-C--:B------:R-:W-:Y:S02]  /*16100*/  ISETP.LT.OR P2, PT, R4, R210.reuse, P2 ;  /* 0x000000d20400720c */ /* 0x080fe40001741670 */
[C---:B------:R-:W-:Y:S02]  /*16110*/  ISETP.LT.OR P5, PT, R135.reuse, R211, P5 ;  /* 0x000000d38700720c */ /* 0x040fe40002fa1670 */
[----:B------:R-:W-:Y:S02]  /*16120*/  ISETP.LT.OR P1, PT, R135, R210, P1 ;  /* 0x000000d28700720c */ /* 0x000fe40000f21670 */
[----:B------:R-:W-:Y:S02]  /*16130*/  FSEL R139, R147, -INF , !P4 ;  /* 0xff800000938b7808 */ /* 0x000fe40006000000 */
[----:B------:R-:W-:Y:S02]  /*16140*/  FSEL R138, R140, -INF , !P6 ;  /* 0xff8000008c8a7808 */ /* 0x000fe40007000000 */
[----:B------:R-:W-:-:S02]  /*16150*/  FSEL R137, R142, -INF , !P2 ;  /* 0xff8000008e897808 */ /* 0x000fc40005000000 */
        /* <DEDUP_REMOVED lines=61> */
[----:B------:R-:W-:Y:S05]  /*16530*/  BRA `(.L_x_5595) ;  /* 0x0000003000007947 */ /* 0x000fea0003800000 */
.L_x_5594:
[----:B------:R-:W-:-:S05]  /*16540*/  IMAD.MOV.U32 R6, RZ, RZ, c[0x0][0x198] ;  /* 0x00006600ff067624 */ /* 0x000fca00078e00ff */
[----:B------:R-:W-:-:S04]  /*16550*/  LEA R6, -R6, RZ, 0x6 ;  /* 0x000000ff06067211 */ /* 0x000fc800078e31ff */
[----:B------:R-:W-:Y:S02]  /*16560*/  SHF.R.S32.HI R4, RZ, 0x1f, R6 ;  /* 0x0000001fff047819 */ /* 0x000fe40000011406 */
.L_x_5595:
[----:B------:R-:W-:Y:S01]  /*16570*/  ULDC.64 UR4, c[0x0][0x198] ;  /* 0x0000660000047ab9 */ /* 0x000fe20000000a00 */
[C---:B------:R-:W-:Y:S01]  /*16580*/  LEA R202, P1, R6.reuse, R202, 0x1 ;  /* 0x000000ca06ca7211 */ /* 0x040fe200078208ff */
[----:B------:R-:W-:Y:S02]  /*16590*/  USHF.L.U32 UR7, UR4, 0x5, URZ ;  /* 0x0000000504077899 */ /* 0x000fe4000800063f */
[----:B------:R-:W-:Y:S01]  /*165a0*/  USHF.L.U64.HI UR5, UR4, UR6, UR5 ;  /* 0x0000000604057299 */ /* 0x000fe20008010205 */
[----:B------:R-:W-:-:S03]  /*165b0*/  LEA.HI.X R201, R6, R201, R4, 0x1, P1 ;  /* 0x000000c906c97211 */ /* 0x000fc600008f0c04 */
        /* <DEDUP_REMOVED lines=10> */
[----:B------:R-:W-:-:S03]  /*16660*/  IADD3 R4, P1, R6, UR7, RZ ;  /* 0x0000000706047c10 */ /* 0x000fc6000ff3e0ff */
[----:B------:R1:W-:Y:S01]  /*16670*/  LDGSTS.E.BYPASS.LTC128B.128 [R200+0xa000], [R202.64+0x100] ;  /* 0x0a000100cac87fae */ /* 0x0003e2000b901d48 */
[----:B------:R-:W-:-:S03]  /*16680*/  IADD3.X R5, R7, UR5, RZ, P1, !PT ;  /* 0x0000000507057c10 */ /* 0x000fc60008ffe4ff */
        /* <DEDUP_REMOVED lines=10> */
.L_x_5593:
        /* <DEDUP_REMOVED lines=55> */
[----:B------:R-:W1:Y:S01]  /*16aa0*/  LDSM.16.MT88.4 R12, [R186+0xc000] ;  /* 0x00c00000ba0c783b */ /* 0x000e620000004200 */
[----:B------:R-:W-:Y:S02]  /*16ab0*/  FADD.FTZ R4, R132, -R5 ;  /* 0x8000000584047221 */ /* 0x000fe40000010000 */
[----:B------:R-:W-:Y:S01]  /*16ac0*/  FADD.FTZ R6, R3, -R6 ;  /* 0x8000000603067221 */ /* 0x000fe20000010000 */
[----:B------:R-:W-:Y:S01]  /*16ad0*/  LDSM.16.MT88.4 R132, [R186+0xc800] ;  /* 0x00c80000ba84783b */ /* 0x000fe20000004200 */
        /* <DEDUP_REMOVED lines=8> */
[----:B------:R-:W3:Y:S01]  /*16b60*/  MUFU.EX2 R144, R144 ;  /* 0x0000009000907308 */ /* 0x000ee20000000800 */
[--C-:B------:R-:W-:Y:S02]  /*16b70*/  FFMA.FTZ R155, R160, c[0x0][0x23c], -R153.reuse ;  /* 0x00008f00a09b7a23 */ /* 0x100fe40000010899 */
[--C-:B------:R-:W-:Y:S02]  /*16b80*/  FFMA.FTZ R156, R28, c[0x0][0x23c], -R153.reuse ;  /* 0x00008f001c9c7a23 */ /* 0x100fe40000010899 */
[--C-:B------:R-:W-:Y:S01]  /*16b90*/  FFMA.FTZ R157, R24, c[0x0][0x23c], -R153.reuse ;  /* 0x00008f00189d7a23 */ /* 0x100fe20000010899 */
[----:B------:R-:W-:Y:S01]  /*16ba0*/  LDSM.16.MT88.4 R28, [R184+0xc800] ;  /* 0x00c80000b81c783b */ /* 0x000fe20000004200 */
[----:B------:R-:W-:Y:S01]  /*16bb0*/  FFMA.FTZ R158, R20, c[0x0][0x23c], -R153 ;  /* 0x00008f00149e7a23 */ /* 0x000fe20000010899 */
[----:B------:R-:W4:Y:S01]  /*16bc0*/  MUFU.EX2 R141, R141 ;  /* 0x0000008d008d7308 */ /* 0x000f220000000800 */
[----:B------:R-:W-:-:S02]  /*16bd0*/  FFMA.FTZ R159, R27, c[0x0][0x23c], -R150 ;  /* 0x00008f001b9f7a23 */ /* 0x000fc40000010896 */
[--C-:B------:R-:W-:Y:S02]  /*16be0*/  FFMA.FTZ R162, R25, c[0x0][0x23c], -R150.reuse ;  /* 0x00008f0019a27a23 */ /* 0x100fe40000010896 */
[--C-:B------:R-:W-:Y:S01]  /*16bf0*/  FFMA.FTZ R160, R23, c[0x0][0x23c], -R150.reuse ;  /* 0x00008f0017a07a23 */ /* 0x100fe20000010896 */
[----:B------:R-:W-:Y:S01]  /*16c00*/  LDSM.16.MT88.4 R24, [R188+0xe800] ;  /* 0x00e80000bc18783b */ /* 0x000fe20000004200 */
[----:B------:R-:W-:Y:S01]  /*16c10*/  FFMA.FTZ R161, R21, c[0x0][0x23c], -R150 ;  /* 0x00008f0015a17a23 */ /* 0x000fe20000010896 */
[----:B------:R-:W-:Y:S01]  /*16c20*/  MUFU.EX2 R140, R140 ;  /* 0x0000008c008c7308 */ /* 0x000fe20000000800 */
[----:B---3--:R-:W-:Y:S01]  /*16c30*/  F2FP.PACK_AB R4, R143, R144 ;  /* 0x000000908f04723e */ /* 0x008fe200000000ff */
[----:B------:R-:W-:Y:S01]  /*16c40*/  LDSM.16.MT88.4 R20, [R186+0xe800] ;  /* 0x00e80000ba14783b */ /* 0x000fe20000004200 */
[--C-:B------:R-:W-:Y:S02]  /*16c50*/  FFMA.FTZ R171, R168, c[0x0][0x23c], -R153.reuse ;  /* 0x00008f00a8ab7a23 */ /* 0x100fe40000010899 */
[----:B------:R-:W-:-:S02]  /*16c60*/  FFMA.FTZ R203, R164, c[0x0][0x23c], -R153 ;  /* 0x00008f00a4cb7a23 */ /* 0x000fc40000010899 */
[--C-:B------:R-:W-:Y:S01]  /*16c70*/  FFMA.FTZ R168, R170, c[0x0][0x23c], -R153.reuse ;  /* 0x00008f00aaa87a23 */ /* 0x100fe20000010899 */
[----:B------:R-:W3:Y:S01]  /*16c80*/  MUFU.EX2 R2, R2 ;  /* 0x0000000200027308 */ /* 0x000ee20000000800 */
        /* <DEDUP_REMOVED lines=323> */
.L_x_5590:
[----:B------:R-:W-:Y:S05]  /*180c0*/  @!P0 BRA `(.L_x_5596) ;  /* 0x0000370000008947 */ /* 0x000fea0003800000 */
[----:B------:R-:W1:Y:S01]  /*180d0*/  S2R R217, SR_TID.X ;  /* 0x0000000000d97919 */ /* 0x000e620000002100 */
[----:B------:R-:W-:Y:S01]  /*180e0*/  ULDC UR8, c[0x0][0x1a0] ;  /* 0x0000680000087ab9 */ /* 0x000fe20000000800 */
[----:B------:R-:W-:Y:S01]  /*180f0*/  IMAD.MOV.U32 R0, RZ, RZ, R3 ;  /* 0x000000ffff007224 */ /* 0x000fe200078e0003 */
[----:B------:R-:W-:Y:S01]  /*18100*/  ULEA UR5, -UR8, URZ, 0x6 ;  /* 0x0000003f08057291 */ /* 0x000fe2000f8e313f */
[----:B------:R-:W-:Y:S01]  /*18110*/  IMAD.MOV.U32 R2, RZ, RZ, R132 ;  /* 0x000000ffff027224 */ /* 0x000fe200078e0084 */
[----:B------:R-:W-:-:S02]  /*18120*/  UMOV UR10, 0x5 ;  /* 0x00000005000a7882 */ /* 0x000fc40000000000 */
[----:B------:R-:W-:Y:S02]  /*18130*/  USHF.R.S32.HI UR4, URZ, 0x1f, UR5 ;  /* 0x0000001f3f047899 */ /* 0x000fe40008011405 */
[----:B------:R-:W-:Y:S01]  /*18140*/  ULDC UR9, c[0x0][0x1a4] ;  /* 0x0000690000097ab9 */ /* 0x000fe20000000800 */
[----:B------:R-:W-:Y:S01]  /*18150*/  MOV R214, UR5 ;  /* 0x0000000500d67c02 */ /* 0x000fe20008000f00 */
[----:B------:R-:W-:Y:S02]  /*18160*/  USHF.L.U64.HI UR9, UR8, UR10, UR9 ;  /* 0x0000000a08097299 */ /* 0x000fe40008010209 */
[----:B------:R-:W-:Y:S01]  /*18170*/  IMAD.U32 R212, RZ, RZ, UR4 ;  /* 0x00000004ffd47e24 */ /* 0x000fe2000f8e00ff */
[----:B------:R-:W-:Y:S02]  /*18180*/  USHF.L.U32 UR8, UR8, 0x5, URZ ;  /* 0x0000000508087899 */ /* 0x000fe4000800063f */
[----:B------:R-:W-:Y:S02]  /*18190*/  ULDC.64 UR12, c[0x0][0x118] ;  /* 0x00004600000c7ab9 */ /* 0x000fe40000000a00 */
[----:B------:R-:W-:Y:S01]  /*181a0*/  ULDC UR4, c[0x0][0x19c] ;  /* 0x0000670000047ab9 */ /* 0x000fe20000000800 */
[----:B-1----:R-:W-:-:S04]  /*181b0*/  SHF.L.U32 R217, R217, 0x1, RZ ;  /* 0x00000001d9d97819 */ /* 0x002fc800000006ff */
[----:B------:R-:W-:Y:S02]  /*181c0*/  LOP3.LUT R217, R217, 0x6, RZ, 0xc0, !PT ;  /* 0x00000006d9d97812 */ /* 0x000fe400078ec0ff */
.L_x_5600:
        /* <DEDUP_REMOVED lines=65> */
.L_x_5597:
        /* <DEDUP_REMOVED lines=26> */
[----:B------:R-:W3:Y:S04]  /*18780*/  LDSM.16.M88.4 R8, [R193+0x6000] ;  /* 0x00600000c108783b */ /* 0x000ee80000000200 */
[----:B------:R-:W2:Y:S04]  /*18790*/  LDSM.16.M88.4 R16, [R193+0x6800] ;  /* 0x00680000c110783b */ /* 0x000ea80000000200 */
        /* <DEDUP_REMOVED lines=8> */
[C---:B---3--:R-:W-:Y:S03]  /*18820*/  HMMA.16816.F32 R4, R32.reuse, R8, RZ ;  /* 0x000000082004723c */ /* 0x048fe600000018ff */
[----:B------:R-:W-:Y:S04]  /*18830*/  LDSM.16.M88.4 R156, [R190] ;  /* 0x00000000be9c783b */ /* 0x000fe80000000200 */
[----:B------:R-:W3:Y:S01]  /*18840*/  LDSM.16.M88.4 R160, [R187+0x6000] ;  /* 0x00600000bba0783b */ /* 0x000ee20000000200 */
[C---:B------:R-:W-:Y:S03]  /*18850*/  HMMA.16816.F32 R8, R32.reuse, R10, RZ ;  /* 0x0000000a2008723c */ /* 0x040fe600000018ff */
[----:B------:R-:W1:Y:S04]  /*18860*/  LDSM.16.M88.4 R164, [R187+0x6800] ;  /* 0x00680000bba4783b */ /* 0x000e680000000200 */
[----:B------:R-:W-:Y:S01]  /*18870*/  LDSM.16.M88.4 R168, [R187+0x7800] ;  /* 0x00780000bba8783b */ /* 0x000fe20000000200 */
[C---:B--2---:R-:W-:Y:S08]  /*18880*/  HMMA.16816.F32 R12, R32.reuse, R16, RZ ;  /* 0x00000010200c723c */ /* 0x044ff000000018ff */
[C---:B------:R-:W-:Y:S08]  /*18890*/  HMMA.16816.F32 R16, R32.reuse, R18, RZ ;  /* 0x000000122010723c */ /* 0x040ff000000018ff */
[C---:B----4-:R-:W-:Y:S08]  /*188a0*/  HMMA.16816.F32 R20, R32.reuse, R24, RZ ;  /* 0x000000182014723c */ /* 0x050ff000000018ff */
[C---:B------:R-:W-:Y:S08]  /*188b0*/  HMMA.16816.F32 R24, R32.reuse, R26, RZ ;  /* 0x0000001a2018723c */ /* 0x040ff000000018ff */
[C---:B-----5:R-:W-:Y:S08]  /*188c0*/  HMMA.16816.F32 R28, R32.reuse, R132, RZ ;  /* 0x00000084201c723c */ /* 0x060ff000000018ff */
[----:B------:R-:W-:Y:S01]  /*188d0*/  HMMA.16816.F32 R32, R32, R134, RZ ;  /* 0x000000862020723c */ /* 0x000fe200000018ff */
[----:B------:R-:W2:Y:S07]  /*188e0*/  LDSM.16.M88.4 R132, [R187+0x7000] ;  /* 0x00700000bb84783b */ /* 0x000eae0000000200 */
        /* <DEDUP_REMOVED lines=13> */
[C---:B---3--:R-:W-:Y:S08]  /*189c0*/  HMMA.16816.F32 R4, R156.reuse, R160, R4 ;  /* 0x000000a09c04723c */ /* 0x048ff00000001804 */
[C---:B------:R-:W-:Y:S01]  /*189d0*/  HMMA.16816.F32 R8, R156.reuse, R162, R8 ;  /* 0x000000a29c08723c */ /* 0x040fe20000001808 */
[----:B------:R-:W-:Y:S07]  /*189e0*/  LDSM.16.M88.4 R160, [R193+0x8000] ;  /* 0x00800000c1a0783b */ /* 0x000fee0000000200 */
[C---:B------:R-:W-:Y:S08]  /*189f0*/  HMMA.16816.F32 R12, R156.reuse, R164, R12 ;  /* 0x000000a49c0c723c */ /* 0x040ff0000000180c */
[C---:B------:R-:W-:Y:S01]  /*18a00*/  HMMA.16816.F32 R16, R156.reuse, R166, R16 ;  /* 0x000000a69c10723c */ /* 0x040fe20000001810 */
[----:B------:R-:W-:Y:S07]  /*18a10*/  LDSM.16.M88.4 R164, [R193+0x8800] ;  /* 0x00880000c1a4783b */ /* 0x000fee0000000200 */
[C---:B--2---:R-:W-:Y:S08]  /*18a20*/  HMMA.16816.F32 R20, R156.reuse, R132, R20 ;  /* 0x000000849c14723c */ /* 0x044ff00000001814 */
        /* <DEDUP_REMOVED lines=181> */
.L_x_5599:
        /* <DEDUP_REMOVED lines=27> */
.L_x_5598:
[----:B------:R-:W-:Y:S05]  /*19730*/  IMAD R3, R204, 0x40, R217 ;  /* 0x00000040cc037824 */ /* 0x000fea00078e02d9 */
[C---:B-1----:R-:W-:Y:S02]  /*19740*/  IADD3 R132, R3.reuse, 0x1, RZ ;  /* 0x0000000103847810 */ /* 0x042fe40007ffe0ff */
        /* <DEDUP_REMOVED lines=10> */
[----:B------:R-:W-:Y:S02]  /*197f0*/  FSEL R134, R4, -INF , !P2 ;  /* 0xff80000004867808 */ /* 0x000fe40005000000 */
        /* <DEDUP_REMOVED lines=21> */
[----:B------:R-:W-:Y:S02]  /*19950*/  ISETP.GE.OR P0, PT, R132, R209, !P0 ;  /* 0x000000d18400720c */ /* 0x000fe40004706670 */
[-C--:B------:R-:W-:Y:S02]  /*19960*/  ISETP.GE.AND P2, PT, R5, R210.reuse, PT ;  /* 0x000000d20500720c */ /* 0x080fe40003f46270 */
        /* <DEDUP_REMOVED lines=43> */
[-C--:B------:R-:W-:Y:S02]  /*19c20*/  ISETP.GE.OR P6, PT, R4, R209.reuse, !P6 ;  /* 0x000000d10400720c */ /* 0x080fe400077c6670 */
[----:B------:R-:W-:Y:S02]  /*19c30*/  IADD3 R4, R3, 0x28, RZ ;  /* 0x0000002803047810 */ /* 0x000fe40007ffe0ff */
[----:B------:R-:W-:Y:S02]  /*19c40*/  FMNMX.FTZ R10, R163, R10, !PT ;  /* 0x0000000aa30a7209 */ /* 0x000fe40007810000 */
[C---:B------:R-:W-:Y:S02]  /*19c50*/  ISETP.GE.OR P2, PT, R6.reuse, R208, !P2 ;  /* 0x000000d00600720c */ /* 0x040fe40005746670 */
[----:B------:R-:W-:Y:S02]  /*19c60*/  ISETP.GE.OR P0, PT, R6, R209, !P0 ;  /* 0x000000d10600720c */ /* 0x000fe40004706670 */
[----:B------:R-:W-:Y:S02]  /*19c70*/  IADD3 R6, R3, 0x31, RZ ;  /* 0x0000003103067810 */ /* 0x000fe40007ffe0ff */
[----:B------:R-:W-:Y:S02]  /*19c80*/  FSEL R143, R18, -INF , !P4 ;  /* 0xff800000128f7808 */ /* 0x000fe40006000000 */
[----:B------:R-:W-:Y:S02]  /*19c90*/  FMNMX.FTZ R9, R140, R9, !PT ;  /* 0x000000098c097209 */ /* 0x000fe40007810000 */
[CC--:B------:R-:W-:Y:S02]  /*19ca0*/  ISETP.GE.AND P4, PT, R4.reuse, R211.reuse, PT ;  /* 0x000000d30400720c */ /* 0x0c0fe40003f86270 */
        /* <DEDUP_REMOVED lines=270> */
[----:B------:R-:W-:Y:S01]  /*1ad90*/  FMUL.FTZ R82, R0, R82 ;  /* 0x0000005200527220 */ /* 0x000fe20000410000 */
        /* <DEDUP_REMOVED lines=32> */
[----:B------:R-:W-:Y:S01]  /*1afa0*/  FADD.FTZ R165, R165, R166 ;  /* 0x000000a6a5a57221 */ /* 0x000fe20000010000 */
[----:B---3--:R-:W-:Y:S01]  /*1afb0*/  F2FP.PACK_AB R137, R234, R233 ;  /* 0x000000e9ea89723e */ /* 0x008fe200000000ff */
[C---:B------:R-:W-:Y:S01]  /*1afc0*/  HMMA.16816.F32 R8, R100.reuse, R114, R8 ;  /* 0x000000726408723c */ /* 0x040fe20000001808 */
[----:B------:R-:W-:Y:S03]  /*1afd0*/  LDSM.16.MT88.4 R112, [R186+0x10800] ;  /* 0x01080000ba70783b */ /* 0x000fe60000004200 */
[----:B----4-:R-:W-:Y:S01]  /*1afe0*/  F2FP.PACK_AB R139, R236, R235 ;  /* 0x000000ebec8b723e */ /* 0x010fe200000000ff */
[----:B------:R-:W-:Y:S02]  /*1aff0*/  FADD.FTZ R164, R164, R165 ;  /* 0x000000a5a4a47221 */ /* 0x000fe40000010000 */
[----:B------:R-:W-:Y:S01]  /*1b000*/  IMAD.MOV.U32 R2, RZ, RZ, R132 ;  /* 0x000000ffff027224 */ /* 0x000fe200078e0084 */
[C---:B-1----:R-:W-:Y:S04]  /*1b010*/  HMMA.16816.F32 R12, R100.reuse, R108, R12 ;  /* 0x0000006c640c723c */ /* 0x042fe8000000180c */
[----:B------:R-:W-:Y:S04]  /*1b020*/  FADD.FTZ R207, R207, R164 ;  /* 0x000000a4cfcf7221 */ /* 0x000fe80000010000 */
[----:B------:R-:W-:Y:S01]  /*1b030*/  FADD.FTZ R218, R218, R207 ;  /* 0x000000cfdada7221 */ /* 0x000fe20000010000 */
[C---:B------:R-:W-:Y:S01]  /*1b040*/  HMMA.16816.F32 R16, R100.reuse, R110, R16 ;  /* 0x0000006e6410723c */ /* 0x040fe20000001810 */
[----:B------:R-:W1:Y:S02]  /*1b050*/  LDSM.16.MT88.4 R108, [R188+0x10800] ;  /* 0x01080000bc6c783b */ /* 0x000e640000004200 */
[----:B------:R-:W-:Y:S05]  /*1b060*/  FADD.FTZ R219, R219, R218 ;  /* 0x000000dadbdb7221 */ /* 0x000fea0000010000 */
        /* <DEDUP_REMOVED lines=32> */
[----:B------:R-:W-:Y:S01]  /*1b270*/  F2FP.PACK_AB R101, R226, R225 ;  /* 0x000000e1e265723e */ /* 0x000fe200000000ff */
[----:B------:R-:W-:Y:S01]  /*1b280*/  FADD.FTZ R225, R225, R220 ;  /* 0x000000dce1e17221 */ /* 0x000fe20000010000 */
[----:B------:R-:W-:Y:S03]  /*1b290*/  F2FP.PACK_AB R103, R228, R227 ;  /* 0x000000e3e467723e */ /* 0x000fe600000000ff */
[----:B------:R-:W-:Y:S04]  /*1b2a0*/  FADD.FTZ R226, R226, R225 ;  /* 0x000000e1e2e27221 */ /* 0x000fe80000010000 */
[C---:B-1----:R-:W-:Y:S03]  /*1b2b0*/  HMMA.16816.F32 R4, R100.reuse, R108, R4 ;  /* 0x0000006c6404723c */ /* 0x042fe60000001804 */
[----:B------:R-:W-:Y:S04]  /*1b2c0*/  FADD.FTZ R227, R227, R226 ;  /* 0x000000e2e3e37221 */ /* 0x000fe80000010000 */
[----:B------:R-:W-:Y:S01]  /*1b2d0*/  FADD.FTZ R228, R228, R227 ;  /* 0x000000e3e4e47221 */ /* 0x000fe20000010000 */
[C---:B------:R-:W-:Y:S01]  /*1b2e0*/  HMMA.16816.F32 R8, R100.reuse, R110, R8 ;  /* 0x0000006e6408723c */ /* 0x040fe20000001808 */
[----:B------:R-:W1:Y:S03]  /*1b2f0*/  LDSM.16.MT88.4 R108, [R185+0xf000] ;  /* 0x00f00000b96c783b */ /* 0x000e660000004200 */
[----:B------:R-:W-:Y:S04]  /*1b300*/  FADD.FTZ R233, R233, R228 ;  /* 0x000000e4e9e97221 */ /* 0x000fe80000010000 */
[C---:B------:R-:W-:Y:S04]  /*1b310*/  HMMA.16816.F32 R12, R100.reuse, R120, R12 ;  /* 0x00000078640c723c */ /* 0x040fe8000000180c */
[----:B------:R-:W-:Y:S04]  /*1b320*/  FADD.FTZ R234, R234, R233 ;  /* 0x000000e9eaea7221 */ /* 0x000fe80000010000 */
[C---:B------:R-:W-:Y:S04]  /*1b330*/  HMMA.16816.F32 R16, R100.reuse, R122, R16 ;  /* 0x0000007a6410723c */ /* 0x040fe80000001810 */
[----:B------:R-:W-:Y:S04]  /*1b340*/  FADD.FTZ R213, R235, R234 ;  /* 0x000000eaebd57221 */ /* 0x000fe80000010000 */
[C---:B---3--:R-:W-:Y:S04]  /*1b350*/  HMMA.16816.F32 R20, R100.reuse, R112, R20 ;  /* 0x000000706414723c */ /* 0x048fe80000001814 */
[----:B------:R-:W-:Y:S04]  /*1b360*/  FADD.FTZ R213, R236, R213 ;  /* 0x000000d5ecd57221 */ /* 0x000fe80000010000 */
        /* <DEDUP_REMOVED lines=70> */
.L_x_5596:
        /* <DEDUP_REMOVED lines=257> */
.L_x_5601:
[----:B------:R-:W2:Y:S04]  /*1c7e0*/  S2R R58, SR_CTAID.Z ;  /* 0x00000000003a7919 */ /* 0x000ea80000002700 */
[----:B------:R-:W2:Y:S02]  /*1c7f0*/  S2R R3, SR_CTAID.Y ;  /* 0x0000000000037919 */ /* 0x000ea40000002600 */
[----:B--2---:R-:W-:-:S04]  /*1c800*/  IMAD R57, R3, c[0x0][0x1c0], R58 ;  /* 0x0000700003397a24 */ /* 0x004fc800078e023a */
[----:B------:R-:W-:Y:S02]  /*1c810*/  IMAD R57, R57, c[0x0][0x214], RZ ;  /* 0x0000850039397a24 */ /* 0x000fe400078e02ff */
.L_x_5602:
[----:B------:R-:W-:Y:S01]  /*1c820*/  BAR.SYNC.DEFER_BLOCKING 0x0 ;  /* 0x0000000000007b1d */ /* 0x000fe20000010000 */
[----:B------:R-:W-:Y:S01]  /*1c830*/  LOP3.LUT R5, R5, 0xffffffe0, RZ, 0xc0, !PT ;  /* 0xffffffe005057812 */ /* 0x000fe200078ec0ff */
[C---:B------:R-:W-:Y:S01]  /*1c840*/  IMAD.WIDE.U32 R64, R197.reuse, c[0x0][0x1e8], RZ ;  /* 0x00007a00c5407a25 */ /* 0x040fe200078e00ff */
[----:B------:R-:W-:Y:S02]  /*1c850*/  SHF.R.S32.HI R61, RZ, 0x1f, R6 ;  /* 0x0000001fff3d7819 */ /* 0x000fe40000011406 */
[----:B------:R-:W-:Y:S01]  /*1c860*/  ISETP.NE.AND P0, PT, R197, -0x1, PT ;  /* 0xffffffffc500780c */ /* 0x000fe20003f05270 */
[----:B------:R-:W2:Y:S01]  /*1c870*/  S2R R0, SR_TID.X ;  /* 0x0000000000007919 */ /* 0x000ea20000002100 */
        /* <DEDUP_REMOVED lines=35> */
[----:B----4-:R-:W4:Y:S01]  /*1cab0*/  S2R R6, SR_CTAID.X ;  /* 0x0000000000067919 */ /* 0x010f220000002500 */
[----:B------:R-:W-:Y:S01]  /*1cac0*/  IADD3 R59, R5, 0x8, RZ ;  /* 0x00000008053b7810 */ /* 0x000fe20007ffe0ff */
[----:B----4-:R-:W-:-:S02]  /*1cad0*/  IMAD R62, R6, 0x40, R57 ;  /* 0x00000040063e7824 */ /* 0x010fc400078e0239 */
        /* <DEDUP_REMOVED lines=10> */
.L_x_5604:
[----:B----4-:R-:W-:Y:S05]  /*1cb80*/  BSYNC B0 ;  /* 0x0000000000007941 */ /* 0x010fea0003800000 */
.L_x_5603:
[----:B------:R-:W4:Y:S01]  /*1cb90*/  S2R R2, SR_CTAID.X ;  /* 0x0000000000027919 */ /* 0x000f220000002500 */
[----:B------:R-:W-:Y:S01]  /*1cba0*/  LEA.HI R5, R7, R4, RZ, 0x3 ;  /* 0x0000000407057211 */ /* 0x000fe200078f18ff */
[----:B------:R-:W-:Y:S03]  /*1cbb0*/  BSSY B0, `(.L_x_5605) ;  /* 0x0000022000007945 */ /* 0x000fe60003800000 */
[----:B------:R-:W-:-:S05]  /*1cbc0*/  LOP3.LUT R5, R5, 0xfffffff8, RZ, 0xc0, !PT ;  /* 0xfffffff805057812 */ /* 0x000fca00078ec0ff */
[----:B------:R-:W-:-:S04]  /*1cbd0*/  IMAD.IADD R4, R4, 0x1, -R5 ;  /* 0x0000000104047824 */ /* 0x000fc800078e0a05 */
[----:B------:R-:W-:-:S05]  /*1cbe0*/  IMAD.SHL.U32 R4, R4, 0x8, RZ ;  /* 0x0000000804047824 */ /* 0x000fca00078e00ff */
[----:B------:R-:W-:Y:S01]  /*1cbf0*/  SHF.R.S32.HI R5, RZ, 0x1f, R4 ;  /* 0x0000001fff057819 */ /* 0x000fe20000011404 */
[----:B----4-:R-:W-:-:S04]  /*1cc00*/  IMAD.SHL.U32 R7, R2, 0x40, RZ ;  /* 0x0000004002077824 */ /* 0x010fc800078e00ff */
[----:B------:R-:W-:Y:S01]  /*1cc10*/  IMAD.WIDE.U32 R56, R7, c[0x0][0x1e8], R4 ;  /* 0x00007a0007387a25 */ /* 0x000fe200078e0004 */
[----:B------:R-:W-:Y:S02]  /*1cc20*/  SHF.R.S32.HI R2, RZ, 0x1f, R7 ;  /* 0x0000001fff027819 */ /* 0x000fe40000011407 */
[----:B------:R-:W-:Y:S02]  /*1cc30*/  SHF.R.S32.HI R5, RZ, 0x1f, R0 ;  /* 0x0000001fff057819 */ /* 0x000fe40000011400 */
[----:B------:R-:W-:Y:S01]  /*1cc40*/  IADD3 R56, P0, R3, R56, RZ ;  /* 0x0000003803387210 */ /* 0x000fe20007f1e0ff */
[----:B------:R-:W-:Y:S01]  /*1cc50*/  IMAD R2, R2, c[0x0][0x1e8], RZ ;  /* 0x00007a0002027a24 */ /* 0x000fe200078e02ff */
[----:B------:R-:W-:Y:S02]  /*1cc60*/  LEA.HI R5, R5, R0, RZ, 0x3 ;  /* 0x0000000005057211 */ /* 0x000fe400078f18ff */
[----:B------:R-:W-:Y:S01]  /*1cc70*/  SHF.R.S32.HI R4, RZ, 0x1f, R58 ;  /* 0x0000001fff047819 */ /* 0x000fe2000001143a */
[----:B------:R-:W-:Y:S01]  /*1cc80*/  IMAD R2, R7, c[0x0][0x1ec], R2 ;  /* 0x00007b0007027a24 */ /* 0x000fe200078e0202 */
[----:B------:R-:W-:Y:S01]  /*1cc90*/  SHF.R.S32.HI R0, RZ, 0x3, R5 ;  /* 0x00000003ff007819 */ /* 0x000fe20000011405 */
[----:B------:R-:W-:-:S02]  /*1cca0*/  IMAD.IADD R7, R196, 0x1, -R7 ;  /* 0x00000001c4077824 */ /* 0x000fc400078e0a07 */
[----:B------:R-:W-:Y:S01]  /*1ccb0*/  IMAD R3, R4, c[0x0][0x1f0], RZ ;  /* 0x00007c0004037a24 */ /* 0x000fe200078e02ff */
[----:B------:R-:W-:Y:S02]  /*1ccc0*/  IADD3.X R57, R197, R2, R57, P0, !PT ;  /* 0x00000002c5397210 */ /* 0x000fe400007fe439 */
[----:B------:R-:W-:Y:S01]  /*1ccd0*/  ISETP.GE.AND P0, PT, R0, R7, PT ;  /* 0x000000070000720c */ /* 0x000fe20003f06270 */
[C---:B------:R-:W-:Y:S01]  /*1cce0*/  IMAD R3, R58.reuse, c[0x0][0x1f4], R3 ;  /* 0x00007d003a037a24 */ /* 0x040fe200078e0203 */
[----:B------:R-:W-:Y:S01]  /*1ccf0*/  SHF.R.S32.HI R2, RZ, 0x1f, R0 ;  /* 0x0000001fff027819 */ /* 0x000fe20000011400 */
        /* <DEDUP_REMOVED lines=13> */
.L_x_5606:
[----:B------:R-:W-:Y:S05]  /*1cdd0*/  BSYNC B0 ;  /* 0x0000000000007941 */ /* 0x000fea0003800000 */
.L_x_5605:
[----:B------:R-:W-:Y:S01]  /*1cde0*/  IADD3 R4, R0, 0x10, RZ ;  /* 0x0000001000047810 */ /* 0x000fe20007ffe0ff */
[----:B------:R-:W-:Y:S03]  /*1cdf0*/  BSSY B0, `(.L_x_5607) ;  /* 0x0000010000007945 */ /* 0x000fe60003800000 */
[----:B------:R-:W-:-:S13]  /*1ce00*/  ISETP.GE.AND P0, PT, R4, R7, PT ;  /* 0x000000070400720c */ /* 0x000fda0003f06270 */
[----:B------:R-:W-:Y:S05]  /*1ce10*/  @P0 BRA `(.L_x_5608) ;  /* 0x000000d000000947 */ /* 0x000fea0003800000 */
[----:B------:R-:W-:Y:S01]  /*1ce20*/  IADD3 R4, P0, R0, 0x10, RZ ;  /* 0x0000001000047810 */ /* 0x000fe20007f1e0ff */
[----:B-1--4-:R-:W-:Y:S01]  /*1ce30*/  IMAD.MOV.U32 R16, RZ, RZ, R58 ;  /* 0x000000ffff107224 */ /* 0x012fe200078e003a */
[----:B------:R-:W-:-:S03]  /*1ce40*/  MOV R17, R57 ;  /* 0x0000003900117202 */ /* 0x000fc60000000f00 */
[----:B------:R-:W-:Y:S02]  /*1ce50*/  IMAD.X R3, RZ, RZ, R2, P0 ;  /* 0x000000ffff037224 */ /* 0x000fe400000e0602 */
[----:B------:R-:W-:-:S04]  /*1ce60*/  IMAD.WIDE.U32 R16, R4, c[0x0][0x1e8], R16 ;  /* 0x00007a0004107a25 */ /* 0x000fc800078e0010 */
[----:B------:R-:W-:-:S04]  /*1ce70*/  IMAD R3, R3, c[0x0][0x1e8], RZ ;  /* 0x00007a0003037a24 */ /* 0x000fc800078e02ff */
[----:B------:R-:W-:Y:S01]  /*1ce80*/  IMAD R3, R4, c[0x0][0x1ec], R3 ;  /* 0x00007b0004037a24 */ /* 0x000fe200078e0203 */
[----:B------:R-:W-:-:S04]  /*1ce90*/  LEA R4, P0, R16, c[0x0][0x1d0], 0x1 ;  /* 0x0000740010047a11 */ /* 0x000fc800078008ff */
[----:B------:R-:W-:-:S04]  /*1cea0*/  IADD3 R3, R3, R17, RZ ;  /* 0x0000001103037210 */ /* 0x000fc80007ffe0ff */
[----:B------:R-:W-:-:S05]  /*1ceb0*/  LEA.HI.X R5, R16, c[0x0][0x1d4], R3, 0x1, P0 ;  /* 0x0000750010057a11 */ /* 0x000fca00000f0c03 */
[----:B------:R1:W-:Y:S04]  /*1cec0*/  STG.E.128 [R4.64], R44 ;  /* 0x0000002c04007986 */ /* 0x0003e8000c101d04 */
[----:B------:R1:W-:Y:S04]  /*1ced0*/  STG.E.128 [R4.64+0x80], R28 ;  /* 0x0000801c04007986 */ /* 0x0003e8000c101d04 */
[----:B------:R1:W-:Y:S02]  /*1cee0*/  STG.E.128 [R4.64+0x100], R12 ;  /* 0x0001000c04007986 */ /* 0x0003e4000c101d04 */
.L_x_5608:
[----:B------:R-:W-:Y:S05]  /*1cef0*/  BSYNC B0 ;  /* 0x0000000000007941 */ /* 0x000fea0003800000 */
.L_x_5607:
        /* <DEDUP_REMOVED lines=14> */
[----:B--2---:R1:W-:Y:S04]  /*1cfe0*/  STG.E.128 [R4.64], R40 ;  /* 0x0000002804007986 */ /* 0x0043e8000c101d04 */
[----:B------:R1:W-:Y:S04]  /*1cff0*/  STG.E.128 [R4.64+0x80], R24 ;  /* 0x0000801804007986 */ /* 0x0003e8000c101d04 */
[----:B------:R1:W-:Y:S02]  /*1d000*/  STG.E.128 [R4.64+0x100], R8 ;  /* 0x0001000804007986 */ /* 0x0003e4000c101d04 */
.L_x_5610:
[----:B------:R-:W-:Y:S05]  /*1d010*/  BSYNC B0 ;  /* 0x0000000000007941 */ /* 0x000fea0003800000 */
.L_x_5609:
[----:B-1----:R-:W-:-:S04]  /*1d020*/  IADD3 R4, R0, 0x30, RZ ;  /* 0x0000003000047810 */ /* 0x002fc80007ffe0ff */
[----:B------:R-:W-:-:S13]  /*1d030*/  ISETP.GE.AND P0, PT, R4, R7, PT ;  /* 0x000000070400720c */ /* 0x000fda0003f06270 */
[----:B------:R-:W-:Y:S05]  /*1d040*/  @P0 EXIT ;  /* 0x000000000000094d */ /* 0x000fea0003800000 */
        /* <DEDUP_REMOVED lines=14> */
.L_x_5611:
        /* <DEDUP_REMOVED lines=13> */
.L_x_7388:


//--------------------- .text._ZN5flash24flash_fwd_splitkv_kernelI23Flash_fwd_kernel_traitsILi192ELi64ELi64ELi4ELb0ELb0EN7cutlass6half_tE19Flash_kernel_traitsILi192ELi64ELi64ELi4ES3_EELb0ELb1ELb0ELb0ELb1ELb1ELb0ELb1EEEvNS_16Flash_fwd_paramsE --------------------------
	.section	.text._ZN5flash24flash_fwd_splitkv_kernelI23Flash_fwd_kernel_traitsILi192ELi64ELi64ELi4ELb0ELb0EN7cutlass6half_tE19Flash_kernel_traitsILi192ELi64ELi64ELi4ES3_EELb0ELb1ELb0ELb0ELb1ELb1ELb0ELb1EEEvNS_16Flash_fwd_paramsE,"ax",@progbits
	.sectioninfo	@"SHI_REGISTERS=242"
	.align	128
        .global         _ZN5flash24flash_fwd_splitkv_kernelI23Flash_fwd_kernel_traitsILi192ELi64ELi64ELi4ELb0ELb0EN7cutlass6half_tE19Flash_kernel_traitsILi192ELi64ELi64ELi4ES3_EELb0ELb1ELb0ELb0ELb1ELb1ELb0ELb1EEEvNS_16Flash_fwd_paramsE
        .type           _ZN5flash24flash_fwd_splitkv_kernelI23Flash_fwd_kernel_traitsILi192ELi64ELi64ELi4ELb0ELb0EN7cutlass6half_tE19Flash_kernel_traitsILi192ELi64ELi64ELi4ES3_EELb0ELb1ELb0ELb0ELb1ELb1ELb0ELb1EEEvNS_16Flash_fwd_paramsE,@function
        .size           _ZN5flash24flash_fwd_splitkv_kernelI23Flash_fwd_kernel_traitsILi192ELi64ELi64ELi4ELb0ELb0EN7cutlass6half_tE19Flash_kernel_traitsILi192ELi64ELi64ELi4ES3_EELb0ELb1ELb0ELb0ELb1ELb1ELb0ELb1EEEvNS_16Flash_fwd_paramsE,(.L_x_7389 - _ZN5flash24flash_fwd_splitkv_kernelI23Flash_fwd_kernel_traitsILi192ELi64ELi64ELi4ELb0ELb0EN7cutlass6half_tE19Flash_kernel_traitsILi192ELi64ELi64ELi4ES3_EELb0ELb1ELb0ELb0ELb1ELb1ELb0ELb1EEEvNS_16Flash_fwd_paramsE)
        .other          _ZN5flash24flash_fwd_splitkv_kernelI23Flash_fwd_kernel_traitsILi192ELi64ELi64ELi4ELb0ELb0EN7cutlass6half_tE19Flash_kernel_traitsILi192ELi64ELi64ELi4ES3_EELb0ELb1ELb0ELb0ELb1ELb1ELb0ELb1EEEvNS_16Flash_fwd_paramsE,@"STO_CUDA_ENTRY STV_DEFAULT"
_ZN5flash24flash_fwd_splitkv_kernelI23Flash_fwd_kernel_traitsILi192ELi64ELi64ELi4ELb0ELb0EN7cutlass6half_tE19Flash_kernel_traitsILi192ELi64ELi64ELi4ES3_EELb0ELb1ELb0ELb0ELb1ELb1ELb0ELb1EEEvNS_16Flash_fwd_paramsE:
.text._ZN5flash24flash_fwd_splitkv_kernelI23Flash_fwd_kernel_traitsILi192ELi64ELi64ELi4ELb0ELb0EN7cutlass6half_tE19Flash_kernel_traitsILi192ELi64ELi64ELi4ES3_EELb0ELb1ELb0ELb0ELb1ELb1ELb0ELb1EEEvNS_16Flash_fwd_paramsE:
        /* <DEDUP_REMOVED lines=37> */
.L_x_5612:
[----:B--2-4-:R-:W-:Y:S02]  /*0250*/  MOV R2, c[0x0][0x218] ;  /* 0x0000860000027a02 */ /* 0x014fe40000000f00 */
.L_x_5613:
        /* <DEDUP_REMOVED lines=80> */
.L_x_5616:
[----:B------:R-:W-:Y:S05]  /*0760*/  BSYNC B0 ;  /* 0x0000000000007941 */ /* 0x000fea0003800000 */
.L_x_5615:
        /* <DEDUP_REMOVED lines=17> */
.L_x_5618:
[----:B------:R-:W-:Y:S05]  /*0880*/  BSYNC B0 ;  /* 0x0000000000007941 */ /* 0x000fea0003800000 */
.L_x_5617:
        /* <DEDUP_REMOVED lines=17> */
.L_x_5620:
[----:B------:R-:W-:Y:S05]  /*09a0*/  BSYNC B0 ;  /* 0x0000000000007941 */ /* 0x000fea0003800000 */
.L_x_5619:
        /* <DEDUP_REMOVED lines=16> */
.L_x_5622:
[----:B------:R-:W-:Y:S05]  /*0ab0*/  BSYNC B0 ;  /* 0x0000000000007941 */ /* 0x000fea0003800000 */
.L_x_5621:
        /* <DEDUP_REMOVED lines=19> */
.L_x_5614:
        /* <DEDUP_REMOVED lines=92> */
.L_x_5623:
        /* <DEDUP_REMOVED lines=16> */
.L_x_5625:
        /* <DEDUP_REMOVED lines=53> */
.L_x_5624:
        /* <DEDUP_REMOVED lines=230> */
.L_x_5672:
        /* <DEDUP_REMOVED lines=205> */
.L_x_5630:
[----:B------:R-:W-:Y:S05]  /*3130*/  BSYNC B0 ;  /* 0x0000000000007941 */ /* 0x000fea0003800000 */
.L_x_5629:
        /* <DEDUP_REMOVED lines=159> */
.L_x_5632:
[----:B------:R-:W-:Y:S05]  /*3b30*/  BSYNC B0 ;  /* 0x0000000000007941 */ /* 0x000fea0003800000 */
.L_x_5631:
        /* <DEDUP_REMOVED lines=167> */
.L_x_5634:
[----:B------:R-:W-:Y:S05]  /*45b0*/  BSYNC B0 ;  /* 0x0000000000007941 */ /* 0x000fea0003800000 */
.L_x_5633:
        /* <DEDUP_REMOVED lines=171> */
.L_x_5636:
[----:B------:R-:W-:Y:S05]  /*5070*/  BSYNC B0 ;  /* 0x0000000000007941 */ /* 0x000fea0003800000 */
.L_x_5635:
        /* <DEDUP_REMOVED lines=8> */
.L_x_5628:
        /* <DEDUP_REMOVED lines=92> */
.L_x_5641:
[----:B------:R-:W-:Y:S05]  /*56c0*/  BSYNC B0 ;  /* 0x0000000000007941 */ /* 0x000fea0003800000 */
.L_x_5640:
        /* <DEDUP_REMOVED lines=93> */
.L_x_5643:
[----:B------:R-:W-:Y:S05]  /*5ca0*/  BSYNC B0 ;  /* 0x0000000000007941 */ /* 0x000fea0003800000 */
.L_x_5642:
        /* <DEDUP_REMOVED lines=92> */
.L_x_5645:
[----:B------:R-:W-:Y:S05]  /*6270*/  BSYNC B0 ;  /* 0x0000000000007941 */ /* 0x000fea0003800000 */
.L_x_5644:
[----:B-----5:R4:W-:Y:S02]  /*6280*/  STG.E.128 [R100.64+0x100], R36 ;  /* 0x0001002464007986 */ /* 0x0209e4000c101d06 */
.L_x_5639:
[----:B------:R-:W-:Y:S05]  /*6290*/  BSYNC B1 ;  /* 0x0000000000017941 */ /* 0x000fea0003800000 */
.L_x_5638:
        /* <DEDUP_REMOVED lines=97> */
.L_x_5649:
[----:B------:R-:W-:Y:S05]  /*68b0*/  BSYNC B0 ;  /* 0x0000000000007941 */ /* 0x000fea0003800000 */
.L_x_5648:
        /* <DEDUP_REMOVED lines=98> */
.L_x_5651:
[----:B------:R-:W-:Y:S05]  /*6ee0*/  BSYNC B0 ;  /* 0x0000000000007941 */ /* 0x000fea0003800000 */
.L_x_5650:
        /* <DEDUP_REMOVED lines=99> */
.L_x_5653:
[----:B------:R-:W-:Y:S05]  /*7520*/  BSYNC B0 ;  /* 0x0000000000007941 */ /* 0x000fea0003800000 */
.L_x_5652:
[----:B-----5:R4:W-:Y:S02]  /*7530*/  STG.E.128 [R160.64+0x100], R4 ;  /* 0x00010004a0007986 */ /* 0x0209e4000c101d06 */
.L_x_5647:
[----:B------:R-:W-:Y:S05]  /*7540*/  BSYNC B1 ;  /* 0x0000000000017941 */ /* 0x000fea0003800000 */
.L_x_5646:
        /* <DEDUP_REMOVED lines=99> */
.L_x_5657:
[----:B------:R-:W-:Y:S05]  /*7b80*/  BSYNC B0 ;  /* 0x0000000000007941 */ /* 0x000fea0003800000 */
.L_x_5656:
        /* <DEDUP_REMOVED lines=99> */
.L_x_5659:
[----:B------:R-:W-:Y:S05]  /*81c0*/  BSYNC B0 ;  /* 0x0000000000007941 */ /* 0x000fea0003800000 */
.L_x_5658:
        /* <DEDUP_REMOVED lines=100> */
.L_x_5661:
[----:B------:R-:W-:Y:S05]  /*8810*/  BSYNC B0 ;  /* 0x0000000000007941 */ /* 0x000fea0003800000 */
.L_x_5660:
[C---:B----4-:R-:W-:Y:S04]  /*8820*/  LEA R2, P0, R83.reuse, R100, 0x1 ;  /* 0x0000006453027211 */ /* 0x050fe800078008ff */
[----:B------:R-:W-:Y:S05]  /*8830*/  LEA.HI.X R3, R83, R99, R82, 0x1, P0 ;  /* 0x0000006353037211 */ /* 0x000fea00000f0c52 */
[----:B-----5:R4:W-:Y:S04]  /*8840*/  STG.E.128 [R2.64], R8 ;  /* 0x0000000802007986 */ /* 0x0209e8000c101d06 */
.L_x_5655:
[----:B------:R-:W-:Y:S05]  /*8850*/  BSYNC B1 ;  /* 0x0000000000017941 */ /* 0x000fea0003800000 */
.L_x_5654:
        /* <DEDUP_REMOVED lines=101> */
.L_x_5665:
[----:B------:R-:W-:Y:S05]  /*8eb0*/  BSYNC B0 ;  /* 0x0000000000007941 */ /* 0x000fea0003800000 */
.L_x_5664:
        /* <DEDUP_REMOVED lines=101> */
.L_x_5667:
[----:B------:R-:W-:Y:S05]  /*9510*/  BSYNC B0 ;  /* 0x0000000000007941 */ /* 0x000fea0003800000 */
.L_x_5666:
        /* <DEDUP_REMOVED lines=100> */
.L_x_5669:
[----:B------:R-:W-:Y:S05]  /*9b60*/  BSYNC B0 ;  /* 0x0000000000007941 */ /* 0x000fea0003800000 */
.L_x_5668:
[C---:B----4-:R-:W-:Y:S04]  /*9b70*/  LEA R2, P0, R91.reuse, R100, 0x1 ;  /* 0x000000645b027211 */ /* 0x050fe800078008ff */
[----:B------:R-:W-:Y:S05]  /*9b80*/  LEA.HI.X R3, R91, R99, R90, 0x1, P0 ;  /* 0x000000635b037211 */ /* 0x000fea00000f0c5a */
[----:B-----5:R4:W-:Y:S04]  /*9b90*/  STG.E.128 [R2.64], R8 ;  /* 0x0000000802007986 */ /* 0x0209e8000c101d06 */
.L_x_5663:
[----:B------:R-:W-:Y:S05]  /*9ba0*/  BSYNC B1 ;  /* 0x0000000000017941 */ /* 0x000fea0003800000 */
.L_x_5662:
        /* <DEDUP_REMOVED lines=8> */
.L_x_5627:
        /* <DEDUP_REMOVED lines=42> */
.L_x_5637:
        /* <DEDUP_REMOVED lines=80> */
.L_x_5670:
        /* <DEDUP_REMOVED lines=9> */
.L_x_5671:
[----:B------:R-:W-:Y:S04]  /*a460*/  IADD3 R13, R13, -0x1, RZ ;  /* 0xffffffff0d0d7810 */ /* 0x000fe80007ffe0ff */
[----:B------:R-:W-:Y:S11]  /*a470*/  ISETP.GT.AND P0, PT, R13, R68, PT ;  /* 0x000000440d00720c */ /* 0x000ff60003f04270 */
[----:B------:R-:W-:Y:S02]  /*a480*/  @!UPT UIADD3 URZ, URZ, URZ, URZ ;  /* 0x0000003f3f3ff290 */ /* 0x000fe4000fffe03f */
[----:B------:R-:W-:-:S05]  /*a490*/  @P0 BRA `(.L_x_5672) ;  /* 0xffff7fc000000947 */ /* 0x000fca000383ffff */
.L_x_5626:
        /* <DEDUP_REMOVED lines=96> */
.L_x_5679:
[----:B------:R-:W-:Y:S05]  /*aaa0*/  BSYNC B0 ;  /* 0x0000000000007941 */ /* 0x000fea0003800000 */
.L_x_5678:
        /* <DEDUP_REMOVED lines=47> */
.L_x_5681:
[----:B------:R-:W-:Y:S05]  /*ada0*/  BSYNC B0 ;  /* 0x0000000000007941 */ /* 0x000fea0003800000 */
.L_x_5680:
        /* <DEDUP_REMOVED lines=47> */
.L_x_5683:
[----:B------:R-:W-:Y:S05]  /*b0a0*/  BSYNC B0 ;  /* 0x0000000000007941 */ /* 0x000fea0003800000 */
.L_x_5682:
[----:B-----5:R3:W-:Y:S02]  /*b0b0*/  STS.128 [R208+0x4000], R8 ;  /* 0x00400008d0007388 */ /* 0x0207e40000000c00 */
.L_x_5677:
[----:B------:R-:W-:Y:S05]  /*b0c0*/  BSYNC B1 ;  /* 0x0000000000017941 */ /* 0x000fea0003800000 */
.L_x_5676:
        /* <DEDUP_REMOVED lines=58> */
.L_x_5687:
[----:B------:R-:W-:Y:S05]  /*b470*/  BSYNC B0 ;  /* 0x0000000000007941 */ /* 0x000fea0003800000 */
.L_x_5686:
        /* <DEDUP_REMOVED lines=45> */
.L_x_5689:
[----:B------:R-:W-:Y:S05]  /*b750*/  BSYNC B0 ;  /* 0x0000000000007941 */ /* 0x000fea0003800000 */
.L_x_5688:
        /* <DEDUP_REMOVED lines=46> */
.L_x_5691:
[----:B------:R-:W-:Y:S05]  /*ba40*/  BSYNC B0 ;  /* 0x0000000000007941 */ /* 0x000fea0003800000 */
.L_x_5690:
[----:B-----5:R4:W-:Y:S02]  /*ba50*/  STS.128 [R208+0x4800], R8 ;  /* 0x00480008d0007388 */ /* 0x0209e40000000c00 */
.L_x_5685:
[----:B------:R-:W-:Y:S05]  /*ba60*/  BSYNC B1 ;  /* 0x0000000000017941 */ /* 0x000fea0003800000 */
.L_x_5684:
        /* <DEDUP_REMOVED lines=58> */
.L_x_5695:
[----:B--2---:R-:W-:Y:S05]  /*be10*/  BSYNC B0 ;  /* 0x0000000000007941 */ /* 0x004fea0003800000 */
.L_x_5694:
        /* <DEDUP_REMOVED lines=47> */
.L_x_5697:
[----:B------:R-:W-:Y:S05]  /*c110*/  BSYNC B0 ;  /* 0x0000000000007941 */ /* 0x000fea0003800000 */
.L_x_5696:
        /* <DEDUP_REMOVED lines=47> */
.L_x_5699:
[----:B------:R-:W-:Y:S05]  /*c410*/  BSYNC B0 ;  /* 0x0000000000007941 */ /* 0x000fea0003800000 */
.L_x_5698:
[----:B------:R3:W-:Y:S02]  /*c420*/  STS.128 [R208+0x5000], R20 ;  /* 0x00500014d0007388 */ /* 0x0007e40000000c00 */
.L_x_5693:
[----:B------:R-:W-:Y:S05]  /*c430*/  BSYNC B1 ;  /* 0x0000000000017941 */ /* 0x000fea0003800000 */
.L_x_5692:
        /* <DEDUP_REMOVED lines=58> */
.L_x_5702:
[----:B--2---:R-:W-:Y:S05]  /*c7e0*/  BSYNC B0 ;  /* 0x0000000000007941 */ /* 0x004fea0003800000 */
.L_x_5701:
        /* <DEDUP_REMOVED lines=47> */
.L_x_5704:
[----:B------:R-:W-:Y:S05]  /*cae0*/  BSYNC B0 ;  /* 0x0000000000007941 */ /* 0x000fea0003800000 */
.L_x_5703:
        /* <DEDUP_REMOVED lines=45> */
.L_x_5706:
[----:B------:R-:W-:Y:S05]  /*cdc0*/  BSYNC B0 ;  /* 0x0000000000007941 */ /* 0x000fea0003800000 */
.L_x_5705:
[----:B-----5:R3:W-:Y:S01]  /*cdd0*/  STS.128 [R208+0x5800], R8 ;  /* 0x00580008d0007388 */ /* 0x0207e20000000c00 */
[----:B------:R-:W-:Y:S05]  /*cde0*/  BRA `(.L_x_5700) ;  /* 0x000046c000007947 */ /* 0x000fea0003800000 */
.L_x_5675:
        /* <DEDUP_REMOVED lines=86> */
.L_x_5710:
[----:B------:R-:W-:Y:S05]  /*d350*/  BSYNC B0 ;  /* 0x0000000000007941 */ /* 0x000fea0003800000 */
.L_x_5709:
        /* <DEDUP_REMOVED lines=86> */
.L_x_5712:
[----:B------:R-:W-:Y:S05]  /*d8c0*/  BSYNC B0 ;  /* 0x0000000000007941 */ /* 0x000fea0003800000 */
.L_x_5711:
        /* <DEDUP_REMOVED lines=86> */
.L_x_5714:
[----:B------:R-:W-:Y:S05]  /*de30*/  BSYNC B0 ;  /* 0x0000000000007941 */ /* 0x000fea0003800000 */
.L_x_5713:
[----:B-----5:R3:W-:Y:S02]  /*de40*/  STS.128 [R208+0x4000], R28 ;  /* 0x0040001cd0007388 */ /* 0x0207e40000000c00 */
.L_x_5708:
[----:B------:R-:W-:Y:S05]  /*de50*/  BSYNC B1 ;  /* 0x0000000000017941 */ /* 0x000fea0003800000 */
.L_x_5707:
        /* <DEDUP_REMOVED lines=91> */
.L_x_5718:
[----:B------:R-:W-:Y:S05]  /*e410*/  BSYNC B0 ;  /* 0x0000000000007941 */ /* 0x000fea0003800000 */
.L_x_5717:
        /* <DEDUP_REMOVED lines=89> */
.L_x_5720:
[----:B------:R-:W-:Y:S05]  /*e9b0*/  BSYNC B0 ;  /* 0x0000000000007941 */ /* 0x000fea0003800000 */
.L_x_5719:
        /* <DEDUP_REMOVED lines=89> */
.L_x_5722:
[----:B------:R-:W-:Y:S05]  /*ef50*/  BSYNC B0 ;  /* 0x0000000000007941 */ /* 0x000fea0003800000 */
.L_x_5721:
[----:B-----5:R4:W-:Y:S02]  /*ef60*/  STS.128 [R208+0x4800], R24 ;  /* 0x00480018d0007388 */ /* 0x0209e40000000c00 */
.L_x_5716:
[----:B------:R-:W-:Y:S05]  /*ef70*/  BSYNC B1 ;  /* 0x0000000000017941 */ /* 0x000fea0003800000 */
.L_x_5715:
        /* <DEDUP_REMOVED lines=92> */
.L_x_5726:
[----:B------:R-:W-:Y:S05]  /*f540*/  BSYNC B0 ;  /* 0x0000000000007941 */ /* 0x000fea0003800000 */
.L_x_5725:
        /* <DEDUP_REMOVED lines=89> */
.L_x_5728:
[----:B------:R-:W-:Y:S05]  /*fae0*/  BSYNC B0 ;  /* 0x0000000000007941 */ /* 0x000fea0003800000 */
.L_x_5727:
        /* <DEDUP_REMOVED lines=89> */
.L_x_5730:
[----:B------:R-:W-:Y:S05]  /*10080*/  BSYNC B0 ;  /* 0x0000000000007941 */ /* 0x000fea0003800000 */
.L_x_5729:
[----:B-----5:R4:W-:Y:S02]  /*10090*/  STS.128 [R208+0x5000], R24 ;  /* 0x00500018d0007388 */ /* 0x0209e40000000c00 */
.L_x_5724:
[----:B------:R-:W-:Y:S05]  /*100a0*/  BSYNC B1 ;  /* 0x0000000000017941 */ /* 0x000fea0003800000 */
.L_x_5723:
        /* <DEDUP_REMOVED lines=91> */
.L_x_5732:
[----:B------:R-:W-:Y:S05]  /*10660*/  BSYNC B0 ;  /* 0x0000000000007941 */ /* 0x000fea0003800000 */
.L_x_5731:
        /* <DEDUP_REMOVED lines=90> */
.L_x_5734:
[----:B------:R-:W-:Y:S05]  /*10c10*/  BSYNC B0 ;  /* 0x0000000000007941 */ /* 0x000fea0003800000 */
.L_x_5733:
        /* <DEDUP_REMOVED lines=92> */
.L_x_5736:
[----:B------:R-:W-:Y:S05]  /*111e0*/  BSYNC B0 ;  /* 0x0000000000007941 */ /* 0x000fea0003800000 */
.L_x_5735:
[----:B-----5:R4:W-:Y:S01]  /*111f0*/  STS.128 [R208+0x5800], R20 ;  /* 0x00580014d0007388 */ /* 0x0209e20000000c00 */
[----:B------:R-:W-:Y:S05]  /*11200*/  BRA `(.L_x_5700) ;  /* 0x000002a000007947 */ /* 0x000fea0003800000 */
.L_x_5674:
        /* <DEDUP_REMOVED lines=42> */
.L_x_5700:
[----:B------:R-:W-:Y:S05]  /*114b0*/  BSYNC B2 ;  /* 0x0000000000027941 */ /* 0x000fea0003800000 */
.L_x_5673:
[----:B------:R-:W-:Y:S01]  /*114c0*/  IADD3 R212, R134, -0x1, RZ ;  /* 0xffffffff86d47810 */ /* 0x000fe20007ffe0ff */
[----:B------:R-:W-:Y:S01]  /*114d0*/  IMAD.SHL.U32 R40, R64, 0x40, RZ ;  /* 0x0000004040287824 */ /* 0x000fe200078e00ff */
[----:B------:R-:W-:Y:S01]  /*114e0*/  LEA R210, P4, R144, c[0x0][0x168], 0x1 ;  /* 0x00005a0090d27a11 */ /* 0x000fe200078808ff */
[----:B------:R-:W-:Y:S01]  /*114f0*/  IMAD.SHL.U32 R135, R56, 0x2, RZ ;  /* 0x0000000238877824 */ /* 0x000fe200078e00ff */
[----:B-1----:R-:W-:Y:S01]  /*11500*/  SHF.R.S32.HI R4, RZ, 0x4, R141 ;  /* 0x00000004ff047819 */ /* 0x002fe2000001148d */
[----:B------:R-:W-:Y:S01]  /*11510*/  IMAD.SHL.U32 R2, R212, 0x40, RZ ;  /* 0x00000040d4027824 */ /* 0x000fe200078e00ff */
[----:B------:R-:W-:-:S02]  /*11520*/  LEA.HI.X R209, R144, c[0x0][0x16c], R52, 0x1, P4 ;  /* 0x00005b0090d17a11 */ /* 0x000fc400020f0c34 */
[----:B------:R-:W-:Y:S01]  /*11530*/  LEA.HI R141, R141, R4, RZ, 0x1 ;  /* 0x000000048d8d7211 */ /* 0x000fe200078f08ff */
[----:B------:R-:W-:Y:S01]  /*11540*/  IMAD.IADD R3, R61, 0x1, -R2 ;  /* 0x000000013d037824 */ /* 0x000fe200078e0a02 */
[----:B------:R-:W-:Y:S02]  /*11550*/  LOP3.LUT R40, R40, 0xfffffe00, RZ, 0xc0, !PT ;  /* 0xfffffe0028287812 */ /* 0x000fe400078ec0ff */
[----:B------:R-:W-:Y:S02]  /*11560*/  LOP3.LUT R141, R141, 0xfffffffe, RZ, 0xc0, !PT ;  /* 0xfffffffe8d8d7812 */ /* 0x000fe400078ec0ff */
[-C--:B------:R-:W-:Y:S01]  /*11570*/  ISETP.GE.AND P0, PT, R146, R3.reuse, PT ;  /* 0x000000039200720c */ /* 0x080fe20003f06270 */
[----:B------:R-:W-:Y:S01]  /*11580*/  IMAD R202, R58, 0x400, R40 ;  /* 0x000004003aca7824 */ /* 0x000fe200078e0228 */
[-C--:B------:R-:W-:Y:S01]  /*11590*/  ISETP.GE.AND P2, PT, R0, R3.reuse, PT ;  /* 0x000000030000720c */ /* 0x080fe20003f46270 */
[----:B------:R-:W-:Y:S01]  /*115a0*/  IMAD.IADD R141, R4, 0x1, -R141 ;  /* 0x00000001048d7824 */ /* 0x000fe200078e0a8d */
[-C--:B------:R-:W-:Y:S01]  /*115b0*/  ISETP.GE.AND P1, PT, R16, R3.reuse, PT ;  /* 0x000000031000720c */ /* 0x080fe20003f26270 */
[----:B------:R-:W-:Y:S01]  /*115c0*/  IMAD R58, R58, 0x10, R59 ;  /* 0x000000103a3a7824 */ /* 0x000fe200078e023b */
        /* <DEDUP_REMOVED lines=40> */
[----:B------:R-:W-:Y:S01]  /*11850*/  @!P0 LEA.HI.X R11, R0, R209, R5, 0x6, P2 ;  /* 0x000000d1000b8211 */ /* 0x000fe200010f3405 */
[----:B------:R-:W-:Y:S01]  /*11860*/  @!P4 IMAD.MOV.U32 R0, RZ, RZ, c[0x0][0x1a0] ;  /* 0x00006800ff00c624 */ /* 0x000fe200078e00ff */
        /* <DEDUP_REMOVED lines=13> */
[----:B------:R-:W-:Y:S02]  /*11940*/  @!P2 IMAD R5, R5, 0x60, RZ ;  /* 0x000000600505a824 */ /* 0x000fe400078e02ff */
[----:B------:R-:W-:Y:S01]  /*11950*/  @!P2 IMAD.WIDE.U32 R12, R12, 0x60, R214 ;  /* 0x000000600c0ca825 */ /* 0x000fe200078e00d6 */
[----:B------:R-:W0:Y:S03]  /*11960*/  LDGDEPBAR ;  /* 0x00000000000079af */ /* 0x000e260000000000 */
[----:B------:R-:W-:-:S02]  /*11970*/  @!P6 IMAD.MOV.U32 R215, RZ, RZ, R213 ;  /* 0x000000ffffd7e224 */ /* 0x000fc400078e00d5 */
[----:B------:R-:W-:Y:S01]  /*11980*/  @!P2 IMAD.IADD R5, R13, 0x1, R5 ;  /* 0x000000010d05a824 */ /* 0x000fe200078e0205 */
[----:B-1----:R-:W-:-:S04]  /*11990*/  @!P5 LEA R10, P1, R63, R214, 0x1 ;  /* 0x000000d63f0ad211 */ /* 0x002fc800078208ff */
[----:B------:R-:W-:Y:S02]  /*119a0*/  @!P5 LEA.HI.X R11, R63, R213, R62, 0x1, P1 ;  /* 0x000000d53f0bd211 */ /* 0x000fe400008f0c3e */
[----:B---3--:R-:W-:Y:S01]  /*119b0*/  @!P4 LEA R8, P0, R0, R214, 0x6 ;  /* 0x000000d60008c211 */ /* 0x008fe200078030ff */
[----:B------:R-:W-:-:S04]  /*119c0*/  DEPBAR.LE SB0, 0x0 ;  /* 0x000080000000791a */ /* 0x000fc80000000000 */
[----:B------:R-:W-:Y:S01]  /*119d0*/  BAR.SYNC.DEFER_BLOCKING 0x0 ;  /* 0x0000000000007b1d */ /* 0x000fe20000010000 */
        /* <DEDUP_REMOVED lines=46> */
[----:B------:R-:W-:Y:S04]  /*11cc0*/  LDSM.16.M88.4 R20, [R202] ;  /* 0x00000000ca14783b */ /* 0x000fe80000000200 */
[----:B------:R-:W1:Y:S04]  /*11cd0*/  LDSM.16.M88.4 R24, [R201+0x6000] ;  /* 0x00600000c918783b */ /* 0x000e680000000200 */
[----:B------:R-:W1:Y:S02]  /*11ce0*/  LDSM.16.M88.4 R64, [R201+0x6800] ;  /* 0x00680000c940783b */ /* 0x000e640000000200 */
[----:B------:R-:W-:Y:S01]  /*11cf0*/  @P1 IADD3 R199, R0, -0x20, RZ ;  /* 0xffffffe000c71810 */ /* 0x000fe20007ffe0ff */
[----:B------:R-:W-:Y:S01]  /*11d00*/  IMAD.MOV.U32 R0, RZ, RZ, 0x40 ;  /* 0x00000040ff007424 */ /* 0x000fe200078e00ff */
[----:B------:R-:W-:Y:S02]  /*11d10*/  LDSM.16.M88.4 R76, [R200] ;  /* 0x00000000c84c783b */ /* 0x000fe40000000200 */
[----:B------:R-:W-:-:S02]  /*11d20*/  IADD3 R191, R199, 0x800, RZ ;  /* 0x00000800c7bf7810 */ /* 0x000fc40007ffe0ff */
[----:B------:R-:W1:Y:S01]  /*11d30*/  LDSM.16.M88.4 R28, [R199] ;  /* 0x00000000c71c783b */ /* 0x000e620000000200 */
[----:B------:R-:W-:Y:S02]  /*11d40*/  SEL R0, R0, 0xffffffc0, !P2 ;  /* 0xffffffc000007807 */ /* 0x000fe40005000000 */
[C---:B------:R-:W-:Y:S01]  /*11d50*/  IADD3 R190, R199.reuse, 0x1000, RZ ;  /* 0x00001000c7be7810 */ /* 0x040fe20007ffe0ff */
[----:B------:R-:W1:Y:S01]  /*11d60*/  LDSM.16.M88.4 R36, [R201+0x7000] ;  /* 0x00700000c924783b */ /* 0x000e620000000200 */
[----:B------:R-:W-:Y:S01]  /*11d70*/  IADD3 R189, R199, 0x1800, RZ ;  /* 0x00001800c7bd7810 */ /* 0x000fe20007ffe0ff */
[----:B------:R-:W-:Y:S01]  /*11d80*/  IMAD.IADD R195, R201, 0x1, R0 ;  /* 0x00000001c9c37824 */ /* 0x000fe200078e0200 */
[C---:B------:R-:W-:Y:S01]  /*11d90*/  IADD3 R187, R199.reuse, 0x2000, RZ ;  /* 0x00002000c7bb7810 */ /* 0x040fe20007ffe0ff */
[----:B------:R-:W1:Y:S01]  /*11da0*/  LDSM.16.M88.4 R32, [R201+0x7800] ;  /* 0x00780000c920783b */ /* 0x000e620000000200 */
[----:B------:R-:W-:Y:S01]  /*11db0*/  IMAD.IADD R188, R0, 0x1, R199 ;  /* 0x0000000100bc7824 */ /* 0x000fe200078e02c7 */
[----:B------:R-:W-:-:S02]  /*11dc0*/  IADD3 R186, R199, 0x2800, RZ ;  /* 0x00002800c7ba7810 */ /* 0x000fc40007ffe0ff */
[----:B----4-:R-:W4:Y:S01]  /*11dd0*/  LDSM.16.M88.4 R4, [R199+0x800] ;  /* 0x00080000c704783b */ /* 0x010f220000000200 */
[C---:B------:R-:W-:Y:S02]  /*11de0*/  IADD3 R185, R199.reuse, 0x3000, RZ ;  /* 0x00003000c7b97810 */ /* 0x040fe40007ffe0ff */
[C---:B------:R-:W-:Y:S01]  /*11df0*/  IADD3 R184, R199.reuse, 0x3800, RZ ;  /* 0x00003800c7b87810 */ /* 0x040fe20007ffe0ff */
[----:B------:R-:W-:Y:S01]  /*11e00*/  LDSM.16.M88.4 R84, [R198] ;  /* 0x00000000c654783b */ /* 0x000fe20000000200 */
[C---:B------:R-:W-:Y:S02]  /*11e10*/  IADD3 R183, R199.reuse, 0x4000, RZ ;  /* 0x00004000c7b77810 */ /* 0x040fe40007ffe0ff */
[C---:B------:R-:W-:Y:S01]  /*11e20*/  IADD3 R182, R199.reuse, 0x4800, RZ ;  /* 0x00004800c7b67810 */ /* 0x040fe20007ffe0ff */
[----:B--2---:R-:W2:Y:S01]  /*11e30*/  LDSM.16.M88.4 R12, [R195+0x6000] ;  /* 0x00600000c30c783b */ /* 0x004ea20000000200 */
[C---:B------:R-:W-:Y:S02]  /*11e40*/  IADD3 R181, R199.reuse, 0x5000, RZ ;  /* 0x00005000c7b57810 */ /* 0x040fe40007ffe0ff */
[----:B------:R-:W-:Y:S01]  /*11e50*/  IADD3 R180, R199, 0x5800, RZ ;  /* 0x00005800c7b47810 */ /* 0x000fe20007ffe0ff */
[----:B---3--:R-:W3:Y:S01]  /*11e60*/  LDSM.16.M88.4 R8, [R195+0x6800] ;  /* 0x00680000c308783b */ /* 0x008ee20000000200 */
[C---:B-1----:R-:W-:Y:S03]  /*11e70*/  HMMA.16816.F32 R16, R20.reuse, R24, RZ ;  /* 0x000000181410723c */ /* 0x042fe600000018ff */
[----:B------:R-:W1:Y:S04]  /*11e80*/  LDSM.16.M88.4 R92, [R199+0x1000] ;  /* 0x00100000c75c783b */ /* 0x000e680000000200 */
[----:B------:R-:W1:Y:S01]  /*11e90*/  LDSM.16.M88.4 R80, [R199+0x1800] ;  /* 0x00180000c750783b */ /* 0x000e620000000200 */
[C---:B------:R-:W-:Y:S03]  /*11ea0*/  HMMA.16816.F32 R24, R20.reuse, R26, RZ ;  /* 0x0000001a1418723c */ /* 0x040fe600000018ff */
[----:B------:R-:W-:Y:S04]  /*11eb0*/  LDSM.16.M88.4 R72, [R195+0x7000] ;  /* 0x00700000c348783b */ /* 0x000fe80000000200 */
[----:B------:R-:W-:Y:S01]  /*11ec0*/  LDSM.16.M88.4 R96, [R201+0x8000] ;  /* 0x00800000c960783b */ /* 0x000fe20000000200 */
[C---:B------:R-:W-:Y:S03]  /*11ed0*/  HMMA.16816.F32 R68, R20.reuse, R64, RZ ;  /* 0x000000401444723c */ /* 0x040fe600000018ff */
[----:B------:R-:W-:Y:S04]  /*11ee0*/  LDSM.16.M88.4 R104, [R188+0x1000] ;  /* 0x00100000bc68783b */ /* 0x000fe80000000200 */
[----:B------:R-:W-:Y:S01]  /*11ef0*/  LDSM.16.M88.4 R100, [R201+0x9000] ;  /* 0x00900000c964783b */ /* 0x000fe20000000200 */
[----:B------:R-:W-:Y:S03]  /*11f00*/  HMMA.16816.F32 R64, R20, R66, RZ ;  /* 0x000000421440723c */ /* 0x000fe600000018ff */
[----:B------:R-:W0:Y:S05]  /*11f10*/  LDGDEPBAR ;  /* 0x00000000000079af */ /* 0x000e2a0000000000 */
[----:B------:R-:W-:Y:S08]  /*11f20*/  HMMA.16816.F32 R16, R76, R28, R16 ;  /* 0x0000001c4c10723c */ /* 0x000ff00000001810 */
[----:B------:R-:W-:Y:S08]  /*11f30*/  HMMA.16816.F32 R48, R20, R36, RZ ;  /* 0x000000241430723c */ /* 0x000ff000000018ff */
[----:B------:R-:W-:Y:S01]  /*11f40*/  HMMA.16816.F32 R24, R76, R30, R24 ;  /* 0x0000001e4c18723c */ /* 0x000fe20000001818 */
[----:B------:R-:W-:Y:S07]  /*11f50*/  LDSM.16.M88.4 R28, [R195+0x7800] ;  /* 0x00780000c31c783b */ /* 0x000fee0000000200 */
[C---:B------:R-:W-:Y:S08]  /*11f60*/  HMMA.16816.F32 R36, R20.reuse, R38, RZ ;  /* 0x000000261424723c */ /* 0x040ff000000018ff */
[C---:B------:R-:W-:Y:S08]  /*11f70*/  HMMA.16816.F32 R88, R20.reuse, R32, RZ ;  /* 0x000000201458723c */ /* 0x040ff000000018ff */
[----:B------:R-:W-:Y:S01]  /*11f80*/  HMMA.16816.F32 R20, R20, R34, RZ ;  /* 0x000000221414723c */ /* 0x000fe200000018ff */
[----:B------:R-:W-:Y:S07]  /*11f90*/  LDSM.16.M88.4 R32, [R197] ;  /* 0x00000000c520783b */ /* 0x000fee0000000200 */
[C---:B----4-:R-:W-:Y:S08]  /*11fa0*/  HMMA.16816.F32 R68, R76.reuse, R4, R68 ;  /* 0x000000044c44723c */ /* 0x050ff00000001844 */
[----:B------:R-:W-:Y:S01]  /*11fb0*/  HMMA.16816.F32 R64, R76, R6, R64 ;  /* 0x000000064c40723c */ /* 0x000fe20000001840 */
[----:B------:R-:W4:Y:S07]  /*11fc0*/  LDSM.16.M88.4 R4, [R188] ;  /* 0x00000000bc04783b */ /* 0x000f2e0000000200 */
[C---:B--2---:R-:W-:Y:S08]  /*11fd0*/  HMMA.16816.F32 R16, R84.reuse, R12, R16 ;  /* 0x0000000c5410723c */ /* 0x044ff00000001810 */
[C---:B------:R-:W-:Y:S01]  /*11fe0*/  HMMA.16816.F32 R24, R84.reuse, R14, R24 ;  /* 0x0000000e5418723c */ /* 0x040fe20000001818 */
[----:B------:R-:W-:Y:S07]  /*11ff0*/  LDSM.16.M88.4 R12, [R188+0x800] ;  /* 0x00080000bc0c783b */ /* 0x000fee0000000200 */
[C---:B---3--:R-:W-:Y:S08]  /*12000*/  HMMA.16816.F32 R68, R84.reuse, R8, R68 ;  /* 0x000000085444723c */ /* 0x048ff00000001844 */
[----:B------:R-:W-:Y:S01]  /*12010*/  HMMA.16816.F32 R64, R84, R10, R64 ;  /* 0x0000000a5440723c */ /* 0x000fe20000001840 */
[----:B------:R-:W2:Y:S07]  /*12020*/  LDSM.16.M88.4 R8, [R202+0x2000] ;  /* 0x00200000ca08783b */ /* 0x000eae0000000200 */
[C---:B-1----:R-:W-:Y:S08]  /*12030*/  HMMA.16816.F32 R48, R76.reuse, R92, R48 ;  /* 0x0000005c4c30723c */ /* 0x042ff00000001830 */
[C---:B------:R-:W-:Y:S01]  /*12040*/  HMMA.16816.F32 R36, R76.reuse, R94, R36 ;  /* 0x0000005e4c24723c */ /* 0x040fe20000001824 */
        /* <DEDUP_REMOVED lines=8> */
[C---:B------:R-:W-:Y:S08]  /*120d0*/  HMMA.16816.F32 R48, R84.reuse, R72, R48 ;  /* 0x000000485430723c */ /* 0x040ff00000001830 */
[C---:B------:R-:W-:Y:S01]  /*120e0*/  HMMA.16816.F32 R36, R84.reuse, R74, R36 ;  /* 0x0000004a5424723c */ /* 0x040fe20000001824 */
[----:B------:R-:W-:Y:S07]  /*120f0*/  LDSM.16.M88.4 R72, [R199+0x2800] ;  /* 0x00280000c748783b */ /* 0x000fee0000000200 */
[C---:B------:R-:W-:Y:S08]  /*12100*/  HMMA.16816.F32 R88, R84.reuse, R28, R88 ;  /* 0x0000001c5458723c */ /* 0x040ff00000001858 */
[----:B------:R-:W-:Y:S01]  /*12110*/  HMMA.16816.F32 R84, R84, R30, R20 ;  /* 0x0000001e5454723c */ /* 0x000fe20000001814 */
[----:B------:R-:W3:Y:S04]  /*12120*/  LDSM.16.M88.4 R28, [R201+0x8800] ;  /* 0x00880000c91c783b */ /* 0x000ee80000000200 */
[----:B------:R-:W-:Y:S03]  /*12130*/  LDSM.16.M88.4 R20, [R201+0x9800] ;  /* 0x00980000c914783b */ /* 0x000fe60000000200 */
[C---:B--2---:R-:W-:Y:S08]  /*12140*/  HMMA.16816.F32 R16, R8.reuse, R96, R16 ;  /* 0x000000600810723c */ /* 0x044ff00000001810 */
[----:B------:R-:W-:Y:S01]  /*12150*/  HMMA.16816.F32 R24, R8, R98, R24 ;  /* 0x000000620818723c */ /* 0x000fe20000001818 */
[----:B------:R-:W-:Y:S07]  /*12160*/  LDSM.16.M88.4 R96, [R197+0x2000] ;  /* 0x00200000c560783b */ /* 0x000fee0000000200 */
[C---:B------:R-:W-:Y:S08]  /*12170*/  HMMA.16816.F32 R68, R32.reuse, R12, R68 ;  /* 0x0000000c2044723c */ /* 0x040ff00000001844 */
        /* <DEDUP_REMOVED lines=30> */
[----:B------:R-:W-:Y:S07]  /*12360*/  LDSM.16.M88.4 R76, [R201+0xa800] ;  /* 0x00a80000c94c783b */ /* 0x000fee0000000200 */
[C---:B---3--:R-:W-:Y:S08]  /*12370*/  HMMA.16816.F32 R48, R4.reuse, R28, R48 ;  /* 0x0000001c0430723c */ /* 0x048ff00000001830 */
[C---:B------:R-:W-:Y:S01]  /*12380*/  HMMA.16816.F32 R36, R4.reuse, R30, R36 ;  /* 0x0000001e0424723c */ /* 0x040fe20000001824 */
[----:B------:R-:W-:Y:S07]  /*12390*/  LDSM.16.M88.4 R28, [R195+0x9800] ;  /* 0x00980000c31c783b */ /* 0x000fee0000000200 */
[C---:B------:R-:W-:Y:S08]  /*123a0*/  HMMA.16816.F32 R88, R4.reuse, R32, R88 ;  /* 0x000000200458723c */ /* 0x040ff00000001858 */
[----:B------:R-:W-:Y:S01]  /*123b0*/  HMMA.16816.F32 R84, R4, R34, R84 ;  /* 0x000000220454723c */ /* 0x000fe20000001854 */
[----:B------:R-:W1:Y:S04]  /*123c0*/  LDSM.16.M88.4 R32, [R200+0x4000] ;  /* 0x00400000c820783b */ /* 0x000e680000000200 */
[----:B------:R-:W3:Y:S03]  /*123d0*/  LDSM.16.M88.4 R4, [R188+0x2800] ;  /* 0x00280000bc04783b */ /* 0x000ee60000000200 */
        /* <DEDUP_REMOVED lines=8> */
[----:B------:R-:W2:Y:S07]  /*12460*/  LDSM.16.M88.4 R8, [R198+0x4000] ;  /* 0x00400000c608783b */ /* 0x000eae0000000200 */
[----:B-1----:R-:W-:Y:S08]  /*12470*/  HMMA.16816.F32 R16, R32, R104, R16 ;  /* 0x000000682010723c */ /* 0x002ff00000001810 */
[C---:B------:R-:W-:Y:S08]  /*12480*/  HMMA.16816.F32 R88, R12.reuse, R28, R88 ;  /* 0x0000001c0c58723c */ /* 0x040ff00000001858 */
[----:B------:R-:W-:Y:S01]  /*12490*/  HMMA.16816.F32 R84, R12, R30, R84 ;  /* 0x0000001e0c54723c */ /* 0x000fe20000001854 */
[----:B------:R-:W-:Y:S04]  /*124a0*/  LDSM.16.M88.4 R12, [R188+0x4000] ;  /* 0x00400000bc0c783b */ /* 0x000fe80000000200 */
[----:B------:R-:W-:Y:S03]  /*124b0*/  LDSM.16.M88.4 R28, [R199+0x4800] ;  /* 0x00480000c71c783b */ /* 0x000fe60000000200 */
[----:B------:R-:W-:Y:S08]  /*124c0*/  HMMA.16816.F32 R24, R32, R106, R24 ;  /* 0x0000006a2018723c */ /* 0x000ff00000001818 */
[C---:B---3--:R-:W-:Y:S08]  /*124d0*/  HMMA.16816.F32 R68, R96.reuse, R4, R68 ;  /* 0x000000046044723c */ /* 0x048ff00000001844 */
[C---:B------:R-:W-:Y:S01]  /*124e0*/  HMMA.16816.F32 R64, R96.reuse, R6, R64 ;  /* 0x000000066040723c */ /* 0x040fe20000001840 */
[----:B------:R-:W1:Y:S07]  /*124f0*/  LDSM.16.M88.4 R4, [R197+0x4000] ;  /* 0x00400000c504783b */ /* 0x000e6e0000000200 */
[C---:B------:R-:W-:Y:S08]  /*12500*/  HMMA.16816.F32 R48, R96.reuse, R100, R48 ;  /* 0x000000646030723c */ /* 0x040ff00000001830 */
[----:B------:R-:W-:Y:S01]  /*12510*/  HMMA.16816.F32 R36, R96, R102, R36 ;  /* 0x000000666024723c */ /* 0x000fe20000001824 */
[----:B------:R-:W3:Y:S07]  /*12520*/  LDSM.16.M88.4 R100, [R201+0xb800] ;  /* 0x00b80000c964783b */ /* 0x000eee0000000200 */
[----:B--2---:R-:W-:Y:S08]  /*12530*/  HMMA.16816.F32 R16, R8, R20, R16 ;  /* 0x000000140810723c */ /* 0x004ff00000001810 */
[C---:B------:R-:W-:Y:S01]  /*12540*/  HMMA.16816.F32 R104, R96.reuse, R92, R88 ;  /* 0x0000005c6068723c */ /* 0x040fe20000001858 */
[----:B------:R-:W-:Y:S07]  /*12550*/  LDSM.16.M88.4 R88, [R195+0xa800] ;  /* 0x00a80000c358783b */ /* 0x000fee0000000200 */
[----:B------:R-:W-:Y:S01]  /*12560*/  HMMA.16816.F32 R92, R96, R94, R84 ;  /* 0x0000005e605c723c */ /* 0x000fe20000001854 */
[----:B------:R-:W2:Y:S07]  /*12570*/  LDSM.16.M88.4 R84, [R199+0x5000] ;  /* 0x00500000c754783b */ /* 0x000eae0000000200 */
[----:B------:R-:W-:Y:S01]  /*12580*/  HMMA.16816.F32 R24, R8, R22, R24 ;  /* 0x000000160818723c */ /* 0x000fe20000001818 */
[----:B------:R-:W4:Y:S07]  /*12590*/  LDSM.16.M88.4 R20, [R199+0x5800] ;  /* 0x00580000c714783b */ /* 0x000f2e0000000200 */
[C---:B------:R-:W-:Y:S08]  /*125a0*/  HMMA.16816.F32 R68, R80.reuse, R76, R68 ;  /* 0x0000004c5044723c */ /* 0x040ff00000001844 */
[C---:B------:R-:W-:Y:S08]  /*125b0*/  HMMA.16816.F32 R64, R80.reuse, R78, R64 ;  /* 0x0000004e5040723c */ /* 0x040ff00000001840 */
[----:B------:R-:W-:Y:S01]  /*125c0*/  HMMA.16816.F32 R76, R80, R72, R48 ;  /* 0x00000048504c723c */ /* 0x000fe20000001830 */
[----:B------:R-:W-:Y:S07]  /*125d0*/  LDSM.16.M88.4 R48, [R188+0x4800] ;  /* 0x00480000bc30783b */ /* 0x000fee0000000200 */
[C---:B-1----:R-:W-:Y:S08]  /*125e0*/  HMMA.16816.F32 R16, R4.reuse, R12, R16 ;  /* 0x0000000c0410723c */ /* 0x042ff00000001810 */
[----:B------:R-:W-:Y:S01]  /*125f0*/  HMMA.16816.F32 R24, R4, R14, R24 ;  /* 0x0000000e0418723c */ /* 0x000fe20000001818 */
[----:B------:R-:W1:Y:S07]  /*12600*/  LDSM.16.M88.4 R12, [R195+0xb000] ;  /* 0x00b00000c30c783b */ /* 0x000e6e0000000200 */
[C---:B---3--:R-:W-:Y:S08]  /*12610*/  HMMA.16816.F32 R104, R80.reuse, R100, R104 ;  /* 0x000000645068723c */ /* 0x048ff00000001868 */
[----:B------:R-:W-:Y:S01]  /*12620*/  HMMA.16816.F32 R36, R80, R74, R36 ;  /* 0x0000004a5024723c */ /* 0x000fe20000001824 */
[----:B------:R-:W-:-:S02]  /*12630*/  FMUL.FTZ R17, R17, c[0x0][0x2ec] ;  /* 0x0000bb0011117a20 */ /* 0x000fc40000410000 */
[----:B------:R-:W-:Y:S02]  /*12640*/  FMUL.FTZ R16, R16, c[0x0][0x2ec] ;  /* 0x0000bb0010107a20 */ /* 0x000fe40000410000 */
[----:B------:R-:W-:Y:S02]  /*12650*/  FMUL.FTZ R18, R18, c[0x0][0x2ec] ;  /* 0x0000bb0012127a20 */ /* 0x000fe40000410000 */
[----:B------:R-:W-:Y:S01]  /*12660*/  FMUL.FTZ R19, R19, c[0x0][0x2ec] ;  /* 0x0000bb0013137a20 */ /* 0x000fe20000410000 */
[----:B------:R-:W-:Y:S01]  /*12670*/  HMMA.16816.F32 R92, R80, R102, R92 ;  /* 0x00000066505c723c */ /* 0x000fe2000000185c */
[----:B------:R-:W-:Y:S02]  /*12680*/  FMUL.FTZ R26, R26, c[0x0][0x2ec] ;  /* 0x0000bb001a1a7a20 */ /* 0x000fe40000410000 */
[----:B------:R-:W-:Y:S02]  /*12690*/  FMUL.FTZ R24, R24, c[0x0][0x2ec] ;  /* 0x0000bb0018187a20 */ /* 0x000fe40000410000 */
[----:B------:R-:W-:-:S02]  /*126a0*/  FMUL.FTZ R25, R25, c[0x0][0x2ec] ;  /* 0x0000bb0019197a20 */ /* 0x000fc40000410000 */
[----:B------:R-:W-:Y:S01]  /*126b0*/  FMUL.FTZ R27, R27, c[0x0][0x2ec] ;  /* 0x0000bb001b1b7a20 */ /* 0x000fe20000410000 */
[C---:B--2---:R-:W-:Y:S01]  /*126c0*/  HMMA.16816.F32 R76, R32.reuse, R84, R76 ;  /* 0x00000054204c723c */ /* 0x044fe2000000184c */
[----:B------:R-:W-:Y:S07]  /*126d0*/  MUFU.TANH R24, R24 ;  /* 0x0000001800187308 */ /* 0x000fee0000002400 */
[C---:B------:R-:W-:Y:S01]  /*126e0*/  HMMA.16816.F32 R68, R32.reuse, R28, R68 ;  /* 0x0000001c2044723c */ /* 0x040fe20000001844 */
[----:B------:R2:W-:Y:S07]  /*126f0*/  MUFU.TANH R28, R17 ;  /* 0x00000011001c7308 */ /* 0x0005ee0000002400 */
[C---:B----4-:R-:W-:Y:S01]  /*12700*/  HMMA.16816.F32 R104, R32.reuse, R20, R104 ;  /* 0x000000142068723c */ /* 0x050fe20000001868 */
[----:B------:R-:W3:Y:S07]  /*12710*/  MUFU.TANH R29, R16 ;  /* 0x00000010001d7308 */ /* 0x000eee0000002400 */
[----:B------:R-:W-:Y:S01]  /*12720*/  HMMA.16816.F32 R36, R32, R86, R36 ;  /* 0x000000562024723c */ /* 0x000fe20000001824 */
[----:B--2---:R-:W-:Y:S01]  /*12730*/  SHF.R.S32.HI R17, RZ, 0x1f, R56 ;  /* 0x0000001fff117819 */ /* 0x004fe20000011438 */
[----:B------:R-:W-:Y:S03]  /*12740*/  MUFU.TANH R25, R25 ;  /* 0x0000001900197308 */ /* 0x000fe60000002400 */
[----:B------:R-:W-:-:S03]  /*12750*/  LEA.HI R0, R17, R56, RZ, 0x5 ;  /* 0x0000003811007211 */ /* 0x000fc600078f28ff */
[----:B------:R-:W-:Y:S01]  /*12760*/  HMMA.16816.F32 R92, R32, R22, R92 ;  /* 0x00000016205c723c */ /* 0x000fe2000000185c */
[----:B------:R-:W-:Y:S01]  /*12770*/  LOP3.LUT R21, R0, 0xffffffe0, RZ, 0xc0, !PT ;  /* 0xffffffe000157812 */ /* 0x000fe200078ec0ff */
[----:B------:R-:W-:Y:S04]  /*12780*/  MUFU.TANH R27, R27 ;  /* 0x0000001b001b7308 */ /* 0x000fe80000002400 */
[----:B------:R-:W-:Y:S02]  /*12790*/  IMAD.IADD R0, R56, 0x1, -R21 ;  /* 0x0000000138007824 */ /* 0x000fe400078e0a15 */
[----:B-1----:R-:W-:Y:S01]  /*127a0*/  HMMA.16816.F32 R76, R8, R12, R76 ;  /* 0x0000000c084c723c */ /* 0x002fe2000000184c */
[----:B------:R-:W1:Y:S06]  /*127b0*/  LDSM.16.M88.4 R20, [R195+0xb800] ;  /* 0x00b80000c314783b */ /* 0x000e6c0000000200 */
[----:B------:R-:W-:Y:S01]  /*127c0*/  SHF.R.S32.HI R13, RZ, 0x1f, R0 ;  /* 0x0000001fff0d7819 */ /* 0x000fe20000011400 */
[----:B------:R-:W-:Y:S01]  /*127d0*/  HMMA.16816.F32 R64, R32, R30, R64 ;  /* 0x0000001e2040723c */ /* 0x000fe20000001840 */
[----:B------:R2:W-:Y:S02]  /*127e0*/  MUFU.TANH R32, R26 ;  /* 0x0000001a00207308 */ /* 0x0005e40000002400 */
[----:B------:R-:W-:-:S04]  /*127f0*/  LEA.HI R0, R13, R0, RZ, 0x2 ;  /* 0x000000000d007211 */ /* 0x000fc800078f10ff */
[----:B------:R-:W-:Y:S01]  /*12800*/  SHF.R.S32.HI R13, RZ, 0x2, R0 ;  /* 0x00000002ff0d7819 */ /* 0x000fe20000011400 */
[C---:B------:R-:W-:Y:S01]  /*12810*/  HMMA.16816.F32 R36, R8.reuse, R14, R36 ;  /* 0x0000000e0824723c */ /* 0x040fe20000001824 */
[----:B------:R-:W4:Y:S03]  /*12820*/  MUFU.TANH R31, R18 ;  /* 0x00000012001f7308 */ /* 0x000f260000002400 */
[----:B------:R-:W-:Y:S01]  /*12830*/  IMAD.IADD R0, R13, 0x1, R58 ;  /* 0x000000010d007824 */ /* 0x000fe200078e023a */
[C-C-:B------:R-:W-:Y:S02]  /*12840*/  IADD3 R13, R61.reuse, 0x1, -R204.reuse ;  /* 0x000000013d0d7810 */ /* 0x140fe40007ffe8cc */
[----:B------:R-:W-:Y:S01]  /*12850*/  IADD3 R15, R61, -c[0x0][0x2e4], -R204 ;  /* 0x8000b9003d0f7a10 */ /* 0x000fe20007ffe8cc */
[----:B------:R-:W-:Y:S01]  /*12860*/  HMMA.16816.F32 R68, R8, R88, R68 ;  /* 0x000000580844723c */ /* 0x000fe20000001844 */
[----:B------:R-:W-:Y:S01]  /*12870*/  IADD3 R13, R13, c[0x0][0x2e8], RZ ;  /* 0x0000ba000d0d7a10 */ /* 0x000fe20007ffe0ff */
[----:B--2---:R-:W-:Y:S01]  /*12880*/  IMAD.IADD R26, R2, 0x1, R135 ;  /* 0x00000001021a7824 */ /* 0x004fe200078e0287 */
[C---:B------:R-:W-:Y:S01]  /*12890*/  IADD3 R12, R0.reuse, 0x8, RZ ;  /* 0x00000008000c7810 */ /* 0x040fe20007ffe0ff */
[C---:B------:R-:W-:Y:S01]  /*128a0*/  IMAD.IADD R219, R0.reuse, 0x1, R15 ;  /* 0x0000000100db7824 */ /* 0x040fe200078e020f */
[----:B------:R2:W2:Y:S01]  /*128b0*/  MUFU.TANH R30, R19 ;  /* 0x00000013001e7308 */ /* 0x0004a20000002400 */
[----:B------:R-:W-:-:S02]  /*128c0*/  IMAD.IADD R216, R0, 0x1, R13 ;  /* 0x0000000100d87824 */ /* 0x000fc400078e020d */
[--C-:B------:R-:W-:Y:S01]  /*128d0*/  IMAD.IADD R0, R13, 0x1, R12.reuse ;  /* 0x000000010d007824 */ /* 0x100fe200078e020c */
[----:B------:R-:W-:Y:S01]  /*128e0*/  IMNMX R219, RZ, R219, !PT ;  /* 0x000000dbffdb7217 */ /* 0x000fe20007800200 */
[----:B------:R-:W-:Y:S01]  /*128f0*/  IMAD.IADD R218, R15, 0x1, R12 ;  /* 0x000000010fda7824 */ /* 0x000fe200078e020c */
[-C--:B------:R-:W-:Y:S01]  /*12900*/  IMNMX R216, R216, R61.reuse, PT ;  /* 0x0000003dd8d87217 */ /* 0x080fe20003800200 */
[C---:B------:R-:W-:Y:S01]  /*12910*/  HMMA.16816.F32 R64, R8.reuse, R90, R64 ;  /* 0x0000005a0840723c */ /* 0x040fe20000001840 */
[----:B------:R-:W-:Y:S02]  /*12920*/  IMNMX R217, R0, R61, PT ;  /* 0x0000003d00d97217 */ /* 0x000fe40003800200 */
[----:B------:R-:W-:Y:S02]  /*12930*/  IADD3 R12, R26, 0x1, RZ ;  /* 0x000000011a0c7810 */ /* 0x000fe40007ffe0ff */
[----:B------:R-:W-:Y:S02]  /*12940*/  IMNMX R218, RZ, R218, !PT ;  /* 0x000000daffda7217 */ /* 0x000fe40007800200 */
[C---:B------:R-:W-:Y:S01]  /*12950*/  ISETP.GE.AND P0, PT, R12.reuse, R216, PT ;  /* 0x000000d80c00720c */ /* 0x040fe20003f06270 */
[----:B-1----:R-:W-:Y:S01]  /*12960*/  HMMA.16816.F32 R104, R8, R20, R104 ;  /* 0x000000140868723c */ /* 0x002fe20000001868 */
[----:B--2---:R-:W1:Y:S01]  /*12970*/  LDSM.16.M88.4 R16, [R188+0x5000] ;  /* 0x00500000bc10783b */ /* 0x004e620000000200 */
[----:B------:R-:W-:-:S02]  /*12980*/  ISETP.GE.AND P4, PT, R12, R217, PT ;  /* 0x000000d90c00720c */ /* 0x000fc40003f86270 */
[C---:B------:R-:W-:Y:S02]  /*12990*/  ISETP.GE.AND P2, PT, R26.reuse, R216, PT ;  /* 0x000000d81a00720c */ /* 0x040fe40003f46270 */
[----:B------:R-:W-:Y:S02]  /*129a0*/  ISETP.GE.AND P1, PT, R26, R217, PT ;  /* 0x000000d91a00720c */ /* 0x000fe40003f26270 */
[CC--:B------:R-:W-:Y:S01]  /*129b0*/  ISETP.LT.OR P0, PT, R12.reuse, R219.reuse, P0 ;  /* 0x000000db0c00720c */ /* 0x0c0fe20000701670 */
[----:B------:R-:W-:Y:S01]  /*129c0*/  HMMA.16816.F32 R68, R4, R48, R68 ;  /* 0x000000300444723c */ /* 0x000fe20000001844 */
[-C--:B------:R-:W-:Y:S02]  /*129d0*/  ISETP.LT.OR P4, PT, R12, R218.reuse, P4 ;  /* 0x000000da0c00720c */ /* 0x080fe40002781670 */
[C---:B------:R-:W-:Y:S02]  /*129e0*/  ISETP.LT.OR P2, PT, R26.reuse, R219, P2 ;  /* 0x000000db1a00720c */ /* 0x040fe40001741670 */
[----:B------:R-:W-:-:S02]  /*129f0*/  ISETP.LT.OR P1, PT, R26, R218, P1 ;  /* 0x000000da1a00720c */ /* 0x000fc40000f21670 */
[C---:B------:R-:W-:Y:S01]  /*12a00*/  IADD3 R12, R26.reuse, 0x8, RZ ;  /* 0x000000081a0c7810 */ /* 0x040fe20007ffe0ff */
[----:B------:R-:W-:Y:S01]  /*12a10*/  HMMA.16816.F32 R64, R4, R50, R64 ;  /* 0x000000320440723c */ /* 0x000fe20000001840 */
[----:B------:R-:W-:Y:S02]  /*12a20*/  IADD3 R13, R26, 0x9, RZ ;  /* 0x000000091a0d7810 */ /* 0x000fe40007ffe0ff */
[----:B---3--:R-:W-:Y:S02]  /*12a30*/  FSEL R29, R29, -INF , !P2 ;  /* 0xff8000001d1d7808 */ /* 0x008fe40005000000 */
[----:B----4-:R-:W-:Y:S02]  /*12a40*/  FSEL R20, R31, -INF , !P1 ;  /* 0xff8000001f147808 */ /* 0x010fe40004800000 */
[-C--:B------:R-:W-:Y:S01]  /*12a50*/  ISETP.GE.AND P6, PT, R12, R216.reuse, PT ;  /* 0x000000d80c00720c */ /* 0x080fe20003fc6270 */
[----:B------:R-:W-:Y:S01]  /*12a60*/  HMMA.16816.F32 R92, R8, R22, R92 ;  /* 0x00000016085c723c */ /* 0x000fe2000000185c */
[----:B------:R-:W-:-:S02]  /*12a70*/  ISETP.GE.AND P5, PT, R13, R216, PT ;  /* 0x000000d80d00720c */ /* 0x000fc40003fa6270 */
[CC--:B------:R-:W-:Y:S02]  /*12a80*/  ISETP.GE.AND P2, PT, R12.reuse, R217.reuse, PT ;  /* 0x000000d90c00720c */ /* 0x0c0fe40003f46270 */
[C---:B------:R-:W-:Y:S02]  /*12a90*/  ISETP.GE.AND P1, PT, R13.reuse, R217, PT ;  /* 0x000000d90d00720c */ /* 0x040fe40003f26270 */
[-C--:B------:R-:W-:Y:S01]  /*12aa0*/  ISETP.LT.OR P6, PT, R12, R219.reuse, P6 ;  /* 0x000000db0c00720c */ /* 0x080fe200037c1670 */
[----:B------:R-:W-:Y:S01]  /*12ab0*/  FMUL.FTZ R33, R68, c[0x0][0x2ec] ;  /* 0x0000bb0044217a20 */ /* 0x000fe20000410000 */
[-C--:B------:R-:W-:Y:S01]  /*12ac0*/  ISETP.LT.OR P2, PT, R12, R218.reuse, P2 ;  /* 0x000000da0c00720c */ /* 0x080fe20001741670 */
[----:B------:R-:W-:Y:S01]  /*12ad0*/  FMUL.FTZ R41, R70, c[0x0][0x2ec] ;  /* 0x0000bb0046297a20 */ /* 0x000fe20000410000 */
[----:B------:R-:W-:Y:S01]  /*12ae0*/  ISETP.LT.OR P5, PT, R13, R219, P5 ;  /* 0x000000db0d00720c */ /* 0x000fe20002fa1670 */
[----:B------:R-:W-:Y:S01]  /*12af0*/  FMUL.FTZ R35, R71, c[0x0][0x2ec] ;  /* 0x0000bb0047237a20 */ /* 0x000fe20000410000 */
[----:B------:R-:W-:Y:S01]  /*12b00*/  ISETP.LT.OR P1, PT, R13, R218, P1 ;  /* 0x000000da0d00720c */ /* 0x000fe20000f21670 */
[----:B------:R-:W2:Y:S01]  /*12b10*/  MUFU.TANH R33, R33 ;  /* 0x0000002100217308 */ /* 0x000ea20000002400 */
[----:B------:R-:W3:Y:S01]  /*12b20*/  LDSM.16.M88.4 R12, [R188+0x5800] ;  /* 0x00580000bc0c783b */ /* 0x000ee20000000200 */
[C---:B-1----:R-:W-:Y:S01]  /*12b30*/  HMMA.16816.F32 R76, R4.reuse, R16, R76 ;  /* 0x00000010044c723c */ /* 0x042fe2000000184c */
[----:B------:R-:W-:Y:S01]  /*12b40*/  FMUL.FTZ R42, R64, c[0x0][0x2ec] ;  /* 0x0000bb00402a7a20 */ /* 0x000fe20000410000 */
[----:B------:R-:W-:Y:S01]  /*12b50*/  LOP3.LUT R0, R3, R40, RZ, 0xfc, !PT ;  /* 0x0000002803007212 */ /* 0x000fe200078efcff */
[----:B------:R-:W-:Y:S01]  /*12b60*/  FMUL.FTZ R40, R66, c[0x0][0x2ec] ;  /* 0x0000bb0042287a20 */ /* 0x000fe20000410000 */
[----:B------:R-:W-:Y:S01]  /*12b70*/  FSEL R28, R28, -INF , !P0 ;  /* 0xff8000001c1c7808 */ /* 0x000fe20004000000 */
[----:B------:R-:W-:Y:S01]  /*12b80*/  FMUL.FTZ R21, R67, c[0x0][0x2ec] ;  /* 0x0000bb0043157a20 */ /* 0x000fe20000410000 */
[----:B------:R-:W1:Y:S01]  /*12b90*/  MUFU.TANH R41, R41 ;  /* 0x0000002900297308 */ /* 0x000e620000002400 */
[----:B------:R-:W-:Y:S01]  /*12ba0*/  IADD3 R16, R26, 0x11, RZ ;  /* 0x000000111a107810 */ /* 0x000fe20007ffe0ff */
[----:B------:R-:W-:Y:S01]  /*12bb0*/  HMMA.16816.F32 R36, R4, R18, R36 ;  /* 0x000000120424723c */ /* 0x000fe20000001824 */
[----:B------:R-:W-:Y:S01]  /*12bc0*/  FSEL R17, R24, -INF , !P6 ;  /* 0xff80000018117808 */ /* 0x000fe20007000000 */
[----:B------:R-:W-:Y:S01]  /*12bd0*/  FMUL.FTZ R3, R65, c[0x0][0x2ec] ;  /* 0x0000bb0041037a20 */ /* 0x000fe20000410000 */
[----:B------:R-:W-:Y:S01]  /*12be0*/  FSEL R30, R30, -INF , !P4 ;  /* 0xff8000001e1e7808 */ /* 0x000fe20006000000 */
[----:B------:R-:W-:Y:S01]  /*12bf0*/  FMUL.FTZ R34, R69, c[0x0][0x2ec] ;  /* 0x0000bb0045227a20 */ /* 0x000fe20000410000 */
[C---:B------:R-:W-:Y:S01]  /*12c00*/  IADD3 R8, R26.reuse, 0x18, RZ ;  /* 0x000000181a087810 */ /* 0x040fe20007ffe0ff */
[----:B------:R-:W4:Y:S01]  /*12c10*/  MUFU.TANH R42, R42 ;  /* 0x0000002a002a7308 */ /* 0x000f220000002400 */
[----:B------:R-:W-:Y:S01]  /*12c20*/  IADD3 R19, R26, 0x10, RZ ;  /* 0x000000101a137810 */ /* 0x000fe20007ffe0ff */
[----:B------:R-:W-:-:S04]  /*12c30*/  DEPBAR.LE SB0, 0x0 ;  /* 0x000080000000791a */ /* 0x000fc80000000000 */
[CC--:B------:R-:W-:Y:S02]  /*12c40*/  ISETP.GE.AND P0, PT, R19.reuse, R216.reuse, PT ;  /* 0x000000d81300720c */ /* 0x0c0fe40003f06270 */
[-C--:B------:R-:W-:Y:S01]  /*12c50*/  ISETP.GE.AND P6, PT, R19, R217.reuse, PT ;  /* 0x000000d91300720c */ /* 0x080fe20003fc6270 */
[----:B------:R-:W1:Y:S01]  /*12c60*/  MUFU.TANH R35, R35 ;  /* 0x0000002300237308 */ /* 0x000e620000002400 */
[----:B------:R-:W-:Y:S01]  /*12c70*/  FSEL R18, R32, -INF , !P2 ;  /* 0xff80000020127808 */ /* 0x000fe20005000000 */
[----:B------:R-:W-:Y:S01]  /*12c80*/  FMUL.FTZ R78, R78, c[0x0][0x2ec] ;  /* 0x0000bb004e4e7a20 */ /* 0x000fe20000410000 */
[C---:B------:R-:W-:Y:S01]  /*12c90*/  ISETP.GE.AND P4, PT, R16.reuse, R216, PT ;  /* 0x000000d81000720c */ /* 0x040fe20003f86270 */
[----:B------:R-:W-:Y:S01]  /*12ca0*/  FMUL.FTZ R79, R79, c[0x0][0x2ec] ;  /* 0x0000bb004f4f7a20 */ /* 0x000fe20000410000 */
[----:B------:R-:W-:Y:S01]  /*12cb0*/  ISETP.GE.AND P2, PT, R16, R217, PT ;  /* 0x000000d91000720c */ /* 0x000fe20003f46270 */
[----:B------:R-:W-:Y:S01]  /*12cc0*/  FMUL.FTZ R77, R77, c[0x0][0x2ec] ;  /* 0x0000bb004d4d7a20 */ /* 0x000fe20000410000 */
[CC--:B------:R-:W-:Y:S01]  /*12cd0*/  ISETP.LT.OR P0, PT, R19.reuse, R219.reuse, P0 ;  /* 0x000000db1300720c */ /* 0x0c0fe20000701670 */
[----:B------:R-:W1:Y:S01]  /*12ce0*/  MUFU.TANH R40, R40 ;  /* 0x0000002800287308 */ /* 0x000e620000002400 */
[----:B------:R-:W-:Y:S01]  /*12cf0*/  ISETP.LT.OR P6, PT, R19, R218, P6 ;  /* 0x000000da1300720c */ /* 0x000fe200037c1670 */
[----:B------:R-:W-:Y:S01]  /*12d00*/  FMUL.FTZ R36, R36, c[0x0][0x2ec] ;  /* 0x0000bb0024247a20 */ /* 0x000fe20000410000 */
[----:B------:R-:W-:Y:S01]  /*12d10*/  IADD3 R9, R26, 0x19, RZ ;  /* 0x000000191a097810 */ /* 0x000fe20007ffe0ff */
[----:B------:R-:W-:Y:S01]  /*12d20*/  FMUL.FTZ R76, R76, c[0x0][0x2ec] ;  /* 0x0000bb004c4c7a20 */ /* 0x000fe20000410000 */
[----:B------:R-:W-:Y:S01]  /*12d30*/  FSEL R25, R25, -INF , !P5 ;  /* 0xff80000019197808 */ /* 0x000fe20006800000 */
[----:B------:R-:W-:Y:S01]  /*12d40*/  FMUL.FTZ R37, R37, c[0x0][0x2ec] ;  /* 0x0000bb0025257a20 */ /* 0x000fe20000410000 */
[----:B------:R-:W-:Y:S01]  /*12d50*/  ISETP.GE.AND P5, PT, R8, R216, PT ;  /* 0x000000d80800720c */ /* 0x000fe20003fa6270 */
[----:B---3--:R-:W-:Y:S01]  /*12d60*/  HMMA.16816.F32 R104, R4, R12, R104 ;  /* 0x0000000c0468723c */ /* 0x008fe20000001868 */
[----:B------:R-:W3:Y:S01]  /*12d70*/  MUFU.TANH R21, R21 ;  /* 0x0000001500157308 */ /* 0x000ee20000002400 */
[----:B------:R-:W-:Y:S01]  /*12d80*/  ISETP.LT.OR P4, PT, R16, R219, P4 ;  /* 0x000000db1000720c */ /* 0x000fe20002781670 */
[----:B------:R-:W-:Y:S01]  /*12d90*/  FMUL.FTZ R38, R38, c[0x0][0x2ec] ;  /* 0x0000bb0026267a20 */ /* 0x000fe20000410000 */
[----:B------:R-:W-:Y:S01]  /*12da0*/  ISETP.LT.OR P2, PT, R16, R218, P2 ;  /* 0x000000da1000720c */ /* 0x000fe20001741670 */
[----:B------:R-:W-:Y:S01]  /*12db0*/  FMUL.FTZ R39, R39, c[0x0][0x2ec] ;  /* 0x0000bb0027277a20 */ /* 0x000fe20000410000 */
[----:B------:R-:W-:-:S02]  /*12dc0*/  FSEL R22, R27, -INF , !P1 ;  /* 0xff8000001b167808 */ /* 0x000fc40004800000 */
[----:B--2---:R-:W-:Y:S01]  /*12dd0*/  FSEL R11, R33, -INF , !P0 ;  /* 0xff800000210b7808 */ /* 0x004fe20004000000 */
[----:B------:R-:W2:Y:S01]  /*12de0*/  MUFU.TANH R166, R78 ;  /* 0x0000004e00a67308 */ /* 0x000ea20000002400 */
[----:B-1----:R-:W-:Y:S01]  /*12df0*/  FSEL R16, R41, -INF , !P6 ;  /* 0xff80000029107808 */ /* 0x002fe20007000000 */
[----:B------:R-:W-:Y:S01]  /*12e00*/  HMMA.16816.F32 R92, R4, R14, R92 ;  /* 0x0000000e045c723c */ /* 0x000fe2000000185c */
[C---:B------:R-:W-:Y:S02]  /*12e10*/  ISETP.GE.AND P1, PT, R9.reuse, R216, PT ;  /* 0x000000d80900720c */ /* 0x040fe40003f26270 */
[CC--:B------:R-:W-:Y:S02]  /*12e20*/  ISETP.GE.AND P0, PT, R8.reuse, R217.reuse, PT ;  /* 0x000000d90800720c */ /* 0x0c0fe40003f06270 */
[----:B------:R-:W-:Y:S01]  /*12e30*/  ISETP.GE.AND P6, PT, R9, R217, PT ;  /* 0x000000d90900720c */ /* 0x000fe20003fc6270 */
[----:B------:R-:W1:Y:S01]  /*12e40*/  MUFU.TANH R3, R3 ;  /* 0x0000000300037308 */ /* 0x000e620000002400 */
[----:B------:R-:W-:-:S02]  /*12e50*/  ISETP.LT.OR P5, PT, R8, R219, P5 ;  /* 0x000000db0800720c */ /* 0x000fc40002fa1670 */
[----:B------:R-:W-:Y:S02]  /*12e60*/  IADD3 R19, R26, 0x20, RZ ;  /* 0x000000201a137810 */ /* 0x000fe40007ffe0ff */
[-C--:B------:R-:W-:Y:S02]  /*12e70*/  ISETP.LT.OR P0, PT, R8, R218.reuse, P0 ;  /* 0x000000da0800720c */ /* 0x080fe40000701670 */
[C---:B------:R-:W-:Y:S01]  /*12e80*/  ISETP.LT.OR P1, PT, R9.reuse, R219, P1 ;  /* 0x000000db0900720c */ /* 0x040fe20000f21670 */
[----:B------:R-:W1:Y:S01]  /*12e90*/  MUFU.TANH R34, R34 ;  /* 0x0000002200227308 */ /* 0x000e620000002400 */
[----:B------:R-:W-:Y:S01]  /*12ea0*/  ISETP.LT.OR P6, PT, R9, R218, P6 ;  /* 0x000000da0900720c */ /* 0x000fe200037c1670 */
[----:B------:R-:W-:Y:S01]  /*12eb0*/  FMUL.FTZ R105, R105, c[0x0][0x2ec] ;  /* 0x0000bb0069697a20 */ /* 0x000fe20000410000 */
[----:B------:R-:W-:Y:S01]  /*12ec0*/  IADD3 R10, R26, 0x21, RZ ;  /* 0x000000211a0a7810 */ /* 0x000fe20007ffe0ff */
[----:B------:R-:W-:Y:S01]  /*12ed0*/  FMUL.FTZ R104, R104, c[0x0][0x2ec] ;  /* 0x0000bb0068687a20 */ /* 0x000fe20000410000 */
[----:B----4-:R-:W-:Y:S01]  /*12ee0*/  FSEL R9, R42, -INF , !P5 ;  /* 0xff8000002a097808 */ /* 0x010fe20006800000 */
[----:B------:R-:W-:Y:S01]  /*12ef0*/  FMUL.FTZ R106, R106, c[0x0][0x2ec] ;  /* 0x0000bb006a6a7a20 */ /* 0x000fe20000410000 */
[-C--:B------:R-:W-:Y:S01]  /*12f00*/  ISETP.GE.AND P5, PT, R19, R217.reuse, PT ;  /* 0x000000d91300720c */ /* 0x080fe20003fa6270 */
[----:B------:R-:W4:Y:S01]  /*12f10*/  MUFU.TANH R174, R79 ;  /* 0x0000004f00ae7308 */ /* 0x000f220000002400 */
[----:B------:R-:W-:Y:S01]  /*12f20*/  FSEL R12, R35, -INF , !P2 ;  /* 0xff800000230c7808 */ /* 0x000fe20005000000 */
[----:B------:R-:W-:Y:S01]  /*12f30*/  FMUL.FTZ R107, R107, c[0x0][0x2ec] ;  /* 0x0000bb006b6b7a20 */ /* 0x000fe20000410000 */
[----:B------:R-:W-:Y:S01]  /*12f40*/  FSEL R8, R40, -INF , !P0 ;  /* 0xff80000028087808 */ /* 0x000fe20004000000 */
[----:B------:R-:W-:Y:S01]  /*12f50*/  FMUL.FTZ R92, R92, c[0x0][0x2ec] ;  /* 0x0000bb005c5c7a20 */ /* 0x000fe20000410000 */
[C---:B------:R-:W-:Y:S01]  /*12f60*/  ISETP.GE.AND P2, PT, R10.reuse, R216, PT ;  /* 0x000000d80a00720c */ /* 0x040fe20003f46270 */
[----:B------:R-:W-:Y:S01]  /*12f70*/  FMUL.FTZ R93, R93, c[0x0][0x2ec] ;  /* 0x0000bb005d5d7a20 */ /* 0x000fe20000410000 */
[----:B------:R-:W-:Y:S01]  /*12f80*/  ISETP.GE.AND P0, PT, R10, R217, PT ;  /* 0x000000d90a00720c */ /* 0x000fe20003f06270 */
[----:B------:R-:W1:Y:S01]  /*12f90*/  MUFU.TANH R163, R77 ;  /* 0x0000004d00a37308 */ /* 0x000e620000002400 */
[----:B------:R-:W-:Y:S01]  /*12fa0*/  ISETP.LT.OR P5, PT, R19, R218, P5 ;  /* 0x000000da1300720c */ /* 0x000fe20002fa1670 */
[----:B------:R-:W-:Y:S01]  /*12fb0*/  FMUL.FTZ R94, R94, c[0x0][0x2ec] ;  /* 0x0000bb005e5e7a20 */ /* 0x000fe20000410000 */
[----:B------:R-:W-:Y:S01]  /*12fc0*/  IADD3 R4, R26, 0x29, RZ ;  /* 0x000000291a047810 */ /* 0x000fe20007ffe0ff */
[----:B------:R-:W-:Y:S01]  /*12fd0*/  FMUL.FTZ R95, R95, c[0x0][0x2ec] ;  /* 0x0000bb005f5f7a20 */ /* 0x000fe20000410000 */
[----:B------:R-:W-:-:S02]  /*12fe0*/  ISETP.LT.OR P2, PT, R10, R219, P2 ;  /* 0x000000db0a00720c */ /* 0x000fc40001741670 */
[----:B------:R-:W-:Y:S01]  /*12ff0*/  ISETP.LT.OR P0, PT, R10, R218, P0 ;  /* 0x000000da0a00720c */ /* 0x000fe20000701670 */
[----:B------:R-:W4:Y:S01]  /*13000*/  MUFU.TANH R169, R36 ;  /* 0x0000002400a97308 */ /* 0x000f220000002400 */
[----:B---3--:R-:W-:Y:S02]  /*13010*/  FSEL R10, R21, -INF , !P6 ;  /* 0xff800000150a7808 */ /* 0x008fe40007000000 */
[----:B--2---:R-:W-:Y:S02]  /*13020*/  FSEL R166, R166, -INF , !P5 ;  /* 0xff800000a6a67808 */ /* 0x004fe40006800000 */
[C---:B------:R-:W-:Y:S02]  /*13030*/  ISETP.GE.AND P6, PT, R4.reuse, R216, PT ;  /* 0x000000d80400720c */ /* 0x040fe40003fc6270 */
[----:B------:R-:W-:Y:S01]  /*13040*/  ISETP.GE.AND P5, PT, R4, R217, PT ;  /* 0x000000d90400720c */ /* 0x000fe20003fa6270 */
[----:B------:R-:W2:Y:S01]  /*13050*/  MUFU.TANH R173, R76 ;  /* 0x0000004c00ad7308 */ /* 0x000ea20000002400 */
[----:B------:R-:W-:-:S02]  /*13060*/  IADD3 R6, R26, 0x28, RZ ;  /* 0x000000281a067810 */ /* 0x000fc40007ffe0ff */
[C---:B------:R-:W-:Y:S02]  /*13070*/  ISETP.LT.OR P6, PT, R4.reuse, R219, P6 ;  /* 0x000000db0400720c */ /* 0x040fe400037c1670 */
[----:B------:R-:W-:Y:S02]  /*13080*/  ISETP.LT.OR P5, PT, R4, R218, P5 ;  /* 0x000000da0400720c */ /* 0x000fe40002fa1670 */
[----:B-1----:R-:W-:Y:S01]  /*13090*/  FSEL R5, R3, -INF , !P1 ;  /* 0xff80000003057808 */ /* 0x002fe20004800000 */
[----:B------:R-:W1:Y:S01]  /*130a0*/  MUFU.TANH R175, R105 ;  /* 0x0000006900af7308 */ /* 0x000e620000002400 */
[----:B------:R-:W-:Y:S02]  /*130b0*/  IADD3 R4, R26, 0x31, RZ ;  /* 0x000000311a047810 */ /* 0x000fe40007ffe0ff */
[----:B------:R-:W-:Y:S02]  /*130c0*/  FSEL R13, R34, -INF , !P4 ;  /* 0xff800000220d7808 */ /* 0x000fe40006000000 */
[----:B------:R-:W-:-:S02]  /*130d0*/  ISETP.GE.AND P1, PT, R6, R216, PT ;  /* 0x000000d80600720c */ /* 0x000fc40003f26270 */
[CC--:B------:R-:W-:Y:S01]  /*130e0*/  ISETP.GE.AND P4, PT, R19.reuse, R216.reuse, PT ;  /* 0x000000d81300720c */ /* 0x0c0fe20003f86270 */
[----:B------:R-:W-:Y:S01]  /*130f0*/  MUFU.TANH R165, R37 ;  /* 0x0000002500a57308 */ /* 0x000fe20000002400 */
[----:B----4-:R-:W-:Y:S02]  /*13100*/  FSEL R174, R174, -INF , !P0 ;  /* 0xff800000aeae7808 */ /* 0x010fe40004000000 */
[----:B------:R-:W-:Y:S02]  /*13110*/  ISETP.GE.AND P0, PT, R4, R216, PT ;  /* 0x000000d80400720c */ /* 0x000fe40003f06270 */
[-C--:B------:R-:W-:Y:S02]  /*13120*/  ISETP.LT.OR P1, PT, R6, R219.reuse, P1 ;  /* 0x000000db0600720c */ /* 0x080fe40000f21670 */
[----:B------:R-:W-:Y:S01]  /*13130*/  ISETP.LT.OR P4, PT, R19, R219, P4 ;  /* 0x000000db1300720c */ /* 0x000fe20002781670 */
[----:B------:R-:W3:Y:S01]  /*13140*/  MUFU.TANH R170, R38 ;  /* 0x0000002600aa7308 */ /* 0x000ee20000002400 */
[----:B------:R-:W-:-:S02]  /*13150*/  IADD3 R3, R26, 0x30, RZ ;  /* 0x000000301a037810 */ /* 0x000fc40007ffe0ff */
[----:B------:R-:W-:Y:S02]  /*13160*/  ISETP.LT.OR P0, PT, R4, R219, P0 ;  /* 0x000000db0400720c */ /* 0x000fe40000701670 */
[----:B------:R-:W-:Y:S02]  /*13170*/  FSEL R163, R163, -INF , !P2 ;  /* 0xff800000a3a37808 */ /* 0x000fe40005000000 */
[----:B------:R-:W-:Y:S01]  /*13180*/  FSEL R169, R169, -INF , !P1 ;  /* 0xff800000a9a97808 */ /* 0x000fe20004800000 */
[----:B------:R-:W4:Y:S01]  /*13190*/  MUFU.TANH R172, R39 ;  /* 0x0000002700ac7308 */ /* 0x000f220000002400 */
[----:B--2---:R-:W-:Y:S02]  /*131a0*/  FSEL R173, R173, -INF , !P4 ;  /* 0xff800000adad7808 */ /* 0x004fe40006000000 */
[C---:B------:R-:W-:Y:S02]  /*131b0*/  ISETP.GE.AND P2, PT, R3.reuse, R216, PT ;  /* 0x000000d80300720c */ /* 0x040fe40003f46270 */
[----:B------:R-:W-:-:S02]  /*131c0*/  ISETP.GE.AND P1, PT, R3, R217, PT ;  /* 0x000000d90300720c */ /* 0x000fc40003f26270 */
[----:B------:R-:W-:Y:S01]  /*131d0*/  ISETP.GE.AND P4, PT, R6, R217, PT ;  /* 0x000000d90600720c */ /* 0x000fe20003f86270 */
[----:B------:R-:W2:Y:S01]  /*131e0*/  MUFU.TANH R177, R104 ;  /* 0x0000006800b17308 */ /* 0x000ea20000002400 */
[----:B-1----:R-:W-:Y:S02]  /*131f0*/  FSEL R175, R175, -INF , !P0 ;  /* 0xff800000afaf7808 */ /* 0x002fe40004000000 */
[----:B------:R-:W-:Y:S02]  /*13200*/  ISETP.GT.AND P0, PT, R212, R203, PT ;  /* 0x000000cbd400720c */ /* 0x000fe40003f04270 */
[C---:B------:R-:W-:Y:S02]  /*13210*/  ISETP.LT.OR P2, PT, R3.reuse, R219, P2 ;  /* 0x000000db0300720c */ /* 0x040fe40001741670 */
[-C--:B------:R-:W-:Y:S01]  /*13220*/  ISETP.LT.OR P1, PT, R3, R218.reuse, P1 ;  /* 0x000000da0300720c */ /* 0x080fe20000f21670 */
[----:B------:R-:W1:Y:S01]  /*13230*/  MUFU.TANH R168, R106 ;  /* 0x0000006a00a87308 */ /* 0x000e620000002400 */
[----:B------:R-:W-:-:S02]  /*13240*/  ISETP.LT.OR P4, PT, R6, R218, P4 ;  /* 0x000000da0600720c */ /* 0x000fc40002781670 */
[C---:B------:R-:W-:Y:S02]  /*13250*/  IADD3 R3, R26.reuse, 0x38, RZ ;  /* 0x000000381a037810 */ /* 0x040fe40007ffe0ff */
[----:B------:R-:W-:Y:S02]  /*13260*/  IADD3 R26, R26, 0x39, RZ ;  /* 0x000000391a1a7810 */ /* 0x000fe40007ffe0ff */
[----:B---3--:R-:W-:Y:S01]  /*13270*/  FSEL R170, R170, -INF , !P4 ;  /* 0xff800000aaaa7808 */ /* 0x008fe20006000000 */
[----:B------:R-:W3:Y:S01]  /*13280*/  MUFU.TANH R164, R107 ;  /* 0x0000006b00a47308 */ /* 0x000ee20000002400 */
[----:B------:R-:W-:Y:S02]  /*13290*/  FSEL R165, R165, -INF , !P6 ;  /* 0xff800000a5a57808 */ /* 0x000fe40007000000 */
[----:B----4-:R-:W-:Y:S02]  /*132a0*/  FSEL R172, R172, -INF , !P5 ;  /* 0xff800000acac7808 */ /* 0x010fe40006800000 */
[----:B--2---:R-:W-:-:S02]  /*132b0*/  FSEL R177, R177, -INF , !P2 ;  /* 0xff800000b1b17808 */ /* 0x004fc40005000000 */
[-C--:B------:R-:W-:Y:S01]  /*132c0*/  ISETP.GE.AND P4, PT, R4, R217.reuse, PT ;  /* 0x000000d90400720c */ /* 0x080fe20003f86270 */
[----:B------:R-:W2:Y:S01]  /*132d0*/  MUFU.TANH R171, R92 ;  /* 0x0000005c00ab7308 */ /* 0x000ea20000002400 */
[----:B-1----:R-:W-:Y:S02]  /*132e0*/  FSEL R168, R168, -INF , !P1 ;  /* 0xff800000a8a87808 */ /* 0x002fe40004800000 */
[CC--:B------:R-:W-:Y:S02]  /*132f0*/  ISETP.GE.AND P6, PT, R3.reuse, R216.reuse, PT ;  /* 0x000000d80300720c */ /* 0x0c0fe40003fc6270 */
[C---:B------:R-:W-:Y:S02]  /*13300*/  ISETP.GE.AND P5, PT, R26.reuse, R216, PT ;  /* 0x000000d81a00720c */ /* 0x040fe40003fa6270 */
[-C--:B------:R-:W-:Y:S01]  /*13310*/  ISETP.GE.AND P2, PT, R3, R217.reuse, PT ;  /* 0x000000d90300720c */ /* 0x080fe20003f46270 */
[----:B------:R-:W1:Y:S01]  /*13320*/  MUFU.TANH R147, R93 ;  /* 0x0000005d00937308 */ /* 0x000e620000002400 */
[----:B------:R-:W-:Y:S01]  /*13330*/  BAR.SYNC.DEFER_BLOCKING 0x0 ;  /* 0x0000000000007b1d */ /* 0x000fe20000010000 */
[----:B------:R-:W-:-:S02]  /*13340*/  ISETP.GE.AND P1, PT, R26, R217, PT ;  /* 0x000000d91a00720c */ /* 0x000fc40003f26270 */
[-C--:B------:R-:W-:Y:S02]  /*13350*/  ISETP.LT.OR P4, PT, R4, R218.reuse, P4 ;  /* 0x000000da0400720c */ /* 0x080fe40002781670 */
[CC--:B------:R-:W-:Y:S02]  /*13360*/  ISETP.LT.OR P6, PT, R3.reuse, R219.reuse, P6 ;  /* 0x000000db0300720c */ /* 0x0c0fe400037c1670 */
[----:B------:R-:W4:Y:S01]  /*13370*/  MUFU.TANH R146, R94 ;  /* 0x0000005e00927308 */ /* 0x000f220000002400 */
[-C--:B------:R-:W-:Y:S02]  /*13380*/  ISETP.LT.OR P2, PT, R3, R218.reuse, P2 ;  /* 0x000000da0300720c */ /* 0x080fe40001741670 */
[C---:B------:R-:W-:Y:S02]  /*13390*/  ISETP.LT.OR P5, PT, R26.reuse, R219, P5 ;  /* 0x000000db1a00720c */ /* 0x040fe40002fa1670 */
[----:B------:R-:W-:Y:S02]  /*133a0*/  ISETP.LT.OR P1, PT, R26, R218, P1 ;  /* 0x000000da1a00720c */ /* 0x000fe40000f21670 */
[----:B---3--:R-:W-:Y:S01]  /*133b0*/  FSEL R164, R164, -INF , !P4 ;  /* 0xff800000a4a47808 */ /* 0x008fe20006000000 */
[----:B------:R-:W3:Y:S01]  /*133c0*/  MUFU.TANH R162, R95 ;  /* 0x0000005f00a27308 */ /* 0x000ee20000002400 */
[----:B--2---:R-:W-:-:S02]  /*133d0*/  FSEL R171, R171, -INF , !P6 ;  /* 0xff800000abab7808 */ /* 0x004fc40007000000 */
[----:B-1----:R-:W-:Y:S02]  /*133e0*/  FSEL R147, R147, -INF , !P5 ;  /* 0xff80000093937808 */ /* 0x002fe40006800000 */
[----:B----4-:R-:W-:Y:S02]  /*133f0*/  FSEL R146, R146, -INF , !P2 ;  /* 0xff80000092927808 */ /* 0x010fe40005000000 */
[----:B---3--:R-:W-:Y:S01]  /*13400*/  FSEL R162, R162, -INF , !P1 ;  /* 0xff800000a2a27808 */ /* 0x008fe20004800000 */
        /* <DEDUP_REMOVED lines=60> */
.L_x_5738:
[----:B------:R-:W-:-:S05]  /*137d0*/  IMAD.MOV.U32 R7, RZ, RZ, c[0x0][0x198] ;  /* 0x00006600ff077624 */ /* 0x000fca00078e00ff */
[----:B------:R-:W-:-:S04]  /*137e0*/  LEA R7, -R7, RZ, 0x6 ;  /* 0x000000ff07077211 */ /* 0x000fc800078e31ff */
[----:B------:R-:W-:Y:S02]  /*137f0*/  SHF.R.S32.HI R3, RZ, 0x1f, R7 ;  /* 0x0000001fff037819 */ /* 0x000fe40000011407 */
.L_x_5739:
        /* <DEDUP_REMOVED lines=41> */
.L_x_5737:
        /* <DEDUP_REMOVED lines=368> */
.L_x_5741:
[----:B------:R-:W-:-:S05]  /*15190*/  IMAD.MOV.U32 R5, RZ, RZ, c[0x0][0x1a0] ;  /* 0x00006800ff057624 */ /* 0x000fca00078e00ff */
[----:B------:R-:W-:-:S04]  /*151a0*/  LEA R5, -R5, RZ, 0x6 ;  /* 0x000000ff05057211 */ /* 0x000fc800078e31ff */
[----:B------:R-:W-:Y:S02]  /*151b0*/  SHF.R.S32.HI R0, RZ, 0x1f, R5 ;  /* 0x0000001fff007819 */ /* 0x000fe40000011405 */
.L_x_5742:
        /* <DEDUP_REMOVED lines=37> */
[C---:B------:R-:W-:Y:S01]  /*15410*/  ISETP.GE.AND P5, PT, R135.reuse, R216, PT ;  /* 0x000000d88700720c */ /* 0x040fe20003fa6270 */
[----:B------:R2:W-:Y:S03]  /*15420*/  LDGSTS.E.BYPASS.LTC128B.128 [R208+0x10800], [R4.64+0x100] ;  /* 0x1080010004d07fae */ /* 0x0005e6000b901d48 */
[----:B------:R-:W-:Y:S01]  /*15430*/  ISETP.LT.OR P5, PT, R135, R219, P5 ;  /* 0x000000db8700720c */ /* 0x000fe20002fa1670 */
        /* <DEDUP_REMOVED lines=8> */
[----:B---3--:R-:W-:Y:S04]  /*154c0*/  LDSM.16.M88.4 R8, [R200] ;  /* 0x00000000c808783b */ /* 0x008fe80000000200 */
[----:B------:R-:W-:Y:S04]  /*154d0*/  LDSM.16.M88.4 R20, [R199] ;  /* 0x00000000c714783b */ /* 0x000fe80000000200 */
[----:B------:R-:W-:Y:S04]  /*154e0*/  LDSM.16.M88.4 R144, [R198] ;  /* 0x00000000c690783b */ /* 0x000fe80000000200 */
[----:B------:R-:W-:Y:S04]  /*154f0*/  LDSM.16.M88.4 R224, [R195+0x6000] ;  /* 0x00600000c3e0783b */ /* 0x000fe80000000200 */
[----:B------:R-:W3:Y:S04]  /*15500*/  LDSM.16.M88.4 R136, [R201+0x6800] ;  /* 0x00680000c988783b */ /* 0x000ee80000000200 */
[----:B------:R-:W3:Y:S04]  /*15510*/  LDSM.16.M88.4 R152, [R201+0x7000] ;  /* 0x00700000c998783b */ /* 0x000ee80000000200 */
[----:B--2---:R-:W2:Y:S04]  /*15520*/  LDSM.16.M88.4 R4, [R201+0x7800] ;  /* 0x00780000c904783b */ /* 0x004ea80000000200 */
[----:B-----5:R-:W-:Y:S04]  /*15530*/  LDSM.16.M88.4 R24, [R197] ;  /* 0x00000000c518783b */ /* 0x020fe80000000200 */
[----:B------:R-:W5:Y:S01]  /*15540*/  LDSM.16.M88.4 R164, [R188] ;  /* 0x00000000bca4783b */ /* 0x000f620000000200 */
[C---:B----4-:R-:W-:Y:S03]  /*15550*/  HMMA.16816.F32 R16, R172.reuse, R12, RZ ;  /* 0x0000000cac10723c */ /* 0x050fe600000018ff */
[----:B------:R-:W4:Y:S04]  /*15560*/  LDSM.16.M88.4 R160, [R191] ;  /* 0x00000000bfa0783b */ /* 0x000f280000000200 */
[----:B-1----:R-:W1:Y:S01]  /*15570*/  LDSM.16.M88.4 R28, [R189] ;  /* 0x00000000bd1c783b */ /* 0x002e620000000200 */
[C---:B------:R-:W-:Y:S03]  /*15580*/  HMMA.16816.F32 R12, R172.reuse, R14, RZ ;  /* 0x0000000eac0c723c */ /* 0x040fe600000018ff */
[----:B------:R-:W1:Y:S04]  /*15590*/  LDSM.16.M88.4 R32, [R190] ;  /* 0x00000000be20783b */ /* 0x000e680000000200 */
[----:B------:R-:W-:Y:S04]  /*155a0*/  LDSM.16.M88.4 R232, [R201+0x8000] ;  /* 0x00800000c9e8783b */ /* 0x000fe80000000200 */
[----:B------:R-:W-:Y:S01]  /*155b0*/  LDSM.16.M88.4 R148, [R195+0x6800] ;  /* 0x00680000c394783b */ /* 0x000fe20000000200 */
[----:B---3--:R-:W-:Y:S03]  /*155c0*/  HMMA.16816.F32 R140, R172, R136, RZ ;  /* 0x00000088ac8c723c */ /* 0x008fe600000018ff */
[----:B------:R-:W-:Y:S04]  /*155d0*/  LDSM.16.M88.4 R168, [R195+0x7800] ;  /* 0x00780000c3a8783b */ /* 0x000fe80000000200 */
[----:B------:R-:W-:Y:S01]  /*155e0*/  LDSM.16.M88.4 R228, [R198+0x2000] ;  /* 0x00200000c6e4783b */ /* 0x000fe20000000200 */
[C---:B------:R-:W-:Y:S03]  /*155f0*/  HMMA.16816.F32 R16, R8.reuse, R20, R16 ;  /* 0x000000140810723c */ /* 0x040fe60000001810 */
[----:B------:R-:W-:Y:S04]  /*15600*/  LDSM.16.M88.4 R236, [R184] ;  /* 0x00000000b8ec783b */ /* 0x000fe80000000200 */
[----:B------:R-:W0:Y:S01]  /*15610*/  LDGDEPBAR ;  /* 0x00000000000079af */ /* 0x000e220000000000 */
[----:B------:R-:W-:Y:S03]  /*15620*/  HMMA.16816.F32 R12, R8, R22, R12 ;  /* 0x00000016080c723c */ /* 0x000fe6000000180c */
[----:B------:R-:W-:Y:S05]  /*15630*/  LDSM.16.M88.4 R20, [R195+0x7000] ;  /* 0x00700000c314783b */ /* 0x000fea0000000200 */
[----:B------:R-:W-:Y:S08]  /*15640*/  HMMA.16816.F32 R156, R172, R152, RZ ;  /* 0x00000098ac9c723c */ /* 0x000ff000000018ff */
[C---:B------:R-:W-:Y:S08]  /*15650*/  HMMA.16816.F32 R16, R144.reuse, R224, R16 ;  /* 0x000000e09010723c */ /* 0x040ff00000001810 */
[----:B------:R-:W-:Y:S01]  /*15660*/  HMMA.16816.F32 R12, R144, R226, R12 ;  /* 0x000000e2900c723c */ /* 0x000fe2000000180c */
[----:B------:R-:W-:Y:S07]  /*15670*/  LDSM.16.M88.4 R224, [R195+0x8000] ;  /* 0x00800000c3e0783b */ /* 0x000fee0000000200 */
[C---:B------:R-:W-:Y:S08]  /*15680*/  HMMA.16816.F32 R136, R172.reuse, R138, RZ ;  /* 0x0000008aac88723c */ /* 0x040ff000000018ff */
[C---:B------:R-:W-:Y:S08]  /*15690*/  HMMA.16816.F32 R152, R172.reuse, R154, RZ ;  /* 0x0000009aac98723c */ /* 0x040ff000000018ff */
[C---:B--2---:R-:W-:Y:S08]  /*156a0*/  HMMA.16816.F32 R176, R172.reuse, R4, RZ ;  /* 0x00000004acb0723c */ /* 0x044ff000000018ff */
[----:B------:R-:W-:Y:S01]  /*156b0*/  HMMA.16816.F32 R172, R172, R6, RZ ;  /* 0x00000006acac723c */ /* 0x000fe200000018ff */
[----:B------:R-:W2:Y:S07]  /*156c0*/  LDSM.16.M88.4 R4, [R202+0x2000] ;  /* 0x00200000ca04783b */ /* 0x000eae0000000200 */
[C---:B-----5:R-:W-:Y:S08]  /*156d0*/  HMMA.16816.F32 R16, R24.reuse, R164, R16 ;  /* 0x000000a41810723c */ /* 0x060ff00000001810 */
[----:B------:R-:W-:Y:S01]  /*156e0*/  HMMA.16816.F32 R12, R24, R166, R12 ;  /* 0x000000a6180c723c */ /* 0x000fe2000000180c */
[----:B------:R-:W-:Y:S07]  /*156f0*/  LDSM.16.M88.4 R164, [R201+0x9000] ;  /* 0x00900000c9a4783b */ /* 0x000fee0000000200 */
[C---:B----4-:R-:W-:Y:S08]  /*15700*/  HMMA.16816.F32 R140, R8.reuse, R160, R140 ;  /* 0x000000a0088c723c */ /* 0x050ff0000000188c */
[C---:B------:R-:W-:Y:S01]  /*15710*/  HMMA.16816.F32 R136, R8.reuse, R162, R136 ;  /* 0x000000a20888723c */ /* 0x040fe20000001888 */
[----:B------:R-:W-:Y:S07]  /*15720*/  LDSM.16.M88.4 R160, [R187] ;  /* 0x00000000bba0783b */ /* 0x000fee0000000200 */
[C---:B-1----:R-:W-:Y:S08]  /*15730*/  HMMA.16816.F32 R176, R8.reuse, R28, R176 ;  /* 0x0000001c08b0723c */ /* 0x042ff000000018b0 */
[C---:B------:R-:W-:Y:S01]  /*15740*/  HMMA.16816.F32 R172, R8.reuse, R30, R172 ;  /* 0x0000001e08ac723c */ /* 0x040fe200000018ac */
[----:B------:R-:W1:Y:S07]  /*15750*/  LDSM.16.M88.4 R28, [R200+0x2000] ;  /* 0x00200000c81c783b */ /* 0x000e6e0000000200 */
[C---:B------:R-:W-:Y:S08]  /*15760*/  HMMA.16816.F32 R156, R8.reuse, R32, R156 ;  /* 0x00000020089c723c */ /* 0x040ff0000000189c */
[----:B------:R-:W-:Y:S01]  /*15770*/  HMMA.16816.F32 R152, R8, R34, R152 ;  /* 0x000000220898723c */ /* 0x000fe20000001898 */
[----:B------:R-:W3:Y:S04]  /*15780*/  LDSM.16.M88.4 R32, [R188+0x800] ;  /* 0x00080000bc20783b */ /* 0x000ee80000000200 */
[----:B------:R-:W4:Y:S03]  /*15790*/  LDSM.16.M88.4 R8, [R188+0x1000] ;  /* 0x00100000bc08783b */ /* 0x000f260000000200 */
[C---:B--2---:R-:W-:Y:S08]  /*157a0*/  HMMA.16816.F32 R16, R4.reuse, R232, R16 ;  /* 0x000000e80410723c */ /* 0x044ff00000001810 */
[----:B------:R-:W-:Y:S01]  /*157b0*/  HMMA.16816.F32 R12, R4, R234, R12 ;  /* 0x000000ea040c723c */ /* 0x000fe2000000180c */
[----:B------:R-:W-:Y:S07]  /*157c0*/  LDSM.16.M88.4 R232, [R183] ;  /* 0x00000000b7e8783b */ /* 0x000fee0000000200 */
[C---:B------:R-:W-:Y:S08]  /*157d0*/  HMMA.16816.F32 R140, R144.reuse, R148, R140 ;  /* 0x00000094908c723c */ /* 0x040ff0000000188c */
[C---:B------:R-:W-:Y:S01]  /*157e0*/  HMMA.16816.F32 R136, R144.reuse, R150, R136 ;  /* 0x000000969088723c */ /* 0x040fe20000001888 */
[----:B------:R-:W2:Y:S07]  /*157f0*/  LDSM.16.M88.4 R148, [R188+0x1800] ;  /* 0x00180000bc94783b */ /* 0x000eae0000000200 */
[C---:B------:R-:W-:Y:S08]  /*15800*/  HMMA.16816.F32 R156, R144.reuse, R20, R156 ;  /* 0x00000014909c723c */ /* 0x040ff0000000189c */
[----:B------:R-:W-:Y:S01]  /*15810*/  HMMA.16816.F32 R152, R144, R22, R152 ;  /* 0x000000169098723c */ /* 0x000fe20000001898 */
[----:B------:R-:W5:Y:S07]  /*15820*/  LDSM.16.M88.4 R20, [R201+0x8800] ;  /* 0x00880000c914783b */ /* 0x000f6e0000000200 */
[C---:B-1----:R-:W-:Y:S08]  /*15830*/  HMMA.16816.F32 R16, R28.reuse, R160, R16 ;  /* 0x000000a01c10723c */ /* 0x042ff00000001810 */
[----:B------:R-:W-:Y:S01]  /*15840*/  HMMA.16816.F32 R12, R28, R162, R12 ;  /* 0x000000a21c0c723c */ /* 0x000fe2000000180c */
[----:B------:R-:W-:Y:S07]  /*15850*/  LDSM.16.M88.4 R160, [R201+0xa000] ;  /* 0x00a00000c9a0783b */ /* 0x000fee0000000200 */
[C---:B------:R-:W-:Y:S08]  /*15860*/  HMMA.16816.F32 R176, R144.reuse, R168, R176 ;  /* 0x000000a890b0723c */ /* 0x040ff000000018b0 */
[----:B------:R-:W-:Y:S01]  /*15870*/  HMMA.16816.F32 R172, R144, R170, R172 ;  /* 0x000000aa90ac723c */ /* 0x000fe200000018ac */
[----:B------:R-:W-:Y:S04]  /*15880*/  LDSM.16.M88.4 R168, [R197+0x2000] ;  /* 0x00200000c5a8783b */ /* 0x000fe80000000200 */
[----:B------:R-:W1:Y:S03]  /*15890*/  LDSM.16.M88.4 R144, [R188+0x2000] ;  /* 0x00200000bc90783b */ /* 0x000e660000000200 */
[C---:B---3--:R-:W-:Y:S08]  /*158a0*/  HMMA.16816.F32 R140, R24.reuse, R32, R140 ;  /* 0x00000020188c723c */ /* 0x048ff0000000188c */
[C---:B------:R-:W-:Y:S01]  /*158b0*/  HMMA.16816.F32 R136, R24.reuse, R34, R136 ;  /* 0x000000221888723c */ /* 0x040fe20000001888 */
[----:B------:R-:W3:Y:S07]  /*158c0*/  LDSM.16.M88.4 R32, [R186] ;  /* 0x00000000ba20783b */ /* 0x000eee0000000200 */
[C---:B----4-:R-:W-:Y:S08]  /*158d0*/  HMMA.16816.F32 R156, R24.reuse, R8, R156 ;  /* 0x00000008189c723c */ /* 0x050ff0000000189c */
[----:B------:R-:W-:Y:S01]  /*158e0*/  HMMA.16816.F32 R152, R24, R10, R152 ;  /* 0x0000000a1898723c */ /* 0x000fe20000001898 */
[----:B------:R-:W4:Y:S07]  /*158f0*/  LDSM.16.M88.4 R8, [R201+0x9800] ;  /* 0x00980000c908783b */ /* 0x000f2e0000000200 */
[C---:B------:R-:W-:Y:S08]  /*15900*/  HMMA.16816.F32 R16, R228.reuse, R224, R16 ;  /* 0x000000e0e410723c */ /* 0x040ff00000001810 */
[----:B------:R-:W-:Y:S01]  /*15910*/  HMMA.16816.F32 R12, R228, R226, R12 ;  /* 0x000000e2e40c723c */ /* 0x000fe2000000180c */
[----:B------:R-:W-:Y:S07]  /*15920*/  LDSM.16.M88.4 R224, [R195+0x9800] ;  /* 0x00980000c3e0783b */ /* 0x000fee0000000200 */
[C---:B--2---:R-:W-:Y:S08]  /*15930*/  HMMA.16816.F32 R176, R24.reuse, R148, R176 ;  /* 0x0000009418b0723c */ /* 0x044ff000000018b0 */
[----:B------:R-:W-:Y:S01]  /*15940*/  HMMA.16816.F32 R172, R24, R150, R172 ;  /* 0x0000009618ac723c */ /* 0x000fe200000018ac */
[----:B------:R-:W2:Y:S04]  /*15950*/  LDSM.16.M88.4 R148, [R202+0x4000] ;  /* 0x00400000ca94783b */ /* 0x000ea80000000200 */
[----:B------:R-:W2:Y:S03]  /*15960*/  LDSM.16.M88.4 R24, [R185] ;  /* 0x00000000b918783b */ /* 0x000ea60000000200 */
[C---:B-----5:R-:W-:Y:S08]  /*15970*/  HMMA.16816.F32 R140, R4.reuse, R20, R140 ;  /* 0x00000014048c723c */ /* 0x060ff0000000188c */
[----:B------:R-:W-:Y:S01]  /*15980*/  HMMA.16816.F32 R136, R4, R22, R136 ;  /* 0x000000160488723c */ /* 0x000fe20000001888 */
[----:B------:R-:W5:Y:S07]  /*15990*/  LDSM.16.M88.4 R20, [R195+0x8800] ;  /* 0x00880000c314783b */ /* 0x000f6e0000000200 */
[C---:B-1----:R-:W-:Y:S08]  /*159a0*/  HMMA.16816.F32 R16, R168.reuse, R144, R16 ;  /* 0x00000090a810723c */ /* 0x042ff00000001810 */
[----:B------:R-:W-:Y:S01]  /*159b0*/  HMMA.16816.F32 R12, R168, R146, R12 ;  /* 0x00000092a80c723c */ /* 0x000fe2000000180c */
[----:B------:R-:W-:Y:S07]  /*159c0*/  LDSM.16.M88.4 R144, [R201+0xa800] ;  /* 0x00a80000c990783b */ /* 0x000fee0000000200 */
[C---:B------:R-:W-:Y:S08]  /*159d0*/  HMMA.16816.F32 R156, R4.reuse, R164, R156 ;  /* 0x000000a4049c723c */ /* 0x040ff0000000189c */
[----:B------:R-:W-:Y:S01]  /*159e0*/  HMMA.16816.F32 R152, R4, R166, R152 ;  /* 0x000000a60498723c */ /* 0x000fe20000001898 */
[----:B------:R-:W-:Y:S07]  /*159f0*/  LDSM.16.M88.4 R164, [R188+0x3000] ;  /* 0x00300000bca4783b */ /* 0x000fee0000000200 */
[C---:B---3--:R-:W-:Y:S08]  /*15a00*/  HMMA.16816.F32 R140, R28.reuse, R32, R140 ;  /* 0x000000201c8c723c */ /* 0x048ff0000000188c */
[----:B------:R-:W-:Y:S01]  /*15a10*/  HMMA.16816.F32 R136, R28, R34, R136 ;  /* 0x000000221c88723c */ /* 0x000fe20000001888 */
[----:B------:R-:W1:Y:S07]  /*15a20*/  LDSM.16.M88.4 R32, [R200+0x4000] ;  /* 0x00400000c820783b */ /* 0x000e6e0000000200 */
[C---:B----4-:R-:W-:Y:S08]  /*15a30*/  HMMA.16816.F32 R176, R4.reuse, R8, R176 ;  /* 0x0000000804b0723c */ /* 0x050ff000000018b0 */
[----:B------:R-:W-:Y:S01]  /*15a40*/  HMMA.16816.F32 R172, R4, R10, R172 ;  /* 0x0000000a04ac723c */ /* 0x000fe200000018ac */
[----:B------:R-:W3:Y:S04]  /*15a50*/  LDSM.16.M88.4 R8, [R195+0x9000] ;  /* 0x00900000c308783b */ /* 0x000ee80000000200 */
[----:B------:R-:W4:Y:S03]  /*15a60*/  LDSM.16.M88.4 R4, [R188+0x2800] ;  /* 0x00280000bc04783b */ /* 0x000f260000000200 */
[C---:B--2---:R-:W-:Y:S08]  /*15a70*/  HMMA.16816.F32 R16, R148.reuse, R160, R16 ;  /* 0x000000a09410723c */ /* 0x044ff00000001810 */
[----:B------:R-:W-:Y:S01]  /*15a80*/  HMMA.16816.F32 R12, R148, R162, R12 ;  /* 0x000000a2940c723c */ /* 0x000fe2000000180c */
[----:B------:R-:W-:Y:S07]  /*15a90*/  LDSM.16.M88.4 R160, [R188+0x3800] ;  /* 0x00380000bca0783b */ /* 0x000fee0000000200 */
[C---:B------:R-:W-:Y:S08]  /*15aa0*/  HMMA.16816.F32 R156, R28.reuse, R24, R156 ;  /* 0x000000181c9c723c */ /* 0x040ff0000000189c */
[----:B------:R-:W-:Y:S01]  /*15ab0*/  HMMA.16816.F32 R152, R28, R26, R152 ;  /* 0x0000001a1c98723c */ /* 0x000fe20000001898 */
[----:B------:R-:W-:Y:S07]  /*15ac0*/  LDSM.16.M88.4 R24, [R198+0x4000] ;  /* 0x00400000c618783b */ /* 0x000fee0000000200 */
[C---:B-----5:R-:W-:Y:S08]  /*15ad0*/  HMMA.16816.F32 R140, R228.reuse, R20, R140 ;  /* 0x00000014e48c723c */ /* 0x060ff0000000188c */
[----:B------:R-:W-:Y:S01]  /*15ae0*/  HMMA.16816.F32 R136, R228, R22, R136 ;  /* 0x00000016e488723c */ /* 0x000fe20000001888 */
[----:B------:R-:W2:Y:S07]  /*15af0*/  LDSM.16.M88.4 R20, [R195+0xa000] ;  /* 0x00a00000c314783b */ /* 0x000eae0000000200 */
[C---:B-1----:R-:W-:Y:S08]  /*15b00*/  HMMA.16816.F32 R16, R32.reuse, R232, R16 ;  /* 0x000000e82010723c */ /* 0x042ff00000001810 */
[----:B------:R-:W-:Y:S08]  /*15b10*/  HMMA.16816.F32 R12, R32, R234, R12 ;  /* 0x000000ea200c723c */ /* 0x000ff0000000180c */
[C---:B---3--:R-:W-:Y:S08]  /*15b20*/  HMMA.16816.F32 R156, R228.reuse, R8, R156 ;  /* 0x00000008e49c723c */ /* 0x048ff0000000189c */
[----:B------:R-:W-:Y:S01]  /*15b30*/  HMMA.16816.F32 R152, R228, R10, R152 ;  /* 0x0000000ae498723c */ /* 0x000fe20000001898 */
[----:B------:R-:W-:Y:S07]  /*15b40*/  LDSM.16.M88.4 R8, [R197+0x4000] ;  /* 0x00400000c508783b */ /* 0x000fee0000000200 */
[C---:B----4-:R-:W-:Y:S08]  /*15b50*/  HMMA.16816.F32 R140, R168.reuse, R4, R140 ;  /* 0x00000004a88c723c */ /* 0x050ff0000000188c */
[----:B------:R-:W-:Y:S01]  /*15b60*/  HMMA.16816.F32 R136, R168, R6, R136 ;  /* 0x00000006a888723c */ /* 0x000fe20000001888 */
[----:B------:R-:W1:Y:S07]  /*15b70*/  LDSM.16.M88.4 R4, [R188+0x4000] ;  /* 0x00400000bc04783b */ /* 0x000e6e0000000200 */
[C---:B------:R-:W-:Y:S08]  /*15b80*/  HMMA.16816.F32 R176, R28.reuse, R236, R176 ;  /* 0x000000ec1cb0723c */ /* 0x040ff000000018b0 */
[----:B------:R-:W-:Y:S01]  /*15b90*/  HMMA.16816.F32 R172, R28, R238, R172 ;  /* 0x000000ee1cac723c */ /* 0x000fe200000018ac */
[----:B------:R-:W3:Y:S07]  /*15ba0*/  LDSM.16.M88.4 R28, [R182] ;  /* 0x00000000b61c783b */ /* 0x000eee0000000200 */
[C---:B--2---:R-:W-:Y:S08]  /*15bb0*/  HMMA.16816.F32 R16, R24.reuse, R20, R16 ;  /* 0x000000141810723c */ /* 0x044ff00000001810 */
[----:B------:R-:W-:Y:S01]  /*15bc0*/  HMMA.16816.F32 R12, R24, R22, R12 ;  /* 0x00000016180c723c */ /* 0x000fe2000000180c */
[----:B------:R-:W-:Y:S07]  /*15bd0*/  LDSM.16.M88.4 R20, [R181] ;  /* 0x00000000b514783b */ /* 0x000fee0000000200 */
[----:B------:R-:W-:Y:S08]  /*15be0*/  HMMA.16816.F32 R140, R148, R144, R140 ;  /* 0x00000090948c723c */ /* 0x000ff0000000188c */
[C---:B------:R-:W-:Y:S08]  /*15bf0*/  HMMA.16816.F32 R176, R228.reuse, R224, R176 ;  /* 0x000000e0e4b0723c */ /* 0x040ff000000018b0 */
[----:B------:R-:W-:Y:S01]  /*15c00*/  HMMA.16816.F32 R172, R228, R226, R172 ;  /* 0x000000e2e4ac723c */ /* 0x000fe200000018ac */
[----:B------:R-:W2:Y:S07]  /*15c10*/  LDSM.16.M88.4 R224, [R201+0xb000] ;  /* 0x00b00000c9e0783b */ /* 0x000eae0000000200 */
[----:B------:R-:W-:Y:S01]  /*15c20*/  HMMA.16816.F32 R144, R148, R146, R136 ;  /* 0x000000929490723c */ /* 0x000fe20000001888 */
[----:B------:R-:W4:Y:S07]  /*15c30*/  LDSM.16.M88.4 R136, [R195+0xa800] ;  /* 0x00a80000c388783b */ /* 0x000f2e0000000200 */
[C---:B-1----:R-:W-:Y:S08]  /*15c40*/  HMMA.16816.F32 R16, R8.reuse, R4, R16 ;  /* 0x000000040810723c */ /* 0x042ff00000001810 */
[----:B------:R-:W-:Y:S01]  /*15c50*/  HMMA.16816.F32 R12, R8, R6, R12 ;  /* 0x00000006080c723c */ /* 0x000fe2000000180c */
[----:B------:R-:W1:Y:S07]  /*15c60*/  LDSM.16.M88.4 R4, [R201+0xb800] ;  /* 0x00b80000c904783b */ /* 0x000e6e0000000200 */
[C---:B------:R-:W-:Y:S08]  /*15c70*/  HMMA.16816.F32 R156, R168.reuse, R164, R156 ;  /* 0x000000a4a89c723c */ /* 0x040ff0000000189c */
[----:B------:R-:W-:Y:S01]  /*15c80*/  HMMA.16816.F32 R152, R168, R166, R152 ;  /* 0x000000a6a898723c */ /* 0x000fe20000001898 */
[----:B------:R-:W-:-:S02]  /*15c90*/  FMUL.FTZ R0, R16, c[0x0][0x2ec] ;  /* 0x0000bb0010007a20 */ /* 0x000fc40000410000 */
[----:B------:R-:W-:-:S04]  /*15ca0*/  FMUL.FTZ R2, R17, c[0x0][0x2ec] ;  /* 0x0000bb0011027a20 */ /* 0x000fc80000410000 */
[----:B------:R-:W5:Y:S01]  /*15cb0*/  MUFU.TANH R0, R0 ;  /* 0x0000000000007308 */ /* 0x000f620000002400 */
[C---:B---3--:R-:W-:Y:S01]  /*15cc0*/  HMMA.16816.F32 R140, R32.reuse, R28, R140 ;  /* 0x0000001c208c723c */ /* 0x048fe2000000188c */
[----:B------:R-:W-:Y:S02]  /*15cd0*/  FMUL.FTZ R12, R12, c[0x0][0x2ec] ;  /* 0x0000bb000c0c7a20 */ /* 0x000fe40000410000 */
[----:B------:R-:W-:Y:S02]  /*15ce0*/  FMUL.FTZ R13, R13, c[0x0][0x2ec] ;  /* 0x0000bb000d0d7a20 */ /* 0x000fe40000410000 */
[----:B------:R-:W-:Y:S02]  /*15cf0*/  FMUL.FTZ R14, R14, c[0x0][0x2ec] ;  /* 0x0000bb000e0e7a20 */ /* 0x000fe40000410000 */
[----:B------:R3:W-:Y:S01]  /*15d00*/  MUFU.TANH R133, R12 ;  /* 0x0000000c00857308 */ /* 0x0007e20000002400 */
[----:B------:R-:W-:Y:S01]  /*15d10*/  HMMA.16816.F32 R144, R32, R30, R144 ;  /* 0x0000001e2090723c */ /* 0x000fe20000001890 */
[----:B------:R-:W-:Y:S01]  /*15d20*/  LDSM.16.M88.4 R28, [R188+0x4800] ;  /* 0x00480000bc1c783b */ /* 0x000fe20000000200 */
[----:B------:R-:W-:-:S05]  /*15d30*/  FMUL.FTZ R15, R15, c[0x0][0x2ec] ;  /* 0x0000bb000f0f7a20 */ /* 0x000fca0000410000 */
[----:B------:R-:W1:Y:S01]  /*15d40*/  MUFU.TANH R2, R2 ;  /* 0x0000000200027308 */ /* 0x000e620000002400 */
[----:B------:R-:W-:Y:S01]  /*15d50*/  HMMA.16816.F32 R176, R168, R160, R176 ;  /* 0x000000a0a8b0723c */ /* 0x000fe200000018b0 */
[----:B-----5:R-:W-:Y:S02]  /*15d60*/  FSEL R0, R0, -INF , !P5 ;  /* 0xff80000000007808 */ /* 0x020fe40006800000 */
[----:B---3--:R-:W-:-:S05]  /*15d70*/  IADD3 R12, R135, 0x1, RZ ;  /* 0x00000001870c7810 */ /* 0x008fca0007ffe0ff */
[----:B------:R-:W-:Y:S01]  /*15d80*/  HMMA.16816.F32 R172, R168, R162, R172 ;  /* 0x000000a2a8ac723c */ /* 0x000fe200000018ac */
[----:B------:R-:W3:Y:S01]  /*15d90*/  LDSM.16.M88.4 R160, [R180] ;  /* 0x00000000b4a0783b */ /* 0x000ee20000000200 */
[C---:B------:R-:W-:Y:S02]  /*15da0*/  ISETP.GE.AND P6, PT, R12.reuse, R216, PT ;  /* 0x000000d80c00720c */ /* 0x040fe40003fc6270 */
[C---:B------:R-:W-:Y:S02]  /*15db0*/  ISETP.GE.AND P4, PT, R12.reuse, R217, PT ;  /* 0x000000d90c00720c */ /* 0x040fe40003f86270 */
[C---:B------:R-:W-:Y:S02]  /*15dc0*/  ISETP.LT.OR P6, PT, R12.reuse, R219, P6 ;  /* 0x000000db0c00720c */ /* 0x040fe400037c1670 */
[----:B--2---:R-:W-:Y:S01]  /*15dd0*/  HMMA.16816.F32 R156, R148, R224, R156 ;  /* 0x000000e0949c723c */ /* 0x004fe2000000189c */
[----:B------:R-:W-:Y:S02]  /*15de0*/  ISETP.LT.OR P4, PT, R12, R218, P4 ;  /* 0x000000da0c00720c */ /* 0x000fe40002781670 */
[----:B-1----:R-:W-:-:S02]  /*15df0*/  FSEL R2, R2, -INF , !P6 ;  /* 0xff80000002027808 */ /* 0x002fc40007000000 */
[----:B------:R-:W-:-:S03]  /*15e00*/  ISETP.GE.AND P6, PT, R135, R217, PT ;  /* 0x000000d98700720c */ /* 0x000fc60003fc6270 */
[----:B------:R-:W-:Y:S01]  /*15e10*/  HMMA.16816.F32 R152, R148, R226, R152 ;  /* 0x000000e29498723c */ /* 0x000fe20000001898 */
[----:B------:R-:W-:-:S07]  /*15e20*/  ISETP.LT.OR P6, PT, R135, R218, P6 ;  /* 0x000000da8700720c */ /* 0x000fce00037c1670 */
[C---:B----4-:R-:W-:Y:S08]  /*15e30*/  HMMA.16816.F32 R140, R24.reuse, R136, R140 ;  /* 0x00000088188c723c */ /* 0x050ff0000000188c */
[----:B------:R-:W-:Y:S01]  /*15e40*/  HMMA.16816.F32 R144, R24, R138, R144 ;  /* 0x0000008a1890723c */ /* 0x000fe20000001890 */
[----:B------:R-:W1:Y:S07]  /*15e50*/  LDSM.16.M88.4 R136, [R195+0xb000] ;  /* 0x00b00000c388783b */ /* 0x000e6e0000000200 */
[C---:B------:R-:W-:Y:S08]  /*15e60*/  HMMA.16816.F32 R176, R148.reuse, R4, R176 ;  /* 0x0000000494b0723c */ /* 0x040ff000000018b0 */
[----:B------:R-:W-:Y:S01]  /*15e70*/  HMMA.16816.F32 R172, R148, R6, R172 ;  /* 0x0000000694ac723c */ /* 0x000fe200000018ac */
[----:B------:R-:W2:Y:S07]  /*15e80*/  LDSM.16.M88.4 R4, [R195+0xb800] ;  /* 0x00b80000c304783b */ /* 0x000eae0000000200 */
[C---:B------:R-:W-:Y:S01]  /*15e90*/  HMMA.16816.F32 R156, R32.reuse, R20, R156 ;  /* 0x00000014209c723c */ /* 0x040fe2000000189c */
[----:B------:R-:W-:Y:S06]  /*15ea0*/  MUFU.TANH R20, R13 ;  /* 0x0000000d00147308 */ /* 0x000fec0000002400 */
[----:B------:R-:W-:Y:S01]  /*15eb0*/  FMUL.FTZ R21, R18, c[0x0][0x2ec] ;  /* 0x0000bb0012157a20 */ /* 0x000fe20000410000 */
[C---:B------:R-:W-:Y:S01]  /*15ec0*/  HMMA.16816.F32 R152, R32.reuse, R22, R152 ;  /* 0x000000162098723c */ /* 0x040fe20000001898 */
[----:B------:R-:W-:Y:S06]  /*15ed0*/  MUFU.TANH R23, R14 ;  /* 0x0000000e00177308 */ /* 0x000fec0000002400 */
[----:B------:R-:W-:Y:S01]  /*15ee0*/  FMUL.FTZ R22, R19, c[0x0][0x2ec] ;  /* 0x0000bb0013167a20 */ /* 0x000fe20000410000 */
[----:B---3--:R-:W-:Y:S01]  /*15ef0*/  HMMA.16816.F32 R176, R32, R160, R176 ;  /* 0x000000a020b0723c */ /* 0x008fe200000018b0 */
[----:B------:R-:W3:Y:S01]  /*15f00*/  LDSM.16.M88.4 R16, [R188+0x5000] ;  /* 0x00500000bc10783b */ /* 0x000ee20000000200 */
[----:B------:R-:W4:Y:S06]  /*15f10*/  MUFU.TANH R21, R21 ;  /* 0x0000001500157308 */ /* 0x000f2c0000002400 */
[----:B------:R-:W-:Y:S02]  /*15f20*/  HMMA.16816.F32 R140, R8, R28, R140 ;  /* 0x0000001c088c723c */ /* 0x000fe4000000188c */
[----:B------:R5:W-:Y:S06]  /*15f30*/  MUFU.TANH R28, R15 ;  /* 0x0000000f001c7308 */ /* 0x000bec0000002400 */
[----:B-1----:R-:W-:Y:S02]  /*15f40*/  HMMA.16816.F32 R156, R24, R136, R156 ;  /* 0x00000088189c723c */ /* 0x002fe4000000189c */
[----:B------:R-:W-:Y:S06]  /*15f50*/  MUFU.TANH R22, R22 ;  /* 0x0000001600167308 */ /* 0x000fec0000002400 */
[----:B------:R-:W-:Y:S01]  /*15f60*/  HMMA.16816.F32 R172, R32, R162, R172 ;  /* 0x000000a220ac723c */ /* 0x000fe200000018ac */
[----:B-----5:R-:W1:Y:S01]  /*15f70*/  LDSM.16.M88.4 R12, [R188+0x5800] ;  /* 0x00580000bc0c783b */ /* 0x020e620000000200 */
[----:B------:R-:W-:-:S06]  /*15f80*/  DEPBAR.LE SB0, 0x0 ;  /* 0x000080000000791a */ /* 0x000fcc0000000000 */
[----:B------:R-:W-:Y:S01]  /*15f90*/  HMMA.16816.F32 R152, R24, R138, R152 ;  /* 0x0000008a1898723c */ /* 0x000fe20000001898 */
[----:B------:R-:W-:Y:S02]  /*15fa0*/  FMUL.FTZ R29, R140, c[0x0][0x2ec] ;  /* 0x0000bb008c1d7a20 */ /* 0x000fe40000410000 */
[----:B------:R-:W-:-:S04]  /*15fb0*/  FMUL.FTZ R32, R142, c[0x0][0x2ec] ;  /* 0x0000bb008e207a20 */ /* 0x000fc80000410000 */
[----:B------:R-:W5:Y:S01]  /*15fc0*/  MUFU.TANH R29, R29 ;  /* 0x0000001d001d7308 */ /* 0x000f620000002400 */
[----:B------:R-:W-:Y:S07]  /*15fd0*/  HMMA.16816.F32 R144, R8, R30, R144 ;  /* 0x0000001e0890723c */ /* 0x000fee0000001890 */
[----:B------:R-:W-:Y:S01]  /*15fe0*/  FMUL.FTZ R30, R141, c[0x0][0x2ec] ;  /* 0x0000bb008d1e7a20 */ /* 0x000fe20000410000 */
[----:B--2---:R-:W-:Y:S01]  /*15ff0*/  HMMA.16816.F32 R176, R24, R4, R176 ;  /* 0x0000000418b0723c */ /* 0x004fe200000018b0 */
[----:B------:R-:W-:Y:S06]  /*16000*/  MUFU.TANH R32, R32 ;  /* 0x0000002000207308 */ /* 0x000fec0000002400 */
[C---:B------:R-:W-:Y:S01]  /*16010*/  IADD3 R5, R135.reuse, 0x8, RZ ;  /* 0x0000000887057810 */ /* 0x040fe20007ffe0ff */
[----:B---3--:R-:W-:Y:S01]  /*16020*/  HMMA.16816.F32 R156, R8, R16, R156 ;  /* 0x00000010089c723c */ /* 0x008fe2000000189c */
[----:B------:R-:W-:Y:S01]  /*16030*/  IADD3 R4, R135, 0x9, RZ ;  /* 0x0000000987047810 */ /* 0x000fe20007ffe0ff */
[----:B------:R-:W2:Y:S01]  /*16040*/  MUFU.TANH R30, R30 ;  /* 0x0000001e001e7308 */ /* 0x000ea20000002400 */
[----:B------:R-:W-:-:S02]  /*16050*/  ISETP.GE.AND P0, PT, R5, R216, PT ;  /* 0x000000d80500720c */ /* 0x000fc40003f06270 */
[C---:B------:R-:W-:Y:S02]  /*16060*/  ISETP.GE.AND P2, PT, R4.reuse, R216, PT ;  /* 0x000000d80400720c */ /* 0x040fe40003f46270 */
[----:B------:R-:W-:Y:S01]  /*16070*/  ISETP.GE.AND P5, PT, R4, R217, PT ;  /* 0x000000d90400720c */ /* 0x000fe20003fa6270 */
[----:B------:R-:W-:Y:S01]  /*16080*/  HMMA.16816.F32 R172, R24, R6, R172 ;  /* 0x0000000618ac723c */ /* 0x000fe200000018ac */
[----:B------:R-:W-:Y:S01]  /*16090*/  FMUL.FTZ R31, R144, c[0x0][0x2ec] ;  /* 0x0000bb00901f7a20 */ /* 0x000fe20000410000 */
[-C--:B------:R-:W-:Y:S01]  /*160a0*/  ISETP.LT.OR P0, PT, R5, R219.reuse, P0 ;  /* 0x000000db0500720c */ /* 0x080fe20000701670 */
[----:B------:R-:W-:Y:S01]  /*160b0*/  FMUL.FTZ R134, R145, c[0x0][0x2ec] ;  /* 0x0000bb0091867a20 */ /* 0x000fe20000410000 */
[C---:B------:R-:W-:Y:S01]  /*160c0*/  ISETP.LT.OR P2, PT, R4.reuse, R219, P2 ;  /* 0x000000db0400720c */ /* 0x040fe20001741670 */
[----:B------:R-:W-:Y:S01]  /*160d0*/  FMUL.FTZ R16, R143, c[0x0][0x2ec] ;  /* 0x0000bb008f107a20 */ /* 0x000fe20000410000 */
[----:B------:R-:W-:Y:S01]  /*160e0*/  ISETP.LT.OR P5, PT, R4, R218, P5 ;  /* 0x000000da0400720c */ /* 0x000fe20002fa1670 */
[----:B------:R-:W3:Y:S01]  /*160f0*/  MUFU.TANH R31, R31 ;  /* 0x0000001f001f7308 */ /* 0x000ee20000002400 */
[----:B------:R-:W-:Y:S01]  /*16100*/  HMMA.16816.F32 R152, R8, R18, R152 ;  /* 0x000000120898723c */ /* 0x000fe20000001898 */
[C---:B------:R-:W-:Y:S01]  /*16110*/  IADD3 R24, R135.reuse, 0x10, RZ ;  /* 0x0000001087187810 */ /* 0x040fe20007ffe0ff */
[----:B------:R-:W-:Y:S01]  /*16120*/  FMUL.FTZ R17, R146, c[0x0][0x2ec] ;  /* 0x0000bb0092117a20 */ /* 0x000fe20000410000 */
[----:B------:R-:W-:-:S02]  /*16130*/  IADD3 R7, R135, 0x11, RZ ;  /* 0x0000001187077810 */ /* 0x000fc40007ffe0ff */
[----:B----4-:R-:W-:Y:S02]  /*16140*/  FSEL R4, R21, -INF , !P6 ;  /* 0xff80000015047808 */ /* 0x010fe40007000000 */
[----:B------:R-:W-:Y:S01]  /*16150*/  FSEL R18, R133, -INF , !P0 ;  /* 0xff80000085127808 */ /* 0x000fe20004000000 */
[C---:B-1----:R-:W-:Y:S01]  /*16160*/  HMMA.16816.F32 R176, R8.reuse, R12, R176 ;  /* 0x0000000c08b0723c */ /* 0x042fe200000018b0 */
[-C--:B------:R-:W-:Y:S01]  /*16170*/  ISETP.GE.AND P1, PT, R5, R217.reuse, PT ;  /* 0x000000d90500720c */ /* 0x080fe20003f26270 */
[----:B------:R-:W-:Y:S01]  /*16180*/  FMUL.FTZ R156, R156, c[0x0][0x2ec] ;  /* 0x0000bb009c9c7a20 */ /* 0x000fe20000410000 */
[-C--:B------:R-:W-:Y:S01]  /*16190*/  ISETP.GE.AND P0, PT, R24, R216.reuse, PT ;  /* 0x000000d81800720c */ /* 0x080fe20003f06270 */
[----:B------:R-:W-:Y:S01]  /*161a0*/  FMUL.FTZ R157, R157, c[0x0][0x2ec] ;  /* 0x0000bb009d9d7a20 */ /* 0x000fe20000410000 */
[----:B------:R-:W-:Y:S01]  /*161b0*/  ISETP.GE.AND P6, PT, R7, R216, PT ;  /* 0x000000d80700720c */ /* 0x000fe20003fc6270 */
[----:B------:R-:W1:Y:S01]  /*161c0*/  MUFU.TANH R134, R134 ;  /* 0x0000008600867308 */ /* 0x000e620000002400 */
[----:B------:R-:W-:Y:S01]  /*161d0*/  FSEL R6, R20, -INF , !P2 ;  /* 0xff80000014067808 */ /* 0x000fe20005000000 */
[----:B------:R-:W-:Y:S01]  /*161e0*/  FMUL.FTZ R19, R147, c[0x0][0x2ec] ;  /* 0x0000bb0093137a20 */ /* 0x000fe20000410000 */
[----:B------:R-:W-:Y:S01]  /*161f0*/  ISETP.GE.AND P2, PT, R24, R217, PT ;  /* 0x000000d91800720c */ /* 0x000fe20003f46270 */
[----:B------:R-:W-:Y:S01]  /*16200*/  HMMA.16816.F32 R172, R8, R14, R172 ;  /* 0x0000000e08ac723c */ /* 0x000fe200000018ac */
[-C--:B------:R-:W-:Y:S01]  /*16210*/  ISETP.LT.OR P1, PT, R5, R218.reuse, P1 ;  /* 0x000000da0500720c */ /* 0x080fe20000f21670 */
[----:B------:R-:W-:Y:S01]  /*16220*/  FMUL.FTZ R158, R158, c[0x0][0x2ec] ;  /* 0x0000bb009e9e7a20 */ /* 0x000fe20000410000 */
[-C--:B------:R-:W-:Y:S01]  /*16230*/  ISETP.LT.OR P0, PT, R24, R219.reuse, P0 ;  /* 0x000000db1800720c */ /* 0x080fe20000701670 */
[----:B------:R-:W4:Y:S01]  /*16240*/  MUFU.TANH R170, R156 ;  /* 0x0000009c00aa7308 */ /* 0x000f220000002400 */
[----:B------:R-:W-:Y:S01]  /*16250*/  ISETP.LT.OR P6, PT, R7, R219, P6 ;  /* 0x000000db0700720c */ /* 0x000fe200037c1670 */
[----:B------:R-:W-:Y:S01]  /*16260*/  FMUL.FTZ R152, R152, c[0x0][0x2ec] ;  /* 0x0000bb0098987a20 */ /* 0x000fe20000410000 */
[----:B------:R-:W-:Y:S01]  /*16270*/  IADD3 R20, R135, 0x18, RZ ;  /* 0x0000001887147810 */ /* 0x000fe20007ffe0ff */
[----:B------:R-:W-:Y:S01]  /*16280*/  FMUL.FTZ R159, R159, c[0x0][0x2ec] ;  /* 0x0000bb009f9f7a20 */ /* 0x000fe20000410000 */
[----:B------:R-:W-:Y:S01]  /*16290*/  IADD3 R12, R135, 0x19, RZ ;  /* 0x00000019870c7810 */ /* 0x000fe20007ffe0ff */
[----:B------:R-:W-:Y:S01]  /*162a0*/  FMUL.FTZ R153, R153, c[0x0][0x2ec] ;  /* 0x0000bb0099997a20 */ /* 0x000fe20000410000 */
[----:B------:R-:W-:Y:S01]  /*162b0*/  ISETP.LT.OR P2, PT, R24, R218, P2 ;  /* 0x000000da1800720c */ /* 0x000fe20001741670 */
[----:B------:R-:W1:Y:S01]  /*162c0*/  MUFU.TANH R168, R157 ;  /* 0x0000009d00a87308 */ /* 0x000e620000002400 */
[----:B------:R-:W-:Y:S01]  /*162d0*/  FSEL R13, R23, -INF , !P1 ;  /* 0xff800000170d7808 */ /* 0x000fe20004800000 */
[----:B------:R-:W-:Y:S01]  /*162e0*/  FMUL.FTZ R154, R154, c[0x0][0x2ec] ;  /* 0x0000bb009a9a7a20 */ /* 0x000fe20000410000 */
[----:B-----5:R-:W-:Y:S01]  /*162f0*/  FSEL R26, R29, -INF , !P0 ;  /* 0xff8000001d1a7808 */ /* 0x020fe20004000000 */
[----:B------:R-:W-:Y:S01]  /*16300*/  FMUL.FTZ R151, R178, c[0x0][0x2ec] ;  /* 0x0000bb00b2977a20 */ /* 0x000fe20000410000 */
[----:B--2---:R-:W-:Y:S01]  /*16310*/  FSEL R24, R30, -INF , !P6 ;  /* 0xff8000001e187808 */ /* 0x004fe20007000000 */
[----:B------:R-:W-:Y:S01]  /*16320*/  FMUL.FTZ R155, R155, c[0x0][0x2ec] ;  /* 0x0000bb009b9b7a20 */ /* 0x000fe20000410000 */
[-C--:B------:R-:W-:Y:S01]  /*16330*/  ISETP.GE.AND P1, PT, R20, R216.reuse, PT ;  /* 0x000000d81400720c */ /* 0x080fe20003f26270 */
[----:B------:R-:W2:Y:S01]  /*16340*/  MUFU.TANH R16, R16 ;  /* 0x0000001000107308 */ /* 0x000ea20000002400 */
[C---:B------:R-:W-:Y:S01]  /*16350*/  ISETP.GE.AND P0, PT, R12.reuse, R216, PT ;  /* 0x000000d80c00720c */ /* 0x040fe20003f06270 */
[----:B------:R-:W-:Y:S01]  /*16360*/  FMUL.FTZ R139, R179, c[0x0][0x2ec] ;  /* 0x0000bb00b38b7a20 */ /* 0x000fe20000410000 */
[----:B------:R-:W-:Y:S01]  /*16370*/  ISETP.GE.AND P6, PT, R12, R217, PT ;  /* 0x000000d90c00720c */ /* 0x000fe20003fc6270 */
[----:B------:R-:W-:Y:S01]  /*16380*/  FMUL.FTZ R138, R172, c[0x0][0x2ec] ;  /* 0x0000bb00ac8a7a20 */ /* 0x000fe20000410000 */
[-C--:B------:R-:W-:Y:S01]  /*16390*/  ISETP.LT.OR P1, PT, R20, R219.reuse, P1 ;  /* 0x000000db1400720c */ /* 0x080fe20000f21670 */
[----:B------:R-:W-:Y:S01]  /*163a0*/  FMUL.FTZ R136, R173, c[0x0][0x2ec] ;  /* 0x0000bb00ad887a20 */ /* 0x000fe20000410000 */
[C---:B------:R-:W-:Y:S01]  /*163b0*/  ISETP.LT.OR P0, PT, R12.reuse, R219, P0 ;  /* 0x000000db0c00720c */ /* 0x040fe20000701670 */
[----:B------:R-:W5:Y:S01]  /*163c0*/  MUFU.TANH R17, R17 ;  /* 0x0000001100117308 */ /* 0x000f620000002400 */
[----:B------:R-:W-:Y:S01]  /*163d0*/  ISETP.LT.OR P6, PT, R12, R218, P6 ;  /* 0x000000da0c00720c */ /* 0x000fe200037c1670 */
[----:B------:R-:W-:Y:S01]  /*163e0*/  FMUL.FTZ R137, R174, c[0x0][0x2ec] ;  /* 0x0000bb00ae897a20 */ /* 0x000fe20000410000 */
[----:B------:R-:W-:Y:S01]  /*163f0*/  FSEL R5, R22, -INF , !P4 ;  /* 0xff80000016057808 */ /* 0x000fe20006000000 */
[----:B------:R-:W-:Y:S01]  /*16400*/  FMUL.FTZ R149, R175, c[0x0][0x2ec] ;  /* 0x0000bb00af957a20 */ /* 0x000fe20000410000 */
[----:B------:R-:W-:-:S02]  /*16410*/  IADD3 R12, R135, 0x20, RZ ;  /* 0x00000020870c7810 */ /* 0x000fc40007ffe0ff */
[----:B------:R-:W-:Y:S01]  /*16420*/  IADD3 R21, R135, 0x21, RZ ;  /* 0x0000002187157810 */ /* 0x000fe20007ffe0ff */
[----:B------:R-:W1:Y:S01]  /*16430*/  MUFU.TANH R19, R19 ;  /* 0x0000001300137308 */ /* 0x000e620000002400 */
[----:B------:R-:W-:Y:S02]  /*16440*/  ISETP.GE.AND P4, PT, R7, R217, PT ;  /* 0x000000d90700720c */ /* 0x000fe40003f86270 */
[----:B---3--:R-:W-:Y:S02]  /*16450*/  FSEL R22, R31, -INF , !P1 ;  /* 0xff8000001f167808 */ /* 0x008fe40004800000 */
[----:B------:R-:W-:Y:S02]  /*16460*/  FSEL R27, R32, -INF , !P2 ;  /* 0xff800000201b7808 */ /* 0x000fe40005000000 */
[-C--:B------:R-:W-:Y:S01]  /*16470*/  ISETP.GE.AND P1, PT, R12, R216.reuse, PT ;  /* 0x000000d80c00720c */ /* 0x080fe20003f26270 */
[----:B------:R-:W3:Y:S01]  /*16480*/  MUFU.TANH R169, R158 ;  /* 0x0000009e00a97308 */ /* 0x000ee20000002400 */
[----:B------:R-:W-:-:S02]  /*16490*/  ISETP.GE.AND P2, PT, R21, R216, PT ;  /* 0x000000d81500720c */ /* 0x000fc40003f46270 */
[----:B------:R-:W-:Y:S02]  /*164a0*/  ISETP.LT.OR P4, PT, R7, R218, P4 ;  /* 0x000000da0700720c */ /* 0x000fe40002781670 */
[----:B------:R-:W-:Y:S02]  /*164b0*/  FSEL R7, R28, -INF , !P5 ;  /* 0xff8000001c077808 */ /* 0x000fe40006800000 */
[----:B------:R-:W-:Y:S01]  /*164c0*/  ISETP.GE.AND P5, PT, R20, R217, PT ;  /* 0x000000d91400720c */ /* 0x000fe20003fa6270 */
[----:B------:R2:W-:Y:S01]  /*164d0*/  MUFU.TANH R166, R152 ;  /* 0x0000009800a67308 */ /* 0x0005e20000002400 */
[-C--:B------:R-:W-:Y:S02]  /*164e0*/  ISETP.LT.OR P1, PT, R12, R219.reuse, P1 ;  /* 0x000000db0c00720c */ /* 0x080fe40000f21670 */
[----:B------:R-:W-:Y:S02]  /*164f0*/  ISETP.LT.OR P2, PT, R21, R219, P2 ;  /* 0x000000db1500720c */ /* 0x000fe40001741670 */
[----:B------:R-:W-:-:S02]  /*16500*/  IADD3 R8, R135, 0x29, RZ ;  /* 0x0000002987087810 */ /* 0x000fc40007ffe0ff */
[----:B------:R-:W-:Y:S01]  /*16510*/  ISETP.LT.OR P5, PT, R20, R218, P5 ;  /* 0x000000da1400720c */ /* 0x000fe20002fa1670 */
[----:B------:R-:W3:Y:S01]  /*16520*/  MUFU.TANH R167, R159 ;  /* 0x0000009f00a77308 */ /* 0x000ee20000002400 */
[----:B-1----:R-:W-:Y:S02]  /*16530*/  FSEL R20, R134, -INF , !P0 ;  /* 0xff80000086147808 */ /* 0x002fe40004000000 */
[----:B----4-:R-:W-:Y:S02]  /*16540*/  FSEL R170, R170, -INF , !P1 ;  /* 0xff800000aaaa7808 */ /* 0x010fe40004800000 */
[----:B------:R-:W-:Y:S02]  /*16550*/  FSEL R168, R168, -INF , !P2 ;  /* 0xff800000a8a87808 */ /* 0x000fe40005000000 */
[----:B------:R-:W-:Y:S01]  /*16560*/  ISETP.GE.AND P0, PT, R12, R217, PT ;  /* 0x000000d90c00720c */ /* 0x000fe20003f06270 */
[----:B--2---:R-:W-:Y:S01]  /*16570*/  FMUL.FTZ R152, R177, c[0x0][0x2ec] ;  /* 0x0000bb00b1987a20 */ /* 0x004fe20000410000 */
[----:B------:R-:W1:Y:S01]  /*16580*/  MUFU.TANH R164, R153 ;  /* 0x0000009900a47308 */ /* 0x000e620000002400 */
[----:B------:R-:W-:-:S02]  /*16590*/  FSEL R25, R16, -INF , !P4 ;  /* 0xff80000010197808 */ /* 0x000fc40006000000 */
[C---:B------:R-:W-:Y:S02]  /*165a0*/  ISETP.GE.AND P1, PT, R8.reuse, R216, PT ;  /* 0x000000d80800720c */ /* 0x040fe40003f26270 */
[-C--:B------:R-:W-:Y:S02]  /*165b0*/  ISETP.GE.AND P2, PT, R8, R217.reuse, PT ;  /* 0x000000d90800720c */ /* 0x080fe40003f46270 */
[----:B------:R-:W-:Y:S01]  /*165c0*/  ISETP.GE.AND P4, PT, R21, R217, PT ;  /* 0x000000d91500720c */ /* 0x000fe20003f86270 */
[----:B------:R2:W-:Y:S01]  /*165d0*/  MUFU.TANH R165, R154 ;  /* 0x0000009a00a57308 */ /* 0x0005e20000002400 */
[----:B------:R-:W-:Y:S02]  /*165e0*/  IADD3 R9, R135, 0x28, RZ ;  /* 0x0000002887097810 */ /* 0x000fe40007ffe0ff */
[----:B------:R-:W-:Y:S02]  /*165f0*/  ISETP.LT.OR P0, PT, R12, R218, P0 ;  /* 0x000000da0c00720c */ /* 0x000fe40000701670 */
[----:B------:R-:W-:-:S02]  /*16600*/  ISETP.LT.OR P1, PT, R8, R219, P1 ;  /* 0x000000db0800720c */ /* 0x000fc40000f21670 */
[-C--:B------:R-:W-:Y:S01]  /*16610*/  ISETP.LT.OR P2, PT, R8, R218.reuse, P2 ;  /* 0x000000da0800720c */ /* 0x080fe20001741670 */
[----:B------:R-:W4:Y:S01]  /*16620*/  MUFU.TANH R152, R152 ;  /* 0x0000009800987308 */ /* 0x000f220000002400 */
[----:B------:R-:W-:Y:S02]  /*16630*/  ISETP.LT.OR P4, PT, R21, R218, P4 ;  /* 0x000000da1500720c */ /* 0x000fe40002781670 */
[----:B------:R-:W-:Y:S02]  /*16640*/  IADD3 R8, R135, 0x31, RZ ;  /* 0x0000003187087810 */ /* 0x000fe40007ffe0ff */
[----:B-----5:R-:W-:Y:S02]  /*16650*/  FSEL R23, R17, -INF , !P5 ;  /* 0xff80000011177808 */ /* 0x020fe40006800000 */
[----:B------:R-:W-:Y:S01]  /*16660*/  FSEL R21, R19, -INF , !P6 ;  /* 0xff80000013157808 */ /* 0x000fe20007000000 */
[----:B--2---:R-:W-:Y:S01]  /*16670*/  FMUL.FTZ R154, R176, c[0x0][0x2ec] ;  /* 0x0000bb00b09a7a20 */ /* 0x004fe20000410000 */
[C---:B------:R-:W-:Y:S01]  /*16680*/  ISETP.GE.AND P5, PT, R9.reuse, R216, PT ;  /* 0x000000d80900720c */ /* 0x040fe20003fa6270 */
[----:B------:R-:W2:Y:S01]  /*16690*/  MUFU.TANH R163, R155 ;  /* 0x0000009b00a37308 */ /* 0x000ea20000002400 */
[----:B------:R-:W-:-:S02]  /*166a0*/  ISETP.GE.AND P6, PT, R9, R217, PT ;  /* 0x000000d90900720c */ /* 0x000fc40003fc6270 */
[----:B---3--:R-:W-:Y:S02]  /*166b0*/  FSEL R169, R169, -INF , !P0 ;  /* 0xff800000a9a97808 */ /* 0x008fe40004000000 */
[C---:B------:R-:W-:Y:S02]  /*166c0*/  ISETP.GE.AND P0, PT, R8.reuse, R216, PT ;  /* 0x000000d80800720c */ /* 0x040fe40003f06270 */
[CC--:B------:R-:W-:Y:S01]  /*166d0*/  ISETP.LT.OR P5, PT, R9.reuse, R219.reuse, P5 ;  /* 0x000000db0900720c */ /* 0x0c0fe20002fa1670 */
[----:B------:R-:W3:Y:S01]  /*166e0*/  MUFU.TANH R154, R154 ;  /* 0x0000009a009a7308 */ /* 0x000ee20000002400 */
[----:B------:R-:W-:Y:S02]  /*166f0*/  ISETP.LT.OR P6, PT, R9, R218, P6 ;  /* 0x000000da0900720c */ /* 0x000fe400037c1670 */
[----:B------:R-:W-:Y:S02]  /*16700*/  IADD3 R9, R135, 0x30, RZ ;  /* 0x0000003087097810 */ /* 0x000fe40007ffe0ff */
[----:B------:R-:W-:-:S02]  /*16710*/  ISETP.LT.OR P0, PT, R8, R219, P0 ;  /* 0x000000db0800720c */ /* 0x000fc40000701670 */
[----:B------:R-:W-:Y:S01]  /*16720*/  FSEL R167, R167, -INF , !P4 ;  /* 0xff800000a7a77808 */ /* 0x000fe20006000000 */
[----:B------:R-:W5:Y:S01]  /*16730*/  MUFU.TANH R151, R151 ;  /* 0x0000009700977308 */ /* 0x000f620000002400 */
[----:B------:R-:W-:Y:S02]  /*16740*/  FSEL R166, R166, -INF , !P5 ;  /* 0xff800000a6a67808 */ /* 0x000fe40006800000 */
[----:B-1----:R-:W-:Y:S02]  /*16750*/  FSEL R164, R164, -INF , !P1 ;  /* 0xff800000a4a47808 */ /* 0x002fe40004800000 */
[-C--:B------:R-:W-:Y:S02]  /*16760*/  ISETP.GE.AND P4, PT, R8, R217.reuse, PT ;  /* 0x000000d90800720c */ /* 0x080fe40003f86270 */
[C---:B------:R-:W-:Y:S01]  /*16770*/  ISETP.GE.AND P5, PT, R9.reuse, R216, PT ;  /* 0x000000d80900720c */ /* 0x040fe20003fa6270 */
[----:B------:R-:W1:Y:S01]  /*16780*/  MUFU.TANH R139, R139 ;  /* 0x0000008b008b7308 */ /* 0x000e620000002400 */
[----:B------:R-:W-:-:S02]  /*16790*/  ISETP.GE.AND P1, PT, R9, R217, PT ;  /* 0x000000d90900720c */ /* 0x000fc40003f26270 */
[----:B----4-:R-:W-:Y:S02]  /*167a0*/  FSEL R152, R152, -INF , !P0 ;  /* 0xff80000098987808 */ /* 0x010fe40004000000 */
[----:B------:R-:W-:Y:S02]  /*167b0*/  ISETP.GT.AND P0, PT, R212, R203, PT ;  /* 0x000000cbd400720c */ /* 0x000fe40003f04270 */
[-C--:B------:R-:W-:Y:S01]  /*167c0*/  ISETP.LT.OR P4, PT, R8, R218.reuse, P4 ;  /* 0x000000da0800720c */ /* 0x080fe20002781670 */
[----:B------:R-:W4:Y:S01]  /*167d0*/  MUFU.TANH R138, R138 ;  /* 0x0000008a008a7308 */ /* 0x000f220000002400 */
[C---:B------:R-:W-:Y:S02]  /*167e0*/  ISETP.LT.OR P5, PT, R9.reuse, R219, P5 ;  /* 0x000000db0900720c */ /* 0x040fe40002fa1670 */
[----:B------:R-:W-:Y:S02]  /*167f0*/  ISETP.LT.OR P1, PT, R9, R218, P1 ;  /* 0x000000da0900720c */ /* 0x000fe40000f21670 */
[----:B------:R-:W-:-:S02]  /*16800*/  IADD3 R8, R135, 0x38, RZ ;  /* 0x0000003887087810 */ /* 0x000fc40007ffe0ff */
[----:B------:R-:W-:Y:S01]  /*16810*/  IADD3 R135, R135, 0x39, RZ ;  /* 0x0000003987877810 */ /* 0x000fe20007ffe0ff */
[----:B------:R-:W-:Y:S01]  /*16820*/  MUFU.TANH R136, R136 ;  /* 0x0000008800887308 */ /* 0x000fe20000002400 */
[----:B------:R-:W-:Y:S02]  /*16830*/  FSEL R165, R165, -INF , !P6 ;  /* 0xff800000a5a57808 */ /* 0x000fe40007000000 */
[----:B--2---:R-:W-:Y:S02]  /*16840*/  FSEL R163, R163, -INF , !P2 ;  /* 0xff800000a3a37808 */ /* 0x004fe40005000000 */
[----:B---3--:R-:W-:Y:S02]  /*16850*/  FSEL R154, R154, -INF , !P5 ;  /* 0xff8000009a9a7808 */ /* 0x008fe40006800000 */
[----:B-----5:R-:W-:Y:S01]  /*16860*/  FSEL R151, R151, -INF , !P1 ;  /* 0xff80000097977808 */ /* 0x020fe20004800000 */
[----:B------:R-:W2:Y:S01]  /*16870*/  MUFU.TANH R137, R137 ;  /* 0x0000008900897308 */ /* 0x000ea20000002400 */
[----:B------:R-:W-:Y:S01]  /*16880*/  BAR.SYNC.DEFER_BLOCKING 0x0 ;  /* 0x0000000000007b1d */ /* 0x000fe20000010000 */
[----:B------:R-:W-:-:S02]  /*16890*/  ISETP.GE.AND P6, PT, R8, R216, PT ;  /* 0x000000d80800720c */ /* 0x000fc40003fc6270 */
[CC--:B------:R-:W-:Y:S02]  /*168a0*/  ISETP.GE.AND P2, PT, R8.reuse, R217.reuse, PT ;  /* 0x000000d90800720c */ /* 0x0c0fe40003f46270 */
[C---:B------:R-:W-:Y:S02]  /*168b0*/  ISETP.GE.AND P5, PT, R135.reuse, R216, PT ;  /* 0x000000d88700720c */ /* 0x040fe40003fa6270 */
[----:B------:R-:W3:Y:S01]  /*168c0*/  MUFU.TANH R149, R149 ;  /* 0x0000009500957308 */ /* 0x000ee20000002400 */
[C---:B------:R-:W-:Y:S02]  /*168d0*/  ISETP.GE.AND P1, PT, R135.reuse, R217, PT ;  /* 0x000000d98700720c */ /* 0x040fe40003f26270 */
[CC--:B------:R-:W-:Y:S02]  /*168e0*/  ISETP.LT.OR P6, PT, R8.reuse, R219.reuse, P6 ;  /* 0x000000db0800720c */ /* 0x0c0fe400037c1670 */
[----:B------:R-:W-:Y:S02]  /*168f0*/  ISETP.LT.OR P2, PT, R8, R218, P2 ;  /* 0x000000da0800720c */ /* 0x000fe40001741670 */
[----:B------:R-:W-:-:S02]  /*16900*/  ISETP.LT.OR P5, PT, R135, R219, P5 ;  /* 0x000000db8700720c */ /* 0x000fc40002fa1670 */
[----:B------:R-:W-:Y:S02]  /*16910*/  ISETP.LT.OR P1, PT, R135, R218, P1 ;  /* 0x000000da8700720c */ /* 0x000fe40000f21670 */
[----:B-1----:R-:W-:Y:S02]  /*16920*/  FSEL R139, R139, -INF , !P4 ;  /* 0xff8000008b8b7808 */ /* 0x002fe40006000000 */
[----:B----4-:R-:W-:Y:S02]  /*16930*/  FSEL R138, R138, -INF , !P6 ;  /* 0xff8000008a8a7808 */ /* 0x010fe40007000000 */
[----:B--2---:R-:W-:Y:S02]  /*16940*/  FSEL R137, R137, -INF , !P2 ;  /* 0xff80000089897808 */ /* 0x004fe40005000000 */
[----:B------:R-:W-:Y:S02]  /*16950*/  FSEL R136, R136, -INF , !P5 ;  /* 0xff80000088887808 */ /* 0x000fe40006800000 */
[----:B---3--:R-:W-:Y:S01]  /*16960*/  FSEL R149, R149, -INF , !P1 ;  /* 0xff80000095957808 */ /* 0x008fe20004800000 */
        /* <DEDUP_REMOVED lines=60> */
.L_x_5744:
[----:B------:R-:W-:-:S05]  /*16d30*/  IMAD.MOV.U32 R10, RZ, RZ, c[0x0][0x198] ;  /* 0x00006600ff0a7624 */ /* 0x000fca00078e00ff */
[----:B------:R-:W-:-:S04]  /*16d40*/  LEA R10, -R10, RZ, 0x6 ;  /* 0x000000ff0a0a7211 */ /* 0x000fc800078e31ff */
[----:B------:R-:W-:Y:S02]  /*16d50*/  SHF.R.S32.HI R8, RZ, 0x1f, R10 ;  /* 0x0000001fff087819 */ /* 0x000fe4000001140a */
.L_x_5745:
        /* <DEDUP_REMOVED lines=28> */
.L_x_5743:
        /* <DEDUP_REMOVED lines=50> */
[--C-:B------:R-:W-:Y:S02]  /*17240*/  FFMA.FTZ R143, R2, c[0x0][0x23c], -R153.reuse ;  /* 0x00008f00028f7a23 */ /* 0x100fe40000010899 */
[--C-:B------:R-:W-:Y:S02]  /*17250*/  FFMA.FTZ R0, R13, c[0x0][0x23c], -R150.reuse ;  /* 0x00008f000d007a23 */ /* 0x100fe40000010896 */
[----:B------:R-:W1:Y:S01]  /*17260*/  LDSM.16.MT88.4 R12, [R194+0xc000] ;  /* 0x00c00000c20c783b */ /* 0x000e620000004200 */
[----:B------:R-:W-:Y:S01]  /*17270*/  FFMA.FTZ R141, R6, c[0x0][0x23c], -R153 ;  /* 0x00008f00068d7a23 */ /* 0x000fe20000010899 */
[----:B------:R-:W-:Y:S01]  /*17280*/  FSEL R6, R145, RZ, P1 ;  /* 0x000000ff91067208 */ /* 0x000fe20000800000 */
[--C-:B------:R-:W-:Y:S01]  /*17290*/  FFMA.FTZ R2, R5, c[0x0][0x23c], -R150.reuse ;  /* 0x00008f0005027a23 */ /* 0x100fe20000010896 */
[----:B------:R-:W-:Y:S01]  /*172a0*/  FSEL R5, R146, RZ, P2 ;  /* 0x000000ff92057208 */ /* 0x000fe20001000000 */
[----:B------:R-:W-:Y:S01]  /*172b0*/  FFMA.FTZ R140, R4, c[0x0][0x23c], -R150 ;  /* 0x00008f00048c7a23 */ /* 0x000fe20000010896 */
[----:B------:R-:W-:Y:S01]  /*172c0*/  MUFU.EX2 R144, R144 ;  /* 0x0000009000907308 */ /* 0x000fe20000000800 */
[----:B------:R-:W-:-:S02]  /*172d0*/  FADD.FTZ R6, R3, -R6 ;  /* 0x8000000603067221 */ /* 0x000fc40000010000 */
[----:B------:R-:W-:Y:S02]  /*172e0*/  FADD.FTZ R4, R132, -R5 ;  /* 0x8000000584047221 */ /* 0x000fe40000010000 */
[--C-:B------:R-:W-:Y:S01]  /*172f0*/  FFMA.FTZ R142, R18, c[0x0][0x23c], -R153.reuse ;  /* 0x00008f00128e7a23 */ /* 0x100fe20000010899 */
[----:B------:R-:W-:Y:S01]  /*17300*/  LDSM.16.MT88.4 R132, [R194+0xc800] ;  /* 0x00c80000c284783b */ /* 0x000fe20000004200 */
[----:B------:R-:W-:Y:S01]  /*17310*/  FFMA.FTZ R147, R7, c[0x0][0x23c], -R150 ;  /* 0x00008f0007937a23 */ /* 0x000fe20000010896 */
[----:B------:R-:W2:Y:S01]  /*17320*/  MUFU.EX2 R143, R143 ;  /* 0x0000008f008f7308 */ /* 0x000ea20000000800 */
[----:B------:R-:W-:Y:S01]  /*17330*/  FMUL.FTZ R148, R4, c[0x0][0x23c] ;  /* 0x00008f0004947a20 */ /* 0x000fe20000410000 */
[----:B------:R-:W3:Y:S01]  /*17340*/  LDSM.16.MT88.4 R16, [R196+0xc000] ;  /* 0x00c00000c410783b */ /* 0x000ee20000004200 */
[----:B------:R-:W-:Y:S02]  /*17350*/  FMUL.FTZ R3, R6, c[0x0][0x23c] ;  /* 0x00008f0006037a20 */ /* 0x000fe40000410000 */
[----:B------:R-:W-:-:S02]  /*17360*/  FFMA.FTZ R155, R26, c[0x0][0x23c], -R153 ;  /* 0x00008f001a9b7a23 */ /* 0x000fc40000010899 */
[--C-:B------:R-:W-:Y:S01]  /*17370*/  FFMA.FTZ R156, R24, c[0x0][0x23c], -R153.reuse ;  /* 0x00008f00189c7a23 */ /* 0x100fe20000010899 */
[----:B------:R-:W-:Y:S01]  /*17380*/  MUFU.EX2 R142, R142 ;  /* 0x0000008e008e7308 */ /* 0x000fe20000000800 */
[--C-:B------:R-:W-:Y:S02]  /*17390*/  FFMA.FTZ R157, R22, c[0x0][0x23c], -R153.reuse ;  /* 0x00008f00169d7a23 */ /* 0x100fe40000010899 */
[----:B------:R-:W-:Y:S02]  /*173a0*/  FFMA.FTZ R158, R20, c[0x0][0x23c], -R153 ;  /* 0x00008f00149e7a23 */ /* 0x000fe40000010899 */
[--C-:B------:R-:W-:Y:S02]  /*173b0*/  FFMA.FTZ R159, R27, c[0x0][0x23c], -R150.reuse ;  /* 0x00008f001b9f7a23 */ /* 0x100fe40000010896 */
[--C-:B------:R-:W-:Y:S01]  /*173c0*/  FFMA.FTZ R162, R25, c[0x0][0x23c], -R150.reuse ;  /* 0x00008f0019a27a23 */ /* 0x100fe20000010896 */
[----:B------:R-:W4:Y:S01]  /*173d0*/  MUFU.EX2 R141, R141 ;  /* 0x0000008d008d7308 */ /* 0x000f220000000800 */
[----:B--2---:R-:W-:Y:S01]  /*173e0*/  F2FP.PACK_AB R4, R143, R144 ;  /* 0x000000908f04723e */ /* 0x004fe200000000ff */
[--C-:B------:R-:W-:Y:S01]  /*173f0*/  FFMA.FTZ R160, R23, c[0x0][0x23c], -R150.reuse ;  /* 0x00008f0017a07a23 */ /* 0x100fe20000010896 */
[----:B------:R-:W-:Y:S01]  /*17400*/  LDSM.16.MT88.4 R24, [R196+0xe800] ;  /* 0x00e80000c418783b */ /* 0x000fe20000004200 */
[----:B------:R-:W-:-:S02]  /*17410*/  FFMA.FTZ R161, R21, c[0x0][0x23c], -R150 ;  /* 0x00008f0015a17a23 */ /* 0x000fc40000010896 */
[--C-:B------:R-:W-:Y:S01]  /*17420*/  FFMA.FTZ R171, R168, c[0x0][0x23c], -R153.reuse ;  /* 0x00008f00a8ab7a23 */ /* 0x100fe20000010899 */
[----:B------:R-:W-:Y:S01]  /*17430*/  LDSM.16.MT88.4 R20, [R194+0xe800] ;  /* 0x00e80000c214783b */ /* 0x000fe20000004200 */
        /* <DEDUP_REMOVED lines=18> */
[--C-:B------:R-:W-:Y:S02]  /*17560*/  FFMA.FTZ R169, R137, c[0x0][0x23c], -R150.reuse ;  /* 0x00008f0089a97a23 */ /* 0x100fe40000010896 */
[----:B------:R-:W-:Y:S02]  /*17570*/  FFMA.FTZ R153, R136, c[0x0][0x23c], -R153 ;  /* 0x00008f0088997a23 */ /* 0x000fe40000010899 */
[----:B------:R-:W2:Y:S01]  /*17580*/  MUFU.EX2 R148, R148 ;  /* 0x0000009400947308 */ /* 0x000ea20000000800 */
[----:B------:R-:W-:Y:S01]  /*17590*/  FFMA.FTZ R150, R149, c[0x0][0x23c], -R150 ;  /* 0x00008f0095967a23 */ /* 0x000fe20000010896 */
[----:B------:R-:W-:Y:S06]  /*175a0*/  LDSM.16.MT88.4 R136, [R194+0xd800] ;  /* 0x00d80000c288783b */ /* 0x000fec0000004200 */
[----:B------:R-:W5:Y:S01]  /*175b0*/  MUFU.EX2 R3, R3 ;  /* 0x0000000300037308 */ /* 0x000f620000000800 */
[----:B----4-:R-:W-:Y:S01]  /*175c0*/  F2FP.PACK_AB R7, R147, R0 ;  /* 0x000000009307723e */ /* 0x010fe200000000ff */
[----:B--2---:R-:W-:-:S06]  /*175d0*/  FMUL.FTZ R120, R120, R148 ;  /* 0x0000009478787220 */ /* 0x004fcc0000410000 */
        /* <DEDUP_REMOVED lines=301> */
.L_x_5740:
        /* <DEDUP_REMOVED lines=17> */
.L_x_5750:
        /* <DEDUP_REMOVED lines=65> */
.L_x_5747:
        /* <DEDUP_REMOVED lines=204> */
[----:B------:R-:W-:Y:S03]  /*19a90*/  FMUL.FTZ R4, R17, c[0x0][0x2ec] ;  /* 0x0000bb0011047a20 */ /* 0x000fe60000410000 */
        /* <DEDUP_REMOVED lines=42> */
[----:B------:R-:W1:Y:S01]  /*19d40*/  MUFU.TANH R6, R6 ;  /* 0x0000000600067308 */ /* 0x000e620000002400 */
        /* <DEDUP_REMOVED lines=13> */
[C---:B-1----:R-:W-:Y:S02]  /*19e20*/  IADD3 R13, R7.reuse, -0x40, RZ ;  /* 0xffffffc0070d7810 */ /* 0x042fe40007ffe0ff */
[----:B------:R-:W-:Y:S02]  /*19e30*/  IABS R11, R7 ;  /* 0x00000007000b7213 */ /* 0x000fe40000000000 */
[----:B------:R-:W-:Y:S02]  /*19e40*/  LOP3.LUT R7, R7, c[0x0][0x2d0], RZ, 0x3c, !PT ;  /* 0x0000b40007077a12 */ /* 0x000fe400078e3cff */
[----:B------:R-:W-:Y:S02]  /*19e50*/  IABS R9, R13 ;  /* 0x0000000d00097213 */ /* 0x000fe40000000000 */
[----:B------:R-:W-:Y:S02]  /*19e60*/  ISETP.GE.AND P2, PT, R7, RZ, PT ;  /* 0x000000ff0700720c */ /* 0x000fe40003f46270 */
[----:B------:R-:W-:Y:S04]  /*19e70*/  LOP3.LUT R13, R13, c[0x0][0x2d0], RZ, 0x3c, !PT ;  /* 0x0000b4000d0d7a12 */ /* 0x000fe800078e3cff */
[----:B------:R-:W-:Y:S01]  /*19e80*/  ISETP.GE.AND P0, PT, R13, RZ, PT ;  /* 0x000000ff0d00720c */ /* 0x000fe20003f06270 */
[--C-:B--23--:R-:W-:Y:S02]  /*19e90*/  IMAD.MOV R14, RZ, RZ, -R17.reuse ;  /* 0x000000ffff0e7224 */ /* 0x10cfe400078e0a11 */
        /* <DEDUP_REMOVED lines=45> */
.L_x_5749:
[C---:B------:R-:W-:Y:S01]  /*1a170*/  LEA R210, P0, R12.reuse, R210, 0x1 ;  /* 0x000000d20cd27211 */ /* 0x040fe200078008ff */
[----:B------:R-:W-:Y:S02]  /*1a180*/  USHF.L.U32 UR5, UR7, 0x5, URZ ;  /* 0x0000000507057899 */ /* 0x000fe4000800063f */
[----:B------:R-:W-:Y:S01]  /*1a190*/  USHF.L.U64.HI UR7, UR7, UR10, UR4 ;  /* 0x0000000a07077299 */ /* 0x000fe20008010204 */
[----:B------:R-:W-:Y:S03]  /*1a1a0*/  LEA.HI.X R209, R12, R209, R8, 0x1, P0 ;  /* 0x000000d10cd17211 */ /* 0x000fe600000f0c08 */
[----:B------:R-:W-:Y:S02]  /*1a1b0*/  IADD3 R12, P0, R210, UR5, RZ ;  /* 0x00000005d20c7c10 */ /* 0x000fe4000ff1e0ff */
[----:B------:R-:W-:Y:S02]  /*1a1c0*/  IMAD.MOV.U32 R211, RZ, RZ, R209 ;  /* 0x000000ffffd37224 */ /* 0x000fe400078e00d1 */
[----:B-1----:R-:W-:Y:S02]  /*1a1d0*/  IADD3.X R13, R209, UR7, RZ, P0, !PT ;  /* 0x00000007d10d7c10 */ /* 0x002fe400087fe4ff */
        /* <DEDUP_REMOVED lines=20> */
.L_x_5748:
[----:B-12-4-:R-:W-:Y:S01]  /*1a320*/  IMAD R8, R212, 0x40, R225 ;  /* 0x00000040d4087824 */ /* 0x016fe200078e02e1 */
[----:B---3--:R-:W-:Y:S04]  /*1a330*/  LDSM.16.MT88.4 R20, [R194+0xc000] ;  /* 0x00c00000c214783b */ /* 0x008fe80000004200 */
[CC--:B------:R-:W-:Y:S02]  /*1a340*/  ISETP.GE.AND P6, PT, R8.reuse, R219.reuse, PT ;  /* 0x000000db0800720c */ /* 0x0c0fe40003fc6270 */
[C---:B------:R-:W-:Y:S02]  /*1a350*/  IADD3 R7, R8.reuse, 0x1, RZ ;  /* 0x0000000108077810 */ /* 0x040fe40007ffe0ff */
[C---:B------:R-:W-:Y:S01]  /*1a360*/  ISETP.GE.OR P6, PT, R8.reuse, R216, !P6 ;  /* 0x000000d80800720c */ /* 0x040fe200077c6670 */
[----:B------:R-:W-:Y:S01]  /*1a370*/  LDSM.16.MT88.4 R28, [R193+0xc000] ;  /* 0x00c00000c11c783b */ /* 0x000fe20000004200 */
[C---:B------:R-:W-:Y:S02]  /*1a380*/  IADD3 R9, R8.reuse, 0x9, RZ ;  /* 0x0000000908097810 */ /* 0x040fe40007ffe0ff */
[C---:B------:R-:W-:Y:S02]  /*1a390*/  IADD3 R5, R8.reuse, 0x8, RZ ;  /* 0x0000000808057810 */ /* 0x040fe40007ffe0ff */
[CC--:B------:R-:W-:Y:S02]  /*1a3a0*/  ISETP.GE.AND P1, PT, R7.reuse, R219.reuse, PT ;  /* 0x000000db0700720c */ /* 0x0c0fe40003f26270 */
[-C--:B------:R-:W-:Y:S02]  /*1a3b0*/  ISETP.GE.AND P0, PT, R8, R218.reuse, PT ;  /* 0x000000da0800720c */ /* 0x080fe40003f06270 */
[----:B------:R-:W-:Y:S02]  /*1a3c0*/  ISETP.GE.AND P4, PT, R7, R218, PT ;  /* 0x000000da0700720c */ /* 0x000fe40003f86270 */
[----:B------:R-:W-:Y:S02]  /*1a3d0*/  FSEL R136, R136, -INF , !P6 ;  /* 0xff80000088887808 */ /* 0x000fe40007000000 */
[-C--:B------:R-:W-:Y:S02]  /*1a3e0*/  ISETP.GE.AND P6, PT, R9, R219.reuse, PT ;  /* 0x000000db0900720c */ /* 0x080fe40003fc6270 */
[----:B------:R-:W-:Y:S02]  /*1a3f0*/  ISETP.GE.OR P1, PT, R7, R216, !P1 ;  /* 0x000000d80700720c */ /* 0x000fe40004f26670 */
[----:B------:R-:W-:Y:S02]  /*1a400*/  ISETP.GE.AND P2, PT, R5, R219, PT ;  /* 0x000000db0500720c */ /* 0x000fe40003f46270 */
[-C--:B------:R-:W-:Y:S02]  /*1a410*/  ISETP.GE.OR P4, PT, R7, R217.reuse, !P4 ;  /* 0x000000d90700720c */ /* 0x080fe40006786670 */
[CC--:B------:R-:W-:Y:S02]  /*1a420*/  ISETP.GE.OR P0, PT, R8.reuse, R217.reuse, !P0 ;  /* 0x000000d90800720c */ /* 0x0c0fe40004706670 */
[C---:B------:R-:W-:Y:S02]  /*1a430*/  IADD3 R7, R8.reuse, 0x10, RZ ;  /* 0x0000001008077810 */ /* 0x040fe40007ffe0ff */
[----:B------:R-:W-:Y:S02]  /*1a440*/  ISETP.GE.AND P5, PT, R5, R218, PT ;  /* 0x000000da0500720c */ /* 0x000fe40003fa6270 */
[-C--:B------:R-:W-:Y:S02]  /*1a450*/  ISETP.GE.OR P6, PT, R9, R216.reuse, !P6 ;  /* 0x000000d80900720c */ /* 0x080fe400077c6670 */
[----:B------:R-:W-:Y:S02]  /*1a460*/  IADD3 R11, R8, 0x11, RZ ;  /* 0x00000011080b7810 */ /* 0x000fe40007ffe0ff */
[----:B------:R-:W-:Y:S02]  /*1a470*/  FSEL R14, R137, -INF , !P1 ;  /* 0xff800000890e7808 */ /* 0x000fe40004800000 */
[C---:B------:R-:W-:Y:S02]  /*1a480*/  ISETP.GE.OR P2, PT, R5.reuse, R216, !P2 ;  /* 0x000000d80500720c */ /* 0x040fe40005746670 */
[----:B------:R-:W-:Y:S02]  /*1a490*/  ISETP.GE.OR P5, PT, R5, R217, !P5 ;  /* 0x000000d90500720c */ /* 0x000fe40006fa6670 */
[----:B------:R-:W-:Y:S02]  /*1a4a0*/  FSEL R5, R138, -INF , !P0 ;  /* 0xff8000008a057808 */ /* 0x000fe40004000000 */
[-C--:B------:R-:W-:Y:S02]  /*1a4b0*/  ISETP.GE.AND P1, PT, R7, R219.reuse, PT ;  /* 0x000000db0700720c */ /* 0x080fe40003f26270 */
[----:B------:R-:W-:Y:S02]  /*1a4c0*/  ISETP.GE.AND P0, PT, R9, R218, PT ;  /* 0x000000da0900720c */ /* 0x000fe40003f06270 */
[----:B------:R-:W-:Y:S02]  /*1a4d0*/  FSEL R10, R140, -INF , !P6 ;  /* 0xff8000008c0a7808 */ /* 0x000fe40007000000 */
[----:B------:R-:W-:Y:S02]  /*1a4e0*/  ISETP.GE.AND P6, PT, R11, R219, PT ;  /* 0x000000db0b00720c */ /* 0x000fe40003fc6270 */
[----:B------:R-:W-:Y:S02]  /*1a4f0*/  ISETP.GE.OR P0, PT, R9, R217, !P0 ;  /* 0x000000d90900720c */ /* 0x000fe40004706670 */
[C---:B------:R-:W-:Y:S02]  /*1a500*/  IADD3 R9, R8.reuse, 0x18, RZ ;  /* 0x0000001808097810 */ /* 0x040fe40007ffe0ff */
[-C--:B------:R-:W-:Y:S02]  /*1a510*/  ISETP.GE.OR P1, PT, R7, R216.reuse, !P1 ;  /* 0x000000d80700720c */ /* 0x080fe40004f26670 */
[-C--:B------:R-:W-:Y:S02]  /*1a520*/  ISETP.GE.OR P6, PT, R11, R216.reuse, !P6 ;  /* 0x000000d80b00720c */ /* 0x080fe400077c6670 */
[----:B------:R-:W-:Y:S02]  /*1a530*/  IADD3 R15, R8, 0x19, RZ ;  /* 0x00000019080f7810 */ /* 0x000fe40007ffe0ff */
[----:B------:R-:W-:Y:S02]  /*1a540*/  FSEL R170, R170, -INF , !P1 ;  /* 0xff800000aaaa7808 */ /* 0x000fe40004800000 */
[-C--:B------:R-:W-:Y:S02]  /*1a550*/  ISETP.GE.AND P1, PT, R9, R219.reuse, PT ;  /* 0x000000db0900720c */ /* 0x080fe40003f26270 */
[----:B------:R-:W-:Y:S02]  /*1a560*/  FSEL R162, R162, -INF , !P6 ;  /* 0xff800000a2a27808 */ /* 0x000fe40007000000 */
[----:B------:R-:W-:Y:S02]  /*1a570*/  ISETP.GE.AND P6, PT, R15, R219, PT ;  /* 0x000000db0f00720c */ /* 0x000fe40003fc6270 */
[----:B------:R-:W-:Y:S02]  /*1a580*/  FSEL R12, R139, -INF , !P2 ;  /* 0xff8000008b0c7808 */ /* 0x000fe40005000000 */
[----:B------:R-:W-:Y:S02]  /*1a590*/  ISETP.GE.OR P1, PT, R9, R216, !P1 ;  /* 0x000000d80900720c */ /* 0x000fe40004f26670 */
[----:B------:R-:W-:Y:S02]  /*1a5a0*/  ISETP.GE.AND P2, PT, R7, R218, PT ;  /* 0x000000da0700720c */ /* 0x000fe40003f46270 */
[----:B------:R-:W-:Y:S02]  /*1a5b0*/  IADD3 R13, R8, 0x20, RZ ;  /* 0x00000020080d7810 */ /* 0x000fe40007ffe0ff */
[----:B------:R-:W-:Y:S02]  /*1a5c0*/  ISETP.GE.OR P6, PT, R15, R216, !P6 ;  /* 0x000000d80f00720c */ /* 0x000fe400077c6670 */
[----:B------:R-:W-:Y:S02]  /*1a5d0*/  FSEL R142, R142, -INF , !P1 ;  /* 0xff8000008e8e7808 */ /* 0x000fe40004800000 */
[----:B------:R-:W-:Y:S02]  /*1a5e0*/  ISETP.GE.OR P2, PT, R7, R217, !P2 ;  /* 0x000000d90700720c */ /* 0x000fe40005746670 */
[----:B------:R-:W-:Y:S02]  /*1a5f0*/  FSEL R7, R3, -INF , !P4 ;  /* 0xff80000003077808 */ /* 0x000fe40006000000 */
[----:B------:R-:W-:Y:S02]  /*1a600*/  ISETP.GE.AND P1, PT, R11, R218, PT ;  /* 0x000000da0b00720c */ /* 0x000fe40003f26270 */
[----:B------:R-:W-:Y:S02]  /*1a610*/  FMNMX.FTZ R16, R5, R0, !PT ;  /* 0x0000000005107209 */ /* 0x000fe40007810000 */
[----:B------:R-:W-:Y:S02]  /*1a620*/  FSEL R140, R4, -INF , !P6 ;  /* 0xff800000048c7808 */ /* 0x000fe40007000000 */
[----:B------:R-:W-:Y:S02]  /*1a630*/  ISETP.GE.AND P4, PT, R13, R219, PT ;  /* 0x000000db0d00720c */ /* 0x000fe40003f86270 */
[----:B------:R-:W-:Y:S02]  /*1a640*/  ISETP.GE.AND P6, PT, R9, R218, PT ;  /* 0x000000da0900720c */ /* 0x000fe40003fc6270 */
[C---:B------:R-:W-:Y:S02]  /*1a650*/  IADD3 R4, R8.reuse, 0x28, RZ ;  /* 0x0000002808047810 */ /* 0x040fe40007ffe0ff */
[-C--:B------:R-:W-:Y:S02]  /*1a660*/  ISETP.GE.OR P1, PT, R11, R217.reuse, !P1 ;  /* 0x000000d90b00720c */ /* 0x080fe40004f26670 */
[----:B------:R-:W-:Y:S02]  /*1a670*/  FSEL R11, R133, -INF , !P5 ;  /* 0xff800000850b7808 */ /* 0x000fe40006800000 */
[----:B------:R-:W-:Y:S02]  /*1a680*/  FMNMX.FTZ R16, R7, R16, !PT ;  /* 0x0000001007107209 */ /* 0x000fe40007810000 */
        /* <DEDUP_REMOVED lines=38> */
[----:B------:R-:W-:Y:S02]  /*1a8f0*/  IADD3 R13, R8, 0x30, RZ ;  /* 0x00000030080d7810 */ /* 0x000fe40007ffe0ff */
[----:B------:R-:W-:Y:S02]  /*1a900*/  FSEL R159, R159, -INF , !P4 ;  /* 0xff8000009f9f7808 */ /* 0x000fe40006000000 */
[----:B------:R-:W-:Y:S02]  /*1a910*/  FMNMX.FTZ R16, R141, R16, !PT ;  /* 0x000000108d107209 */ /* 0x000fe40007810000 */
[----:B------:R-:W-:Y:S02]  /*1a920*/  ISETP.GE.AND P1, PT, R4, R218, PT ;  /* 0x000000da0400720c */ /* 0x000fe40003f26270 */
[----:B------:R-:W-:Y:S02]  /*1a930*/  FMNMX.FTZ R15, R142, R15, !PT ;  /* 0x0000000f8e0f7209 */ /* 0x000fe40007810000 */
[----:B------:R-:W-:Y:S02]  /*1a940*/  ISETP.GE.AND P6, PT, R13, R219, PT ;  /* 0x000000db0d00720c */ /* 0x000fe40003fc6270 */
[----:B------:R-:W-:Y:S02]  /*1a950*/  FSEL R157, R157, -INF , !P2 ;  /* 0xff8000009d9d7808 */ /* 0x000fe40005000000 */
[----:B------:R-:W-:Y:S02]  /*1a960*/  FMNMX.FTZ R16, R159, R16, !PT ;  /* 0x000000109f107209 */ /* 0x000fe40007810000 */
[----:B------:R-:W-:Y:S02]  /*1a970*/  ISETP.GE.OR P1, PT, R4, R217, !P1 ;  /* 0x000000d90400720c */ /* 0x000fe40004f26670 */
[----:B------:R-:W-:Y:S02]  /*1a980*/  FMNMX.FTZ R15, R140, R15, !PT ;  /* 0x0000000f8c0f7209 */ /* 0x000fe40007810000 */
[C---:B------:R-:W-:Y:S02]  /*1a990*/  ISETP.GE.OR P6, PT, R13.reuse, R216, !P6 ;  /* 0x000000d80d00720c */ /* 0x040fe400077c6670 */
[----:B------:R-:W-:Y:S02]  /*1a9a0*/  ISETP.GE.AND P2, PT, R13, R218, PT ;  /* 0x000000da0d00720c */ /* 0x000fe40003f46270 */
[----:B------:R-:W-:Y:S02]  /*1a9b0*/  FSEL R155, R155, -INF , !P1 ;  /* 0xff8000009b9b7808 */ /* 0x000fe40004800000 */
[----:B------:R-:W-:Y:S02]  /*1a9c0*/  FMNMX.FTZ R16, R157, R16, !PT ;  /* 0x000000109d107209 */ /* 0x000fe40007810000 */
[----:B------:R-:W-:Y:S02]  /*1a9d0*/  IADD3 R4, R8, 0x31, RZ ;  /* 0x0000003108047810 */ /* 0x000fe40007ffe0ff */
[----:B------:R-:W-:Y:S02]  /*1a9e0*/  FMNMX.FTZ R15, R160, R15, !PT ;  /* 0x0000000fa00f7209 */ /* 0x000fe40007810000 */
[----:B------:R-:W-:Y:S02]  /*1a9f0*/  FSEL R152, R152, -INF , !P6 ;  /* 0xff80000098987808 */ /* 0x000fe40007000000 */
[----:B------:R-:W-:Y:S02]  /*1aa00*/  ISETP.GE.OR P2, PT, R13, R217, !P2 ;  /* 0x000000d90d00720c */ /* 0x000fe40005746670 */
[----:B------:R-:W-:Y:S02]  /*1aa10*/  FSEL R153, R153, -INF , !P0 ;  /* 0xff80000099997808 */ /* 0x000fe40004000000 */
[----:B------:R-:W-:Y:S02]  /*1aa20*/  FMNMX.FTZ R18, R155, R16, !PT ;  /* 0x000000109b127209 */ /* 0x000fe40007810000 */
[----:B------:R-:W-:Y:S02]  /*1aa30*/  IADD3 R3, R8, 0x38, RZ ;  /* 0x0000003808037810 */ /* 0x000fe40007ffe0ff */
[C---:B------:R-:W-:Y:S02]  /*1aa40*/  ISETP.GE.AND P6, PT, R4.reuse, R219, PT ;  /* 0x000000db0400720c */ /* 0x040fe40003fc6270 */
[----:B------:R-:W-:Y:S02]  /*1aa50*/  ISETP.GE.AND P1, PT, R4, R218, PT ;  /* 0x000000da0400720c */ /* 0x000fe40003f26270 */
[----:B------:R-:W-:Y:S02]  /*1aa60*/  FMNMX.FTZ R15, R158, R15, !PT ;  /* 0x0000000f9e0f7209 */ /* 0x000fe40007810000 */
[----:B------:R-:W-:Y:S02]  /*1aa70*/  FSEL R149, R149, -INF , !P2 ;  /* 0xff80000095957808 */ /* 0x000fe40005000000 */
[----:B------:R-:W-:Y:S02]  /*1aa80*/  FMNMX.FTZ R18, R153, R18, !PT ;  /* 0x0000001299127209 */ /* 0x000fe40007810000 */
[----:B------:R-:W-:Y:S02]  /*1aa90*/  IADD3 R8, R8, 0x39, RZ ;  /* 0x0000003908087810 */ /* 0x000fe40007ffe0ff */
[C---:B------:R-:W-:Y:S02]  /*1aaa0*/  ISETP.GE.OR P6, PT, R4.reuse, R216, !P6 ;  /* 0x000000d80400720c */ /* 0x040fe400077c6670 */
[----:B------:R-:W-:Y:S02]  /*1aab0*/  ISETP.GE.OR P1, PT, R4, R217, !P1 ;  /* 0x000000d90400720c */ /* 0x000fe40004f26670 */
[----:B------:R-:W-:Y:S02]  /*1aac0*/  ISETP.GE.AND P0, PT, R3, R218, PT ;  /* 0x000000da0300720c */ /* 0x000fe40003f06270 */
[----:B------:R-:W-:Y:S02]  /*1aad0*/  FMNMX.FTZ R15, R156, R15, !PT ;  /* 0x0000000f9c0f7209 */ /* 0x000fe40007810000 */
[----:B------:R-:W-:Y:S02]  /*1aae0*/  FSEL R150, R150, -INF , !P6 ;  /* 0xff80000096967808 */ /* 0x000fe40007000000 */
[----:B------:R-:W-:Y:S02]  /*1aaf0*/  FSEL R147, R147, -INF , !P1 ;  /* 0xff80000093937808 */ /* 0x000fe40004800000 */
[----:B------:R-:W-:Y:S02]  /*1ab00*/  FMNMX.FTZ R18, R149, R18, !PT ;  /* 0x0000001295127209 */ /* 0x000fe40007810000 */
[C---:B------:R-:W-:Y:S02]  /*1ab10*/  ISETP.GE.AND P6, PT, R8.reuse, R219, PT ;  /* 0x000000db0800720c */ /* 0x040fe40003fc6270 */
[C---:B------:R-:W-:Y:S02]  /*1ab20*/  ISETP.GE.OR P2, PT, R3.reuse, R217, !P0 ;  /* 0x000000d90300720c */ /* 0x040fe40004746670 */
[----:B------:R-:W-:Y:S02]  /*1ab30*/  ISETP.GE.AND P0, PT, R8, R218, PT ;  /* 0x000000da0800720c */ /* 0x000fe40003f06270 */
[----:B------:R-:W-:Y:S02]  /*1ab40*/  FMNMX.FTZ R15, R154, R15, !PT ;  /* 0x0000000f9a0f7209 */ /* 0x000fe40007810000 */
[----:B------:R-:W-:Y:S02]  /*1ab50*/  ISETP.GE.AND P5, PT, R3, R219, PT ;  /* 0x000000db0300720c */ /* 0x000fe40003fa6270 */
[----:B------:R-:W-:Y:S02]  /*1ab60*/  FSEL R145, R145, -INF , !P2 ;  /* 0xff80000091917808 */ /* 0x000fe40005000000 */
[C---:B------:R-:W-:Y:S02]  /*1ab70*/  ISETP.GE.OR P6, PT, R8.reuse, R216, !P6 ;  /* 0x000000d80800720c */ /* 0x040fe400077c6670 */
[----:B------:R-:W-:Y:S02]  /*1ab80*/  ISETP.GE.OR P0, PT, R8, R217, !P0 ;  /* 0x000000d90800720c */ /* 0x000fe40004706670 */
[----:B------:R-:W-:Y:S02]  /*1ab90*/  FMNMX.FTZ R8, R147, R18, !PT ;  /* 0x0000001293087209 */ /* 0x000fe40007810000 */
[----:B------:R-:W-:Y:S02]  /*1aba0*/  FMNMX.FTZ R15, R152, R15, !PT ;  /* 0x0000000f980f7209 */ /* 0x000fe40007810000 */
[----:B------:R-:W-:Y:S02]  /*1abb0*/  ISETP.GE.OR P5, PT, R3, R216, !P5 ;  /* 0x000000d80300720c */ /* 0x000fe40006fa6670 */
[----:B------:R-:W-:Y:S02]  /*1abc0*/  FMNMX.FTZ R8, R145, R8, !PT ;  /* 0x0000000891087209 */ /* 0x000fe40007810000 */
[----:B------:R-:W-:Y:S02]  /*1abd0*/  FSEL R133, R6, -INF , !P0 ;  /* 0xff80000006857808 */ /* 0x000fe40004000000 */
[----:B------:R-:W-:Y:S02]  /*1abe0*/  FSEL R148, R148, -INF , !P5 ;  /* 0xff80000094947808 */ /* 0x000fe40006800000 */
[----:B------:R-:W-:Y:S02]  /*1abf0*/  FMNMX.FTZ R15, R150, R15, !PT ;  /* 0x0000000f960f7209 */ /* 0x000fe40007810000 */
        /* <DEDUP_REMOVED lines=20> */
[----:B------:R-:W1:Y:S01]  /*1ad40*/  LDSM.16.MT88.4 R12, [R196+0xc000] ;  /* 0x00c00000c40c783b */ /* 0x000e620000004200 */
[--C-:B------:R-:W-:Y:S01]  /*1ad50*/  FFMA.FTZ R135, R136, c[0x0][0x23c], -R151.reuse ;  /* 0x00008f0088877a23 */ /* 0x100fe20000010897 */
[----:B------:R-:W-:Y:S01]  /*1ad60*/  MUFU.EX2 R134, R134 ;  /* 0x0000008600867308 */ /* 0x000fe20000000800 */
[--C-:B------:R-:W-:Y:S02]  /*1ad70*/  FFMA.FTZ R168, R10, c[0x0][0x23c], -R151.reuse ;  /* 0x00008f000aa87a23 */ /* 0x100fe40000010897 */
        /* <DEDUP_REMOVED lines=356> */
.L_x_5746:
        /* <DEDUP_REMOVED lines=257> */
.L_x_5751:
[----:B------:R-:W2:Y:S04]  /*1d3d0*/  S2R R58, SR_CTAID.Z ;  /* 0x00000000003a7919 */ /* 0x000ea80000002700 */
[----:B------:R-:W2:Y:S02]  /*1d3e0*/  S2R R3, SR_CTAID.Y ;  /* 0x0000000000037919 */ /* 0x000ea40000002600 */
[----:B--2---:R-:W-:-:S04]  /*1d3f0*/  IMAD R57, R3, c[0x0][0x1c0], R58 ;  /* 0x0000700003397a24 */ /* 0x004fc800078e023a */
[----:B------:R-:W-:Y:S02]  /*1d400*/  IMAD R57, R57, c[0x0][0x214], RZ ;  /* 0x0000850039397a24 */ /* 0x000fe400078e02ff */
.L_x_5752:
        /* <DEDUP_REMOVED lines=54> */
.L_x_5754:
[----:B----4-:R-:W-:Y:S05]  /*1d770*/  BSYNC B0 ;  /* 0x0000000000007941 */ /* 0x010fea0003800000 */
.L_x_5753:
        /* <DEDUP_REMOVED lines=36> */
.L_x_5756:
[----:B------:R-:W-:Y:S05]  /*1d9c0*/  BSYNC B0 ;  /* 0x0000000000007941 */ /* 0x000fea0003800000 */
.L_x_5755:
        /* <DEDUP_REMOVED lines=17> */
.L_x_5758:
[----:B------:R-:W-:Y:S05]  /*1dae0*/  BSYNC B0 ;  /* 0x0000000000007941 */ /* 0x000fea0003800000 */
.L_x_5757:
        /* <DEDUP_REMOVED lines=17> */
.L_x_5760:
[----:B------:R-:W-:Y:S05]  /*1dc00*/  BSYNC B0 ;  /* 0x0000000000007941 */ /* 0x000fea0003800000 */
.L_x_5759:
        /* <DEDUP_REMOVED lines=17> */
.L_x_5761:
        /* <DEDUP_REMOVED lines=14> */
.L_x_7389:


//--------------------- .text._ZN5flash24flash_fwd_splitkv_kernelI23Flash_fwd_kernel_traitsILi192ELi64ELi64ELi4ELb0ELb0EN7cutlass6half_tE19Flash_kernel_traitsILi192ELi64ELi64ELi4ES3_EELb0ELb1ELb1ELb0ELb0ELb0ELb0ELb1EEEvNS_16Flash_fwd_paramsE --------------------------
	.section	.text._ZN5flash24flash_fwd_splitkv_kernelI23Flash_fwd_kernel_traitsILi192ELi64ELi64ELi4ELb0ELb0EN7cutlass6half_tE19Flash_kernel_traitsILi192ELi64ELi64ELi4ES3_EELb0ELb1ELb1ELb0ELb0ELb0ELb0ELb1EEEvNS_16Flash_fwd_paramsE,"ax",@progbits
	.sectioninfo	@"SHI_REGISTERS=243"
	.align	128
        .global         _ZN5flash24flash_fwd_splitkv_kernelI23Flash_fwd_kernel_traitsILi192ELi64ELi64ELi4ELb0ELb0EN7cutlass6half_tE19Flash_kernel_traitsILi192ELi64ELi64ELi4ES3_EELb0ELb1ELb1ELb0ELb0ELb0ELb0ELb1EEEvNS_16Flash_fwd_paramsE
        .type           _ZN5flash24flash_fwd_splitkv_kernelI23Flash_fwd_kernel_traitsILi192ELi64ELi64ELi4ELb0ELb0EN7cutlass6half_tE19Flash_kernel_traitsILi192ELi64ELi64ELi4ES3_EELb0ELb1ELb1ELb0ELb0ELb0ELb0ELb1EEEvNS_16Flash_fwd_paramsE,@function
        .size           _ZN5flash24flash_fwd_splitkv_kernelI23Flash_fwd_kernel_traitsILi192ELi64ELi64ELi4ELb0ELb0EN7cutlass6half_tE19Flash_kernel_traitsILi192ELi64ELi64ELi4ES3_EELb0ELb1ELb1ELb0ELb0ELb0ELb0ELb1EEEvNS_16Flash_fwd_paramsE,(.L_x_7390 - _ZN5flash24flash_fwd_splitkv_kernelI23Flash_fwd_kernel_traitsILi192ELi64ELi64ELi4ELb0ELb0EN7cutlass6half_tE19Flash_kernel_traitsILi192ELi64ELi64ELi4ES3_EELb0ELb1ELb1ELb0ELb0ELb0ELb0ELb1EEEvNS_16Flash_fwd_paramsE)
        .other          _ZN5flash24flash_fwd_splitkv_kernelI23Flash_fwd_kernel_traitsILi192ELi64ELi64ELi4ELb0ELb0EN7cutlass6half_tE19Flash_kernel_traitsILi192ELi64ELi64ELi4ES3_EELb0ELb1ELb1ELb0ELb0ELb0ELb0ELb1EEEvNS_16Flash_fwd_paramsE,@"STO_CUDA_ENTRY STV_DEFAULT"
_ZN5flash24flash_fwd_splitkv_kernelI23Flash_fwd_kernel_traitsILi192ELi64ELi64ELi4ELb0ELb0EN7cutlass6half_tE19Flash_kernel_traitsILi192ELi64ELi64ELi4ES3_EELb0ELb1ELb1ELb0ELb0ELb0ELb0ELb1EEEvNS_16Flash_fwd_paramsE:
.text._ZN5flash24flash_fwd_splitkv_kernelI23Flash_fwd_kernel_traitsILi192ELi64ELi64ELi4ELb0ELb0EN7cutlass6half_tE19Flash_kernel_traitsILi192ELi64ELi64ELi4ES3_EELb0ELb1ELb1ELb0ELb0ELb0ELb0ELb1EEEvNS_16Flash_fwd_paramsE:
        /* <DEDUP_REMOVED lines=36> */
.L_x_5762:
[----:B-1-34-:R-:W-:Y:S02]  /*0240*/  MOV R71, c[0x0][0x218] ;  /* 0x0000860000477a02 */ /* 0x01afe40000000f00 */
.L_x_5763:
        /* <DEDUP_REMOVED lines=48> */
[----:B------:R-:W-:Y:S02]  /*0550*/  @!P0 IMAD R2, R72, c[0x0][0x1e0], RZ ;  /* 0x0000780048028a24 */ /* 0x000fe400078e02ff */
[----:B------:R-:W-:Y:S02]  /*0560*/  IMAD.SHL.U32 R4, R139, 0x8, RZ ;  /* 0x000000088b047824 */ /* 0x000fe400078e00ff */
[----:B------:R-:W-:-:S03]  /*0570*/  @!P0 IMAD.WIDE.U32 R12, R3, c[0x0][0x1e0], RZ ;  /* 0x00007800030c8a25 */ /* 0x000fc600078e00ff */
[----:B------:R-:W-:Y:S01]  /*0580*/  SHF.R.S32.HI R5, RZ, 0x1f, R4 ;  /* 0x0000001fff057819 */ /* 0x000fe20000011404 */
[----:B------:R-:W-:Y:S01]  /*0590*/  @P0 IMAD.WIDE.U32 R8, R197, c[0x0][0x1e8], RZ ;  /* 0x00007a00c5080a25 */ /* 0x000fe200078e00ff */
[----:B------:R-:W-:Y:S02]  /*05a0*/  @!P0 MOV R8, R12 ;  /* 0x0000000c00088202 */ /* 0x000fe40000000f00 */
[----:B------:R-:W-:Y:S01]  /*05b0*/  IADD3 R6, R4, 0x80, RZ ;  /* 0x0000008004067810 */ /* 0x000fe20007ffe0ff */
[----:B------:R-:W-:Y:S02]  /*05c0*/  @!P0 IMAD R2, R3, c[0x0][0x1e4], R2 ;  /* 0x0000790003028a24 */ /* 0x000fe400078e0202 */
[----:B------:R-:W-:Y:S02]  /*05d0*/  IMAD R0, R0, c[0x0][0x1e8], RZ ;  /* 0x00007a0000007a24 */ /* 0x000fe400078e02ff */
[----:B------:R-:W-:-:S04]  /*05e0*/  IMAD.WIDE.U32 R10, R65, c[0x0][0x1e8], R4 ;  /* 0x00007a00410a7a25 */ /* 0x000fc800078e0004 */
[----:B------:R-:W-:Y:S02]  /*05f0*/  @P0 IMAD R197, R197, c[0x0][0x1ec], R9 ;  /* 0x00007b00c5c50a24 */ /* 0x000fe400078e0209 */
[----:B------:R-:W-:Y:S01]  /*0600*/  @!P0 IMAD.IADD R197, R13, 0x1, R2 ;  /* 0x000000010dc58824 */ /* 0x000fe200078e0202 */
[----:B------:R-:W-:Y:S01]  /*0610*/  IADD3 R8, P0, R8, R10, RZ ;  /* 0x0000000a08087210 */ /* 0x000fe20007f1e0ff */
[----:B------:R-:W-:Y:S02]  /*0620*/  IMAD R0, R65, c[0x0][0x1ec], R0 ;  /* 0x00007b0041007a24 */ /* 0x000fe400078e0200 */
        /* <DEDUP_REMOVED lines=8> */
[----:B------:R-:W-:Y:S01]  /*06b0*/  IMAD R0, R0, c[0x0][0x214], R65 ;  /* 0x0000850000007a24 */ /* 0x000fe200078e0241 */
        /* <DEDUP_REMOVED lines=15> */
.L_x_5766:
[----:B------:R-:W-:Y:S05]  /*07b0*/  BSYNC B0 ;  /* 0x0000000000007941 */ /* 0x000fea0003800000 */
.L_x_5765:
        /* <DEDUP_REMOVED lines=20> */
.L_x_5768:
[----:B------:R-:W-:Y:S05]  /*0900*/  BSYNC B0 ;  /* 0x0000000000007941 */ /* 0x000fea0003800000 */
.L_x_5767:
        /* <DEDUP_REMOVED lines=20> */
.L_x_5770:
[----:B------:R-:W-:Y:S05]  /*0a50*/  BSYNC B0 ;  /* 0x0000000000007941 */ /* 0x000fea0003800000 */
.L_x_5769:
        /* <DEDUP_REMOVED lines=19> */
.L_x_5772:
[----:B------:R-:W-:Y:S05]  /*0b90*/  BSYNC B0 ;  /* 0x0000000000007941 */ /* 0x000fea0003800000 */
.L_x_5771:
        /* <DEDUP_REMOVED lines=19> */
.L_x_5764:
        /* <DEDUP_REMOVED lines=45> */
[----:B------:R-:W-:Y:S01]  /*0fa0*/  IMAD.MOV R7, RZ, RZ, -R7 ;  /* 0x000000ffff077224 */ /* 0x000fe200078e0a07 */
[----:B------:R-:W-:Y:S02]  /*0fb0*/  IABS R3, R164 ;  /* 0x000000a400037213 */ /* 0x000fe40000000000 */
[----:B------:R-:W1:Y:S08]  /*0fc0*/  I2F.RP R6, R5 ;  /* 0x0000000500067306 */ /* 0x000e700000209400 */
[----:B-1----:R-:W1:Y:S02]  /*0fd0*/  MUFU.RCP R8, R6 ;  /* 0x0000000600087308 */ /* 0x002e640000001000 */
[----:B-1----:R-:W-:-:S06]  /*0fe0*/  IADD3 R8, R8, 0xffffffe, RZ ;  /* 0x0ffffffe08087810 */ /* 0x002fcc0007ffe0ff */
[----:B------:R-:W1:Y:S02]  /*0ff0*/  F2I.FTZ.U32.TRUNC.NTZ R9, R8 ;  /* 0x0000000800097305 */ /* 0x000e64000021f000 */
[----:B-1----:R-:W-:Y:S01]  /*1000*/  IMAD.MOV R2, RZ, RZ, -R9 ;  /* 0x000000ffff027224 */ /* 0x002fe200078e0a09 */
[----:B------:R-:W-:-:S03]  /*1010*/  MOV R8, RZ ;  /* 0x000000ff00087202 */ /* 0x000fc60000000f00 */
[----:B------:R-:W-:-:S04]  /*1020*/  IMAD R4, R2, R5, RZ ;  /* 0x0000000502047224 */ /* 0x000fc800078e02ff */
[----:B------:R-:W-:-:S04]  /*1030*/  IMAD.HI.U32 R4, R9, R4, R8 ;  /* 0x0000000409047227 */ /* 0x000fc800078e0008 */
[----:B------:R-:W-:Y:S02]  /*1040*/  IMAD R9, R7, c[0x0][0x2d0], R120 ;  /* 0x0000b40007097a24 */ /* 0x000fe400078e0278 */
[----:B------:R-:W-:-:S03]  /*1050*/  IMAD.HI.U32 R4, R4, R3, RZ ;  /* 0x0000000304047227 */ /* 0x000fc600078e00ff */
[----:B------:R-:W-:Y:S01]  /*1060*/  SHF.R.S32.HI R133, RZ, 0x1f, R9 ;  /* 0x0000001fff857819 */ /* 0x000fe20000011409 */
[----:B------:R-:W-:-:S04]  /*1070*/  IMAD.MOV R2, RZ, RZ, -R4 ;  /* 0x000000ffff027224 */ /* 0x000fc800078e0a04 */
[----:B------:R-:W-:-:S05]  /*1080*/  IMAD R2, R5, R2, R3 ;  /* 0x0000000205027224 */ /* 0x000fca00078e0203 */
[----:B------:R-:W-:-:S13]  /*1090*/  ISETP.GT.U32.AND P0, PT, R5, R2, PT ;  /* 0x000000020500720c */ /* 0x000fda0003f04070 */
        /* <DEDUP_REMOVED lines=28> */
.L_x_5773:
        /* <DEDUP_REMOVED lines=16> */
.L_x_5775:
[----:B------:R-:W-:Y:S02]  /*1360*/  IABS R8, c[0x0][0x1c8] ;  /* 0x0000720000087a13 */ /* 0x000fe40000000000 */
[----:B------:R-:W-:Y:S02]  /*1370*/  IABS R5, R164 ;  /* 0x000000a400057213 */ /* 0x000fe40000000000 */
[----:B------:R-:W1:Y:S01]  /*1380*/  I2F.RP R9, R8 ;  /* 0x0000000800097306 */ /* 0x000e620000209400 */
[----:B------:R-:W-:Y:S02]  /*1390*/  LEA R120, R134, 0xffffffc0, 0x6 ;  /* 0xffffffc086787811 */ /* 0x000fe400078e30ff */
[----:B------:R-:W-:Y:S02]  /*13a0*/  @P4 IADD3 R17, R0, R17, RZ ;  /* 0x0000001100114210 */ /* 0x000fe40007ffe0ff */
[----:B------:R-:W-:Y:S01]  /*13b0*/  SHF.R.S32.HI R133, RZ, 0x1f, R120 ;  /* 0x0000001fff857819 */ /* 0x000fe20000011478 */
[----:B------:R-:W-:-:S04]  /*13c0*/  IMAD.WIDE.U32 R6, R120, c[0x0][0x198], R6 ;  /* 0x0000660078067a25 */ /* 0x000fc800078e0006 */
[----:B------:R-:W-:-:S04]  /*13d0*/  @P4 IMAD.WIDE.U32 R20, R17, c[0x0][0x1a0], RZ ;  /* 0x0000680011144a25 */ /* 0x000fc800078e00ff */
[----:B------:R-:W-:Y:S01]  /*13e0*/  @P4 IMAD R17, R17, c[0x0][0x1a4], R21 ;  /* 0x0000690011114a24 */ /* 0x000fe200078e0215 */
[----:B-1----:R-:W1:Y:S02]  /*13f0*/  MUFU.RCP R10, R9 ;  /* 0x00000009000a7308 */ /* 0x002e640000001000 */
[----:B-1----:R-:W-:Y:S01]  /*1400*/  IADD3 R10, R10, 0xffffffe, RZ ;  /* 0x0ffffffe0a0a7810 */ /* 0x002fe20007ffe0ff */
[----:B------:R-:W-:-:S05]  /*1410*/  IMAD.MOV.U32 R9, RZ, RZ, R120 ;  /* 0x000000ffff097224 */ /* 0x000fca00078e0078 */
[----:B------:R-:W1:Y:S02]  /*1420*/  F2I.FTZ.U32.TRUNC.NTZ R11, R10 ;  /* 0x0000000a000b7305 */ /* 0x000e64000021f000 */
[----:B-1----:R-:W-:Y:S01]  /*1430*/  IMAD.MOV R2, RZ, RZ, -R11 ;  /* 0x000000ffff027224 */ /* 0x002fe200078e0a0b */
[----:B------:R-:W-:-:S03]  /*1440*/  MOV R10, RZ ;  /* 0x000000ff000a7202 */ /* 0x000fc60000000f00 */
[----:B------:R-:W-:-:S04]  /*1450*/  IMAD R4, R2, R8, RZ ;  /* 0x0000000802047224 */ /* 0x000fc800078e02ff */
        /* <DEDUP_REMOVED lines=11> */
[----:B------:R-:W-:-:S03]  /*1510*/  ISETP.NE.AND P0, PT, RZ, c[0x0][0x1c8], PT ;  /* 0x00007200ff007a0c */ /* 0x000fc60003f05270 */
[----:B------:R-:W-:-:S04]  /*1520*/  IMAD R5, R120, c[0x0][0x19c], R5 ;  /* 0x0000670078057a24 */ /* 0x000fc800078e0205 */
[----:B------:R-:W-:-:S04]  /*1530*/  IMAD.IADD R7, R7, 0x1, R5 ;  /* 0x0000000107077824 */ /* 0x000fc800078e0205 */
        /* <DEDUP_REMOVED lines=19> */
.L_x_5774:
        /* <DEDUP_REMOVED lines=16> */
[----:B------:R-:W-:Y:S01]  /*1770*/  SHF.R.S32.HI R163, RZ, 0x1f, R162 ;  /* 0x0000001fffa37819 */ /* 0x000fe200000114a2 */
[----:B------:R-:W-:Y:S01]  /*1780*/  @P0 IMAD.WIDE.U32 R22, R197, c[0x0][0x190], RZ ;  /* 0x00006400c5160a25 */ /* 0x000fe200078e00ff */
[----:B------:R-:W-:Y:S02]  /*1790*/  LEA.HI R70, R70, R71, RZ, 0x6 ;  /* 0x0000004746467211 */ /* 0x000fe400078f30ff */
[----:B------:R-:W-:Y:S01]  /*17a0*/  SHF.R.S32.HI R155, RZ, 0x1, R154 ;  /* 0x00000001ff9b7819 */ /* 0x000fe2000001149a */
[----:B------:R-:W-:Y:S01]  /*17b0*/  IMAD.IADD R62, R139, 0x1, -R62 ;  /* 0x000000018b3e7824 */ /* 0x000fe200078e0a3e */
[----:B------:R-:W-:Y:S01]  /*17c0*/  SHF.R.S32.HI R70, RZ, 0x6, R70 ;  /* 0x00000006ff467819 */ /* 0x000fe20000011446 */
[----:B------:R-:W-:Y:S01]  /*17d0*/  IMAD.SHL.U32 R13, R162, 0x40, RZ ;  /* 0x00000040a20d7824 */ /* 0x000fe200078e00ff */
[----:B------:R-:W-:Y:S01]  /*17e0*/  SHF.R.S32.HI R165, RZ, 0x1f, R164 ;  /* 0x0000001fffa57819 */ /* 0x000fe200000114a4 */
[----:B------:R-:W-:Y:S01]  /*17f0*/  @!P0 IMAD.WIDE.U32 R10, R73, c[0x0][0x178], RZ ;  /* 0x00005e00490a8a25 */ /* 0x000fe200078e00ff */
[----:B------:R-:W-:-:S02]  /*1800*/  IMNMX R70, R195, R70, !PT ;  /* 0x00000046c3467217 */ /* 0x000fc40007800200 */
[----:B------:R-:W-:Y:S01]  /*1810*/  LOP3.LUT R13, R13, 0x1c0, RZ, 0xc0, !PT ;  /* 0x000001c00d0d7812 */ /* 0x000fe200078ec0ff */
[----:B------:R-:W-:Y:S01]  /*1820*/  @!P0 IMAD R0, R73, c[0x0][0x17c], R0 ;  /* 0x00005f0049008a24 */ /* 0x000fe200078e0200 */
[C---:B------:R-:W-:Y:S01]  /*1830*/  SHF.L.U32 R151, R62.reuse, 0x2, RZ ;  /* 0x000000023e977819 */ /* 0x040fe200000006ff */
[----:B------:R-:W-:Y:S01]  /*1840*/  @P0 IMAD R7, R197, c[0x0][0x194], R23 ;  /* 0x00006500c5070a24 */ /* 0x000fe200078e0217 */
[----:B------:R-:W-:Y:S01]  /*1850*/  SHF.R.U32.HI R158, RZ, 0x3, R13 ;  /* 0x00000003ff9e7819 */ /* 0x000fe2000001160d */
[----:B------:R-:W-:Y:S02]  /*1860*/  IMAD.SHL.U32 R12, R62, 0x8, RZ ;  /* 0x000000083e0c7824 */ /* 0x000fe400078e00ff */
[----:B------:R-:W-:Y:S01]  /*1870*/  @!P0 IMAD.IADD R7, R11, 0x1, R0 ;  /* 0x000000010b078824 */ /* 0x000fe200078e0200 */
[C---:B------:R-:W-:Y:S01]  /*1880*/  LOP3.LUT R0, R64.reuse, 0xfffffff0, RZ, 0xc0, !PT ;  /* 0xfffffff040007812 */ /* 0x040fe200078ec0ff */
[----:B------:R-:W-:Y:S01]  /*1890*/  @!P0 IMAD.MOV.U32 R22, RZ, RZ, R10 ;  /* 0x000000ffff168224 */ /* 0x000fe200078e000a */
[----:B------:R-:W-:Y:S01]  /*18a0*/  LOP3.LUT R19, R13, 0x38, R12, 0xf8, !PT ;  /* 0x000000380d137812 */ /* 0x000fe200078ef80c */
[----:B------:R-:W-:Y:S01]  /*18b0*/  IMAD.WIDE R24, R25, 0x40, R162 ;  /* 0x0000004019187825 */ /* 0x000fe200078e02a2 */
[----:B------:R-:W-:-:S02]  /*18c0*/  LEA.HI R64, R64, R3, RZ, 0x1 ;  /* 0x0000000340407211 */ /* 0x000fc400078f08ff */
[C---:B------:R-:W-:Y:S01]  /*18d0*/  IADD3 R22, P0, R12.reuse, R22, RZ ;  /* 0x000000160c167210 */ /* 0x040fe20007f1e0ff */
[----:B------:R-:W-:Y:S01]  /*18e0*/  IMAD.IADD R11, R139, 0x1, -R0 ;  /* 0x000000018b0b7824 */ /* 0x000fe200078e0a00 */
[----:B------:R-:W-:Y:S01]  /*18f0*/  SHF.R.S32.HI R13, RZ, 0x1f, R12 ;  /* 0x0000001fff0d7819 */ /* 0x000fe2000001140c */
[----:B------:R-:W-:Y:S01]  /*1900*/  IMAD R166, R25, c[0x0][0x190], RZ ;  /* 0x0000640019a67a24 */ /* 0x000fe200078e02ff */
[----:B------:R-:W-:Y:S01]  /*1910*/  IADD3 R10, R12, 0x40, RZ ;  /* 0x000000400c0a7810 */ /* 0x000fe20007ffe0ff */
[----:B------:R-:W-:Y:S01]  /*1920*/  IMAD R152, R162, R155, R151 ;  /* 0x0000009ba2987224 */ /* 0x000fe200078e0297 */
[----:B------:R-:W-:Y:S01]  /*1930*/  LOP3.LUT R64, R64, 0xfffffffe, RZ, 0xc0, !PT ;  /* 0xfffffffe40407812 */ /* 0x000fe200078ec0ff */
[----:B------:R-:W-:Y:S01]  /*1940*/  IMAD.X R23, R13, 0x1, R7, P0 ;  /* 0x000000010d177824 */ /* 0x000fe200000e0607 */
[----:B------:R-:W-:Y:S01]  /*1950*/  SHF.R.S32.HI R0, RZ, 0x1f, R11 ;  /* 0x0000001fff007819 */ /* 0x000fe2000001140b */
[----:B------:R-:W-:Y:S01]  /*1960*/  IMAD R166, R24, c[0x0][0x194], R166 ;  /* 0x0000650018a67a24 */ /* 0x000fe200078e02a6 */
[----:B------:R-:W-:Y:S01]  /*1970*/  ISETP.GE.AND P0, PT, R10, c[0x0][0x220], PT ;  /* 0x000088000a007a0c */ /* 0x000fe20003f06270 */
[----:B------:R-:W-:Y:S01]  /*1980*/  IMAD.IADD R64, R3, 0x1, -R64 ;  /* 0x0000000103407824 */ /* 0x000fe200078e0a40 */
[----:B------:R-:W-:Y:S01]  /*1990*/  LEA.HI R3, R0, R11, RZ, 0x3 ;  /* 0x0000000b00037211 */ /* 0x000fe200078f18ff */
[----:B------:R-:W-:Y:S01]  /*19a0*/  IMAD.WIDE.U32 R22, R24, c[0x0][0x190], R22 ;  /* 0x0000640018167a25 */ /* 0x000fe200078e0016 */
[----:B------:R-:W-:-:S02]  /*19b0*/  SEL R7, RZ, 0xffffffff, P0 ;  /* 0xffffffffff077807 */ /* 0x000fc40000000000 */
[C---:B------:R-:W-:Y:S01]  /*19c0*/  IADD3 R20, P0, R12.reuse, R20, RZ ;  /* 0x000000140c147210 */ /* 0x040fe20007f1e0ff */
[----:B------:R-:W-:Y:S01]  /*19d0*/  IMAD.IADD R167, R23, 0x1, R166 ;  /* 0x0000000117a77824 */ /* 0x000fe200078e02a6 */
[----:B------:R-:W-:Y:S01]  /*19e0*/  LOP3.LUT R46, R3, 0xfffffff8, RZ, 0xc0, !PT ;  /* 0xfffffff8032e7812 */ /* 0x000fe200078ec0ff */
[----:B------:R-:W-:Y:S01]  /*19f0*/  IMAD.SHL.U32 R7, R7, 0x2, RZ ;  /* 0x0000000207077824 */ /* 0x000fe200078e00ff */
[----:B------:R-:W-:Y:S01]  /*1a00*/  ISETP.GE.AND P1, PT, R12, c[0x0][0x220], PT ;  /* 0x000088000c007a0c */ /* 0x000fe20003f26270 */
[----:B------:R-:W-:Y:S01]  /*1a10*/  IMAD.X R21, R13, 0x1, R17, P0 ;  /* 0x000000010d157824 */ /* 0x000fe200000e0611 */
[----:B------:R-:W-:Y:S01]  /*1a20*/  IADD3 R136, P0, R162, R9, RZ ;  /* 0x00000009a2887210 */ /* 0x000fe20007f1e0ff */
[----:B------:R-:W-:Y:S01]  /*1a30*/  IMAD.IADD R46, R11, 0x1, -R46 ;  /* 0x000000010b2e7824 */ /* 0x000fe200078e0a2e */
[----:B------:R-:W-:Y:S01]  /*1a40*/  IADD3 R9, R12, 0x80, RZ ;  /* 0x000000800c097810 */ /* 0x000fe20007ffe0ff */
[----:B------:R-:W-:Y:S01]  /*1a50*/  IMAD R11, R2, c[0x0][0x1b8], RZ ;  /* 0x00006e00020b7a24 */ /* 0x000fe200078e02ff */
[----:B------:R-:W-:Y:S01]  /*1a60*/  SEL R0, RZ, 0x1, P1 ;  /* 0x00000001ff007807 */ /* 0x000fe20000800000 */
[----:B------:R-:W-:Y:S01]  /*1a70*/  IMAD.X R133, R163, 0x1, R133, P0 ;  /* 0x00000001a3857824 */ /* 0x000fe200000e0685 */
[----:B------:R-:W-:Y:S01]  /*1a80*/  ISETP.GE.AND P0, PT, R9, c[0x0][0x220], PT ;  /* 0x0000880009007a0c */ /* 0x000fe20003f06270 */
[----:B------:R-:W-:Y:S01]  /*1a90*/  IMAD R16, R4, c[0x0][0x1bc], R11 ;  /* 0x00006f0004107a24 */ /* 0x000fe200078e020b */
[----:B------:R-:W-:Y:S01]  /*1aa0*/  LOP3.LUT P2, RZ, R46, 0x4, RZ, 0xc0, !PT ;  /* 0x000000042eff7812 */ /* 0x000fe2000784c0ff */
[----:B------:R-:W-:Y:S01]  /*1ab0*/  IMAD.SHL.U32 R11, R64, 0x8, RZ ;  /* 0x00000008400b7824 */ /* 0x000fe200078e00ff */
[C---:B------:R-:W-:Y:S01]  /*1ac0*/  LOP3.LUT P1, RZ, R46.reuse, 0x2, RZ, 0xc0, !PT ;  /* 0x000000022eff7812 */ /* 0x040fe2000782c0ff */
[----:B------:R-:W-:Y:S01]  /*1ad0*/  IMAD.SHL.U32 R46, R46, 0x40, RZ ;  /* 0x000000402e2e7824 */ /* 0x000fe200078e00ff */
[----:B------:R-:W-:Y:S01]  /*1ae0*/  LOP3.LUT R158, R19, R158, RZ, 0x3c, !PT ;  /* 0x0000009e139e7212 */ /* 0x000fe200078e3cff */
[----:B------:R-:W-:Y:S01]  /*1af0*/  IMAD.SHL.U32 R3, R3, 0x40, RZ ;  /* 0x0000004003037824 */ /* 0x000fe200078e00ff */
[----:B------:R-:W-:Y:S01]  /*1b00*/  LEA.HI R19, R8, R139, RZ, 0x6 ;  /* 0x0000008b08137211 */ /* 0x000fe200078f30ff */
[----:B------:R-:W-:Y:S01]  /*1b10*/  IMAD R133, R133, c[0x0][0x1a0], RZ ;  /* 0x0000680085857a24 */ /* 0x000fe200078e02ff */
[----:B------:R-:W-:Y:S01]  /*1b20*/  SEL R156, RZ, 0x4, P0 ;  /* 0x00000004ff9c7807 */ /* 0x000fe20000000000 */
[----:B------:R-:W-:Y:S01]  /*1b30*/  IMAD.MOV.U32 R166, RZ, RZ, R22 ;  /* 0x000000ffffa67224 */ /* 0x000fe200078e0016 */
[----:B------:R-:W-:Y:S01]  /*1b40*/  IADD3 R160, P0, R12, R6, RZ ;  /* 0x000000060ca07210 */ /* 0x000fe20007f1e0ff */
[----:B------:R-:W-:Y:S01]  /*1b50*/  IMAD R169, R165, c[0x0][0x1a8], RZ ;  /* 0x00006a00a5a97a24 */ /* 0x000fe200078e02ff */
[----:B------:R-:W-:Y:S01]  /*1b60*/  SHF.L.U32 R19, R19, 0x3, RZ ;  /* 0x0000000313137819 */ /* 0x000fe200000006ff */
[----:B------:R-:W-:Y:S01]  /*1b70*/  IMAD R159, R163, c[0x0][0x198], RZ ;  /* 0x00006600a39f7a24 */ /* 0x000fe200078e02ff */
[----:B------:R-:W-:Y:S01]  /*1b80*/  LOP3.LUT R46, R46, 0x1c0, RZ, 0xc0, !PT ;  /* 0x000001c02e2e7812 */ /* 0x000fe200078ec0ff */
[----:B------:R-:W-:Y:S01]  /*1b90*/  IMAD.X R161, R13, 0x1, R5, P0 ;  /* 0x000000010da17824 */ /* 0x000fe200000e0605 */
[----:B------:R-:W-:Y:S01]  /*1ba0*/  LOP3.LUT R158, R158, 0xfffffe00, R19, 0xf8, !PT ;  /* 0xfffffe009e9e7812 */ /* 0x000fe200078ef813 */
[----:B------:R-:W-:Y:S01]  /*1bb0*/  IMAD.WIDE.U32 R18, R4, c[0x0][0x1b8], R20 ;  /* 0x00006e0004127a25 */ /* 0x000fe200078e0014 */
[----:B------:R-:W-:-:S02]  /*1bc0*/  LOP3.LUT R11, R46, 0x8, R11, 0xf8, !PT ;  /* 0x000000082e0b7812 */ /* 0x000fc400078ef80b */
[----:B------:R-:W-:Y:S01]  /*1bd0*/  ISETP.GT.AND P0, PT, R134, R70, PT ;  /* 0x000000468600720c */ /* 0x000fe20003f04270 */
[----:B------:R-:W-:Y:S01]  /*1be0*/  IMAD.IADD R17, R19, 0x1, R16 ;  /* 0x0000000113117824 */ /* 0x000fe200078e0210 */
[----:B------:R-:W-:Y:S01]  /*1bf0*/  SHF.R.U32.HI R46, RZ, 0x3, R46 ;  /* 0x00000003ff2e7819 */ /* 0x000fe2000001162e */
[----:B------:R-:W-:Y:S01]  /*1c00*/  IMAD R133, R136, c[0x0][0x1a4], R133 ;  /* 0x0000690088857a24 */ /* 0x000fe200078e0285 */
[----:B------:R-:W-:Y:S01]  /*1c10*/  LEA.HI R8, R8, R139, RZ, 0x5 ;  /* 0x0000008b08087211 */ /* 0x000fe200078f28ff */
[----:B------:R-:W-:Y:S01]  /*1c20*/  IMAD.MOV.U32 R174, RZ, RZ, c[0x0][0x198] ;  /* 0x00006600ffae7624 */ /* 0x000fe200078e00ff */
[----:B------:R-:W-:Y:S01]  /*1c30*/  LOP3.LUT R46, R11, R46, RZ, 0x3c, !PT ;  /* 0x0000002e0b2e7212 */ /* 0x000fe200078e3cff */
[----:B------:R-:W-:Y:S01]  /*1c40*/  IMAD.IADD R151, R151, 0x1, R152 ;  /* 0x0000000197977824 */ /* 0x000fe200078e0298 */
[----:B------:R-:W-:Y:S01]  /*1c50*/  MOV R16, R18 ;  /* 0x0000001200107202 */ /* 0x000fe20000000f00 */
[----:B------:R-:W-:Y:S01]  /*1c60*/  IMAD R169, R164, c[0x0][0x1ac], R169 ;  /* 0x00006b00a4a97a24 */ /* 0x000fe200078e02a9 */
[----:B------:R-:W-:Y:S01]  /*1c70*/  LOP3.LUT R7, R7, 0x2, R0, 0xe2, !PT ;  /* 0x0000000207077812 */ /* 0x000fe200078ee200 */
[----:B------:R-:W-:Y:S01]  /*1c80*/  IMAD.MOV.U32 R0, RZ, RZ, c[0x0][0x1a0] ;  /* 0x00006800ff007624 */ /* 0x000fe200078e00ff */
[----:B------:R-:W-:Y:S01]  /*1c90*/  LOP3.LUT R46, R46, 0xfffffe00, R3, 0xf8, !PT ;  /* 0xfffffe002e2e7812 */ /* 0x000fe200078ef803 */
[----:B------:R-:W-:Y:S01]  /*1ca0*/  IMAD.MOV.U32 R3, RZ, RZ, 0x20 ;  /* 0x00000020ff037424 */ /* 0x000fe200078e00ff */
[----:B------:R-:W-:Y:S01]  /*1cb0*/  SHF.R.S32.HI R63, RZ, 0x5, R8 ;  /* 0x00000005ff3f7819 */ /* 0x000fe20000011408 */
[----:B------:R-:W-:Y:S01]  /*1cc0*/  IMAD.WIDE.U32 R136, R136, c[0x0][0x1a0], R16 ;  /* 0x0000680088887a25 */ /* 0x000fe200078e0010 */
[----:B------:R-:W-:-:S02]  /*1cd0*/  LOP3.LUT R8, R8, 0xffffffe0, RZ, 0xc0, !PT ;  /* 0xffffffe008087812 */ /* 0x000fc400078ec0ff */
[----:B------:R-:W-:Y:S01]  /*1ce0*/  LOP3.LUT R156, R7, R156, RZ, 0xfc, !PT ;  /* 0x0000009c079c7212 */ /* 0x000fe200078efcff */
[----:B------:R-:W-:Y:S01]  /*1cf0*/  IMAD R159, R162, c[0x0][0x19c], R159 ;  /* 0x00006700a29f7a24 */ /* 0x000fe200078e029f */
[-C--:B------:R-:W-:Y:S01]  /*1d00*/  SHF.L.U64.HI R60, R174, R103.reuse, c[0x0][0x19c] ;  /* 0x00006700ae3c7619 */ /* 0x080fe20000010267 */
[----:B------:R-:W-:Y:S01]  /*1d10*/  IMAD.WIDE.U32 R160, R162, c[0x0][0x198], R160 ;  /* 0x00006600a2a07a25 */ /* 0x000fe200078e00a0 */
[----:B------:R-:W-:Y:S02]  /*1d20*/  SHF.L.U64.HI R122, R0, R103, c[0x0][0x1a4] ;  /* 0x00006900007a7619 */ /* 0x000fe40000010267 */
[----:B------:R-:W-:Y:S01]  /*1d30*/  SHF.R.S32.HI R138, RZ, 0x1f, R152 ;  /* 0x0000001fff8a7819 */ /* 0x000fe20000011498 */
[----:B------:R-:W-:Y:S01]  /*1d40*/  IMAD.WIDE.U32 R166, R164, c[0x0][0x1a8], R166 ;  /* 0x00006a00a4a67a25 */ /* 0x000fe200078e00a6 */
[----:B------:R-:W-:Y:S02]  /*1d50*/  SHF.R.S32.HI R135, RZ, 0x1f, R151 ;  /* 0x0000001fff877819 */ /* 0x000fe40000011497 */
        /* <DEDUP_REMOVED lines=12> */
[----:B------:R-:W-:Y:S01]  /*1e20*/  IMAD R14, R72, c[0x0][0x280], RZ ;  /* 0x0000a000480e7a24 */ /* 0x000fe200078e02ff */
[----:B------:R-:W-:Y:S01]  /*1e30*/  SHF.R.S32.HI R11, RZ, 0x1f, R71 ;  /* 0x0000001fff0b7819 */ /* 0x000fe20000011447 */
[----:B------:R-:W-:Y:S01]  /*1e40*/  IMAD.WIDE.U32 R18, R73, c[0x0][0x280], R12 ;  /* 0x0000a00049127a25 */ /* 0x000fe200078e000c */
[----:B------:R-:W-:Y:S01]  /*1e50*/  IADD3 R8, P1, P0, R120, R162, -R71 ;  /* 0x000000a278087210 */ /* 0x000fe2000783e847 */
[----:B------:R-:W-:Y:S01]  /*1e60*/  UMOV UR8, 0x60 ;  /* 0x0000006000087882 */ /* 0x000fe20000000000 */
[----:B------:R-:W-:Y:S01]  /*1e70*/  IADD3 R84, P4, R61, 0x40, RZ ;  /* 0x000000403d547810 */ /* 0x000fe20007f9e0ff */
[----:B------:R-:W-:Y:S01]  /*1e80*/  IMAD R7, R73, c[0x0][0x284], R14 ;  /* 0x0000a10049077a24 */ /* 0x000fe200078e020e */
[----:B------:R-:W-:Y:S01]  /*1e90*/  IADD3.X R5, R5, R163, ~R11, P1, P0 ;  /* 0x000000a305057210 */ /* 0x000fe20000fe0c0b */
[----:B------:R-:W-:Y:S01]  /*1ea0*/  IMAD R6, R72, c[0x0][0x278], RZ ;  /* 0x00009e0048067a24 */ /* 0x000fe200078e02ff */
[----:B------:R-:W-:Y:S01]  /*1eb0*/  IADD3 R92, P2, R61, 0x80, RZ ;  /* 0x000000803d5c7810 */ /* 0x000fe20007f5e0ff */
[----:B------:R-:W-:Y:S01]  /*1ec0*/  IMAD.IADD R19, R19, 0x1, R7 ;  /* 0x0000000113137824 */ /* 0x000fe200078e0207 */
[----:B------:R-:W-:Y:S01]  /*1ed0*/  IADD3 R145, R153, 0x40, RZ ;  /* 0x0000004099917810 */ /* 0x000fe20007ffe0ff */
[----:B------:R-:W-:Y:S01]  /*1ee0*/  IMAD R7, R5, c[0x0][0x290], RZ ;  /* 0x0000a40005077a24 */ /* 0x000fe200078e02ff */
[----:B------:R-:W-:Y:S01]  /*1ef0*/  IADD3 R144, R153, 0x80, RZ ;  /* 0x0000008099907810 */ /* 0x000fe20007ffe0ff */
[C---:B------:R-:W-:Y:S01]  /*1f00*/  IMAD.WIDE.U32 R16, R73.reuse, c[0x0][0x278], R12 ;  /* 0x00009e0049107a25 */ /* 0x040fe200078e000c */
[----:B------:R-:W-:Y:S01]  /*1f10*/  ULDC.64 UR4, c[0x0][0x1a0] ;  /* 0x0000680000047ab9 */ /* 0x000fe20000000a00 */
[----:B------:R-:W-:Y:S01]  /*1f20*/  LOP3.LUT R147, R156, 0xffff, RZ, 0xc0, !PT ;  /* 0x0000ffff9c937812 */ /* 0x000fe200078ec0ff */
[----:B------:R-:W-:Y:S01]  /*1f30*/  UIMAD UR9, UR8, UR5, URZ ;  /* 0x00000005080972a4 */ /* 0x000fe2000f8e023f */
[----:B------:R-:W-:Y:S01]  /*1f40*/  IMAD R6, R73, c[0x0][0x27c], R6 ;  /* 0x00009f0049067a24 */ /* 0x000fe200078e0206 */
[----:B------:R-:W-:Y:S01]  /*1f50*/  UIMAD.WIDE.U32 UR10, UR8, UR4, URZ ;  /* 0x00000004080a72a5 */ /* 0x000fe2000f8e003f */
[C---:B------:R-:W-:Y:S01]  /*1f60*/  IMAD R7, R8.reuse, c[0x0][0x294], R7 ;  /* 0x0000a50008077a24 */ /* 0x040fe200078e0207 */
[----:B------:R-:W-:Y:S01]  /*1f70*/  ULDC UR5, c[0x0][0x294] ;  /* 0x0000a50000057ab9 */ /* 0x000fe20000000800 */
[----:B------:R-:W-:Y:S01]  /*1f80*/  IMAD.WIDE.U32 R20, R8, c[0x0][0x290], R18 ;  /* 0x0000a40008147a25 */ /* 0x000fe200078e0012 */
[----:B------:R-:W-:Y:S01]  /*1f90*/  UIMAD UR5, UR8, UR5, URZ ;  /* 0x00000005080572a4 */ /* 0x000fe2000f8e023f */
[----:B------:R-:W-:Y:S01]  /*1fa0*/  LOP3.LUT R150, R147, 0x1, RZ, 0xc0, !PT ;  /* 0x0000000193967812 */ /* 0x000fe200078ec0ff */
[----:B------:R-:W-:Y:S01]  /*1fb0*/  ULDC UR4, c[0x0][0x230] ;  /* 0x00008c0000047ab9 */ /* 0x000fe20000000800 */
        /* <DEDUP_REMOVED lines=14> */
[----:B------:R-:W-:Y:S01]  /*20a0*/  UIADD3 UR9, UR11, UR9, URZ ;  /* 0x000000090b097290 */ /* 0x000fe2000fffe03f */
[----:B------:R-:W-:Y:S01]  /*20b0*/  SHF.R.S32.HI R128, RZ, 0x1f, R144 ;  /* 0x0000001fff807819 */ /* 0x000fe20000011490 */
[----:B------:R-:W-:Y:S01]  /*20c0*/  IMAD R5, R8, c[0x0][0x28c], R5 ;  /* 0x0000a30008057a24 */ /* 0x000fe200078e0205 */
[----:B------:R-:W-:Y:S01]  /*20d0*/  LEA R114, P1, R6, c[0x0][0x270], 0x1 ;  /* 0x00009c0006727a11 */ /* 0x000fe200078208ff */
[----:B------:R-:W-:Y:S01]  /*20e0*/  IMAD.WIDE.U32 R18, R8, c[0x0][0x288], R16 ;  /* 0x0000a20008127a25 */ /* 0x000fe200078e0010 */
[----:B------:R-:W-:-:S03]  /*20f0*/  ULDC.U8 UR8, c[0x0][0x313] ;  /* 0x0000c4c000087ab9 */ /* 0x000fc60000000000 */
        /* <DEDUP_REMOVED lines=93> */
.L_x_5869:
        /* <DEDUP_REMOVED lines=18> */
.L_x_5778:
[----:B------:R-:W-:Y:S05]  /*27f0*/  BSYNC B0 ;  /* 0x0000000000007941 */ /* 0x000fea0003800000 */
.L_x_5777:
        /* <DEDUP_REMOVED lines=18> */
.L_x_5780:
[----:B------:R-:W-:Y:S05]  /*2920*/  BSYNC B0 ;  /* 0x0000000000007941 */ /* 0x000fea0003800000 */
.L_x_5779:
        /* <DEDUP_REMOVED lines=18> */
.L_x_5782:
[----:B------:R-:W-:Y:S05]  /*2a50*/  BSYNC B0 ;  /* 0x0000000000007941 */ /* 0x000fea0003800000 */
.L_x_5781:
        /* <DEDUP_REMOVED lines=18> */
.L_x_5784:
[----:B------:R-:W-:Y:S05]  /*2b80*/  BSYNC B0 ;  /* 0x0000000000007941 */ /* 0x000fea0003800000 */
.L_x_5783:
        /* <DEDUP_REMOVED lines=65> */
.L_x_5790:
[----:B------:R-:W-:Y:S05]  /*2fa0*/  BSYNC B0 ;  /* 0x0000000000007941 */ /* 0x000fea0003800000 */
.L_x_5789:
        /* <DEDUP_REMOVED lines=54> */
.L_x_5792:
[----:B------:R-:W-:Y:S05]  /*3310*/  BSYNC B0 ;  /* 0x0000000000007941 */ /* 0x000fea0003800000 */
.L_x_5791:
        /* <DEDUP_REMOVED lines=53> */
.L_x_5788:
[----:B------:R-:W-:Y:S05]  /*3670*/  BSYNC B1 ;  /* 0x0000000000017941 */ /* 0x000fea0003800000 */
.L_x_5787:
        /* <DEDUP_REMOVED lines=64> */
.L_x_5796:
[----:B------:R-:W-:Y:S05]  /*3a80*/  BSYNC B0 ;  /* 0x0000000000007941 */ /* 0x000fea0003800000 */
.L_x_5795:
        /* <DEDUP_REMOVED lines=57> */
.L_x_5798:
[----:B------:R-:W-:Y:S05]  /*3e20*/  BSYNC B0 ;  /* 0x0000000000007941 */ /* 0x000fea0003800000 */
.L_x_5797:
        /* <DEDUP_REMOVED lines=56> */
.L_x_5794:
[----:B------:R-:W-:Y:S05]  /*41b0*/  BSYNC B1 ;  /* 0x0000000000017941 */ /* 0x000fea0003800000 */
.L_x_5793:
        /* <DEDUP_REMOVED lines=64> */
.L_x_5802:
[----:B------:R-:W-:Y:S05]  /*45c0*/  BSYNC B0 ;  /* 0x0000000000007941 */ /* 0x000fea0003800000 */
.L_x_5801:
        /* <DEDUP_REMOVED lines=57> */
.L_x_5804:
[----:B------:R-:W-:Y:S05]  /*4960*/  BSYNC B0 ;  /* 0x0000000000007941 */ /* 0x000fea0003800000 */
.L_x_5803:
        /* <DEDUP_REMOVED lines=56> */
.L_x_5800:
[----:B------:R-:W-:Y:S05]  /*4cf0*/  BSYNC B1 ;  /* 0x0000000000017941 */ /* 0x000fea0003800000 */
.L_x_5799:
        /* <DEDUP_REMOVED lines=67> */
.L_x_5808:
[----:B------:R-:W-:Y:S05]  /*5130*/  BSYNC B0 ;  /* 0x0000000000007941 */ /* 0x000fea0003800000 */
.L_x_5807:
        /* <DEDUP_REMOVED lines=57> */
.L_x_5810:
[----:B------:R-:W-:Y:S05]  /*54d0*/  BSYNC B0 ;  /* 0x0000000000007941 */ /* 0x000fea0003800000 */
.L_x_5809:
        /* <DEDUP_REMOVED lines=56> */
.L_x_5806:
[----:B------:R-:W-:Y:S05]  /*5860*/  BSYNC B1 ;  /* 0x0000000000017941 */ /* 0x000fea0003800000 */
.L_x_5805:
        /* <DEDUP_REMOVED lines=8> */
.L_x_5786:
        /* <DEDUP_REMOVED lines=95> */
.L_x_5817:
[----:B------:R-:W-:Y:S05]  /*5ee0*/  BSYNC B0 ;  /* 0x0000000000007941 */ /* 0x000fea0003800000 */
.L_x_5816:
[----:B-----5:R2:W-:Y:S02]  /*5ef0*/  STG.E.128 [R110.64], R52 ;  /* 0x000000346e007986 */ /* 0x0205e4000c101d06 */
.L_x_5815:
[----:B------:R-:W-:Y:S05]  /*5f00*/  BSYNC B1 ;  /* 0x0000000000017941 */ /* 0x000fea0003800000 */
.L_x_5814:
        /* <DEDUP_REMOVED lines=94> */
.L_x_5821:
[----:B------:R-:W-:Y:S05]  /*64f0*/  BSYNC B0 ;  /* 0x0000000000007941 */ /* 0x000fea0003800000 */
.L_x_5820:
[----:B-----5:R3:W-:Y:S02]  /*6500*/  STG.E.128 [R110.64+0x80], R52 ;  /* 0x000080346e007986 */ /* 0x0207e4000c101d06 */
.L_x_5819:
[----:B------:R-:W-:Y:S05]  /*6510*/  BSYNC B1 ;  /* 0x0000000000017941 */ /* 0x000fea0003800000 */
.L_x_5818:
        /* <DEDUP_REMOVED lines=93> */
.L_x_5823:
[----:B------:R-:W-:Y:S05]  /*6af0*/  BSYNC B0 ;  /* 0x0000000000007941 */ /* 0x000fea0003800000 */
.L_x_5822:
[----:B-----5:R3:W-:Y:S02]  /*6b00*/  STG.E.128 [R110.64+0x100], R52 ;  /* 0x000100346e007986 */ /* 0x0207e4000c101d06 */
.L_x_5813:
[----:B------:R-:W-:Y:S05]  /*6b10*/  BSYNC B2 ;  /* 0x0000000000027941 */ /* 0x000fea0003800000 */
.L_x_5812:
        /* <DEDUP_REMOVED lines=98> */
.L_x_5829:
[----:B------:R-:W-:Y:S05]  /*7140*/  BSYNC B0 ;  /* 0x0000000000007941 */ /* 0x000fea0003800000 */
.L_x_5828:
[C---:B------:R-:W-:Y:S04]  /*7150*/  LEA R2, P0, R61.reuse, R110, 0x1 ;  /* 0x0000006e3d027211 */ /* 0x040fe800078008ff */
[----:B------:R-:W-:Y:S05]  /*7160*/  LEA.HI.X R3, R61, R111, R60, 0x1, P0 ;  /* 0x0000006f3d037211 */ /* 0x000fea00000f0c3c */
[----:B-----5:R1:W-:Y:S04]  /*7170*/  STG.E.128 [R2.64], R56 ;  /* 0x0000003802007986 */ /* 0x0203e8000c101d06 */
.L_x_5827:
[----:B------:R-:W-:Y:S05]  /*7180*/  BSYNC B1 ;  /* 0x0000000000017941 */ /* 0x000fea0003800000 */
.L_x_5826:
        /* <DEDUP_REMOVED lines=96> */
.L_x_5833:
[----:B------:R-:W-:Y:S05]  /*7790*/  BSYNC B0 ;  /* 0x0000000000007941 */ /* 0x000fea0003800000 */
.L_x_5832:
[C---:B------:R-:W-:Y:S04]  /*77a0*/  LEA R2, P0, R84.reuse, R110, 0x1 ;  /* 0x0000006e54027211 */ /* 0x040fe800078008ff */
[----:B------:R-:W-:Y:S05]  /*77b0*/  LEA.HI.X R3, R84, R111, R83, 0x1, P0 ;  /* 0x0000006f54037211 */ /* 0x000fea00000f0c53 */
[----:B-----5:R4:W-:Y:S04]  /*77c0*/  STG.E.128 [R2.64], R56 ;  /* 0x0000003802007986 */ /* 0x0209e8000c101d06 */
.L_x_5831:
[----:B------:R-:W-:Y:S05]  /*77d0*/  BSYNC B1 ;  /* 0x0000000000017941 */ /* 0x000fea0003800000 */
.L_x_5830:
        /* <DEDUP_REMOVED lines=95> */
.L_x_5835:
[----:B------:R-:W-:Y:S05]  /*7dd0*/  BSYNC B0 ;  /* 0x0000000000007941 */ /* 0x000fea0003800000 */
.L_x_5834:
[C---:B------:R-:W-:Y:S04]  /*7de0*/  LEA R2, P0, R92.reuse, R110, 0x1 ;  /* 0x0000006e5c027211 */ /* 0x040fe800078008ff */
[----:B------:R-:W-:Y:S05]  /*7df0*/  LEA.HI.X R3, R92, R111, R91, 0x1, P0 ;  /* 0x0000006f5c037211 */ /* 0x000fea00000f0c5b */
[----:B-----5:R4:W-:Y:S04]  /*7e00*/  STG.E.128 [R2.64], R56 ;  /* 0x0000003802007986 */ /* 0x0209e8000c101d06 */
.L_x_5825:
[----:B------:R-:W-:Y:S05]  /*7e10*/  BSYNC B2 ;  /* 0x0000000000027941 */ /* 0x000fea0003800000 */
.L_x_5824:
        /* <DEDUP_REMOVED lines=98> */
.L_x_5841:
[----:B------:R-:W-:Y:S05]  /*8440*/  BSYNC B0 ;  /* 0x0000000000007941 */ /* 0x000fea0003800000 */
.L_x_5840:
[C---:B------:R-:W-:Y:S04]  /*8450*/  LEA R2, P0, R174.reuse, R110, 0x1 ;  /* 0x0000006eae027211 */ /* 0x040fe800078008ff */
[----:B------:R-:W-:Y:S05]  /*8460*/  LEA.HI.X R3, R174, R111, R78, 0x1, P0 ;  /* 0x0000006fae037211 */ /* 0x000fea00000f0c4e */
[----:B-----5:R4:W-:Y:S04]  /*8470*/  STG.E.128 [R2.64], R56 ;  /* 0x0000003802007986 */ /* 0x0209e8000c101d06 */
.L_x_5839:
[----:B------:R-:W-:Y:S05]  /*8480*/  BSYNC B1 ;  /* 0x0000000000017941 */ /* 0x000fea0003800000 */
.L_x_5838:
        /* <DEDUP_REMOVED lines=96> */
.L_x_5845:
[----:B------:R-:W-:Y:S05]  /*8a90*/  BSYNC B0 ;  /* 0x0000000000007941 */ /* 0x000fea0003800000 */
.L_x_5844:
[C---:B------:R-:W-:Y:S04]  /*8aa0*/  LEA R2, P0, R86.reuse, R110, 0x1 ;  /* 0x0000006e56027211 */ /* 0x040fe800078008ff */
[----:B------:R-:W-:Y:S05]  /*8ab0*/  LEA.HI.X R3, R86, R111, R85, 0x1, P0 ;  /* 0x0000006f56037211 */ /* 0x000fea00000f0c55 */
[----:B-----5:R4:W-:Y:S04]  /*8ac0*/  STG.E.128 [R2.64], R56 ;  /* 0x0000003802007986 */ /* 0x0209e8000c101d06 */
.L_x_5843:
[----:B------:R-:W-:Y:S05]  /*8ad0*/  BSYNC B1 ;  /* 0x0000000000017941 */ /* 0x000fea0003800000 */
.L_x_5842:
        /* <DEDUP_REMOVED lines=95> */
.L_x_5847:
[----:B------:R-:W-:Y:S05]  /*90d0*/  BSYNC B0 ;  /* 0x0000000000007941 */ /* 0x000fea0003800000 */
.L_x_5846:
[C---:B------:R-:W-:Y:S04]  /*90e0*/  LEA R2, P0, R94.reuse, R110, 0x1 ;  /* 0x0000006e5e027211 */ /* 0x040fe800078008ff */
[----:B------:R-:W-:Y:S05]  /*90f0*/  LEA.HI.X R3, R94, R111, R93, 0x1, P0 ;  /* 0x0000006f5e037211 */ /* 0x000fea00000f0c5d */
[----:B-----5:R4:W-:Y:S04]  /*9100*/  STG.E.128 [R2.64], R56 ;  /* 0x0000003802007986 */ /* 0x0209e8000c101d06 */
.L_x_5837:
[----:B------:R-:W-:Y:S05]  /*9110*/  BSYNC B2 ;  /* 0x0000000000027941 */ /* 0x000fea0003800000 */
.L_x_5836:
        /* <DEDUP_REMOVED lines=100> */
.L_x_5853:
[----:B------:R-:W-:Y:S05]  /*9760*/  BSYNC B0 ;  /* 0x0000000000007941 */ /* 0x000fea0003800000 */
.L_x_5852:
[C---:B------:R-:W-:Y:S02]  /*9770*/  IMAD R0, R181.reuse, c[0x0][0x19c], RZ ;  /* 0x00006700b5007a24 */ /* 0x040fe400078e02ff */
[----:B------:R-:W-:Y:S05]  /*9780*/  IMAD.WIDE.U32 R2, R181, c[0x0][0x198], R110 ;  /* 0x00006600b5027a25 */ /* 0x000fea00078e006e */
[----:B------:R-:W-:Y:S05]  /*9790*/  IADD3 R3, R3, R0, RZ ;  /* 0x0000000003037210 */ /* 0x000fea0007ffe0ff */
[----:B-----5:R4:W-:Y:S02]  /*97a0*/  STG.E.128 [R2.64], R56 ;  /* 0x0000003802007986 */ /* 0x0209e4000c101d06 */
.L_x_5851:
[----:B------:R-:W-:Y:S05]  /*97b0*/  BSYNC B1 ;  /* 0x0000000000017941 */ /* 0x000fea0003800000 */
.L_x_5850:
        /* <DEDUP_REMOVED lines=96> */
.L_x_5857:
[----:B------:R-:W-:Y:S05]  /*9dc0*/  BSYNC B0 ;  /* 0x0000000000007941 */ /* 0x000fea0003800000 */
.L_x_5856:
[C---:B------:R-:W-:Y:S04]  /*9dd0*/  LEA R2, P0, R98.reuse, R110, 0x1 ;  /* 0x0000006e62027211 */ /* 0x040fe800078008ff */
[----:B------:R-:W-:Y:S05]  /*9de0*/  LEA.HI.X R3, R98, R111, R97, 0x1, P0 ;  /* 0x0000006f62037211 */ /* 0x000fea00000f0c61 */
[----:B-----5:R4:W-:Y:S04]  /*9df0*/  STG.E.128 [R2.64], R56 ;  /* 0x0000003802007986 */ /* 0x0209e8000c101d06 */
.L_x_5855:
[----:B------:R-:W-:Y:S05]  /*9e00*/  BSYNC B1 ;  /* 0x0000000000017941 */ /* 0x000fea0003800000 */
.L_x_5854:
        /* <DEDUP_REMOVED lines=95> */
.L_x_5859:
[----:B------:R-:W-:Y:S05]  /*a400*/  BSYNC B0 ;  /* 0x0000000000007941 */ /* 0x000fea0003800000 */
.L_x_5858:
[C---:B------:R-:W-:Y:S04]  /*a410*/  LEA R2, P0, R102.reuse, R110, 0x1 ;  /* 0x0000006e66027211 */ /* 0x040fe800078008ff */
[----:B------:R-:W-:Y:S05]  /*a420*/  LEA.HI.X R3, R102, R111, R101, 0x1, P0 ;  /* 0x0000006f66037211 */ /* 0x000fea00000f0c65 */
[----:B-----5:R4:W-:Y:S04]  /*a430*/  STG.E.128 [R2.64], R56 ;  /* 0x0000003802007986 */ /* 0x0209e8000c101d06 */
.L_x_5849:
[----:B------:R-:W-:Y:S05]  /*a440*/  BSYNC B2 ;  /* 0x0000000000027941 */ /* 0x000fea0003800000 */
.L_x_5848:
        /* <DEDUP_REMOVED lines=8> */
.L_x_5785:
        /* <DEDUP_REMOVED lines=11> */
.L_x_5861:
[----:B------:R-:W-:Y:S05]  /*a580*/  BSYNC B0 ;  /* 0x0000000000007941 */ /* 0x000fea0003800000 */
.L_x_5860:
        /* <DEDUP_REMOVED lines=24> */
.L_x_5863:
[----:B------:R-:W-:Y:S05]  /*a710*/  BSYNC B0 ;  /* 0x0000000000007941 */ /* 0x000fea0003800000 */
.L_x_5862:
        /* <DEDUP_REMOVED lines=24> */
.L_x_5865:
[----:B------:R-:W-:Y:S05]  /*a8a0*/  BSYNC B0 ;  /* 0x0000000000007941 */ /* 0x000fea0003800000 */
.L_x_5864:
        /* <DEDUP_REMOVED lines=27> */
.L_x_5866:
[----:B------:R-:W-:Y:S05]  /*aa60*/  BSYNC B0 ;  /* 0x0000000000007941 */ /* 0x000fea0003800000 */
.L_x_5811:
        /* <DEDUP_REMOVED lines=80> */
.L_x_5867:
        /* <DEDUP_REMOVED lines=8> */
.L_x_5868:
[----:B------:R-:W-:Y:S04]  /*aff0*/  IADD3 R11, R11, -0x1, RZ ;  /* 0xffffffff0b0b7810 */ /* 0x000fe80007ffe0ff */
[----:B------:R-:W-:Y:S11]  /*b000*/  ISETP.GT.AND P0, PT, R11, R70, PT ;  /* 0x000000460b00720c */ /* 0x000ff60003f04270 */
[----:B------:R-:W-:Y:S02]  /*b010*/  @!UPT UIADD3 URZ, URZ, URZ, URZ ;  /* 0x0000003f3f3ff290 */ /* 0x000fe4000fffe03f */
[----:B------:R-:W-:-:S05]  /*b020*/  @P0 BRA `(.L_x_5869) ;  /* 0xffff76a000000947 */ /* 0x000fca000383ffff */
.L_x_5776:
        /* <DEDUP_REMOVED lines=100> */
.L_x_5878:
[----:B------:R-:W-:Y:S05]  /*b670*/  BSYNC B0 ;  /* 0x0000000000007941 */ /* 0x000fea0003800000 */
.L_x_5877:
[----:B-----5:R4:W-:Y:S02]  /*b680*/  STS.128 [R200], R16 ;  /* 0x00000010c8007388 */ /* 0x0209e40000000c00 */
.L_x_5876:
[----:B------:R-:W-:Y:S05]  /*b690*/  BSYNC B1 ;  /* 0x0000000000017941 */ /* 0x000fea0003800000 */
.L_x_5875:
        /* <DEDUP_REMOVED lines=46> */
.L_x_5882:
[----:B------:R-:W-:Y:S05]  /*b980*/  BSYNC B0 ;  /* 0x0000000000007941 */ /* 0x000fea0003800000 */
.L_x_5881:
[----:B-----5:R1:W-:Y:S02]  /*b990*/  STS.128 [R200+0x2000], R16 ;  /* 0x00200010c8007388 */ /* 0x0203e40000000c00 */
.L_x_5880:
[----:B------:R-:W-:Y:S05]  /*b9a0*/  BSYNC B1 ;  /* 0x0000000000017941 */ /* 0x000fea0003800000 */
.L_x_5879:
        /* <DEDUP_REMOVED lines=45> */
.L_x_5884:
[----:B------:R-:W-:Y:S05]  /*bc80*/  BSYNC B0 ;  /* 0x0000000000007941 */ /* 0x000fea0003800000 */
.L_x_5883:
[----:B-----5:R4:W-:Y:S02]  /*bc90*/  STS.128 [R200+0x4000], R16 ;  /* 0x00400010c8007388 */ /* 0x0209e40000000c00 */
.L_x_5874:
[----:B------:R-:W-:Y:S05]  /*bca0*/  BSYNC B2 ;  /* 0x0000000000027941 */ /* 0x000fea0003800000 */
.L_x_5873:
        /* <DEDUP_REMOVED lines=60> */
.L_x_5890:
[----:B------:R-:W-:Y:S05]  /*c070*/  BSYNC B0 ;  /* 0x0000000000007941 */ /* 0x000fea0003800000 */
.L_x_5889:
[----:B-----5:R4:W-:Y:S02]  /*c080*/  STS.128 [R200+0x800], R16 ;  /* 0x00080010c8007388 */ /* 0x0209e40000000c00 */
.L_x_5888:
[----:B------:R-:W-:Y:S05]  /*c090*/  BSYNC B1 ;  /* 0x0000000000017941 */ /* 0x000fea0003800000 */
.L_x_5887:
        /* <DEDUP_REMOVED lines=46> */
.L_x_5894:
[----:B------:R-:W-:Y:S05]  /*c380*/  BSYNC B0 ;  /* 0x0000000000007941 */ /* 0x000fea0003800000 */
.L_x_5893:
[----:B-----5:R1:W-:Y:S02]  /*c390*/  STS.128 [R200+0x2800], R16 ;  /* 0x00280010c8007388 */ /* 0x0203e40000000c00 */
.L_x_5892:
[----:B------:R-:W-:Y:S05]  /*c3a0*/  BSYNC B1 ;  /* 0x0000000000017941 */ /* 0x000fea0003800000 */
.L_x_5891:
        /* <DEDUP_REMOVED lines=44> */
.L_x_5896:
[----:B------:R-:W-:Y:S05]  /*c670*/  BSYNC B0 ;  /* 0x0000000000007941 */ /* 0x000fea0003800000 */
.L_x_5895:
[----:B-----5:R2:W-:Y:S02]  /*c680*/  STS.128 [R200+0x4800], R32 ;  /* 0x00480020c8007388 */ /* 0x0205e40000000c00 */
.L_x_5886:
[----:B------:R-:W-:Y:S05]  /*c690*/  BSYNC B2 ;  /* 0x0000000000027941 */ /* 0x000fea0003800000 */
.L_x_5885:
        /* <DEDUP_REMOVED lines=10> */
[C---:B--2-4-:R-:W-:Y:S02]  /*c740*/  IMAD.SHL.U32 R32, R5.reuse, 0x2, RZ ;  /* 0x0000000205207824 */ /* 0x054fe400078e00ff */
        /* <DEDUP_REMOVED lines=50> */
.L_x_5902:
[----:B------:R-:W-:Y:S05]  /*ca70*/  BSYNC B0 ;  /* 0x0000000000007941 */ /* 0x000fea0003800000 */
.L_x_5901:
[----:B-----5:R4:W-:Y:S02]  /*ca80*/  STS.128 [R200+0x1000], R16 ;  /* 0x00100010c8007388 */ /* 0x0209e40000000c00 */
.L_x_5900:
[----:B------:R-:W-:Y:S05]  /*ca90*/  BSYNC B1 ;  /* 0x0000000000017941 */ /* 0x000fea0003800000 */
.L_x_5899:
        /* <DEDUP_REMOVED lines=46> */
.L_x_5906:
[----:B------:R-:W-:Y:S05]  /*cd80*/  BSYNC B0 ;  /* 0x0000000000007941 */ /* 0x000fea0003800000 */
.L_x_5905:
[----:B-----5:R4:W-:Y:S02]  /*cd90*/  STS.128 [R200+0x3000], R16 ;  /* 0x00300010c8007388 */ /* 0x0209e40000000c00 */
.L_x_5904:
[----:B------:R-:W-:Y:S05]  /*cda0*/  BSYNC B1 ;  /* 0x0000000000017941 */ /* 0x000fea0003800000 */
.L_x_5903:
        /* <DEDUP_REMOVED lines=46> */
.L_x_5908:
[----:B------:R-:W-:Y:S05]  /*d090*/  BSYNC B0 ;  /* 0x0000000000007941 */ /* 0x000fea0003800000 */
.L_x_5907:
[----:B-----5:R4:W-:Y:S02]  /*d0a0*/  STS.128 [R200+0x5000], R16 ;  /* 0x00500010c8007388 */ /* 0x0209e40000000c00 */
.L_x_5898:
[----:B------:R-:W-:Y:S05]  /*d0b0*/  BSYNC B2 ;  /* 0x0000000000027941 */ /* 0x000fea0003800000 */
.L_x_5897:
        /* <DEDUP_REMOVED lines=60> */
.L_x_5913:
[----:B------:R-:W-:Y:S05]  /*d480*/  BSYNC B0 ;  /* 0x0000000000007941 */ /* 0x000fea0003800000 */
.L_x_5912:
[----:B-----5:R4:W-:Y:S02]  /*d490*/  STS.128 [R200+0x1800], R16 ;  /* 0x00180010c8007388 */ /* 0x0209e40000000c00 */
.L_x_5911:
[----:B------:R-:W-:Y:S05]  /*d4a0*/  BSYNC B1 ;  /* 0x0000000000017941 */ /* 0x000fea0003800000 */
.L_x_5910:
        /* <DEDUP_REMOVED lines=47> */
.L_x_5917:
[----:B------:R-:W-:Y:S05]  /*d7a0*/  BSYNC B0 ;  /* 0x0000000000007941 */ /* 0x000fea0003800000 */
.L_x_5916:
[----:B-----5:R1:W-:Y:S02]  /*d7b0*/  STS.128 [R200+0x3800], R12 ;  /* 0x0038000cc8007388 */ /* 0x0203e40000000c00 */
.L_x_5915:
[----:B------:R-:W-:Y:S05]  /*d7c0*/  BSYNC B1 ;  /* 0x0000000000017941 */ /* 0x000fea0003800000 */
.L_x_5914:
        /* <DEDUP_REMOVED lines=45> */
.L_x_5919:
[----:B------:R-:W-:Y:S05]  /*daa0*/  BSYNC B0 ;  /* 0x0000000000007941 */ /* 0x000fea0003800000 */
.L_x_5918:
[----:B-----5:R1:W-:Y:S01]  /*dab0*/  STS.128 [R200+0x5800], R12 ;  /* 0x0058000cc8007388 */ /* 0x0203e20000000c00 */
[----:B------:R-:W-:Y:S05]  /*dac0*/  BRA `(.L_x_5909) ;  /* 0x00004e1000007947 */ /* 0x000fea0003800000 */
.L_x_5872:
        /* <DEDUP_REMOVED lines=90> */
.L_x_5925:
[----:B------:R-:W-:Y:S05]  /*e070*/  BSYNC B0 ;  /* 0x0000000000007941 */ /* 0x000fea0003800000 */
.L_x_5924:
[----:B-----5:R4:W-:Y:S02]  /*e080*/  STS.128 [R200], R28 ;  /* 0x0000001cc8007388 */ /* 0x0209e40000000c00 */
.L_x_5923:
[----:B------:R-:W-:Y:S05]  /*e090*/  BSYNC B1 ;  /* 0x0000000000017941 */ /* 0x000fea0003800000 */
.L_x_5922:
        /* <DEDUP_REMOVED lines=87> */
.L_x_5929:
[----:B------:R-:W-:Y:S05]  /*e610*/  BSYNC B0 ;  /* 0x0000000000007941 */ /* 0x000fea0003800000 */
.L_x_5928:
[----:B-----5:R1:W-:Y:S02]  /*e620*/  STS.128 [R200+0x2000], R28 ;  /* 0x0020001cc8007388 */ /* 0x0203e40000000c00 */
.L_x_5927:
[----:B------:R-:W-:Y:S05]  /*e630*/  BSYNC B1 ;  /* 0x0000000000017941 */ /* 0x000fea0003800000 */
.L_x_5926:
        /* <DEDUP_REMOVED lines=86> */
.L_x_5931:
[----:B------:R-:W-:Y:S05]  /*eba0*/  BSYNC B0 ;  /* 0x0000000000007941 */ /* 0x000fea0003800000 */
.L_x_5930:
[----:B-----5:R4:W-:Y:S02]  /*ebb0*/  STS.128 [R200+0x4000], R28 ;  /* 0x0040001cc8007388 */ /* 0x0209e40000000c00 */
.L_x_5921:
[----:B------:R-:W-:Y:S05]  /*ebc0*/  BSYNC B2 ;  /* 0x0000000000027941 */ /* 0x000fea0003800000 */
.L_x_5920:
        /* <DEDUP_REMOVED lines=95> */
.L_x_5937:
[----:B------:R-:W-:Y:S05]  /*f1c0*/  BSYNC B0 ;  /* 0x0000000000007941 */ /* 0x000fea0003800000 */
.L_x_5936:
[----:B-----5:R4:W-:Y:S02]  /*f1d0*/  STS.128 [R200+0x800], R28 ;  /* 0x0008001cc8007388 */ /* 0x0209e40000000c00 */
.L_x_5935:
[----:B------:R-:W-:Y:S05]  /*f1e0*/  BSYNC B1 ;  /* 0x0000000000017941 */ /* 0x000fea0003800000 */
.L_x_5934:
        /* <DEDUP_REMOVED lines=90> */
.L_x_5941:
[----:B------:R-:W-:Y:S05]  /*f790*/  BSYNC B0 ;  /* 0x0000000000007941 */ /* 0x000fea0003800000 */
.L_x_5940:
[----:B-----5:R1:W-:Y:S02]  /*f7a0*/  STS.128 [R200+0x2800], R28 ;  /* 0x0028001cc8007388 */ /* 0x0203e40000000c00 */
.L_x_5939:
[----:B------:R-:W-:Y:S05]  /*f7b0*/  BSYNC B1 ;  /* 0x0000000000017941 */ /* 0x000fea0003800000 */
.L_x_5938:
        /* <DEDUP_REMOVED lines=89> */
.L_x_5943:
[----:B------:R-:W-:Y:S05]  /*fd50*/  BSYNC B0 ;  /* 0x0000000000007941 */ /* 0x000fea0003800000 */
.L_x_5942:
[----:B-----5:R1:W-:Y:S02]  /*fd60*/  STS.128 [R200+0x4800], R24 ;  /* 0x00480018c8007388 */ /* 0x0203e40000000c00 */
.L_x_5933:
[----:B------:R-:W-:Y:S05]  /*fd70*/  BSYNC B2 ;  /* 0x0000000000027941 */ /* 0x000fea0003800000 */
.L_x_5932:
        /* <DEDUP_REMOVED lines=96> */
.L_x_5949:
[----:B------:R-:W-:Y:S05]  /*10380*/  BSYNC B0 ;  /* 0x0000000000007941 */ /* 0x000fea0003800000 */
.L_x_5948:
[----:B-----5:R4:W-:Y:S02]  /*10390*/  STS.128 [R200+0x1000], R32 ;  /* 0x00100020c8007388 */ /* 0x0209e40000000c00 */
.L_x_5947:
[----:B------:R-:W-:Y:S05]  /*103a0*/  BSYNC B1 ;  /* 0x0000000000017941 */ /* 0x000fea0003800000 */
.L_x_5946:
        /* <DEDUP_REMOVED lines=90> */
.L_x_5953:
[----:B------:R-:W-:Y:S05]  /*10950*/  BSYNC B0 ;  /* 0x0000000000007941 */ /* 0x000fea0003800000 */
.L_x_5952:
[----:B-----5:R4:W-:Y:S02]  /*10960*/  STS.128 [R200+0x3000], R32 ;  /* 0x00300020c8007388 */ /* 0x0209e40000000c00 */
.L_x_5951:
[----:B------:R-:W-:Y:S05]  /*10970*/  BSYNC B1 ;  /* 0x0000000000017941 */ /* 0x000fea0003800000 */
.L_x_5950:
        /* <DEDUP_REMOVED lines=89> */
.L_x_5955:
[----:B------:R-:W-:Y:S05]  /*10f10*/  BSYNC B0 ;  /* 0x0000000000007941 */ /* 0x000fea0003800000 */
.L_x_5954:
[----:B-----5:R1:W-:Y:S02]  /*10f20*/  STS.128 [R200+0x5000], R28 ;  /* 0x0050001cc8007388 */ /* 0x0203e40000000c00 */
.L_x_5945:
[----:B------:R-:W-:Y:S05]  /*10f30*/  BSYNC B2 ;  /* 0x0000000000027941 */ /* 0x000fea0003800000 */
.L_x_5944:
        /* <DEDUP_REMOVED lines=95> */
.L_x_5959:
[----:B------:R-:W-:Y:S05]  /*11530*/  BSYNC B0 ;  /* 0x0000000000007941 */ /* 0x000fea0003800000 */
.L_x_5958:
[----:B-----5:R1:W-:Y:S02]  /*11540*/  STS.128 [R200+0x1800], R16 ;  /* 0x00180010c8007388 */ /* 0x0203e40000000c00 */
.L_x_5957:
[----:B------:R-:W-:Y:S05]  /*11550*/  BSYNC B1 ;  /* 0x0000000000017941 */ /* 0x000fea0003800000 */
.L_x_5956:
        /* <DEDUP_REMOVED lines=91> */
.L_x_5963:
[----:B------:R-:W-:Y:S05]  /*11b10*/  BSYNC B0 ;  /* 0x0000000000007941 */ /* 0x000fea0003800000 */
.L_x_5962:
[----:B-----5:R1:W-:Y:S02]  /*11b20*/  STS.128 [R200+0x3800], R16 ;  /* 0x00380010c8007388 */ /* 0x0203e40000000c00 */
.L_x_5961:
[----:B------:R-:W-:Y:S05]  /*11b30*/  BSYNC B1 ;  /* 0x0000000000017941 */ /* 0x000fea0003800000 */
.L_x_5960:
        /* <DEDUP_REMOVED lines=94> */
.L_x_5965:
[----:B------:R-:W-:Y:S05]  /*12120*/  BSYNC B0 ;  /* 0x0000000000007941 */ /* 0x000fea0003800000 */
.L_x_5964:
[----:B-----5:R4:W-:Y:S01]  /*12130*/  STS.128 [R200+0x5800], R12 ;  /* 0x0058000cc8007388 */ /* 0x0209e20000000c00 */
[----:B------:R-:W-:Y:S05]  /*12140*/  BRA `(.L_x_5909) ;  /* 0x0000079000007947 */ /* 0x000fea0003800000 */
.L_x_5871:
        /* <DEDUP_REMOVED lines=27> */
.L_x_5967:
[----:B------:R-:W-:Y:S05]  /*12300*/  BSYNC B0 ;  /* 0x0000000000007941 */ /* 0x000fea0003800000 */
.L_x_5966:
        /* <DEDUP_REMOVED lines=29> */
.L_x_5969:
[----:B------:R-:W-:Y:S05]  /*124e0*/  BSYNC B0 ;  /* 0x0000000000007941 */ /* 0x000fea0003800000 */
.L_x_5968:
        /* <DEDUP_REMOVED lines=30> */
.L_x_5971:
[----:B------:R-:W-:Y:S05]  /*126d0*/  BSYNC B0 ;  /* 0x0000000000007941 */ /* 0x000fea0003800000 */
.L_x_5970:
        /* <DEDUP_REMOVED lines=32> */
.L_x_5909:
[----:B------:R-:W-:Y:S05]  /*128e0*/  BSYNC B3 ;  /* 0x0000000000037941 */ /* 0x000fea0003800000 */
.L_x_5870:
        /* <DEDUP_REMOVED lines=31> */
.L_x_5974:
[----:B------:R2:W-:Y:S02]  /*12ae0*/  STS.128 [R200+0xa000], RZ ;  /* 0x00a000ffc8007388 */ /* 0x0005e40000000c00 */
.L_x_5973:
[----:B------:R-:W-:Y:S05]  /*12af0*/  BSYNC B0 ;  /* 0x0000000000007941 */ /* 0x000fea0003800000 */
.L_x_5972:
        /* <DEDUP_REMOVED lines=31> */
.L_x_5977:
[----:B------:R1:W-:Y:S02]  /*12cf0*/  STS.128 [R200+0xa800], RZ ;  /* 0x00a800ffc8007388 */ /* 0x0003e40000000c00 */
.L_x_5976:
[----:B------:R-:W-:Y:S05]  /*12d00*/  BSYNC B0 ;  /* 0x0000000000007941 */ /* 0x000fea0003800000 */
.L_x_5975:
        /* <DEDUP_REMOVED lines=35> */
.L_x_5980:
[----:B------:R1:W-:Y:S02]  /*12f40*/  STS.128 [R200+0xb000], RZ ;  /* 0x00b000ffc8007388 */ /* 0x0003e40000000c00 */
.L_x_5979:
[----:B------:R-:W-:Y:S05]  /*12f50*/  BSYNC B0 ;  /* 0x0000000000007941 */ /* 0x000fea0003800000 */
.L_x_5978:
        /* <DEDUP_REMOVED lines=35> */
.L_x_5982:
[----:B------:R-:W-:Y:S05]  /*13190*/  BSYNC B0 ;  /* 0x0000000000007941 */ /* 0x000fea0003800000 */
.L_x_5981:
[----:B------:R-:W-:Y:S01]  /*131a0*/  IMAD R72, R72, c[0x0][0x320], RZ ;  /* 0x0000c80048487a24 */ /* 0x000fe200078e02ff */
[----:B------:R-:W0:Y:S01]  /*131b0*/  LDGDEPBAR ;  /* 0x00000000000079af */ /* 0x000e220000000000 */
[----:B------:R-:W-:-:S04]  /*131c0*/  IMAD.WIDE.U32 R164, R73, c[0x0][0x320], R164 ;  /* 0x0000c80049a47a25 */ /* 0x000fc800078e00a4 */
[----:B------:R-:W-:Y:S01]  /*131d0*/  IMAD R72, R73, c[0x0][0x324], R72 ;  /* 0x0000c90049487a24 */ /* 0x000fe200078e0248 */
[----:B-1----:R-:W-:-:S03]  /*131e0*/  LEA R6, P0, R164, c[0x0][0x318], 0x2 ;  /* 0x0000c600a4067a11 */ /* 0x002fc600078010ff */
[----:B------:R-:W-:-:S05]  /*131f0*/  IMAD.IADD R72, R165, 0x1, R72 ;  /* 0x00000001a5487824 */ /* 0x000fca00078e0248 */
[----:B------:R-:W-:-:S05]  /*13200*/  LEA.HI.X R7, R164, c[0x0][0x31c], R72, 0x2, P0 ;  /* 0x0000c700a4077a11 */ /* 0x000fca00000f1448 */
[----:B------:R-:W5:Y:S01]  /*13210*/  LDG.E R0, [R6.64] ;  /* 0x0000000606007981 */ /* 0x000f62000c1e1900 */
[----:B------:R-:W-:Y:S01]  /*13220*/  ISETP.GE.AND P1, PT, R162, R5, PT ;  /* 0x00000005a200720c */ /* 0x000fe20003f26270 */
[----:B------:R-:W5:Y:S01]  /*13230*/  MUFU.RCP R205, c[0x0][0x238] ;  /* 0x00008e0000cd7b08 */ /* 0x000f620000001000 */
[----:B------:R-:W-:Y:S01]  /*13240*/  SHF.R.S32.HI R44, RZ, 0x1f, R157 ;  /* 0x0000001fff2c7819 */ /* 0x000fe2000001149d */
[----:B------:R-:W-:Y:S01]  /*13250*/  IMAD.SHL.U32 R215, R139, 0x2, RZ ;  /* 0x000000028bd77824 */ /* 0x000fe200078e00ff */
[----:B------:R-:W-:-:S04]  /*13260*/  DEPBAR.LE SB0, 0x0 ;  /* 0x000080000000791a */ /* 0x000fc80000000000 */
[----:B------:R-:W-:Y:S01]  /*13270*/  BAR.SYNC.DEFER_BLOCKING 0x0 ;  /* 0x0000000000007b1d */ /* 0x000fe20000010000 */
[----:B------:R-:W-:Y:S02]  /*13280*/  LEA R164, P0, R136, c[0x0][0x170], 0x1 ;  /* 0x00005c0088a47a11 */ /* 0x000fe400078008ff */
[----:B------:R-:W-:Y:S02]  /*13290*/  LEA.HI R44, R44, R157, RZ, 0x2 ;  /* 0x0000009d2c2c7211 */ /* 0x000fe400078f10ff */
[----:B------:R-:W-:Y:S01]  /*132a0*/  LOP3.LUT R215, R215, 0x6, RZ, 0xc0, !PT ;  /* 0x00000006d7d77812 */ /* 0x000fe200078ec0ff */
[----:B------:R-:W-:Y:S01]  /*132b0*/  BSSY B0, `(.L_x_5983) ;  /* 0x000001e000007945 */ /* 0x000fe20003800000 */
[----:B------:R-:W-:Y:S02]  /*132c0*/  LEA.HI.X R165, R136, c[0x0][0x174], R133, 0x1, P0 ;  /* 0x00005d0088a57a11 */ /* 0x000fe400000f0c85 */
[----:B------:R-:W-:Y:S01]  /*132d0*/  SHF.R.S32.HI R44, RZ, 0x2, R44 ;  /* 0x00000002ff2c7819 */ /* 0x000fe2000001142c */
        /* <DEDUP_REMOVED lines=26> */
.L_x_5985:
[----:B------:R1:W-:Y:S02]  /*13480*/  STS.128 [R200+0x10000], RZ ;  /* 0x010000ffc8007388 */ /* 0x0003e40000000c00 */
.L_x_5984:
[----:B-1----:R-:W-:Y:S05]  /*13490*/  BSYNC B0 ;  /* 0x0000000000007941 */ /* 0x002fea0003800000 */
.L_x_5983:
        /* <DEDUP_REMOVED lines=32> */
.L_x_5988:
[----:B------:R1:W-:Y:S02]  /*136a0*/  STS.128 [R200+0x10800], RZ ;  /* 0x010800ffc8007388 */ /* 0x0003e40000000c00 */
.L_x_5987:
[----:B------:R-:W-:Y:S05]  /*136b0*/  BSYNC B0 ;  /* 0x0000000000007941 */ /* 0x000fea0003800000 */
.L_x_5986:
        /* <DEDUP_REMOVED lines=36> */
.L_x_5991:
[----:B------:R1:W-:Y:S02]  /*13900*/  STS.128 [R200+0x11000], RZ ;  /* 0x011000ffc8007388 */ /* 0x0003e40000000c00 */
.L_x_5990:
[----:B------:R-:W-:Y:S05]  /*13910*/  BSYNC B0 ;  /* 0x0000000000007941 */ /* 0x000fea0003800000 */
.L_x_5989:
        /* <DEDUP_REMOVED lines=41> */
.L_x_5994:
[----:B------:R1:W-:Y:S02]  /*13bb0*/  STS.128 [R200+0x11800], RZ ;  /* 0x011800ffc8007388 */ /* 0x0003e40000000c00 */
.L_x_5993:
[----:B------:R-:W-:Y:S05]  /*13bc0*/  BSYNC B0 ;  /* 0x0000000000007941 */ /* 0x000fea0003800000 */
.L_x_5992:
        /* <DEDUP_REMOVED lines=35> */
[----:B------:R-:W-:Y:S01]  /*13e00*/  IADD3 R179, R191, 0x2000, RZ ;  /* 0x00002000bfb37810 */ /* 0x000fe20007ffe0ff */
[----:B------:R-:W-:Y:S01]  /*13e10*/  IMAD.IADD R180, R0, 0x1, R191 ;  /* 0x0000000100b47824 */ /* 0x000fe200078e02bf */
[----:B------:R-:W2:Y:S01]  /*13e20*/  LDSM.16.M88.4 R40, [R191+0x800] ;  /* 0x00080000bf28783b */ /* 0x000ea20000000200 */
[----:B------:R-:W-:Y:S02]  /*13e30*/  IADD3 R0, R67, 0x1, -R196 ;  /* 0x0000000143007810 */ /* 0x000fe40007ffe8c4 */
        /* <DEDUP_REMOVED lines=134> */
[----:B------:R-:W-:Y:S01]  /*146a0*/  HMMA.16816.F32 R76, R8, R54, R76 ;  /* 0x00000036084c723c */ /* 0x000fe2000000184c */
[----:B------:R-:W-:Y:S04]  /*146b0*/  LDSM.16.M88.4 R8, [R189+0x4000] ;  /* 0x00400000bd08783b */ /* 0x000fe80000000200 */
[----:B------:R-:W-:Y:S03]  /*146c0*/  LDSM.16.M88.4 R52, [R180+0x4800] ;  /* 0x00480000b434783b */ /* 0x000fe60000000200 */
[C---:B-1----:R-:W-:Y:S08]  /*146d0*/  HMMA.16816.F32 R24, R40.reuse, R4, R24 ;  /* 0x000000042818723c */ /* 0x042ff00000001818 */
[----:B------:R-:W-:Y:S01]  /*146e0*/  HMMA.16816.F32 R20, R40, R6, R20 ;  /* 0x000000062814723c */ /* 0x000fe20000001814 */
[----:B------:R-:W1:Y:S01]  /*146f0*/  LDSM.16.M88.4 R4, [R180+0x5800] ;  /* 0x00580000b404783b */ /* 0x000e620000000200 */
[----:B------:R-:W-:-:S06]  /*14700*/  DEPBAR.LE SB0, 0x0 ;  /* 0x000080000000791a */ /* 0x000fcc0000000000 */
[C---:B--2---:R-:W-:Y:S07]  /*14710*/  HMMA.16816.F32 R32, R40.reuse, R36, R32 ;  /* 0x000000242820723c */ /* 0x044fee0000001820 */
[----:B------:R-:W-:Y:S01]  /*14720*/  IMAD.IADD R37, R67, 0x1, -R196 ;  /* 0x0000000143257824 */ /* 0x000fe200078e0ac4 */
[----:B---3--:R-:W-:Y:S03]  /*14730*/  HMMA.16816.F32 R72, R40, R48, R72 ;  /* 0x000000302848723c */ /* 0x008fe60000001848 */
[----:B------:R-:W-:-:S05]  /*14740*/  IMAD.IADD R208, R44, 0x1, R37 ;  /* 0x000000012cd07824 */ /* 0x000fca00078e0225 */
[C---:B------:R-:W-:Y:S08]  /*14750*/  HMMA.16816.F32 R76, R40.reuse, R50, R76 ;  /* 0x00000032284c723c */ /* 0x040ff0000000184c */
[C---:B------:R-:W-:Y:S08]  /*14760*/  HMMA.16816.F32 R28, R40.reuse, R38, R28 ;  /* 0x00000026281c723c */ /* 0x040ff0000000181c */
[C---:B------:R-:W-:Y:S08]  /*14770*/  HMMA.16816.F32 R16, R40.reuse, R56, R16 ;  /* 0x000000382810723c */ /* 0x040ff00000001810 */
[----:B------:R-:W-:Y:S08]  /*14780*/  HMMA.16816.F32 R12, R40, R58, R12 ;  /* 0x0000003a280c723c */ /* 0x000ff0000000180c */
[C---:B-1----:R-:W-:Y:S07]  /*14790*/  HMMA.16816.F32 R72, R8.reuse, R4, R72 ;  /* 0x000000040848723c */ /* 0x042fee0000001848 */
[----:B------:R-:W-:Y:S01]  /*147a0*/  IADD3 R5, R0, c[0x0][0x2e8], RZ ;  /* 0x0000ba0000057a10 */ /* 0x000fe20007ffe0ff */
[----:B------:R-:W-:Y:S01]  /*147b0*/  HMMA.16816.F32 R76, R8, R6, R76 ;  /* 0x00000006084c723c */ /* 0x000fe2000000184c */
[----:B------:R-:W-:-:S03]  /*147c0*/  IADD3 R0, R44, 0x8, RZ ;  /* 0x000000082c007810 */ /* 0x000fc60007ffe0ff */
[----:B------:R-:W-:Y:S02]  /*147d0*/  IMAD.IADD R4, R44, 0x1, R5 ;  /* 0x000000012c047824 */ /* 0x000fe400078e0205 */
[--C-:B------:R-:W-:Y:S01]  /*147e0*/  IMAD.IADD R206, R37, 0x1, R0.reuse ;  /* 0x0000000125ce7824 */ /* 0x100fe200078e0200 */
[----:B------:R-:W-:Y:S01]  /*147f0*/  IADD3 R6, R208, -c[0x0][0x2e4], RZ ;  /* 0x8000b900d0067a10 */ /* 0x000fe20007ffe0ff */
[----:B------:R-:W-:Y:S01]  /*14800*/  IMAD.IADD R0, R5, 0x1, R0 ;  /* 0x0000000105007824 */ /* 0x000fe200078e0200 */
[-C--:B------:R-:W-:Y:S01]  /*14810*/  IMNMX R207, R4, R67.reuse, PT ;  /* 0x0000004304cf7217 */ /* 0x080fe20003800200 */
[----:B------:R-:W-:Y:S01]  /*14820*/  HMMA.16816.F32 R32, R8, R68, R32 ;  /* 0x000000440820723c */ /* 0x000fe20000001820 */
[----:B------:R-:W-:Y:S02]  /*14830*/  IADD3 R4, R206, -c[0x0][0x2e4], RZ ;  /* 0x8000b900ce047a10 */ /* 0x000fe40007ffe0ff */
[----:B------:R-:W-:Y:S02]  /*14840*/  IMNMX R209, R0, R67, PT ;  /* 0x0000004300d17217 */ /* 0x000fe40003800200 */
[----:B------:R-:W-:-:S02]  /*14850*/  IMNMX R6, RZ, R6, !PT ;  /* 0x00000006ff067217 */ /* 0x000fc40007800200 */
[----:B------:R-:W-:Y:S01]  /*14860*/  IMNMX R0, RZ, R4, !PT ;  /* 0x00000004ff007217 */ /* 0x000fe20007800200 */
[C---:B------:R-:W-:Y:S08]  /*14870*/  HMMA.16816.F32 R28, R8.reuse, R70, R28 ;  /* 0x00000046081c723c */ /* 0x040ff0000000181c */
        /* <DEDUP_REMOVED lines=66> */
.L_x_5996:
[----:B------:R-:W-:-:S05]  /*14ca0*/  IMAD.MOV.U32 R4, RZ, RZ, c[0x0][0x198] ;  /* 0x00006600ff047624 */ /* 0x000fca00078e00ff */
[----:B------:R-:W-:-:S04]  /*14cb0*/  LEA R4, -R4, RZ, 0x6 ;  /* 0x000000ff04047211 */ /* 0x000fc800078e31ff */
[----:B------:R-:W-:Y:S02]  /*14cc0*/  SHF.R.S32.HI R5, RZ, 0x1f, R4 ;  /* 0x0000001fff057819 */ /* 0x000fe40000011404 */
.L_x_5997:
        /* <DEDUP_REMOVED lines=112> */
.L_x_5995:
[----:B-1----:R-:W-:Y:S02]  /*153d0*/  IMAD.IADD R37, R2, 0x1, R215 ;  /* 0x0000000102257824 */ /* 0x002fe400078e02d7 */
[----:B------:R-:W-:-:S02]  /*153e0*/  IMAD.SHL.U32 R188, R46, 0x2, RZ ;  /* 0x000000022ebc7824 */ /* 0x000fc400078e00ff */
[C---:B------:R-:W-:Y:S01]  /*153f0*/  IMAD.IADD R4, R208.reuse, 0x1, -R37 ;  /* 0x00000001d0047824 */ /* 0x040fe200078e0a25 */
[----:B------:R-:W-:Y:S01]  /*15400*/  IADD3 R63, R37, 0x1, RZ ;  /* 0x00000001253f7810 */ /* 0x000fe20007ffe0ff */
[--C-:B------:R-:W-:Y:S01]  /*15410*/  IMAD R185, R45, 0x2, R188.reuse ;  /* 0x000000022db97824 */ /* 0x100fe200078e02bc */
        /* <DEDUP_REMOVED lines=10> */
[C---:B------:R-:W-:Y:S01]  /*154c0*/  IADD3 R55, R37.reuse, 0x10, RZ ;  /* 0x0000001025377810 */ /* 0x040fe20007ffe0ff */
[C---:B------:R-:W-:Y:S01]  /*154d0*/  IMAD.IADD R8, R208.reuse, 0x1, -R53 ;  /* 0x00000001d0087824 */ /* 0x040fe200078e0a35 */
[----:B------:R-:W-:Y:S01]  /*154e0*/  IADD3 R3, R37, 0x29, RZ ;  /* 0x0000002925037810 */ /* 0x000fe20007ffe0ff */
[----:B------:R-:W-:Y:S01]  /*154f0*/  IMAD R184, R45, 0x2, R186 ;  /* 0x000000022db87824 */ /* 0x000fe200078e02ba */
[C---:B------:R-:W-:Y:S01]  /*15500*/  IADD3 R43, R37.reuse, 0x19, RZ ;  /* 0x00000019252b7810 */ /* 0x040fe20007ffe0ff */
[----:B------:R-:W1:Y:S01]  /*15510*/  I2F R42, R42 ;  /* 0x0000002a002a7306 */ /* 0x000e620000201400 */
[----:B------:R-:W-:Y:S01]  /*15520*/  IABS R7, R7 ;  /* 0x0000000700077213 */ /* 0x000fe20000000000 */
[C---:B------:R-:W-:Y:S01]  /*15530*/  IMAD.IADD R5, R208.reuse, 0x1, -R55 ;  /* 0x00000001d0057824 */ /* 0x040fe200078e0a37 */
[C---:B------:R-:W-:Y:S01]  /*15540*/  IADD3 R9, R37.reuse, 0x21, RZ ;  /* 0x0000002125097810 */ /* 0x040fe20007ffe0ff */
[C---:B------:R-:W-:Y:S01]  /*15550*/  IMAD.IADD R2, R208.reuse, 0x1, -R3 ;  /* 0x00000001d0027824 */ /* 0x040fe200078e0a03 */
[----:B------:R-:W-:Y:S01]  /*15560*/  IADD3 R11, R37, 0x20, RZ ;  /* 0x00000020250b7810 */ /* 0x000fe20007ffe0ff */
[C---:B------:R-:W-:Y:S01]  /*15570*/  IMAD.IADD R36, R208.reuse, 0x1, -R43 ;  /* 0x00000001d0247824 */ /* 0x040fe200078e0a2b */
[----:B------:R-:W-:Y:S01]  /*15580*/  IABS R4, R4 ;  /* 0x0000000400047213 */ /* 0x000fe20000000000 */
[C---:B------:R-:W-:Y:S01]  /*15590*/  IMAD.IADD R10, R208.reuse, 0x1, -R9 ;  /* 0x00000001d00a7824 */ /* 0x040fe200078e0a09 */
[----:B------:R-:W-:Y:S01]  /*155a0*/  IABS R40, R40 ;  /* 0x0000002800287213 */ /* 0x000fe20000000000 */
[----:B------:R-:W2:Y:S01]  /*155b0*/  I2F R7, R7 ;  /* 0x0000000700077306 */ /* 0x000ea20000201400 */
[----:B------:R-:W-:Y:S01]  /*155c0*/  IABS R38, R38 ;  /* 0x0000002600267213 */ /* 0x000fe20000000000 */
[----:B------:R-:W-:Y:S01]  /*155d0*/  IMAD.IADD R229, R208, 0x1, -R11 ;  /* 0x00000001d0e57824 */ /* 0x000fe200078e0a0b */
[----:B------:R-:W-:Y:S01]  /*155e0*/  IABS R8, R8 ;  /* 0x0000000800087213 */ /* 0x000fe20000000000 */
[----:B------:R-:W-:Y:S01]  /*155f0*/  LDSM.16.MT88.4 R124, [R188+0xc000] ;  /* 0x00c00000bc7c783b */ /* 0x000fe20000004200 */
[----:B------:R-:W-:Y:S01]  /*15600*/  IABS R5, R5 ;  /* 0x0000000500057213 */ /* 0x000fe20000000000 */
[----:B-1----:R-:W-:Y:S01]  /*15610*/  FFMA.FTZ R33, -R205, R42, R33 ;  /* 0x0000002acd217223 */ /* 0x002fe20000010121 */
[----:B------:R-:W-:Y:S01]  /*15620*/  IABS R2, R2 ;  /* 0x0000000200027213 */ /* 0x000fe20000000000 */
[----:B------:R-:W1:Y:S01]  /*15630*/  I2F R4, R4 ;  /* 0x0000000400047306 */ /* 0x000e620000201400 */
[----:B------:R-:W-:Y:S01]  /*15640*/  IABS R36, R36 ;  /* 0x0000002400247213 */ /* 0x000fe20000000000 */
[----:B------:R-:W-:Y:S01]  /*15650*/  LDSM.16.MT88.4 R116, [R186+0xc000] ;  /* 0x00c00000ba74783b */ /* 0x000fe20000004200 */
[----:B------:R-:W-:-:S02]  /*15660*/  IABS R10, R10 ;  /* 0x0000000a000a7213 */ /* 0x000fc40000000000 */
[----:B------:R-:W-:Y:S01]  /*15670*/  IABS R229, R229 ;  /* 0x000000e500e57213 */ /* 0x000fe20000000000 */
[----:B------:R-:W-:Y:S01]  /*15680*/  LDSM.16.MT88.4 R108, [R185+0xc000] ;  /* 0x00c00000b96c783b */ /* 0x000fe20000004200 */
[----:B------:R-:W-:Y:S01]  /*15690*/  IADD3 R39, R37, 0x28, RZ ;  /* 0x0000002825277810 */ /* 0x000fe20007ffe0ff */
[----:B------:R-:W3:Y:S01]  /*156a0*/  I2F R40, R40 ;  /* 0x0000002800287306 */ /* 0x000ee20000201400 */
[----:B------:R-:W-:Y:S01]  /*156b0*/  ISETP.GE.AND P2, PT, R63, R207, PT ;  /* 0x000000cf3f00720c */ /* 0x000fe20003f46270 */
[----:B--2---:R-:W-:Y:S01]  /*156c0*/  FFMA.FTZ R7, -R205, R7, R20 ;  /* 0x00000007cd077223 */ /* 0x004fe20000010114 */
[----:B------:R-:W-:Y:S01]  /*156d0*/  IADD3 R65, R37, 0x31, RZ ;  /* 0x0000003125417810 */ /* 0x000fe20007ffe0ff */
[C---:B------:R-:W-:Y:S01]  /*156e0*/  IMAD.IADD R225, R208.reuse, 0x1, -R39 ;  /* 0x00000001d0e17824 */ /* 0x040fe200078e0a27 */
[----:B------:R-:W-:Y:S01]  /*156f0*/  ISETP.LT.OR P2, PT, R63, R6, P2 ;  /* 0x000000063f00720c */ /* 0x000fe20001741670 */
[----:B------:R-:W-:Y:S01]  /*15700*/  LDSM.16.MT88.4 R100, [R184+0xc000] ;  /* 0x00c00000b864783b */ /* 0x000fe20000004200 */
[----:B------:R-:W-:Y:S01]  /*15710*/  ISETP.GE.AND P4, PT, R37, R207, PT ;  /* 0x000000cf2500720c */ /* 0x000fe20003f86270 */
[----:B------:R-:W2:Y:S01]  /*15720*/  I2F R38, R38 ;  /* 0x0000002600267306 */ /* 0x000ea20000201400 */
[----:B------:R-:W-:Y:S01]  /*15730*/  IMAD.IADD R20, R208, 0x1, -R65 ;  /* 0x00000001d0147824 */ /* 0x000fe200078e0a41 */
[----:B------:R-:W-:Y:S01]  /*15740*/  IABS R225, R225 ;  /* 0x000000e100e17213 */ /* 0x000fe20000000000 */
[----:B-1----:R-:W-:Y:S01]  /*15750*/  FFMA.FTZ R4, -R205, R4, R32 ;  /* 0x00000004cd047223 */ /* 0x002fe20000010120 */
[----:B------:R-:W-:Y:S01]  /*15760*/  FSEL R41, R33, -INF , !P2 ;  /* 0xff80000021297808 */ /* 0x000fe20005000000 */
[----:B------:R-:W-:Y:S01]  /*15770*/  LDSM.16.MT88.4 R80, [R186+0x10000] ;  /* 0x01000000ba50783b */ /* 0x000fe20000004200 */
[----:B------:R-:W-:-:S02]  /*15780*/  ISETP.GE.AND P1, PT, R61, R207, PT ;  /* 0x000000cf3d00720c */ /* 0x000fc40003f26270 */
[----:B------:R-:W1:Y:S01]  /*15790*/  I2F R8, R8 ;  /* 0x0000000800087306 */ /* 0x000e620000201400 */
[-C--:B------:R-:W-:Y:S01]  /*157a0*/  ISETP.GE.AND P0, PT, R57, R207.reuse, PT ;  /* 0x000000cf3900720c */ /* 0x080fe20003f06270 */
[----:B---3--:R-:W-:Y:S01]  /*157b0*/  FFMA.FTZ R28, -R205, R40, R28 ;  /* 0x00000028cd1c7223 */ /* 0x008fe2000001011c */
[----:B------:R-:W-:Y:S01]  /*157c0*/  ISETP.GE.AND P2, PT, R53, R207, PT ;  /* 0x000000cf3500720c */ /* 0x000fe20003f46270 */
[----:B------:R-:W-:Y:S01]  /*157d0*/  LDSM.16.MT88.4 R88, [R185+0x10000] ;  /* 0x01000000b958783b */ /* 0x000fe20000004200 */
[C---:B------:R-:W-:Y:S02]  /*157e0*/  ISETP.LT.OR P4, PT, R37.reuse, R6, P4 ;  /* 0x000000062500720c */ /* 0x040fe40002781670 */
[----:B------:R-:W-:Y:S01]  /*157f0*/  IADD3 R67, R37, 0x30, RZ ;  /* 0x0000003025437810 */ /* 0x000fe20007ffe0ff */
[----:B------:R-:W3:Y:S01]  /*15800*/  I2F R5, R5 ;  /* 0x0000000500057306 */ /* 0x000ee20000201400 */
[----:B--2---:R-:W-:Y:S01]  /*15810*/  FFMA.FTZ R29, -R205, R38, R29 ;  /* 0x00000026cd1d7223 */ /* 0x004fe2000001011d */
[C---:B------:R-:W-:Y:S01]  /*15820*/  ISETP.GE.AND P6, PT, R37.reuse, R209, PT ;  /* 0x000000d12500720c */ /* 0x040fe20003fc6270 */
[----:B------:R-:W-:Y:S01]  /*15830*/  LDSM.16.MT88.4 R140, [R186+0xc800] ;  /* 0x00c80000ba8c783b */ /* 0x000fe20000004200 */
[----:B------:R-:W-:-:S02]  /*15840*/  IADD3 R59, R37, 0x38, RZ ;  /* 0x00000038253b7810 */ /* 0x000fc40007ffe0ff */
[----:B------:R-:W-:Y:S02]  /*15850*/  IABS R20, R20 ;  /* 0x0000001400147213 */ /* 0x000fe40000000000 */
[----:B------:R-:W2:Y:S01]  /*15860*/  I2F R2, R2 ;  /* 0x0000000200027306 */ /* 0x000ea20000201400 */
[----:B-1----:R-:W-:Y:S01]  /*15870*/  FFMA.FTZ R8, -R205, R8, R25 ;  /* 0x00000008cd087223 */ /* 0x002fe20000010119 */
[-C--:B------:R-:W-:Y:S02]  /*15880*/  ISETP.LT.OR P1, PT, R61, R6.reuse, P1 ;  /* 0x000000063d00720c */ /* 0x080fe40000f21670 */
[-C--:B------:R-:W-:Y:S02]  /*15890*/  ISETP.LT.OR P0, PT, R57, R6.reuse, P0 ;  /* 0x000000063900720c */ /* 0x080fe40000701670 */
[----:B------:R-:W-:Y:S02]  /*158a0*/  ISETP.LT.OR P2, PT, R53, R6, P2 ;  /* 0x000000063500720c */ /* 0x000fe40001741670 */
[----:B------:R-:W1:Y:S01]  /*158b0*/  I2F R36, R36 ;  /* 0x0000002400247306 */ /* 0x000e620000201400 */
[----:B------:R-:W-:Y:S01]  /*158c0*/  IADD3 R51, R37, 0x39, RZ ;  /* 0x0000003925337810 */ /* 0x000fe20007ffe0ff */
[----:B---3--:R-:W-:Y:S01]  /*158d0*/  FFMA.FTZ R24, -R205, R5, R24 ;  /* 0x00000005cd187223 */ /* 0x008fe20000010118 */
[----:B------:R-:W-:-:S02]  /*158e0*/  FSEL R4, R4, -INF , !P4 ;  /* 0xff80000004047808 */ /* 0x000fc40006000000 */
[-C--:B------:R-:W-:Y:S02]  /*158f0*/  ISETP.GE.AND P4, PT, R55, R207.reuse, PT ;  /* 0x000000cf3700720c */ /* 0x080fe40003f86270 */
[----:B------:R-:W-:Y:S01]  /*15900*/  ISETP.LT.OR P6, PT, R37, R0, P6 ;  /* 0x000000002500720c */ /* 0x000fe200037c1670 */
[----:B------:R-:W3:Y:S01]  /*15910*/  I2F R10, R10 ;  /* 0x0000000a000a7306 */ /* 0x000ee20000201400 */
[----:B--2---:R-:W-:Y:S01]  /*15920*/  FFMA.FTZ R163, -R205, R2, R13 ;  /* 0x00000002cda37223 */ /* 0x004fe2000001010d */
[----:B------:R-:W-:Y:S01]  /*15930*/  FSEL R33, R29, -INF , !P0 ;  /* 0xff8000001d217808 */ /* 0x000fe20004000000 */
[----:B------:R-:W-:Y:S01]  /*15940*/  IMAD.IADD R2, R206, 0x1, -R37 ;  /* 0x00000001ce027824 */ /* 0x000fe200078e0a25 */
[----:B------:R-:W-:Y:S01]  /*15950*/  FSEL R37, R28, -INF , !P1 ;  /* 0xff8000001c257808 */ /* 0x000fe20004800000 */
[----:B------:R-:W-:Y:S01]  /*15960*/  IMAD.IADD R13, R208, 0x1, -R67 ;  /* 0x00000001d00d7824 */ /* 0x000fe200078e0a43 */
[-C--:B------:R-:W-:Y:S01]  /*15970*/  ISETP.GE.AND P1, PT, R49, R207.reuse, PT ;  /* 0x000000cf3100720c */ /* 0x080fe20003f26270 */
[----:B------:R-:W-:Y:S01]  /*15980*/  IMAD.IADD R28, R206, 0x1, -R53 ;  /* 0x00000001ce1c7824 */ /* 0x000fe200078e0a35 */
[----:B------:R-:W2:Y:S01]  /*15990*/  I2F R229, R229 ;  /* 0x000000e500e57306 */ /* 0x000ea20000201400 */
[----:B-1----:R-:W-:Y:S01]  /*159a0*/  FFMA.FTZ R5, -R205, R36, R21 ;  /* 0x00000024cd057223 */ /* 0x002fe20000010115 */
[----:B------:R-:W-:Y:S01]  /*159b0*/  FSEL R21, R8, -INF , !P2 ;  /* 0xff80000008157808 */ /* 0x000fe20005000000 */
[C---:B------:R-:W-:Y:S01]  /*159c0*/  IMAD.IADD R8, R206.reuse, 0x1, -R61 ;  /* 0x00000001ce087824 */ /* 0x040fe200078e0a3d */
[----:B------:R-:W-:Y:S01]  /*159d0*/  ISETP.GE.AND P0, PT, R43, R207, PT ;  /* 0x000000cf2b00720c */ /* 0x000fe20003f06270 */
[----:B------:R-:W-:Y:S01]  /*159e0*/  IMAD.IADD R29, R206, 0x1, -R49 ;  /* 0x00000001ce1d7824 */ /* 0x000fe200078e0a31 */
[----:B------:R-:W-:-:S02]  /*159f0*/  ISETP.LT.OR P4, PT, R55, R6, P4 ;  /* 0x000000063700720c */ /* 0x000fc40002781670 */
[----:B------:R-:W1:Y:S01]  /*15a00*/  I2F R225, R225 ;  /* 0x000000e100e17306 */ /* 0x000e620000201400 */
[----:B---3--:R-:W-:Y:S01]  /*15a10*/  FFMA.FTZ R161, -R205, R10, R17 ;  /* 0x0000000acda17223 */ /* 0x008fe20000010111 */
[----:B------:R-:W-:Y:S01]  /*15a20*/  IABS R13, R13 ;  /* 0x0000000d000d7213 */ /* 0x000fe20000000000 */
[C---:B------:R-:W-:Y:S01]  /*15a30*/  IMAD.IADD R10, R208.reuse, 0x1, -R59 ;  /* 0x00000001d00a7824 */ /* 0x040fe200078e0a3b */
[----:B------:R-:W-:Y:S02]  /*15a40*/  ISETP.GE.AND P2, PT, R9, R207, PT ;  /* 0x000000cf0900720c */ /* 0x000fe40003f46270 */
[----:B------:R-:W-:Y:S01]  /*15a50*/  ISETP.LT.OR P1, PT, R49, R6, P1 ;  /* 0x000000063100720c */ /* 0x000fe20000f21670 */
[----:B--2---:R-:W-:Y:S01]  /*15a60*/  FFMA.FTZ R229, -R205, R229, R16 ;  /* 0x000000e5cde57223 */ /* 0x004fe20000010110 */
[----:B------:R-:W2:Y:S01]  /*15a70*/  I2F R20, R20 ;  /* 0x0000001400147306 */ /* 0x000ea20000201400 */
[----:B------:R-:W-:Y:S01]  /*15a80*/  IMAD.IADD R16, R208, 0x1, -R51 ;  /* 0x00000001d0107824 */ /* 0x000fe200078e0a33 */
[----:B------:R-:W-:-:S02]  /*15a90*/  IABS R10, R10 ;  /* 0x0000000a000a7213 */ /* 0x000fc40000000000 */
[----:B------:R-:W-:Y:S02]  /*15aa0*/  ISETP.LT.OR P0, PT, R43, R6, P0 ;  /* 0x000000062b00720c */ /* 0x000fe40000701670 */
[----:B------:R-:W-:Y:S01]  /*15ab0*/  FSEL R25, R24, -INF , !P4 ;  /* 0xff80000018197808 */ /* 0x000fe20006000000 */
[C---:B------:R-:W-:Y:S01]  /*15ac0*/  IMAD.IADD R24, R206.reuse, 0x1, -R57 ;  /* 0x00000001ce187824 */ /* 0x040fe200078e0a39 */
[----:B------:R-:W-:Y:S01]  /*15ad0*/  IABS R8, R8 ;  /* 0x0000000800087213 */ /* 0x000fe20000000000 */
[----:B------:R3:W4:Y:S01]  /*15ae0*/  I2F R17, R10 ;  /* 0x0000000a00117306 */ /* 0x0007220000201400 */
[----:B------:R-:W-:Y:S01]  /*15af0*/  IABS R16, R16 ;  /* 0x0000001000107213 */ /* 0x000fe20000000000 */
[----:B-1----:R-:W-:Y:S01]  /*15b00*/  FFMA.FTZ R225, -R205, R225, R12 ;  /* 0x000000e1cde17223 */ /* 0x002fe2000001010c */
[----:B------:R-:W-:Y:S01]  /*15b10*/  FSEL R7, R7, -INF , !P1 ;  /* 0xff80000007077808 */ /* 0x000fe20004800000 */
[----:B------:R-:W-:Y:S01]  /*15b20*/  IMAD.IADD R12, R206, 0x1, -R63 ;  /* 0x00000001ce0c7824 */ /* 0x000fe200078e0a3f */
[----:B------:R-:W-:-:S02]  /*15b30*/  FSEL R5, R5, -INF , !P0 ;  /* 0xff80000005057808 */ /* 0x000fc40004000000 */
[----:B------:R-:W-:Y:S01]  /*15b40*/  ISETP.LT.OR P2, PT, R9, R6, P2 ;  /* 0x000000060900720c */ /* 0x000fe20001741670 */
[----:B------:R-:W1:Y:S01]  /*15b50*/  I2F R13, R13 ;  /* 0x0000000d000d7306 */ /* 0x000e620000201400 */
[-C--:B------:R-:W-:Y:S01]  /*15b60*/  ISETP.GE.AND P4, PT, R11, R207.reuse, PT ;  /* 0x000000cf0b00720c */ /* 0x080fe20003f86270 */
[----:B--2---:R-:W-:Y:S01]  /*15b70*/  FFMA.FTZ R20, -R205, R20, R73 ;  /* 0x00000014cd147223 */ /* 0x004fe20000010149 */
[-C--:B------:R-:W-:Y:S02]  /*15b80*/  ISETP.GE.AND P1, PT, R39, R207.reuse, PT ;  /* 0x000000cf2700720c */ /* 0x080fe40003f26270 */
[-C--:B------:R-:W-:Y:S02]  /*15b90*/  ISETP.GE.AND P0, PT, R3, R207.reuse, PT ;  /* 0x000000cf0300720c */ /* 0x080fe40003f06270 */
[----:B------:R-:W-:Y:S01]  /*15ba0*/  FSEL R161, R161, -INF , !P2 ;  /* 0xff800000a1a17808 */ /* 0x000fe20005000000 */
[----:B---3--:R-:W-:Y:S01]  /*15bb0*/  IMAD.MOV.U32 R10, RZ, RZ, R8 ;  /* 0x000000ffff0a7224 */ /* 0x008fe200078e0008 */
[----:B------:R-:W-:Y:S01]  /*15bc0*/  IABS R8, R24 ;  /* 0x0000001800087213 */ /* 0x000fe20000000000 */
[----:B------:R-:W2:Y:S01]  /*15bd0*/  I2F R16, R16 ;  /* 0x0000001000107306 */ /* 0x000ea20000201400 */
[-C--:B------:R-:W-:Y:S01]  /*15be0*/  ISETP.LT.OR P4, PT, R11, R6.reuse, P4 ;  /* 0x000000060b00720c */ /* 0x080fe20002781670 */
[----:B------:R-:W-:Y:S01]  /*15bf0*/  IMAD.IADD R24, R206, 0x1, -R55 ;  /* 0x00000001ce187824 */ /* 0x000fe200078e0a37 */
[----:B------:R-:W-:Y:S01]  /*15c00*/  ISETP.GE.AND P2, PT, R65, R207, PT ;  /* 0x000000cf4100720c */ /* 0x000fe20003f46270 */
[----:B----4-:R-:W-:Y:S01]  /*15c10*/  FFMA.FTZ R17, -R205, R17, R76 ;  /* 0x00000011cd117223 */ /* 0x010fe2000001014c */
[-C--:B------:R-:W-:Y:S01]  /*15c20*/  ISETP.LT.OR P1, PT, R39, R6.reuse, P1 ;  /* 0x000000062700720c */ /* 0x080fe20000f21670 */
[----:B-1----:R-:W-:Y:S01]  /*15c30*/  FFMA.FTZ R72, -R205, R13, R72 ;  /* 0x0000000dcd487223 */ /* 0x002fe20000010148 */
[----:B------:R-:W-:Y:S01]  /*15c40*/  ISETP.LT.OR P0, PT, R3, R6, P0 ;  /* 0x000000060300720c */ /* 0x000fe20000701670 */
[----:B------:R-:W1:Y:S01]  /*15c50*/  I2F R8, R8 ;  /* 0x0000000800087306 */ /* 0x000e620000201400 */
[----:B------:R-:W-:-:S02]  /*15c60*/  FSEL R229, R229, -INF , !P4 ;  /* 0xff800000e5e57808 */ /* 0x000fc40006000000 */
[----:B------:R-:W-:Y:S02]  /*15c70*/  FSEL R225, R225, -INF , !P1 ;  /* 0xff800000e1e17808 */ /* 0x000fe40004800000 */
[----:B------:R-:W-:Y:S02]  /*15c80*/  FSEL R163, R163, -INF , !P0 ;  /* 0xff800000a3a37808 */ /* 0x000fe40004000000 */
[----:B------:R-:W-:Y:S01]  /*15c90*/  ISETP.LT.OR P2, PT, R65, R6, P2 ;  /* 0x000000064100720c */ /* 0x000fe20001741670 */
[----:B--2---:R-:W-:Y:S01]  /*15ca0*/  FFMA.FTZ R16, -R205, R16, R77 ;  /* 0x00000010cd107223 */ /* 0x004fe2000001014d */
[-C--:B------:R-:W-:Y:S01]  /*15cb0*/  ISETP.GE.AND P4, PT, R67, R207.reuse, PT ;  /* 0x000000cf4300720c */ /* 0x080fe20003f86270 */
[----:B------:R-:W2:Y:S01]  /*15cc0*/  I2F R10, R10 ;  /* 0x0000000a000a7306 */ /* 0x000ea20000201400 */
[-C--:B------:R-:W-:Y:S02]  /*15cd0*/  ISETP.GE.AND P1, PT, R59, R207.reuse, PT ;  /* 0x000000cf3b00720c */ /* 0x080fe40003f26270 */
[----:B------:R-:W-:-:S02]  /*15ce0*/  ISETP.GE.AND P0, PT, R51, R207, PT ;  /* 0x000000cf3300720c */ /* 0x000fc40003f06270 */
[----:B------:R-:W-:Y:S01]  /*15cf0*/  IABS R28, R28 ;  /* 0x0000001c001c7213 */ /* 0x000fe20000000000 */
[----:B-1----:R-:W-:Y:S01]  /*15d00*/  FFMA.FTZ R8, -R205, R8, R31 ;  /* 0x00000008cd087223 */ /* 0x002fe2000001011f */
[----:B------:R-:W-:Y:S02]  /*15d10*/  IABS R2, R2 ;  /* 0x0000000200027213 */ /* 0x000fe40000000000 */
[----:B------:R-:W-:Y:S01]  /*15d20*/  FSEL R219, R20, -INF , !P2 ;  /* 0xff80000014db7808 */ /* 0x000fe20005000000 */
[----:B------:R-:W-:Y:S01]  /*15d30*/  IMAD.IADD R20, R206, 0x1, -R43 ;  /* 0x00000001ce147824 */ /* 0x000fe200078e0a2b */
[----:B------:R-:W-:Y:S02]  /*15d40*/  IABS R24, R24 ;  /* 0x0000001800187213 */ /* 0x000fe40000000000 */
[-C--:B------:R-:W-:Y:S01]  /*15d50*/  ISETP.LT.OR P4, PT, R67, R6.reuse, P4 ;  /* 0x000000064300720c */ /* 0x080fe20002781670 */
[----:B------:R-:W1:Y:S01]  /*15d60*/  I2F R2, R2 ;  /* 0x0000000200027306 */ /* 0x000e620000201400 */
[----:B------:R-:W-:Y:S01]  /*15d70*/  ISETP.LT.OR P1, PT, R59, R6, P1 ;  /* 0x000000063b00720c */ /* 0x000fe20000f21670 */
[----:B--2---:R-:W-:Y:S01]  /*15d80*/  FFMA.FTZ R10, -R205, R10, R30 ;  /* 0x0000000acd0a7223 */ /* 0x004fe2000001011e */
[----:B------:R-:W-:Y:S01]  /*15d90*/  ISETP.LT.OR P0, PT, R51, R6, P0 ;  /* 0x000000063300720c */ /* 0x000fe20000701670 */
[----:B------:R-:W-:Y:S01]  /*15da0*/  IMAD.MOV.U32 R6, RZ, RZ, R28 ;  /* 0x000000ffff067224 */ /* 0x000fe200078e001c */
[----:B------:R-:W-:-:S02]  /*15db0*/  IABS R28, R29 ;  /* 0x0000001d001c7213 */ /* 0x000fc40000000000 */
[----:B------:R-:W-:Y:S01]  /*15dc0*/  IABS R12, R12 ;  /* 0x0000000c000c7213 */ /* 0x000fe20000000000 */
[----:B------:R2:W3:Y:S01]  /*15dd0*/  I2F R13, R24 ;  /* 0x00000018000d7306 */ /* 0x0004e20000201400 */
[----:B------:R-:W-:Y:S01]  /*15de0*/  FSEL R217, R17, -INF , !P1 ;  /* 0xff80000011d97808 */ /* 0x000fe20004800000 */
[----:B------:R-:W-:Y:S01]  /*15df0*/  IMAD.IADD R17, R206, 0x1, -R11 ;  /* 0x00000001ce117824 */ /* 0x000fe200078e0a0b */
[C---:B------:R-:W-:Y:S02]  /*15e00*/  ISETP.GE.AND P1, PT, R57.reuse, R209, PT ;  /* 0x000000d13900720c */ /* 0x040fe40003f26270 */
[----:B------:R-:W-:Y:S01]  /*15e10*/  FSEL R213, R16, -INF , !P0 ;  /* 0xff80000010d57808 */ /* 0x000fe20004000000 */
[----:B------:R-:W-:Y:S01]  /*15e20*/  IMAD.IADD R16, R206, 0x1, -R9 ;  /* 0x00000001ce107824 */ /* 0x000fe200078e0a09 */
[----:B------:R-:W-:Y:S01]  /*15e30*/  ISETP.LT.OR P1, PT, R57, R0, P1 ;  /* 0x000000003900720c */ /* 0x000fe20000f21670 */
[----:B------:R-:W4:Y:S01]  /*15e40*/  I2F R12, R12 ;  /* 0x0000000c000c7306 */ /* 0x000f220000201400 */
[----:B------:R-:W-:Y:S01]  /*15e50*/  IABS R17, R17 ;  /* 0x0000001100117213 */ /* 0x000fe20000000000 */
[----:B-1----:R-:W-:Y:S01]  /*15e60*/  FFMA.FTZ R2, -R205, R2, R34 ;  /* 0x00000002cd027223 */ /* 0x002fe20000010122 */
[----:B------:R-:W-:Y:S01]  /*15e70*/  FSEL R29, R8, -INF , !P1 ;  /* 0xff800000081d7808 */ /* 0x000fe20004800000 */
[----:B------:R-:W-:Y:S01]  /*15e80*/  IMAD.IADD R8, R206, 0x1, -R65 ;  /* 0x00000001ce087824 */ /* 0x000fe200078e0a41 */
[----:B------:R-:W-:-:S02]  /*15e90*/  ISETP.GE.AND P1, PT, R11, R209, PT ;  /* 0x000000d10b00720c */ /* 0x000fc40003f26270 */
[----:B------:R-:W-:Y:S01]  /*15ea0*/  FSEL R221, R72, -INF , !P4 ;  /* 0xff80000048dd7808 */ /* 0x000fe20006000000 */
[----:B------:R-:W1:Y:S01]  /*15eb0*/  I2F R6, R6 ;  /* 0x0000000600067306 */ /* 0x000e620000201400 */
[----:B--2---:R-:W-:Y:S01]  /*15ec0*/  IABS R24, R20 ;  /* 0x0000001400187213 */ /* 0x004fe20000000000 */
[----:B---3--:R-:W-:Y:S01]  /*15ed0*/  FFMA.FTZ R13, -R205, R13, R26 ;  /* 0x0000000dcd0d7223 */ /* 0x008fe2000001011a */
[----:B------:R-:W-:Y:S02]  /*15ee0*/  ISETP.LT.OR P1, PT, R11, R0, P1 ;  /* 0x000000000b00720c */ /* 0x000fe40000f21670 */
[-C--:B------:R-:W-:Y:S02]  /*15ef0*/  ISETP.GE.AND P4, PT, R63, R209.reuse, PT ;  /* 0x000000d13f00720c */ /* 0x080fe40003f86270 */
[-C--:B------:R-:W-:Y:S01]  /*15f00*/  ISETP.GE.AND P0, PT, R55, R209.reuse, PT ;  /* 0x000000d13700720c */ /* 0x080fe20003f06270 */
[----:B------:R-:W2:Y:S01]  /*15f10*/  I2F R20, R28 ;  /* 0x0000001c00147306 */ /* 0x000ea20000201400 */
[----:B------:R-:W-:Y:S01]  /*15f20*/  FSEL R2, R2, -INF , !P6 ;  /* 0xff80000002027808 */ /* 0x000fe20007000000 */
[----:B----4-:R-:W-:Y:S01]  /*15f30*/  FFMA.FTZ R35, -R205, R12, R35 ;  /* 0x0000000ccd237223 */ /* 0x010fe20000010123 */
[-C--:B------:R-:W-:Y:S01]  /*15f40*/  ISETP.GE.AND P6, PT, R53, R209.reuse, PT ;  /* 0x000000d13500720c */ /* 0x080fe20003fc6270 */
[----:B------:R-:W-:Y:S01]  /*15f50*/  IMAD.IADD R12, R206, 0x1, -R3 ;  /* 0x00000001ce0c7824 */ /* 0x000fe200078e0a03 */
[----:B------:R-:W-:-:S02]  /*15f60*/  ISETP.GE.AND P2, PT, R61, R209, PT ;  /* 0x000000d13d00720c */ /* 0x000fc40003f46270 */
[----:B------:R-:W-:Y:S01]  /*15f70*/  ISETP.LT.OR P4, PT, R63, R0, P4 ;  /* 0x000000003f00720c */ /* 0x000fe20002781670 */
[----:B-1----:R-:W-:Y:S01]  /*15f80*/  FFMA.FTZ R6, -R205, R6, R27 ;  /* 0x00000006cd067223 */ /* 0x002fe2000001011b */
[-C--:B------:R-:W-:Y:S01]  /*15f90*/  ISETP.LT.OR P0, PT, R55, R0.reuse, P0 ;  /* 0x000000003700720c */ /* 0x080fe20000701670 */
[----:B------:R-:W-:Y:S01]  /*15fa0*/  I2F R24, R24 ;  /* 0x0000001800187306 */ /* 0x000fe20000201400 */
[-C--:B------:R-:W-:Y:S02]  /*15fb0*/  ISETP.LT.OR P6, PT, R53, R0.reuse, P6 ;  /* 0x000000003500720c */ /* 0x080fe400037c1670 */
[----:B------:R-:W-:Y:S02]  /*15fc0*/  ISETP.LT.OR P2, PT, R61, R0, P2 ;  /* 0x000000003d00720c */ /* 0x000fe40001741670 */
[----:B------:R-:W-:Y:S01]  /*15fd0*/  FSEL R35, R35, -INF , !P4 ;  /* 0xff80000023237808 */ /* 0x000fe20006000000 */
[----:B--2---:R-:W-:Y:S01]  /*15fe0*/  FFMA.FTZ R11, -R205, R20, R22 ;  /* 0x00000014cd0b7223 */ /* 0x004fe20000010116 */
[----:B------:R-:W-:-:S02]  /*15ff0*/  IABS R28, R16 ;  /* 0x00000010001c7213 */ /* 0x000fc40000000000 */
[----:B------:R-:W1:Y:S01]  /*16000*/  I2F R16, R17 ;  /* 0x0000001100107306 */ /* 0x000e620000201400 */
[----:B------:R-:W-:Y:S02]  /*16010*/  FMNMX.FTZ R20, R4, R41, !PT ;  /* 0x0000002904147209 */ /* 0x000fe40007810000 */
[----:B------:R-:W-:Y:S01]  /*16020*/  FSEL R31, R10, -INF , !P2 ;  /* 0xff8000000a1f7808 */ /* 0x000fe20005000000 */
[----:B------:R-:W-:Y:S01]  /*16030*/  IMAD.IADD R10, R206, 0x1, -R67 ;  /* 0x00000001ce0a7824 */ /* 0x000fe200078e0a43 */
[----:B------:R-:W-:Y:S02]  /*16040*/  FMNMX.FTZ R20, R37, R20, !PT ;  /* 0x0000001425147209 */ /* 0x000fe40007810000 */
[----:B------:R-:W-:Y:S01]  /*16050*/  ISETP.GE.AND P4, PT, R49, R209, PT ;  /* 0x000000d13100720c */ /* 0x000fe20003f86270 */
[----:B------:R-:W2:Y:S01]  /*16060*/  I2F R28, R28 ;  /* 0x0000001c001c7306 */ /* 0x000ea20000201400 */
[----:B------:R-:W-:Y:S02]  /*16070*/  FMNMX.FTZ R20, R33, R20, !PT ;  /* 0x0000001421147209 */ /* 0x000fe40007810000 */
[----:B------:R-:W-:-:S02]  /*16080*/  ISETP.LT.OR P4, PT, R49, R0, P4 ;  /* 0x000000003100720c */ /* 0x000fc40002781670 */
[----:B------:R-:W-:Y:S02]  /*16090*/  FMNMX.FTZ R20, R25, R20, !PT ;  /* 0x0000001419147209 */ /* 0x000fe40007810000 */
[----:B------:R-:W-:Y:S01]  /*160a0*/  IABS R12, R12 ;  /* 0x0000000c000c7213 */ /* 0x000fe20000000000 */
[----:B-1----:R-:W-:Y:S01]  /*160b0*/  FFMA.FTZ R16, -R205, R16, R18 ;  /* 0x00000010cd107223 */ /* 0x002fe20000010112 */
[----:B------:R-:W-:Y:S02]  /*160c0*/  FSEL R17, R13, -INF , !P0 ;  /* 0xff8000000d117808 */ /* 0x000fe40004000000 */
[----:B------:R-:W-:Y:S01]  /*160d0*/  FSEL R13, R6, -INF , !P6 ;  /* 0xff800000060d7808 */ /* 0x000fe20007000000 */
[----:B------:R-:W-:Y:S01]  /*160e0*/  IMAD.IADD R6, R206, 0x1, -R39 ;  /* 0x00000001ce067824 */ /* 0x000fe200078e0a27 */
[----:B------:R-:W-:Y:S01]  /*160f0*/  FMNMX.FTZ R18, R2, R35, !PT ;  /* 0x0000002302127209 */ /* 0x000fe20007810000 */
[----:B------:R-:W1:Y:S01]  /*16100*/  I2F R12, R12 ;  /* 0x0000000c000c7306 */ /* 0x000e620000201400 */
[----:B------:R-:W-:Y:S01]  /*16110*/  FMNMX.FTZ R20, R21, R20, !PT ;  /* 0x0000001415147209 */ /* 0x000fe20007810000 */
[----:B--2---:R-:W-:Y:S01]  /*16120*/  FFMA.FTZ R19, -R205, R28, R19 ;  /* 0x0000001ccd137223 */ /* 0x004fe20000010113 */
[----:B------:R-:W-:-:S02]  /*16130*/  FMNMX.FTZ R18, R31, R18, !PT ;  /* 0x000000121f127209 */ /* 0x000fc40007810000 */
[----:B------:R-:W-:Y:S02]  /*16140*/  IABS R6, R6 ;  /* 0x0000000600067213 */ /* 0x000fe40000000000 */
[----:B------:R-:W-:Y:S02]  /*16150*/  FMNMX.FTZ R20, R7, R20, !PT ;  /* 0x0000001407147209 */ /* 0x000fe40007810000 */
[----:B------:R-:W-:Y:S02]  /*16160*/  FMNMX.FTZ R18, R29, R18, !PT ;  /* 0x000000121d127209 */ /* 0x000fe40007810000 */
[-C--:B------:R-:W-:Y:S01]  /*16170*/  ISETP.GE.AND P0, PT, R9, R209.reuse, PT ;  /* 0x000000d10900720c */ /* 0x080fe20003f06270 */
[----:B------:R-:W2:Y:S01]  /*16180*/  I2F R6, R6 ;  /* 0x0000000600067306 */ /* 0x000ea20000201400 */
[----:B------:R-:W-:Y:S02]  /*16190*/  FSEL R11, R11, -INF , !P4 ;  /* 0xff8000000b0b7808 */ /* 0x000fe40006000000 */
[-C--:B------:R-:W-:Y:S01]  /*161a0*/  ISETP.GE.AND P4, PT, R3, R209.reuse, PT ;  /* 0x000000d10300720c */ /* 0x080fe20003f86270 */
[----:B-1----:R-:W-:Y:S01]  /*161b0*/  FFMA.FTZ R12, -R205, R12, R15 ;  /* 0x0000000ccd0c7223 */ /* 0x002fe2000001010f */
[----:B------:R-:W-:-:S02]  /*161c0*/  ISETP.GE.AND P2, PT, R43, R209, PT ;  /* 0x000000d12b00720c */ /* 0x000fc40003f46270 */
[----:B------:R-:W-:Y:S02]  /*161d0*/  FMNMX.FTZ R20, R5, R20, !PT ;  /* 0x0000001405147209 */ /* 0x000fe40007810000 */
[----:B------:R-:W-:Y:S02]  /*161e0*/  FMNMX.FTZ R18, R17, R18, !PT ;  /* 0x0000001211127209 */ /* 0x000fe40007810000 */
[----:B------:R-:W-:Y:S02]  /*161f0*/  IABS R10, R10 ;  /* 0x0000000a000a7213 */ /* 0x000fe40000000000 */
[----:B------:R-:W-:Y:S01]  /*16200*/  ISETP.LT.OR P0, PT, R9, R0, P0 ;  /* 0x000000000900720c */ /* 0x000fe20000701670 */
[----:B------:R-:W-:Y:S01]  /*16210*/  FFMA.FTZ R9, -R205, R24, R23 ;  /* 0x00000018cd097223 */ /* 0x000fe20000010117 */
[-C--:B------:R-:W-:Y:S01]  /*16220*/  ISETP.LT.OR P4, PT, R3, R0.reuse, P4 ;  /* 0x000000000300720c */ /* 0x080fe20002781670 */
[----:B------:R-:W-:Y:S01]  /*16230*/  IMAD.IADD R3, R206, 0x1, -R59 ;  /* 0x00000001ce037824 */ /* 0x000fe200078e0a3b */
[----:B------:R-:W-:Y:S01]  /*16240*/  ISETP.LT.OR P2, PT, R43, R0, P2 ;  /* 0x000000002b00720c */ /* 0x000fe20001741670 */
[----:B------:R-:W1:Y:S01]  /*16250*/  I2F R10, R10 ;  /* 0x0000000a000a7306 */ /* 0x000e620000201400 */
[----:B------:R-:W-:Y:S01]  /*16260*/  FMNMX.FTZ R20, R229, R20, !PT ;  /* 0x00000014e5147209 */ /* 0x000fe20007810000 */
[----:B--2---:R-:W-:Y:S01]  /*16270*/  FFMA.FTZ R6, -R205, R6, R14 ;  /* 0x00000006cd067223 */ /* 0x004fe2000001010e */
[----:B------:R-:W-:-:S02]  /*16280*/  FMNMX.FTZ R18, R13, R18, !PT ;  /* 0x000000120d127209 */ /* 0x000fc40007810000 */
[----:B------:R-:W-:Y:S02]  /*16290*/  IABS R8, R8 ;  /* 0x0000000800087213 */ /* 0x000fe40000000000 */
[----:B------:R-:W-:Y:S01]  /*162a0*/  FSEL R227, R16, -INF , !P1 ;  /* 0xff80000010e37808 */ /* 0x000fe20004800000 */
[----:B------:R-:W-:Y:S01]  /*162b0*/  IMAD.IADD R16, R206, 0x1, -R51 ;  /* 0x00000001ce107824 */ /* 0x000fe200078e0a33 */
[----:B------:R-:W-:Y:S02]  /*162c0*/  FSEL R9, R9, -INF , !P2 ;  /* 0xff80000009097808 */ /* 0x000fe40005000000 */
[----:B------:R-:W-:Y:S01]  /*162d0*/  FMNMX.FTZ R20, R161, R20, !PT ;  /* 0x00000014a1147209 */ /* 0x000fe20007810000 */
[----:B------:R-:W2:Y:S01]  /*162e0*/  I2F R8, R8 ;  /* 0x0000000800087306 */ /* 0x000ea20000201400 */
[----:B------:R-:W-:Y:S02]  /*162f0*/  FMNMX.FTZ R18, R11, R18, !PT ;  /* 0x000000120b127209 */ /* 0x000fe40007810000 */
[----:B------:R-:W-:Y:S01]  /*16300*/  IABS R3, R3 ;  /* 0x0000000300037213 */ /* 0x000fe20000000000 */
[----:B-1----:R-:W-:Y:S01]  /*16310*/  FFMA.FTZ R10, -R205, R10, R74 ;  /* 0x0000000acd0a7223 */ /* 0x002fe2000001014a */
[----:B------:R-:W-:-:S02]  /*16320*/  ISETP.GE.AND P6, PT, R39, R209, PT ;  /* 0x000000d12700720c */ /* 0x000fc40003fc6270 */
[----:B------:R-:W-:Y:S02]  /*16330*/  FMNMX.FTZ R20, R225, R20, !PT ;  /* 0x00000014e1147209 */ /* 0x000fe40007810000 */
[----:B------:R-:W-:Y:S01]  /*16340*/  FMNMX.FTZ R18, R9, R18, !PT ;  /* 0x0000001209127209 */ /* 0x000fe20007810000 */
[----:B------:R-:W1:Y:S01]  /*16350*/  I2F R3, R3 ;  /* 0x0000000300037306 */ /* 0x000e620000201400 */
[----:B------:R-:W-:Y:S02]  /*16360*/  IABS R16, R16 ;  /* 0x0000001000107213 */ /* 0x000fe40000000000 */
[----:B------:R-:W-:Y:S02]  /*16370*/  ISETP.LT.OR P6, PT, R39, R0, P6 ;  /* 0x000000002700720c */ /* 0x000fe400037c1670 */
[----:B------:R-:W-:Y:S01]  /*16380*/  FSEL R169, R19, -INF , !P0 ;  /* 0xff80000013a97808 */ /* 0x000fe20004000000 */
[----:B--2---:R-:W-:Y:S01]  /*16390*/  FFMA.FTZ R8, -R205, R8, R75 ;  /* 0x00000008cd087223 */ /* 0x004fe2000001014b */
[----:B------:R-:W-:Y:S01]  /*163a0*/  FMNMX.FTZ R20, R163, R20, !PT ;  /* 0x00000014a3147209 */ /* 0x000fe20007810000 */
[----:B------:R-:W2:Y:S01]  /*163b0*/  I2F R16, R16 ;  /* 0x0000001000107306 */ /* 0x000ea20000201400 */
[----:B------:R-:W-:Y:S01]  /*163c0*/  FMNMX.FTZ R18, R227, R18, !PT ;  /* 0x00000012e3127209 */ /* 0x000fe20007810000 */
[----:B------:R-:W-:Y:S01]  /*163d0*/  LDSM.16.MT88.4 R72, [R188+0x10000] ;  /* 0x01000000bc48783b */ /* 0x000fe20000004200 */
[----:B------:R-:W-:-:S02]  /*163e0*/  ISETP.GE.AND P2, PT, R67, R209, PT ;  /* 0x000000d14300720c */ /* 0x000fc40003f46270 */
[----:B------:R-:W-:Y:S02]  /*163f0*/  FMNMX.FTZ R20, R221, R20, !PT ;  /* 0x00000014dd147209 */ /* 0x000fe40007810000 */
[----:B------:R-:W-:Y:S01]  /*16400*/  FSEL R223, R6, -INF , !P6 ;  /* 0xff80000006df7808 */ /* 0x000fe20007000000 */
[----:B-1----:R-:W-:Y:S01]  /*16410*/  FFMA.FTZ R3, -R205, R3, R78 ;  /* 0x00000003cd037223 */ /* 0x002fe2000001014e */
[----:B------:R-:W-:Y:S02]  /*16420*/  FMNMX.FTZ R18, R169, R18, !PT ;  /* 0x00000012a9127209 */ /* 0x000fe40007810000 */
[----:B------:R-:W-:Y:S02]  /*16430*/  ISETP.LT.OR P2, PT, R67, R0, P2 ;  /* 0x000000004300720c */ /* 0x000fe40001741670 */
[----:B------:R-:W-:Y:S02]  /*16440*/  ISETP.GE.AND P1, PT, R65, R209, PT ;  /* 0x000000d14100720c */ /* 0x000fe40003f26270 */
[----:B------:R-:W-:Y:S01]  /*16450*/  FMNMX.FTZ R20, R219, R20, !PT ;  /* 0x00000014db147209 */ /* 0x000fe20007810000 */
[----:B--2---:R-:W-:Y:S01]  /*16460*/  FFMA.FTZ R16, -R205, R16, R79 ;  /* 0x00000010cd107223 */ /* 0x004fe2000001014f */
[----:B------:R-:W-:-:S02]  /*16470*/  FSEL R211, R12, -INF , !P4 ;  /* 0xff8000000cd37808 */ /* 0x000fc40006000000 */
[----:B------:R-:W-:Y:S02]  /*16480*/  FMNMX.FTZ R18, R223, R18, !PT ;  /* 0x00000012df127209 */ /* 0x000fe40007810000 */
[----:B------:R-:W-:Y:S02]  /*16490*/  ISETP.LT.OR P1, PT, R65, R0, P1 ;  /* 0x000000004100720c */ /* 0x000fe40000f21670 */
[----:B------:R-:W-:Y:S01]  /*164a0*/  ISETP.GE.AND P0, PT, R59, R209, PT ;  /* 0x000000d13b00720c */ /* 0x000fe20003f06270 */
[----:B------:R-:W-:Y:S01]  /*164b0*/  LDSM.16.MT88.4 R64, [R184+0xe000] ;  /* 0x00e00000b840783b */ /* 0x000fe20000004200 */
[----:B------:R-:W-:Y:S02]  /*164c0*/  FMNMX.FTZ R6, R217, R20, !PT ;  /* 0x00000014d9067209 */ /* 0x000fe40007810000 */
[----:B------:R-:W-:Y:S02]  /*164d0*/  FSEL R171, R10, -INF , !P2 ;  /* 0xff8000000aab7808 */ /* 0x000fe40005000000 */
[----:B------:R-:W-:-:S02]  /*164e0*/  FMNMX.FTZ R18, R211, R18, !PT ;  /* 0x00000012d3127209 */ /* 0x000fc40007810000 */
[----:B------:R-:W-:Y:S02]  /*164f0*/  ISETP.LT.OR P0, PT, R59, R0, P0 ;  /* 0x000000003b00720c */ /* 0x000fe40000701670 */
[----:B------:R-:W-:Y:S01]  /*16500*/  FMNMX.FTZ R6, R213, R6, !PT ;  /* 0x00000006d5067209 */ /* 0x000fe20007810000 */
[----:B------:R-:W-:Y:S01]  /*16510*/  LDSM.16.MT88.4 R56, [R185+0xe000] ;  /* 0x00e00000b938783b */ /* 0x000fe20000004200 */
[----:B------:R-:W-:Y:S02]  /*16520*/  ISETP.GE.AND P4, PT, R51, R209, PT ;  /* 0x000000d13300720c */ /* 0x000fe40003f86270 */
[----:B------:R-:W-:Y:S01]  /*16530*/  FSEL R147, R8, -INF , !P1 ;  /* 0xff80000008937808 */ /* 0x000fe20004800000 */
[----:B------:R-:W1:Y:S01]  /*16540*/  SHFL.BFLY PT, R15, R6, 0x2, 0x1f ;  /* 0x0c401f00060f7f89 */ /* 0x000e6200000e0000 */
[----:B------:R-:W-:Y:S02]  /*16550*/  FMNMX.FTZ R18, R171, R18, !PT ;  /* 0x00000012ab127209 */ /* 0x000fe40007810000 */
[----:B------:R-:W-:-:S02]  /*16560*/  ISETP.LT.OR P4, PT, R51, R0, P4 ;  /* 0x000000003300720c */ /* 0x000fc40002781670 */
[----:B------:R-:W-:Y:S01]  /*16570*/  FSEL R145, R3, -INF , !P0 ;  /* 0xff80000003917808 */ /* 0x000fe20004000000 */
[----:B------:R-:W-:Y:S01]  /*16580*/  LDSM.16.MT88.4 R48, [R186+0xe000] ;  /* 0x00e00000ba30783b */ /* 0x000fe20000004200 */
[----:B------:R-:W-:Y:S02]  /*16590*/  FMNMX.FTZ R18, R147, R18, !PT ;  /* 0x0000001293127209 */ /* 0x000fe40007810000 */
        /* <DEDUP_REMOVED lines=24> */
[----:B------:R-:W2:Y:S01]  /*16720*/  MUFU.EX2 R157, R157 ;  /* 0x0000009d009d7308 */ /* 0x000ea20000000800 */
[--C-:B------:R-:W-:Y:S01]  /*16730*/  FFMA.FTZ R138, R21, c[0x0][0x23c], -R144.reuse ;  /* 0x00008f00158a7a23 */ /* 0x100fe20000010890 */
[----:B------:R-:W-:Y:S01]  /*16740*/  LDSM.16.MT88.4 R24, [R186+0xe800] ;  /* 0x00e80000ba18783b */ /* 0x000fe20000004200 */
[----:B------:R-:W-:Y:S02]  /*16750*/  FFMA.FTZ R158, R229, c[0x0][0x23c], -R144 ;  /* 0x00008f00e59e7a23 */ /* 0x000fe40000010890 */
[--C-:B------:R-:W-:Y:S01]  /*16760*/  FFMA.FTZ R154, R2, c[0x0][0x23c], -R162.reuse ;  /* 0x00008f00029a7a23 */ /* 0x100fe200000108a2 */
[----:B------:R-:W-:Y:S01]  /*16770*/  LDSM.16.MT88.4 R20, [R188+0xc800] ;  /* 0x00c80000bc14783b */ /* 0x000fe20000004200 */
        /* <DEDUP_REMOVED lines=8> */
[----:B------:R-:W3:Y:S01]  /*16800*/  MUFU.EX2 R148, R148 ;  /* 0x0000009400947308 */ /* 0x000ee20000000800 */
[--C-:B------:R-:W-:Y:S01]  /*16810*/  FFMA.FTZ R149, R11, c[0x0][0x23c], -R162.reuse ;  /* 0x00008f000b957a23 */ /* 0x100fe200000108a2 */
[----:B------:R-:W4:Y:S01]  /*16820*/  LDSM.16.MT88.4 R4, [R184+0x10000] ;  /* 0x01000000b804783b */ /* 0x000f220000004200 */
[--C-:B------:R-:W-:Y:S01]  /*16830*/  FFMA.FTZ R0, R9, c[0x0][0x23c], -R162.reuse ;  /* 0x00008f0009007a23 */ /* 0x100fe200000108a2 */
[----:B--2---:R-:W-:Y:S01]  /*16840*/  F2FP.PACK_AB R96, R152, R157 ;  /* 0x0000009d9860723e */ /* 0x004fe200000000ff */
[----:B------:R-:W-:Y:S01]  /*16850*/  FFMA.FTZ R135, R13, c[0x0][0x23c], -R162 ;  /* 0x00008f000d877a23 */ /* 0x000fe200000108a2 */
[----:B------:R-:W2:Y:S01]  /*16860*/  LDSM.16.MT88.4 R8, [R188+0xe800] ;  /* 0x00e80000bc08783b */ /* 0x000ea20000004200 */
[--C-:B------:R-:W-:Y:S01]  /*16870*/  FFMA.FTZ R161, R161, c[0x0][0x23c], -R144.reuse ;  /* 0x00008f00a1a17a23 */ /* 0x100fe20000010890 */
[----:B------:R-:W-:Y:S01]  /*16880*/  MUFU.EX2 R154, R154 ;  /* 0x0000009a009a7308 */ /* 0x000fe20000000800 */
[--C-:B------:R-:W-:Y:S01]  /*16890*/  FFMA.FTZ R160, R225, c[0x0][0x23c], -R144.reuse ;  /* 0x00008f00e1a07a23 */ /* 0x100fe20000010890 */
[----:B------:R-:W5:Y:S01]  /*168a0*/  LDSM.16.MT88.4 R16, [R185+0xe800] ;  /* 0x00e80000b910783b */ /* 0x000f620000004200 */
[----:B------:R-:W-:-:S02]  /*168b0*/  FFMA.FTZ R163, R163, c[0x0][0x23c], -R144 ;  /* 0x00008f00a3a37a23 */ /* 0x000fc40000010890 */
[--C-:B------:R-:W-:Y:S01]  /*168c0*/  FFMA.FTZ R166, R227, c[0x0][0x23c], -R162.reuse ;  /* 0x00008f00e3a67a23 */ /* 0x100fe200000108a2 */
[----:B------:R-:W1:Y:S01]  /*168d0*/  LDSM.16.MT88.4 R12, [R184+0xe800] ;  /* 0x00e80000b80c783b */ /* 0x000e620000004200 */
        /* <DEDUP_REMOVED lines=21> */
[C---:B---3--:R-:W-:Y:S02]  /*16a30*/  F2FP.PACK_AB R99, R151.reuse, R156 ;  /* 0x0000009c9763723e */ /* 0x048fe400000000ff */
[----:B------:R-:W3:Y:S01]  /*16a40*/  MUFU.EX2 R138, R138 ;  /* 0x0000008a008a7308 */ /* 0x000ee20000000800 */
        /* <DEDUP_REMOVED lines=60> */
[----:B--2---:R-:W-:Y:S01]  /*16e10*/  HMMA.16816.F32 R36, R4, R8, R36 ;  /* 0x000000080424723c */ /* 0x004fe20000001824 */
[----:B------:R-:W-:-:S07]  /*16e20*/  FADD.FTZ R149, R0, R149 ;  /* 0x0000009500957221 */ /* 0x000fce0000010000 */
[C---:B------:R-:W-:Y:S01]  /*16e30*/  HMMA.16816.F32 R40, R4.reuse, R10, R40 ;  /* 0x0000000a0428723c */ /* 0x040fe20000001828 */
[----:B------:R-:W1:Y:S07]  /*16e40*/  LDSM.16.MT88.4 R8, [R186+0x10800] ;  /* 0x01080000ba08783b */ /* 0x000e6e0000004200 */
[C---:B-----5:R-:W-:Y:S08]  /*16e50*/  HMMA.16816.F32 R52, R4.reuse, R16, R52 ;  /* 0x000000100434723c */ /* 0x060ff00000001834 */
        /* <DEDUP_REMOVED lines=185> */
.L_x_5999:
[----:B------:R-:W-:-:S05]  /*179f0*/  IMAD.MOV.U32 R11, RZ, RZ, c[0x0][0x1a0] ;  /* 0x00006800ff0b7624 */ /* 0x000fca00078e00ff */
[----:B------:R-:W-:-:S04]  /*17a00*/  LEA R11, -R11, RZ, 0x6 ;  /* 0x000000ff0b0b7211 */ /* 0x000fc800078e31ff */
[----:B------:R-:W-:Y:S02]  /*17a10*/  SHF.R.S32.HI R6, RZ, 0x1f, R11 ;  /* 0x0000001fff067819 */ /* 0x000fe4000001140b */
.L_x_6000:
        /* <DEDUP_REMOVED lines=88> */
[----:B------:R-:W-:Y:S01]  /*17fa0*/  @P1 LEA.HI.X R29, R136, c[0x0][0x174], R133, 0x1, P0 ;  /* 0x00005d00881d1a11 */ /* 0x000fe200000f0c85 */
[----:B------:R-:W-:Y:S01]  /*17fb0*/  IMAD.IADD R133, R208, 0x1, -R215 ;  /* 0x00000001d0857824 */ /* 0x000fe200078e0ad7 */
[C---:B------:R-:W-:Y:S01]  /*17fc0*/  IADD3 R2, R215.reuse, 0x1, RZ ;  /* 0x00000001d7027810 */ /* 0x040fe20007ffe0ff */
[----:B------:R-:W-:Y:S01]  /*17fd0*/  @!P4 STS.128 [R200+0xd000], RZ ;  /* 0x00d000ffc800c388 */ /* 0x000fe20000000c00 */
[C---:B------:R-:W-:Y:S02]  /*17fe0*/  ISETP.GE.AND P6, PT, R215.reuse, R207, PT ;  /* 0x000000cfd700720c */ /* 0x040fe40003fc6270 */
[----:B------:R-:W-:Y:S01]  /*17ff0*/  IABS R133, R133 ;  /* 0x0000008500857213 */ /* 0x000fe20000000000 */
        /* <DEDUP_REMOVED lines=25> */
[----:B------:R4:W-:Y:S04]  /*18190*/  @P1 LDGSTS.E.BYPASS.LTC128B.128 [R200+0x11800], [R28.64+0x100] ;  /* 0x118001001cc81fae */ /* 0x0009e8000b901d44 */
[----:B------:R-:W-:Y:S04]  /*181a0*/  @!P1 STS.128 [R200+0x11800], RZ ;  /* 0x011800ffc8009388 */ /* 0x000fe80000000c00 */
[----:B------:R-:W-:Y:S04]  /*181b0*/  LDSM.16.M88.4 R148, [R194] ;  /* 0x00000000c294783b */ /* 0x000fe80000000200 */
[----:B--2---:R-:W5:Y:S04]  /*181c0*/  LDSM.16.M88.4 R20, [R193+0x6000] ;  /* 0x00600000c114783b */ /* 0x004f680000000200 */
[----:B---3--:R-:W2:Y:S04]  /*181d0*/  LDSM.16.M88.4 R12, [R193+0x6800] ;  /* 0x00680000c10c783b */ /* 0x008ea80000000200 */
[----:B------:R-:W3:Y:S04]  /*181e0*/  LDSM.16.M88.4 R156, [R193+0x7000] ;  /* 0x00700000c19c783b */ /* 0x000ee80000000200 */
[----:B-1----:R-:W1:Y:S04]  /*181f0*/  LDSM.16.M88.4 R8, [R193+0x7800] ;  /* 0x00780000c108783b */ /* 0x002e680000000200 */
[----:B------:R-:W-:Y:S04]  /*18200*/  LDSM.16.M88.4 R32, [R192] ;  /* 0x00000000c020783b */ /* 0x000fe80000000200 */
[----:B------:R-:W1:Y:S04]  /*18210*/  LDSM.16.M88.4 R4, [R191] ;  /* 0x00000000bf04783b */ /* 0x000e680000000200 */
[----:B------:R-:W1:Y:S04]  /*18220*/  LDSM.16.M88.4 R144, [R183] ;  /* 0x00000000b790783b */ /* 0x000e680000000200 */
[----:B------:R-:W1:Y:S04]  /*18230*/  LDSM.16.M88.4 R140, [R182] ;  /* 0x00000000b68c783b */ /* 0x000e680000000200 */
[----:B------:R-:W-:Y:S04]  /*18240*/  LDSM.16.M88.4 R164, [R190] ;  /* 0x00000000bea4783b */ /* 0x000fe80000000200 */
[----:B----4-:R-:W4:Y:S01]  /*18250*/  LDSM.16.M88.4 R28, [R187+0x6000] ;  /* 0x00600000bb1c783b */ /* 0x010f220000000200 */
[C---:B-----5:R-:W-:Y:S03]  /*18260*/  HMMA.16816.F32 R24, R148.reuse, R20, RZ ;  /* 0x000000149418723c */ /* 0x060fe600000018ff */
[----:B------:R-:W5:Y:S04]  /*18270*/  LDSM.16.M88.4 R136, [R181] ;  /* 0x00000000b588783b */ /* 0x000f680000000200 */
[----:B------:R-:W-:Y:S01]  /*18280*/  LDSM.16.M88.4 R216, [R187+0x7800] ;  /* 0x00780000bbd8783b */ /* 0x000fe20000000200 */
[C---:B------:R-:W-:Y:S03]  /*18290*/  HMMA.16816.F32 R20, R148.reuse, R22, RZ ;  /* 0x000000169414723c */ /* 0x040fe600000018ff */
[----:B------:R-:W-:Y:S04]  /*182a0*/  LDSM.16.M88.4 R168, [R180+0x1800] ;  /* 0x00180000b4a8783b */ /* 0x000fe80000000200 */
[----:B------:R-:W-:Y:S01]  /*182b0*/  LDSM.16.M88.4 R220, [R193+0xa800] ;  /* 0x00a80000c1dc783b */ /* 0x000fe20000000200 */
[C---:B--2---:R-:W-:Y:S03]  /*182c0*/  HMMA.16816.F32 R16, R148.reuse, R12, RZ ;  /* 0x0000000c9410723c */ /* 0x044fe600000018ff */
[----:B------:R-:W0:Y:S05]  /*182d0*/  LDGDEPBAR ;  /* 0x00000000000079af */ /* 0x000e2a0000000000 */
[C---:B---3--:R-:W-:Y:S08]  /*182e0*/  HMMA.16816.F32 R160, R148.reuse, R156, RZ ;  /* 0x0000009c94a0723c */ /* 0x048ff000000018ff */
[C---:B------:R-:W-:Y:S08]  /*182f0*/  HMMA.16816.F32 R12, R148.reuse, R14, RZ ;  /* 0x0000000e940c723c */ /* 0x040ff000000018ff */
[C---:B------:R-:W-:Y:S08]  /*18300*/  HMMA.16816.F32 R156, R148.reuse, R158, RZ ;  /* 0x0000009e949c723c */ /* 0x040ff000000018ff */
[C---:B-1----:R-:W-:Y:S08]  /*18310*/  HMMA.16816.F32 R152, R148.reuse, R8, RZ ;  /* 0x000000089498723c */ /* 0x042ff000000018ff */
[----:B------:R-:W-:Y:S01]  /*18320*/  HMMA.16816.F32 R148, R148, R10, RZ ;  /* 0x0000000a9494723c */ /* 0x000fe200000018ff */
        /* <DEDUP_REMOVED lines=9> */
[----:B------:R-:W3:Y:S07]  /*183c0*/  LDSM.16.M88.4 R140, [R189] ;  /* 0x00000000bd8c783b */ /* 0x000eee0000000200 */
[C---:B----4-:R-:W-:Y:S08]  /*183d0*/  HMMA.16816.F32 R24, R164.reuse, R28, R24 ;  /* 0x0000001ca418723c */ /* 0x050ff00000001818 */
[----:B------:R-:W-:Y:S01]  /*183e0*/  HMMA.16816.F32 R20, R164, R30, R20 ;  /* 0x0000001ea414723c */ /* 0x000fe20000001814 */
[----:B------:R-:W4:Y:S07]  /*183f0*/  LDSM.16.M88.4 R28, [R180+0x1000] ;  /* 0x00100000b41c783b */ /* 0x000f2e0000000200 */
[C---:B-----5:R-:W-:Y:S08]  /*18400*/  HMMA.16816.F32 R152, R32.reuse, R136, R152 ;  /* 0x000000882098723c */ /* 0x060ff00000001898 */
[----:B------:R-:W-:Y:S01]  /*18410*/  HMMA.16816.F32 R148, R32, R138, R148 ;  /* 0x0000008a2094723c */ /* 0x000fe20000001894 */
[----:B------:R-:W5:Y:S04]  /*18420*/  LDSM.16.M88.4 R32, [R180+0x800] ;  /* 0x00080000b420783b */ /* 0x000f680000000200 */
[----:B------:R-:W-:Y:S03]  /*18430*/  LDSM.16.M88.4 R136, [R193+0x8800] ;  /* 0x00880000c188783b */ /* 0x000fe60000000200 */
        /* <DEDUP_REMOVED lines=9> */
[----:B------:R-:W-:Y:S03]  /*184d0*/  LDSM.16.M88.4 R216, [R194+0x4000] ;  /* 0x00400000c2d8783b */ /* 0x000fe60000000200 */
[C---:B---3--:R-:W-:Y:S08]  /*184e0*/  HMMA.16816.F32 R24, R140.reuse, R144, R24 ;  /* 0x000000908c18723c */ /* 0x048ff00000001818 */
[C---:B------:R-:W-:Y:S01]  /*184f0*/  HMMA.16816.F32 R20, R140.reuse, R146, R20 ;  /* 0x000000928c14723c */ /* 0x040fe20000001814 */
[----:B------:R-:W-:Y:S07]  /*18500*/  LDSM.16.M88.4 R144, [R179] ;  /* 0x00000000b390783b */ /* 0x000fee0000000200 */
[C---:B----4-:R-:W-:Y:S08]  /*18510*/  HMMA.16816.F32 R160, R140.reuse, R28, R160 ;  /* 0x0000001c8ca0723c */ /* 0x050ff000000018a0 */
[C---:B------:R-:W-:Y:S01]  /*18520*/  HMMA.16816.F32 R156, R140.reuse, R30, R156 ;  /* 0x0000001e8c9c723c */ /* 0x040fe2000000189c */
[----:B------:R-:W3:Y:S07]  /*18530*/  LDSM.16.M88.4 R28, [R193+0x9800] ;  /* 0x00980000c11c783b */ /* 0x000eee0000000200 */
[C---:B-----5:R-:W-:Y:S08]  /*18540*/  HMMA.16816.F32 R16, R140.reuse, R32, R16 ;  /* 0x000000208c10723c */ /* 0x060ff00000001810 */
[C---:B------:R-:W-:Y:S01]  /*18550*/  HMMA.16816.F32 R12, R140.reuse, R34, R12 ;  /* 0x000000228c0c723c */ /* 0x040fe2000000180c */
[----:B------:R-:W4:Y:S07]  /*18560*/  LDSM.16.M88.4 R32, [R192+0x2000] ;  /* 0x00200000c020783b */ /* 0x000f2e0000000200 */
        /* <DEDUP_REMOVED lines=9> */
[----:B------:R-:W5:Y:S07]  /*18600*/  LDSM.16.M88.4 R136, [R176] ;  /* 0x00000000b088783b */ /* 0x000f6e0000000200 */
[C---:B--2---:R-:W-:Y:S08]  /*18610*/  HMMA.16816.F32 R160, R4.reuse, R164, R160 ;  /* 0x000000a404a0723c */ /* 0x044ff000000018a0 */
[C---:B------:R-:W-:Y:S01]  /*18620*/  HMMA.16816.F32 R156, R4.reuse, R166, R156 ;  /* 0x000000a6049c723c */ /* 0x040fe2000000189c */
[----:B------:R-:W-:Y:S07]  /*18630*/  LDSM.16.M88.4 R164, [R187+0x8800] ;  /* 0x00880000bba4783b */ /* 0x000fee0000000200 */
[C---:B---3--:R-:W-:Y:S08]  /*18640*/  HMMA.16816.F32 R152, R4.reuse, R28, R152 ;  /* 0x0000001c0498723c */ /* 0x048ff00000001898 */
[----:B------:R-:W-:Y:S01]  /*18650*/  HMMA.16816.F32 R148, R4, R30, R148 ;  /* 0x0000001e0494723c */ /* 0x000fe20000001894 */
[----:B------:R-:W-:Y:S04]  /*18660*/  LDSM.16.M88.4 R4, [R190+0x2000] ;  /* 0x00200000be04783b */ /* 0x000fe80000000200 */
[----:B------:R-:W2:Y:S03]  /*18670*/  LDSM.16.M88.4 R28, [R187+0x9000] ;  /* 0x00900000bb1c783b */ /* 0x000ea60000000200 */
[C---:B----4-:R-:W-:Y:S08]  /*18680*/  HMMA.16816.F32 R24, R32.reuse, R144, R24 ;  /* 0x000000902018723c */ /* 0x050ff00000001818 */
[C---:B------:R-:W-:Y:S01]  /*18690*/  HMMA.16816.F32 R20, R32.reuse, R146, R20 ;  /* 0x000000922014723c */ /* 0x040fe20000001814 */
[----:B------:R-:W3:Y:S07]  /*186a0*/  LDSM.16.M88.4 R144, [R187+0x9800] ;  /* 0x00980000bb90783b */ /* 0x000eee0000000200 */
[C---:B-1----:R-:W-:Y:S08]  /*186b0*/  HMMA.16816.F32 R160, R32.reuse, R8, R160 ;  /* 0x0000000820a0723c */ /* 0x042ff000000018a0 */
[C---:B------:R-:W-:Y:S01]  /*186c0*/  HMMA.16816.F32 R156, R32.reuse, R10, R156 ;  /* 0x0000000a209c723c */ /* 0x040fe2000000189c */
[----:B------:R-:W-:Y:S07]  /*186d0*/  LDSM.16.M88.4 R8, [R189+0x2000] ;  /* 0x00200000bd08783b */ /* 0x000fee0000000200 */
[C---:B------:R-:W-:Y:S08]  /*186e0*/  HMMA.16816.F32 R16, R32.reuse, R140, R16 ;  /* 0x0000008c2010723c */ /* 0x040ff00000001810 */
[C---:B------:R-:W-:Y:S01]  /*186f0*/  HMMA.16816.F32 R12, R32.reuse, R142, R12 ;  /* 0x0000008e200c723c */ /* 0x040fe2000000180c */
[----:B------:R-:W1:Y:S07]  /*18700*/  LDSM.16.M88.4 R140, [R180+0x2000] ;  /* 0x00200000b48c783b */ /* 0x000e6e0000000200 */
[C---:B-----5:R-:W-:Y:S08]  /*18710*/  HMMA.16816.F32 R152, R32.reuse, R136, R152 ;  /* 0x000000882098723c */ /* 0x060ff00000001898 */
        /* <DEDUP_REMOVED lines=15> */
[----:B------:R-:W-:Y:S03]  /*18810*/  LDSM.16.M88.4 R144, [R192+0x4000] ;  /* 0x00400000c090783b */ /* 0x000fe60000000200 */
[C---:B-1----:R-:W-:Y:S08]  /*18820*/  HMMA.16816.F32 R24, R8.reuse, R140, R24 ;  /* 0x0000008c0818723c */ /* 0x042ff00000001818 */
[C---:B------:R-:W-:Y:S01]  /*18830*/  HMMA.16816.F32 R20, R8.reuse, R142, R20 ;  /* 0x0000008e0814723c */ /* 0x040fe20000001814 */
[----:B------:R-:W1:Y:S07]  /*18840*/  LDSM.16.M88.4 R140, [R175] ;  /* 0x00000000af8c783b */ /* 0x000e6e0000000200 */
[C---:B--2---:R-:W-:Y:S08]  /*18850*/  HMMA.16816.F32 R152, R8.reuse, R28, R152 ;  /* 0x0000001c0898723c */ /* 0x044ff00000001898 */
[C---:B------:R-:W-:Y:S01]  /*18860*/  HMMA.16816.F32 R148, R8.reuse, R30, R148 ;  /* 0x0000001e0894723c */ /* 0x040fe20000001894 */
[----:B------:R-:W2:Y:S07]  /*18870*/  LDSM.16.M88.4 R28, [R172] ;  /* 0x00000000ac1c783b */ /* 0x000eae0000000200 */
[C---:B------:R-:W-:Y:S08]  /*18880*/  HMMA.16816.F32 R160, R8.reuse, R32, R160 ;  /* 0x0000002008a0723c */ /* 0x040ff000000018a0 */
[----:B------:R-:W-:Y:S01]  /*18890*/  HMMA.16816.F32 R156, R8, R34, R156 ;  /* 0x00000022089c723c */ /* 0x000fe2000000189c */
[----:B------:R-:W4:Y:S07]  /*188a0*/  LDSM.16.M88.4 R32, [R173] ;  /* 0x00000000ad20783b */ /* 0x000f2e0000000200 */
[C---:B---3--:R-:W-:Y:S08]  /*188b0*/  HMMA.16816.F32 R24, R216.reuse, R4, R24 ;  /* 0x00000004d818723c */ /* 0x048ff00000001818 */
[----:B------:R-:W-:Y:S01]  /*188c0*/  HMMA.16816.F32 R20, R216, R6, R20 ;  /* 0x00000006d814723c */ /* 0x000fe20000001814 */
[----:B------:R-:W-:Y:S07]  /*188d0*/  LDSM.16.M88.4 R4, [R187+0xa000] ;  /* 0x00a00000bb04783b */ /* 0x000fee0000000200 */
[C---:B------:R-:W-:Y:S08]  /*188e0*/  HMMA.16816.F32 R16, R8.reuse, R136, R16 ;  /* 0x000000880810723c */ /* 0x040ff00000001810 */
[----:B------:R-:W-:Y:S01]  /*188f0*/  HMMA.16816.F32 R12, R8, R138, R12 ;  /* 0x0000008a080c723c */ /* 0x000fe2000000180c */
[----:B------:R-:W3:Y:S04]  /*18900*/  LDSM.16.M88.4 R136, [R174] ;  /* 0x00000000ae88783b */ /* 0x000ee80000000200 */
[----:B------:R-:W5:Y:S03]  /*18910*/  LDSM.16.M88.4 R8, [R190+0x4000] ;  /* 0x00400000be08783b */ /* 0x000f660000000200 */
[C---:B------:R-:W-:Y:S08]  /*18920*/  HMMA.16816.F32 R152, R216.reuse, R164, R152 ;  /* 0x000000a4d898723c */ /* 0x040ff00000001898 */
[C---:B------:R-:W-:Y:S01]  /*18930*/  HMMA.16816.F32 R164, R216.reuse, R166, R148 ;  /* 0x000000a6d8a4723c */ /* 0x040fe20000001894 */
[----:B------:R-:W-:Y:S07]  /*18940*/  LDSM.16.M88.4 R148, [R187+0xa800] ;  /* 0x00a80000bb94783b */ /* 0x000fee0000000200 */
[----:B------:R-:W-:Y:S08]  /*18950*/  HMMA.16816.F32 R160, R216, R168, R160 ;  /* 0x000000a8d8a0723c */ /* 0x000ff000000018a0 */
[C---:B-1----:R-:W-:Y:S08]  /*18960*/  HMMA.16816.F32 R24, R144.reuse, R140, R24 ;  /* 0x0000008c9018723c */ /* 0x042ff00000001818 */
[----:B------:R-:W-:Y:S01]  /*18970*/  HMMA.16816.F32 R20, R144, R142, R20 ;  /* 0x0000008e9014723c */ /* 0x000fe20000001814 */
[----:B------:R-:W1:Y:S07]  /*18980*/  LDSM.16.M88.4 R140, [R187+0xb000] ;  /* 0x00b00000bb8c783b */ /* 0x000e6e0000000200 */
[C---:B------:R-:W-:Y:S08]  /*18990*/  HMMA.16816.F32 R16, R216.reuse, R220, R16 ;  /* 0x000000dcd810723c */ /* 0x040ff00000001810 */
[C---:B------:R-:W-:Y:S08]  /*189a0*/  HMMA.16816.F32 R12, R216.reuse, R222, R12 ;  /* 0x000000ded80c723c */ /* 0x040ff0000000180c */
[----:B------:R-:W-:Y:S08]  /*189b0*/  HMMA.16816.F32 R156, R216, R170, R156 ;  /* 0x000000aad89c723c */ /* 0x000ff0000000189c */
[C---:B--2---:R-:W-:Y:S08]  /*189c0*/  HMMA.16816.F32 R152, R144.reuse, R28, R152 ;  /* 0x0000001c9098723c */ /* 0x044ff00000001898 */
[C---:B------:R-:W-:Y:S01]  /*189d0*/  HMMA.16816.F32 R164, R144.reuse, R30, R164 ;  /* 0x0000001e90a4723c */ /* 0x040fe200000018a4 */
[----:B------:R-:W2:Y:S07]  /*189e0*/  LDSM.16.M88.4 R28, [R187+0xb800] ;  /* 0x00b80000bb1c783b */ /* 0x000eae0000000200 */
[C---:B----4-:R-:W-:Y:S08]  /*189f0*/  HMMA.16816.F32 R160, R144.reuse, R32, R160 ;  /* 0x0000002090a0723c */ /* 0x050ff000000018a0 */
[C---:B---3--:R-:W-:Y:S07]  /*18a00*/  HMMA.16816.F32 R16, R144.reuse, R136, R16 ;  /* 0x000000889010723c */ /* 0x048fee0000001810 */
[----:B------:R-:W-:Y:S01]  /*18a10*/  IMAD.IADD R136, R208, 0x1, -R2 ;  /* 0x00000001d0887824 */ /* 0x000fe200078e0a02 */
[----:B------:R-:W-:Y:S04]  /*18a20*/  HMMA.16816.F32 R12, R144, R138, R12 ;  /* 0x0000008a900c723c */ /* 0x000fe8000000180c */
[----:B------:R-:W-:-:S04]  /*18a30*/  IABS R136, R136 ;  /* 0x0000008800887213 */ /* 0x000fc80000000000 */
[----:B------:R-:W-:Y:S01]  /*18a40*/  HMMA.16816.F32 R156, R144, R34, R156 ;  /* 0x00000022909c723c */ /* 0x000fe2000000189c */
[----:B------:R-:W-:Y:S06]  /*18a50*/  LDSM.16.M88.4 R32, [R189+0x4000] ;  /* 0x00400000bd20783b */ /* 0x000fec0000000200 */
[----:B------:R-:W-:Y:S01]  /*18a60*/  IMAD.MOV.U32 R145, RZ, RZ, R133 ;  /* 0x000000ffff917224 */ /* 0x000fe200078e0085 */
[----:B-----5:R-:W-:Y:S01]  /*18a70*/  HMMA.16816.F32 R24, R8, R4, R24 ;  /* 0x000000040818723c */ /* 0x020fe20000001818 */
[C---:B------:R-:W-:Y:S02]  /*18a80*/  IADD3 R133, R215.reuse, 0x8, RZ ;  /* 0x00000008d7857810 */ /* 0x040fe40007ffe0ff */
[----:B------:R-:W-:-:S02]  /*18a90*/  IADD3 R144, R215, 0x9, RZ ;  /* 0x00000009d7907810 */ /* 0x000fc40007ffe0ff */
[----:B------:R-:W-:Y:S01]  /*18aa0*/  IADD3 R146, R215, 0x10, RZ ;  /* 0x00000010d7927810 */ /* 0x000fe20007ffe0ff */
[----:B------:R-:W-:Y:S01]  /*18ab0*/  I2F R145, R145 ;  /* 0x0000009100917306 */ /* 0x000fe20000201400 */
[-C--:B------:R-:W-:Y:S01]  /*18ac0*/  ISETP.GE.AND P1, PT, R133, R207.reuse, PT ;  /* 0x000000cf8500720c */ /* 0x080fe20003f26270 */
[----:B------:R-:W-:Y:S01]  /*18ad0*/  HMMA.16816.F32 R20, R8, R6, R20 ;  /* 0x000000060814723c */ /* 0x000fe20000001814 */
[----:B------:R-:W3:Y:S01]  /*18ae0*/  LDSM.16.M88.4 R4, [R180+0x4000] ;  /* 0x00400000b404783b */ /* 0x000ee20000000200 */
[-C--:B------:R-:W-:Y:S02]  /*18af0*/  ISETP.GE.AND P0, PT, R144, R207.reuse, PT ;  /* 0x000000cf9000720c */ /* 0x080fe40003f06270 */
[----:B------:R-:W-:-:S04]  /*18b00*/  ISETP.GE.AND P5, PT, R146, R207, PT ;  /* 0x000000cf9200720c */ /* 0x000fc80003fa6270 */
[C---:B-1----:R-:W-:Y:S07]  /*18b10*/  HMMA.16816.F32 R160, R8.reuse, R140, R160 ;  /* 0x0000008c08a0723c */ /* 0x042fee00000018a0 */
[C---:B------:R-:W-:Y:S01]  /*18b20*/  IMAD.IADD R140, R208.reuse, 0x1, -R133 ;  /* 0x00000001d08c7824 */ /* 0x040fe200078e0a85 */
[----:B--2---:R-:W-:Y:S01]  /*18b30*/  HMMA.16816.F32 R152, R8, R28, R152 ;  /* 0x0000001c0898723c */ /* 0x004fe20000001898 */
[----:B------:R-:W-:-:S03]  /*18b40*/  IMAD.IADD R141, R208, 0x1, -R144 ;  /* 0x00000001d08d7824 */ /* 0x000fc600078e0a90 */
[----:B------:R-:W-:-:S03]  /*18b50*/  IABS R140, R140 ;  /* 0x0000008c008c7213 */ /* 0x000fc60000000000 */
[----:B------:R-:W-:Y:S01]  /*18b60*/  IADD3 R29, R215, 0x11, RZ ;  /* 0x00000011d71d7810 */ /* 0x000fe20007ffe0ff */
[----:B------:R-:W-:Y:S01]  /*18b70*/  HMMA.16816.F32 R16, R8, R148, R16 ;  /* 0x000000940810723c */ /* 0x000fe20000001810 */
[----:B------:R-:W-:Y:S01]  /*18b80*/  IMAD.MOV.U32 R147, RZ, RZ, R140 ;  /* 0x000000ffff937224 */ /* 0x000fe200078e008c */
[----:B------:R-:W-:-:S05]  /*18b90*/  IABS R140, R141 ;  /* 0x0000008d008c7213 */ /* 0x000fca0000000000 */
[----:B------:R-:W-:Y:S01]  /*18ba0*/  IMAD.MOV.U32 R148, RZ, RZ, R136 ;  /* 0x000000ffff947224 */ /* 0x000fe200078e0088 */
[----:B------:R-:W-:Y:S01]  /*18bb0*/  HMMA.16816.F32 R12, R8, R150, R12 ;  /* 0x00000096080c723c */ /* 0x000fe2000000180c */
[----:B------:R-:W1:Y:S01]  /*18bc0*/  LDSM.16.M88.4 R136, [R180+0x4800] ;  /* 0x00480000b488783b */ /* 0x000e620000000200 */
[----:B------:R-:W-:Y:S01]  /*18bd0*/  IMAD.MOV.U32 R28, RZ, RZ, R140 ;  /* 0x000000ffff1c7224 */ /* 0x000fe200078e008c */
[----:B------:R-:W-:Y:S01]  /*18be0*/  I2F R147, R147 ;  /* 0x0000009300937306 */ /* 0x000fe20000201400 */
[----:B------:R-:W-:-:S04]  /*18bf0*/  IMAD.IADD R149, R208, 0x1, -R146 ;  /* 0x00000001d0957824 */ /* 0x000fc800078e0a92 */
[C---:B------:R-:W-:Y:S01]  /*18c00*/  HMMA.16816.F32 R156, R8.reuse, R142, R156 ;  /* 0x0000008e089c723c */ /* 0x040fe2000000189c */
[----:B------:R-:W2:Y:S01]  /*18c10*/  LDSM.16.M88.4 R140, [R180+0x5000] ;  /* 0x00500000b48c783b */ /* 0x000ea20000000200 */
[----:B------:R-:W-:Y:S01]  /*18c20*/  IABS R149, R149 ;  /* 0x0000009500957213 */ /* 0x000fe20000000000 */
[----:B------:R-:W4:Y:S05]  /*18c30*/  I2F R148, R148 ;  /* 0x0000009400947306 */ /* 0x000f2a0000201400 */
[----:B------:R-:W-:Y:S03]  /*18c40*/  HMMA.16816.F32 R164, R8, R30, R164 ;  /* 0x0000001e08a4723c */ /* 0x000fe600000018a4 */
[----:B------:R-:W5:Y:S04]  /*18c50*/  I2F R28, R28 ;  /* 0x0000001c001c7306 */ /* 0x000f680000201400 */
[----:B------:R-:W-:Y:S01]  /*18c60*/  IMAD.IADD R8, R208, 0x1, -R29 ;  /* 0x00000001d0087824 */ /* 0x000fe200078e0a1d */
[----:B------:R-:W-:Y:S01]  /*18c70*/  IADD3 R31, R215, 0x18, RZ ;  /* 0x00000018d71f7810 */ /* 0x000fe20007ffe0ff */
[----:B---3--:R-:W-:Y:S01]  /*18c80*/  HMMA.16816.F32 R24, R32, R4, R24 ;  /* 0x000000042018723c */ /* 0x008fe20000001818 */
[----:B------:R-:W-:-:S02]  /*18c90*/  IMAD.MOV.U32 R30, RZ, RZ, R149 ;  /* 0x000000ffff1e7224 */ /* 0x000fc400078e0095 */
[----:B------:R-:W-:-:S04]  /*18ca0*/  IABS R8, R8 ;  /* 0x0000000800087213 */ /* 0x000fc80000000000 */
[----:B------:R-:W-:Y:S01]  /*18cb0*/  IMAD.IADD R5, R208, 0x1, -R31 ;  /* 0x00000001d0057824 */ /* 0x000fe200078e0a1f */
[----:B------:R-:W-:Y:S01]  /*18cc0*/  IADD3 R4, R215, 0x19, RZ ;  /* 0x00000019d7047810 */ /* 0x000fe20007ffe0ff */
[----:B------:R-:W-:Y:S01]  /*18cd0*/  IMAD.MOV.U32 R150, RZ, RZ, R8 ;  /* 0x000000ffff967224 */ /* 0x000fe200078e0008 */
[----:B------:R-:W-:Y:S01]  /*18ce0*/  HMMA.16816.F32 R20, R32, R6, R20 ;  /* 0x000000062014723c */ /* 0x000fe20000001814 */
[----:B------:R-:W3:Y:S01]  /*18cf0*/  LDSM.16.M88.4 R8, [R180+0x5800] ;  /* 0x00580000b408783b */ /* 0x000ee20000000200 */
[----:B------:R-:W-:Y:S01]  /*18d00*/  IABS R5, R5 ;  /* 0x0000000500057213 */ /* 0x000fe20000000000 */
[----:B------:R-:W2:Y:S01]  /*18d10*/  I2F R30, R30 ;  /* 0x0000001e001e7306 */ /* 0x000ea20000201400 */
[----:B------:R-:W-:-:S04]  /*18d20*/  DEPBAR.LE SB0, 0x0 ;  /* 0x000080000000791a */ /* 0x000fc80000000000 */
[----:B------:R-:W-:Y:S01]  /*18d30*/  IMAD.MOV.U32 R149, RZ, RZ, R5 ;  /* 0x000000ffff957224 */ /* 0x000fe200078e0005 */
[----:B------:R-:W-:Y:S01]  /*18d40*/  IADD3 R5, R215, 0x20, RZ ;  /* 0x00000020d7057810 */ /* 0x000fe20007ffe0ff */
[C---:B------:R-:W-:Y:S01]  /*18d50*/  IMAD.IADD R6, R208.reuse, 0x1, -R4 ;  /* 0x00000001d0067824 */ /* 0x040fe200078e0a04 */
[----:B-1----:R-:W-:Y:S01]  /*18d60*/  HMMA.16816.F32 R16, R32, R136, R16 ;  /* 0x000000882010723c */ /* 0x002fe20000001810 */
[----:B------:R-:W1:Y:S02]  /*18d70*/  I2F R150, R150 ;  /* 0x0000009600967306 */ /* 0x000e640000201400 */
[----:B------:R-:W-:Y:S01]  /*18d80*/  IMAD.IADD R7, R208, 0x1, -R5 ;  /* 0x00000001d0077824 */ /* 0x000fe200078e0a05 */
[----:B------:R-:W-:Y:S01]  /*18d90*/  IABS R6, R6 ;  /* 0x0000000600067213 */ /* 0x000fe20000000000 */
[----:B----4-:R-:W-:-:S03]  /*18da0*/  FFMA.FTZ R25, -R205, R148, R25 ;  /* 0x00000094cd197223 */ /* 0x010fc60000010119 */
[C---:B------:R-:W-:Y:S01]  /*18db0*/  HMMA.16816.F32 R12, R32.reuse, R138, R12 ;  /* 0x0000008a200c723c */ /* 0x040fe2000000180c */
[----:B------:R-:W-:Y:S01]  /*18dc0*/  IABS R7, R7 ;  /* 0x0000000700077213 */ /* 0x000fe20000000000 */
[----:B------:R-:W-:Y:S01]  /*18dd0*/  IMAD.MOV.U32 R136, RZ, RZ, R6 ;  /* 0x000000ffff887224 */ /* 0x000fe200078e0006 */
[----:B------:R-:W-:Y:S01]  /*18de0*/  IADD3 R6, R215, 0x21, RZ ;  /* 0x00000021d7067810 */ /* 0x000fe20007ffe0ff */
[----:B------:R-:W-:Y:S01]  /*18df0*/  I2F R149, R149 ;  /* 0x0000009500957306 */ /* 0x000fe20000201400 */
[----:B-----5:R-:W-:Y:S02]  /*18e00*/  FFMA.FTZ R21, -R205, R28, R21 ;  /* 0x0000001ccd157223 */ /* 0x020fe40000010115 */
[C---:B------:R-:W-:Y:S01]  /*18e10*/  IADD3 R139, R215.reuse, 0x29, RZ ;  /* 0x00000029d78b7810 */ /* 0x040fe20007ffe0ff */
[C---:B--2---:R-:W-:Y:S01]  /*18e20*/  HMMA.16816.F32 R160, R32.reuse, R140, R160 ;  /* 0x0000008c20a0723c */ /* 0x044fe200000018a0 */
[----:B------:R-:W-:Y:S01]  /*18e30*/  IMAD.MOV.U32 R137, RZ, RZ, R7 ;  /* 0x000000ffff897224 */ /* 0x000fe200078e0007 */
[----:B------:R-:W-:Y:S01]  /*18e40*/  IADD3 R7, R215, 0x28, RZ ;  /* 0x00000028d7077810 */ /* 0x000fe20007ffe0ff */
[C---:B------:R-:W-:Y:S01]  /*18e50*/  IMAD.IADD R138, R208.reuse, 0x1, -R6 ;  /* 0x00000001d08a7824 */ /* 0x040fe200078e0a06 */
[----:B------:R-:W2:Y:S03]  /*18e60*/  I2F R136, R136 ;  /* 0x0000008800887306 */ /* 0x000ea60000201400 */
[C---:B------:R-:W-:Y:S01]  /*18e70*/  IMAD.IADD R141, R208.reuse, 0x1, -R139 ;  /* 0x00000001d08d7824 */ /* 0x040fe200078e0a8b */
[C---:B------:R-:W-:Y:S01]  /*18e80*/  HMMA.16816.F32 R156, R32.reuse, R142, R156 ;  /* 0x0000008e209c723c */ /* 0x040fe2000000189c */
[----:B------:R-:W-:Y:S01]  /*18e90*/  IMAD.IADD R140, R208, 0x1, -R7 ;  /* 0x00000001d08c7824 */ /* 0x000fe200078e0a07 */
[----:B------:R-:W-:Y:S01]  /*18ea0*/  IABS R138, R138 ;  /* 0x0000008a008a7213 */ /* 0x000fe20000000000 */
[C---:B------:R-:W-:Y:S01]  /*18eb0*/  FFMA.FTZ R30, -R205.reuse, R30, R16 ;  /* 0x0000001ecd1e7223 */ /* 0x040fe20000010110 */
[----:B------:R-:W-:Y:S01]  /*18ec0*/  IABS R141, R141 ;  /* 0x0000008d008d7213 */ /* 0x000fe20000000000 */
[----:B-1----:R-:W-:Y:S01]  /*18ed0*/  FFMA.FTZ R28, -R205, R150, R17 ;  /* 0x00000096cd1c7223 */ /* 0x002fe20000010111 */
[----:B------:R-:W-:Y:S01]  /*18ee0*/  IABS R140, R140 ;  /* 0x0000008c008c7213 */ /* 0x000fe20000000000 */
[----:B------:R-:W1:Y:S01]  /*18ef0*/  I2F R137, R137 ;  /* 0x0000008900897306 */ /* 0x000e620000201400 */
[----:B---3--:R-:W-:Y:S01]  /*18f00*/  HMMA.16816.F32 R152, R32, R8, R152 ;  /* 0x000000082098723c */ /* 0x008fe20000001898 */
[----:B------:R-:W-:-:S02]  /*18f10*/  IADD3 R16, R206, -c[0x0][0x2e4], RZ ;  /* 0x8000b900ce107a10 */ /* 0x000fc40007ffe0ff */
[----:B------:R-:W-:Y:S01]  /*18f20*/  IADD3 R17, R215, 0x39, RZ ;  /* 0x00000039d7117810 */ /* 0x000fe20007ffe0ff */
[C---:B--2---:R-:W-:Y:S01]  /*18f30*/  FFMA.FTZ R13, -R205.reuse, R136, R13 ;  /* 0x00000088cd0d7223 */ /* 0x044fe2000001010d */
[----:B------:R-:W-:Y:S02]  /*18f40*/  IMNMX R16, RZ, R16, !PT ;  /* 0x00000010ff107217 */ /* 0x000fe40007800200 */
[----:B------:R2:W3:Y:S01]  /*18f50*/  I2F R8, R141 ;  /* 0x0000008d00087306 */ /* 0x0004e20000201400 */
[----:B------:R-:W-:Y:S01]  /*18f60*/  HMMA.16816.F32 R164, R32, R10, R164 ;  /* 0x0000000a20a4723c */ /* 0x000fe200000018a4 */
[----:B------:R-:W-:Y:S01]  /*18f70*/  FFMA.FTZ R9, -R205, R145, R24 ;  /* 0x00000091cd097223 */ /* 0x000fe20000010118 */
[----:B------:R-:W-:Y:S01]  /*18f80*/  ISETP.LT.OR P4, PT, R215, R16, P4 ;  /* 0x00000010d700720c */ /* 0x000fe20002781670 */
[----:B------:R-:W-:-:S04]  /*18f90*/  FFMA.FTZ R24, -R205, R149, R12 ;  /* 0x00000095cd187223 */ /* 0x000fc8000001010c */
[C---:B------:R-:W-:Y:S01]  /*18fa0*/  IADD3 R32, R208.reuse, -c[0x0][0x2e4], RZ ;  /* 0x8000b900d0207a10 */ /* 0x040fe20007ffe0ff */
[C---:B------:R-:W-:Y:S01]  /*18fb0*/  FFMA.FTZ R10, -R205.reuse, R147, R20 ;  /* 0x00000093cd0a7223 */ /* 0x040fe20000010114 */
[----:B------:R-:W4:Y:S01]  /*18fc0*/  I2F R138, R138 ;  /* 0x0000008a008a7306 */ /* 0x000f220000201400 */
[----:B------:R-:W-:Y:S01]  /*18fd0*/  IMAD.IADD R34, R208, 0x1, -R17 ;  /* 0x00000001d0227824 */ /* 0x000fe200078e0a11 */
[----:B------:R-:W-:Y:S01]  /*18fe0*/  IMNMX R32, RZ, R32, !PT ;  /* 0x00000020ff207217 */ /* 0x000fe20007800200 */
[----:B-1----:R-:W-:Y:S01]  /*18ff0*/  FFMA.FTZ R137, -R205, R137, R160 ;  /* 0x00000089cd897223 */ /* 0x002fe200000101a0 */
[C---:B------:R-:W-:Y:S02]  /*19000*/  IADD3 R35, R215.reuse, 0x31, RZ ;  /* 0x00000031d7237810 */ /* 0x040fe40007ffe0ff */
[----:B--2---:R-:W-:Y:S01]  /*19010*/  IADD3 R141, R215, 0x30, RZ ;  /* 0x00000030d78d7810 */ /* 0x004fe20007ffe0ff */
[----:B---3--:R-:W-:Y:S01]  /*19020*/  FFMA.FTZ R157, -R205, R8, R157 ;  /* 0x00000008cd9d7223 */ /* 0x008fe2000001019d */
[-C--:B------:R-:W-:Y:S01]  /*19030*/  ISETP.LT.OR P1, PT, R133, R32.reuse, P1 ;  /* 0x000000208500720c */ /* 0x080fe20000f21670 */
[----:B------:R-:W1:Y:S01]  /*19040*/  I2F R140, R140 ;  /* 0x0000008c008c7306 */ /* 0x000e620000201400 */
[-C--:B------:R-:W-:Y:S01]  /*19050*/  ISETP.LT.OR P2, PT, R2, R32.reuse, P2 ;  /* 0x000000200200720c */ /* 0x080fe20001741670 */
[C---:B------:R-:W-:Y:S01]  /*19060*/  IMAD.IADD R20, R208.reuse, 0x1, -R141 ;  /* 0x00000001d0147824 */ /* 0x040fe200078e0a8d */
[----:B------:R-:W-:Y:S01]  /*19070*/  ISETP.LT.OR P6, PT, R215, R32, P6 ;  /* 0x00000020d700720c */ /* 0x000fe200037c1670 */
[----:B------:R-:W-:Y:S01]  /*19080*/  IMAD.IADD R142, R208, 0x1, -R35 ;  /* 0x00000001d08e7824 */ /* 0x000fe200078e0a23 */
[----:B------:R-:W-:-:S02]  /*19090*/  FSEL R10, R10, -INF , !P1 ;  /* 0xff8000000a0a7808 */ /* 0x000fc40004800000 */
[-C--:B------:R-:W-:Y:S01]  /*190a0*/  ISETP.GE.AND P1, PT, R4, R207.reuse, PT ;  /* 0x000000cf0400720c */ /* 0x080fe20003f26270 */
[----:B----4-:R-:W-:Y:S01]  /*190b0*/  FFMA.FTZ R138, -R205, R138, R161 ;  /* 0x0000008acd8a7223 */ /* 0x010fe200000101a1 */
[----:B------:R-:W-:Y:S02]  /*190c0*/  FSEL R12, R25, -INF , !P2 ;  /* 0xff800000190c7808 */ /* 0x000fe40005000000 */
[----:B------:R-:W-:Y:S02]  /*190d0*/  FSEL R9, R9, -INF , !P6 ;  /* 0xff80000009097808 */ /* 0x000fe40007000000 */
[-C--:B------:R-:W-:Y:S02]  /*190e0*/  ISETP.GE.AND P2, PT, R31, R207.reuse, PT ;  /* 0x000000cf1f00720c */ /* 0x080fe40003f46270 */
[----:B------:R-:W-:Y:S01]  /*190f0*/  ISETP.LT.OR P0, PT, R144, R32, P0 ;  /* 0x000000209000720c */ /* 0x000fe20000701670 */
[----:B-1----:R-:W-:Y:S01]  /*19100*/  FFMA.FTZ R140, -R205, R140, R156 ;  /* 0x0000008ccd8c7223 */ /* 0x002fe2000001019c */
[----:B------:R-:W-:-:S02]  /*19110*/  ISETP.GE.AND P6, PT, R29, R207, PT ;  /* 0x000000cf1d00720c */ /* 0x000fc40003fc6270 */
[----:B------:R-:W-:Y:S01]  /*19120*/  IABS R20, R20 ;  /* 0x0000001400147213 */ /* 0x000fe20000000000 */
[----:B------:R-:W-:Y:S01]  /*19130*/  BAR.SYNC.DEFER_BLOCKING 0x0 ;  /* 0x0000000000007b1d */ /* 0x000fe20000010000 */
[-C--:B------:R-:W-:Y:S02]  /*19140*/  ISETP.LT.OR P1, PT, R4, R32.reuse, P1 ;  /* 0x000000200400720c */ /* 0x080fe40000f21670 */
[----:B------:R-:W-:Y:S02]  /*19150*/  FSEL R8, R21, -INF , !P0 ;  /* 0xff80000015087808 */ /* 0x000fe40004000000 */
[-C--:B------:R-:W-:Y:S01]  /*19160*/  ISETP.LT.OR P2, PT, R31, R32.reuse, P2 ;  /* 0x000000201f00720c */ /* 0x080fe20001741670 */
[----:B------:R-:W1:Y:S01]  /*19170*/  I2F R21, R20 ;  /* 0x0000001400157306 */ /* 0x000e620000201400 */
[----:B------:R-:W-:Y:S01]  /*19180*/  IADD3 R33, R215, 0x38, RZ ;  /* 0x00000038d7217810 */ /* 0x000fe20007ffe0ff */
[----:B------:R-:W-:Y:S01]  /*19190*/  IMAD.IADD R215, R206, 0x1, -R215 ;  /* 0x00000001ced77824 */ /* 0x000fe200078e0ad7 */
[----:B------:R-:W-:-:S02]  /*191a0*/  ISETP.LT.OR P5, PT, R146, R32, P5 ;  /* 0x000000209200720c */ /* 0x000fc40002fa1670 */
[----:B------:R-:W-:Y:S01]  /*191b0*/  ISETP.LT.OR P6, PT, R29, R32, P6 ;  /* 0x000000201d00720c */ /* 0x000fe200037c1670 */
[----:B------:R-:W-:Y:S01]  /*191c0*/  IMAD.IADD R25, R208, 0x1, -R33 ;  /* 0x00000001d0197824 */ /* 0x000fe200078e0a21 */
[----:B------:R-:W-:Y:S02]  /*191d0*/  FSEL R24, R24, -INF , !P2 ;  /* 0xff80000018187808 */ /* 0x000fe40005000000 */
[----:B------:R-:W-:Y:S02]  /*191e0*/  FSEL R30, R30, -INF , !P5 ;  /* 0xff8000001e1e7808 */ /* 0x000fe40006800000 */
[----:B------:R-:W-:Y:S02]  /*191f0*/  FSEL R28, R28, -INF , !P6 ;  /* 0xff8000001c1c7808 */ /* 0x000fe40007000000 */
[-C--:B------:R-:W-:Y:S02]  /*19200*/  ISETP.GE.AND P2, PT, R139, R207.reuse, PT ;  /* 0x000000cf8b00720c */ /* 0x080fe40003f46270 */
[----:B------:R-:W-:Y:S01]  /*19210*/  ISETP.GE.AND P0, PT, R5, R207, PT ;  /* 0x000000cf0500720c */ /* 0x000fe20003f06270 */
[----:B-1----:R-:W-:Y:S01]  /*19220*/  FFMA.FTZ R152, -R205, R21, R152 ;  /* 0x00000015cd987223 */ /* 0x002fe20000010198 */
[----:B------:R-:W-:-:S02]  /*19230*/  FSEL R20, R13, -INF , !P1 ;  /* 0xff8000000d147808 */ /* 0x000fc40004800000 */
[----:B------:R-:W-:Y:S01]  /*19240*/  IABS R13, R34 ;  /* 0x00000022000d7213 */ /* 0x000fe20000000000 */
[----:B------:R-:W-:Y:S01]  /*19250*/  IMAD.IADD R34, R206, 0x1, -R2 ;  /* 0x00000001ce227824 */ /* 0x000fe200078e0a02 */
[-C--:B------:R-:W-:Y:S02]  /*19260*/  ISETP.GE.AND P5, PT, R6, R207.reuse, PT ;  /* 0x000000cf0600720c */ /* 0x080fe40003fa6270 */
[----:B------:R-:W-:Y:S01]  /*19270*/  ISETP.GE.AND P6, PT, R7, R207, PT ;  /* 0x000000cf0700720c */ /* 0x000fe20003fc6270 */
[----:B------:R-:W-:Y:S01]  /*19280*/  IMAD.MOV.U32 R136, RZ, RZ, R13 ;  /* 0x000000ffff887224 */ /* 0x000fe200078e000d */
[----:B------:R-:W-:Y:S01]  /*19290*/  IABS R11, R215 ;  /* 0x000000d7000b7213 */ /* 0x000fe20000000000 */
[----:B------:R-:W-:Y:S01]  /*192a0*/  IMAD.IADD R13, R206, 0x1, -R133 ;  /* 0x00000001ce0d7824 */ /* 0x000fe200078e0a85 */
[-C--:B------:R-:W-:Y:S02]  /*192b0*/  ISETP.LT.OR P2, PT, R139, R32.reuse, P2 ;  /* 0x000000208b00720c */ /* 0x080fe40001741670 */
[-C--:B------:R-:W-:Y:S01]  /*192c0*/  ISETP.LT.OR P0, PT, R5, R32.reuse, P0 ;  /* 0x000000200500720c */ /* 0x080fe20000701670 */
[----:B------:R-:W1:Y:S01]  /*192d0*/  I2F R136, R136 ;  /* 0x0000008800887306 */ /* 0x000e620000201400 */
[----:B------:R-:W-:-:S02]  /*192e0*/  ISETP.LT.OR P5, PT, R6, R32, P5 ;  /* 0x000000200600720c */ /* 0x000fc40002fa1670 */
[----:B------:R-:W-:Y:S02]  /*192f0*/  ISETP.LT.OR P6, PT, R7, R32, P6 ;  /* 0x000000200700720c */ /* 0x000fe400037c1670 */
[----:B------:R-:W-:Y:S02]  /*19300*/  IABS R142, R142 ;  /* 0x0000008e008e7213 */ /* 0x000fe40000000000 */
[----:B------:R-:W-:Y:S01]  /*19310*/  FSEL R168, R157, -INF , !P2 ;  /* 0xff8000009da87808 */ /* 0x000fe20005000000 */
[----:B------:R-:W-:Y:S01]  /*19320*/  I2F R11, R11 ;  /* 0x0000000b000b7306 */ /* 0x000fe20000201400 */
[----:B------:R-:W-:Y:S02]  /*19330*/  IABS R25, R25 ;  /* 0x0000001900197213 */ /* 0x000fe40000000000 */
[----:B------:R-:W-:Y:S01]  /*19340*/  FSEL R212, R137, -INF , !P0 ;  /* 0xff80000089d47808 */ /* 0x000fe20004000000 */
[----:B------:R-:W-:Y:S01]  /*19350*/  IMAD.IADD R137, R206, 0x1, -R144 ;  /* 0x00000001ce897824 */ /* 0x000fe200078e0a90 */
[----:B------:R-:W-:-:S02]  /*19360*/  IABS R34, R34 ;  /* 0x0000002200227213 */ /* 0x000fc40000000000 */
[----:B------:R-:W-:Y:S01]  /*19370*/  FSEL R210, R138, -INF , !P5 ;  /* 0xff8000008ad27808 */ /* 0x000fe20006800000 */
[----:B------:R-:W2:Y:S01]  /*19380*/  I2F R142, R142 ;  /* 0x0000008e008e7306 */ /* 0x000ea20000201400 */
[----:B------:R-:W-:Y:S01]  /*19390*/  FSEL R170, R140, -INF , !P6 ;  /* 0xff8000008caa7808 */ /* 0x000fe20007000000 */
[----:B-1----:R-:W-:Y:S01]  /*193a0*/  FFMA.FTZ R136, -R205, R136, R165 ;  /* 0x00000088cd887223 */ /* 0x002fe200000101a5 */
[----:B------:R-:W-:Y:S01]  /*193b0*/  IABS R13, R13 ;  /* 0x0000000d000d7213 */ /* 0x000fe20000000000 */
[----:B------:R-:W-:Y:S01]  /*193c0*/  IMAD.MOV.U32 R165, RZ, RZ, R135 ;  /* 0x000000ffffa57224 */ /* 0x000fe200078e0087 */
[----:B------:R-:W-:Y:S02]  /*193d0*/  ISETP.GE.AND P2, PT, R2, R209, PT ;  /* 0x000000d10200720c */ /* 0x000fe40003f46270 */
[-C--:B------:R-:W-:Y:S01]  /*193e0*/  ISETP.GE.AND P1, PT, R141, R207.reuse, PT ;  /* 0x000000cf8d00720c */ /* 0x080fe20003f26270 */
[----:B------:R-:W1:Y:S01]  /*193f0*/  I2F R25, R25 ;  /* 0x0000001900197306 */ /* 0x000e620000201400 */
[----:B------:R-:W-:-:S02]  /*19400*/  ISETP.GE.AND P0, PT, R35, R207, PT ;  /* 0x000000cf2300720c */ /* 0x000fc40003f06270 */
[-C--:B------:R-:W-:Y:S02]  /*19410*/  ISETP.GE.AND P5, PT, R33, R207.reuse, PT ;  /* 0x000000cf2100720c */ /* 0x080fe40003fa6270 */
[----:B------:R-:W-:Y:S02]  /*19420*/  ISETP.GE.AND P6, PT, R17, R207, PT ;  /* 0x000000cf1100720c */ /* 0x000fe40003fc6270 */
[----:B------:R-:W-:Y:S01]  /*19430*/  ISETP.LT.OR P2, PT, R2, R16, P2 ;  /* 0x000000100200720c */ /* 0x000fe20001741670 */
[C---:B------:R-:W-:Y:S01]  /*19440*/  IMAD.IADD R2, R206.reuse, 0x1, -R29 ;  /* 0x00000001ce027824 */ /* 0x040fe200078e0a1d */
[-C--:B------:R-:W-:Y:S01]  /*19450*/  ISETP.LT.OR P1, PT, R141, R32.reuse, P1 ;  /* 0x000000208d00720c */ /* 0x080fe20000f21670 */
[----:B------:R-:W3:Y:S01]  /*19460*/  I2F R34, R34 ;  /* 0x0000002200227306 */ /* 0x000ee20000201400 */
[----:B------:R-:W-:Y:S01]  /*19470*/  ISETP.LT.OR P0, PT, R35, R32, P0 ;  /* 0x000000202300720c */ /* 0x000fe20000701670 */
[----:B--2---:R-:W-:Y:S01]  /*19480*/  FFMA.FTZ R138, -R205, R142, R153 ;  /* 0x0000008ecd8a7223 */ /* 0x004fe20000010199 */
[-C--:B------:R-:W-:Y:S01]  /*19490*/  ISETP.LT.OR P5, PT, R33, R32.reuse, P5 ;  /* 0x000000202100720c */ /* 0x080fe20002fa1670 */
[C---:B------:R-:W-:Y:S01]  /*194a0*/  IMAD.IADD R142, R206.reuse, 0x1, -R4 ;  /* 0x00000001ce8e7824 */ /* 0x040fe200078e0a04 */
[----:B------:R-:W-:Y:S01]  /*194b0*/  ISETP.LT.OR P6, PT, R17, R32, P6 ;  /* 0x000000201100720c */ /* 0x000fe200037c1670 */
[----:B------:R-:W-:Y:S01]  /*194c0*/  IMAD.IADD R32, R206, 0x1, -R146 ;  /* 0x00000001ce207824 */ /* 0x000fe200078e0a92 */
[----:B------:R-:W-:Y:S01]  /*194d0*/  IABS R137, R137 ;  /* 0x0000008900897213 */ /* 0x000fe20000000000 */
[----:B------:R-:W2:Y:S01]  /*194e0*/  I2F R13, R13 ;  /* 0x0000000d000d7306 */ /* 0x000ea20000201400 */
[----:B------:R-:W-:Y:S01]  /*194f0*/  IABS R2, R2 ;  /* 0x0000000200027213 */ /* 0x000fe20000000000 */
[----:B-1----:R-:W-:Y:S01]  /*19500*/  FFMA.FTZ R25, -R205, R25, R164 ;  /* 0x00000019cd197223 */ /* 0x002fe200000101a4 */
[----:B------:R-:W-:Y:S01]  /*19510*/  IABS R21, R32 ;  /* 0x0000002000157213 */ /* 0x000fe20000000000 */
[----:B------:R-:W-:Y:S01]  /*19520*/  IMAD.MOV.U32 R164, RZ, RZ, R134 ;  /* 0x000000ffffa47224 */ /* 0x000fe200078e0086 */
[----:B------:R-:W-:-:S02]  /*19530*/  FSEL R152, R152, -INF , !P1 ;  /* 0xff80000098987808 */ /* 0x000fc40004800000 */
[-C--:B------:R-:W-:Y:S01]  /*19540*/  ISETP.GE.AND P1, PT, R133, R209.reuse, PT ;  /* 0x000000d18500720c */ /* 0x080fe20003f26270 */
[----:B------:R1:W4:Y:S01]  /*19550*/  I2F R32, R137 ;  /* 0x0000008900207306 */ /* 0x0003220000201400 */
[----:B---3--:R-:W-:Y:S01]  /*19560*/  FFMA.FTZ R27, -R205, R34, R27 ;  /* 0x00000022cd1b7223 */ /* 0x008fe2000001011b */
[----:B------:R-:W-:Y:S02]  /*19570*/  FSEL R138, R138, -INF , !P0 ;  /* 0xff8000008a8a7808 */ /* 0x000fe40004000000 */
[----:B------:R-:W-:Y:S01]  /*19580*/  ISETP.LT.OR P1, PT, R133, R16, P1 ;  /* 0x000000108500720c */ /* 0x000fe20000f21670 */
[----:B------:R-:W-:Y:S01]  /*19590*/  IMAD.IADD R133, R206, 0x1, -R31 ;  /* 0x00000001ce857824 */ /* 0x000fe200078e0a1f */
[----:B------:R-:W-:Y:S02]  /*195a0*/  ISETP.GE.AND P0, PT, R144, R209, PT ;  /* 0x000000d19000720c */ /* 0x000fe40003f06270 */
[----:B------:R3:W5:Y:S01]  /*195b0*/  I2F R140, R2 ;  /* 0x00000002008c7306 */ /* 0x0007620000201400 */
[----:B--2---:R-:W-:Y:S01]  /*195c0*/  FFMA.FTZ R13, -R205, R13, R22 ;  /* 0x0000000dcd0d7223 */ /* 0x004fe20000010116 */
[----:B------:R-:W-:-:S02]  /*195d0*/  IABS R133, R133 ;  /* 0x0000008500857213 */ /* 0x000fc40000000000 */
[----:B------:R-:W-:Y:S02]  /*195e0*/  ISETP.LT.OR P0, PT, R144, R16, P0 ;  /* 0x000000109000720c */ /* 0x000fe40000701670 */
[----:B------:R-:W-:Y:S02]  /*195f0*/  FSEL R13, R13, -INF , !P1 ;  /* 0xff8000000d0d7808 */ /* 0x000fe40004800000 */
[----:B------:R-:W2:Y:S01]  /*19600*/  I2F R21, R21 ;  /* 0x0000001500157306 */ /* 0x000ea20000201400 */
[----:B-1----:R-:W-:Y:S01]  /*19610*/  FSEL R137, R25, -INF , !P5 ;  /* 0xff80000019897808 */ /* 0x002fe20006800000 */
[----:B------:R-:W-:Y:S01]  /*19620*/  IMAD.IADD R25, R206, 0x1, -R5 ;  /* 0x00000001ce197824 */ /* 0x000fe200078e0a05 */
[-C--:B------:R-:W-:Y:S01]  /*19630*/  ISETP.GE.AND P1, PT, R5, R209.reuse, PT ;  /* 0x000000d10500720c */ /* 0x080fe20003f26270 */
[C---:B----4-:R-:W-:Y:S01]  /*19640*/  FFMA.FTZ R23, -R205.reuse, R32, R23 ;  /* 0x00000020cd177223 */ /* 0x050fe20000010117 */
[----:B------:R-:W-:Y:S02]  /*19650*/  FSEL R136, R136, -INF , !P6 ;  /* 0xff80000088887808 */ /* 0x000fe40007000000 */
[----:B------:R-:W-:Y:S01]  /*19660*/  ISETP.GE.AND P5, PT, R146, R209, PT ;  /* 0x000000d19200720c */ /* 0x000fe20003fa6270 */
[----:B---3--:R-:W-:Y:S01]  /*19670*/  FFMA.FTZ R2, -R205, R11, R26 ;  /* 0x0000000bcd027223 */ /* 0x008fe2000001011a */
[----:B------:R-:W-:Y:S01]  /*19680*/  ISETP.GE.AND P6, PT, R29, R209, PT ;  /* 0x000000d11d00720c */ /* 0x000fe20003fc6270 */
[----:B------:R-:W-:Y:S01]  /*19690*/  IMAD.IADD R11, R206, 0x1, -R6 ;  /* 0x00000001ce0b7824 */ /* 0x000fe200078e0a06 */
[----:B------:R-:W-:Y:S01]  /*196a0*/  ISETP.LT.OR P1, PT, R5, R16, P1 ;  /* 0x000000100500720c */ /* 0x000fe20000f21670 */
[----:B------:R-:W1:Y:S01]  /*196b0*/  I2F R133, R133 ;  /* 0x0000008500857306 */ /* 0x000e620000201400 */
[----:B------:R-:W-:Y:S01]  /*196c0*/  FSEL R2, R2, -INF , !P4 ;  /* 0xff80000002027808 */ /* 0x000fe20006000000 */
[C---:B-----5:R-:W-:Y:S01]  /*196d0*/  FFMA.FTZ R19, -R205.reuse, R140, R19 ;  /* 0x0000008ccd137223 */ /* 0x060fe20000010113 */
[----:B------:R-:W-:Y:S01]  /*196e0*/  IABS R11, R11 ;  /* 0x0000000b000b7213 */ /* 0x000fe20000000000 */
[----:B--2---:R-:W-:Y:S01]  /*196f0*/  FFMA.FTZ R21, -R205, R21, R18 ;  /* 0x00000015cd157223 */ /* 0x004fe20000010112 */
[----:B------:R-:W-:-:S02]  /*19700*/  ISETP.GE.AND P4, PT, R31, R209, PT ;  /* 0x000000d11f00720c */ /* 0x000fc40003f86270 */
[----:B------:R-:W-:Y:S01]  /*19710*/  IABS R25, R25 ;  /* 0x0000001900197213 */ /* 0x000fe20000000000 */
[----:B------:R-:W-:Y:S01]  /*19720*/  IMAD.MOV.U32 R34, RZ, RZ, R11 ;  /* 0x000000ffff227224 */ /* 0x000fe200078e000b */
[----:B------:R-:W-:Y:S01]  /*19730*/  FSEL R11, R27, -INF , !P2 ;  /* 0xff8000001b0b7808 */ /* 0x000fe20005000000 */
[----:B------:R-:W-:Y:S01]  /*19740*/  IMAD.IADD R27, R206, 0x1, -R141 ;  /* 0x00000001ce1b7824 */ /* 0x000fe200078e0a8d */
[-C--:B------:R-:W-:Y:S01]  /*19750*/  ISETP.GE.AND P2, PT, R4, R209.reuse, PT ;  /* 0x000000d10400720c */ /* 0x080fe20003f46270 */
[----:B------:R-:W2:Y:S01]  /*19760*/  I2F R22, R34 ;  /* 0x0000002200167306 */ /* 0x000ea20000201400 */
[-C--:B------:R-:W-:Y:S01]  /*19770*/  ISETP.LT.OR P4, PT, R31, R16.reuse, P4 ;  /* 0x000000101f00720c */ /* 0x080fe20002781670 */
[----:B------:R-:W-:Y:S01]  /*19780*/  IMAD.IADD R31, R206, 0x1, -R7 ;  /* 0x00000001ce1f7824 */ /* 0x000fe200078e0a07 */
[----:B------:R-:W-:Y:S01]  /*19790*/  ISETP.LT.OR P2, PT, R4, R16, P2 ;  /* 0x000000100400720c */ /* 0x000fe20001741670 */
[C---:B------:R-:W-:Y:S01]  /*197a0*/  IMAD.IADD R4, R206.reuse, 0x1, -R139 ;  /* 0x00000001ce047824 */ /* 0x040fe200078e0a8b */
[----:B------:R-:W-:Y:S01]  /*197b0*/  FSEL R5, R23, -INF , !P0 ;  /* 0xff80000017057808 */ /* 0x000fe20004000000 */
[----:B------:R-:W-:Y:S01]  /*197c0*/  IMAD.IADD R23, R206, 0x1, -R35 ;  /* 0x00000001ce177824 */ /* 0x000fe200078e0a23 */
[----:B------:R-:W-:Y:S01]  /*197d0*/  ISETP.GE.AND P0, PT, R6, R209, PT ;  /* 0x000000d10600720c */ /* 0x000fe20003f06270 */
[----:B-1----:R-:W-:Y:S01]  /*197e0*/  FFMA.FTZ R14, -R205, R133, R14 ;  /* 0x00000085cd0e7223 */ /* 0x002fe2000001010e */
[----:B------:R-:W-:-:S02]  /*197f0*/  IABS R27, R27 ;  /* 0x0000001b001b7213 */ /* 0x000fc40000000000 */
[----:B------:R-:W-:Y:S02]  /*19800*/  IABS R31, R31 ;  /* 0x0000001f001f7213 */ /* 0x000fe40000000000 */
[-C--:B------:R-:W-:Y:S02]  /*19810*/  ISETP.LT.OR P5, PT, R146, R16.reuse, P5 ;  /* 0x000000109200720c */ /* 0x080fe40002fa1670 */
[----:B------:R-:W-:Y:S01]  /*19820*/  ISETP.LT.OR P6, PT, R29, R16, P6 ;  /* 0x000000101d00720c */ /* 0x000fe200037c1670 */
[----:B--2---:R-:W-:Y:S01]  /*19830*/  FFMA.FTZ R22, -R205, R22, R163 ;  /* 0x00000016cd167223 */ /* 0x004fe200000101a3 */
[----:B------:R1:W2:Y:S01]  /*19840*/  I2F R29, R25 ;  /* 0x00000019001d7306 */ /* 0x0002a20000201400 */
[----:B------:R-:W-:Y:S01]  /*19850*/  ISETP.LT.OR P0, PT, R6, R16, P0 ;  /* 0x000000100600720c */ /* 0x000fe20000701670 */
[----:B------:R-:W-:Y:S01]  /*19860*/  IMAD.MOV.U32 R6, RZ, RZ, R27 ;  /* 0x000000ffff067224 */ /* 0x000fe200078e001b */
[----:B------:R-:W-:Y:S02]  /*19870*/  FSEL R27, R21, -INF , !P5 ;  /* 0xff800000151b7808 */ /* 0x000fe40006800000 */
[----:B------:R-:W-:-:S02]  /*19880*/  ISETP.GE.AND P5, PT, R7, R209, PT ;  /* 0x000000d10700720c */ /* 0x000fc40003fa6270 */
[----:B------:R-:W-:Y:S01]  /*19890*/  IABS R142, R142 ;  /* 0x0000008e008e7213 */ /* 0x000fe20000000000 */
[----:B------:R-:W3:Y:S01]  /*198a0*/  I2F R6, R6 ;  /* 0x0000000600067306 */ /* 0x000ee20000201400 */
[----:B------:R-:W-:Y:S01]  /*198b0*/  ISETP.LT.OR P5, PT, R7, R16, P5 ;  /* 0x000000100700720c */ /* 0x000fe20002fa1670 */
[----:B------:R-:W-:Y:S01]  /*198c0*/  IMAD.IADD R7, R206, 0x1, -R17 ;  /* 0x00000001ce077824 */ /* 0x000fe200078e0a11 */
[----:B------:R-:W-:Y:S02]  /*198d0*/  IABS R21, R23 ;  /* 0x0000001700157213 */ /* 0x000fe40000000000 */
[----:B------:R-:W-:Y:S02]  /*198e0*/  FSEL R23, R14, -INF , !P4 ;  /* 0xff8000000e177808 */ /* 0x000fe40006000000 */
[----:B------:R-:W-:Y:S01]  /*198f0*/  IABS R7, R7 ;  /* 0x0000000700077213 */ /* 0x000fe20000000000 */
[----:B------:R-:W4:Y:S01]  /*19900*/  I2F R26, R142 ;  /* 0x0000008e001a7306 */ /* 0x000f220000201400 */
[----:B-1----:R-:W-:Y:S01]  /*19910*/  IABS R25, R4 ;  /* 0x0000000400197213 */ /* 0x002fe20000000000 */
[----:B--2---:R-:W-:Y:S01]  /*19920*/  FFMA.FTZ R29, -R205, R29, R162 ;  /* 0x0000001dcd1d7223 */ /* 0x004fe200000101a2 */
[----:B------:R-:W-:-:S02]  /*19930*/  FSEL R171, R22, -INF , !P0 ;  /* 0xff80000016ab7808 */ /* 0x000fc40004000000 */
[-C--:B------:R-:W-:Y:S02]  /*19940*/  ISETP.GE.AND P4, PT, R141, R209.reuse, PT ;  /* 0x000000d18d00720c */ /* 0x080fe40003f86270 */
[----:B------:R-:W-:Y:S01]  /*19950*/  FSEL R215, R29, -INF , !P1 ;  /* 0xff8000001dd77808 */ /* 0x000fe20004800000 */
[----:B------:R-:W1:Y:S01]  /*19960*/  I2F R4, R31 ;  /* 0x0000001f00047306 */ /* 0x000e620000201400 */
[-C--:B------:R-:W-:Y:S01]  /*19970*/  ISETP.GE.AND P1, PT, R33, R209.reuse, PT ;  /* 0x000000d12100720c */ /* 0x080fe20003f26270 */
[----:B---3--:R-:W-:Y:S01]  /*19980*/  FFMA.FTZ R6, -R205, R6, R154 ;  /* 0x00000006cd067223 */ /* 0x008fe2000001019a */
[----:B------:R-:W-:Y:S02]  /*19990*/  ISETP.GE.AND P0, PT, R17, R209, PT ;  /* 0x000000d11100720c */ /* 0x000fe40003f06270 */
[-C--:B------:R-:W-:Y:S02]  /*199a0*/  ISETP.LT.OR P4, PT, R141, R16.reuse, P4 ;  /* 0x000000108d00720c */ /* 0x080fe40002781670 */
[----:B------:R-:W-:Y:S01]  /*199b0*/  ISETP.LT.OR P1, PT, R33, R16, P1 ;  /* 0x000000102100720c */ /* 0x000fe20000f21670 */
[----:B------:R2:W3:Y:S01]  /*199c0*/  I2F R18, R25 ;  /* 0x0000001900127306 */ /* 0x0004e20000201400 */
[----:B----4-:R-:W-:Y:S01]  /*199d0*/  FFMA.FTZ R15, -R205, R26, R15 ;  /* 0x0000001acd0f7223 */ /* 0x010fe2000001010f */
[----:B------:R-:W-:-:S02]  /*199e0*/  ISETP.LT.OR P0, PT, R17, R16, P0 ;  /* 0x000000101100720c */ /* 0x000fc40000701670 */
[----:B------:R-:W-:-:S04]  /*199f0*/  FSEL R153, R6, -INF , !P4 ;  /* 0xff80000006997808 */ /* 0x000fc80006000000 */
[----:B------:R-:W4:Y:S01]  /*19a00*/  I2F R32, R21 ;  /* 0x0000001500207306 */ /* 0x000f220000201400 */
[----:B-1----:R-:W-:-:S05]  /*19a10*/  FFMA.FTZ R4, -R205, R4, R158 ;  /* 0x00000004cd047223 */ /* 0x002fca000001019e */
[----:B------:R-:W-:Y:S02]  /*19a20*/  FSEL R169, R4, -INF , !P5 ;  /* 0xff80000004a97808 */ /* 0x000fe40006800000 */
[----:B--2---:R-:W-:Y:S01]  /*19a30*/  FSEL R25, R19, -INF , !P6 ;  /* 0xff80000013197808 */ /* 0x004fe20007000000 */
[----:B------:R-:W-:Y:S01]  /*19a40*/  IMAD.IADD R19, R206, 0x1, -R33 ;  /* 0x00000001ce137824 */ /* 0x000fe200078e0a21 */
[----:B------:R-:W1:Y:S01]  /*19a50*/  I2F R14, R7 ;  /* 0x00000007000e7306 */ /* 0x000e620000201400 */
[----:B------:R-:W-:Y:S01]  /*19a60*/  ISETP.GT.AND P5, PT, R204, R195, PT ;  /* 0x000000c3cc00720c */ /* 0x000fe20003fa4270 */
[----:B---3--:R-:W-:Y:S01]  /*19a70*/  FFMA.FTZ R18, -R205, R18, R159 ;  /* 0x00000012cd127223 */ /* 0x008fe2000001019f */
[----:B------:R-:W-:Y:S02]  /*19a80*/  ISETP.GE.AND P6, PT, R139, R209, PT ;  /* 0x000000d18b00720c */ /* 0x000fe40003fc6270 */
[----:B------:R-:W-:Y:S01]  /*19a90*/  IABS R19, R19 ;  /* 0x0000001300137213 */ /* 0x000fe20000000000 */
[----:B----4-:R-:W-:Y:S01]  /*19aa0*/  FFMA.FTZ R32, -R205, R32, R155 ;  /* 0x00000020cd207223 */ /* 0x010fe2000001019b */
[----:B------:R-:W-:-:S02]  /*19ab0*/  FSEL R21, R15, -INF , !P2 ;  /* 0xff8000000f157808 */ /* 0x000fc40005000000 */
[----:B------:R-:W-:Y:S02]  /*19ac0*/  ISETP.GE.AND P2, PT, R35, R209, PT ;  /* 0x000000d12300720c */ /* 0x000fe40003f46270 */
[----:B------:R-:W2:Y:S01]  /*19ad0*/  I2F R19, R19 ;  /* 0x0000001300137306 */ /* 0x000ea20000201400 */
[-C--:B------:R-:W-:Y:S02]  /*19ae0*/  ISETP.LT.OR P6, PT, R139, R16.reuse, P6 ;  /* 0x000000108b00720c */ /* 0x080fe400037c1670 */
[----:B------:R-:W-:Y:S01]  /*19af0*/  ISETP.LT.OR P2, PT, R35, R16, P2 ;  /* 0x000000102300720c */ /* 0x000fe20001741670 */
[C---:B-1----:R-:W-:Y:S01]  /*19b00*/  FFMA.FTZ R14, -R205.reuse, R14, R167 ;  /* 0x0000000ecd0e7223 */ /* 0x042fe200000101a7 */
[----:B------:R-:W-:Y:S02]  /*19b10*/  FSEL R167, R18, -INF , !P6 ;  /* 0xff80000012a77808 */ /* 0x000fe40007000000 */
[----:B------:R-:W-:Y:S02]  /*19b20*/  FSEL R151, R32, -INF , !P2 ;  /* 0xff80000020977808 */ /* 0x000fe40005000000 */
[----:B------:R-:W-:Y:S01]  /*19b30*/  FSEL R149, R14, -INF , !P0 ;  /* 0xff8000000e957808 */ /* 0x000fe20004000000 */
[----:B--2---:R-:W-:-:S05]  /*19b40*/  FFMA.FTZ R19, -R205, R19, R166 ;  /* 0x00000013cd137223 */ /* 0x004fca00000101a6 */
        /* <DEDUP_REMOVED lines=62> */
.L_x_6002:
[----:B------:R-:W-:-:S05]  /*19f30*/  IMAD.MOV.U32 R7, RZ, RZ, c[0x0][0x198] ;  /* 0x00006600ff077624 */ /* 0x000fca00078e00ff */
[----:B------:R-:W-:-:S04]  /*19f40*/  LEA R7, -R7, RZ, 0x6 ;  /* 0x000000ff07077211 */ /* 0x000fc800078e31ff */
[----:B------:R-:W-:Y:S02]  /*19f50*/  SHF.R.S32.HI R6, RZ, 0x1f, R7 ;  /* 0x0000001fff067819 */ /* 0x000fe40000011407 */
.L_x_6003:
        /* <DEDUP_REMOVED lines=109> */
.L_x_6001:
        /* <DEDUP_REMOVED lines=63> */
[--C-:B------:R-:W-:Y:S01]  /*1aa20*/  FFMA.FTZ R147, R5, c[0x0][0x23c], -R150.reuse ;  /* 0x00008f0005937a23 */ /* 0x100fe20000010896 */
[----:B------:R-:W2:Y:S01]  /*1aa30*/  LDSM.16.MT88.4 R8, [R185+0xc000] ;  /* 0x00c00000b908783b */ /* 0x000ea20000004200 */
[----:B------:R-:W-:Y:S02]  /*1aa40*/  FMUL.FTZ R148, R4, c[0x0][0x23c] ;  /* 0x00008f0004947a20 */ /* 0x000fe40000410000 */
[----:B------:R-:W-:Y:S01]  /*1aa50*/  FMUL.FTZ R3, R6, c[0x0][0x23c] ;  /* 0x00008f0006037a20 */ /* 0x000fe20000410000 */
[----:B------:R-:W3:Y:S01]  /*1aa60*/  MUFU.EX2 R144, R144 ;  /* 0x0000009000907308 */ /* 0x000ee20000000800 */
[--C-:B------:R-:W-:Y:S02]  /*1aa70*/  FFMA.FTZ R154, R30, c[0x0][0x23c], -R155.reuse ;  /* 0x00008f001e9a7a23 */ /* 0x100fe4000001089b */
[--C-:B------:R-:W-:Y:S02]  /*1aa80*/  FFMA.FTZ R157, R28, c[0x0][0x23c], -R155.reuse ;  /* 0x00008f001c9d7a23 */ /* 0x100fe4000001089b */
[--C-:B------:R-:W-:Y:S01]  /*1aa90*/  FFMA.FTZ R156, R24, c[0x0][0x23c], -R155.reuse ;  /* 0x00008f00189c7a23 */ /* 0x100fe2000001089b */
[----:B------:R-:W-:Y:S01]  /*1aaa0*/  LDSM.16.MT88.4 R28, [R184+0xc800] ;  /* 0x00c80000b81c783b */ /* 0x000fe20000004200 */
[----:B------:R-:W-:Y:S01]  /*1aab0*/  FFMA.FTZ R159, R20, c[0x0][0x23c], -R155 ;  /* 0x00008f00149f7a23 */ /* 0x000fe2000001089b */
[----:B------:R-:W-:Y:S01]  /*1aac0*/  MUFU.EX2 R142, R142 ;  /* 0x0000008e008e7308 */ /* 0x000fe20000000800 */
[----:B------:R-:W-:-:S02]  /*1aad0*/  FFMA.FTZ R158, R27, c[0x0][0x23c], -R150 ;  /* 0x00008f001b9e7a23 */ /* 0x000fc40000010896 */
[--C-:B------:R-:W-:Y:S02]  /*1aae0*/  FFMA.FTZ R161, R25, c[0x0][0x23c], -R150.reuse ;  /* 0x00008f0019a17a23 */ /* 0x100fe40000010896 */
[--C-:B------:R-:W-:Y:S01]  /*1aaf0*/  FFMA.FTZ R160, R23, c[0x0][0x23c], -R150.reuse ;  /* 0x00008f0017a07a23 */ /* 0x100fe20000010896 */
[----:B------:R-:W-:Y:S01]  /*1ab00*/  LDSM.16.MT88.4 R24, [R188+0xe800] ;  /* 0x00e80000bc18783b */ /* 0x000fe20000004200 */
[----:B------:R-:W-:Y:S01]  /*1ab10*/  FFMA.FTZ R163, R21, c[0x0][0x23c], -R150 ;  /* 0x00008f0015a37a23 */ /* 0x000fe20000010896 */
[----:B------:R-:W4:Y:S01]  /*1ab20*/  MUFU.EX2 R141, R141 ;  /* 0x0000008d008d7308 */ /* 0x000f220000000800 */
[----:B---3--:R-:W-:Y:S01]  /*1ab30*/  F2FP.PACK_AB R4, R143, R144 ;  /* 0x000000908f04723e */ /* 0x008fe200000000ff */
[----:B------:R-:W-:Y:S01]  /*1ab40*/  LDSM.16.MT88.4 R20, [R186+0xe800] ;  /* 0x00e80000ba14783b */ /* 0x000fe20000004200 */
[--C-:B------:R-:W-:Y:S02]  /*1ab50*/  FFMA.FTZ R166, R170, c[0x0][0x23c], -R155.reuse ;  /* 0x00008f00aaa67a23 */ /* 0x100fe4000001089b */
[----:B------:R-:W-:-:S02]  /*1ab60*/  FFMA.FTZ R219, R168, c[0x0][0x23c], -R155 ;  /* 0x00008f00a8db7a23 */ /* 0x000fc4000001089b */
[--C-:B------:R-:W-:Y:S01]  /*1ab70*/  FFMA.FTZ R162, R212, c[0x0][0x23c], -R155.reuse ;  /* 0x00008f00d4a27a23 */ /* 0x100fe2000001089b */
[----:B------:R-:W3:Y:S01]  /*1ab80*/  MUFU.EX2 R2, R2 ;  /* 0x0000000200027308 */ /* 0x000ee20000000800 */
[----:B------:R-:W-:Y:S02]  /*1ab90*/  FFMA.FTZ R217, R210, c[0x0][0x23c], -R155 ;  /* 0x00008f00d2d97a23 */ /* 0x000fe4000001089b */
[--C-:B------:R-:W-:Y:S02]  /*1aba0*/  FFMA.FTZ R168, R215, c[0x0][0x23c], -R150.reuse ;  /* 0x00008f00d7a87a23 */ /* 0x100fe40000010896 */
[--C-:B------:R-:W-:Y:S02]  /*1abb0*/  FFMA.FTZ R171, R171, c[0x0][0x23c], -R150.reuse ;  /* 0x00008f00abab7a23 */ /* 0x100fe40000010896 */
[--C-:B------:R-:W-:Y:S01]  /*1abc0*/  FFMA.FTZ R169, R169, c[0x0][0x23c], -R150.reuse ;  /* 0x00008f00a9a97a23 */ /* 0x100fe20000010896 */
[----:B------:R-:W-:Y:S01]  /*1abd0*/  MUFU.EX2 R0, R0 ;  /* 0x0000000000007308 */ /* 0x000fe20000000800 */
[----:B----4-:R-:W-:Y:S01]  /*1abe0*/  F2FP.PACK_AB R6, R141, R142 ;  /* 0x0000008e8d06723e */ /* 0x010fe200000000ff */
[----:B------:R-:W-:-:S02]  /*1abf0*/  FFMA.FTZ R170, R167, c[0x0][0x23c], -R150 ;  /* 0x00008f00a7aa7a23 */ /* 0x000fc40000010896 */
[--C-:B------:R-:W-:Y:S02]  /*1ac00*/  FFMA.FTZ R212, R151, c[0x0][0x23c], -R150.reuse ;  /* 0x00008f0097d47a23 */ /* 0x100fe40000010896 */
[--C-:B------:R-:W-:Y:S02]  /*1ac10*/  FFMA.FTZ R152, R152, c[0x0][0x23c], -R155.reuse ;  /* 0x00008f0098987a23 */ /* 0x100fe4000001089b */
[----:B------:R-:W4:Y:S01]  /*1ac20*/  MUFU.EX2 R147, R147 ;  /* 0x0000009300937308 */ /* 0x000f220000000800 */
[----:B---3--:R-:W-:Y:S01]  /*1ac30*/  F2FP.PACK_AB R5, R2, R140 ;  /* 0x0000008c0205723e */ /* 0x008fe200000000ff */
[--C-:B------:R-:W-:Y:S02]  /*1ac40*/  FFMA.FTZ R167, R138, c[0x0][0x23c], -R155.reuse ;  /* 0x00008f008aa77a23 */ /* 0x100fe4000001089b */
[----:B------:R-:W-:Y:S02]  /*1ac50*/  FFMA.FTZ R210, R137, c[0x0][0x23c], -R155 ;  /* 0x00008f0089d27a23 */ /* 0x000fe4000001089b */
        /* <DEDUP_REMOVED lines=45> */
[C---:B--2---:R-:W-:Y:S01]  /*1af30*/  HMMA.16816.F32 R112, R4.reuse, R8, R112 ;  /* 0x000000080470723c */ /* 0x044fe20000001870 */
[-C--:B------:R-:W-:Y:S02]  /*1af40*/  FMUL.FTZ R37, R37, R148.reuse ;  /* 0x0000009425257220 */ /* 0x080fe40000410000 */
[-C--:B------:R-:W-:Y:S01]  /*1af50*/  FMUL.FTZ R38, R38, R3.reuse ;  /* 0x0000000326267220 */ /* 0x080fe20000410000 */
[----:B------:R-:W-:Y:S01]  /*1af60*/  MUFU.EX2 R160, R160 ;  /* 0x000000a000a07308 */ /* 0x000fe20000000800 */
[----:B------:R-:W-:Y:S02]  /*1af70*/  FMUL.FTZ R39, R39, R3 ;  /* 0x0000000327277220 */ /* 0x000fe40000410000 */
[-C--:B------:R-:W-:Y:S01]  /*1af80*/  FMUL.FTZ R40, R40, R148.reuse ;  /* 0x0000009428287220 */ /* 0x080fe20000410000 */
[----:B------:R-:W-:Y:S01]  /*1af90*/  HMMA.16816.F32 R108, R4, R10, R108 ;  /* 0x0000000a046c723c */ /* 0x000fe2000000186c */
[----:B------:R-:W2:Y:S01]  /*1afa0*/  LDSM.16.MT88.4 R8, [R186+0xe000] ;  /* 0x00e00000ba08783b */ /* 0x000ea20000004200 */
        /* <DEDUP_REMOVED lines=31> */
[----:B--2---:R-:W-:Y:S01]  /*1b1a0*/  HMMA.16816.F32 R44, R4, R8, R44 ;  /* 0x00000008042c723c */ /* 0x004fe2000000182c */
[----:B------:R-:W-:-:S02]  /*1b1b0*/  FMUL.FTZ R61, R61, R148 ;  /* 0x000000943d3d7220 */ /* 0x000fc40000410000 */
[-C--:B------:R-:W-:Y:S01]  /*1b1c0*/  FMUL.FTZ R62, R62, R3.reuse ;  /* 0x000000033e3e7220 */ /* 0x080fe20000410000 */
[----:B------:R-:W2:Y:S01]  /*1b1d0*/  MUFU.EX2 R168, R168 ;  /* 0x000000a800a87308 */ /* 0x000ea20000000800 */
        /* <DEDUP_REMOVED lines=81> */
[----:B------:R-:W-:Y:S01]  /*1b6f0*/  FADD.FTZ R0, R0, R3 ;  /* 0x0000000300007221 */ /* 0x000fe20000010000 */
[----:B------:R-:W-:Y:S01]  /*1b700*/  MOV R3, R145 ;  /* 0x0000009100037202 */ /* 0x000fe20000000f00 */
[----:B------:R-:W-:Y:S02]  /*1b710*/  FADD.FTZ R141, R141, R142 ;  /* 0x0000008e8d8d7221 */ /* 0x000fe40000010000 */
[----:B------:R-:W-:Y:S01]  /*1b720*/  FADD.FTZ R147, R147, R0 ;  /* 0x0000000093937221 */ /* 0x000fe20000010000 */
[----:B---3--:R-:W-:Y:S01]  /*1b730*/  F2FP.PACK_AB R4, R157, R154 ;  /* 0x0000009a9d04723e */ /* 0x008fe200000000ff */
        /* <DEDUP_REMOVED lines=12> */
[----:B------:R-:W-:Y:S01]  /*1b800*/  FADD.FTZ R0, R168, R163 ;  /* 0x000000a3a8007221 */ /* 0x000fe20000010000 */
        /* <DEDUP_REMOVED lines=123> */
.L_x_5998:
[----:B------:R-:W-:Y:S05]  /*1bfc0*/  @!P5 BRA `(.L_x_6004) ;  /* 0x000047a00000d947 */ /* 0x000fea0003800000 */
[----:B------:R-:W1:Y:S01]  /*1bfd0*/  S2R R215, SR_TID.X ;  /* 0x0000000000d77919 */ /* 0x000e620000002100 */
[----:B------:R-:W-:Y:S01]  /*1bfe0*/  ULDC UR5, c[0x0][0x1a0] ;  /* 0x0000680000057ab9 */ /* 0x000fe20000000800 */
[----:B------:R-:W-:Y:S01]  /*1bff0*/  IADD3 R216, R206, -c[0x0][0x2e4], RZ ;  /* 0x8000b900ced87a10 */ /* 0x000fe20007ffe0ff */
[----:B------:R-:W-:Y:S01]  /*1c000*/  ULEA UR5, -UR5, URZ, 0x6 ;  /* 0x0000003f05057291 */ /* 0x000fe2000f8e313f */
[----:B------:R-:W-:Y:S01]  /*1c010*/  IADD3 R214, R208, -c[0x0][0x2e4], RZ ;  /* 0x8000b900d0d67a10 */ /* 0x000fe20007ffe0ff */
[----:B------:R-:W-:Y:S01]  /*1c020*/  IMAD.MOV.U32 R0, RZ, RZ, R3 ;  /* 0x000000ffff007224 */ /* 0x000fe200078e0003 */
[----:B------:R-:W-:Y:S01]  /*1c030*/  IMNMX R216, RZ, R216, !PT ;  /* 0x000000d8ffd87217 */ /* 0x000fe20007800200 */
[----:B------:R-:W-:Y:S01]  /*1c040*/  USHF.R.S32.HI UR4, URZ, 0x1f, UR5 ;  /* 0x0000001f3f047899 */ /* 0x000fe20008011405 */
[----:B------:R-:W-:Y:S01]  /*1c050*/  IMAD.MOV.U32 R2, RZ, RZ, R132 ;  /* 0x000000ffff027224 */ /* 0x000fe200078e0084 */
[----:B------:R-:W-:Y:S01]  /*1c060*/  IMNMX R214, RZ, R214, !PT ;  /* 0x000000d6ffd67217 */ /* 0x000fe20007800200 */
[----:B------:R-:W-:Y:S01]  /*1c070*/  IMAD.U32 R212, RZ, RZ, UR5 ;  /* 0x00000005ffd47e24 */ /* 0x000fe2000f8e00ff */
[----:B------:R-:W-:-:S02]  /*1c080*/  ULDC.64 UR8, c[0x0][0x118] ;  /* 0x0000460000087ab9 */ /* 0x000fc40000000a00 */
[----:B------:R-:W-:Y:S01]  /*1c090*/  IMAD.U32 R210, RZ, RZ, UR4 ;  /* 0x00000004ffd27e24 */ /* 0x000fe2000f8e00ff */
[----:B------:R-:W-:Y:S01]  /*1c0a0*/  UMOV UR6, 0x4 ;  /* 0x0000000400067882 */ /* 0x000fe20000000000 */
[----:B-1----:R-:W-:-:S05]  /*1c0b0*/  IMAD.SHL.U32 R215, R215, 0x2, RZ ;  /* 0x00000002d7d77824 */ /* 0x002fca00078e00ff */
[----:B------:R-:W-:Y:S02]  /*1c0c0*/  LOP3.LUT R215, R215, 0x6, RZ, 0xc0, !PT ;  /* 0x00000006d7d77812 */ /* 0x000fe400078ec0ff */
.L_x_6008:
        /* <DEDUP_REMOVED lines=66> */
.L_x_6005:
        /* <DEDUP_REMOVED lines=321> */
.L_x_6007:
        /* <DEDUP_REMOVED lines=92> */
.L_x_6006:
[----:B------:R-:W-:Y:S04]  /*1dec0*/  IMAD R3, R204, 0x40, R215 ;  /* 0x00000040cc037824 */ /* 0x000fe800078e02d7 */
[----:B------:R-:W-:Y:S01]  /*1ded0*/  IMAD.IADD R133, R208, 0x1, -R3 ;  /* 0x00000001d0857824 */ /* 0x000fe200078e0a03 */
[C---:B-1----:R-:W-:Y:S02]  /*1dee0*/  IADD3 R139, R3.reuse, 0x1, RZ ;  /* 0x00000001038b7810 */ /* 0x042fe40007ffe0ff */
[C---:B------:R-:W-:Y:S02]  /*1def0*/  IADD3 R137, R3.reuse, 0x8, RZ ;  /* 0x0000000803897810 */ /* 0x040fe40007ffe0ff */
[----:B------:R-:W-:Y:S02]  /*1df00*/  IABS R132, R133 ;  /* 0x0000008500847213 */ /* 0x000fe40000000000 */
[----:B------:R-:W-:Y:S02]  /*1df10*/  IADD3 R133, R206, -R3, RZ ;  /* 0x80000003ce857210 */ /* 0x000fe40007ffe0ff */
[C---:B------:R-:W-:Y:S02]  /*1df20*/  IADD3 R153, R3.reuse, 0x9, RZ ;  /* 0x0000000903997810 */ /* 0x040fe40007ffe0ff */
[----:B------:R-:W-:Y:S01]  /*1df30*/  IABS R135, R133 ;  /* 0x0000008500877213 */ /* 0x000fe20000000000 */
[C---:B------:R-:W-:Y:S01]  /*1df40*/  IMAD.IADD R133, R208.reuse, 0x1, -R139 ;  /* 0x00000001d0857824 */ /* 0x040fe200078e0a8b */
[C---:B------:R-:W-:Y:S01]  /*1df50*/  IADD3 R145, R3.reuse, 0x19, RZ ;  /* 0x0000001903917810 */ /* 0x040fe20007ffe0ff */
[----:B------:R-:W-:Y:S01]  /*1df60*/  I2F R132, R132 ;  /* 0x0000008400847306 */ /* 0x000fe20000201400 */
[C---:B------:R-:W-:Y:S02]  /*1df70*/  ISETP.GE.AND P5, PT, R3.reuse, R216, PT ;  /* 0x000000d80300720c */ /* 0x040fe40003fa6270 */
[----:B------:R-:W-:Y:S01]  /*1df80*/  IABS R136, R133 ;  /* 0x0000008500887213 */ /* 0x000fe20000000000 */
[C---:B------:R-:W-:Y:S01]  /*1df90*/  IMAD.IADD R133, R208.reuse, 0x1, -R137 ;  /* 0x00000001d0857824 */ /* 0x040fe200078e0a89 */
[----:B------:R-:W-:Y:S01]  /*1dfa0*/  ISETP.GE.OR P5, PT, R3, R209, !P5 ;  /* 0x000000d10300720c */ /* 0x000fe20006fa6670 */
[C---:B------:R-:W-:Y:S01]  /*1dfb0*/  IMAD.IADD R141, R208.reuse, 0x1, -R145 ;  /* 0x00000001d08d7824 */ /* 0x040fe200078e0a91 */
[C---:B------:R-:W-:Y:S02]  /*1dfc0*/  ISETP.GE.AND P0, PT, R137.reuse, R214, PT ;  /* 0x000000d68900720c */ /* 0x040fe40003f06270 */
[----:B------:R-:W-:Y:S01]  /*1dfd0*/  IABS R134, R133 ;  /* 0x0000008500867213 */ /* 0x000fe20000000000 */
[----:B------:R-:W-:Y:S01]  /*1dfe0*/  I2F R136, R136 ;  /* 0x0000008800887306 */ /* 0x000fe20000201400 */
[----:B------:R-:W-:Y:S02]  /*1dff0*/  IADD3 R133, R208, -R153, RZ ;  /* 0x80000099d0857210 */ /* 0x000fe40007ffe0ff */
[----:B------:R-:W-:Y:S02]  /*1e000*/  ISETP.GE.AND P1, PT, R137, R216, PT ;  /* 0x000000d88900720c */ /* 0x000fe40003f26270 */
[----:B------:R-:W-:Y:S02]  /*1e010*/  IABS R152, R133 ;  /* 0x0000008500987213 */ /* 0x000fe40000000000 */
[----:B------:R-:W-:Y:S02]  /*1e020*/  IADD3 R133, R3, 0x10, RZ ;  /* 0x0000001003857810 */ /* 0x000fe40007ffe0ff */
[----:B------:R-:W-:Y:S01]  /*1e030*/  IABS R150, R141 ;  /* 0x0000008d00967213 */ /* 0x000fe20000000000 */
[----:B------:R-:W-:Y:S01]  /*1e040*/  I2F R135, R135 ;  /* 0x0000008700877306 */ /* 0x000fe20000201400 */
[----:B------:R-:W-:Y:S01]  /*1e050*/  IADD3 R141, R206, -R137, RZ ;  /* 0x80000089ce8d7210 */ /* 0x000fe20007ffe0ff */
[C---:B------:R-:W-:Y:S01]  /*1e060*/  IMAD.IADD R138, R208.reuse, 0x1, -R133 ;  /* 0x00000001d08a7824 */ /* 0x040fe200078e0a85 */
[C---:B------:R-:W-:Y:S02]  /*1e070*/  ISETP.GE.OR P1, PT, R137.reuse, R209, !P1 ;  /* 0x000000d18900720c */ /* 0x040fe40004f26670 */
[----:B------:R-:W-:Y:S02]  /*1e080*/  ISETP.GE.OR P0, PT, R137, R207, !P0 ;  /* 0x000000cf8900720c */ /* 0x000fe40004706670 */
[----:B------:R-:W-:Y:S02]  /*1e090*/  IADD3 R149, R3, 0x11, RZ ;  /* 0x0000001103957810 */ /* 0x000fe40007ffe0ff */
[----:B------:R-:W-:Y:S01]  /*1e0a0*/  ISETP.GE.AND P2, PT, R139, R214, PT ;  /* 0x000000d68b00720c */ /* 0x000fe20003f46270 */
[----:B------:R-:W-:Y:S01]  /*1e0b0*/  I2F R134, R134 ;  /* 0x0000008600867306 */ /* 0x000fe20000201400 */
[C---:B------:R-:W-:Y:S02]  /*1e0c0*/  IADD3 R140, R208.reuse, -R149, RZ ;  /* 0x80000095d08c7210 */ /* 0x040fe40007ffe0ff */
[----:B------:R-:W-:Y:S02]  /*1e0d0*/  IADD3 R147, R3, 0x18, RZ ;  /* 0x0000001803937810 */ /* 0x000fe40007ffe0ff */
[----:B------:R-:W-:Y:S02]  /*1e0e0*/  IABS R151, R138 ;  /* 0x0000008a00977213 */ /* 0x000fe40000000000 */
[----:B------:R-:W-:Y:S02]  /*1e0f0*/  ISETP.GE.OR P2, PT, R139, R207, !P2 ;  /* 0x000000cf8b00720c */ /* 0x000fe40005746670 */
[----:B------:R-:W-:Y:S01]  /*1e100*/  IABS R138, R140 ;  /* 0x0000008c008a7213 */ /* 0x000fe20000000000 */
[----:B------:R-:W-:Y:S01]  /*1e110*/  I2F R152, R152 ;  /* 0x0000009800987306 */ /* 0x000fe20000201400 */
[----:B------:R-:W-:Y:S01]  /*1e120*/  IMAD.IADD R140, R208, 0x1, -R147 ;  /* 0x00000001d08c7824 */ /* 0x000fe200078e0a93 */
[C---:B------:R-:W-:Y:S02]  /*1e130*/  ISETP.GE.AND P4, PT, R3.reuse, R214, PT ;  /* 0x000000d60300720c */ /* 0x040fe40003f86270 */
[C---:B------:R-:W-:Y:S02]  /*1e140*/  IADD3 R143, R3.reuse, 0x20, RZ ;  /* 0x00000020038f7810 */ /* 0x040fe40007ffe0ff */
[----:B------:R-:W-:Y:S02]  /*1e150*/  IABS R142, R140 ;  /* 0x0000008c008e7213 */ /* 0x000fe40000000000 */
[----:B------:R-:W-:Y:S02]  /*1e160*/  IADD3 R140, R206, -R139, RZ ;  /* 0x8000008bce8c7210 */ /* 0x000fe40007ffe0ff */
[----:B------:R-:W-:Y:S01]  /*1e170*/  I2F R151, R151 ;  /* 0x0000009700977306 */ /* 0x000fe20000201400 */
[----:B------:R-:W-:Y:S02]  /*1e180*/  ISETP.GE.OR P4, PT, R3, R207, !P4 ;  /* 0x000000cf0300720c */ /* 0x000fe40006786670 */
[----:B------:R-:W-:Y:S02]  /*1e190*/  IABS R148, R140 ;  /* 0x0000008c00947213 */ /* 0x000fe40000000000 */
[----:B------:R-:W-:Y:S01]  /*1e1a0*/  IABS R140, R141 ;  /* 0x0000008d008c7213 */ /* 0x000fe20000000000 */
[----:B------:R-:W-:Y:S01]  /*1e1b0*/  IMAD.IADD R141, R208, 0x1, -R143 ;  /* 0x00000001d08d7824 */ /* 0x000fe200078e0a8f */
[C---:B------:R-:W-:Y:S02]  /*1e1c0*/  IADD3 R146, R206.reuse, -R153, RZ ;  /* 0x80000099ce927210 */ /* 0x040fe40007ffe0ff */
[----:B------:R-:W-:Y:S01]  /*1e1d0*/  ISETP.GE.AND P6, PT, R139, R216, PT ;  /* 0x000000d88b00720c */ /* 0x000fe20003fc6270 */
[----:B------:R-:W-:Y:S01]  /*1e1e0*/  I2F R138, R138 ;  /* 0x0000008a008a7306 */ /* 0x000fe20000201400 */
[----:B------:R-:W-:Y:S02]  /*1e1f0*/  IABS R144, R141 ;  /* 0x0000008d00907213 */ /* 0x000fe40000000000 */
[----:B------:R-:W-:Y:S02]  /*1e200*/  IADD3 R141, R3, 0x21, RZ ;  /* 0x00000021038d7810 */ /* 0x000fe40007ffe0ff */
[----:B------:R-:W-:Y:S02]  /*1e210*/  IABS R146, R146 ;  /* 0x0000009200927213 */ /* 0x000fe40000000000 */
[----:B------:R-:W-:Y:S02]  /*1e220*/  ISETP.GE.OR P6, PT, R139, R209, !P6 ;  /* 0x000000d18b00720c */ /* 0x000fe400077c6670 */
[----:B------:R-:W-:Y:S01]  /*1e230*/  IADD3 R139, R3, 0x28, RZ ;  /* 0x00000028038b7810 */ /* 0x000fe20007ffe0ff */
[----:B------:R-:W-:Y:S10]  /*1e240*/  I2F R142, R142 ;  /* 0x0000008e008e7306 */ /* 0x000ff40000201400 */
[----:B------:R-:W-:Y:S10]  /*1e250*/  I2F R148, R148 ;  /* 0x0000009400947306 */ /* 0x000ff40000201400 */
[----:B------:R-:W-:Y:S10]  /*1e260*/  I2F R146, R146 ;  /* 0x0000009200927306 */ /* 0x000ff40000201400 */
[----:B------:R-:W-:Y:S10]  /*1e270*/  I2F R140, R140 ;  /* 0x0000008c008c7306 */ /* 0x000ff40000201400 */
[----:B------:R-:W-:Y:S10]  /*1e280*/  I2F R144, R144 ;  /* 0x0000009000907306 */ /* 0x000ff40000201400 */
[----:B------:R-:W1:Y:S02]  /*1e290*/  I2F R150, R150 ;  /* 0x0000009600967306 */ /* 0x000e640000201400 */
[C---:B-1----:R-:W-:Y:S02]  /*1e2a0*/  FFMA.FTZ R17, -R205.reuse, R150, R17 ;  /* 0x00000096cd117223 */ /* 0x042fe40000010111 */
[C---:B------:R-:W-:Y:S01]  /*1e2b0*/  FFMA.FTZ R5, -R205.reuse, R136, R5 ;  /* 0x00000088cd057223 */ /* 0x040fe20000010105 */
[----:B------:R-:W-:Y:S01]  /*1e2c0*/  IADD3 R136, R206, -R133, RZ ;  /* 0x80000085ce887210 */ /* 0x000fe20007ffe0ff */
[C---:B------:R-:W-:Y:S02]  /*1e2d0*/  FFMA.FTZ R6, -R205.reuse, R135, R6 ;  /* 0x00000087cd067223 */ /* 0x040fe40000010106 */
[C---:B------:R-:W-:Y:S01]  /*1e2e0*/  FFMA.FTZ R8, -R205.reuse, R134, R8 ;  /* 0x00000086cd087223 */ /* 0x040fe20000010108 */
[----:B------:R-:W-:Y:S01]  /*1e2f0*/  IABS R136, R136 ;  /* 0x0000008800887213 */ /* 0x000fe20000000000 */
[C---:B------:R-:W-:Y:S01]  /*1e300*/  FFMA.FTZ R4, -R205.reuse, R132, R4 ;  /* 0x00000084cd047223 */ /* 0x040fe20000010104 */
[----:B------:R-:W-:Y:S01]  /*1e310*/  FSEL R137, R6, -INF , !P5 ;  /* 0xff80000006897808 */ /* 0x000fe20006800000 */
[----:B------:R-:W-:Y:S01]  /*1e320*/  FFMA.FTZ R9, -R205, R152, R9 ;  /* 0x00000098cd097223 */ /* 0x000fe20000010109 */
[----:B------:R-:W1:Y:S01]  /*1e330*/  I2F R6, R136 ;  /* 0x0000008800067306 */ /* 0x000e620000201400 */
[----:B------:R-:W-:Y:S01]  /*1e340*/  FSEL R134, R5, -INF , !P2 ;  /* 0xff80000005867808 */ /* 0x000fe20005000000 */
[C---:B------:R-:W-:Y:S01]  /*1e350*/  FFMA.FTZ R12, -R205.reuse, R151, R12 ;  /* 0x00000097cd0c7223 */ /* 0x040fe2000001010c */
[----:B------:R-:W-:Y:S01]  /*1e360*/  IADD3 R5, R206, -R149, RZ ;  /* 0x80000095ce057210 */ /* 0x000fe20007ffe0ff */
[C---:B------:R-:W-:Y:S01]  /*1e370*/  FFMA.FTZ R13, -R205.reuse, R138, R13 ;  /* 0x0000008acd0d7223 */ /* 0x040fe2000001010d */
[----:B------:R-:W-:Y:S01]  /*1e380*/  FSEL R135, R4, -INF , !P4 ;  /* 0xff80000004877808 */ /* 0x000fe20006000000 */
[----:B------:R-:W-:Y:S01]  /*1e390*/  FFMA.FTZ R16, -R205, R142, R16 ;  /* 0x0000008ecd107223 */ /* 0x000fe20000010110 */
[----:B------:R-:W-:Y:S01]  /*1e3a0*/  IABS R5, R5 ;  /* 0x0000000500057213 */ /* 0x000fe20000000000 */
[C---:B------:R-:W-:Y:S01]  /*1e3b0*/  IMAD.IADD R132, R208.reuse, 0x1, -R141 ;  /* 0x00000001d0847824 */ /* 0x040fe200078e0a8d */
[----:B------:R-:W-:Y:S01]  /*1e3c0*/  ISETP.GE.AND P4, PT, R153, R214, PT ;  /* 0x000000d69900720c */ /* 0x000fe20003f86270 */
[----:B------:R-:W-:Y:S01]  /*1e3d0*/  FFMA.FTZ R7, -R205, R148, R7 ;  /* 0x00000094cd077223 */ /* 0x000fe20000010107 */
[----:B------:R-:W-:Y:S01]  /*1e3e0*/  ISETP.GE.AND P2, PT, R133, R214, PT ;  /* 0x000000d68500720c */ /* 0x000fe20003f46270 */
[----:B------:R-:W-:Y:S01]  /*1e3f0*/  IMAD.IADD R4, R208, 0x1, -R139 ;  /* 0x00000001d0047824 */ /* 0x000fe200078e0a8b */
[-C--:B------:R-:W-:Y:S01]  /*1e400*/  ISETP.GE.OR P4, PT, R153, R207.reuse, !P4 ;  /* 0x000000cf9900720c */ /* 0x080fe20006786670 */
[----:B------:R-:W-:Y:S01]  /*1e410*/  FFMA.FTZ R11, -R205, R146, R11 ;  /* 0x00000092cd0b7223 */ /* 0x000fe2000001010b */
[-C--:B------:R-:W-:Y:S01]  /*1e420*/  ISETP.GE.OR P2, PT, R133, R207.reuse, !P2 ;  /* 0x000000cf8500720c */ /* 0x080fe20005746670 */
[----:B------:R-:W-:Y:S01]  /*1e430*/  FFMA.FTZ R10, -R205, R140, R10 ;  /* 0x0000008ccd0a7223 */ /* 0x000fe2000001010a */
[----:B------:R-:W-:Y:S01]  /*1e440*/  FSEL R138, R9, -INF , !P4 ;  /* 0xff800000098a7808 */ /* 0x000fe20006000000 */
[C---:B------:R-:W-:Y:S01]  /*1e450*/  IMAD.IADD R9, R206.reuse, 0x1, -R147 ;  /* 0x00000001ce097824 */ /* 0x040fe200078e0a93 */
[----:B------:R-:W-:Y:S01]  /*1e460*/  ISETP.GE.AND P4, PT, R149, R214, PT ;  /* 0x000000d69500720c */ /* 0x000fe20003f86270 */
[----:B------:R-:W-:Y:S01]  /*1e470*/  IMAD.IADD R140, R206, 0x1, -R145 ;  /* 0x00000001ce8c7824 */ /* 0x000fe200078e0a91 */
[----:B------:R-:W-:Y:S01]  /*1e480*/  FSEL R218, R12, -INF , !P2 ;  /* 0xff8000000cda7808 */ /* 0x000fe20005000000 */
[----:B------:R-:W-:Y:S01]  /*1e490*/  FFMA.FTZ R20, -R205, R144, R20 ;  /* 0x00000090cd147223 */ /* 0x000fe20000010114 */
[----:B------:R-:W-:Y:S01]  /*1e4a0*/  ISETP.GE.AND P2, PT, R147, R214, PT ;  /* 0x000000d69300720c */ /* 0x000fe20003f46270 */
[----:B-1----:R-:W-:Y:S01]  /*1e4b0*/  FFMA.FTZ R14, -R205, R6, R14 ;  /* 0x00000006cd0e7223 */ /* 0x002fe2000001010e */
[----:B------:R-:W-:Y:S02]  /*1e4c0*/  FSEL R136, R8, -INF , !P0 ;  /* 0xff80000008887808 */ /* 0x000fe40004000000 */
[----:B------:R1:W2:Y:S01]  /*1e4d0*/  I2F R8, R5 ;  /* 0x0000000500087306 */ /* 0x0002a20000201400 */
[-C--:B------:R-:W-:Y:S02]  /*1e4e0*/  ISETP.GE.OR P4, PT, R149, R207.reuse, !P4 ;  /* 0x000000cf9500720c */ /* 0x080fe40006786670 */
[----:B------:R-:W-:Y:S02]  /*1e4f0*/  ISETP.GE.OR P2, PT, R147, R207, !P2 ;  /* 0x000000cf9300720c */ /* 0x000fe40005746670 */
[----:B------:R-:W-:Y:S02]  /*1e500*/  FSEL R162, R13, -INF , !P4 ;  /* 0xff8000000da27808 */ /* 0x000fe40006000000 */
[----:B------:R-:W-:Y:S02]  /*1e510*/  FSEL R142, R16, -INF , !P2 ;  /* 0xff800000108e7808 */ /* 0x000fe40005000000 */
[----:B------:R-:W-:Y:S02]  /*1e520*/  IABS R132, R132 ;  /* 0x0000008400847213 */ /* 0x000fe40000000000 */
[----:B------:R-:W-:Y:S02]  /*1e530*/  IABS R4, R4 ;  /* 0x0000000400047213 */ /* 0x000fe40000000000 */
[-C--:B------:R-:W-:Y:S02]  /*1e540*/  ISETP.GE.AND P2, PT, R147, R216.reuse, PT ;  /* 0x000000d89300720c */ /* 0x080fe40003f46270 */
[----:B------:R-:W3:Y:S01]  /*1e550*/  I2F R132, R132 ;  /* 0x0000008400847306 */ /* 0x000ee20000201400 */
[-C--:B------:R-:W-:Y:S02]  /*1e560*/  ISETP.GE.AND P5, PT, R153, R216.reuse, PT ;  /* 0x000000d89900720c */ /* 0x080fe40003fa6270 */
[----:B------:R-:W-:Y:S02]  /*1e570*/  ISETP.GE.AND P0, PT, R133, R216, PT ;  /* 0x000000d88500720c */ /* 0x000fe40003f06270 */
[----:B------:R-:W-:Y:S02]  /*1e580*/  ISETP.GE.OR P2, PT, R147, R209, !P2 ;  /* 0x000000d19300720c */ /* 0x000fe40005746670 */
[C---:B------:R-:W-:Y:S02]  /*1e590*/  IADD3 R147, R3.reuse, 0x31, RZ ;  /* 0x0000003103937810 */ /* 0x040fe40007ffe0ff */
[----:B-1----:R-:W-:Y:S01]  /*1e5a0*/  IABS R5, R9 ;  /* 0x0000000900057213 */ /* 0x002fe20000000000 */
[----:B------:R-:W1:Y:S01]  /*1e5b0*/  I2F R4, R4 ;  /* 0x0000000400047306 */ /* 0x000e620000201400 */
[----:B------:R-:W-:Y:S01]  /*1e5c0*/  IADD3 R9, R3, 0x30, RZ ;  /* 0x0000003003097810 */ /* 0x000fe20007ffe0ff */
[----:B--2---:R-:W-:Y:S01]  /*1e5d0*/  FFMA.FTZ R15, -R205, R8, R15 ;  /* 0x00000008cd0f7223 */ /* 0x004fe2000001010f */
[----:B------:R-:W-:Y:S02]  /*1e5e0*/  ISETP.GE.OR P5, PT, R153, R209, !P5 ;  /* 0x000000d19900720c */ /* 0x000fe40006fa6670 */
[C---:B------:R-:W-:Y:S02]  /*1e5f0*/  IADD3 R13, R208.reuse, -R9, RZ ;  /* 0x80000009d00d7210 */ /* 0x040fe40007ffe0ff */
[----:B------:R-:W-:Y:S02]  /*1e600*/  ISETP.GE.OR P0, PT, R133, R209, !P0 ;  /* 0x000000d18500720c */ /* 0x000fe40004706670 */
[----:B------:R-:W-:Y:S01]  /*1e610*/  IABS R13, R13 ;  /* 0x0000000d000d7213 */ /* 0x000fe20000000000 */
[----:B------:R-:W2:Y:S01]  /*1e620*/  I2F R16, R5 ;  /* 0x0000000500107306 */ /* 0x000ea20000201400 */
[----:B------:R-:W-:Y:S02]  /*1e630*/  IADD3 R133, R3, 0x29, RZ ;  /* 0x0000002903857810 */ /* 0x000fe40007ffe0ff */
[----:B------:R-:W-:Y:S01]  /*1e640*/  FSEL R11, R11, -INF , !P5 ;  /* 0xff8000000b0b7808 */ /* 0x000fe20006800000 */
[----:B---3--:R-:W-:Y:S01]  /*1e650*/  FFMA.FTZ R21, -R205, R132, R21 ;  /* 0x00000084cd157223 */ /* 0x008fe20000010115 */
[C---:B------:R-:W-:Y:S01]  /*1e660*/  ISETP.GE.AND P5, PT, R141.reuse, R214, PT ;  /* 0x000000d68d00720c */ /* 0x040fe20003fa6270 */
[----:B------:R-:W-:Y:S01]  /*1e670*/  IMAD.IADD R151, R208, 0x1, -R133 ;  /* 0x00000001d0977824 */ /* 0x000fe200078e0a85 */
[----:B------:R-:W-:Y:S02]  /*1e680*/  IABS R144, R140 ;  /* 0x0000008c00907213 */ /* 0x000fe40000000000 */
[----:B------:R-:W-:Y:S01]  /*1e690*/  ISETP.GE.OR P5, PT, R141, R207, !P5 ;  /* 0x000000cf8d00720c */ /* 0x000fe20006fa6670 */
[----:B------:R3:W4:Y:S01]  /*1e6a0*/  I2F R148, R13 ;  /* 0x0000000d00947306 */ /* 0x0007220000201400 */
[----:B------:R-:W-:Y:S02]  /*1e6b0*/  IABS R151, R151 ;  /* 0x0000009700977213 */ /* 0x000fe40000000000 */
[----:B------:R-:W-:Y:S01]  /*1e6c0*/  FSEL R156, R21, -INF , !P5 ;  /* 0xff800000159c7808 */ /* 0x000fe20006800000 */
[----:B-1----:R-:W-:Y:S01]  /*1e6d0*/  FFMA.FTZ R24, -R205, R4, R24 ;  /* 0x00000004cd187223 */ /* 0x002fe20000010118 */
[C---:B------:R-:W-:Y:S02]  /*1e6e0*/  ISETP.GE.AND P5, PT, R141.reuse, R216, PT ;  /* 0x000000d88d00720c */ /* 0x040fe40003fa6270 */
[----:B------:R-:W-:Y:S02]  /*1e6f0*/  MOV R12, R151 ;  /* 0x00000097000c7202 */ /* 0x000fe40000000f00 */
[----:B------:R-:W-:Y:S01]  /*1e700*/  ISETP.GE.OR P5, PT, R141, R209, !P5 ;  /* 0x000000d18d00720c */ /* 0x000fe20006fa6670 */
[----:B------:R-:W-:Y:S01]  /*1e710*/  IMAD.IADD R141, R206, 0x1, -R141 ;  /* 0x00000001ce8d7824 */ /* 0x000fe200078e0a8d */
[----:B------:R-:W-:Y:S01]  /*1e720*/  FSEL R7, R7, -INF , !P6 ;  /* 0xff80000007077808 */ /* 0x000fe20007000000 */
[----:B------:R-:W1:Y:S01]  /*1e730*/  I2F R144, R144 ;  /* 0x0000009000907306 */ /* 0x000e620000201400 */
[----:B------:R-:W-:Y:S01]  /*1e740*/  ISETP.GE.AND P6, PT, R145, R214, PT ;  /* 0x000000d69100720c */ /* 0x000fe20003fc6270 */
[----:B--2---:R-:W-:Y:S01]  /*1e750*/  FFMA.FTZ R18, -R205, R16, R18 ;  /* 0x00000010cd127223 */ /* 0x004fe20000010112 */
[----:B------:R-:W-:Y:S02]  /*1e760*/  IADD3 R5, R208, -R147, RZ ;  /* 0x80000093d0057210 */ /* 0x000fe40007ffe0ff */
[----:B------:R-:W-:Y:S02]  /*1e770*/  IABS R141, R141 ;  /* 0x0000008d008d7213 */ /* 0x000fe40000000000 */
[----:B------:R-:W-:Y:S02]  /*1e780*/  ISETP.GE.OR P6, PT, R145, R207, !P6 ;  /* 0x000000cf9100720c */ /* 0x000fe400077c6670 */
[----:B------:R-:W-:Y:S01]  /*1e790*/  FSEL R163, R14, -INF , !P0 ;  /* 0xff8000000ea37808 */ /* 0x000fe20004000000 */
[----:B------:R-:W2:Y:S01]  /*1e7a0*/  I2F R12, R12 ;  /* 0x0000000c000c7306 */ /* 0x000ea20000201400 */
[----:B------:R-:W-:Y:S01]  /*1e7b0*/  FSEL R140, R17, -INF , !P6 ;  /* 0xff800000118c7808 */ /* 0x000fe20007000000 */
[----:B------:R-:W-:Y:S01]  /*1e7c0*/  IMAD.IADD R17, R206, 0x1, -R143 ;  /* 0x00000001ce117824 */ /* 0x000fe200078e0a8f */
[----:B---3--:R-:W-:Y:S01]  /*1e7d0*/  IABS R13, R5 ;  /* 0x00000005000d7213 */ /* 0x008fe20000000000 */
[----:B----4-:R-:W-:Y:S01]  /*1e7e0*/  FFMA.FTZ R28, -R205, R148, R28 ;  /* 0x00000094cd1c7223 */ /* 0x010fe2000001011c */
[----:B------:R-:W-:Y:S02]  /*1e7f0*/  FSEL R5, R10, -INF , !P1 ;  /* 0xff8000000a057808 */ /* 0x000fe40004800000 */
[----:B------:R-:W-:Y:S02]  /*1e800*/  IABS R17, R17 ;  /* 0x0000001100117213 */ /* 0x000fe40000000000 */
[----:B------:R-:W-:Y:S01]  /*1e810*/  ISETP.GE.AND P0, PT, R139, R214, PT ;  /* 0x000000d68b00720c */ /* 0x000fe20003f06270 */
[----:B------:R-:W3:Y:S01]  /*1e820*/  I2F R10, R13 ;  /* 0x0000000d000a7306 */ /* 0x000ee20000201400 */
[----:B------:R-:W-:Y:S02]  /*1e830*/  ISETP.GE.AND P1, PT, R145, R216, PT ;  /* 0x000000d89100720c */ /* 0x000fe40003f26270 */
[----:B------:R-:W-:Y:S01]  /*1e840*/  ISETP.GE.OR P0, PT, R139, R207, !P0 ;  /* 0x000000cf8b00720c */ /* 0x000fe20004706670 */
[----:B-1----:R-:W-:Y:S01]  /*1e850*/  FFMA.FTZ R19, -R205, R144, R19 ;  /* 0x00000090cd137223 */ /* 0x002fe20000010113 */
[----:B------:R-:W-:Y:S02]  /*1e860*/  ISETP.GE.OR P1, PT, R145, R209, !P1 ;  /* 0x000000d19100720c */ /* 0x000fe40004f26670 */
[----:B------:R-:W-:Y:S02]  /*1e870*/  FSEL R158, R24, -INF , !P0 ;  /* 0xff800000189e7808 */ /* 0x000fe40004000000 */
[----:B------:R-:W-:Y:S01]  /*1e880*/  ISETP.GE.AND P0, PT, R133, R214, PT ;  /* 0x000000d68500720c */ /* 0x000fe20003f06270 */
[----:B------:R-:W1:Y:S01]  /*1e890*/  I2F R4, R141 ;  /* 0x0000008d00047306 */ /* 0x000e620000201400 */
[----:B------:R-:W-:Y:S02]  /*1e8a0*/  ISETP.GE.AND P4, PT, R149, R216, PT ;  /* 0x000000d89500720c */ /* 0x000fe40003f86270 */
[----:B------:R-:W-:Y:S01]  /*1e8b0*/  ISETP.GE.OR P0, PT, R133, R207, !P0 ;  /* 0x000000cf8500720c */ /* 0x000fe20004706670 */
[----:B--2---:R-:W-:Y:S01]  /*1e8c0*/  FFMA.FTZ R25, -R205, R12, R25 ;  /* 0x0000000ccd197223 */ /* 0x004fe20000010119 */
[----:B------:R-:W-:Y:S02]  /*1e8d0*/  ISETP.GE.OR P4, PT, R149, R209, !P4 ;  /* 0x000000d19500720c */ /* 0x000fe40006786670 */
[----:B------:R-:W-:Y:S02]  /*1e8e0*/  FMNMX.FTZ R14, R137, R0, !PT ;  /* 0x00000000890e7209 */ /* 0x000fe40007810000 */
[----:B------:R-:W-:Y:S01]  /*1e8f0*/  FSEL R154, R25, -INF , !P0 ;  /* 0xff800000199a7808 */ /* 0x000fe20004000000 */
[----:B------:R-:W2:Y:S01]  /*1e900*/  I2F R6, R17 ;  /* 0x0000001100067306 */ /* 0x000ea20000201400 */
[----:B------:R-:W-:Y:S02]  /*1e910*/  ISETP.GE.AND P0, PT, R9, R214, PT ;  /* 0x000000d60900720c */ /* 0x000fe40003f06270 */
[----:B------:R-:W-:Y:S01]  /*1e920*/  FSEL R161, R15, -INF , !P4 ;  /* 0xff8000000fa17808 */ /* 0x000fe20006000000 */
[----:B---3--:R-:W-:Y:S01]  /*1e930*/  FFMA.FTZ R29, -R205, R10, R29 ;  /* 0x0000000acd1d7223 */ /* 0x008fe2000001011d */
[C---:B------:R-:W-:Y:S01]  /*1e940*/  IADD3 R13, R3.reuse, 0x38, RZ ;  /* 0x00000038030d7810 */ /* 0x040fe20007ffe0ff */
[----:B------:R-:W-:Y:S01]  /*1e950*/  IMAD.IADD R10, R206, 0x1, -R139 ;  /* 0x00000001ce0a7824 */ /* 0x000fe200078e0a8b */
[----:B------:R-:W-:Y:S02]  /*1e960*/  IADD3 R3, R3, 0x39, RZ ;  /* 0x0000003903037810 */ /* 0x000fe40007ffe0ff */
[----:B------:R-:W-:Y:S02]  /*1e970*/  ISETP.GE.OR P0, PT, R9, R207, !P0 ;  /* 0x000000cf0900720c */ /* 0x000fe40004706670 */
[----:B------:R-:W-:Y:S02]  /*1e980*/  IABS R10, R10 ;  /* 0x0000000a000a7213 */ /* 0x000fe40000000000 */
[----:B------:R-:W-:Y:S01]  /*1e990*/  IADD3 R8, R208, -R3, RZ ;  /* 0x80000003d0087210 */ /* 0x000fe20007ffe0ff */
[----:B-1----:R-:W-:Y:S01]  /*1e9a0*/  FFMA.FTZ R23, -R205, R4, R23 ;  /* 0x00000004cd177223 */ /* 0x002fe20000010117 */
[----:B------:R-:W-:Y:S02]  /*1e9b0*/  FSEL R141, R19, -INF , !P1 ;  /* 0xff800000138d7808 */ /* 0x000fe40004800000 */
[----:B------:R-:W-:Y:S01]  /*1e9c0*/  IABS R8, R8 ;  /* 0x0000000800087213 */ /* 0x000fe20000000000 */
[----:B------:R-:W1:Y:S01]  /*1e9d0*/  I2F R10, R10 ;  /* 0x0000000a000a7306 */ /* 0x000e620000201400 */
[C---:B------:R-:W-:Y:S02]  /*1e9e0*/  ISETP.GE.AND P1, PT, R9.reuse, R216, PT ;  /* 0x000000d80900720c */ /* 0x040fe40003f26270 */
[----:B------:R-:W-:Y:S02]  /*1e9f0*/  FSEL R152, R28, -INF , !P0 ;  /* 0xff8000001c987808 */ /* 0x000fe40004000000 */
[----:B------:R-:W-:Y:S01]  /*1ea00*/  ISETP.GE.OR P1, PT, R9, R209, !P1 ;  /* 0x000000d10900720c */ /* 0x000fe20004f26670 */
[C---:B------:R-:W-:Y:S01]  /*1ea10*/  IMAD.IADD R9, R206.reuse, 0x1, -R9 ;  /* 0x00000001ce097824 */ /* 0x040fe200078e0a09 */
[----:B------:R-:W-:Y:S01]  /*1ea20*/  ISETP.GE.AND P0, PT, R147, R214, PT ;  /* 0x000000d69300720c */ /* 0x000fe20003f06270 */
[----:B--2---:R-:W-:Y:S01]  /*1ea30*/  FFMA.FTZ R22, -R205, R6, R22 ;  /* 0x00000006cd167223 */ /* 0x004fe20000010116 */
[----:B------:R-:W-:Y:S01]  /*1ea40*/  FMNMX.FTZ R15, R135, R2, !PT ;  /* 0x00000002870f7209 */ /* 0x000fe20007810000 */
[----:B------:R-:W2:Y:S01]  /*1ea50*/  I2F R8, R8 ;  /* 0x0000000800087306 */ /* 0x000ea20000201400 */
[----:B------:R-:W-:Y:S02]  /*1ea60*/  IABS R9, R9 ;  /* 0x0000000900097213 */ /* 0x000fe40000000000 */
[----:B------:R-:W-:Y:S02]  /*1ea70*/  ISETP.GE.AND P6, PT, R143, R214, PT ;  /* 0x000000d68f00720c */ /* 0x000fe40003fc6270 */
[----:B------:R-:W-:Y:S02]  /*1ea80*/  IADD3 R6, R206, -R133, RZ ;  /* 0x80000085ce067210 */ /* 0x000fe40007ffe0ff */
[----:B------:R-:W-:Y:S02]  /*1ea90*/  ISETP.GE.OR P0, PT, R147, R207, !P0 ;  /* 0x000000cf9300720c */ /* 0x000fe40004706670 */
[----:B------:R-:W-:Y:S01]  /*1eaa0*/  FMNMX.FTZ R14, R7, R14, !PT ;  /* 0x0000000e070e7209 */ /* 0x000fe20007810000 */
[----:B------:R-:W3:Y:S01]  /*1eab0*/  I2F R4, R9 ;  /* 0x0000000900047306 */ /* 0x000ee20000201400 */
[----:B------:R-:W-:Y:S02]  /*1eac0*/  FMNMX.FTZ R15, R134, R15, !PT ;  /* 0x0000000f860f7209 */ /* 0x000fe40007810000 */
[----:B------:R-:W-:Y:S01]  /*1ead0*/  ISETP.GE.OR P6, PT, R143, R207, !P6 ;  /* 0x000000cf8f00720c */ /* 0x000fe200077c6670 */
[----:B-1----:R-:W-:Y:S01]  /*1eae0*/  FFMA.FTZ R26, -R205, R10, R26 ;  /* 0x0000000acd1a7223 */ /* 0x002fe2000001011a */
[----:B------:R-:W-:Y:S01]  /*1eaf0*/  IABS R6, R6 ;  /* 0x0000000600067213 */ /* 0x000fe20000000000 */
[----:B------:R-:W-:Y:S01]  /*1eb00*/  IMAD.IADD R10, R206, 0x1, -R13 ;  /* 0x00000001ce0a7824 */ /* 0x000fe200078e0a0d */
[----:B------:R-:W-:Y:S02]  /*1eb10*/  FSEL R150, R29, -INF , !P0 ;  /* 0xff8000001d967808 */ /* 0x000fe40004000000 */
[----:B------:R-:W-:Y:S02]  /*1eb20*/  ISETP.GE.AND P0, PT, R147, R216, PT ;  /* 0x000000d89300720c */ /* 0x000fe40003f06270 */
[----:B------:R-:W-:Y:S01]  /*1eb30*/  FMNMX.FTZ R15, R136, R15, !PT ;  /* 0x0000000f880f7209 */ /* 0x000fe20007810000 */
[----:B------:R-:W1:Y:S01]  /*1eb40*/  I2F R6, R6 ;  /* 0x0000000600067306 */ /* 0x000e620000201400 */
[----:B------:R-:W-:Y:S01]  /*1eb50*/  FMNMX.FTZ R14, R5, R14, !PT ;  /* 0x0000000e050e7209 */ /* 0x000fe20007810000 */
[----:B--2---:R-:W-:Y:S01]  /*1eb60*/  FFMA.FTZ R33, -R205, R8, R33 ;  /* 0x00000008cd217223 */ /* 0x004fe20000010121 */
[----:B------:R-:W-:Y:S02]  /*1eb70*/  FSEL R160, R20, -INF , !P6 ;  /* 0xff80000014a07808 */ /* 0x000fe40007000000 */
[----:B------:R-:W-:Y:S02]  /*1eb80*/  IADD3 R20, R208, -R13, RZ ;  /* 0x8000000dd0147210 */ /* 0x000fe40007ffe0ff */
[----:B------:R-:W-:Y:S02]  /*1eb90*/  ISETP.GE.OR P0, PT, R147, R209, !P0 ;  /* 0x000000d19300720c */ /* 0x000fe40004706670 */
[----:B------:R-:W-:Y:S02]  /*1eba0*/  IADD3 R147, R206, -R147, RZ ;  /* 0x80000093ce937210 */ /* 0x000fe40007ffe0ff */
[----:B------:R-:W-:Y:S01]  /*1ebb0*/  FMNMX.FTZ R14, R11, R14, !PT ;  /* 0x0000000e0b0e7209 */ /* 0x000fe20007810000 */
[----:B---3--:R-:W-:Y:S01]  /*1ebc0*/  FFMA.FTZ R30, -R205, R4, R30 ;  /* 0x00000004cd1e7223 */ /* 0x008fe2000001011e */
[----:B------:R-:W-:Y:S02]  /*1ebd0*/  FMNMX.FTZ R15, R138, R15, !PT ;  /* 0x0000000f8a0f7209 */ /* 0x000fe40007810000 */
[----:B------:R-:W-:Y:S02]  /*1ebe0*/  IABS R20, R20 ;  /* 0x0000001400147213 */ /* 0x000fe40000000000 */
[----:B------:R-:W-:Y:S02]  /*1ebf0*/  IABS R147, R147 ;  /* 0x0000009300937213 */ /* 0x000fe40000000000 */
[----:B------:R-:W-:Y:S02]  /*1ec00*/  FMNMX.FTZ R14, R163, R14, !PT ;  /* 0x0000000ea30e7209 */ /* 0x000fe40007810000 */
[----:B------:R-:W-:Y:S01]  /*1ec10*/  ISETP.GE.AND P6, PT, R143, R216, PT ;  /* 0x000000d88f00720c */ /* 0x000fe20003fc6270 */
[----:B------:R-:W2:Y:S01]  /*1ec20*/  I2F R20, R20 ;  /* 0x0000001400147306 */ /* 0x000ea20000201400 */
[----:B------:R-:W-:Y:S01]  /*1ec30*/  FMNMX.FTZ R15, R218, R15, !PT ;  /* 0x0000000fda0f7209 */ /* 0x000fe20007810000 */
[----:B-1----:R-:W-:Y:S01]  /*1ec40*/  FFMA.FTZ R27, -R205, R6, R27 ;  /* 0x00000006cd1b7223 */ /* 0x002fe2000001011b */
[----:B------:R-:W-:Y:S02]  /*1ec50*/  IABS R10, R10 ;  /* 0x0000000a000a7213 */ /* 0x000fe40000000000 */
[----:B------:R-:W-:Y:S02]  /*1ec60*/  IADD3 R8, R206, -R3, RZ ;  /* 0x80000003ce087210 */ /* 0x000fe40007ffe0ff */
[----:B------:R-:W-:Y:S02]  /*1ec70*/  FMNMX.FTZ R15, R162, R15, !PT ;  /* 0x0000000fa20f7209 */ /* 0x000fe40007810000 */
[----:B------:R-:W-:Y:S01]  /*1ec80*/  FMNMX.FTZ R14, R161, R14, !PT ;  /* 0x0000000ea10e7209 */ /* 0x000fe20007810000 */
[----:B------:R-:W1:Y:S01]  /*1ec90*/  I2F R12, R147 ;  /* 0x00000093000c7306 */ /* 0x000e620000201400 */
[----:B------:R-:W-:Y:S02]  /*1eca0*/  ISETP.GE.OR P6, PT, R143, R209, !P6 ;  /* 0x000000d18f00720c */ /* 0x000fe400077c6670 */
[----:B------:R-:W-:Y:S02]  /*1ecb0*/  FSEL R143, R18, -INF , !P2 ;  /* 0xff800000128f7808 */ /* 0x000fe40005000000 */
[----:B------:R-:W-:Y:S02]  /*1ecc0*/  IABS R8, R8 ;  /* 0x0000000800087213 */ /* 0x000fe40000000000 */
[----:B------:R-:W-:Y:S02]  /*1ecd0*/  FMNMX.FTZ R15, R142, R15, !PT ;  /* 0x0000000f8e0f7209 */ /* 0x000fe40007810000 */
[----:B------:R-:W-:Y:S01]  /*1ece0*/  FMNMX.FTZ R14, R143, R14, !PT ;  /* 0x0000000e8f0e7209 */ /* 0x000fe20007810000 */
[----:B------:R-:W3:Y:S01]  /*1ecf0*/  I2F R10, R10 ;  /* 0x0000000a000a7306 */ /* 0x000ee20000201400 */
[----:B------:R-:W-:Y:S02]  /*1ed00*/  FSEL R159, R22, -INF , !P6 ;  /* 0xff800000169f7808 */ /* 0x000fe40007000000 */
[----:B------:R-:W-:Y:S01]  /*1ed10*/  FMNMX.FTZ R9, R140, R15, !PT ;  /* 0x0000000f8c097209 */ /* 0x000fe20007810000 */
[----:B--2---:R-:W-:Y:S01]  /*1ed20*/  FFMA.FTZ R32, -R205, R20, R32 ;  /* 0x00000014cd207223 */ /* 0x004fe20000010120 */
[----:B------:R-:W-:Y:S02]  /*1ed30*/  FMNMX.FTZ R14, R141, R14, !PT ;  /* 0x0000000e8d0e7209 */ /* 0x000fe40007810000 */
[----:B------:R-:W-:Y:S02]  /*1ed40*/  ISETP.GE.AND P4, PT, R139, R216, PT ;  /* 0x000000d88b00720c */ /* 0x000fe40003f86270 */
[----:B------:R-:W-:Y:S01]  /*1ed50*/  FMNMX.FTZ R9, R160, R9, !PT ;  /* 0x00000009a0097209 */ /* 0x000fe20007810000 */
[----:B------:R-:W2:Y:S01]  /*1ed60*/  I2F R8, R8 ;  /* 0x0000000800087306 */ /* 0x000ea20000201400 */
[----:B------:R-:W-:Y:S02]  /*1ed70*/  FSEL R157, R23, -INF , !P5 ;  /* 0xff800000179d7808 */ /* 0x000fe40006800000 */
[----:B------:R-:W-:Y:S01]  /*1ed80*/  FMNMX.FTZ R14, R159, R14, !PT ;  /* 0x0000000e9f0e7209 */ /* 0x000fe20007810000 */
[----:B-1----:R-:W-:Y:S01]  /*1ed90*/  FFMA.FTZ R31, -R205, R12, R31 ;  /* 0x0000000ccd1f7223 */ /* 0x002fe2000001011f */
[----:B------:R-:W-:Y:S01]  /*1eda0*/  ISETP.GE.OR P4, PT, R139, R209, !P4 ;  /* 0x000000d18b00720c */ /* 0x000fe20006786670 */
[----:B------:R-:W-:Y:S01]  /*1edb0*/  LDSM.16.MT88.4 R20, [R186+0xc000] ;  /* 0x00c00000ba14783b */ /* 0x000fe20000004200 */
[----:B------:R-:W-:Y:S02]  /*1edc0*/  ISETP.GE.AND P2, PT, R133, R216, PT ;  /* 0x000000d88500720c */ /* 0x000fe40003f46270 */
[----:B------:R-:W-:Y:S02]  /*1edd0*/  FMNMX.FTZ R9, R156, R9, !PT ;  /* 0x000000099c097209 */ /* 0x000fe40007810000 */
[----:B------:R-:W-:Y:S02]  /*1ede0*/  FSEL R155, R26, -INF , !P4 ;  /* 0xff8000001a9b7808 */ /* 0x000fe40006000000 */
[----:B------:R-:W-:Y:S01]  /*1edf0*/  FMNMX.FTZ R14, R157, R14, !PT ;  /* 0x0000000e9d0e7209 */ /* 0x000fe20007810000 */
[----:B---3--:R-:W-:Y:S01]  /*1ee00*/  FFMA.FTZ R34, -R205, R10, R34 ;  /* 0x0000000acd227223 */ /* 0x008fe20000010122 */
[----:B------:R-:W-:Y:S02]  /*1ee10*/  ISETP.GE.OR P2, PT, R133, R209, !P2 ;  /* 0x000000d18500720c */ /* 0x000fe40005746670 */
[----:B------:R-:W-:Y:S02]  /*1ee20*/  ISETP.GE.AND P6, PT, R13, R214, PT ;  /* 0x000000d60d00720c */ /* 0x000fe40003fc6270 */
[----:B------:R-:W-:Y:S02]  /*1ee30*/  FMNMX.FTZ R9, R158, R9, !PT ;  /* 0x000000099e097209 */ /* 0x000fe40007810000 */
[----:B------:R-:W-:Y:S02]  /*1ee40*/  FSEL R153, R27, -INF , !P2 ;  /* 0xff8000001b997808 */ /* 0x000fe40005000000 */
[----:B------:R-:W-:Y:S01]  /*1ee50*/  FMNMX.FTZ R14, R155, R14, !PT ;  /* 0x0000000e9b0e7209 */ /* 0x000fe20007810000 */
[----:B--2---:R-:W-:Y:S01]  /*1ee60*/  FFMA.FTZ R35, -R205, R8, R35 ;  /* 0x00000008cd237223 */ /* 0x004fe20000010123 */
[C---:B------:R-:W-:Y:S02]  /*1ee70*/  ISETP.GE.OR P6, PT, R13.reuse, R207, !P6 ;  /* 0x000000cf0d00720c */ /* 0x040fe400077c6670 */
[----:B------:R-:W-:Y:S02]  /*1ee80*/  FMNMX.FTZ R9, R154, R9, !PT ;  /* 0x000000099a097209 */ /* 0x000fe40007810000 */
[----:B------:R-:W-:Y:S02]  /*1ee90*/  ISETP.GE.AND P4, PT, R13, R216, PT ;  /* 0x000000d80d00720c */ /* 0x000fe40003f86270 */
[----:B------:R-:W-:Y:S02]  /*1eea0*/  FSEL R149, R30, -INF , !P1 ;  /* 0xff8000001e957808 */ /* 0x000fe40004800000 */
[----:B------:R-:W-:Y:S02]  /*1eeb0*/  FMNMX.FTZ R14, R153, R14, !PT ;  /* 0x0000000e990e7209 */ /* 0x000fe40007810000 */
[----:B------:R-:W-:Y:S02]  /*1eec0*/  FSEL R148, R32, -INF , !P6 ;  /* 0xff80000020947808 */ /* 0x000fe40007000000 */
[----:B------:R-:W-:Y:S02]  /*1eed0*/  FMNMX.FTZ R9, R152, R9, !PT ;  /* 0x0000000998097209 */ /* 0x000fe40007810000 */
[----:B------:R-:W-:Y:S02]  /*1eee0*/  ISETP.GE.OR P4, PT, R13, R209, !P4 ;  /* 0x000000d10d00720c */ /* 0x000fe40006786670 */
[----:B------:R-:W-:Y:S02]  /*1eef0*/  FSEL R147, R31, -INF , !P0 ;  /* 0xff8000001f937808 */ /* 0x000fe40004000000 */
[----:B------:R-:W-:Y:S01]  /*1ef00*/  FMNMX.FTZ R14, R149, R14, !PT ;  /* 0x0000000e950e7209 */ /* 0x000fe20007810000 */
[----:B------:R-:W-:Y:S01]  /*1ef10*/  LDSM.16.MT88.4 R28, [R185+0xc000] ;  /* 0x00c00000b91c783b */ /* 0x000fe20000004200 */
[C---:B------:R-:W-:Y:S02]  /*1ef20*/  ISETP.GE.AND P6, PT, R3.reuse, R214, PT ;  /* 0x000000d60300720c */ /* 0x040fe40003fc6270 */
[----:B------:R-:W-:Y:S02]  /*1ef30*/  ISETP.GE.AND P1, PT, R3, R216, PT ;  /* 0x000000d80300720c */ /* 0x000fe40003f26270 */
[----:B------:R-:W-:Y:S02]  /*1ef40*/  FMNMX.FTZ R9, R150, R9, !PT ;  /* 0x0000000996097209 */ /* 0x000fe40007810000 */
        /* <DEDUP_REMOVED lines=9> */
[----:B------:R-:W-:Y:S01]  /*1efe0*/  FMNMX.FTZ R6, R133, R8, !PT ;  /* 0x0000000885067209 */ /* 0x000fe20007810000 */
[----:B------:R-:W-:Y:S08]  /*1eff0*/  LDSM.16.MT88.4 R12, [R188+0xc000] ;  /* 0x00c00000bc0c783b */ /* 0x000ff00000004200 */
[----:B------:R-:W-:Y:S08]  /*1f000*/  SHFL.BFLY PT, R3, R6, 0x2, 0x1f ;  /* 0x0c401f0006037f89 */ /* 0x000ff000000e0000 */
        /* <DEDUP_REMOVED lines=25> */
[----:B------:R-:W1:Y:S01]  /*1f1a0*/  MUFU.EX2 R134, R134 ;  /* 0x0000008600867308 */ /* 0x000e620000000800 */
[----:B------:R-:W-:Y:S01]  /*1f1b0*/  FMUL.FTZ R2, R4, c[0x0][0x23c] ;  /* 0x00008f0004027a20 */ /* 0x000fe20000410000 */
[----:B------:R-:W-:Y:S01]  /*1f1c0*/  ISETP.GT.AND P0, PT, R204, R195, PT ;  /* 0x000000c3cc00720c */ /* 0x000fe20003f04270 */
[----:B------:R-:W-:Y:S02]  /*1f1d0*/  FADD.FTZ R5, -R5, R0 ;  /* 0x0000000005057221 */ /* 0x000fe40000010100 */
[--C-:B------:R-:W-:Y:S02]  /*1f1e0*/  FFMA.FTZ R219, R142, c[0x0][0x23c], -R151.reuse ;  /* 0x00008f008edb7a23 */ /* 0x100fe40000010897 */
[----:B------:R-:W-:Y:S02]  /*1f1f0*/  FMUL.FTZ R0, R5, c[0x0][0x23c] ;  /* 0x00008f0005007a20 */ /* 0x000fe40000410000 */
        /* <DEDUP_REMOVED lines=9> */
[--C-:B------:R-:W-:Y:S01]  /*1f290*/  FFMA.FTZ R226, R156, c[0x0][0x23c], -R151.reuse ;  /* 0x00008f009ce27a23 */ /* 0x100fe20000010897 */
[----:B-1----:R-:W-:Y:S01]  /*1f2a0*/  F2FP.PACK_AB R136, R134, R135 ;  /* 0x000000878688723e */ /* 0x002fe200000000ff */
[--C-:B------:R-:W-:Y:S02]  /*1f2b0*/  FFMA.FTZ R227, R158, c[0x0][0x23c], -R151.reuse ;  /* 0x00008f009ee37a23 */ /* 0x100fe40000010897 */
[--C-:B------:R-:W-:Y:S02]  /*1f2c0*/  FFMA.FTZ R228, R154, c[0x0][0x23c], -R151.reuse ;  /* 0x00008f009ae47a23 */ /* 0x100fe40000010897 */
[--C-:B------:R-:W-:Y:S01]  /*1f2d0*/  FFMA.FTZ R229, R159, c[0x0][0x23c], -R144.reuse ;  /* 0x00008f009fe57a23 */ /* 0x100fe20000010890 */
[----:B------:R-:W-:Y:S01]  /*1f2e0*/  MUFU.EX2 R171, R171 ;  /* 0x000000ab00ab7308 */ /* 0x000fe20000000800 */
[--C-:B------:R-:W-:Y:S02]  /*1f2f0*/  FFMA.FTZ R230, R157, c[0x0][0x23c], -R144.reuse ;  /* 0x00008f009de67a23 */ /* 0x100fe40000010890 */
[----:B------:R-:W-:Y:S01]  /*1f300*/  LDSM.16.MT88.4 R156, [R184+0xf800] ;  /* 0x00f80000b89c783b */ /* 0x000fe20000004200 */
[C---:B--2---:R-:W-:Y:S02]  /*1f310*/  FMUL.FTZ R4, R2.reuse, R128 ;  /* 0x0000008002047220 */ /* 0x044fe40000410000 */
[C---:B------:R-:W-:Y:S02]  /*1f320*/  FMUL.FTZ R5, R2.reuse, R129 ;  /* 0x0000008102057220 */ /* 0x040fe40000410000 */
[C---:B------:R-:W-:Y:S02]  /*1f330*/  FMUL.FTZ R8, R2.reuse, R124 ;  /* 0x0000007c02087220 */ /* 0x040fe40000410000 */
[----:B------:R-:W1:Y:S01]  /*1f340*/  MUFU.EX2 R170, R170 ;  /* 0x000000aa00aa7308 */ /* 0x000e620000000800 */
        /* <DEDUP_REMOVED lines=12> */
[----:B------:R-:W2:Y:S01]  /*1f410*/  MUFU.EX2 R168, R168 ;  /* 0x000000a800a87308 */ /* 0x000ea20000000800 */
[----:B------:R-:W-:Y:S01]  /*1f420*/  LDSM.16.MT88.4 R116, [R185+0xc800] ;  /* 0x00c80000b974783b */ /* 0x000fe20000004200 */
[----:B------:R-:W-:Y:S01]  /*1f430*/  FMUL.FTZ R25, R2, R109 ;  /* 0x0000006d02197220 */ /* 0x000fe20000410000 */
[----:B-1----:R-:W-:Y:S01]  /*1f440*/  F2FP.PACK_AB R138, R170, R171 ;  /* 0x000000abaa8a723e */ /* 0x002fe200000000ff */
        /* <DEDUP_REMOVED lines=26> */
[----:B-1----:R-:W-:Y:S01]  /*1f5f0*/  F2FP.PACK_AB R139, R166, R167 ;  /* 0x000000a7a68b723e */ /* 0x002fe200000000ff */
[C---:B------:R-:W-:Y:S02]  /*1f600*/  FMUL.FTZ R38, R0.reuse, R38 ;  /* 0x0000002600267220 */ /* 0x040fe40000410000 */
[----:B------:R-:W-:Y:S02]  /*1f610*/  FMUL.FTZ R39, R0, R39 ;  /* 0x0000002700277220 */ /* 0x000fe40000410000 */
[C---:B------:R-:W-:Y:S02]  /*1f620*/  FMUL.FTZ R40, R2.reuse, R40 ;  /* 0x0000002802287220 */ /* 0x040fe40000410000 */
[C---:B------:R-:W-:Y:S01]  /*1f630*/  HMMA.16816.F32 R4, R136.reuse, R12, R4 ;  /* 0x0000000c8804723c */ /* 0x040fe20000001804 */
[----:B------:R1:W-:Y:S01]  /*1f640*/  MUFU.EX2 R240, R144 ;  /* 0x0000009000f07308 */ /* 0x0003e20000000800 */
[----:B------:R-:W-:Y:S02]  /*1f650*/  FMUL.FTZ R41, R2, R41 ;  /* 0x0000002902297220 */ /* 0x000fe40000410000 */
[C---:B------:R-:W-:Y:S02]  /*1f660*/  FMUL.FTZ R42, R0.reuse, R42 ;  /* 0x0000002a002a7220 */ /* 0x040fe40000410000 */
[----:B------:R-:W-:Y:S02]  /*1f670*/  FMUL.FTZ R43, R0, R43 ;  /* 0x0000002b002b7220 */ /* 0x000fe40000410000 */
[C---:B------:R-:W-:Y:S01]  /*1f680*/  HMMA.16816.F32 R8, R136.reuse, R14, R8 ;  /* 0x0000000e8808723c */ /* 0x040fe20000001808 */
[C---:B------:R-:W-:Y:S02]  /*1f690*/  FMUL.FTZ R12, R2.reuse, R120 ;  /* 0x00000078020c7220 */ /* 0x040fe40000410000 */
[----:B------:R-:W-:Y:S01]  /*1f6a0*/  MUFU.EX2 R221, R221 ;  /* 0x000000dd00dd7308 */ /* 0x000fe20000000800 */
[C---:B------:R-:W-:Y:S02]  /*1f6b0*/  FMUL.FTZ R13, R2.reuse, R121 ;  /* 0x00000079020d7220 */ /* 0x040fe40000410000 */
[----:B------:R-:W-:Y:S02]  /*1f6c0*/  FMUL.FTZ R44, R2, R44 ;  /* 0x0000002c022c7220 */ /* 0x000fe40000410000 */
[C---:B------:R-:W-:Y:S04]  /*1f6d0*/  FMUL.FTZ R14, R0.reuse, R122 ;  /* 0x0000007a000e7220 */ /* 0x040fe80000410000 */
[----:B------:R-:W-:Y:S01]  /*1f6e0*/  FMUL.FTZ R15, R0, R123 ;  /* 0x0000007b000f7220 */ /* 0x000fe20000410000 */
[----:B------:R-:W-:Y:S01]  /*1f6f0*/  MUFU.EX2 R222, R222 ;  /* 0x000000de00de7308 */ /* 0x000fe20000000800 */
[----:B------:R-:W2:Y:S01]  /*1f700*/  LDSM.16.MT88.4 R120, [R184+0xc000] ;  /* 0x00c00000b878783b */ /* 0x000ea20000004200 */
[----:B------:R-:W-:Y:S02]  /*1f710*/  FMUL.FTZ R45, R2, R45 ;  /* 0x0000002d022d7220 */ /* 0x000fe40000410000 */
[C---:B------:R-:W-:Y:S02]  /*1f720*/  FMUL.FTZ R46, R0.reuse, R46 ;  /* 0x0000002e002e7220 */ /* 0x040fe40000410000 */
[C---:B------:R-:W-:Y:S01]  /*1f730*/  HMMA.16816.F32 R12, R136.reuse, R20, R12 ;  /* 0x00000014880c723c */ /* 0x040fe2000000180c */
[----:B------:R-:W-:Y:S02]  /*1f740*/  FMUL.FTZ R47, R0, R47 ;  /* 0x0000002f002f7220 */ /* 0x000fe40000410000 */
[C---:B------:R-:W-:Y:S01]  /*1f750*/  FMUL.FTZ R48, R2.reuse, R48 ;  /* 0x0000003002307220 */ /* 0x040fe20000410000 */
[----:B------:R-:W-:Y:S01]  /*1f760*/  MUFU.EX2 R223, R223 ;  /* 0x000000df00df7308 */ /* 0x000fe20000000800 */
[C---:B------:R-:W-:Y:S02]  /*1f770*/  FMUL.FTZ R49, R2.reuse, R49 ;  /* 0x0000003102317220 */ /* 0x040fe40000410000 */
[C---:B------:R-:W-:Y:S01]  /*1f780*/  FMUL.FTZ R20, R2.reuse, R112 ;  /* 0x0000007002147220 */ /* 0x040fe20000410000 */
[C---:B------:R-:W-:Y:S01]  /*1f790*/  HMMA.16816.F32 R16, R136.reuse, R22, R16 ;  /* 0x000000168810723c */ /* 0x040fe20000001810 */
[----:B------:R-:W-:Y:S03]  /*1f7a0*/  FMUL.FTZ R21, R2, R113 ;  /* 0x0000007102157220 */ /* 0x000fe60000410000 */
[C---:B------:R-:W-:Y:S02]  /*1f7b0*/  FMUL.FTZ R50, R0.reuse, R50 ;  /* 0x0000003200327220 */ /* 0x040fe40000410000 */
[C---:B------:R-:W-:Y:S01]  /*1f7c0*/  FMUL.FTZ R51, R0.reuse, R51 ;  /* 0x0000003300337220 */ /* 0x040fe20000410000 */
[----:B------:R-:W-:Y:S01]  /*1f7d0*/  MUFU.EX2 R224, R224 ;  /* 0x000000e000e07308 */ /* 0x000fe20000000800 */
[C---:B------:R-:W-:Y:S04]  /*1f7e0*/  FMUL.FTZ R22, R0.reuse, R114 ;  /* 0x0000007200167220 */ /* 0x040fe80000410000 */
[----:B------:R-:W-:Y:S02]  /*1f7f0*/  FMUL.FTZ R23, R0, R115 ;  /* 0x0000007300177220 */ /* 0x000fe40000410000 */
[----:B------:R-:W3:Y:S01]  /*1f800*/  LDSM.16.MT88.4 R112, [R188+0xe000] ;  /* 0x00e00000bc70783b */ /* 0x000ee20000004200 */
[C---:B------:R-:W-:Y:S02]  /*1f810*/  FMUL.FTZ R52, R2.reuse, R52 ;  /* 0x0000003402347220 */ /* 0x040fe40000410000 */
[----:B------:R-:W-:Y:S01]  /*1f820*/  FMUL.FTZ R53, R2, R53 ;  /* 0x0000003502357220 */ /* 0x000fe20000410000 */
[----:B------:R-:W-:Y:S01]  /*1f830*/  MUFU.EX2 R225, R225 ;  /* 0x000000e100e17308 */ /* 0x000fe20000000800 */
[C---:B------:R-:W-:Y:S01]  /*1f840*/  HMMA.16816.F32 R20, R136.reuse, R28, R20 ;  /* 0x0000001c8814723c */ /* 0x040fe20000001814 */
[C---:B------:R-:W-:Y:S02]  /*1f850*/  FMUL.FTZ R54, R0.reuse, R54 ;  /* 0x0000003600367220 */ /* 0x040fe40000410000 */
[----:B------:R-:W-:Y:S02]  /*1f860*/  FMUL.FTZ R55, R0, R55 ;  /* 0x0000003700377220 */ /* 0x000fe40000410000 */
[C---:B------:R-:W-:Y:S02]  /*1f870*/  FMUL.FTZ R56, R2.reuse, R56 ;  /* 0x0000003802387220 */ /* 0x040fe40000410000 */
[C---:B------:R-:W-:Y:S01]  /*1f880*/  FMUL.FTZ R28, R2.reuse, R104 ;  /* 0x00000068021c7220 */ /* 0x040fe20000410000 */
[C---:B------:R-:W-:Y:S01]  /*1f890*/  HMMA.16816.F32 R24, R136.reuse, R30, R24 ;  /* 0x0000001e8818723c */ /* 0x040fe20000001818 */
[C---:B------:R-:W-:Y:S01]  /*1f8a0*/  FMUL.FTZ R29, R2.reuse, R105 ;  /* 0x00000069021d7220 */ /* 0x040fe20000410000 */
[----:B------:R-:W-:Y:S02]  /*1f8b0*/  MUFU.EX2 R226, R226 ;  /* 0x000000e200e27308 */ /* 0x000fe40000000800 */
[----:B------:R-:W-:Y:S02]  /*1f8c0*/  FMUL.FTZ R57, R2, R57 ;  /* 0x0000003902397220 */ /* 0x000fe40000410000 */
[C---:B------:R-:W-:Y:S02]  /*1f8d0*/  FMUL.FTZ R58, R0.reuse, R58 ;  /* 0x0000003a003a7220 */ /* 0x040fe40000410000 */
[C---:B------:R-:W-:Y:S04]  /*1f8e0*/  FMUL.FTZ R30, R0.reuse, R106 ;  /* 0x0000006a001e7220 */ /* 0x040fe80000410000 */
[C---:B------:R-:W-:Y:S01]  /*1f8f0*/  FMUL.FTZ R31, R0.reuse, R107 ;  /* 0x0000006b001f7220 */ /* 0x040fe20000410000 */
[----:B------:R-:W-:Y:S01]  /*1f900*/  MUFU.EX2 R227, R227 ;  /* 0x000000e300e37308 */ /* 0x000fe20000000800 */
[----:B------:R-:W4:Y:S01]  /*1f910*/  LDSM.16.MT88.4 R104, [R186+0xe000] ;  /* 0x00e00000ba68783b */ /* 0x000f220000004200 */
[----:B------:R-:W-:Y:S02]  /*1f920*/  FMUL.FTZ R59, R0, R59 ;  /* 0x0000003b003b7220 */ /* 0x000fe40000410000 */
[C---:B------:R-:W-:Y:S02]  /*1f930*/  FMUL.FTZ R60, R2.reuse, R60 ;  /* 0x0000003c023c7220 */ /* 0x040fe40000410000 */
[C---:B--2---:R-:W-:Y:S01]  /*1f940*/  HMMA.16816.F32 R28, R136.reuse, R120, R28 ;  /* 0x00000078881c723c */ /* 0x044fe2000000181c */
[----:B------:R-:W-:Y:S02]  /*1f950*/  FMUL.FTZ R61, R2, R61 ;  /* 0x0000003d023d7220 */ /* 0x000fe40000410000 */
[C---:B------:R-:W-:Y:S01]  /*1f960*/  FMUL.FTZ R62, R0.reuse, R62 ;  /* 0x0000003e003e7220 */ /* 0x040fe20000410000 */
[----:B------:R-:W-:Y:S01]  /*1f970*/  MUFU.EX2 R228, R228 ;  /* 0x000000e400e47308 */ /* 0x000fe20000000800 */
[----:B------:R-:W-:Y:S02]  /*1f980*/  FMUL.FTZ R63, R0, R63 ;  /* 0x0000003f003f7220 */ /* 0x000fe40000410000 */
[C---:B------:R-:W-:Y:S01]  /*1f990*/  FMUL.FTZ R64, R2.reuse, R64 ;  /* 0x0000004002407220 */ /* 0x040fe20000410000 */
[C---:B------:R-:W-:Y:S01]  /*1f9a0*/  HMMA.16816.F32 R32, R136.reuse, R122, R32 ;  /* 0x0000007a8820723c */ /* 0x040fe20000001820 */
[----:B------:R-:W-:Y:S03]  /*1f9b0*/  LDSM.16.MT88.4 R120, [R184+0xc800] ;  /* 0x00c80000b878783b */ /* 0x000fe60000004200 */
[----:B------:R-:W-:Y:S02]  /*1f9c0*/  FMUL.FTZ R65, R2, R65 ;  /* 0x0000004102417220 */ /* 0x000fe40000410000 */
[C---:B------:R-:W-:Y:S01]  /*1f9d0*/  FMUL.FTZ R66, R0.reuse, R66 ;  /* 0x0000004200427220 */ /* 0x040fe20000410000 */
[----:B------:R-:W-:Y:S01]  /*1f9e0*/  MUFU.EX2 R229, R229 ;  /* 0x000000e500e57308 */ /* 0x000fe20000000800 */
[C---:B---3--:R-:W-:Y:S01]  /*1f9f0*/  HMMA.16816.F32 R36, R136.reuse, R112, R36 ;  /* 0x000000708824723c */ /* 0x048fe20000001824 */
[----:B------:R-:W-:Y:S03]  /*1fa00*/  FMUL.FTZ R67, R0, R67 ;  /* 0x0000004300437220 */ /* 0x000fe60000410000 */
        /* <DEDUP_REMOVED lines=8> */
[C---:B----4-:R-:W-:Y:S03]  /*1fa90*/  HMMA.16816.F32 R44, R136.reuse, R104, R44 ;  /* 0x00000068882c723c */ /* 0x050fe6000000182c */
[----:B------:R-:W-:Y:S01]  /*1faa0*/  FMUL.FTZ R73, R2, R73 ;  /* 0x0000004902497220 */ /* 0x000fe20000410000 */
[----:B------:R-:W-:Y:S01]  /*1fab0*/  MUFU.EX2 R231, R231 ;  /* 0x000000e700e77308 */ /* 0x000fe20000000800 */
[C---:B------:R-:W-:Y:S02]  /*1fac0*/  FMUL.FTZ R74, R0.reuse, R74 ;  /* 0x0000004a004a7220 */ /* 0x040fe40000410000 */
[----:B------:R-:W-:Y:S02]  /*1fad0*/  FMUL.FTZ R75, R0, R75 ;  /* 0x0000004b004b7220 */ /* 0x000fe40000410000 */
[C---:B------:R-:W-:Y:S01]  /*1fae0*/  FMUL.FTZ R84, R2.reuse, R84 ;  /* 0x0000005402547220 */ /* 0x040fe20000410000 */
[C---:B------:R-:W-:Y:S01]  /*1faf0*/  HMMA.16816.F32 R48, R136.reuse, R106, R48 ;  /* 0x0000006a8830723c */ /* 0x040fe20000001830 */
[----:B------:R-:W2:Y:S01]  /*1fb00*/  LDSM.16.MT88.4 R104, [R188+0x10000] ;  /* 0x01000000bc68783b */ /* 0x000ea20000004200 */
[----:B------:R-:W-:Y:S02]  /*1fb10*/  FMUL.FTZ R85, R2, R85 ;  /* 0x0000005502557220 */ /* 0x000fe40000410000 */
[----:B------:R-:W-:Y:S01]  /*1fb20*/  MUFU.EX2 R232, R232 ;  /* 0x000000e800e87308 */ /* 0x000fe20000000800 */
[C---:B------:R-:W-:Y:S03]  /*1fb30*/  FMUL.FTZ R86, R0.reuse, R86 ;  /* 0x0000005600567220 */ /* 0x040fe60000410000 */
[C---:B------:R-:W-:Y:S01]  /*1fb40*/  HMMA.16816.F32 R52, R136.reuse, R100, R52 ;  /* 0x000000648834723c */ /* 0x040fe20000001834 */
[----:B------:R-:W-:Y:S03]  /*1fb50*/  FMUL.FTZ R87, R0, R87 ;  /* 0x0000005700577220 */ /* 0x000fe60000410000 */
[--C-:B------:R-:W-:Y:S02]  /*1fb60*/  FFMA.FTZ R217, R218, c[0x0][0x23c], -R151.reuse ;  /* 0x00008f00dad97a23 */ /* 0x100fe40000010897 */
[--C-:B------:R-:W-:Y:S01]  /*1fb70*/  FFMA.FTZ R218, R162, c[0x0][0x23c], -R151.reuse ;  /* 0x00008f00a2da7a23 */ /* 0x100fe20000010897 */
[----:B------:R-:W-:Y:S01]  /*1fb80*/  MUFU.EX2 R233, R233 ;  /* 0x000000e900e97308 */ /* 0x000fe20000000800 */
[C---:B------:R-:W-:Y:S01]  /*1fb90*/  HMMA.16816.F32 R56, R136.reuse, R102, R56 ;  /* 0x000000668838723c */ /* 0x040fe20000001838 */
[----:B------:R-:W3:Y:S03]  /*1fba0*/  LDSM.16.MT88.4 R100, [R186+0x10000] ;  /* 0x01000000ba64783b */ /* 0x000ee60000004200 */
[----:B------:R-:W-:Y:S02]  /*1fbb0*/  FFMA.FTZ R151, R146, c[0x0][0x23c], -R151 ;  /* 0x00008f0092977a23 */ /* 0x000fe40000010897 */
[C---:B------:R-:W-:Y:S02]  /*1fbc0*/  FMUL.FTZ R88, R2.reuse, R88 ;  /* 0x0000005802587220 */ /* 0x040fe40000410000 */
[C---:B------:R-:W-:Y:S01]  /*1fbd0*/  HMMA.16816.F32 R60, R136.reuse, R108, R60 ;  /* 0x0000006c883c723c */ /* 0x040fe2000000183c */
[----:B-1----:R-:W-:Y:S01]  /*1fbe0*/  LDSM.16.MT88.4 R144, [R188+0xf800] ;  /* 0x00f80000bc90783b */ /* 0x002fe20000004200 */
[----:B------:R1:W-:Y:S02]  /*1fbf0*/  MUFU.EX2 R236, R151 ;  /* 0x0000009700ec7308 */ /* 0x0003e40000000800 */
[----:B------:R-:W-:Y:S02]  /*1fc00*/  FMUL.FTZ R89, R2, R89 ;  /* 0x0000005902597220 */ /* 0x000fe40000410000 */
[C---:B------:R-:W-:Y:S02]  /*1fc10*/  FMUL.FTZ R90, R0.reuse, R90 ;  /* 0x0000005a005a7220 */ /* 0x040fe40000410000 */
[C---:B------:R-:W-:Y:S01]  /*1fc20*/  HMMA.16816.F32 R64, R136.reuse, R110, R64 ;  /* 0x0000006e8840723c */ /* 0x040fe20000001840 */
[----:B------:R-:W4:Y:S03]  /*1fc30*/  LDSM.16.MT88.4 R108, [R185+0x10000] ;  /* 0x01000000b96c783b */ /* 0x000f260000004200 */
[----:B------:R-:W-:Y:S01]  /*1fc40*/  FMUL.FTZ R91, R0, R91 ;  /* 0x0000005b005b7220 */ /* 0x000fe20000410000 */
[----:B------:R-:W-:Y:S01]  /*1fc50*/  MUFU.EX2 R217, R217 ;  /* 0x000000d900d97308 */ /* 0x000fe20000000800 */
[C---:B------:R-:W-:Y:S02]  /*1fc60*/  FMUL.FTZ R92, R2.reuse, R92 ;  /* 0x0000005c025c7220 */ /* 0x040fe40000410000 */
[----:B------:R-:W-:Y:S01]  /*1fc70*/  FMUL.FTZ R93, R2, R93 ;  /* 0x0000005d025d7220 */ /* 0x000fe20000410000 */
[C---:B--2---:R-:W-:Y:S01]  /*1fc80*/  HMMA.16816.F32 R68, R136.reuse, R104, R68 ;  /* 0x000000688844723c */ /* 0x044fe20000001844 */
[----:B------:R-:W-:Y:S02]  /*1fc90*/  LDSM.16.MT88.4 R160, [R188+0x11800] ;  /* 0x01180000bca0783b */ /* 0x000fe40000004200 */
[C---:B------:R-:W-:Y:S02]  /*1fca0*/  FMUL.FTZ R94, R0.reuse, R94 ;  /* 0x0000005e005e7220 */ /* 0x040fe40000410000 */
[----:B------:R-:W-:Y:S01]  /*1fcb0*/  FMUL.FTZ R95, R0, R95 ;  /* 0x0000005f005f7220 */ /* 0x000fe20000410000 */
[----:B------:R-:W2:Y:S01]  /*1fcc0*/  MUFU.EX2 R218, R218 ;  /* 0x000000da00da7308 */ /* 0x000ea20000000800 */
[C---:B------:R-:W-:Y:S01]  /*1fcd0*/  FMUL.FTZ R96, R2.reuse, R96 ;  /* 0x0000006002607220 */ /* 0x040fe20000410000 */
[C---:B------:R-:W-:Y:S01]  /*1fce0*/  HMMA.16816.F32 R72, R136.reuse, R106, R72 ;  /* 0x0000006a8848723c */ /* 0x040fe20000001848 */
[----:B------:R-:W5:Y:S03]  /*1fcf0*/  LDSM.16.MT88.4 R104, [R184+0x10000] ;  /* 0x01000000b868783b */ /* 0x000f660000004200 */
[C---:B------:R-:W-:Y:S02]  /*1fd00*/  FMUL.FTZ R76, R2.reuse, R76 ;  /* 0x0000004c024c7220 */ /* 0x040fe40000410000 */
[----:B------:R-:W-:Y:S02]  /*1fd10*/  FMUL.FTZ R77, R2, R77 ;  /* 0x0000004d024d7220 */ /* 0x000fe40000410000 */
[C---:B------:R-:W-:Y:S01]  /*1fd20*/  FMUL.FTZ R78, R0.reuse, R78 ;  /* 0x0000004e004e7220 */ /* 0x040fe20000410000 */
[----:B-1----:R-:W-:Y:S01]  /*1fd30*/  LDSM.16.MT88.4 R148, [R186+0xf800] ;  /* 0x00f80000ba94783b */ /* 0x002fe20000004200 */
[----:B------:R-:W1:Y:S02]  /*1fd40*/  MUFU.EX2 R234, R234 ;  /* 0x000000ea00ea7308 */ /* 0x000e640000000800 */
[----:B------:R-:W-:Y:S02]  /*1fd50*/  FMUL.FTZ R79, R0, R79 ;  /* 0x0000004f004f7220 */ /* 0x000fe40000410000 */
[----:B------:R-:W-:Y:S02]  /*1fd60*/  FMUL.FTZ R97, R2, R97 ;  /* 0x0000006102617220 */ /* 0x000fe40000410000 */
[C---:B------:R-:W-:Y:S02]  /*1fd70*/  FMUL.FTZ R98, R0.reuse, R98 ;  /* 0x0000006200627220 */ /* 0x040fe40000410000 */
[----:B------:R-:W-:Y:S01]  /*1fd80*/  FMUL.FTZ R99, R0, R99 ;  /* 0x0000006300637220 */ /* 0x000fe20000410000 */
[C---:B---3--:R-:W-:Y:S01]  /*1fd90*/  HMMA.16816.F32 R76, R136.reuse, R100, R76 ;  /* 0x00000064884c723c */ /* 0x048fe2000000184c */
[C---:B------:R-:W-:Y:S01]  /*1fda0*/  FMUL.FTZ R80, R2.reuse, R80 ;  /* 0x0000005002507220 */ /* 0x040fe20000410000 */
[----:B------:R-:W3:Y:S01]  /*1fdb0*/  MUFU.EX2 R235, R235 ;  /* 0x000000eb00eb7308 */ /* 0x000ee20000000800 */
[----:B------:R-:W-:Y:S02]  /*1fdc0*/  FMUL.FTZ R81, R2, R81 ;  /* 0x0000005102517220 */ /* 0x000fe40000410000 */
[C---:B------:R-:W-:Y:S02]  /*1fdd0*/  FMUL.FTZ R82, R0.reuse, R82 ;  /* 0x0000005200527220 */ /* 0x040fe40000410000 */
[----:B------:R-:W-:Y:S01]  /*1fde0*/  FMUL.FTZ R83, R0, R83 ;  /* 0x0000005300537220 */ /* 0x000fe20000410000 */
[----:B--2---:R-:W-:Y:S01]  /*1fdf0*/  F2FP.PACK_AB R100, R218, R217 ;  /* 0x000000d9da64723e */ /* 0x004fe200000000ff */
[----:B------:R-:W-:Y:S03]  /*1fe00*/  FFMA.FTZ R135, R2, R213, R135 ;  /* 0x000000d502877223 */ /* 0x000fe60000010087 */
[----:B------:R-:W-:Y:S01]  /*1fe10*/  F2FP.PACK_AB R101, R222, R221 ;  /* 0x000000ddde65723e */ /* 0x000fe200000000ff */
[----:B------:R-:W-:Y:S01]  /*1fe20*/  MUFU.EX2 R237, R237 ;  /* 0x000000ed00ed7308 */ /* 0x000fe20000000800 */
[C---:B------:R-:W-:Y:S01]  /*1fe30*/  HMMA.16816.F32 R80, R136.reuse, R102, R80 ;  /* 0x000000668850723c */ /* 0x040fe20000001850 */
[----:B------:R-:W-:Y:S01]  /*1fe40*/  MOV R2, R132 ;  /* 0x0000008400027202 */ /* 0x000fe20000000f00 */
[----:B------:R-:W-:Y:S02]  /*1fe50*/  FFMA.FTZ R169, R0, R211, R169 ;  /* 0x000000d300a97223 */ /* 0x000fe400000100a9 */
[----:B------:R-:W-:Y:S02]  /*1fe60*/  FADD.FTZ R134, R134, R135 ;  /* 0x0000008786867221 */ /* 0x000fe40000010000 */
[----:B------:R-:W-:Y:S01]  /*1fe70*/  FADD.FTZ R168, R168, R169 ;  /* 0x000000a9a8a87221 */ /* 0x000fe20000010000 */
[----:B------:R-:W-:Y:S01]  /*1fe80*/  F2FP.PACK_AB R102, R220, R219 ;  /* 0x000000dbdc66723e */ /* 0x000fe200000000ff */
[C---:B----4-:R-:W-:Y:S01]  /*1fe90*/  HMMA.16816.F32 R84, R136.reuse, R108, R84 ;  /* 0x0000006c8854723c */ /* 0x050fe20000001854 */
[----:B------:R-:W-:Y:S01]  /*1fea0*/  F2FP.PACK_AB R103, R224, R223 ;  /* 0x000000dfe067723e */ /* 0x000fe200000000ff */
[----:B------:R-:W2:Y:S02]  /*1feb0*/  MUFU.EX2 R238, R238 ;  /* 0x000000ee00ee7308 */ /* 0x000ea40000000800 */
[----:B------:R-:W-:Y:S02]  /*1fec0*/  FADD.FTZ R171, R171, R134 ;  /* 0x00000086abab7221 */ /* 0x000fe40000010000 */
[----:B------:R-:W-:Y:S02]  /*1fed0*/  FADD.FTZ R167, R167, R168 ;  /* 0x000000a8a7a77221 */ /* 0x000fe40000010000 */
[C---:B------:R-:W-:Y:S01]  /*1fee0*/  HMMA.16816.F32 R88, R136.reuse, R110, R88 ;  /* 0x0000006e8858723c */ /* 0x040fe20000001858 */
[----:B------:R-:W4:Y:S03]  /*1fef0*/  LDSM.16.MT88.4 R108, [R186+0xc800] ;  /* 0x00c80000ba6c783b */ /* 0x000f260000004200 */
[----:B------:R-:W2:Y:S01]  /*1ff00*/  MUFU.EX2 R239, R239 ;  /* 0x000000ef00ef7308 */ /* 0x000ea20000000800 */
[----:B------:R-:W-:Y:S02]  /*1ff10*/  FADD.FTZ R170, R170, R171 ;  /* 0x000000abaaaa7221 */ /* 0x000fe40000010000 */
[----:B------:R-:W-:Y:S01]  /*1ff20*/  FADD.FTZ R166, R166, R167 ;  /* 0x000000a7a6a67221 */ /* 0x000fe20000010000 */
[C---:B-----5:R-:W-:Y:S01]  /*1ff30*/  HMMA.16816.F32 R92, R136.reuse, R104, R92 ;  /* 0x00000068885c723c */ /* 0x060fe2000000185c */
[----:B------:R-:W-:Y:S03]  /*1ff40*/  FADD.FTZ R217, R217, R170 ;  /* 0x000000aad9d97221 */ /* 0x000fe60000010000 */
[----:B------:R-:W-:Y:S02]  /*1ff50*/  FADD.FTZ R221, R221, R166 ;  /* 0x000000a6dddd7221 */ /* 0x000fe40000010000 */
[----:B------:R-:W-:Y:S02]  /*1ff60*/  FADD.FTZ R218, R218, R217 ;  /* 0x000000d9dada7221 */ /* 0x000fe40000010000 */
[----:B------:R-:W-:Y:S01]  /*1ff70*/  HMMA.16816.F32 R96, R136, R106, R96 ;  /* 0x0000006a8860723c */ /* 0x000fe20000001860 */
[----:B------:R-:W5:Y:S03]  /*1ff80*/  LDSM.16.MT88.4 R104, [R184+0xe800] ;  /* 0x00e80000b868783b */ /* 0x000f660000004200 */
[----:B------:R-:W-:Y:S02]  /*1ff90*/  FADD.FTZ R222, R222, R221 ;  /* 0x000000dddede7221 */ /* 0x000fe40000010000 */
[----:B------:R-:W-:Y:S01]  /*1ffa0*/  FADD.FTZ R219, R219, R218 ;  /* 0x000000dadbdb7221 */ /* 0x000fe20000010000 */
[----:B-1----:R-:W-:Y:S01]  /*1ffb0*/  F2FP.PACK_AB R136, R234, R233 ;  /* 0x000000e9ea88723e */ /* 0x002fe200000000ff */
[C---:B------:R-:W-:Y:S01]  /*1ffc0*/  HMMA.16816.F32 R4, R100.reuse, R112, R4 ;  /* 0x000000706404723c */ /* 0x040fe20000001804 */
[----:B---3--:R-:W-:Y:S03]  /*1ffd0*/  F2FP.PACK_AB R138, R236, R235 ;  /* 0x000000ebec8a723e */ /* 0x008fe600000000ff */
[----:B--2---:R-:W-:Y:S01]  /*1ffe0*/  F2FP.PACK_AB R137, R238, R237 ;  /* 0x000000edee89723e */ /* 0x004fe200000000ff */
[----:B------:R-:W-:Y:S01]  /*1fff0*/  FADD.FTZ R223, R223, R222 ;  /* 0x000000dedfdf7221 */ /* 0x000fe20000010000 */
[----:B------:R-:W-:Y:S01]  /*20000*/  F2FP.PACK_AB R139, R240, R239 ;  /* 0x000000eff08b723e */ /* 0x000fe200000000ff */
[----:B------:R-:W-:Y:S01]  /*20010*/  FADD.FTZ R220, R220, R219 ;  /* 0x000000dbdcdc7221 */ /* 0x000fe20000010000 */
[C---:B------:R-:W-:Y:S01]  /*20020*/  HMMA.16816.F32 R8, R100.reuse, R114, R8 ;  /* 0x000000726408723c */ /* 0x040fe20000001808 */
[----:B------:R-:W-:Y:S03]  /*20030*/  LDSM.16.MT88.4 R112, [R186+0x10800] ;  /* 0x01080000ba70783b */ /* 0x000fe60000004200 */
[----:B------:R-:W-:Y:S02]  /*20040*/  FADD.FTZ R224, R224, R223 ;  /* 0x000000dfe0e07221 */ /* 0x000fe40000010000 */
[----:B------:R-:W-:Y:S02]  /*20050*/  IMAD.MOV.U32 R0, RZ, RZ, R3 ;  /* 0x000000ffff007224 */ /* 0x000fe400078e0003 */
[C---:B----4-:R-:W-:Y:S08]  /*20060*/  HMMA.16816.F32 R12, R100.reuse, R108, R12 ;  /* 0x0000006c640c723c */ /* 0x050ff0000000180c */
        /* <DEDUP_REMOVED lines=16> */
[C---:B-----5:R-:W-:Y:S08]  /*20170*/  HMMA.16816.F32 R60, R100.reuse, R104, R60 ;  /* 0x00000068643c723c */ /* 0x060ff0000000183c */
        /* <DEDUP_REMOVED lines=23> */
[C---:B-1----:R-:W-:Y:S01]  /*202f0*/  HMMA.16816.F32 R4, R100.reuse, R108, R4 ;  /* 0x0000006c6404723c */ /* 0x042fe20000001804 */
[----:B------:R-:W-:Y:S02]  /*20300*/  FADD.FTZ R231, R231, R230 ;  /* 0x000000e6e7e77221 */ /* 0x000fe40000010000 */
[----:B------:R-:W-:Y:S02]  /*20310*/  FADD.FTZ R228, R228, R227 ;  /* 0x000000e3e4e47221 */ /* 0x000fe40000010000 */
[----:B------:R-:W-:Y:S02]  /*20320*/  FADD.FTZ R232, R232, R231 ;  /* 0x000000e7e8e87221 */ /* 0x000fe40000010000 */
[----:B------:R-:W-:Y:S01]  /*20330*/  FADD.FTZ R233, R233, R228 ;  /* 0x000000e4e9e97221 */ /* 0x000fe20000010000 */
[C---:B------:R-:W-:Y:S01]  /*20340*/  HMMA.16816.F32 R8, R100.reuse, R110, R8 ;  /* 0x0000006e6408723c */ /* 0x040fe20000001808 */
[----:B------:R-:W1:Y:S03]  /*20350*/  LDSM.16.MT88.4 R108, [R185+0xf000] ;  /* 0x00f00000b96c783b */ /* 0x000e660000004200 */
[----:B------:R-:W-:Y:S02]  /*20360*/  FADD.FTZ R237, R237, R232 ;  /* 0x000000e8eded7221 */ /* 0x000fe40000010000 */
[----:B------:R-:W-:Y:S02]  /*20370*/  FADD.FTZ R234, R234, R233 ;  /* 0x000000e9eaea7221 */ /* 0x000fe40000010000 */
[C---:B------:R-:W-:Y:S01]  /*20380*/  HMMA.16816.F32 R12, R100.reuse, R120, R12 ;  /* 0x00000078640c723c */ /* 0x040fe2000000180c */
[----:B------:R-:W-:Y:S03]  /*20390*/  FADD.FTZ R238, R238, R237 ;  /* 0x000000edeeee7221 */ /* 0x000fe60000010000 */
[----:B------:R-:W-:Y:S02]  /*203a0*/  FADD.FTZ R213, R235, R234 ;  /* 0x000000eaebd57221 */ /* 0x000fe40000010000 */
[----:B------:R-:W-:Y:S02]  /*203b0*/  FADD.FTZ R211, R239, R238 ;  /* 0x000000eeefd37221 */ /* 0x000fe40000010000 */
[C---:B------:R-:W-:Y:S01]  /*203c0*/  HMMA.16816.F32 R16, R100.reuse, R122, R16 ;  /* 0x0000007a6410723c */ /* 0x040fe20000001810 */
[----:B------:R-:W-:Y:S03]  /*203d0*/  FADD.FTZ R213, R236, R213 ;  /* 0x000000d5ecd57221 */ /* 0x000fe60000010000 */
[----:B------:R-:W-:Y:S04]  /*203e0*/  FADD.FTZ R211, R240, R211 ;  /* 0x000000d3f0d37221 */ /* 0x000fe80000010000 */
        /* <DEDUP_REMOVED lines=56> */
.L_x_6004:
        /* <DEDUP_REMOVED lines=257> */
.L_x_6009:
[----:B------:R-:W2:Y:S04]  /*21780*/  S2R R58, SR_CTAID.Z ;  /* 0x00000000003a7919 */ /* 0x000ea80000002700 */
[----:B------:R-:W2:Y:S02]  /*21790*/  S2R R3, SR_CTAID.Y ;  /* 0x0000000000037919 */ /* 0x000ea40000002600 */
[----:B--2---:R-:W-:-:S04]  /*217a0*/  IMAD R57, R3, c[0x0][0x1c0], R58 ;  /* 0x0000700003397a24 */ /* 0x004fc800078e023a */
[----:B------:R-:W-:Y:S02]  /*217b0*/  IMAD R57, R57, c[0x0][0x214], RZ ;  /* 0x0000850039397a24 */ /* 0x000fe400078e02ff */
.L_x_6010:
        /* <DEDUP_REMOVED lines=54> */
.L_x_6012:
[----:B----4-:R-:W-:Y:S05]  /*21b20*/  BSYNC B0 ;  /* 0x0000000000007941 */ /* 0x010fea0003800000 */
.L_x_6011:
        /* <DEDUP_REMOVED lines=19> */
[----:B------:R-:W-:Y:S01]  /*21c60*/  IADD3 R4, R7, 0x40, RZ ;  /* 0x0000004007047810 */ /* 0x000fe20007ffe0ff */
[----:B------:R-:W-:Y:S01]  /*21c70*/  IMAD R2, R5, c[0x0][0x1ec], R2 ;  /* 0x00007b0005027a24 */ /* 0x000fe200078e0202 */
[----:B------:R-:W-:Y:S01]  /*21c80*/  IADD3 R7, R7, 0x80, RZ ;  /* 0x0000008007077810 */ /* 0x000fe20007ffe0ff */
[----:B------:R-:W-:Y:S02]  /*21c90*/  IMAD.IADD R5, R196, 0x1, -R5 ;  /* 0x00000001c4057824 */ /* 0x000fe400078e0a05 */
[----:B------:R-:W-:Y:S01]  /*21ca0*/  IMAD R3, R58, c[0x0][0x1f4], R3 ;  /* 0x00007d003a037a24 */ /* 0x000fe200078e0203 */
[----:B------:R-:W-:-:S02]  /*21cb0*/  IADD3.X R61, R197, R61, R2, P0, !PT ;  /* 0x0000003dc53d7210 */ /* 0x000fc400007fe402 */
[----:B------:R-:W-:Y:S02]  /*21cc0*/  ISETP.GE.AND P0, PT, R0, R5, PT ;  /* 0x000000050000720c */ /* 0x000fe40003f06270 */
[----:B------:R-:W-:Y:S01]  /*21cd0*/  SHF.R.S32.HI R2, RZ, 0x1f, R0 ;  /* 0x0000001fff027819 */ /* 0x000fe20000011400 */
        /* <DEDUP_REMOVED lines=16> */
.L_x_6014:
[----:B------:R-:W-:Y:S05]  /*21de0*/  BSYNC B0 ;  /* 0x0000000000007941 */ /* 0x000fea0003800000 */
.L_x_6013:
        /* <DEDUP_REMOVED lines=20> */
.L_x_6016:
[----:B------:R-:W-:Y:S05]  /*21f30*/  BSYNC B0 ;  /* 0x0000000000007941 */ /* 0x000fea0003800000 */
.L_x_6015:
        /* <DEDUP_REMOVED lines=20> */
.L_x_6018:
[----:B------:R-:W-:Y:S05]  /*22080*/  BSYNC B0 ;  /* 0x0000000000007941 */ /* 0x000fea0003800000 */
.L_x_6017:
[----:B------:R-:W-:-:S04]  /*22090*/  IADD3 R6, R0, 0x30, RZ ;  /* 0x0000003000067810 */ /* 0x000fc80007ffe0ff */
[----:B------:R-:W-:-:S13]  /*220a0*/  ISETP.GE.AND P0, PT, R6, R5, PT ;  /* 0x000000050600720c */ /* 0x000fda0003f06270 */
[----:B------:R-:W-:Y:S05]  /*220b0*/  @P0 EXIT ;  /* 0x000000000000094d */ /* 0x000fea0003800000 */
[----:B------:R-:W-:Y:S01]  /*220c0*/  IADD3 R0, P0, R0, 0x30, RZ ;  /* 0x0000003000007810 */ /* 0x000fe20007f1e0ff */
[----:B-1----:R-:W-:Y:S01]  /*220d0*/  IMAD.MOV.U32 R8, RZ, RZ, R58 ;  /* 0x000000ffff087224 */ /* 0x002fe200078e003a */
        /* <DEDUP_REMOVED lines=16> */
.L_x_6019:
        /* <DEDUP_REMOVED lines=10> */
.L_x_7390:


//--------------------- .text._ZN5flash24flash_fwd_splitkv_kernelI23Flash_fwd_kernel_traitsILi192ELi64ELi64ELi4ELb0ELb0EN7cutlass6half_tE19Flash_kernel_traitsILi192ELi64ELi64ELi4ES3_EELb0ELb1ELb1ELb0ELb0ELb1ELb0ELb1EEEvNS_16Flash_fwd_paramsE --------------------------
	.section	.text._ZN5flash24flash_fwd_splitkv_kernelI23Flash_fwd_kernel_traitsILi192ELi64ELi64ELi4ELb0ELb0EN7cutlass6half_tE19Flash_kernel_traitsILi192ELi64ELi64ELi4ES3_EELb0ELb1ELb1ELb0ELb0ELb1ELb0ELb1EEEvNS_16Flash_fwd_paramsE,"ax",@progbits
	.sectioninfo	@"SHI_REGISTERS=255"
	.align	128
        .global         _ZN5flash24flash_fwd_splitkv_kernelI23Flash_fwd_kernel_traitsILi192ELi64ELi64ELi4ELb0ELb0EN7cutlass6half_tE19Flash_kernel_traitsILi192ELi64ELi64ELi4ES3_EELb0ELb1ELb1ELb0ELb0ELb1ELb0ELb1EEEvNS_16Flash_fwd_paramsE
        .type           _ZN5flash24flash_fwd_splitkv_kernelI23Flash_fwd_kernel_traitsILi192ELi64ELi64ELi4ELb0ELb0EN7cutlass6half_tE19Flash_kernel_traitsILi192ELi64ELi64ELi4ES3_EELb0ELb1ELb1ELb0ELb0ELb1ELb0ELb1EEEvNS_16Flash_fwd_paramsE,@function
        .size           _ZN5flash24flash_fwd_splitkv_kernelI23Flash_fwd_kernel_traitsILi192ELi64ELi64ELi4ELb0ELb0EN7cutlass6half_tE19Flash_kernel_traitsILi192ELi64ELi64ELi4ES3_EELb0ELb1ELb1ELb0ELb0ELb1ELb0ELb1EEEvNS_16Flash_fwd_paramsE,(.L_x_7391 - _ZN5flash24flash_fwd_splitkv_kernelI23Flash_fwd_kernel_traitsILi192ELi64ELi64ELi4ELb0ELb0EN7cutlass6half_tE19Flash_kernel_traitsILi192ELi64ELi64ELi4ES3_EELb0ELb1ELb1ELb0ELb0ELb1ELb0ELb1EEEvNS_16Flash_fwd_paramsE)
        .other          _ZN5flash24flash_fwd_splitkv_kernelI23Flash_fwd_kernel_traitsILi192ELi64ELi64ELi4ELb0ELb0EN7cutlass6half_tE19Flash_kernel_traitsILi192ELi64ELi64ELi4ES3_EELb0ELb1ELb1ELb0ELb0ELb1ELb0ELb1EEEvNS_16Flash_fwd_paramsE,@"STO_CUDA_ENTRY STV_DEFAULT"
_ZN5flash24flash_fwd_splitkv_kernelI23Flash_fwd_kernel_traitsILi192ELi64ELi64ELi4ELb0ELb0EN7cutlass6half_tE19Flash_kernel_traitsILi192ELi64ELi64ELi4ES3_EELb0ELb1ELb1ELb0ELb0ELb1ELb0ELb1EEEvNS_16Flash_fwd_paramsE:
.text._ZN5flash24flash_fwd_splitkv_kernelI23Flash_fwd_kernel_traitsILi192ELi64ELi64ELi4ELb0ELb0EN7cutlass6half_tE19Flash_kernel_traitsILi192ELi64ELi64ELi4ES3_EELb0ELb1ELb1ELb0ELb0ELb1ELb0ELb1EEEvNS_16Flash_fwd_paramsE:
        /* <DEDUP_REMOVED lines=36> */
.L_x_6020:
[----:B-1-34-:R-:W-:Y:S02]  /*0240*/  MOV R71, c[0x0][0x218] ;  /* 0x0000860000477a02 */ /* 0x01afe40000000f00 */
.L_x_6021:
        /* <DEDUP_REMOVED lines=86> */
.L_x_6024:
[----:B------:R-:W-:Y:S05]  /*07b0*/  BSYNC B0 ;  /* 0x0000000000007941 */ /* 0x000fea0003800000 */
.L_x_6023:
        /* <DEDUP_REMOVED lines=20> */
.L_x_6026:
[----:B------:R-:W-:Y:S05]  /*0900*/  BSYNC B0 ;  /* 0x0000000000007941 */ /* 0x000fea0003800000 */
.L_x_6025:
        /* <DEDUP_REMOVED lines=20> */
.L_x_6028:
[----:B------:R-:W-:Y:S05]  /*0a50*/  BSYNC B0 ;  /* 0x0000000000007941 */ /* 0x000fea0003800000 */
.L_x_6027:
        /* <DEDUP_REMOVED lines=19> */
.L_x_6030:
[----:B------:R-:W-:Y:S05]  /*0b90*/  BSYNC B0 ;  /* 0x0000000000007941 */ /* 0x000fea0003800000 */
.L_x_6029:
        /* <DEDUP_REMOVED lines=19> */
.L_x_6022:
        /* <DEDUP_REMOVED lines=89> */
.L_x_6031:
        /* <DEDUP_REMOVED lines=16> */
.L_x_6033:
        /* <DEDUP_REMOVED lines=49> */
.L_x_6032:
        /* <DEDUP_REMOVED lines=262> */
.L_x_6127:
        /* <DEDUP_REMOVED lines=18> */
.L_x_6036:
[----:B------:R-:W-:Y:S05]  /*27f0*/  BSYNC B0 ;  /* 0x0000000000007941 */ /* 0x000fea0003800000 */
.L_x_6035:
        /* <DEDUP_REMOVED lines=18> */
.L_x_6038:
[----:B------:R-:W-:Y:S05]  /*2920*/  BSYNC B0 ;  /* 0x0000000000007941 */ /* 0x000fea0003800000 */
.L_x_6037:
        /* <DEDUP_REMOVED lines=18> */
.L_x_6040:
[----:B------:R-:W-:Y:S05]  /*2a50*/  BSYNC B0 ;  /* 0x0000000000007941 */ /* 0x000fea0003800000 */
.L_x_6039:
        /* <DEDUP_REMOVED lines=18> */
.L_x_6042:
[----:B------:R-:W-:Y:S05]  /*2b80*/  BSYNC B0 ;  /* 0x0000000000007941 */ /* 0x000fea0003800000 */
.L_x_6041:
        /* <DEDUP_REMOVED lines=65> */
.L_x_6048:
[----:B------:R-:W-:Y:S05]  /*2fa0*/  BSYNC B0 ;  /* 0x0000000000007941 */ /* 0x000fea0003800000 */
.L_x_6047:
        /* <DEDUP_REMOVED lines=54> */
.L_x_6050:
[----:B------:R-:W-:Y:S05]  /*3310*/  BSYNC B0 ;  /* 0x0000000000007941 */ /* 0x000fea0003800000 */
.L_x_6049:
        /* <DEDUP_REMOVED lines=53> */
.L_x_6046:
[----:B------:R-:W-:Y:S05]  /*3670*/  BSYNC B1 ;  /* 0x0000000000017941 */ /* 0x000fea0003800000 */
.L_x_6045:
        /* <DEDUP_REMOVED lines=64> */
.L_x_6054:
[----:B------:R-:W-:Y:S05]  /*3a80*/  BSYNC B0 ;  /* 0x0000000000007941 */ /* 0x000fea0003800000 */
.L_x_6053:
        /* <DEDUP_REMOVED lines=57> */
.L_x_6056:
[----:B------:R-:W-:Y:S05]  /*3e20*/  BSYNC B0 ;  /* 0x0000000000007941 */ /* 0x000fea0003800000 */
.L_x_6055:
        /* <DEDUP_REMOVED lines=56> */
.L_x_6052:
[----:B------:R-:W-:Y:S05]  /*41b0*/  BSYNC B1 ;  /* 0x0000000000017941 */ /* 0x000fea0003800000 */
.L_x_6051:
        /* <DEDUP_REMOVED lines=64> */
.L_x_6060:
[----:B------:R-:W-:Y:S05]  /*45c0*/  BSYNC B0 ;  /* 0x0000000000007941 */ /* 0x000fea0003800000 */
.L_x_6059:
        /* <DEDUP_REMOVED lines=57> */
.L_x_6062:
[----:B------:R-:W-:Y:S05]  /*4960*/  BSYNC B0 ;  /* 0x0000000000007941 */ /* 0x000fea0003800000 */
.L_x_6061:
        /* <DEDUP_REMOVED lines=56> */
.L_x_6058:
[----:B------:R-:W-:Y:S05]  /*4cf0*/  BSYNC B1 ;  /* 0x0000000000017941 */ /* 0x000fea0003800000 */
.L_x_6057:
        /* <DEDUP_REMOVED lines=67> */
.L_x_6066:
[----:B------:R-:W-:Y:S05]  /*5130*/  BSYNC B0 ;  /* 0x0000000000007941 */ /* 0x000fea0003800000 */
.L_x_6065:
        /* <DEDUP_REMOVED lines=57> */
.L_x_6068:
[----:B------:R-:W-:Y:S05]  /*54d0*/  BSYNC B0 ;  /* 0x0000000000007941 */ /* 0x000fea0003800000 */
.L_x_6067:
        /* <DEDUP_REMOVED lines=56> */
.L_x_6064:
[----:B------:R-:W-:Y:S05]  /*5860*/  BSYNC B1 ;  /* 0x0000000000017941 */ /* 0x000fea0003800000 */
.L_x_6063:
        /* <DEDUP_REMOVED lines=8> */
.L_x_6044:
        /* <DEDUP_REMOVED lines=95> */
.L_x_6075:
[----:B------:R-:W-:Y:S05]  /*5ee0*/  BSYNC B0 ;  /* 0x0000000000007941 */ /* 0x000fea0003800000 */
.L_x_6074:
[----:B-----5:R2:W-:Y:S02]  /*5ef0*/  STG.E.128 [R110.64], R52 ;  /* 0x000000346e007986 */ /* 0x0205e4000c101d06 */
.L_x_6073:
[----:B------:R-:W-:Y:S05]  /*5f00*/  BSYNC B1 ;  /* 0x0000000000017941 */ /* 0x000fea0003800000 */
.L_x_6072:
        /* <DEDUP_REMOVED lines=94> */
.L_x_6079:
[----:B------:R-:W-:Y:S05]  /*64f0*/  BSYNC B0 ;  /* 0x0000000000007941 */ /* 0x000fea0003800000 */
.L_x_6078:
[----:B-----5:R3:W-:Y:S02]  /*6500*/  STG.E.128 [R110.64+0x80], R52 ;  /* 0x000080346e007986 */ /* 0x0207e4000c101d06 */
.L_x_6077:
[----:B------:R-:W-:Y:S05]  /*6510*/  BSYNC B1 ;  /* 0x0000000000017941 */ /* 0x000fea0003800000 */
.L_x_6076:
        /* <DEDUP_REMOVED lines=93> */
.L_x_6081:
[----:B------:R-:W-:Y:S05]  /*6af0*/  BSYNC B0 ;  /* 0x0000000000007941 */ /* 0x000fea0003800000 */
.L_x_6080:
[----:B-----5:R3:W-:Y:S02]  /*6b00*/  STG.E.128 [R110.64+0x100], R52 ;  /* 0x000100346e007986 */ /* 0x0207e4000c101d06 */
.L_x_6071:
[----:B------:R-:W-:Y:S05]  /*6b10*/  BSYNC B2 ;  /* 0x0000000000027941 */ /* 0x000fea0003800000 */
.L_x_6070:
        /* <DEDUP_REMOVED lines=98> */
.L_x_6087:
[----:B------:R-:W-:Y:S05]  /*7140*/  BSYNC B0 ;  /* 0x0000000000007941 */ /* 0x000fea0003800000 */
.L_x_6086:
[C---:B------:R-:W-:Y:S04]  /*7150*/  LEA R2, P0, R61.reuse, R110, 0x1 ;  /* 0x0000006e3d027211 */ /* 0x040fe800078008ff */
[----:B------:R-:W-:Y:S05]  /*7160*/  LEA.HI.X R3, R61, R111, R60, 0x1, P0 ;  /* 0x0000006f3d037211 */ /* 0x000fea00000f0c3c */
[----:B-----5:R1:W-:Y:S04]  /*7170*/  STG.E.128 [R2.64], R56 ;  /* 0x0000003802007986 */ /* 0x0203e8000c101d06 */
.L_x_6085:
[----:B------:R-:W-:Y:S05]  /*7180*/  BSYNC B1 ;  /* 0x0000000000017941 */ /* 0x000fea0003800000 */
.L_x_6084:
        /* <DEDUP_REMOVED lines=96> */
.L_x_6091:
[----:B------:R-:W-:Y:S05]  /*7790*/  BSYNC B0 ;  /* 0x0000000000007941 */ /* 0x000fea0003800000 */
.L_x_6090:
[C---:B------:R-:W-:Y:S04]  /*77a0*/  LEA R2, P0, R84.reuse, R110, 0x1 ;  /* 0x0000006e54027211 */ /* 0x040fe800078008ff */
[----:B------:R-:W-:Y:S05]  /*77b0*/  LEA.HI.X R3, R84, R111, R83, 0x1, P0 ;  /* 0x0000006f54037211 */ /* 0x000fea00000f0c53 */
[----:B-----5:R4:W-:Y:S04]  /*77c0*/  STG.E.128 [R2.64], R56 ;  /* 0x0000003802007986 */ /* 0x0209e8000c101d06 */
.L_x_6089:
[----:B------:R-:W-:Y:S05]  /*77d0*/  BSYNC B1 ;  /* 0x0000000000017941 */ /* 0x000fea0003800000 */
.L_x_6088:
        /* <DEDUP_REMOVED lines=95> */
.L_x_6093:
[----:B------:R-:W-:Y:S05]  /*7dd0*/  BSYNC B0 ;  /* 0x0000000000007941 */ /* 0x000fea0003800000 */
.L_x_6092:
[C---:B------:R-:W-:Y:S04]  /*7de0*/  LEA R2, P0, R92.reuse, R110, 0x1 ;  /* 0x0000006e5c027211 */ /* 0x040fe800078008ff */
[----:B------:R-:W-:Y:S05]  /*7df0*/  LEA.HI.X R3, R92, R111, R91, 0x1, P0 ;  /* 0x0000006f5c037211 */ /* 0x000fea00000f0c5b */
[----:B-----5:R4:W-:Y:S04]  /*7e00*/  STG.E.128 [R2.64], R56 ;  /* 0x0000003802007986 */ /* 0x0209e8000c101d06 */
.L_x_6083:
[----:B------:R-:W-:Y:S05]  /*7e10*/  BSYNC B2 ;  /* 0x0000000000027941 */ /* 0x000fea0003800000 */
.L_x_6082:
        /* <DEDUP_REMOVED lines=98> */
.L_x_6099:
[----:B------:R-:W-:Y:S05]  /*8440*/  BSYNC B0 ;  /* 0x0000000000007941 */ /* 0x000fea0003800000 */
.L_x_6098:
[C---:B------:R-:W-:Y:S04]  /*8450*/  LEA R2, P0, R174.reuse, R110, 0x1 ;  /* 0x0000006eae027211 */ /* 0x040fe800078008ff */
[----:B------:R-:W-:Y:S05]  /*8460*/  LEA.HI.X R3, R174, R111, R78, 0x1, P0 ;  /* 0x0000006fae037211 */ /* 0x000fea00000f0c4e */
[----:B-----5:R4:W-:Y:S04]  /*8470*/  STG.E.128 [R2.64], R56 ;  /* 0x0000003802007986 */ /* 0x0209e8000c101d06 */
.L_x_6097:
[----:B------:R-:W-:Y:S05]  /*8480*/  BSYNC B1 ;  /* 0x0000000000017941 */ /* 0x000fea0003800000 */
.L_x_6096:
        /* <DEDUP_REMOVED lines=96> */
.L_x_6103:
[----:B------:R-:W-:Y:S05]  /*8a90*/  BSYNC B0 ;  /* 0x0000000000007941 */ /* 0x000fea0003800000 */
.L_x_6102:
[C---:B------:R-:W-:Y:S04]  /*8aa0*/  LEA R2, P0, R86.reuse, R110, 0x1 ;  /* 0x0000006e56027211 */ /* 0x040fe800078008ff */
[----:B------:R-:W-:Y:S05]  /*8ab0*/  LEA.HI.X R3, R86, R111, R85, 0x1, P0 ;  /* 0x0000006f56037211 */ /* 0x000fea00000f0c55 */
[----:B-----5:R4:W-:Y:S04]  /*8ac0*/  STG.E.128 [R2.64], R56 ;  /* 0x0000003802007986 */ /* 0x0209e8000c101d06 */
.L_x_6101:
[----:B------:R-:W-:Y:S05]  /*8ad0*/  BSYNC B1 ;  /* 0x0000000000017941 */ /* 0x000fea0003800000 */
.L_x_6100:
        /* <DEDUP_REMOVED lines=95> */
.L_x_6105:
[----:B------:R-:W-:Y:S05]  /*90d0*/  BSYNC B0 ;  /* 0x0000000000007941 */ /* 0x000fea0003800000 */
.L_x_6104:
[C---:B------:R-:W-:Y:S04]  /*90e0*/  LEA R2, P0, R94.reuse, R110, 0x1 ;  /* 0x0000006e5e027211 */ /* 0x040fe800078008ff */
[----:B------:R-:W-:Y:S05]  /*90f0*/  LEA.HI.X R3, R94, R111, R93, 0x1, P0 ;  /* 0x0000006f5e037211 */ /* 0x000fea00000f0c5d */
[----:B-----5:R4:W-:Y:S04]  /*9100*/  STG.E.128 [R2.64], R56 ;  /* 0x0000003802007986 */ /* 0x0209e8000c101d06 */
.L_x_6095:
[----:B------:R-:W-:Y:S05]  /*9110*/  BSYNC B2 ;  /* 0x0000000000027941 */ /* 0x000fea0003800000 */
.L_x_6094:
        /* <DEDUP_REMOVED lines=100> */
.L_x_6111:
[----:B------:R-:W-:Y:S05]  /*9760*/  BSYNC B0 ;  /* 0x0000000000007941 */ /* 0x000fea0003800000 */
.L_x_6110:
[C---:B------:R-:W-:Y:S02]  /*9770*/  IMAD R0, R181.reuse, c[0x0][0x19c], RZ ;  /* 0x00006700b5007a24 */ /* 0x040fe400078e02ff */
[----:B------:R-:W-:Y:S05]  /*9780*/  IMAD.WIDE.U32 R2, R181, c[0x0][0x198], R110 ;  /* 0x00006600b5027a25 */ /* 0x000fea00078e006e */
[----:B------:R-:W-:Y:S05]  /*9790*/  IADD3 R3, R3, R0, RZ ;  /* 0x0000000003037210 */ /* 0x000fea0007ffe0ff */
[----:B-----5:R4:W-:Y:S02]  /*97a0*/  STG.E.128 [R2.64], R56 ;  /* 0x0000003802007986 */ /* 0x0209e4000c101d06 */
.L_x_6109:
[----:B------:R-:W-:Y:S05]  /*97b0*/  BSYNC B1 ;  /* 0x0000000000017941 */ /* 0x000fea0003800000 */
.L_x_6108:
        /* <DEDUP_REMOVED lines=96> */
.L_x_6115:
[----:B------:R-:W-:Y:S05]  /*9dc0*/  BSYNC B0 ;  /* 0x0000000000007941 */ /* 0x000fea0003800000 */
.L_x_6114:
[C---:B------:R-:W-:Y:S04]  /*9dd0*/  LEA R2, P0, R98.reuse, R110, 0x1 ;  /* 0x0000006e62027211 */ /* 0x040fe800078008ff */
[----:B------:R-:W-:Y:S05]  /*9de0*/  LEA.HI.X R3, R98, R111, R97, 0x1, P0 ;  /* 0x0000006f62037211 */ /* 0x000fea00000f0c61 */
[----:B-----5:R4:W-:Y:S04]  /*9df0*/  STG.E.128 [R2.64], R56 ;  /* 0x0000003802007986 */ /* 0x0209e8000c101d06 */
.L_x_6113:
[----:B------:R-:W-:Y:S05]  /*9e00*/  BSYNC B1 ;  /* 0x0000000000017941 */ /* 0x000fea0003800000 */
.L_x_6112:
        /* <DEDUP_REMOVED lines=95> */
.L_x_6117:
[----:B------:R-:W-:Y:S05]  /*a400*/  BSYNC B0 ;  /* 0x0000000000007941 */ /* 0x000fea0003800000 */
.L_x_6116:
[C---:B------:R-:W-:Y:S04]  /*a410*/  LEA R2, P0, R102.reuse, R110, 0x1 ;  /* 0x0000006e66027211 */ /* 0x040fe800078008ff */
[----:B------:R-:W-:Y:S05]  /*a420*/  LEA.HI.X R3, R102, R111, R101, 0x1, P0 ;  /* 0x0000006f66037211 */ /* 0x000fea00000f0c65 */
[----:B-----5:R4:W-:Y:S04]  /*a430*/  STG.E.128 [R2.64], R56 ;  /* 0x0000003802007986 */ /* 0x0209e8000c101d06 */
.L_x_6107:
[----:B------:R-:W-:Y:S05]  /*a440*/  BSYNC B2 ;  /* 0x0000000000027941 */ /* 0x000fea0003800000 */
.L_x_6106:
        /* <DEDUP_REMOVED lines=8> */
.L_x_6043:
        /* <DEDUP_REMOVED lines=11> */
.L_x_6119:
[----:B------:R-:W-:Y:S05]  /*a580*/  BSYNC B0 ;  /* 0x0000000000007941 */ /* 0x000fea0003800000 */
.L_x_6118:
        /* <DEDUP_REMOVED lines=24> */
.L_x_6121:
[----:B------:R-:W-:Y:S05]  /*a710*/  BSYNC B0 ;  /* 0x0000000000007941 */ /* 0x000fea0003800000 */
.L_x_6120:
        /* <DEDUP_REMOVED lines=24> */
.L_x_6123:
[----:B------:R-:W-:Y:S05]  /*a8a0*/  BSYNC B0 ;  /* 0x0000000000007941 */ /* 0x000fea0003800000 */
.L_x_6122:
        /* <DEDUP_REMOVED lines=27> */
.L_x_6124:
[----:B------:R-:W-:Y:S05]  /*aa60*/  BSYNC B0 ;  /* 0x0000000000007941 */ /* 0x000fea0003800000 */
.L_x_6069:
        /* <DEDUP_REMOVED lines=80> */
.L_x_6125:
        /* <DEDUP_REMOVED lines=8> */
.L_x_6126:
[----:B------:R-:W-:Y:S04]  /*aff0*/  IADD3 R11, R11, -0x1, RZ ;  /* 0xffffffff0b0b7810 */ /* 0x000fe80007ffe0ff */
[----:B------:R-:W-:Y:S11]  /*b000*/  ISETP.GT.AND P0, PT, R11, R70, PT ;  /* 0x000000460b00720c */ /* 0x000ff60003f04270 */
[----:B------:R-:W-:Y:S02]  /*b010*/  @!UPT UIADD3 URZ, URZ, URZ, URZ ;  /* 0x0000003f3f3ff290 */ /* 0x000fe4000fffe03f */
[----:B------:R-:W-:-:S05]  /*b020*/  @P0 BRA `(.L_x_6127) ;  /* 0xffff76a000000947 */ /* 0x000fca000383ffff */
.L_x_6034:
        /* <DEDUP_REMOVED lines=100> */
.L_x_6136:
[----:B------:R-:W-:Y:S05]  /*b670*/  BSYNC B0 ;  /* 0x0000000000007941 */ /* 0x000fea0003800000 */
.L_x_6135:
[----:B-----5:R4:W-:Y:S02]  /*b680*/  STS.128 [R208], R16 ;  /* 0x00000010d0007388 */ /* 0x0209e40000000c00 */
.L_x_6134:
[----:B------:R-:W-:Y:S05]  /*b690*/  BSYNC B1 ;  /* 0x0000000000017941 */ /* 0x000fea0003800000 */
.L_x_6133:
        /* <DEDUP_REMOVED lines=46> */
.L_x_6140:
[----:B------:R-:W-:Y:S05]  /*b980*/  BSYNC B0 ;  /* 0x0000000000007941 */ /* 0x000fea0003800000 */
.L_x_6139:
[----:B-----5:R1:W-:Y:S02]  /*b990*/  STS.128 [R208+0x2000], R16 ;  /* 0x00200010d0007388 */ /* 0x0203e40000000c00 */
.L_x_6138:
[----:B------:R-:W-:Y:S05]  /*b9a0*/  BSYNC B1 ;  /* 0x0000000000017941 */ /* 0x000fea0003800000 */
.L_x_6137:
        /* <DEDUP_REMOVED lines=45> */
.L_x_6142:
[----:B------:R-:W-:Y:S05]  /*bc80*/  BSYNC B0 ;  /* 0x0000000000007941 */ /* 0x000fea0003800000 */
.L_x_6141:
[----:B-----5:R4:W-:Y:S02]  /*bc90*/  STS.128 [R208+0x4000], R16 ;  /* 0x00400010d0007388 */ /* 0x0209e40000000c00 */
.L_x_6132:
[----:B------:R-:W-:Y:S05]  /*bca0*/  BSYNC B2 ;  /* 0x0000000000027941 */ /* 0x000fea0003800000 */
.L_x_6131:
        /* <DEDUP_REMOVED lines=60> */
.L_x_6148:
[----:B------:R-:W-:Y:S05]  /*c070*/  BSYNC B0 ;  /* 0x0000000000007941 */ /* 0x000fea0003800000 */
.L_x_6147:
[----:B-----5:R4:W-:Y:S02]  /*c080*/  STS.128 [R208+0x800], R16 ;  /* 0x00080010d0007388 */ /* 0x0209e40000000c00 */
.L_x_6146:
[----:B------:R-:W-:Y:S05]  /*c090*/  BSYNC B1 ;  /* 0x0000000000017941 */ /* 0x000fea0003800000 */
.L_x_6145:
        /* <DEDUP_REMOVED lines=46> */
.L_x_6152:
[----:B------:R-:W-:Y:S05]  /*c380*/  BSYNC B0 ;  /* 0x0000000000007941 */ /* 0x000fea0003800000 */
.L_x_6151:
[----:B-----5:R1:W-:Y:S02]  /*c390*/  STS.128 [R208+0x2800], R16 ;  /* 0x00280010d0007388 */ /* 0x0203e40000000c00 */
.L_x_6150:
[----:B------:R-:W-:Y:S05]  /*c3a0*/  BSYNC B1 ;  /* 0x0000000000017941 */ /* 0x000fea0003800000 */
.L_x_6149:
        /* <DEDUP_REMOVED lines=44> */
.L_x_6154:
[----:B------:R-:W-:Y:S05]  /*c670*/  BSYNC B0 ;  /* 0x0000000000007941 */ /* 0x000fea0003800000 */
.L_x_6153:
[----:B-----5:R2:W-:Y:S02]  /*c680*/  STS.128 [R208+0x4800], R32 ;  /* 0x00480020d0007388 */ /* 0x0205e40000000c00 */
.L_x_6144:
[----:B------:R-:W-:Y:S05]  /*c690*/  BSYNC B2 ;  /* 0x0000000000027941 */ /* 0x000fea0003800000 */
.L_x_6143:
        /* <DEDUP_REMOVED lines=61> */
.L_x_6160:
[----:B------:R-:W-:Y:S05]  /*ca70*/  BSYNC B0 ;  /* 0x0000000000007941 */ /* 0x000fea0003800000 */
.L_x_6159:
[----:B-----5:R4:W-:Y:S02]  /*ca80*/  STS.128 [R208+0x1000], R16 ;  /* 0x00100010d0007388 */ /* 0x0209e40000000c00 */
.L_x_6158:
[----:B------:R-:W-:Y:S05]  /*ca90*/  BSYNC B1 ;  /* 0x0000000000017941 */ /* 0x000fea0003800000 */
.L_x_6157:
        /* <DEDUP_REMOVED lines=46> */
.L_x_6164:
[----:B------:R-:W-:Y:S05]  /*cd80*/  BSYNC B0 ;  /* 0x0000000000007941 */ /* 0x000fea0003800000 */
.L_x_6163:
[----:B-----5:R4:W-:Y:S02]  /*cd90*/  STS.128 [R208+0x3000], R16 ;  /* 0x00300010d0007388 */ /* 0x0209e40000000c00 */
.L_x_6162:
[----:B------:R-:W-:Y:S05]  /*cda0*/  BSYNC B1 ;  /* 0x0000000000017941 */ /* 0x000fea0003800000 */
.L_x_6161:
        /* <DEDUP_REMOVED lines=46> */
.L_x_6166:
[----:B------:R-:W-:Y:S05]  /*d090*/  BSYNC B0 ;  /* 0x0000000000007941 */ /* 0x000fea0003800000 */
.L_x_6165:
[----:B-----5:R4:W-:Y:S02]  /*d0a0*/  STS.128 [R208+0x5000], R16 ;  /* 0x00500010d0007388 */ /* 0x0209e40000000c00 */
.L_x_6156:
[----:B------:R-:W-:Y:S05]  /*d0b0*/  BSYNC B2 ;  /* 0x0000000000027941 */ /* 0x000fea0003800000 */
.L_x_6155:
        /* <DEDUP_REMOVED lines=60> */
.L_x_6171:
[----:B------:R-:W-:Y:S05]  /*d480*/  BSYNC B0 ;  /* 0x0000000000007941 */ /* 0x000fea0003800000 */
.L_x_6170:
[----:B-----5:R4:W-:Y:S02]  /*d490*/  STS.128 [R208+0x1800], R16 ;  /* 0x00180010d0007388 */ /* 0x0209e40000000c00 */
.L_x_6169:
[----:B------:R-:W-:Y:S05]  /*d4a0*/  BSYNC B1 ;  /* 0x0000000000017941 */ /* 0x000fea0003800000 */
.L_x_6168:
        /* <DEDUP_REMOVED lines=47> */
.L_x_6175:
[----:B------:R-:W-:Y:S05]  /*d7a0*/  BSYNC B0 ;  /* 0x0000000000007941 */ /* 0x000fea0003800000 */
.L_x_6174:
[----:B-----5:R1:W-:Y:S02]  /*d7b0*/  STS.128 [R208+0x3800], R12 ;  /* 0x0038000cd0007388 */ /* 0x0203e40000000c00 */
.L_x_6173:
[----:B------:R-:W-:Y:S05]  /*d7c0*/  BSYNC B1 ;  /* 0x0000000000017941 */ /* 0x000fea0003800000 */
.L_x_6172:
        /* <DEDUP_REMOVED lines=45> */
.L_x_6177:
[----:B------:R-:W-:Y:S05]  /*daa0*/  BSYNC B0 ;  /* 0x0000000000007941 */ /* 0x000fea0003800000 */
.L_x_6176:
[----:B-----5:R1:W-:Y:S01]  /*dab0*/  STS.128 [R208+0x5800], R12 ;  /* 0x0058000cd0007388 */ /* 0x0203e20000000c00 */
[----:B------:R-:W-:Y:S05]  /*dac0*/  BRA `(.L_x_6167) ;  /* 0x00004e1000007947 */ /* 0x000fea0003800000 */
.L_x_6130:
        /* <DEDUP_REMOVED lines=90> */
.L_x_6183:
[----:B------:R-:W-:Y:S05]  /*e070*/  BSYNC B0 ;  /* 0x0000000000007941 */ /* 0x000fea0003800000 */
.L_x_6182:
[----:B-----5:R4:W-:Y:S02]  /*e080*/  STS.128 [R208], R28 ;  /* 0x0000001cd0007388 */ /* 0x0209e40000000c00 */
.L_x_6181:
[----:B------:R-:W-:Y:S05]  /*e090*/  BSYNC B1 ;  /* 0x0000000000017941 */ /* 0x000fea0003800000 */
.L_x_6180:
        /* <DEDUP_REMOVED lines=87> */
.L_x_6187:
[----:B------:R-:W-:Y:S05]  /*e610*/  BSYNC B0 ;  /* 0x0000000000007941 */ /* 0x000fea0003800000 */
.L_x_6186:
[----:B-----5:R1:W-:Y:S02]  /*e620*/  STS.128 [R208+0x2000], R28 ;  /* 0x0020001cd0007388 */ /* 0x0203e40000000c00 */
.L_x_6185:
[----:B------:R-:W-:Y:S05]  /*e630*/  BSYNC B1 ;  /* 0x0000000000017941 */ /* 0x000fea0003800000 */
.L_x_6184:
        /* <DEDUP_REMOVED lines=86> */
.L_x_6189:
[----:B------:R-:W-:Y:S05]  /*eba0*/  BSYNC B0 ;  /* 0x0000000000007941 */ /* 0x000fea0003800000 */
.L_x_6188:
[----:B-----5:R4:W-:Y:S02]  /*ebb0*/  STS.128 [R208+0x4000], R28 ;  /* 0x0040001cd0007388 */ /* 0x0209e40000000c00 */
.L_x_6179:
[----:B------:R-:W-:Y:S05]  /*ebc0*/  BSYNC B2 ;  /* 0x0000000000027941 */ /* 0x000fea0003800000 */
.L_x_6178:
        /* <DEDUP_REMOVED lines=95> */
.L_x_6195:
[----:B------:R-:W-:Y:S05]  /*f1c0*/  BSYNC B0 ;  /* 0x0000000000007941 */ /* 0x000fea0003800000 */
.L_x_6194:
[----:B-----5:R4:W-:Y:S02]  /*f1d0*/  STS.128 [R208+0x800], R28 ;  /* 0x0008001cd0007388 */ /* 0x0209e40000000c00 */
.L_x_6193:
[----:B------:R-:W-:Y:S05]  /*f1e0*/  BSYNC B1 ;  /* 0x0000000000017941 */ /* 0x000fea0003800000 */
.L_x_6192:
        /* <DEDUP_REMOVED lines=90> */
.L_x_6199:
[----:B------:R-:W-:Y:S05]  /*f790*/  BSYNC B0 ;  /* 0x0000000000007941 */ /* 0x000fea0003800000 */
.L_x_6198:
[----:B-----5:R1:W-:Y:S02]  /*f7a0*/  STS.128 [R208+0x2800], R28 ;  /* 0x0028001cd0007388 */ /* 0x0203e40000000c00 */
.L_x_6197:
[----:B------:R-:W-:Y:S05]  /*f7b0*/  BSYNC B1 ;  /* 0x0000000000017941 */ /* 0x000fea0003800000 */
.L_x_6196:
        /* <DEDUP_REMOVED lines=89> */
.L_x_6201:
[----:B------:R-:W-:Y:S05]  /*fd50*/  BSYNC B0 ;  /* 0x0000000000007941 */ /* 0x000fea0003800000 */
.L_x_6200:
[----:B-----5:R1:W-:Y:S02]  /*fd60*/  STS.128 [R208+0x4800], R24 ;  /* 0x00480018d0007388 */ /* 0x0203e40000000c00 */
.L_x_6191:
[----:B------:R-:W-:Y:S05]  /*fd70*/  BSYNC B2 ;  /* 0x0000000000027941 */ /* 0x000fea0003800000 */
.L_x_6190:
        /* <DEDUP_REMOVED lines=96> */
.L_x_6207:
[----:B------:R-:W-:Y:S05]  /*10380*/  BSYNC B0 ;  /* 0x0000000000007941 */ /* 0x000fea0003800000 */
.L_x_6206:
[----:B-----5:R4:W-:Y:S02]  /*10390*/  STS.128 [R208+0x1000], R32 ;  /* 0x00100020d0007388 */ /* 0x0209e40000000c00 */
.L_x_6205:
[----:B------:R-:W-:Y:S05]  /*103a0*/  BSYNC B1 ;  /* 0x0000000000017941 */ /* 0x000fea0003800000 */
.L_x_6204:
        /* <DEDUP_REMOVED lines=90> */
.L_x_6211:
[----:B------:R-:W-:Y:S05]  /*10950*/  BSYNC B0 ;  /* 0x0000000000007941 */ /* 0x000fea0003800000 */
.L_x_6210:
[----:B-----5:R4:W-:Y:S02]  /*10960*/  STS.128 [R208+0x3000], R32 ;  /* 0x00300020d0007388 */ /* 0x0209e40000000c00 */
.L_x_6209:
[----:B------:R-:W-:Y:S05]  /*10970*/  BSYNC B1 ;  /* 0x0000000000017941 */ /* 0x000fea0003800000 */
.L_x_6208:
        /* <DEDUP_REMOVED lines=89> */
.L_x_6213:
[----:B------:R-:W-:Y:S05]  /*10f10*/  BSYNC B0 ;  /* 0x0000000000007941 */ /* 0x000fea0003800000 */
.L_x_6212:
[----:B-----5:R1:W-:Y:S02]  /*10f20*/  STS.128 [R208+0x5000], R28 ;  /* 0x0050001cd0007388 */ /* 0x0203e40000000c00 */
.L_x_6203:
[----:B------:R-:W-:Y:S05]  /*10f30*/  BSYNC B2 ;  /* 0x0000000000027941 */ /* 0x000fea0003800000 */
.L_x_6202:
        /* <DEDUP_REMOVED lines=95> */
.L_x_6217:
[----:B------:R-:W-:Y:S05]  /*11530*/  BSYNC B0 ;  /* 0x0000000000007941 */ /* 0x000fea0003800000 */
.L_x_6216:
[----:B-----5:R1:W-:Y:S02]  /*11540*/  STS.128 [R208+0x1800], R16 ;  /* 0x00180010d0007388 */ /* 0x0203e40000000c00 */
.L_x_6215:
[----:B------:R-:W-:Y:S05]  /*11550*/  BSYNC B1 ;  /* 0x0000000000017941 */ /* 0x000fea0003800000 */
.L_x_6214:
        /* <DEDUP_REMOVED lines=91> */
.L_x_6221:
[----:B------:R-:W-:Y:S05]  /*11b10*/  BSYNC B0 ;  /* 0x0000000000007941 */ /* 0x000fea0003800000 */
.L_x_6220:
[----:B-----5:R1:W-:Y:S02]  /*11b20*/  STS.128 [R208+0x3800], R16 ;  /* 0x00380010d0007388 */ /* 0x0203e40000000c00 */
.L_x_6219:
[----:B------:R-:W-:Y:S05]  /*11b30*/  BSYNC B1 ;  /* 0x0000000000017941 */ /* 0x000fea0003800000 */
.L_x_6218:
        /* <DEDUP_REMOVED lines=94> */
.L_x_6223:
[----:B------:R-:W-:Y:S05]  /*12120*/  BSYNC B0 ;  /* 0x0000000000007941 */ /* 0x000fea0003800000 */
.L_x_6222:
[----:B-----5:R4:W-:Y:S01]  /*12130*/  STS.128 [R208+0x5800], R12 ;  /* 0x0058000cd0007388 */ /* 0x0209e20000000c00 */
[----:B------:R-:W-:Y:S05]  /*12140*/  BRA `(.L_x_6167) ;  /* 0x0000079000007947 */ /* 0x000fea0003800000 */
.L_x_6129:
        /* <DEDUP_REMOVED lines=27> */
.L_x_6225:
[----:B------:R-:W-:Y:S05]  /*12300*/  BSYNC B0 ;  /* 0x0000000000007941 */ /* 0x000fea0003800000 */
.L_x_6224:
        /* <DEDUP_REMOVED lines=29> */
.L_x_6227:
[----:B------:R-:W-:Y:S05]  /*124e0*/  BSYNC B0 ;  /* 0x0000000000007941 */ /* 0x000fea0003800000 */
.L_x_6226:
        /* <DEDUP_REMOVED lines=30> */
.L_x_6229:
[----:B------:R-:W-:Y:S05]  /*126d0*/  BSYNC B0 ;  /* 0x0000000000007941 */ /* 0x000fea0003800000 */
.L_x_6228:
        /* <DEDUP_REMOVED lines=32> */
.L_x_6167:
[----:B------:R-:W-:Y:S05]  /*128e0*/  BSYNC B3 ;  /* 0x0000000000037941 */ /* 0x000fea0003800000 */
.L_x_6128:
        /* <DEDUP_REMOVED lines=31> */
.L_x_6232:
[----:B------:R2:W-:Y:S02]  /*12ae0*/  STS.128 [R208+0xa000], RZ ;  /* 0x00a000ffd0007388 */ /* 0x0005e40000000c00 */
.L_x_6231:
[----:B------:R-:W-:Y:S05]  /*12af0*/  BSYNC B0 ;  /* 0x0000000000007941 */ /* 0x000fea0003800000 */
.L_x_6230:
        /* <DEDUP_REMOVED lines=31> */
.L_x_6235:
[----:B------:R1:W-:Y:S02]  /*12cf0*/  STS.128 [R208+0xa800], RZ ;  /* 0x00a800ffd0007388 */ /* 0x0003e40000000c00 */
.L_x_6234:
[----:B------:R-:W-:Y:S05]  /*12d00*/  BSYNC B0 ;  /* 0x0000000000007941 */ /* 0x000fea0003800000 */
.L_x_6233:
        /* <DEDUP_REMOVED lines=35> */
.L_x_6238:
[----:B------:R1:W-:Y:S02]  /*12f40*/  STS.128 [R208+0xb000], RZ ;  /* 0x00b000ffd0007388 */ /* 0x0003e40000000c00 */
.L_x_6237:
[----:B------:R-:W-:Y:S05]  /*12f50*/  BSYNC B0 ;  /* 0x0000000000007941 */ /* 0x000fea0003800000 */
.L_x_6236:
        /* <DEDUP_REMOVED lines=35> */
.L_x_6240:
[----:B------:R-:W-:Y:S05]  /*13190*/  BSYNC B0 ;  /* 0x0000000000007941 */ /* 0x000fea0003800000 */
.L_x_6239:
        /* <DEDUP_REMOVED lines=46> */
.L_x_6243:
[----:B------:R1:W-:Y:S02]  /*13480*/  STS.128 [R208+0x10000], RZ ;  /* 0x010000ffd0007388 */ /* 0x0003e40000000c00 */
.L_x_6242:
[----:B-1----:R-:W-:Y:S05]  /*13490*/  BSYNC B0 ;  /* 0x0000000000007941 */ /* 0x002fea0003800000 */
.L_x_6241:
        /* <DEDUP_REMOVED lines=32> */
.L_x_6246:
[----:B------:R1:W-:Y:S02]  /*136a0*/  STS.128 [R208+0x10800], RZ ;  /* 0x010800ffd0007388 */ /* 0x0003e40000000c00 */
.L_x_6245:
[----:B------:R-:W-:Y:S05]  /*136b0*/  BSYNC B0 ;  /* 0x0000000000007941 */ /* 0x000fea0003800000 */
.L_x_6244:
        /* <DEDUP_REMOVED lines=36> */
.L_x_6249:
[----:B------:R1:W-:Y:S02]  /*13900*/  STS.128 [R208+0x11000], RZ ;  /* 0x011000ffd0007388 */ /* 0x0003e40000000c00 */
.L_x_6248:
[----:B------:R-:W-:Y:S05]  /*13910*/  BSYNC B0 ;  /* 0x0000000000007941 */ /* 0x000fea0003800000 */
.L_x_6247:
        /* <DEDUP_REMOVED lines=41> */
.L_x_6252:
[----:B------:R1:W-:Y:S02]  /*13bb0*/  STS.128 [R208+0x11800], RZ ;  /* 0x011800ffd0007388 */ /* 0x0003e40000000c00 */
.L_x_6251:
[----:B------:R-:W-:Y:S05]  /*13bc0*/  BSYNC B0 ;  /* 0x0000000000007941 */ /* 0x000fea0003800000 */
.L_x_6250:
        /* <DEDUP_REMOVED lines=16> */
[----:B------:R-:W-:Y:S01]  /*13cd0*/  LEA R63, R63, R65, 0x4 ;  /* 0x000000413f3f7211 */ /* 0x000fe200078e20ff */
[----:B------:R-:W-:Y:S01]  /*13ce0*/  IMAD.SHL.U32 R201, R201, 0x2, RZ ;  /* 0x00000002c9c97824 */ /* 0x000fe200078e00ff */
[----:B------:R-:W-:Y:S01]  /*13cf0*/  ISETP.GT.AND P5, PT, R212, R203, PT ;  /* 0x000000cbd400720c */ /* 0x000fe20003fa4270 */
[----:B------:R-:W-:Y:S02]  /*13d00*/  LDSM.16.M88.4 R4, [R198] ;  /* 0x00000000c604783b */ /* 0x000fe40000000200 */
[----:B------:R-:W-:Y:S01]  /*13d10*/  IMAD.IADD R44, R44, 0x1, R63 ;  /* 0x000000012c2c7824 */ /* 0x000fe200078e023f */
[C---:B------:R-:W-:Y:S01]  /*13d20*/  IADD3 R0, R201.reuse, 0x6000, RZ ;  /* 0x00006000c9007810 */ /* 0x040fe20007ffe0ff */
[----:B------:R-:W1:Y:S01]  /*13d30*/  LDSM.16.M88.4 R12, [R201+0x6000] ;  /* 0x00600000c90c783b */ /* 0x000e620000000200 */
[----:B------:R-:W-:-:S02]  /*13d40*/  IADD3 R199, R201, 0x6020, RZ ;  /* 0x00006020c9c77810 */ /* 0x000fc40007ffe0ff */
[----:B------:R-:W-:Y:S01]  /*13d50*/  @P1 IADD3 R199, R0, -0x20, RZ ;  /* 0xffffffe000c71810 */ /* 0x000fe20007ffe0ff */
[----:B------:R-:W4:Y:S01]  /*13d60*/  LDSM.16.M88.4 R40, [R201+0x6800] ;  /* 0x00680000c928783b */ /* 0x000f220000000200 */
[----:B------:R-:W-:Y:S01]  /*13d70*/  IMAD.MOV.U32 R0, RZ, RZ, 0x40 ;  /* 0x00000040ff007424 */ /* 0x000fe200078e00ff */
[----:B------:R-:W-:Y:S02]  /*13d80*/  IADD3 R214, R44, 0x8, RZ ;  /* 0x000000082cd67810 */ /* 0x000fe40007ffe0ff */
[----:B------:R-:W5:Y:S01]  /*13d90*/  LDSM.16.M88.4 R72, [R201+0x7000] ;  /* 0x00700000c948783b */ /* 0x000f620000000200 */
[C---:B------:R-:W-:Y:S02]  /*13da0*/  IADD3 R191, R199.reuse, 0x800, RZ ;  /* 0x00000800c7bf7810 */ /* 0x040fe40007ffe0ff */
[----:B------:R-:W-:Y:S01]  /*13db0*/  SEL R0, R0, 0xffffffc0, !P2 ;  /* 0xffffffc000007807 */ /* 0x000fe20005000000 */
[----:B---3--:R-:W3:Y:S01]  /*13dc0*/  LDSM.16.M88.4 R52, [R199] ;  /* 0x00000000c734783b */ /* 0x008ee20000000200 */
[----:B------:R-:W-:-:S02]  /*13dd0*/  IADD3 R190, R199, 0x1000, RZ ;  /* 0x00001000c7be7810 */ /* 0x000fc40007ffe0ff */
[----:B------:R-:W-:Y:S01]  /*13de0*/  IADD3 R189, R199, 0x1800, RZ ;  /* 0x00001800c7bd7810 */ /* 0x000fe20007ffe0ff */
[----:B------:R-:W2:Y:S01]  /*13df0*/  LDSM.16.M88.4 R80, [R201+0x7800] ;  /* 0x00780000c950783b */ /* 0x000ea20000000200 */
        /* <DEDUP_REMOVED lines=14> */
[----:B------:R-:W2:Y:S01]  /*13ee0*/  LDSM.16.M88.4 R24, [R195+0x6800] ;  /* 0x00680000c318783b */ /* 0x000ea20000000200 */
[C---:B-1----:R-:W-:Y:S03]  /*13ef0*/  HMMA.16816.F32 R16, R56.reuse, R12, RZ ;  /* 0x0000000c3810723c */ /* 0x042fe600000018ff */
[----:B------:R-:W-:Y:S04]  /*13f00*/  LDSM.16.M88.4 R84, [R199+0x2000] ;  /* 0x00200000c754783b */ /* 0x000fe80000000200 */
[----:B------:R-:W-:Y:S01]  /*13f10*/  LDSM.16.M88.4 R88, [R197+0x2000] ;  /* 0x00200000c558783b */ /* 0x000fe20000000200 */
[C---:B------:R-:W-:Y:S03]  /*13f20*/  HMMA.16816.F32 R12, R56.reuse, R14, RZ ;  /* 0x0000000e380c723c */ /* 0x040fe600000018ff */
[----:B------:R-:W-:Y:S04]  /*13f30*/  LDSM.16.M88.4 R96, [R188+0x2800] ;  /* 0x00280000bc60783b */ /* 0x000fe80000000200 */
[----:B------:R-:W-:Y:S01]  /*13f40*/  LDSM.16.M88.4 R92, [R201+0xa800] ;  /* 0x00a80000c95c783b */ /* 0x000fe20000000200 */
        /* <DEDUP_REMOVED lines=58> */
[----:B-1----:R-:W-:Y:S08]  /*142f0*/  HMMA.16816.F32 R16, R4, R8, R16 ;  /* 0x000000080410723c */ /* 0x002ff00000001810 */
[C---:B--2---:R-:W-:Y:S08]  /*14300*/  HMMA.16816.F32 R28, R36.reuse, R24, R28 ;  /* 0x00000018241c723c */ /* 0x044ff0000000181c */
[----:B------:R-:W-:Y:S01]  /*14310*/  HMMA.16816.F32 R40, R36, R26, R40 ;  /* 0x0000001a2428723c */ /* 0x000fe20000001828 */
[----:B------:R-:W1:Y:S07]  /*14320*/  LDSM.16.M88.4 R24, [R195+0x8800] ;  /* 0x00880000c318783b */ /* 0x000e6e0000000200 */
[----:B------:R-:W-:Y:S01]  /*14330*/  HMMA.16816.F32 R12, R4, R10, R12 ;  /* 0x0000000a040c723c */ /* 0x000fe2000000180c */
[----:B------:R-:W-:Y:S07]  /*14340*/  LDSM.16.M88.4 R8, [R195+0x9800] ;  /* 0x00980000c308783b */ /* 0x000fee0000000200 */
[C---:B------:R-:W-:Y:S08]  /*14350*/  HMMA.16816.F32 R68, R32.reuse, R52, R68 ;  /* 0x000000342044723c */ /* 0x040ff00000001844 */
[----:B------:R-:W-:Y:S01]  /*14360*/  HMMA.16816.F32 R56, R32, R54, R56 ;  /* 0x000000362038723c */ /* 0x000fe20000001838 */
[----:B------:R-:W-:Y:S04]  /*14370*/  LDSM.16.M88.4 R52, [R202+0x4000] ;  /* 0x00400000ca34783b */ /* 0x000fe80000000200 */
[----:B------:R-:W2:Y:S03]  /*14380*/  LDSM.16.M88.4 R32, [R201+0xa000] ;  /* 0x00a00000c920783b */ /* 0x000ea60000000200 */
        /* <DEDUP_REMOVED lines=10> */
[----:B-1----:R-:W-:Y:S08]  /*14430*/  HMMA.16816.F32 R28, R4, R24, R28 ;  /* 0x00000018041c723c */ /* 0x002ff0000000181c */
[C---:B--2---:R-:W-:Y:S08]  /*14440*/  HMMA.16816.F32 R16, R52.reuse, R32, R16 ;  /* 0x000000203410723c */ /* 0x044ff00000001810 */
[----:B------:R-:W-:Y:S01]  /*14450*/  HMMA.16816.F32 R12, R52, R34, R12 ;  /* 0x00000022340c723c */ /* 0x000fe2000000180c */
[----:B------:R-:W-:Y:S07]  /*14460*/  LDSM.16.M88.4 R32, [R199+0x4800] ;  /* 0x00480000c720783b */ /* 0x000fee0000000200 */
[C---:B------:R-:W-:Y:S01]  /*14470*/  HMMA.16816.F32 R40, R4.reuse, R26, R40 ;  /* 0x0000001a0428723c */ /* 0x040fe20000001828 */
[----:B------:R-:W-:Y:S07]  /*14480*/  LDSM.16.M88.4 R24, [R198+0x4000] ;  /* 0x00400000c618783b */ /* 0x000fee0000000200 */
[C---:B----4-:R-:W-:Y:S08]  /*14490*/  HMMA.16816.F32 R76, R4.reuse, R20, R76 ;  /* 0x00000014044c723c */ /* 0x050ff0000000184c */
[----:B------:R-:W-:Y:S01]  /*144a0*/  HMMA.16816.F32 R72, R4, R22, R72 ;  /* 0x000000160448723c */ /* 0x000fe20000001848 */
[----:B------:R-:W1:Y:S07]  /*144b0*/  LDSM.16.M88.4 R20, [R195+0xa000] ;  /* 0x00a00000c314783b */ /* 0x000e6e0000000200 */
[----:B------:R-:W-:Y:S08]  /*144c0*/  HMMA.16816.F32 R28, R88, R96, R28 ;  /* 0x00000060581c723c */ /* 0x000ff0000000181c */
[C---:B---3--:R-:W-:Y:S08]  /*144d0*/  HMMA.16816.F32 R16, R36.reuse, R48, R16 ;  /* 0x000000302410723c */ /* 0x048ff00000001810 */
[----:B------:R-:W-:Y:S01]  /*144e0*/  HMMA.16816.F32 R12, R36, R50, R12 ;  /* 0x00000032240c723c */ /* 0x000fe2000000180c */
[----:B------:R-:W2:Y:S07]  /*144f0*/  LDSM.16.M88.4 R48, [R201+0xb000] ;  /* 0x00b00000c930783b */ /* 0x000eae0000000200 */
[C---:B------:R-:W-:Y:S08]  /*14500*/  HMMA.16816.F32 R68, R4.reuse, R8, R68 ;  /* 0x000000080444723c */ /* 0x040ff00000001844 */
[----:B------:R-:W-:Y:S01]  /*14510*/  HMMA.16816.F32 R56, R4, R10, R56 ;  /* 0x0000000a0438723c */ /* 0x000fe20000001838 */
[----:B------:R-:W-:Y:S04]  /*14520*/  LDSM.16.M88.4 R8, [R197+0x4000] ;  /* 0x00400000c508783b */ /* 0x000fe80000000200 */
[----:B------:R-:W3:Y:S03]  /*14530*/  LDSM.16.M88.4 R4, [R188+0x4000] ;  /* 0x00400000bc04783b */ /* 0x000ee60000000200 */
[----:B------:R-:W-:Y:S08]  /*14540*/  HMMA.16816.F32 R40, R88, R98, R40 ;  /* 0x000000625828723c */ /* 0x000ff00000001828 */
[----:B------:R-:W-:Y:S08]  /*14550*/  HMMA.16816.F32 R28, R52, R92, R28 ;  /* 0x0000005c341c723c */ /* 0x000ff0000000181c */
[----:B------:R-:W-:Y:S01]  /*14560*/  HMMA.16816.F32 R96, R88, R84, R76 ;  /* 0x000000545860723c */ /* 0x000fe2000000184c */
[----:B------:R-:W4:Y:S07]  /*14570*/  LDSM.16.M88.4 R76, [R195+0xa800] ;  /* 0x00a80000c34c783b */ /* 0x000f2e0000000200 */
[C---:B-1----:R-:W-:Y:S08]  /*14580*/  HMMA.16816.F32 R16, R24.reuse, R20, R16 ;  /* 0x000000141810723c */ /* 0x042ff00000001810 */
[----:B------:R-:W-:Y:S01]  /*14590*/  HMMA.16816.F32 R12, R24, R22, R12 ;  /* 0x00000016180c723c */ /* 0x000fe2000000180c */
[----:B------:R-:W1:Y:S07]  /*145a0*/  LDSM.16.M88.4 R20, [R199+0x5000] ;  /* 0x00500000c714783b */ /* 0x000e6e0000000200 */
[----:B------:R-:W-:Y:S01]  /*145b0*/  HMMA.16816.F32 R72, R88, R86, R72 ;  /* 0x000000565848723c */ /* 0x000fe20000001848 */
[----:B------:R-:W5:Y:S07]  /*145c0*/  LDSM.16.M88.4 R84, [R201+0xb800] ;  /* 0x00b80000c954783b */ /* 0x000f6e0000000200 */
[----:B------:R-:W-:Y:S08]  /*145d0*/  HMMA.16816.F32 R28, R36, R32, R28 ;  /* 0x00000020241c723c */ /* 0x000ff0000000181c */
[----:B--2---:R-:W-:Y:S08]  /*145e0*/  HMMA.16816.F32 R96, R52, R48, R96 ;  /* 0x000000303460723c */ /* 0x004ff00000001860 */
[----:B---3--:R-:W-:Y:S08]  /*145f0*/  HMMA.16816.F32 R16, R8, R4, R16 ;  /* 0x000000040810723c */ /* 0x008ff00000001810 */
[C---:B------:R-:W-:Y:S08]  /*14600*/  HMMA.16816.F32 R68, R88.reuse, R80, R68 ;  /* 0x000000505844723c */ /* 0x040ff00000001844 */
[----:B------:R-:W-:Y:S01]  /*14610*/  HMMA.16816.F32 R80, R88, R82, R56 ;  /* 0x000000525850723c */ /* 0x000fe20000001838 */
[----:B------:R-:W2:Y:S07]  /*14620*/  LDSM.16.M88.4 R56, [R188+0x4800] ;  /* 0x00480000bc38783b */ /* 0x000eae0000000200 */
[----:B------:R-:W-:Y:S01]  /*14630*/  HMMA.16816.F32 R12, R8, R6, R12 ;  /* 0x00000006080c723c */ /* 0x000fe2000000180c */
[----:B------:R-:W-:Y:S01]  /*14640*/  FMUL.FTZ R0, R16, c[0x0][0x2ec] ;  /* 0x0000bb0010007a20 */ /* 0x000fe20000410000 */
[----:B------:R-:W-:Y:S01]  /*14650*/  LDSM.16.M88.4 R4, [R195+0xb000] ;  /* 0x00b00000c304783b */ /* 0x000fe20000000200 */
[----:B------:R-:W-:-:S04]  /*14660*/  FMUL.FTZ R48, R17, c[0x0][0x2ec] ;  /* 0x0000bb0011307a20 */ /* 0x000fc80000410000 */
[----:B------:R-:W3:Y:S01]  /*14670*/  MUFU.TANH R0, R0 ;  /* 0x0000000000007308 */ /* 0x000ee20000002400 */
[----:B----4-:R-:W-:Y:S07]  /*14680*/  HMMA.16816.F32 R28, R24, R76, R28 ;  /* 0x0000004c181c723c */ /* 0x010fee000000181c */
[----:B------:R-:W4:Y:S01]  /*14690*/  MUFU.TANH R48, R48 ;  /* 0x0000003000307308 */ /* 0x000f220000002400 */
[----:B------:R-:W-:Y:S07]  /*146a0*/  HMMA.16816.F32 R72, R52, R50, R72 ;  /* 0x000000323448723c */ /* 0x000fee0000001848 */
[----:B------:R-:W-:Y:S01]  /*146b0*/  FMUL.FTZ R50, R19, c[0x0][0x2ec] ;  /* 0x0000bb0013327a20 */ /* 0x000fe20000410000 */
[----:B-1----:R-:W-:Y:S01]  /*146c0*/  HMMA.16816.F32 R96, R36, R20, R96 ;  /* 0x000000142460723c */ /* 0x002fe20000001860 */
[----:B------:R-:W-:-:S02]  /*146d0*/  FMUL.FTZ R12, R12, c[0x0][0x2ec] ;  /* 0x0000bb000c0c7a20 */ /* 0x000fc40000410000 */
[----:B------:R-:W-:Y:S02]  /*146e0*/  FMUL.FTZ R62, R13, c[0x0][0x2ec] ;  /* 0x0000bb000d3e7a20 */ /* 0x000fe40000410000 */
[----:B------:R-:W-:Y:S01]  /*146f0*/  FMUL.FTZ R64, R15, c[0x0][0x2ec] ;  /* 0x0000bb000f407a20 */ /* 0x000fe20000410000 */
[----:B------:R-:W1:Y:S01]  /*14700*/  MUFU.TANH R50, R50 ;  /* 0x0000003200327308 */ /* 0x000e620000002400 */
[----:B------:R-:W-:Y:S01]  /*14710*/  FMUL.FTZ R20, R18, c[0x0][0x2ec] ;  /* 0x0000bb0012147a20 */ /* 0x000fe20000410000 */
[C---:B------:R-:W-:Y:S01]  /*14720*/  HMMA.16816.F32 R40, R52.reuse, R94, R40 ;  /* 0x0000005e3428723c */ /* 0x040fe20000001828 */
[----:B------:R-:W1:Y:S05]  /*14730*/  LDSM.16.M88.4 R16, [R199+0x5800] ;  /* 0x00580000c710783b */ /* 0x000e6a0000000200 */
[----:B------:R-:W1:Y:S02]  /*14740*/  MUFU.TANH R20, R20 ;  /* 0x0000001400147308 */ /* 0x000e640000002400 */
[C---:B-----5:R-:W-:Y:S06]  /*14750*/  HMMA.16816.F32 R68, R52.reuse, R84, R68 ;  /* 0x000000543444723c */ /* 0x060fec0000001844 */
[----:B------:R-:W1:Y:S02]  /*14760*/  MUFU.TANH R62, R62 ;  /* 0x0000003e003e7308 */ /* 0x000e640000002400 */
[----:B------:R-:W-:Y:S06]  /*14770*/  HMMA.16816.F32 R80, R52, R86, R80 ;  /* 0x000000563450723c */ /* 0x000fec0000001850 */
[----:B------:R-:W1:Y:S02]  /*14780*/  MUFU.TANH R64, R64 ;  /* 0x0000004000407308 */ /* 0x000e640000002400 */
[----:B--2---:R-:W-:Y:S06]  /*14790*/  HMMA.16816.F32 R28, R8, R56, R28 ;  /* 0x00000038081c723c */ /* 0x004fec000000181c */
[----:B------:R2:W1:Y:S02]  /*147a0*/  MUFU.TANH R56, R12 ;  /* 0x0000000c00387308 */ /* 0x0004640000002400 */
[C---:B------:R-:W-:Y:S07]  /*147b0*/  HMMA.16816.F32 R72, R36.reuse, R22, R72 ;  /* 0x000000162448723c */ /* 0x040fee0000001848 */
[----:B------:R-:W-:Y:S01]  /*147c0*/  FMUL.FTZ R22, R14, c[0x0][0x2ec] ;  /* 0x0000bb000e167a20 */ /* 0x000fe20000410000 */
[C---:B------:R-:W-:Y:S01]  /*147d0*/  HMMA.16816.F32 R40, R36.reuse, R34, R40 ;  /* 0x000000222428723c */ /* 0x040fe20000001828 */
[----:B------:R-:W-:Y:S04]  /*147e0*/  LDSM.16.M88.4 R32, [R188+0x5000] ;  /* 0x00500000bc20783b */ /* 0x000fe80000000200 */
[----:B------:R-:W3:Y:S01]  /*147f0*/  MUFU.TANH R22, R22 ;  /* 0x0000001600167308 */ /* 0x000ee20000002400 */
[----:B--2---:R-:W2:Y:S02]  /*14800*/  LDSM.16.M88.4 R12, [R195+0xb800] ;  /* 0x00b80000c30c783b */ /* 0x004ea40000000200 */
[----:B-1----:R-:W-:Y:S01]  /*14810*/  HMMA.16816.F32 R68, R36, R16, R68 ;  /* 0x000000102444723c */ /* 0x002fe20000001844 */
[----:B------:R-:W-:-:S02]  /*14820*/  FMUL.FTZ R28, R28, c[0x0][0x2ec] ;  /* 0x0000bb001c1c7a20 */ /* 0x000fc40000410000 */
[----:B------:R-:W-:-:S04]  /*14830*/  FMUL.FTZ R29, R29, c[0x0][0x2ec] ;  /* 0x0000bb001d1d7a20 */ /* 0x000fc80000410000 */
[----:B------:R-:W-:Y:S01]  /*14840*/  FMUL.FTZ R16, R30, c[0x0][0x2ec] ;  /* 0x0000bb001e107a20 */ /* 0x000fe20000410000 */
[----:B------:R-:W-:Y:S01]  /*14850*/  HMMA.16816.F32 R80, R36, R18, R80 ;  /* 0x000000122450723c */ /* 0x000fe20000001850 */
[----:B------:R-:W-:Y:S01]  /*14860*/  FMUL.FTZ R30, R31, c[0x0][0x2ec] ;  /* 0x0000bb001f1e7a20 */ /* 0x000fe20000410000 */
[----:B------:R-:W1:Y:S06]  /*14870*/  MUFU.TANH R28, R28 ;  /* 0x0000001c001c7308 */ /* 0x000e6c0000002400 */
[C---:B------:R-:W-:Y:S02]  /*14880*/  HMMA.16816.F32 R96, R24.reuse, R4, R96 ;  /* 0x000000041860723c */ /* 0x040fe40000001860 */
[----:B------:R1:W1:Y:S06]  /*14890*/  MUFU.TANH R52, R29 ;  /* 0x0000001d00347308 */ /* 0x00026c0000002400 */
[----:B------:R-:W-:Y:S01]  /*148a0*/  HMMA.16816.F32 R72, R24, R6, R72 ;  /* 0x000000061848723c */ /* 0x000fe20000001848 */
[----:B------:R-:W5:Y:S01]  /*148b0*/  LDSM.16.M88.4 R4, [R188+0x5800] ;  /* 0x00580000bc04783b */ /* 0x000f620000000200 */
[----:B------:R-:W1:Y:S01]  /*148c0*/  MUFU.TANH R16, R16 ;  /* 0x0000001000107308 */ /* 0x000e620000002400 */
[----:B------:R-:W-:-:S05]  /*148d0*/  DEPBAR.LE SB0, 0x0 ;  /* 0x000080000000791a */ /* 0x000fca0000000000 */
[C---:B------:R-:W-:Y:S02]  /*148e0*/  HMMA.16816.F32 R40, R24.reuse, R78, R40 ;  /* 0x0000004e1828723c */ /* 0x040fe40000001828 */
[----:B------:R-:W1:Y:S06]  /*148f0*/  MUFU.TANH R30, R30 ;  /* 0x0000001e001e7308 */ /* 0x000e6c0000002400 */
[C---:B--2---:R-:W-:Y:S08]  /*14900*/  HMMA.16816.F32 R68, R24.reuse, R12, R68 ;  /* 0x0000000c1844723c */ /* 0x044ff00000001844 */
[----:B------:R-:W-:Y:S08]  /*14910*/  HMMA.16816.F32 R80, R24, R14, R80 ;  /* 0x0000000e1850723c */ /* 0x000ff00000001850 */
[C---:B------:R-:W-:Y:S08]  /*14920*/  HMMA.16816.F32 R40, R8.reuse, R58, R40 ;  /* 0x0000003a0828723c */ /* 0x040ff00000001828 */
[C---:B------:R-:W-:Y:S08]  /*14930*/  HMMA.16816.F32 R96, R8.reuse, R32, R96 ;  /* 0x000000200860723c */ /* 0x040ff00000001860 */
[C---:B-----5:R-:W-:Y:S07]  /*14940*/  HMMA.16816.F32 R68, R8.reuse, R4, R68 ;  /* 0x000000040844723c */ /* 0x060fee0000001844 */
[----:B------:R-:W-:Y:S01]  /*14950*/  IADD3 R5, R67, -R204, RZ ;  /* 0x800000cc43057210 */ /* 0x000fe20007ffe0ff */
[----:B------:R-:W-:Y:S01]  /*14960*/  HMMA.16816.F32 R72, R8, R34, R72 ;  /* 0x000000220848723c */ /* 0x000fe20000001848 */
[----:B------:R-:W-:-:S02]  /*14970*/  FMUL.FTZ R18, R42, c[0x0][0x2ec] ;  /* 0x0000bb002a127a20 */ /* 0x000fc40000410000 */
[----:B------:R-:W-:Y:S02]  /*14980*/  FMUL.FTZ R32, R40, c[0x0][0x2ec] ;  /* 0x0000bb0028207a20 */ /* 0x000fe40000410000 */
[----:B------:R-:W-:Y:S02]  /*14990*/  IMAD.IADD R216, R44, 0x1, R5 ;  /* 0x000000012cd87824 */ /* 0x000fe400078e0205 */
[----:B------:R-:W-:Y:S01]  /*149a0*/  FMUL.FTZ R40, R41, c[0x0][0x2ec] ;  /* 0x0000bb0029287a20 */ /* 0x000fe20000410000 */
[----:B------:R-:W-:Y:S01]  /*149b0*/  HMMA.16816.F32 R80, R8, R6, R80 ;  /* 0x000000060850723c */ /* 0x000fe20000001850 */
[----:B------:R-:W-:Y:S01]  /*149c0*/  FMUL.FTZ R12, R43, c[0x0][0x2ec] ;  /* 0x0000bb002b0c7a20 */ /* 0x000fe20000410000 */
[----:B------:R-:W2:Y:S01]  /*149d0*/  MUFU.TANH R32, R32 ;  /* 0x0000002000207308 */ /* 0x000ea20000002400 */
[----:B------:R-:W-:Y:S02]  /*149e0*/  FMUL.FTZ R36, R96, c[0x0][0x2ec] ;  /* 0x0000bb0060247a20 */ /* 0x000fe40000410000 */
[----:B------:R-:W-:-:S02]  /*149f0*/  FMUL.FTZ R38, R97, c[0x0][0x2ec] ;  /* 0x0000bb0061267a20 */ /* 0x000fc40000410000 */
[----:B------:R-:W-:Y:S01]  /*14a00*/  IADD3 R7, R67, 0x1, -R204 ;  /* 0x0000000143077810 */ /* 0x000fe20007ffe8cc */
[----:B------:R-:W-:Y:S02]  /*14a10*/  FMUL.FTZ R58, R68, c[0x0][0x2ec] ;  /* 0x0000bb00443a7a20 */ /* 0x000fe40000410000 */
[----:B------:R-:W-:Y:S01]  /*14a20*/  FMUL.FTZ R6, R70, c[0x0][0x2ec] ;  /* 0x0000bb0046067a20 */ /* 0x000fe20000410000 */
[----:B------:R-:W-:Y:S01]  /*14a30*/  IADD3 R7, R7, c[0x0][0x2e8], RZ ;  /* 0x0000ba0007077a10 */ /* 0x000fe20007ffe0ff */
[----:B------:R-:W-:Y:S01]  /*14a40*/  FMUL.FTZ R34, R98, c[0x0][0x2ec] ;  /* 0x0000bb0062227a20 */ /* 0x000fe20000410000 */
[----:B------:R-:W1:Y:S01]  /*14a50*/  MUFU.TANH R40, R40 ;  /* 0x0000002800287308 */ /* 0x000e620000002400 */
[----:B------:R-:W-:Y:S01]  /*14a60*/  FMUL.FTZ R14, R99, c[0x0][0x2ec] ;  /* 0x0000bb00630e7a20 */ /* 0x000fe20000410000 */
[----:B------:R-:W-:Y:S01]  /*14a70*/  IADD3 R42, R44, R7, RZ ;  /* 0x000000072c2a7210 */ /* 0x000fe20007ffe0ff */
[----:B------:R-:W-:Y:S01]  /*14a80*/  FMUL.FTZ R26, R72, c[0x0][0x2ec] ;  /* 0x0000bb00481a7a20 */ /* 0x000fe20000410000 */
[-C--:B------:R-:W-:Y:S01]  /*14a90*/  IADD3 R10, R7, R214.reuse, RZ ;  /* 0x000000d6070a7210 */ /* 0x080fe20007ffe0ff */
[----:B------:R-:W-:Y:S01]  /*14aa0*/  FMUL.FTZ R54, R73, c[0x0][0x2ec] ;  /* 0x0000bb0049367a20 */ /* 0x000fe20000410000 */
[-C--:B------:R-:W-:Y:S01]  /*14ab0*/  IMNMX R215, R42, R67.reuse, PT ;  /* 0x000000432ad77217 */ /* 0x080fe20003800200 */
[----:B------:R-:W-:Y:S01]  /*14ac0*/  FMUL.FTZ R4, R74, c[0x0][0x2ec] ;  /* 0x0000bb004a047a20 */ /* 0x000fe20000410000 */
[----:B------:R-:W1:Y:S01]  /*14ad0*/  MUFU.TANH R18, R18 ;  /* 0x0000001200127308 */ /* 0x000e620000002400 */
[----:B------:R-:W-:Y:S01]  /*14ae0*/  FMUL.FTZ R24, R75, c[0x0][0x2ec] ;  /* 0x0000bb004b187a20 */ /* 0x000fe20000410000 */
[----:B------:R-:W-:Y:S01]  /*14af0*/  IADD3 R214, R5, R214, RZ ;  /* 0x000000d605d67210 */ /* 0x000fe20007ffe0ff */
[----:B------:R-:W-:Y:S01]  /*14b00*/  FMUL.FTZ R66, R69, c[0x0][0x2ec] ;  /* 0x0000bb0045427a20 */ /* 0x000fe20000410000 */
[----:B------:R-:W-:Y:S01]  /*14b10*/  IMNMX R217, R10, R67, PT ;  /* 0x000000430ad97217 */ /* 0x000fe20003800200 */
[----:B------:R-:W-:Y:S01]  /*14b20*/  FMUL.FTZ R8, R71, c[0x0][0x2ec] ;  /* 0x0000bb0047087a20 */ /* 0x000fe20000410000 */
[----:B------:R-:W-:Y:S01]  /*14b30*/  IADD3 R72, R216, -c[0x0][0x2e4], RZ ;  /* 0x8000b900d8487a10 */ /* 0x000fe20007ffe0ff */
[----:B------:R-:W-:Y:S01]  /*14b40*/  FMUL.FTZ R70, R80, c[0x0][0x2ec] ;  /* 0x0000bb0050467a20 */ /* 0x000fe20000410000 */
[----:B------:R-:W1:Y:S01]  /*14b50*/  MUFU.TANH R12, R12 ;  /* 0x0000000c000c7308 */ /* 0x000e620000002400 */
[----:B------:R-:W-:Y:S01]  /*14b60*/  FMUL.FTZ R68, R81, c[0x0][0x2ec] ;  /* 0x0000bb0051447a20 */ /* 0x000fe20000410000 */
[----:B------:R-:W-:Y:S01]  /*14b70*/  IADD3 R10, R214, -c[0x0][0x2e4], RZ ;  /* 0x8000b900d60a7a10 */ /* 0x000fe20007ffe0ff */
[----:B------:R-:W-:Y:S01]  /*14b80*/  FMUL.FTZ R44, R82, c[0x0][0x2ec] ;  /* 0x0000bb00522c7a20 */ /* 0x000fe20000410000 */
[----:B------:R-:W-:Y:S01]  /*14b90*/  IMNMX R72, RZ, R72, !PT ;  /* 0x00000048ff487217 */ /* 0x000fe20007800200 */
[----:B------:R-:W-:Y:S01]  /*14ba0*/  FMUL.FTZ R42, R83, c[0x0][0x2ec] ;  /* 0x0000bb00532a7a20 */ /* 0x000fe20000410000 */
[----:B------:R-:W-:-:S02]  /*14bb0*/  IMNMX R10, RZ, R10, !PT ;  /* 0x0000000aff0a7217 */ /* 0x000fc40007800200 */
        /* <DEDUP_REMOVED lines=50> */
[----:B------:R-:W-:-:S03]  /*14ee0*/  ISETP.NE.AND P1, PT, RZ, c[0x0][0x2d0], PT ;  /* 0x0000b400ff007a0c */ /* 0x000fc60003f25270 */
[----:B------:R-:W-:Y:S02]  /*14ef0*/  @P4 IADD3 R11, R11, 0x1, RZ ;  /* 0x000000010b0b4810 */ /* 0x000fe40007ffe0ff */
[----:B------:R-:W-:-:S04]  /*14f00*/  @P6 IADD3 R15, R15, 0x1, RZ ;  /* 0x000000010f0f6810 */ /* 0x000fc80007ffe0ff */
        /* <DEDUP_REMOVED lines=23> */
.L_x_6254:
[----:B------:R-:W-:-:S05]  /*15080*/  IMAD.MOV.U32 R80, RZ, RZ, c[0x0][0x198] ;  /* 0x00006600ff507624 */ /* 0x000fca00078e00ff */
[----:B------:R-:W-:-:S04]  /*15090*/  LEA R80, -R80, RZ, 0x6 ;  /* 0x000000ff50507211 */ /* 0x000fc800078e31ff */
[----:B------:R-:W-:Y:S02]  /*150a0*/  SHF.R.S32.HI R5, RZ, 0x1f, R80 ;  /* 0x0000001fff057819 */ /* 0x000fe40000011450 */
.L_x_6255:
        /* <DEDUP_REMOVED lines=23> */
[C---:B------:R-:W-:Y:S01]  /*15220*/  @P2 IADD3 R74, P0, R7.reuse, R160, RZ ;  /* 0x000000a0074a2210 */ /* 0x040fe20007f1e0ff */
[----:B------:R-:W-:Y:S01]  /*15230*/  IMAD.X R5, R60, 0x1, R5, P4 ;  /* 0x000000013c057824 */ /* 0x000fe200020e0605 */
[----:B------:R-:W-:Y:S01]  /*15240*/  @P6 LEA R82, P4, R7, R210, 0x1 ;  /* 0x000000d207526211 */ /* 0x000fe200078808ff */
        /* <DEDUP_REMOVED lines=8> */
[-C--:B------:R-:W-:Y:S01]  /*152d0*/  @P1 IADD3 R3, P0, R7, R160.reuse, RZ ;  /* 0x000000a007031210 */ /* 0x080fe20007f1e0ff */
        /* <DEDUP_REMOVED lines=77> */
.L_x_6253:
[----:B--234-:R-:W-:Y:S02]  /*157b0*/  IMAD.IADD R31, R2, 0x1, R223 ;  /* 0x00000001021f7824 */ /* 0x01cfe400078e02df */
        /* <DEDUP_REMOVED lines=14> */
[----:B------:R-:W-:Y:S01]  /*158a0*/  IABS R37, R37 ;  /* 0x0000002500257213 */ /* 0x000fe20000000000 */
[----:B------:R-:W2:Y:S01]  /*158b0*/  I2F R43, R43 ;  /* 0x0000002b002b7306 */ /* 0x000ea20000201400 */
[C---:B-1----:R-:W-:Y:S01]  /*158c0*/  IADD3 R29, R31.reuse, 0x28, RZ ;  /* 0x000000281f1d7810 */ /* 0x042fe20007ffe0ff */
[C---:B------:R-:W-:Y:S01]  /*158d0*/  IMAD.IADD R161, R216.reuse, 0x1, -R9 ;  /* 0x00000001d8a17824 */ /* 0x040fe200078e0a09 */
[----:B------:R-:W-:Y:S01]  /*158e0*/  IABS R2, R2 ;  /* 0x0000000200027213 */ /* 0x000fe20000000000 */
[----:B------:R-:W-:Y:S01]  /*158f0*/  LDSM.16.MT88.4 R124, [R196+0xc000] ;  /* 0x00c00000c47c783b */ /* 0x000fe20000004200 */
[C---:B------:R-:W-:Y:S01]  /*15900*/  IADD3 R33, R31.reuse, 0x8, RZ ;  /* 0x000000081f217810 */ /* 0x040fe20007ffe0ff */
[C---:B------:R-:W-:Y:S01]  /*15910*/  IMAD.IADD R227, R216.reuse, 0x1, -R29 ;  /* 0x00000001d8e37824 */ /* 0x040fe200078e0a1d */
[C---:B------:R-:W-:Y:S01]  /*15920*/  IADD3 R21, R31.reuse, 0x10, RZ ;  /* 0x000000101f157810 */ /* 0x040fe20007ffe0ff */
[----:B------:R-:W1:Y:S01]  /*15930*/  I2F R39, R39 ;  /* 0x0000002700277306 */ /* 0x000e620000201400 */
[C---:B------:R-:W-:Y:S01]  /*15940*/  IADD3 R15, R31.reuse, 0x11, RZ ;  /* 0x000000111f0f7810 */ /* 0x040fe20007ffe0ff */
[C---:B------:R-:W-:Y:S01]  /*15950*/  IMAD.IADD R27, R216.reuse, 0x1, -R33 ;  /* 0x00000001d81b7824 */ /* 0x040fe200078e0a21 */
[C---:B------:R-:W-:Y:S01]  /*15960*/  IADD3 R13, R31.reuse, 0x19, RZ ;  /* 0x000000191f0d7810 */ /* 0x040fe20007ffe0ff */
[C---:B------:R-:W-:Y:S01]  /*15970*/  IMAD.IADD R19, R216.reuse, 0x1, -R21 ;  /* 0x00000001d8137824 */ /* 0x040fe200078e0a15 */
[----:B------:R-:W-:Y:S01]  /*15980*/  IABS R161, R161 ;  /* 0x000000a100a17213 */ /* 0x000fe20000000000 */
[C---:B------:R-:W-:Y:S01]  /*15990*/  IMAD.IADD R17, R216.reuse, 0x1, -R15 ;  /* 0x00000001d8117824 */ /* 0x040fe200078e0a0f */
[C---:B------:R-:W-:Y:S01]  /*159a0*/  IADD3 R23, R31.reuse, 0x9, RZ ;  /* 0x000000091f177810 */ /* 0x040fe20007ffe0ff */
[----:B------:R-:W3:Y:S01]  /*159b0*/  I2F R37, R37 ;  /* 0x0000002500257306 */ /* 0x000ee20000201400 */
[----:B------:R-:W-:Y:S01]  /*159c0*/  IABS R227, R227 ;  /* 0x000000e300e37213 */ /* 0x000fe20000000000 */
[C---:B------:R-:W-:Y:S01]  /*159d0*/  IMAD.IADD R5, R216.reuse, 0x1, -R13 ;  /* 0x00000001d8057824 */ /* 0x040fe200078e0a0d */
[----:B------:R-:W-:Y:S01]  /*159e0*/  IADD3 R35, R31, 0x18, RZ ;  /* 0x000000181f237810 */ /* 0x000fe20007ffe0ff */
[C---:B------:R-:W-:Y:S01]  /*159f0*/  IMAD.IADD R25, R216.reuse, 0x1, -R23 ;  /* 0x00000001d8197824 */ /* 0x040fe200078e0a17 */
[----:B------:R-:W-:Y:S01]  /*15a00*/  IABS R27, R27 ;  /* 0x0000001b001b7213 */ /* 0x000fe20000000000 */
[----:B--2---:R-:W-:Y:S01]  /*15a10*/  FFMA.FTZ R0, -R213, R43, R0 ;  /* 0x0000002bd5007223 */ /* 0x004fe20000010100 */
[----:B------:R-:W-:Y:S01]  /*15a20*/  IABS R19, R19 ;  /* 0x0000001300137213 */ /* 0x000fe20000000000 */
[----:B------:R-:W2:Y:S01]  /*15a30*/  I2F R2, R2 ;  /* 0x0000000200027306 */ /* 0x000ea20000201400 */
[----:B------:R-:W-:Y:S01]  /*15a40*/  IABS R17, R17 ;  /* 0x0000001100117213 */ /* 0x000fe20000000000 */
[----:B------:R-:W-:Y:S01]  /*15a50*/  IMAD.IADD R7, R216, 0x1, -R35 ;  /* 0x00000001d8077824 */ /* 0x000fe200078e0a23 */
[----:B------:R-:W-:Y:S01]  /*15a60*/  ISETP.GE.AND P4, PT, R31, R215, PT ;  /* 0x000000d71f00720c */ /* 0x000fe20003f86270 */
[----:B-1----:R-:W-:Y:S01]  /*15a70*/  FFMA.FTZ R48, -R213, R39, R48 ;  /* 0x00000027d5307223 */ /* 0x002fe20000010130 */
[----:B------:R-:W-:Y:S01]  /*15a80*/  ISETP.GE.AND P6, PT, R31, R217, PT ;  /* 0x000000d91f00720c */ /* 0x000fe20003fc6270 */
[C---:B------:R-:W-:Y:S01]  /*15a90*/  IMAD.IADD R51, R214.reuse, 0x1, -R23 ;  /* 0x00000001d6337824 */ /* 0x040fe200078e0a17 */
[----:B------:R-:W-:Y:S01]  /*15aa0*/  IABS R5, R5 ;  /* 0x0000000500057213 */ /* 0x000fe20000000000 */
[----:B------:R-:W1:Y:S01]  /*15ab0*/  I2F R161, R161 ;  /* 0x000000a100a17306 */ /* 0x000e620000201400 */
[----:B---3--:R-:W-:Y:S01]  /*15ac0*/  FFMA.FTZ R36, -R213, R37, R36 ;  /* 0x00000025d5247223 */ /* 0x008fe20000010124 */
[----:B------:R-:W-:Y:S01]  /*15ad0*/  ISETP.GE.AND P2, PT, R41, R215, PT ;  /* 0x000000d72900720c */ /* 0x000fe20003f46270 */
[----:B------:R-:W-:Y:S01]  /*15ae0*/  IMAD.IADD R53, R214, 0x1, -R35 ;  /* 0x00000001d6357824 */ /* 0x000fe200078e0a23 */
[----:B------:R-:W-:Y:S01]  /*15af0*/  IABS R25, R25 ;  /* 0x0000001900197213 */ /* 0x000fe20000000000 */
[----:B------:R-:W-:Y:S01]  /*15b00*/  LDSM.16.MT88.4 R116, [R194+0xc000] ;  /* 0x00c00000c274783b */ /* 0x000fe20000004200 */
[----:B------:R-:W-:-:S02]  /*15b10*/  IADD3 R49, R31, 0x30, RZ ;  /* 0x000000301f317810 */ /* 0x000fc40007ffe0ff */
[----:B------:R-:W3:Y:S01]  /*15b20*/  I2F R227, R227 ;  /* 0x000000e300e37306 */ /* 0x000ee20000201400 */
[----:B------:R-:W-:Y:S01]  /*15b30*/  IADD3 R43, R31, 0x31, RZ ;  /* 0x000000311f2b7810 */ /* 0x000fe20007ffe0ff */
[----:B--2---:R-:W-:Y:S01]  /*15b40*/  FFMA.FTZ R54, -R213, R2, R54 ;  /* 0x00000002d5367223 */ /* 0x004fe20000010136 */
[C---:B------:R-:W-:Y:S01]  /*15b50*/  IADD3 R39, R31.reuse, 0x38, RZ ;  /* 0x000000381f277810 */ /* 0x040fe20007ffe0ff */
[----:B------:R-:W-:Y:S01]  /*15b60*/  LDSM.16.MT88.4 R108, [R193+0xc000] ;  /* 0x00c00000c16c783b */ /* 0x000fe20000004200 */
[C---:B------:R-:W-:Y:S02]  /*15b70*/  IADD3 R37, R31.reuse, 0x39, RZ ;  /* 0x000000391f257810 */ /* 0x040fe40007ffe0ff */
[C---:B------:R-:W-:Y:S01]  /*15b80*/  ISETP.LT.OR P4, PT, R31.reuse, R72, P4 ;  /* 0x000000481f00720c */ /* 0x040fe20002781670 */
[----:B------:R-:W2:Y:S01]  /*15b90*/  I2F R27, R27 ;  /* 0x0000001b001b7306 */ /* 0x000ea20000201400 */
[----:B------:R-:W-:Y:S01]  /*15ba0*/  ISETP.LT.OR P6, PT, R31, R10, P6 ;  /* 0x0000000a1f00720c */ /* 0x000fe200037c1670 */
[----:B------:R-:W-:Y:S01]  /*15bb0*/  IMAD.IADD R31, R214, 0x1, -R31 ;  /* 0x00000001d61f7824 */ /* 0x000fe200078e0a1f */
[----:B------:R-:W-:Y:S01]  /*15bc0*/  IABS R7, R7 ;  /* 0x0000000700077213 */ /* 0x000fe20000000000 */
[----:B-1----:R-:W-:Y:S01]  /*15bd0*/  FFMA.FTZ R161, -R213, R161, R38 ;  /* 0x000000a1d5a17223 */ /* 0x002fe20000010126 */
[----:B------:R-:W-:Y:S01]  /*15be0*/  ISETP.LT.OR P2, PT, R41, R72, P2 ;  /* 0x000000482900720c */ /* 0x000fe20001741670 */
[----:B------:R-:W-:Y:S01]  /*15bf0*/  IMAD.IADD R38, R216, 0x1, -R49 ;  /* 0x00000001d8267824 */ /* 0x000fe200078e0a31 */
[----:B------:R-:W-:Y:S01]  /*15c00*/  FSEL R2, R0, -INF , !P4 ;  /* 0xff80000000027808 */ /* 0x000fe20006000000 */
[----:B------:R-:W1:Y:S01]  /*15c10*/  I2F R19, R19 ;  /* 0x0000001300137306 */ /* 0x000e620000201400 */
[----:B------:R-:W-:Y:S01]  /*15c20*/  IABS R0, R31 ;  /* 0x0000001f00007213 */ /* 0x000fe20000000000 */
[----:B---3--:R-:W-:Y:S01]  /*15c30*/  FFMA.FTZ R227, -R213, R227, R26 ;  /* 0x000000e3d5e37223 */ /* 0x008fe2000001011a */
[----:B------:R-:W-:Y:S01]  /*15c40*/  FSEL R31, R48, -INF , !P2 ;  /* 0xff800000301f7808 */ /* 0x000fe20005000000 */
[C---:B------:R-:W-:Y:S01]  /*15c50*/  IMAD.IADD R48, R216.reuse, 0x1, -R43 ;  /* 0x00000001d8307824 */ /* 0x040fe200078e0a2b */
[-C--:B------:R-:W-:Y:S01]  /*15c60*/  ISETP.GE.AND P1, PT, R33, R215.reuse, PT ;  /* 0x000000d72100720c */ /* 0x080fe20003f26270 */
[----:B------:R-:W-:Y:S01]  /*15c70*/  IMAD.IADD R26, R216, 0x1, -R39 ;  /* 0x00000001d81a7824 */ /* 0x000fe200078e0a27 */
[----:B------:R-:W-:Y:S01]  /*15c80*/  ISETP.GE.AND P4, PT, R21, R215, PT ;  /* 0x000000d71500720c */ /* 0x000fe20003f86270 */
[----:B------:R-:W3:Y:S01]  /*15c90*/  I2F R17, R17 ;  /* 0x0000001100117306 */ /* 0x000ee20000201400 */
[----:B------:R-:W-:Y:S01]  /*15ca0*/  IABS R48, R48 ;  /* 0x0000003000307213 */ /* 0x000fe20000000000 */
[----:B--2---:R-:W-:Y:S01]  /*15cb0*/  FFMA.FTZ R27, -R213, R27, R56 ;  /* 0x0000001bd51b7223 */ /* 0x004fe20000010138 */
[----:B------:R-:W-:Y:S01]  /*15cc0*/  ISETP.GE.AND P2, PT, R15, R215, PT ;  /* 0x000000d70f00720c */ /* 0x000fe20003f46270 */
[----:B------:R-:W-:Y:S01]  /*15cd0*/  LDSM.16.MT88.4 R100, [R192+0xc000] ;  /* 0x00c00000c064783b */ /* 0x000fe20000004200 */
[----:B------:R-:W-:-:S02]  /*15ce0*/  ISETP.LT.OR P1, PT, R33, R72, P1 ;  /* 0x000000482100720c */ /* 0x000fc40000f21670 */
[----:B------:R-:W-:Y:S01]  /*15cf0*/  IABS R38, R38 ;  /* 0x0000002600267213 */ /* 0x000fe20000000000 */
[----:B------:R-:W2:Y:S01]  /*15d00*/  I2F R5, R5 ;  /* 0x0000000500057306 */ /* 0x000ea20000201400 */
[----:B-1----:R-:W-:Y:S01]  /*15d10*/  FFMA.FTZ R19, -R213, R19, R28 ;  /* 0x00000013d5137223 */ /* 0x002fe2000001011c */
[-C--:B------:R-:W-:Y:S01]  /*15d20*/  ISETP.LT.OR P4, PT, R21, R72.reuse, P4 ;  /* 0x000000481500720c */ /* 0x080fe20002781670 */
[C---:B------:R-:W-:Y:S01]  /*15d30*/  IMAD.IADD R28, R214.reuse, 0x1, -R33 ;  /* 0x00000001d61c7824 */ /* 0x040fe200078e0a21 */
[----:B------:R-:W-:Y:S01]  /*15d40*/  ISETP.LT.OR P2, PT, R15, R72, P2 ;  /* 0x000000480f00720c */ /* 0x000fe20001741670 */
[----:B------:R-:W-:Y:S01]  /*15d50*/  LDSM.16.MT88.4 R80, [R194+0x10000] ;  /* 0x01000000c250783b */ /* 0x000fe20000004200 */
[----:B------:R-:W-:Y:S02]  /*15d60*/  ISETP.GE.AND P0, PT, R23, R215, PT ;  /* 0x000000d71700720c */ /* 0x000fe40003f06270 */
[----:B------:R-:W1:Y:S01]  /*15d70*/  I2F R25, R25 ;  /* 0x0000001900197306 */ /* 0x000e620000201400 */
[----:B---3--:R-:W-:Y:S01]  /*15d80*/  FFMA.FTZ R17, -R213, R17, R52 ;  /* 0x00000011d5117223 */ /* 0x008fe20000010134 */
[----:B------:R-:W-:Y:S01]  /*15d90*/  IABS R26, R26 ;  /* 0x0000001a001a7213 */ /* 0x000fe20000000000 */
[----:B------:R-:W-:Y:S01]  /*15da0*/  IMAD.IADD R52, R214, 0x1, -R41 ;  /* 0x00000001d6347824 */ /* 0x000fe200078e0a29 */
[----:B------:R-:W-:Y:S01]  /*15db0*/  FSEL R27, R27, -INF , !P1 ;  /* 0xff8000001b1b7808 */ /* 0x000fe20004800000 */
[----:B------:R-:W-:Y:S01]  /*15dc0*/  LDSM.16.MT88.4 R88, [R193+0x10000] ;  /* 0x01000000c158783b */ /* 0x000fe20000004200 */
[----:B------:R-:W-:-:S02]  /*15dd0*/  ISETP.GE.AND P1, PT, R35, R215, PT ;  /* 0x000000d72300720c */ /* 0x000fc40003f26270 */
[----:B------:R-:W3:Y:S01]  /*15de0*/  I2F R7, R7 ;  /* 0x0000000700077306 */ /* 0x000ee20000201400 */
[----:B--2---:R-:W-:Y:S01]  /*15df0*/  FFMA.FTZ R5, -R213, R5, R40 ;  /* 0x00000005d5057223 */ /* 0x004fe20000010128 */
[----:B------:R-:W-:Y:S01]  /*15e00*/  FSEL R19, R19, -INF , !P4 ;  /* 0xff80000013137808 */ /* 0x000fe20006000000 */
[----:B------:R-:W-:Y:S01]  /*15e10*/  IMAD.IADD R40, R216, 0x1, -R37 ;  /* 0x00000001d8287824 */ /* 0x000fe200078e0a25 */
[----:B------:R-:W-:Y:S01]  /*15e20*/  ISETP.GE.AND P4, PT, R11, R215, PT ;  /* 0x000000d70b00720c */ /* 0x000fe20003f86270 */
[----:B------:R-:W-:Y:S01]  /*15e30*/  LDSM.16.MT88.4 R140, [R194+0xc800] ;  /* 0x00c80000c28c783b */ /* 0x000fe20000004200 */
[----:B------:R-:W-:Y:S02]  /*15e40*/  FSEL R17, R17, -INF , !P2 ;  /* 0xff80000011117808 */ /* 0x000fe40005000000 */
[----:B------:R-:W2:Y:S01]  /*15e50*/  I2F R48, R48 ;  /* 0x0000003000307306 */ /* 0x000ea20000201400 */
[----:B-1----:R-:W-:Y:S01]  /*15e60*/  FFMA.FTZ R25, -R213, R25, R62 ;  /* 0x00000019d5197223 */ /* 0x002fe2000001013e */
[----:B------:R-:W-:-:S02]  /*15e70*/  ISETP.LT.OR P0, PT, R23, R72, P0 ;  /* 0x000000481700720c */ /* 0x000fc40000701670 */
[----:B------:R-:W-:Y:S02]  /*15e80*/  ISETP.GE.AND P2, PT, R9, R215, PT ;  /* 0x000000d70900720c */ /* 0x000fe40003f46270 */
[----:B------:R-:W-:Y:S02]  /*15e90*/  IABS R28, R28 ;  /* 0x0000001c001c7213 */ /* 0x000fe40000000000 */
[----:B------:R-:W1:Y:S01]  /*15ea0*/  I2F R38, R38 ;  /* 0x0000002600267306 */ /* 0x000e620000201400 */
[----:B---3--:R-:W-:Y:S01]  /*15eb0*/  FFMA.FTZ R7, -R213, R7, R32 ;  /* 0x00000007d5077223 */ /* 0x008fe20000010120 */
[-C--:B------:R-:W-:Y:S01]  /*15ec0*/  ISETP.LT.OR P1, PT, R35, R72.reuse, P1 ;  /* 0x000000482300720c */ /* 0x080fe20000f21670 */
[----:B------:R-:W-:Y:S01]  /*15ed0*/  IMAD.MOV.U32 R32, RZ, RZ, R28 ;  /* 0x000000ffff207224 */ /* 0x000fe200078e001c */
[----:B------:R-:W-:Y:S02]  /*15ee0*/  ISETP.LT.OR P4, PT, R11, R72, P4 ;  /* 0x000000480b00720c */ /* 0x000fe40002781670 */
[----:B------:R-:W-:-:S02]  /*15ef0*/  FSEL R25, R25, -INF , !P0 ;  /* 0xff80000019197808 */ /* 0x000fc40004000000 */
[----:B------:R-:W3:Y:S01]  /*15f00*/  I2F R26, R26 ;  /* 0x0000001a001a7306 */ /* 0x000ee20000201400 */
[----:B------:R-:W-:Y:S01]  /*15f10*/  IABS R40, R40 ;  /* 0x0000002800287213 */ /* 0x000fe20000000000 */
[----:B--2---:R-:W-:Y:S01]  /*15f20*/  FFMA.FTZ R48, -R213, R48, R66 ;  /* 0x00000030d5307223 */ /* 0x004fe20000010142 */
[----:B------:R-:W-:Y:S02]  /*15f30*/  IABS R52, R52 ;  /* 0x0000003400347213 */ /* 0x000fe40000000000 */
[----:B------:R-:W-:Y:S02]  /*15f40*/  ISETP.LT.OR P2, PT, R9, R72, P2 ;  /* 0x000000480900720c */ /* 0x000fe40001741670 */
[-C--:B------:R-:W-:Y:S01]  /*15f50*/  ISETP.GE.AND P0, PT, R13, R215.reuse, PT ;  /* 0x000000d70d00720c */ /* 0x080fe20003f06270 */
[----:B------:R-:W2:Y:S01]  /*15f60*/  I2F R0, R0 ;  /* 0x0000000000007306 */ /* 0x000ea20000201400 */
[----:B------:R-:W-:Y:S01]  /*15f70*/  FSEL R7, R7, -INF , !P1 ;  /* 0xff80000007077808 */ /* 0x000fe20004800000 */
[----:B-1----:R-:W-:Y:S01]  /*15f80*/  FFMA.FTZ R58, -R213, R38, R58 ;  /* 0x00000026d53a7223 */ /* 0x002fe2000001013a */
[----:B------:R-:W-:-:S02]  /*15f90*/  ISETP.GE.AND P1, PT, R29, R215, PT ;  /* 0x000000d71d00720c */ /* 0x000fc40003f26270 */
[----:B------:R-:W-:Y:S02]  /*15fa0*/  FSEL R229, R36, -INF , !P4 ;  /* 0xff80000024e57808 */ /* 0x000fe40006000000 */
[----:B------:R-:W-:Y:S01]  /*15fb0*/  IABS R28, R51 ;  /* 0x00000033001c7213 */ /* 0x000fe20000000000 */
[----:B------:R1:W4:Y:S01]  /*15fc0*/  I2F R36, R52 ;  /* 0x0000003400247306 */ /* 0x0003220000201400 */
[----:B------:R-:W-:Y:S01]  /*15fd0*/  FSEL R161, R161, -INF , !P2 ;  /* 0xff800000a1a17808 */ /* 0x000fe20005000000 */
[C---:B------:R-:W-:Y:S01]  /*15fe0*/  IMAD.IADD R51, R214.reuse, 0x1, -R21 ;  /* 0x00000001d6337824 */ /* 0x040fe200078e0a15 */
[----:B------:R-:W-:Y:S01]  /*15ff0*/  ISETP.LT.OR P0, PT, R13, R72, P0 ;  /* 0x000000480d00720c */ /* 0x000fe20000701670 */
[----:B---3--:R-:W-:Y:S01]  /*16000*/  FFMA.FTZ R70, -R213, R26, R70 ;  /* 0x0000001ad5467223 */ /* 0x008fe20000010146 */
[----:B------:R-:W-:Y:S02]  /*16010*/  ISETP.GE.AND P2, PT, R43, R215, PT ;  /* 0x000000d72b00720c */ /* 0x000fe40003f46270 */
[----:B------:R-:W-:Y:S01]  /*16020*/  ISETP.LT.OR P1, PT, R29, R72, P1 ;  /* 0x000000481d00720c */ /* 0x000fe20000f21670 */
[----:B------:R-:W3:Y:S01]  /*16030*/  I2F R40, R40 ;  /* 0x0000002800287306 */ /* 0x000ee20000201400 */
[----:B------:R-:W-:Y:S01]  /*16040*/  FSEL R5, R5, -INF , !P0 ;  /* 0xff80000005057808 */ /* 0x000fe20004000000 */
[----:B--2---:R-:W-:Y:S01]  /*16050*/  FFMA.FTZ R0, -R213, R0, R20 ;  /* 0x00000000d5007223 */ /* 0x004fe20000010114 */
[----:B------:R-:W-:Y:S01]  /*16060*/  IABS R51, R51 ;  /* 0x0000003300337213 */ /* 0x000fe20000000000 */
[----:B------:R-:W-:Y:S01]  /*16070*/  IMAD.IADD R20, R214, 0x1, -R9 ;  /* 0x00000001d6147824 */ /* 0x000fe200078e0a09 */
[----:B------:R-:W-:-:S02]  /*16080*/  ISETP.LT.OR P2, PT, R43, R72, P2 ;  /* 0x000000482b00720c */ /* 0x000fc40001741670 */
[-C--:B------:R-:W-:Y:S01]  /*16090*/  ISETP.GE.AND P0, PT, R3, R215.reuse, PT ;  /* 0x000000d70300720c */ /* 0x080fe20003f06270 */
[----:B-1----:R-:W-:Y:S01]  /*160a0*/  IMAD.IADD R52, R214, 0x1, -R15 ;  /* 0x00000001d6347824 */ /* 0x002fe200078e0a0f */
[----:B------:R-:W1:Y:S01]  /*160b0*/  I2F R32, R32 ;  /* 0x0000002000207306 */ /* 0x000e620000201400 */
[----:B------:R-:W-:Y:S01]  /*160c0*/  FSEL R227, R227, -INF , !P1 ;  /* 0xff800000e3e37808 */ /* 0x000fe20004800000 */
[----:B----4-:R-:W-:Y:S01]  /*160d0*/  FFMA.FTZ R36, -R213, R36, R50 ;  /* 0x00000024d5247223 */ /* 0x010fe20000010132 */
[----:B------:R-:W-:Y:S02]  /*160e0*/  ISETP.GE.AND P1, PT, R39, R215, PT ;  /* 0x000000d72700720c */ /* 0x000fe40003f26270 */
[----:B------:R-:W-:Y:S02]  /*160f0*/  IABS R52, R52 ;  /* 0x0000003400347213 */ /* 0x000fe40000000000 */
[----:B------:R-:W-:Y:S01]  /*16100*/  FSEL R179, R48, -INF , !P2 ;  /* 0xff80000030b37808 */ /* 0x000fe20005000000 */
[----:B------:R-:W2:Y:S01]  /*16110*/  I2F R38, R51 ;  /* 0x0000003300267306 */ /* 0x000ea20000201400 */
[----:B------:R-:W-:Y:S01]  /*16120*/  ISETP.LT.OR P0, PT, R3, R72, P0 ;  /* 0x000000480300720c */ /* 0x000fe20000701670 */
[----:B------:R-:W-:Y:S01]  /*16130*/  IMAD.MOV.U32 R26, RZ, RZ, R52 ;  /* 0x000000ffff1a7224 */ /* 0x000fe200078e0034 */
[----:B------:R-:W-:Y:S01]  /*16140*/  ISETP.GE.AND P2, PT, R33, R217, PT ;  /* 0x000000d92100720c */ /* 0x000fe20003f46270 */
[----:B------:R-:W-:Y:S01]  /*16150*/  IMAD.IADD R48, R214, 0x1, -R13 ;  /* 0x00000001d6307824 */ /* 0x000fe200078e0a0d */
[-C--:B------:R-:W-:Y:S01]  /*16160*/  ISETP.GE.AND P4, PT, R49, R215.reuse, PT ;  /* 0x000000d73100720c */ /* 0x080fe20003f86270 */
[----:B---3--:R-:W-:Y:S01]  /*16170*/  FFMA.FTZ R68, -R213, R40, R68 ;  /* 0x00000028d5447223 */ /* 0x008fe20000010144 */
[----:B------:R-:W-:Y:S01]  /*16180*/  ISETP.LT.OR P1, PT, R39, R72, P1 ;  /* 0x000000482700720c */ /* 0x000fe20000f21670 */
[----:B------:R-:W3:Y:S01]  /*16190*/  I2F R28, R28 ;  /* 0x0000001c001c7306 */ /* 0x000ee20000201400 */
[----:B------:R-:W-:Y:S01]  /*161a0*/  FSEL R163, R54, -INF , !P0 ;  /* 0xff80000036a37808 */ /* 0x000fe20004000000 */
[----:B-1----:R-:W-:Y:S01]  /*161b0*/  FFMA.FTZ R22, -R213, R32, R22 ;  /* 0x00000020d5167223 */ /* 0x002fe20000010116 */
[----:B------:R-:W-:Y:S01]  /*161c0*/  ISETP.LT.OR P2, PT, R33, R10, P2 ;  /* 0x0000000a2100720c */ /* 0x000fe20001741670 */
[----:B------:R-:W-:Y:S01]  /*161d0*/  IMAD.IADD R33, R214, 0x1, -R11 ;  /* 0x00000001d6217824 */ /* 0x000fe200078e0a0b */
[----:B------:R-:W-:-:S02]  /*161e0*/  ISETP.GE.AND P0, PT, R37, R215, PT ;  /* 0x000000d72500720c */ /* 0x000fc40003f06270 */
[----:B------:R-:W-:Y:S01]  /*161f0*/  ISETP.LT.OR P4, PT, R49, R72, P4 ;  /* 0x000000483100720c */ /* 0x000fe20002781670 */
[----:B------:R-:W-:Y:S01]  /*16200*/  I2F R26, R26 ;  /* 0x0000001a001a7306 */ /* 0x000fe20000201400 */
[----:B------:R-:W-:Y:S02]  /*16210*/  FSEL R177, R70, -INF , !P1 ;  /* 0xff80000046b17808 */ /* 0x000fe40004800000 */
[----:B------:R-:W-:Y:S02]  /*16220*/  ISETP.GE.AND P1, PT, R23, R217, PT ;  /* 0x000000d91700720c */ /* 0x000fe40003f26270 */
[----:B------:R-:W-:Y:S02]  /*16230*/  IABS R48, R48 ;  /* 0x0000003000307213 */ /* 0x000fe40000000000 */
[----:B------:R-:W-:Y:S02]  /*16240*/  ISETP.LT.OR P0, PT, R37, R72, P0 ;  /* 0x000000482500720c */ /* 0x000fe40000701670 */
[----:B------:R-:W-:Y:S01]  /*16250*/  FSEL R0, R0, -INF , !P6 ;  /* 0xff80000000007808 */ /* 0x000fe20007000000 */
[----:B------:R-:W-:Y:S01]  /*16260*/  I2F R40, R48 ;  /* 0x0000003000287306 */ /* 0x000fe20000201400 */
[----:B------:R-:W-:Y:S01]  /*16270*/  FSEL R219, R58, -INF , !P4 ;  /* 0xff8000003adb7808 */ /* 0x000fe20006000000 */
[----:B------:R-:W-:Y:S01]  /*16280*/  LDSM.16.MT88.4 R72, [R196+0x10000] ;  /* 0x01000000c448783b */ /* 0x000fe20000004200 */
[----:B------:R-:W-:-:S02]  /*16290*/  IABS R33, R33 ;  /* 0x0000002100217213 */ /* 0x000fc40000000000 */
[-C--:B------:R-:W-:Y:S01]  /*162a0*/  ISETP.GE.AND P6, PT, R15, R217.reuse, PT ;  /* 0x000000d90f00720c */ /* 0x080fe20003fc6270 */
[----:B------:R-:W-:Y:S01]  /*162b0*/  LDSM.16.MT88.4 R56, [R193+0xe000] ;  /* 0x00e00000c138783b */ /* 0x000fe20000004200 */
[----:B------:R-:W-:Y:S02]  /*162c0*/  ISETP.GE.AND P4, PT, R41, R217, PT ;  /* 0x000000d92900720c */ /* 0x000fe40003f86270 */
[----:B------:R-:W-:Y:S02]  /*162d0*/  ISETP.LT.OR P1, PT, R23, R10, P1 ;  /* 0x0000000a1700720c */ /* 0x000fe40000f21670 */
[----:B------:R-:W-:Y:S02]  /*162e0*/  IABS R52, R53 ;  /* 0x0000003500347213 */ /* 0x000fe40000000000 */
[----:B------:R-:W-:Y:S02]  /*162f0*/  IABS R23, R20 ;  /* 0x0000001400177213 */ /* 0x000fe40000000000 */
[----:B------:R-:W-:Y:S01]  /*16300*/  FSEL R175, R68, -INF , !P0 ;  /* 0xff80000044af7808 */ /* 0x000fe20004000000 */
[----:B------:R1:W4:Y:S01]  /*16310*/  I2F R20, R33 ;  /* 0x0000002100147306 */ /* 0x0003220000201400 */
[----:B------:R-:W-:-:S02]  /*16320*/  ISETP.GE.AND P0, PT, R21, R217, PT ;  /* 0x000000d91500720c */ /* 0x000fc40003f06270 */
[----:B------:R-:W-:Y:S01]  /*16330*/  ISETP.LT.OR P6, PT, R15, R10, P6 ;  /* 0x0000000a0f00720c */ /* 0x000fe200037c1670 */
[----:B--2---:R-:W-:Y:S01]  /*16340*/  FFMA.FTZ R15, -R213, R38, R16 ;  /* 0x00000026d50f7223 */ /* 0x004fe20000010110 */
[-C--:B------:R-:W-:Y:S02]  /*16350*/  ISETP.LT.OR P4, PT, R41, R10.reuse, P4 ;  /* 0x0000000a2900720c */ /* 0x080fe40002781670 */
[----:B------:R-:W-:Y:S01]  /*16360*/  ISETP.LT.OR P0, PT, R21, R10, P0 ;  /* 0x0000000a1500720c */ /* 0x000fe20000701670 */
[----:B------:R-:W2:Y:S01]  /*16370*/  I2F R41, R52 ;  /* 0x0000003400297306 */ /* 0x000ea20000201400 */
[----:B---3--:R-:W-:Y:S02]  /*16380*/  FFMA.FTZ R21, -R213, R28, R64 ;  /* 0x0000001cd5157223 */ /* 0x008fe40000010140 */
[----:B------:R-:W-:Y:S01]  /*16390*/  FSEL R15, R15, -INF , !P0 ;  /* 0xff8000000f0f7808 */ /* 0x000fe20004000000 */
[----:B------:R-:W-:Y:S01]  /*163a0*/  LDSM.16.MT88.4 R64, [R192+0xe000] ;  /* 0x00e00000c040783b */ /* 0x000fe20000004200 */
[----:B------:R-:W-:-:S02]  /*163b0*/  ISETP.GE.AND P0, PT, R9, R217, PT ;  /* 0x000000d90900720c */ /* 0x000fc40003f06270 */
[----:B------:R-:W-:Y:S01]  /*163c0*/  FSEL R21, R21, -INF , !P1 ;  /* 0xff80000015157808 */ /* 0x000fe20004800000 */
[----:B------:R-:W3:Y:S01]  /*163d0*/  I2F R16, R23 ;  /* 0x0000001700107306 */ /* 0x000ee20000201400 */
[----:B-1----:R-:W-:Y:S01]  /*163e0*/  FSEL R33, R36, -INF , !P4 ;  /* 0xff80000024217808 */ /* 0x002fe20006000000 */
[----:B----4-:R-:W-:Y:S01]  /*163f0*/  FFMA.FTZ R20, -R213, R20, R34 ;  /* 0x00000014d5147223 */ /* 0x010fe20000010122 */
[-C--:B------:R-:W-:Y:S02]  /*16400*/  ISETP.GE.AND P1, PT, R11, R217.reuse, PT ;  /* 0x000000d90b00720c */ /* 0x080fe40003f26270 */
[----:B------:R-:W-:Y:S01]  /*16410*/  ISETP.LT.OR P0, PT, R9, R10, P0 ;  /* 0x0000000a0900720c */ /* 0x000fe20000701670 */
[----:B------:R-:W-:Y:S01]  /*16420*/  FFMA.FTZ R9, -R213, R40, R12 ;  /* 0x00000028d5097223 */ /* 0x000fe2000001010c */
[----:B------:R-:W-:Y:S01]  /*16430*/  ISETP.GE.AND P4, PT, R35, R217, PT ;  /* 0x000000d92300720c */ /* 0x000fe20003f86270 */
[C---:B------:R-:W-:Y:S01]  /*16440*/  IMAD.IADD R12, R214.reuse, 0x1, -R29 ;  /* 0x00000001d60c7824 */ /* 0x040fe200078e0a1d */
[-C--:B------:R-:W-:Y:S01]  /*16450*/  ISETP.LT.OR P1, PT, R11, R10.reuse, P1 ;  /* 0x0000000a0b00720c */ /* 0x080fe20000f21670 */
[----:B--2---:R-:W-:Y:S01]  /*16460*/  FFMA.FTZ R11, -R213, R41, R18 ;  /* 0x00000029d50b7223 */ /* 0x004fe20000010112 */
[----:B------:R-:W-:Y:S01]  /*16470*/  ISETP.LT.OR P4, PT, R35, R10, P4 ;  /* 0x0000000a2300720c */ /* 0x000fe20002781670 */
[----:B------:R-:W-:Y:S01]  /*16480*/  IMAD.IADD R18, R214, 0x1, -R3 ;  /* 0x00000001d6127824 */ /* 0x000fe200078e0a03 */
[----:B------:R-:W-:-:S02]  /*16490*/  IABS R12, R12 ;  /* 0x0000000c000c7213 */ /* 0x000fc40000000000 */
[----:B------:R-:W-:Y:S01]  /*164a0*/  FSEL R225, R20, -INF , !P1 ;  /* 0xff80000014e17808 */ /* 0x000fe20004800000 */
[----:B---3--:R-:W-:Y:S01]  /*164b0*/  FFMA.FTZ R14, -R213, R16, R14 ;  /* 0x00000010d50e7223 */ /* 0x008fe2000001010e */
[----:B------:R-:W-:Y:S01]  /*164c0*/  FSEL R23, R22, -INF , !P2 ;  /* 0xff80000016177808 */ /* 0x000fe20005000000 */
[----:B------:R-:W-:Y:S01]  /*164d0*/  IMAD.IADD R16, R214, 0x1, -R49 ;  /* 0x00000001d6107824 */ /* 0x000fe200078e0a31 */
[C---:B------:R-:W-:Y:S01]  /*164e0*/  ISETP.GE.AND P2, PT, R13.reuse, R217, PT ;  /* 0x000000d90d00720c */ /* 0x040fe20003f46270 */
[----:B------:R-:W1:Y:S01]  /*164f0*/  I2F R12, R12 ;  /* 0x0000000c000c7306 */ /* 0x000e620000201400 */
[----:B------:R-:W-:Y:S01]  /*16500*/  FMNMX.FTZ R22, R0, R33, !PT ;  /* 0x0000002100167209 */ /* 0x000fe20007810000 */
[----:B------:R-:W-:Y:S01]  /*16510*/  IMAD.IADD R20, R214, 0x1, -R37 ;  /* 0x00000001d6147824 */ /* 0x000fe200078e0a25 */
[----:B------:R-:W-:Y:S01]  /*16520*/  ISETP.LT.OR P2, PT, R13, R10, P2 ;  /* 0x0000000a0d00720c */ /* 0x000fe20001741670 */
[----:B------:R-:W-:Y:S01]  /*16530*/  FFMA.FTZ R13, -R213, R26, R30 ;  /* 0x0000001ad50d7223 */ /* 0x000fe2000001011e */
[----:B------:R-:W-:-:S02]  /*16540*/  FMNMX.FTZ R26, R2, R31, !PT ;  /* 0x0000001f021a7209 */ /* 0x000fc40007810000 */
[----:B------:R-:W-:Y:S02]  /*16550*/  FMNMX.FTZ R22, R23, R22, !PT ;  /* 0x0000001617167209 */ /* 0x000fe40007810000 */
[----:B------:R-:W-:Y:S02]  /*16560*/  FMNMX.FTZ R26, R27, R26, !PT ;  /* 0x0000001a1b1a7209 */ /* 0x000fe40007810000 */
[----:B------:R-:W-:Y:S02]  /*16570*/  ISETP.GE.AND P1, PT, R43, R217, PT ;  /* 0x000000d92b00720c */ /* 0x000fe40003f26270 */
[----:B------:R-:W-:Y:S02]  /*16580*/  FMNMX.FTZ R26, R25, R26, !PT ;  /* 0x0000001a191a7209 */ /* 0x000fe40007810000 */
[----:B------:R-:W-:Y:S01]  /*16590*/  FMNMX.FTZ R22, R21, R22, !PT ;  /* 0x0000001615167209 */ /* 0x000fe20007810000 */
[----:B-1----:R-:W-:Y:S01]  /*165a0*/  FFMA.FTZ R4, -R213, R12, R4 ;  /* 0x0000000cd5047223 */ /* 0x002fe20000010104 */
[----:B------:R-:W-:-:S02]  /*165b0*/  FMNMX.FTZ R26, R19, R26, !PT ;  /* 0x0000001a131a7209 */ /* 0x000fc40007810000 */
[----:B------:R-:W-:Y:S02]  /*165c0*/  IABS R18, R18 ;  /* 0x0000001200127213 */ /* 0x000fe40000000000 */
[----:B------:R-:W-:Y:S02]  /*165d0*/  FSEL R11, R11, -INF , !P4 ;  /* 0xff8000000b0b7808 */ /* 0x000fe40006000000 */
[----:B------:R-:W-:Y:S02]  /*165e0*/  ISETP.GE.AND P4, PT, R3, R217, PT ;  /* 0x000000d90300720c */ /* 0x000fe40003f86270 */
[----:B------:R-:W-:Y:S01]  /*165f0*/  ISETP.LT.OR P1, PT, R43, R10, P1 ;  /* 0x0000000a2b00720c */ /* 0x000fe20000f21670 */
[----:B------:R-:W-:Y:S01]  /*16600*/  IMAD.IADD R43, R214, 0x1, -R43 ;  /* 0x00000001d62b7824 */ /* 0x000fe200078e0a2b */
[----:B------:R-:W-:Y:S01]  /*16610*/  FMNMX.FTZ R26, R17, R26, !PT ;  /* 0x0000001a111a7209 */ /* 0x000fe20007810000 */
[----:B------:R-:W1:Y:S01]  /*16620*/  I2F R18, R18 ;  /* 0x0000001200127306 */ /* 0x000e620000201400 */
[----:B------:R-:W-:-:S02]  /*16630*/  FSEL R13, R13, -INF , !P6 ;  /* 0xff8000000d0d7808 */ /* 0x000fc40007000000 */
[----:B------:R-:W-:Y:S02]  /*16640*/  FMNMX.FTZ R22, R15, R22, !PT ;  /* 0x000000160f167209 */ /* 0x000fe40007810000 */
[----:B------:R-:W-:Y:S02]  /*16650*/  IABS R16, R16 ;  /* 0x0000001000107213 */ /* 0x000fe40000000000 */
[----:B------:R-:W-:Y:S01]  /*16660*/  ISETP.LT.OR P4, PT, R3, R10, P4 ;  /* 0x0000000a0300720c */ /* 0x000fe20002781670 */
[----:B------:R-:W-:Y:S01]  /*16670*/  IMAD.IADD R3, R214, 0x1, -R39 ;  /* 0x00000001d6037824 */ /* 0x000fe200078e0a27 */
[----:B------:R-:W-:Y:S02]  /*16680*/  FMNMX.FTZ R26, R7, R26, !PT ;  /* 0x0000001a071a7209 */ /* 0x000fe40007810000 */
[----:B------:R-:W-:Y:S01]  /*16690*/  FSEL R169, R14, -INF , !P0 ;  /* 0xff8000000ea97808 */ /* 0x000fe20004000000 */
[----:B------:R-:W2:Y:S01]  /*166a0*/  I2F R16, R16 ;  /* 0x0000001000107306 */ /* 0x000ea20000201400 */
[----:B------:R-:W-:-:S02]  /*166b0*/  FMNMX.FTZ R22, R13, R22, !PT ;  /* 0x000000160d167209 */ /* 0x000fc40007810000 */
[----:B------:R-:W-:Y:S01]  /*166c0*/  IABS R14, R43 ;  /* 0x0000002b000e7213 */ /* 0x000fe20000000000 */
[----:B-1----:R-:W-:Y:S01]  /*166d0*/  FFMA.FTZ R18, -R213, R18, R24 ;  /* 0x00000012d5127223 */ /* 0x002fe20000010118 */
[----:B------:R-:W-:Y:S02]  /*166e0*/  FMNMX.FTZ R26, R5, R26, !PT ;  /* 0x0000001a051a7209 */ /* 0x000fe40007810000 */
[----:B------:R-:W-:Y:S02]  /*166f0*/  FSEL R9, R9, -INF , !P2 ;  /* 0xff80000009097808 */ /* 0x000fe40005000000 */
[----:B------:R-:W-:Y:S01]  /*16700*/  FMNMX.FTZ R22, R11, R22, !PT ;  /* 0x000000160b167209 */ /* 0x000fe20007810000 */
[----:B------:R-:W1:Y:S01]  /*16710*/  I2F R14, R14 ;  /* 0x0000000e000e7306 */ /* 0x000e620000201400 */
[----:B------:R-:W-:Y:S02]  /*16720*/  IABS R3, R3 ;  /* 0x0000000300037213 */ /* 0x000fe40000000000 */
[----:B------:R-:W-:-:S02]  /*16730*/  FMNMX.FTZ R26, R229, R26, !PT ;  /* 0x0000001ae51a7209 */ /* 0x000fc40007810000 */
[-C--:B------:R-:W-:Y:S01]  /*16740*/  ISETP.GE.AND P6, PT, R29, R217.reuse, PT ;  /* 0x000000d91d00720c */ /* 0x080fe20003fc6270 */
[----:B--2---:R-:W-:Y:S01]  /*16750*/  FFMA.FTZ R6, -R213, R16, R6 ;  /* 0x00000010d5067223 */ /* 0x004fe20000010106 */
[----:B------:R-:W-:Y:S01]  /*16760*/  FMNMX.FTZ R22, R9, R22, !PT ;  /* 0x0000001609167209 */ /* 0x000fe20007810000 */
[----:B------:R-:W2:Y:S01]  /*16770*/  I2F R3, R3 ;  /* 0x0000000300037306 */ /* 0x000ea20000201400 */
[----:B------:R-:W-:Y:S02]  /*16780*/  IABS R20, R20 ;  /* 0x0000001400147213 */ /* 0x000fe40000000000 */
[----:B------:R-:W-:Y:S02]  /*16790*/  FMNMX.FTZ R26, R161, R26, !PT ;  /* 0x0000001aa11a7209 */ /* 0x000fe40007810000 */
[----:B------:R-:W-:Y:S02]  /*167a0*/  ISETP.LT.OR P6, PT, R29, R10, P6 ;  /* 0x0000000a1d00720c */ /* 0x000fe400037c1670 */
[----:B------:R-:W-:Y:S01]  /*167b0*/  FMNMX.FTZ R22, R225, R22, !PT ;  /* 0x00000016e1167209 */ /* 0x000fe20007810000 */
[----:B------:R-:W3:Y:S01]  /*167c0*/  I2F R20, R20 ;  /* 0x0000001400147306 */ /* 0x000ee20000201400 */
[----:B------:R-:W-:Y:S01]  /*167d0*/  FMNMX.FTZ R26, R227, R26, !PT ;  /* 0x0000001ae31a7209 */ /* 0x000fe20007810000 */
[----:B-1----:R-:W-:Y:S01]  /*167e0*/  FFMA.FTZ R8, -R213, R14, R8 ;  /* 0x0000000ed5087223 */ /* 0x002fe20000010108 */
[----:B------:R-:W-:-:S02]  /*167f0*/  ISETP.GE.AND P2, PT, R49, R217, PT ;  /* 0x000000d93100720c */ /* 0x000fc40003f46270 */
[----:B------:R-:W-:Y:S02]  /*16800*/  FSEL R221, R4, -INF , !P6 ;  /* 0xff80000004dd7808 */ /* 0x000fe40007000000 */
[----:B------:R-:W-:Y:S01]  /*16810*/  FMNMX.FTZ R22, R169, R22, !PT ;  /* 0x00000016a9167209 */ /* 0x000fe20007810000 */
[----:B--2---:R-:W-:Y:S01]  /*16820*/  FFMA.FTZ R3, -R213, R3, R44 ;  /* 0x00000003d5037223 */ /* 0x004fe2000001012c */
[----:B------:R-:W-:Y:S02]  /*16830*/  FMNMX.FTZ R26, R163, R26, !PT ;  /* 0x0000001aa31a7209 */ /* 0x000fe40007810000 */
[----:B------:R-:W-:Y:S02]  /*16840*/  ISETP.LT.OR P2, PT, R49, R10, P2 ;  /* 0x0000000a3100720c */ /* 0x000fe40001741670 */
[----:B------:R-:W-:Y:S01]  /*16850*/  FSEL R173, R18, -INF , !P4 ;  /* 0xff80000012ad7808 */ /* 0x000fe20006000000 */
[----:B------:R-:W-:Y:S01]  /*16860*/  LDSM.16.MT88.4 R48, [R194+0xe000] ;  /* 0x00e00000c230783b */ /* 0x000fe20000004200 */
[----:B------:R-:W-:Y:S01]  /*16870*/  FMNMX.FTZ R22, R221, R22, !PT ;  /* 0x00000016dd167209 */ /* 0x000fe20007810000 */
[----:B---3--:R-:W-:Y:S01]  /*16880*/  FFMA.FTZ R20, -R213, R20, R42 ;  /* 0x00000014d5147223 */ /* 0x008fe2000001012a */
[----:B------:R-:W-:Y:S01]  /*16890*/  FMNMX.FTZ R26, R219, R26, !PT ;  /* 0x0000001adb1a7209 */ /* 0x000fe20007810000 */
[----:B------:R-:W-:Y:S01]  /*168a0*/  LDSM.16.MT88.4 R40, [R196+0xe000] ;  /* 0x00e00000c428783b */ /* 0x000fe20000004200 */
[----:B------:R-:W-:-:S02]  /*168b0*/  ISETP.GE.AND P0, PT, R39, R217, PT ;  /* 0x000000d92700720c */ /* 0x000fc40003f06270 */
[----:B------:R-:W-:Y:S02]  /*168c0*/  FSEL R171, R6, -INF , !P2 ;  /* 0xff80000006ab7808 */ /* 0x000fe40005000000 */
[----:B------:R-:W-:Y:S02]  /*168d0*/  FMNMX.FTZ R22, R173, R22, !PT ;  /* 0x00000016ad167209 */ /* 0x000fe40007810000 */
        /* <DEDUP_REMOVED lines=30> */
[----:B------:R-:W-:Y:S01]  /*16ac0*/  LDSM.16.MT88.4 R28, [R192+0xc800] ;  /* 0x00c80000c01c783b */ /* 0x000fe20000004200 */
        /* <DEDUP_REMOVED lines=40> */
[----:B------:R-:W-:Y:S02]  /*16d50*/  FFMA.FTZ R175, R145, c[0x0][0x23c], -R162 ;  /* 0x00008f0091af7a23 */ /* 0x000fe400000108a2 */
[--C-:B------:R-:W-:Y:S02]  /*16d60*/  FFMA.FTZ R170, R219, c[0x0][0x23c], -R144.reuse ;  /* 0x00008f00dbaa7a23 */ /* 0x100fe40000010890 */
        /* <DEDUP_REMOVED lines=262> */
.L_x_6257:
[----:B------:R-:W-:-:S05]  /*17dd0*/  IMAD.MOV.U32 R11, RZ, RZ, c[0x0][0x1a0] ;  /* 0x00006800ff0b7624 */ /* 0x000fca00078e00ff */
[----:B------:R-:W-:-:S04]  /*17de0*/  LEA R11, -R11, RZ, 0x6 ;  /* 0x000000ff0b0b7211 */ /* 0x000fc800078e31ff */
[----:B------:R-:W-:Y:S02]  /*17df0*/  SHF.R.S32.HI R6, RZ, 0x1f, R11 ;  /* 0x0000001fff067819 */ /* 0x000fe4000001140b */
.L_x_6258:
        /* <DEDUP_REMOVED lines=9> */
[----:B------:R-:W-:-:S02]  /*17e90*/  LEA.HI.X R135, R11, R165, R6, 0x1, P5 ;  /* 0x000000a50b877211 */ /* 0x000fc400028f0c06 */
[----:B------:R-:W-:Y:S02]  /*17ea0*/  IADD3 R222, R223, 0x39, RZ ;  /* 0x00000039dfde7810 */ /* 0x000fe40007ffe0ff */
[----:B------:R-:W-:Y:S02]  /*17eb0*/  SHF.L.U64.HI R2, R5, R0, c[0x0][0x1a4] ;  /* 0x0000690005027619 */ /* 0x000fe40000010200 */
[----:B------:R-:W-:Y:S02]  /*17ec0*/  IADD3 R218, R223, 0x38, RZ ;  /* 0x00000038dfda7810 */ /* 0x000fe40007ffe0ff */
[----:B------:R-:W-:-:S03]  /*17ed0*/  @P2 IADD3 R9, P0, R11, R136, RZ ;  /* 0x000000880b092210 */ /* 0x000fc60007f1e0ff */
[----:B------:R-:W-:Y:S01]  /*17ee0*/  @!PT LDS RZ, [RZ] ;  /* 0x00000000fffff984 */ /* 0x000fe20000000800 */
[----:B------:R-:W-:Y:S01]  /*17ef0*/  @!PT LDS RZ, [RZ] ;  /* 0x00000000fffff984 */ /* 0x000fe20000000800 */
[----:B------:R-:W-:Y:S01]  /*17f00*/  @!PT LDS RZ, [RZ] ;  /* 0x00000000fffff984 */ /* 0x000fe20000000800 */
[----:B------:R1:W-:Y:S01]  /*17f10*/  @P4 LDGSTS.E.BYPASS.LTC128B.128 [R208+0xc000], [R134.64] ;  /* 0x0c00000086d04fae */ /* 0x0003e2000b901d44 */
[----:B------:R-:W-:Y:S01]  /*17f20*/  @P2 LEA R20, P6, R9, c[0x0][0x170], 0x1 ;  /* 0x00005c0009142a11 */ /* 0x000fe200078c08ff */
[C-C-:B------:R-:W-:Y:S01]  /*17f30*/  @P2 IMAD.X R4, R6.reuse, 0x1, R133.reuse, P0 ;  /* 0x0000000106042824 */ /* 0x140fe200000e0685 */
[-C--:B------:R-:W-:Y:S01]  /*17f40*/  @P1 IADD3 R5, P0, R11, R136.reuse, RZ ;  /* 0x000000880b051210 */ /* 0x080fe20007f1e0ff */
[----:B------:R-:W-:Y:S01]  /*17f50*/  @!P4 STS.128 [R208+0xc000], RZ ;  /* 0x00c000ffd000c388 */ /* 0x000fe20000000c00 */
[----:B------:R-:W-:Y:S02]  /*17f60*/  IADD3 R11, P5, R7, R11, RZ ;  /* 0x0000000b070b7210 */ /* 0x000fe40007fbe0ff */
[----:B------:R-:W-:Y:S01]  /*17f70*/  @P2 LEA.HI.X R21, R9, c[0x0][0x174], R4, 0x1, P6 ;  /* 0x00005d0009152a11 */ /* 0x000fe200030f0c04 */
[----:B------:R-:W-:Y:S01]  /*17f80*/  @P1 IMAD.X R4, R6, 0x1, R133, P0 ;  /* 0x0000000106041824 */ /* 0x000fe200000e0685 */
[----:B------:R-:W-:Y:S01]  /*17f90*/  @P1 LEA R14, P0, R5, c[0x0][0x170], 0x1 ;  /* 0x00005c00050e1a11 */ /* 0x000fe200078008ff */
[----:B------:R-:W-:Y:S01]  /*17fa0*/  IMAD.X R6, R2, 0x1, R6, P5 ;  /* 0x0000000102067824 */ /* 0x000fe200028e0606 */
[----:B------:R-:W-:Y:S01]  /*17fb0*/  @P2 IADD3 R9, P5, R11, R136, RZ ;  /* 0x000000880b092210 */ /* 0x000fe20007fbe0ff */
[----:B------:R-:W-:Y:S01]  /*17fc0*/  @!PT LDS RZ, [RZ] ;  /* 0x00000000fffff984 */ /* 0x000fe20000000800 */
[----:B------:R-:W-:Y:S01]  /*17fd0*/  @!PT LDS RZ, [RZ] ;  /* 0x00000000fffff984 */ /* 0x000fe20000000800 */
[----:B------:R-:W-:Y:S01]  /*17fe0*/  @!PT LDS RZ, [RZ] ;  /* 0x00000000fffff984 */ /* 0x000fe20000000800 */
[----:B------:R2:W-:Y:S01]  /*17ff0*/  @P2 LDGSTS.E.BYPASS.LTC128B.128 [R208+0xe000], [R20.64+0x80] ;  /* 0x0e00008014d02fae */ /* 0x0005e2000b901d44 */
[----:B------:R-:W-:-:S02]  /*18000*/  @P1 LEA.HI.X R15, R5, c[0x0][0x174], R4, 0x1, P0 ;  /* 0x00005d00050f1a11 */ /* 0x000fc400000f0c04 */
[----:B------:R-:W-:Y:S01]  /*18010*/  @P4 LEA R18, P6, R11, R164, 0x1 ;  /* 0x000000a40b124211 */ /* 0x000fe200078c08ff */
[C-C-:B------:R-:W-:Y:S01]  /*18020*/  @P2 IMAD.X R4, R6.reuse, 0x1, R133.reuse, P5 ;  /* 0x0000000106042824 */ /* 0x140fe200028e0685 */
[----:B------:R-:W-:Y:S01]  /*18030*/  @P2 LEA R16, P5, R9, c[0x0][0x170], 0x1 ;  /* 0x00005c0009102a11 */ /* 0x000fe200078a08ff */
[----:B------:R-:W-:Y:S01]  /*18040*/  @!P2 STS.128 [R208+0xe000], RZ ;  /* 0x00e000ffd000a388 */ /* 0x000fe20000000c00 */
[----:B------:R-:W-:Y:S02]  /*18050*/  @P1 IADD3 R5, P0, R11, R136, RZ ;  /* 0x000000880b051210 */ /* 0x000fe40007f1e0ff */
[----:B------:R-:W-:Y:S01]  /*18060*/  @P2 LEA.HI.X R17, R9, c[0x0][0x174], R4, 0x1, P5 ;  /* 0x00005d0009112a11 */ /* 0x000fe200028f0c04 */
[----:B------:R-:W-:Y:S01]  /*18070*/  @!PT LDS RZ, [RZ] ;  /* 0x00000000fffff984 */ /* 0x000fe20000000800 */
[----:B------:R-:W-:Y:S01]  /*18080*/  @!PT LDS RZ, [RZ] ;  /* 0x00000000fffff984 */ /* 0x000fe20000000800 */
[----:B------:R-:W-:Y:S01]  /*18090*/  @!PT LDS RZ, [RZ] ;  /* 0x00000000fffff984 */ /* 0x000fe20000000800 */
[----:B------:R3:W-:Y:S01]  /*180a0*/  @P1 LDGSTS.E.BYPASS.LTC128B.128 [R208+0x10000], [R14.64+0x100] ;  /* 0x100001000ed01fae */ /* 0x0007e2000b901d44 */
[----:B------:R-:W-:Y:S01]  /*180b0*/  @P4 LEA.HI.X R19, R11, R165, R6, 0x1, P6 ;  /* 0x000000a50b134211 */ /* 0x000fe200030f0c06 */
[----:B------:R-:W-:Y:S01]  /*180c0*/  @P1 IMAD.X R4, R6, 0x1, R133, P0 ;  /* 0x0000000106041824 */ /* 0x000fe200000e0685 */
[----:B------:R-:W-:Y:S01]  /*180d0*/  IADD3 R11, P5, R7, R11, RZ ;  /* 0x0000000b070b7210 */ /* 0x000fe20007fbe0ff */
[----:B------:R-:W-:Y:S01]  /*180e0*/  @!P1 STS.128 [R208+0x10000], RZ ;  /* 0x010000ffd0009388 */ /* 0x000fe20000000c00 */
[----:B------:R-:W-:-:S02]  /*180f0*/  @P1 LEA R12, P0, R5, c[0x0][0x170], 0x1 ;  /* 0x00005c00050c1a11 */ /* 0x000fc400078008ff */
[----:B------:R-:W-:Y:S01]  /*18100*/  @P2 IADD3 R9, P6, R11, R136, RZ ;  /* 0x000000880b092210 */ /* 0x000fe20007fde0ff */
[----:B------:R-:W-:Y:S01]  /*18110*/  IMAD.X R6, R2, 0x1, R6, P5 ;  /* 0x0000000102067824 */ /* 0x000fe200028e0606 */
[----:B------:R-:W-:Y:S01]  /*18120*/  @P1 LEA.HI.X R13, R5, c[0x0][0x174], R4, 0x1, P0 ;  /* 0x00005d00050d1a11 */ /* 0x000fe200000f0c04 */
[----:B------:R-:W-:Y:S01]  /*18130*/  @!PT LDS RZ, [RZ] ;  /* 0x00000000fffff984 */ /* 0x000fe20000000800 */
[----:B------:R-:W-:Y:S01]  /*18140*/  @!PT LDS RZ, [RZ] ;  /* 0x00000000fffff984 */ /* 0x000fe20000000800 */
[----:B------:R-:W-:Y:S01]  /*18150*/  @!PT LDS RZ, [RZ] ;  /* 0x00000000fffff984 */ /* 0x000fe20000000800 */
[----:B------:R4:W-:Y:S01]  /*18160*/  @P4 LDGSTS.E.BYPASS.LTC128B.128 [R208+0xc800], [R18.64] ;  /* 0x0c80000012d04fae */ /* 0x0009e2000b901d44 */
[C---:B------:R-:W-:Y:S01]  /*18170*/  @P4 LEA R22, P5, R11.reuse, R164, 0x1 ;  /* 0x000000a40b164211 */ /* 0x040fe200078a08ff */
[C-C-:B------:R-:W-:Y:S01]  /*18180*/  @P2 IMAD.X R8, R6.reuse, 0x1, R133.reuse, P6 ;  /* 0x0000000106082824 */ /* 0x140fe200030e0685 */
[CC--:B------:R-:W-:Y:S01]  /*18190*/  @P1 IADD3 R5, P0, R11.reuse, R136.reuse, RZ ;  /* 0x000000880b051210 */ /* 0x0c0fe20007f1e0ff */
[----:B------:R-:W-:Y:S01]  /*181a0*/  @!P4 STS.128 [R208+0xc800], RZ ;  /* 0x00c800ffd000c388 */ /* 0x000fe20000000c00 */
[--C-:B------:R-:W-:Y:S02]  /*181b0*/  @P4 LEA.HI.X R23, R11, R165, R6.reuse, 0x1, P5 ;  /* 0x000000a50b174211 */ /* 0x100fe400028f0c06 */
[----:B------:R-:W-:Y:S01]  /*181c0*/  IADD3 R7, P5, R7, R11, RZ ;  /* 0x0000000b07077210 */ /* 0x000fe20007fbe0ff */
[----:B------:R-:W-:Y:S01]  /*181d0*/  @P1 IMAD.X R4, R6, 0x1, R133, P0 ;  /* 0x0000000106041824 */ /* 0x000fe200000e0685 */
[----:B------:R-:W-:Y:S01]  /*181e0*/  @P1 LEA R10, P0, R5, c[0x0][0x170], 0x1 ;  /* 0x00005c00050a1a11 */ /* 0x000fe200078008ff */
[----:B------:R-:W-:Y:S01]  /*181f0*/  @!PT LDS RZ, [RZ] ;  /* 0x00000000fffff984 */ /* 0x000fe20000000800 */
[----:B------:R-:W-:Y:S01]  /*18200*/  @!PT LDS RZ, [RZ] ;  /* 0x00000000fffff984 */ /* 0x000fe20000000800 */
[----:B------:R-:W-:Y:S01]  /*18210*/  @!PT LDS RZ, [RZ] ;  /* 0x00000000fffff984 */ /* 0x000fe20000000800 */
[----:B------:R4:W-:Y:S01]  /*18220*/  @P2 LDGSTS.E.BYPASS.LTC128B.128 [R208+0xe800], [R16.64+0x80] ;  /* 0x0e80008010d02fae */ /* 0x0009e2000b901d44 */
[----:B------:R-:W-:Y:S01]  /*18230*/  @P2 LEA R24, P6, R9, c[0x0][0x170], 0x1 ;  /* 0x00005c0009182a11 */ /* 0x000fe200078c08ff */
[----:B------:R-:W-:Y:S01]  /*18240*/  IMAD.X R2, R2, 0x1, R6, P5 ;  /* 0x0000000102027824 */ /* 0x000fe200028e0606 */
[----:B------:R-:W-:Y:S01]  /*18250*/  @P1 LEA.HI.X R11, R5, c[0x0][0x174], R4, 0x1, P0 ;  /* 0x00005d00050b1a11 */ /* 0x000fe200000f0c04 */
[----:B------:R-:W-:Y:S01]  /*18260*/  @!P2 STS.128 [R208+0xe800], RZ ;  /* 0x00e800ffd000a388 */ /* 0x000fe20000000c00 */
[----:B------:R-:W-:-:S02]  /*18270*/  @P2 IADD3 R4, P5, R7, R136, RZ ;  /* 0x0000008807042210 */ /* 0x000fc40007fbe0ff */
[----:B------:R-:W-:Y:S01]  /*18280*/  @P1 IADD3 R136, P0, R7, R136, RZ ;  /* 0x0000008807881210 */ /* 0x000fe20007f1e0ff */
[----:B------:R-:W-:Y:S01]  /*18290*/  @!PT LDS RZ, [RZ] ;  /* 0x00000000fffff984 */ /* 0x000fe20000000800 */
[----:B------:R-:W-:Y:S01]  /*182a0*/  @!PT LDS RZ, [RZ] ;  /* 0x00000000fffff984 */ /* 0x000fe20000000800 */
[----:B------:R-:W-:Y:S01]  /*182b0*/  @!PT LDS RZ, [RZ] ;  /* 0x00000000fffff984 */ /* 0x000fe20000000800 */
[----:B------:R3:W-:Y:S01]  /*182c0*/  @P1 LDGSTS.E.BYPASS.LTC128B.128 [R208+0x10800], [R12.64+0x100] ;  /* 0x108001000cd01fae */ /* 0x0007e2000b901d44 */
[----:B------:R-:W-:Y:S01]  /*182d0*/  @P2 LEA.HI.X R25, R9, c[0x0][0x174], R8, 0x1, P6 ;  /* 0x00005d0009192a11 */ /* 0x000fe200030f0c08 */
[--C-:B------:R-:W-:Y:S01]  /*182e0*/  @P2 IMAD.X R5, R2, 0x1, R133.reuse, P5 ;  /* 0x0000000102052824 */ /* 0x100fe200028e0685 */
[C---:B------:R-:W-:Y:S01]  /*182f0*/  @P4 LEA R6, P6, R7.reuse, R164, 0x1 ;  /* 0x000000a407064211 */ /* 0x040fe200078c08ff */
[----:B------:R-:W-:Y:S01]  /*18300*/  @!P1 STS.128 [R208+0x10800], RZ ;  /* 0x010800ffd0009388 */ /* 0x000fe20000000c00 */
[----:B------:R-:W-:Y:S01]  /*18310*/  @P2 LEA R28, P5, R4, c[0x0][0x170], 0x1 ;  /* 0x00005c00041c2a11 */ /* 0x000fe200078a08ff */
[----:B------:R-:W-:Y:S01]  /*18320*/  @P1 IMAD.X R133, R2, 0x1, R133, P0 ;  /* 0x0000000102851824 */ /* 0x000fe200000e0685 */
[----:B------:R-:W-:Y:S01]  /*18330*/  @P4 LEA.HI.X R7, R7, R165, R2, 0x1, P6 ;  /* 0x000000a507074211 */ /* 0x000fe200030f0c02 */
[----:B------:R-:W-:Y:S01]  /*18340*/  @!PT LDS RZ, [RZ] ;  /* 0x00000000fffff984 */ /* 0x000fe20000000800 */
[----:B------:R-:W-:Y:S01]  /*18350*/  @!PT LDS RZ, [RZ] ;  /* 0x00000000fffff984 */ /* 0x000fe20000000800 */
[----:B------:R-:W-:Y:S01]  /*18360*/  @!PT LDS RZ, [RZ] ;  /* 0x00000000fffff984 */ /* 0x000fe20000000800 */
[----:B------:R2:W-:Y:S01]  /*18370*/  @P4 LDGSTS.E.BYPASS.LTC128B.128 [R208+0xd000], [R22.64] ;  /* 0x0d00000016d04fae */ /* 0x0005e2000b901d44 */
[----:B------:R-:W-:Y:S01]  /*18380*/  @P1 LEA R8, P0, R136, c[0x0][0x170], 0x1 ;  /* 0x00005c0088081a11 */ /* 0x000fe200078008ff */
[----:B------:R-:W-:Y:S01]  /*18390*/  IMAD.IADD R2, R216, 0x1, -R223 ;  /* 0x00000001d8027824 */ /* 0x000fe200078e0adf */
[----:B------:R-:W-:Y:S01]  /*183a0*/  @P2 LEA.HI.X R29, R4, c[0x0][0x174], R5, 0x1, P5 ;  /* 0x00005d00041d2a11 */ /* 0x000fe200028f0c05 */
[----:B------:R-:W-:Y:S01]  /*183b0*/  @!P4 STS.128 [R208+0xd000], RZ ;  /* 0x00d000ffd000c388 */ /* 0x000fe20000000c00 */
[----:B------:R-:W-:-:S02]  /*183c0*/  @P1 LEA.HI.X R9, R136, c[0x0][0x174], R133, 0x1, P0 ;  /* 0x00005d0088091a11 */ /* 0x000fc400000f0c85 */
[----:B------:R-:W-:Y:S01]  /*183d0*/  IABS R2, R2 ;  /* 0x0000000200027213 */ /* 0x000fe20000000000 */
[----:B------:R-:W-:Y:S01]  /*183e0*/  @!PT LDS RZ, [RZ] ;  /* 0x00000000fffff984 */ /* 0x000fe20000000800 */
[----:B------:R-:W-:Y:S01]  /*183f0*/  @!PT LDS RZ, [RZ] ;  /* 0x00000000fffff984 */ /* 0x000fe20000000800 */
[----:B------:R-:W-:Y:S01]  /*18400*/  @!PT LDS RZ, [RZ] ;  /* 0x00000000fffff984 */ /* 0x000fe20000000800 */
[----:B------:R5:W-:Y:S01]  /*18410*/  @P2 LDGSTS.E.BYPASS.LTC128B.128 [R208+0xf000], [R24.64+0x80] ;  /* 0x0f00008018d02fae */ /* 0x000be2000b901d44 */
[C---:B------:R-:W-:Y:S02]  /*18420*/  IADD3 R133, R223.reuse, 0x8, RZ ;  /* 0x00000008df857810 */ /* 0x040fe40007ffe0ff */
[C---:B------:R-:W-:Y:S01]  /*18430*/  ISETP.GE.AND P6, PT, R223.reuse, R215, PT ;  /* 0x000000d7df00720c */ /* 0x040fe20003fc6270 */
        /* <DEDUP_REMOVED lines=21> */
[----:B------:R-:W-:Y:S01]  /*18590*/  @!P1 STS.128 [R208+0x11800], RZ ;  /* 0x011800ffd0009388 */ /* 0x000fe20000000c00 */
[----:B------:R-:W-:-:S03]  /*185a0*/  ISETP.GE.AND P1, PT, R133, R215, PT ;  /* 0x000000d78500720c */ /* 0x000fc60003f26270 */
[----:B------:R-:W-:Y:S04]  /*185b0*/  LDSM.16.M88.4 R152, [R202] ;  /* 0x00000000ca98783b */ /* 0x000fe80000000200 */
[----:B-----5:R-:W1:Y:S04]  /*185c0*/  LDSM.16.M88.4 R24, [R201+0x6000] ;  /* 0x00600000c918783b */ /* 0x020e680000000200 */
[----:B----4-:R-:W2:Y:S04]  /*185d0*/  LDSM.16.M88.4 R16, [R201+0x6800] ;  /* 0x00680000c910783b */ /* 0x010ea80000000200 */
[----:B------:R-:W4:Y:S04]  /*185e0*/  LDSM.16.M88.4 R160, [R201+0x7000] ;  /* 0x00700000c9a0783b */ /* 0x000f280000000200 */
[----:B------:R-:W5:Y:S04]  /*185f0*/  LDSM.16.M88.4 R148, [R201+0x7800] ;  /* 0x00780000c994783b */ /* 0x000f680000000200 */
[----:B---3--:R-:W-:Y:S04]  /*18600*/  LDSM.16.M88.4 R12, [R200] ;  /* 0x00000000c80c783b */ /* 0x008fe80000000200 */
[----:B------:R-:W3:Y:S04]  /*18610*/  LDSM.16.M88.4 R144, [R199] ;  /* 0x00000000c790783b */ /* 0x000ee80000000200 */
[----:B------:R-:W3:Y:S04]  /*18620*/  LDSM.16.M88.4 R140, [R191] ;  /* 0x00000000bf8c783b */ /* 0x000ee80000000200 */
[----:B------:R-:W3:Y:S04]  /*18630*/  LDSM.16.M88.4 R136, [R190] ;  /* 0x00000000be88783b */ /* 0x000ee80000000200 */
[----:B------:R-:W3:Y:S04]  /*18640*/  LDSM.16.M88.4 R32, [R189] ;  /* 0x00000000bd20783b */ /* 0x000ee80000000200 */
[----:B------:R-:W-:Y:S01]  /*18650*/  LDSM.16.M88.4 R176, [R198] ;  /* 0x00000000c6b0783b */ /* 0x000fe20000000200 */
[C---:B-1----:R-:W-:Y:S03]  /*18660*/  HMMA.16816.F32 R28, R152.reuse, R24, RZ ;  /* 0x00000018981c723c */ /* 0x042fe600000018ff */
[----:B------:R-:W1:Y:S04]  /*18670*/  LDSM.16.M88.4 R8, [R195+0x6000] ;  /* 0x00600000c308783b */ /* 0x000e680000000200 */
[----:B------:R-:W1:Y:S01]  /*18680*/  LDSM.16.M88.4 R4, [R195+0x6800] ;  /* 0x00680000c304783b */ /* 0x000e620000000200 */
[C---:B------:R-:W-:Y:S03]  /*18690*/  HMMA.16816.F32 R24, R152.reuse, R26, RZ ;  /* 0x0000001a9818723c */ /* 0x040fe600000018ff */
[----:B------:R-:W1:Y:S04]  /*186a0*/  LDSM.16.M88.4 R172, [R195+0x7000] ;  /* 0x00700000c3ac783b */ /* 0x000e680000000200 */
[----:B------:R-:W1:Y:S01]  /*186b0*/  LDSM.16.M88.4 R168, [R195+0x7800] ;  /* 0x00780000c3a8783b */ /* 0x000e620000000200 */
[C---:B--2---:R-:W-:Y:S03]  /*186c0*/  HMMA.16816.F32 R20, R152.reuse, R16, RZ ;  /* 0x000000109814723c */ /* 0x044fe600000018ff */
[----:B------:R-:W0:Y:S05]  /*186d0*/  LDGDEPBAR ;  /* 0x00000000000079af */ /* 0x000e2a0000000000 */
[C---:B------:R-:W-:Y:S08]  /*186e0*/  HMMA.16816.F32 R16, R152.reuse, R18, RZ ;  /* 0x000000129810723c */ /* 0x040ff000000018ff */
[C---:B----4-:R-:W-:Y:S08]  /*186f0*/  HMMA.16816.F32 R164, R152.reuse, R160, RZ ;  /* 0x000000a098a4723c */ /* 0x050ff000000018ff */
[C---:B------:R-:W-:Y:S08]  /*18700*/  HMMA.16816.F32 R160, R152.reuse, R162, RZ ;  /* 0x000000a298a0723c */ /* 0x040ff000000018ff */
[C---:B-----5:R-:W-:Y:S08]  /*18710*/  HMMA.16816.F32 R156, R152.reuse, R148, RZ ;  /* 0x00000094989c723c */ /* 0x060ff000000018ff */
[----:B------:R-:W-:Y:S01]  /*18720*/  HMMA.16816.F32 R152, R152, R150, RZ ;  /* 0x000000969898723c */ /* 0x000fe200000018ff */
[----:B------:R-:W-:Y:S07]  /*18730*/  LDSM.16.M88.4 R148, [R197] ;  /* 0x00000000c594783b */ /* 0x000fee0000000200 */
[C---:B---3--:R-:W-:Y:S08]  /*18740*/  HMMA.16816.F32 R28, R12.reuse, R144, R28 ;  /* 0x000000900c1c723c */ /* 0x048ff0000000181c */
[C---:B------:R-:W-:Y:S01]  /*18750*/  HMMA.16816.F32 R24, R12.reuse, R146, R24 ;  /* 0x000000920c18723c */ /* 0x040fe20000001818 */
[----:B------:R-:W2:Y:S07]  /*18760*/  LDSM.16.M88.4 R144, [R188] ;  /* 0x00000000bc90783b */ /* 0x000eae0000000200 */
[C---:B------:R-:W-:Y:S08]  /*18770*/  HMMA.16816.F32 R20, R12.reuse, R140, R20 ;  /* 0x0000008c0c14723c */ /* 0x040ff00000001814 */
        /* <DEDUP_REMOVED lines=9> */
[C---:B-1----:R-:W-:Y:S08]  /*18810*/  HMMA.16816.F32 R28, R176.reuse, R8, R28 ;  /* 0x00000008b01c723c */ /* 0x042ff0000000181c */
[C---:B------:R-:W-:Y:S01]  /*18820*/  HMMA.16816.F32 R24, R176.reuse, R10, R24 ;  /* 0x0000000ab018723c */ /* 0x040fe20000001818 */
[----:B------:R-:W1:Y:S07]  /*18830*/  LDSM.16.M88.4 R8, [R201+0x8000] ;  /* 0x00800000c908783b */ /* 0x000e6e0000000200 */
[C---:B------:R-:W-:Y:S08]  /*18840*/  HMMA.16816.F32 R20, R176.reuse, R4, R20 ;  /* 0x00000004b014723c */ /* 0x040ff00000001814 */
[C---:B------:R-:W-:Y:S01]  /*18850*/  HMMA.16816.F32 R16, R176.reuse, R6, R16 ;  /* 0x00000006b010723c */ /* 0x040fe20000001810 */
[----:B------:R-:W1:Y:S07]  /*18860*/  LDSM.16.M88.4 R4, [R201+0x8800] ;  /* 0x00880000c904783b */ /* 0x000e6e0000000200 */
[C---:B------:R-:W-:Y:S08]  /*18870*/  HMMA.16816.F32 R164, R176.reuse, R172, R164 ;  /* 0x000000acb0a4723c */ /* 0x040ff000000018a4 */
[C---:B------:R-:W-:Y:S01]  /*18880*/  HMMA.16816.F32 R160, R176.reuse, R174, R160 ;  /* 0x000000aeb0a0723c */ /* 0x040fe200000018a0 */
[----:B------:R-:W-:Y:S07]  /*18890*/  LDSM.16.M88.4 R172, [R201+0x9800] ;  /* 0x00980000c9ac783b */ /* 0x000fee0000000200 */
[C---:B------:R-:W-:Y:S08]  /*188a0*/  HMMA.16816.F32 R156, R176.reuse, R168, R156 ;  /* 0x000000a8b09c723c */ /* 0x040ff0000000189c */
[----:B------:R-:W-:Y:S01]  /*188b0*/  HMMA.16816.F32 R152, R176, R170, R152 ;  /* 0x000000aab098723c */ /* 0x000fe20000001898 */
[----:B------:R-:W1:Y:S07]  /*188c0*/  LDSM.16.M88.4 R176, [R201+0x9000] ;  /* 0x00900000c9b0783b */ /* 0x000e6e0000000200 */
[C---:B--2---:R-:W-:Y:S08]  /*188d0*/  HMMA.16816.F32 R28, R148.reuse, R144, R28 ;  /* 0x00000090941c723c */ /* 0x044ff0000000181c */
[C---:B------:R-:W-:Y:S01]  /*188e0*/  HMMA.16816.F32 R24, R148.reuse, R146, R24 ;  /* 0x000000929418723c */ /* 0x040fe20000001818 */
[----:B------:R-:W-:Y:S07]  /*188f0*/  LDSM.16.M88.4 R144, [R200+0x2000] ;  /* 0x00200000c890783b */ /* 0x000fee0000000200 */
[C---:B---3--:R-:W-:Y:S01]  /*18900*/  HMMA.16816.F32 R168, R148.reuse, R140, R20 ;  /* 0x0000008c94a8723c */ /* 0x048fe20000001814 */
[----:B------:R-:W-:Y:S07]  /*18910*/  LDSM.16.M88.4 R20, [R187] ;  /* 0x00000000bb14783b */ /* 0x000fee0000000200 */
[C---:B------:R-:W-:Y:S01]  /*18920*/  HMMA.16816.F32 R16, R148.reuse, R142, R16 ;  /* 0x0000008e9410723c */ /* 0x040fe20000001810 */
[----:B------:R-:W-:Y:S07]  /*18930*/  LDSM.16.M88.4 R140, [R198+0x2000] ;  /* 0x00200000c68c783b */ /* 0x000fee0000000200 */
[C---:B----4-:R-:W-:Y:S08]  /*18940*/  HMMA.16816.F32 R164, R148.reuse, R136, R164 ;  /* 0x0000008894a4723c */ /* 0x050ff000000018a4 */
[C---:B------:R-:W-:Y:S01]  /*18950*/  HMMA.16816.F32 R160, R148.reuse, R138, R160 ;  /* 0x0000008a94a0723c */ /* 0x040fe200000018a0 */
[----:B------:R-:W-:Y:S07]  /*18960*/  LDSM.16.M88.4 R136, [R195+0x8000] ;  /* 0x00800000c388783b */ /* 0x000fee0000000200 */
[C---:B-----5:R-:W-:Y:S08]  /*18970*/  HMMA.16816.F32 R156, R148.reuse, R32, R156 ;  /* 0x00000020949c723c */ /* 0x060ff0000000189c */
        /* <DEDUP_REMOVED lines=8> */
[----:B------:R-:W2:Y:S07]  /*18a00*/  LDSM.16.M88.4 R4, [R184] ;  /* 0x00000000b804783b */ /* 0x000eae0000000200 */
[C---:B------:R-:W-:Y:S07]  /*18a10*/  HMMA.16816.F32 R164, R12.reuse, R176, R164 ;  /* 0x000000b00ca4723c */ /* 0x040fee00000018a4 */
[C---:B------:R-:W-:Y:S01]  /*18a20*/  IADD3 R177, R223.reuse, 0x29, RZ ;  /* 0x00000029dfb17810 */ /* 0x040fe20007ffe0ff */
[C---:B------:R-:W-:Y:S07]  /*18a30*/  HMMA.16816.F32 R160, R12.reuse, R178, R160 ;  /* 0x000000b20ca0723c */ /* 0x040fee00000018a0 */
[C---:B------:R-:W-:Y:S01]  /*18a40*/  IADD3 R179, R223.reuse, 0x31, RZ ;  /* 0x00000031dfb37810 */ /* 0x040fe20007ffe0ff */
[C---:B------:R-:W-:Y:S08]  /*18a50*/  HMMA.16816.F32 R156, R12.reuse, R172, R156 ;  /* 0x000000ac0c9c723c */ /* 0x040ff0000000189c */
[----:B------:R-:W-:Y:S01]  /*18a60*/  HMMA.16816.F32 R152, R12, R174, R152 ;  /* 0x000000ae0c98723c */ /* 0x000fe20000001898 */
[----:B------:R-:W3:Y:S07]  /*18a70*/  LDSM.16.M88.4 R12, [R195+0x8800] ;  /* 0x00880000c30c783b */ /* 0x000eee0000000200 */
[C---:B-1----:R-:W-:Y:S08]  /*18a80*/  HMMA.16816.F32 R168, R144.reuse, R8, R168 ;  /* 0x0000000890a8723c */ /* 0x042ff000000018a8 */
[C---:B------:R-:W-:Y:S01]  /*18a90*/  HMMA.16816.F32 R16, R144.reuse, R10, R16 ;  /* 0x0000000a9010723c */ /* 0x040fe20000001810 */
[----:B------:R-:W1:Y:S07]  /*18aa0*/  LDSM.16.M88.4 R8, [R195+0x9800] ;  /* 0x00980000c308783b */ /* 0x000e6e0000000200 */
[C---:B--2---:R-:W-:Y:S01]  /*18ab0*/  HMMA.16816.F32 R172, R144.reuse, R4, R156 ;  /* 0x0000000490ac723c */ /* 0x044fe2000000189c */
[----:B------:R-:W-:Y:S07]  /*18ac0*/  LDSM.16.M88.4 R156, [R197+0x2000] ;  /* 0x00200000c59c783b */ /* 0x000fee0000000200 */
[C---:B------:R-:W-:Y:S08]  /*18ad0*/  HMMA.16816.F32 R28, R144.reuse, R20, R28 ;  /* 0x00000014901c723c */ /* 0x040ff0000000181c */
[----:B------:R-:W-:Y:S01]  /*18ae0*/  HMMA.16816.F32 R24, R144, R22, R24 ;  /* 0x000000169018723c */ /* 0x000fe20000001818 */
[----:B------:R-:W2:Y:S07]  /*18af0*/  LDSM.16.M88.4 R20, [R195+0x9000] ;  /* 0x00900000c314783b */ /* 0x000eae0000000200 */
[C---:B---3--:R-:W-:Y:S08]  /*18b00*/  HMMA.16816.F32 R168, R140.reuse, R12, R168 ;  /* 0x0000000c8ca8723c */ /* 0x048ff000000018a8 */
[----:B------:R-:W-:Y:S01]  /*18b10*/  HMMA.16816.F32 R16, R140, R14, R16 ;  /* 0x0000000e8c10723c */ /* 0x000fe20000001810 */
[----:B------:R-:W3:Y:S07]  /*18b20*/  LDSM.16.M88.4 R12, [R188+0x3800] ;  /* 0x00380000bc0c783b */ /* 0x000eee0000000200 */
[C---:B------:R-:W-:Y:S01]  /*18b30*/  HMMA.16816.F32 R152, R144.reuse, R6, R152 ;  /* 0x000000069098723c */ /* 0x040fe20000001898 */
[----:B------:R-:W-:Y:S07]  /*18b40*/  LDSM.16.M88.4 R4, [R188+0x3000] ;  /* 0x00300000bc04783b */ /* 0x000fee0000000200 */
[C---:B------:R-:W-:Y:S08]  /*18b50*/  HMMA.16816.F32 R164, R144.reuse, R32, R164 ;  /* 0x0000002090a4723c */ /* 0x040ff000000018a4 */
[----:B------:R-:W-:Y:S01]  /*18b60*/  HMMA.16816.F32 R160, R144, R34, R160 ;  /* 0x0000002290a0723c */ /* 0x000fe200000018a0 */
[----:B------:R-:W4:Y:S06]  /*18b70*/  LDSM.16.M88.4 R32, [R188+0x2800] ;  /* 0x00280000bc20783b */ /* 0x000f2c0000000200 */
[C---:B------:R-:W-:Y:S01]  /*18b80*/  IADD3 R145, R223.reuse, 0x11, RZ ;  /* 0x00000011df917810 */ /* 0x040fe20007ffe0ff */
[----:B-1----:R-:W-:Y:S01]  /*18b90*/  HMMA.16816.F32 R172, R140, R8, R172 ;  /* 0x000000088cac723c */ /* 0x002fe200000018ac */
[----:B------:R-:W-:-:S02]  /*18ba0*/  IADD3 R144, R223, 0x18, RZ ;  /* 0x00000018df907810 */ /* 0x000fc40007ffe0ff */
[----:B------:R-:W-:-:S05]  /*18bb0*/  IADD3 R147, R223, 0x19, RZ ;  /* 0x00000019df937810 */ /* 0x000fca0007ffe0ff */
[----:B------:R-:W-:Y:S01]  /*18bc0*/  HMMA.16816.F32 R28, R140, R136, R28 ;  /* 0x000000888c1c723c */ /* 0x000fe2000000181c */
[----:B------:R-:W-:-:S05]  /*18bd0*/  IMAD.IADD R244, R214, 0x1, -R147 ;  /* 0x00000001d6f47824 */ /* 0x000fca00078e0a93 */
[----:B------:R-:W-:Y:S02]  /*18be0*/  IABS R244, R244 ;  /* 0x000000f400f47213 */ /* 0x000fe40000000000 */
[C---:B------:R-:W-:Y:S01]  /*18bf0*/  HMMA.16816.F32 R152, R140.reuse, R10, R152 ;  /* 0x0000000a8c98723c */ /* 0x040fe20000001898 */
[----:B------:R-:W-:Y:S03]  /*18c00*/  LDSM.16.M88.4 R8, [R201+0xa800] ;  /* 0x00a80000c908783b */ /* 0x000fe60000000200 */
[----:B------:R-:W-:Y:S04]  /*18c10*/  I2F R244, R244 ;  /* 0x000000f400f47306 */ /* 0x000fe80000201400 */
[C---:B------:R-:W-:Y:S01]  /*18c20*/  HMMA.16816.F32 R24, R140.reuse, R138, R24 ;  /* 0x0000008a8c18723c */ /* 0x040fe20000001818 */
[----:B------:R-:W-:Y:S07]  /*18c30*/  LDSM.16.M88.4 R136, [R202+0x4000] ;  /* 0x00400000ca88783b */ /* 0x000fee0000000200 */
[C---:B--2---:R-:W-:Y:S08]  /*18c40*/  HMMA.16816.F32 R164, R140.reuse, R20, R164 ;  /* 0x000000148ca4723c */ /* 0x044ff000000018a4 */
[----:B------:R-:W-:Y:S01]  /*18c50*/  HMMA.16816.F32 R160, R140, R22, R160 ;  /* 0x000000168ca0723c */ /* 0x000fe200000018a0 */
[----:B------:R-:W1:Y:S06]  /*18c60*/  LDSM.16.M88.4 R20, [R201+0xa000] ;  /* 0x00a00000c914783b */ /* 0x000e6c0000000200 */
[----:B------:R-:W-:Y:S01]  /*18c70*/  IMAD.MOV.U32 R142, RZ, RZ, R2 ;  /* 0x000000ffff8e7224 */ /* 0x000fe200078e0002 */
[----:B---3--:R-:W-:Y:S01]  /*18c80*/  HMMA.16816.F32 R172, R156, R12, R172 ;  /* 0x0000000c9cac723c */ /* 0x008fe200000018ac */
[----:B------:R-:W-:-:S02]  /*18c90*/  IADD3 R2, R223, 0x1, RZ ;  /* 0x00000001df027810 */ /* 0x000fc40007ffe0ff */
[C---:B------:R-:W-:Y:S02]  /*18ca0*/  IADD3 R141, R223.reuse, 0x9, RZ ;  /* 0x00000009df8d7810 */ /* 0x040fe40007ffe0ff */
[----:B------:R-:W-:Y:S01]  /*18cb0*/  IADD3 R143, R223, 0x10, RZ ;  /* 0x00000010df8f7810 */ /* 0x000fe20007ffe0ff */
[----:B------:R-:W-:Y:S01]  /*18cc0*/  I2F R142, R142 ;  /* 0x0000008e008e7306 */ /* 0x000fe20000201400 */
[----:B------:R-:W-:Y:S01]  /*18cd0*/  IMAD.IADD R12, R214, 0x1, -R223 ;  /* 0x00000001d60c7824 */ /* 0x000fe200078e0adf */
[----:B------:R-:W-:Y:S01]  /*18ce0*/  HMMA.16816.F32 R28, R156, R148, R28 ;  /* 0x000000949c1c723c */ /* 0x000fe2000000181c */
[----:B------:R-:W-:Y:S01]  /*18cf0*/  IMAD.IADD R13, R216, 0x1, -R2 ;  /* 0x00000001d80d7824 */ /* 0x000fe200078e0a02 */
[-C--:B------:R-:W-:Y:S02]  /*18d00*/  ISETP.GE.AND P2, PT, R2, R215.reuse, PT ;  /* 0x000000d70200720c */ /* 0x080fe40003f46270 */
[----:B------:R-:W-:Y:S02]  /*18d10*/  IABS R12, R12 ;  /* 0x0000000c000c7213 */ /* 0x000fe40000000000 */
[----:B------:R-:W-:-:S02]  /*18d20*/  ISETP.GE.AND P0, PT, R141, R215, PT ;  /* 0x000000d78d00720c */ /* 0x000fc40003f06270 */
[C---:B------:R-:W-:Y:S01]  /*18d30*/  HMMA.16816.F32 R152, R156.reuse, R14, R152 ;  /* 0x0000000e9c98723c */ /* 0x040fe20000001898 */
[----:B------:R-:W-:Y:S01]  /*18d40*/  IMAD.MOV.U32 R140, RZ, RZ, R12 ;  /* 0x000000ffff8c7224 */ /* 0x000fe200078e000c */
[----:B------:R-:W-:Y:S02]  /*18d50*/  IABS R12, R13 ;  /* 0x0000000d000c7213 */ /* 0x000fe40000000000 */
[----:B------:R-:W-:Y:S02]  /*18d60*/  IADD3 R149, R223, 0x20, RZ ;  /* 0x00000020df957810 */ /* 0x000fe40007ffe0ff */
[----:B------:R-:W-:Y:S01]  /*18d70*/  ISETP.GE.AND P5, PT, R143, R215, PT ;  /* 0x000000d78f00720c */ /* 0x000fe20003fa6270 */
[----:B------:R-:W-:Y:S01]  /*18d80*/  IMAD.MOV.U32 R146, RZ, RZ, R12 ;  /* 0x000000ffff927224 */ /* 0x000fe200078e000c */
[C---:B------:R-:W-:Y:S01]  /*18d90*/  HMMA.16816.F32 R24, R156.reuse, R150, R24 ;  /* 0x000000969c18723c */ /* 0x040fe20000001818 */
[----:B------:R-:W2:Y:S01]  /*18da0*/  LDSM.16.M88.4 R12, [R201+0xb800] ;  /* 0x00b80000c90c783b */ /* 0x000ea20000000200 */
[----:B------:R-:W-:Y:S05]  /*18db0*/  I2F R140, R140 ;  /* 0x0000008c008c7306 */ /* 0x000fea0000201400 */
[----:B------:R-:W-:Y:S01]  /*18dc0*/  IADD3 R151, R223, 0x21, RZ ;  /* 0x00000021df977810 */ /* 0x000fe20007ffe0ff */
[----:B----4-:R-:W-:Y:S01]  /*18dd0*/  HMMA.16816.F32 R168, R156, R32, R168 ;  /* 0x000000209ca8723c */ /* 0x010fe200000018a8 */
[C---:B------:R-:W-:Y:S01]  /*18de0*/  IMAD.IADD R150, R216.reuse, 0x1, -R143 ;  /* 0x00000001d8967824 */ /* 0x040fe200078e0a8f */
[----:B------:R-:W-:Y:S02]  /*18df0*/  I2F R146, R146 ;  /* 0x0000009200927306 */ /* 0x000fe40000201400 */
[----:B------:R-:W-:-:S02]  /*18e00*/  IMAD.IADD R224, R216, 0x1, -R151 ;  /* 0x00000001d8e07824 */ /* 0x000fc400078e0a97 */
[----:B------:R-:W-:Y:S01]  /*18e10*/  IABS R150, R150 ;  /* 0x0000009600967213 */ /* 0x000fe20000000000 */
[C---:B------:R-:W-:Y:S01]  /*18e20*/  IMAD.IADD R32, R216.reuse, 0x1, -R145 ;  /* 0x00000001d8207824 */ /* 0x040fe200078e0a91 */
[C---:B------:R-:W-:Y:S01]  /*18e30*/  HMMA.16816.F32 R16, R156.reuse, R34, R16 ;  /* 0x000000229c10723c */ /* 0x040fe20000001810 */
[----:B------:R-:W-:Y:S01]  /*18e40*/  IMAD.IADD R33, R216, 0x1, -R147 ;  /* 0x00000001d8217824 */ /* 0x000fe200078e0a93 */
[----:B------:R-:W-:Y:S02]  /*18e50*/  IABS R224, R224 ;  /* 0x000000e000e07213 */ /* 0x000fe40000000000 */
[----:B------:R-:W-:Y:S01]  /*18e60*/  IABS R32, R32 ;  /* 0x0000002000207213 */ /* 0x000fe20000000000 */
[----:B------:R-:W-:Y:S03]  /*18e70*/  I2F R150, R150 ;  /* 0x0000009600967306 */ /* 0x000fe60000201400 */
[C---:B------:R-:W-:Y:S05]  /*18e80*/  HMMA.16816.F32 R164, R156.reuse, R4, R164 ;  /* 0x000000049ca4723c */ /* 0x040fea00000018a4 */
[----:B------:R-:W-:Y:S03]  /*18e90*/  I2F R224, R224 ;  /* 0x000000e000e07306 */ /* 0x000fe60000201400 */
[----:B------:R-:W-:Y:S01]  /*18ea0*/  HMMA.16816.F32 R160, R156, R6, R160 ;  /* 0x000000069ca0723c */ /* 0x000fe200000018a0 */
[----:B------:R-:W3:Y:S06]  /*18eb0*/  LDSM.16.M88.4 R4, [R201+0xb000] ;  /* 0x00b00000c904783b */ /* 0x000eec0000000200 */
[----:B------:R-:W-:Y:S01]  /*18ec0*/  IMAD.MOV.U32 R158, RZ, RZ, R32 ;  /* 0x000000ffff9e7224 */ /* 0x000fe200078e0020 */
[----:B-1----:R-:W-:Y:S01]  /*18ed0*/  HMMA.16816.F32 R28, R136, R20, R28 ;  /* 0x00000014881c723c */ /* 0x002fe2000000181c */
[----:B------:R-:W-:-:S02]  /*18ee0*/  IADD3 R157, R223, 0x28, RZ ;  /* 0x00000028df9d7810 */ /* 0x000fc40007ffe0ff */
[----:B------:R-:W-:Y:S02]  /*18ef0*/  IADD3 R159, R223, 0x30, RZ ;  /* 0x00000030df9f7810 */ /* 0x000fe40007ffe0ff */
[----:B------:R-:W-:Y:S02]  /*18f00*/  I2F R158, R158 ;  /* 0x0000009e009e7306 */ /* 0x000fe40000201400 */
[C---:B------:R-:W-:Y:S01]  /*18f10*/  IMAD.IADD R21, R216.reuse, 0x1, -R133 ;  /* 0x00000001d8157824 */ /* 0x040fe200078e0a85 */
[----:B------:R-:W-:Y:S01]  /*18f20*/  HMMA.16816.F32 R24, R136, R22, R24 ;  /* 0x000000168818723c */ /* 0x000fe20000001818 */
[C---:B------:R-:W-:Y:S02]  /*18f30*/  IMAD.IADD R20, R216.reuse, 0x1, -R141 ;  /* 0x00000001d8147824 */ /* 0x040fe400078e0a8d */
[----:B------:R-:W-:Y:S01]  /*18f40*/  IMAD.IADD R230, R216, 0x1, -R159 ;  /* 0x00000001d8e67824 */ /* 0x000fe200078e0a9f */
[----:B------:R-:W-:Y:S02]  /*18f50*/  IABS R21, R21 ;  /* 0x0000001500157213 */ /* 0x000fe40000000000 */
[----:B------:R-:W-:-:S02]  /*18f60*/  IABS R156, R20 ;  /* 0x00000014009c7213 */ /* 0x000fc40000000000 */
[----:B------:R-:W-:Y:S01]  /*18f70*/  HMMA.16816.F32 R168, R136, R8, R168 ;  /* 0x0000000888a8723c */ /* 0x000fe200000018a8 */
[----:B------:R1:W-:Y:S01]  /*18f80*/  I2F R148, R21 ;  /* 0x0000001500947306 */ /* 0x0003e20000201400 */
[----:B------:R-:W-:-:S06]  /*18f90*/  IABS R230, R230 ;  /* 0x000000e600e67213 */ /* 0x000fcc0000000000 */
[C---:B------:R-:W-:Y:S01]  /*18fa0*/  HMMA.16816.F32 R16, R136.reuse, R10, R16 ;  /* 0x0000000a8810723c */ /* 0x040fe20000001810 */
[----:B------:R-:W-:Y:S01]  /*18fb0*/  LDSM.16.M88.4 R8, [R183] ;  /* 0x00000000b708783b */ /* 0x000fe20000000200 */
[----:B------:R-:W-:Y:S06]  /*18fc0*/  I2F R156, R156 ;  /* 0x0000009c009c7306 */ /* 0x000fec0000201400 */
[C---:B--2---:R-:W-:Y:S01]  /*18fd0*/  HMMA.16816.F32 R172, R136.reuse, R12, R172 ;  /* 0x0000000c88ac723c */ /* 0x044fe200000018ac */
[----:B-1----:R-:W1:Y:S01]  /*18fe0*/  LDSM.16.M88.4 R20, [R200+0x4000] ;  /* 0x00400000c814783b */ /* 0x002e620000000200 */
[----:B------:R-:W-:Y:S05]  /*18ff0*/  I2F R230, R230 ;  /* 0x000000e600e67306 */ /* 0x000fea0000201400 */
[----:B------:R-:W-:Y:S01]  /*19000*/  IMAD.IADD R12, R216, 0x1, -R149 ;  /* 0x00000001d80c7824 */ /* 0x000fe200078e0a95 */
[----:B---3--:R-:W-:Y:S04]  /*19010*/  HMMA.16816.F32 R164, R136, R4, R164 ;  /* 0x0000000488a4723c */ /* 0x008fe800000018a4 */
[----:B------:R-:W-:-:S03]  /*19020*/  IABS R12, R12 ;  /* 0x0000000c000c7213 */ /* 0x000fc60000000000 */
[----:B------:R-:W-:Y:S01]  /*19030*/  IMAD.IADD R4, R216, 0x1, -R144 ;  /* 0x00000001d8047824 */ /* 0x000fe200078e0a90 */
[----:B------:R-:W-:Y:S01]  /*19040*/  HMMA.16816.F32 R152, R136, R14, R152 ;  /* 0x0000000e8898723c */ /* 0x000fe20000001898 */
[----:B------:R-:W-:Y:S02]  /*19050*/  IMAD.MOV.U32 R220, RZ, RZ, R12 ;  /* 0x000000ffffdc7224 */ /* 0x000fe400078e000c */
[----:B------:R-:W2:Y:S01]  /*19060*/  LDSM.16.M88.4 R12, [R181] ;  /* 0x00000000b50c783b */ /* 0x000ea20000000200 */
[----:B------:R-:W-:-:S03]  /*19070*/  IABS R32, R4 ;  /* 0x0000000400207213 */ /* 0x000fc60000000000 */
[----:B------:R-:W-:Y:S01]  /*19080*/  I2F R220, R220 ;  /* 0x000000dc00dc7306 */ /* 0x000fe20000201400 */
[----:B------:R-:W-:Y:S01]  /*19090*/  HMMA.16816.F32 R160, R136, R6, R160 ;  /* 0x0000000688a0723c */ /* 0x000fe200000018a0 */
[----:B------:R-:W-:Y:S01]  /*190a0*/  IMAD.MOV.U32 R176, RZ, RZ, R32 ;  /* 0x000000ffffb07224 */ /* 0x000fe200078e0020 */
[----:B------:R-:W-:Y:S01]  /*190b0*/  IABS R32, R33 ;  /* 0x0000002100207213 */ /* 0x000fe20000000000 */
[----:B------:R-:W3:Y:S04]  /*190c0*/  LDSM.16.M88.4 R4, [R182] ;  /* 0x00000000b604783b */ /* 0x000ee80000000200 */
[----:B------:R4:W-:Y:S01]  /*190d0*/  I2F R178, R32 ;  /* 0x0000002000b27306 */ /* 0x0009e20000201400 */
[----:B------:R-:W-:Y:S07]  /*190e0*/  LDSM.16.M88.4 R136, [R198+0x4000] ;  /* 0x00400000c688783b */ /* 0x000fee0000000200 */
[----:B------:R-:W-:Y:S01]  /*190f0*/  I2F R176, R176 ;  /* 0x000000b000b07306 */ /* 0x000fe20000201400 */
[----:B-1----:R-:W-:Y:S01]  /*19100*/  HMMA.16816.F32 R28, R20, R8, R28 ;  /* 0x00000008141c723c */ /* 0x002fe2000000181c */
[----:B----4-:R-:W-:-:S06]  /*19110*/  IMAD.IADD R32, R216, 0x1, -R157 ;  /* 0x00000001d8207824 */ /* 0x010fcc00078e0a9d */
[----:B------:R-:W-:Y:S01]  /*19120*/  IMAD.IADD R8, R216, 0x1, -R177 ;  /* 0x00000001d8087824 */ /* 0x000fe200078e0ab1 */
[----:B------:R-:W-:Y:S01]  /*19130*/  HMMA.16816.F32 R24, R20, R10, R24 ;  /* 0x0000000a1418723c */ /* 0x000fe20000001818 */
[----:B------:R-:W-:Y:S02]  /*19140*/  IABS R226, R32 ;  /* 0x0000002000e27213 */ /* 0x000fe40000000000 */
[----:B------:R-:W1:Y:S01]  /*19150*/  LDSM.16.M88.4 R32, [R180] ;  /* 0x00000000b420783b */ /* 0x000e620000000200 */
[----:B------:R-:W-:-:S03]  /*19160*/  IABS R232, R8 ;  /* 0x0000000800e87213 */ /* 0x000fc60000000000 */
[----:B------:R-:W4:Y:S01]  /*19170*/  LDSM.16.M88.4 R8, [R195+0xa000] ;  /* 0x00a00000c308783b */ /* 0x000f220000000200 */
[C---:B--2---:R-:W-:Y:S01]  /*19180*/  HMMA.16816.F32 R164, R20.reuse, R12, R164 ;  /* 0x0000000c14a4723c */ /* 0x044fe200000018a4 */
[----:B------:R-:W-:Y:S06]  /*19190*/  I2F R226, R226 ;  /* 0x000000e200e27306 */ /* 0x000fec0000201400 */
[----:B------:R-:W-:Y:S01]  /*191a0*/  IMAD.IADD R12, R216, 0x1, -R222 ;  /* 0x00000001d80c7824 */ /* 0x000fe200078e0ade */
[----:B---3--:R-:W-:Y:S01]  /*191b0*/  HMMA.16816.F32 R168, R20, R4, R168 ;  /* 0x0000000414a8723c */ /* 0x008fe200000018a8 */
[----:B------:R-:W-:Y:S01]  /*191c0*/  IMAD.IADD R13, R214, 0x1, -R2 ;  /* 0x00000001d60d7824 */ /* 0x000fe200078e0a02 */
[----:B------:R-:W-:Y:S02]  /*191d0*/  I2F R232, R232 ;  /* 0x000000e800e87306 */ /* 0x000fe40000201400 */
[----:B------:R-:W-:-:S03]  /*191e0*/  IABS R12, R12 ;  /* 0x0000000c000c7213 */ /* 0x000fc60000000000 */
[----:B------:R-:W-:Y:S01]  /*191f0*/  IMAD.IADD R4, R216, 0x1, -R179 ;  /* 0x00000001d8047824 */ /* 0x000fe200078e0ab3 */
[C---:B------:R-:W-:Y:S01]  /*19200*/  HMMA.16816.F32 R160, R20.reuse, R14, R160 ;  /* 0x0000000e14a0723c */ /* 0x040fe200000018a0 */
[----:B------:R-:W-:Y:S01]  /*19210*/  IMAD.MOV.U32 R236, RZ, RZ, R12 ;  /* 0x000000ffffec7224 */ /* 0x000fe200078e000c */
[----:B------:R-:W-:Y:S01]  /*19220*/  IABS R12, R13 ;  /* 0x0000000d000c7213 */ /* 0x000fe20000000000 */
[----:B------:R-:W-:Y:S01]  /*19230*/  IMAD.IADD R13, R214, 0x1, -R133 ;  /* 0x00000001d60d7824 */ /* 0x000fe200078e0a85 */
[----:B------:R-:W-:Y:S01]  /*19240*/  IABS R4, R4 ;  /* 0x0000000400047213 */ /* 0x000fe20000000000 */
[----:B------:R-:W-:Y:S02]  /*19250*/  IMAD.IADD R5, R216, 0x1, -R218 ;  /* 0x00000001d8057824 */ /* 0x000fe400078e0ada */
[----:B------:R-:W-:Y:S01]  /*19260*/  I2F R236, R236 ;  /* 0x000000ec00ec7306 */ /* 0x000fe20000201400 */
[----:B------:R-:W-:Y:S01]  /*19270*/  HMMA.16816.F32 R16, R20, R6, R16 ;  /* 0x000000061410723c */ /* 0x000fe20000001810 */
[----:B------:R-:W-:Y:S01]  /*19280*/  IMAD.MOV.U32 R228, RZ, RZ, R4 ;  /* 0x000000ffffe47224 */ /* 0x000fe200078e0004 */
[----:B------:R-:W-:-:S05]  /*19290*/  IABS R4, R5 ;  /* 0x0000000500047213 */ /* 0x000fca0000000000 */
[----:B------:R-:W-:Y:S01]  /*192a0*/  IMAD.MOV.U32 R234, RZ, RZ, R4 ;  /* 0x000000ffffea7224 */ /* 0x000fe200078e0004 */
[----:B------:R-:W-:Y:S01]  /*192b0*/  I2F R228, R228 ;  /* 0x000000e400e47306 */ /* 0x000fe20000201400 */
[----:B------:R-:W2:Y:S01]  /*192c0*/  LDSM.16.M88.4 R4, [R195+0xa800] ;  /* 0x00a80000c304783b */ /* 0x000ea20000000200 */
[C---:B-1----:R-:W-:Y:S06]  /*192d0*/  HMMA.16816.F32 R172, R20.reuse, R32, R172 ;  /* 0x0000002014ac723c */ /* 0x042fec00000018ac */
[----:B------:R-:W-:Y:S01]  /*192e0*/  I2F R234, R234 ;  /* 0x000000ea00ea7306 */ /* 0x000fe20000201400 */
[----:B------:R-:W-:Y:S01]  /*192f0*/  IMAD.MOV.U32 R32, RZ, RZ, R12 ;  /* 0x000000ffff207224 */ /* 0x000fe200078e000c */
[----:B------:R-:W-:Y:S01]  /*19300*/  IABS R12, R13 ;  /* 0x0000000d000c7213 */ /* 0x000fe20000000000 */
[----:B------:R-:W-:Y:S01]  /*19310*/  HMMA.16816.F32 R152, R20, R34, R152 ;  /* 0x000000221498723c */ /* 0x000fe20000001898 */
[----:B------:R-:W-:-:S04]  /*19320*/  IMAD.IADD R33, R214, 0x1, -R149 ;  /* 0x00000001d6217824 */ /* 0x000fc800078e0a95 */
[----:B------:R-:W-:Y:S01]  /*19330*/  I2F R32, R32 ;  /* 0x0000002000207306 */ /* 0x000fe20000201400 */
[----:B------:R-:W-:Y:S01]  /*19340*/  IABS R33, R33 ;  /* 0x0000002100217213 */ /* 0x000fe20000000000 */
[----:B------:R-:W-:Y:S01]  /*19350*/  IMAD.MOV.U32 R34, RZ, RZ, R12 ;  /* 0x000000ffff227224 */ /* 0x000fe200078e000c */
[C---:B----4-:R-:W-:Y:S01]  /*19360*/  HMMA.16816.F32 R28, R136.reuse, R8, R28 ;  /* 0x00000008881c723c */ /* 0x050fe2000000181c */
[----:B------:R-:W1:Y:S01]  /*19370*/  LDSM.16.M88.4 R12, [R195+0xb000] ;  /* 0x00b00000c30c783b */ /* 0x000e620000000200 */
[C---:B------:R-:W-:Y:S02]  /*19380*/  IMAD.IADD R20, R214.reuse, 0x1, -R141 ;  /* 0x00000001d6147824 */ /* 0x040fe400078e0a8d */
[C---:B------:R-:W-:Y:S01]  /*19390*/  IMAD.IADD R21, R214.reuse, 0x1, -R144 ;  /* 0x00000001d6157824 */ /* 0x040fe200078e0a90 */
[----:B------:R-:W-:Y:S02]  /*193a0*/  I2F R34, R34 ;  /* 0x0000002200227306 */ /* 0x000fe40000201400 */
[----:B------:R-:W-:Y:S01]  /*193b0*/  IMAD.IADD R8, R214, 0x1, -R143 ;  /* 0x00000001d6087824 */ /* 0x000fe200078e0a8f */
[----:B------:R-:W-:Y:S01]  /*193c0*/  HMMA.16816.F32 R24, R136, R10, R24 ;  /* 0x0000000a8818723c */ /* 0x000fe20000001818 */
[----:B------:R-:W-:-:S02]  /*193d0*/  IABS R20, R20 ;  /* 0x0000001400147213 */ /* 0x000fc40000000000 */
[----:B------:R-:W-:Y:S02]  /*193e0*/  IABS R246, R21 ;  /* 0x0000001500f67213 */ /* 0x000fe40000000000 */
[----:B------:R-:W-:Y:S01]  /*193f0*/  IABS R8, R8 ;  /* 0x0000000800087213 */ /* 0x000fe20000000000 */
[----:B------:R-:W-:Y:S02]  /*19400*/  IMAD.MOV.U32 R238, RZ, RZ, R20 ;  /* 0x000000ffffee7224 */ /* 0x000fe400078e0014 */
[C---:B------:R-:W-:Y:S01]  /*19410*/  IMAD.IADD R20, R214.reuse, 0x1, -R145 ;  /* 0x00000001d6147824 */ /* 0x040fe200078e0a91 */
[----:B------:R-:W-:Y:S01]  /*19420*/  I2F R246, R246 ;  /* 0x000000f600f67306 */ /* 0x000fe20000201400 */
[----:B------:R-:W-:Y:S02]  /*19430*/  IMAD.MOV.U32 R240, RZ, RZ, R8 ;  /* 0x000000fffff07224 */ /* 0x000fe400078e0008 */
[----:B------:R-:W3:Y:S01]  /*19440*/  LDSM.16.M88.4 R8, [R195+0xb800] ;  /* 0x00b80000c308783b */ /* 0x000ee20000000200 */
[----:B------:R-:W-:Y:S01]  /*19450*/  IABS R20, R20 ;  /* 0x0000001400147213 */ /* 0x000fe20000000000 */
[C---:B--2---:R-:W-:Y:S03]  /*19460*/  HMMA.16816.F32 R168, R136.reuse, R4, R168 ;  /* 0x0000000488a8723c */ /* 0x044fe600000018a8 */
[----:B------:R2:W-:Y:S05]  /*19470*/  I2F R242, R20 ;  /* 0x0000001400f27306 */ /* 0x0005ea0000201400 */
[C---:B------:R-:W-:Y:S01]  /*19480*/  HMMA.16816.F32 R16, R136.reuse, R6, R16 ;  /* 0x000000068810723c */ /* 0x040fe20000001810 */
[----:B------:R-:W-:Y:S02]  /*19490*/  LDSM.16.M88.4 R4, [R188+0x4000] ;  /* 0x00400000bc04783b */ /* 0x000fe40000000200 */
[----:B------:R-:W-:Y:S05]  /*194a0*/  I2F R240, R240 ;  /* 0x000000f000f07306 */ /* 0x000fea0000201400 */
[C---:B-1----:R-:W-:Y:S01]  /*194b0*/  HMMA.16816.F32 R164, R136.reuse, R12, R164 ;  /* 0x0000000c88a4723c */ /* 0x042fe200000018a4 */
[----:B--2---:R-:W1:Y:S02]  /*194c0*/  LDSM.16.M88.4 R20, [R197+0x4000] ;  /* 0x00400000c514783b */ /* 0x004e640000000200 */
[----:B------:R-:W-:Y:S04]  /*194d0*/  I2F R238, R238 ;  /* 0x000000ee00ee7306 */ /* 0x000fe80000201400 */
[----:B------:R-:W-:Y:S01]  /*194e0*/  IMAD.IADD R13, R214, 0x1, -R151 ;  /* 0x00000001d60d7824 */ /* 0x000fe200078e0a97 */
[----:B------:R-:W-:Y:S03]  /*194f0*/  HMMA.16816.F32 R160, R136, R14, R160 ;  /* 0x0000000e88a0723c */ /* 0x000fe600000018a0 */
[----:B------:R2:W-:Y:S01]  /*19500*/  I2F R12, R33 ;  /* 0x00000021000c7306 */ /* 0x0005e20000201400 */
[----:B------:R-:W-:-:S03]  /*19510*/  IABS R13, R13 ;  /* 0x0000000d000d7213 */ /* 0x000fc60000000000 */
[C---:B------:R-:W-:Y:S02]  /*19520*/  IMAD.IADD R15, R214.reuse, 0x1, -R157 ;  /* 0x00000001d60f7824 */ /* 0x040fe400078e0a9d */
[----:B------:R-:W-:Y:S01]  /*19530*/  IMAD.MOV.U32 R14, RZ, RZ, R13 ;  /* 0x000000ffff0e7224 */ /* 0x000fe200078e000d */
[C---:B---3--:R-:W-:Y:S02]  /*19540*/  HMMA.16816.F32 R172, R136.reuse, R8, R172 ;  /* 0x0000000888ac723c */ /* 0x048fe400000018ac */
[----:B------:R-:W-:Y:S01]  /*19550*/  IABS R13, R15 ;  /* 0x0000000f000d7213 */ /* 0x000fe20000000000 */
[C---:B------:R-:W-:Y:S02]  /*19560*/  IMAD.IADD R15, R214.reuse, 0x1, -R177 ;  /* 0x00000001d60f7824 */ /* 0x040fe400078e0ab1 */
[----:B------:R-:W-:Y:S02]  /*19570*/  I2F R14, R14 ;  /* 0x0000000e000e7306 */ /* 0x000fe40000201400 */
[----:B------:R-:W-:Y:S01]  /*19580*/  IMAD.MOV.U32 R248, RZ, RZ, R13 ;  /* 0x000000fffff87224 */ /* 0x000fe200078e000d */
[----:B------:R-:W-:Y:S01]  /*19590*/  IABS R250, R15 ;  /* 0x0000000f00fa7213 */ /* 0x000fe20000000000 */
[C---:B------:R-:W-:Y:S01]  /*195a0*/  IMAD.IADD R8, R214.reuse, 0x1, -R159 ;  /* 0x00000001d6087824 */ /* 0x040fe200078e0a9f */
[----:B------:R-:W-:Y:S01]  /*195b0*/  HMMA.16816.F32 R152, R136, R10, R152 ;  /* 0x0000000a8898723c */ /* 0x000fe20000001898 */
[----:B------:R-:W-:-:S02]  /*195c0*/  IMAD.IADD R15, R214, 0x1, -R179 ;  /* 0x00000001d60f7824 */ /* 0x000fc400078e0ab3 */
[----:B------:R-:W-:Y:S01]  /*195d0*/  I2F R248, R248 ;  /* 0x000000f800f87306 */ /* 0x000fe20000201400 */
[----:B------:R-:W-:Y:S01]  /*195e0*/  IABS R13, R8 ;  /* 0x00000008000d7213 */ /* 0x000fe20000000000 */
[----:B--2---:R-:W-:Y:S01]  /*195f0*/  IMAD.IADD R33, R214, 0x1, -R218 ;  /* 0x00000001d6217824 */ /* 0x004fe200078e0ada */
[----:B------:R-:W2:Y:S01]  /*19600*/  LDSM.16.M88.4 R8, [R188+0x4800] ;  /* 0x00480000bc08783b */ /* 0x000ea20000000200 */
[----:B------:R-:W-:-:S03]  /*19610*/  IABS R15, R15 ;  /* 0x0000000f000f7213 */ /* 0x000fc60000000000 */
[----:B------:R-:W-:Y:S01]  /*19620*/  IABS R33, R33 ;  /* 0x0000002100217213 */ /* 0x000fe20000000000 */
[----:B------:R-:W-:Y:S01]  /*19630*/  I2F R250, R250 ;  /* 0x000000fa00fa7306 */ /* 0x000fe20000201400 */
[----:B------:R-:W-:Y:S01]  /*19640*/  IMAD.MOV.U32 R252, RZ, RZ, R15 ;  /* 0x000000fffffc7224 */ /* 0x000fe200078e000f */
[C---:B-1----:R-:W-:Y:S06]  /*19650*/  HMMA.16816.F32 R28, R20.reuse, R4, R28 ;  /* 0x00000004141c723c */ /* 0x042fec000000181c */
[----:B------:R-:W-:Y:S01]  /*19660*/  I2F R13, R13 ;  /* 0x0000000d000d7306 */ /* 0x000fe20000201400 */
[----:B------:R-:W-:Y:S01]  /*19670*/  IMAD.IADD R4, R214, 0x1, -R222 ;  /* 0x00000001d6047824 */ /* 0x000fe200078e0ade */
[----:B------:R-:W-:Y:S04]  /*19680*/  HMMA.16816.F32 R24, R20, R6, R24 ;  /* 0x000000061418723c */ /* 0x000fe80000001818 */
[----:B------:R-:W-:-:S02]  /*19690*/  IABS R15, R4 ;  /* 0x00000004000f7213 */ /* 0x000fc40000000000 */
[----:B------:R-:W1:Y:S01]  /*196a0*/  LDSM.16.M88.4 R4, [R188+0x5000] ;  /* 0x00500000bc04783b */ /* 0x000e620000000200 */
[----:B------:R-:W-:Y:S08]  /*196b0*/  I2F R252, R252 ;  /* 0x000000fc00fc7306 */ /* 0x000ff00000201400 */
[----:B------:R-:W-:Y:S01]  /*196c0*/  I2F R33, R33 ;  /* 0x0000002100217306 */ /* 0x000fe20000201400 */
[----:B------:R-:W-:-:S02]  /*196d0*/  FMUL.FTZ R136, R29, c[0x0][0x2ec] ;  /* 0x0000bb001d887a20 */ /* 0x000fc40000410000 */
[----:B------:R-:W-:Y:S02]  /*196e0*/  FMUL.FTZ R35, R28, c[0x0][0x2ec] ;  /* 0x0000bb001c237a20 */ /* 0x000fe40000410000 */
[----:B------:R-:W-:Y:S02]  /*196f0*/  FMUL.FTZ R28, R30, c[0x0][0x2ec] ;  /* 0x0000bb001e1c7a20 */ /* 0x000fe40000410000 */
[----:B------:R-:W-:Y:S01]  /*19700*/  FMUL.FTZ R29, R31, c[0x0][0x2ec] ;  /* 0x0000bb001f1d7a20 */ /* 0x000fe20000410000 */
[----:B------:R-:W3:Y:S01]  /*19710*/  MUFU.TANH R136, R136 ;  /* 0x0000008800887308 */ /* 0x000ee20000002400 */
[----:B------:R-:W-:Y:S01]  /*19720*/  FMUL.FTZ R25, R25, c[0x0][0x2ec] ;  /* 0x0000bb0019197a20 */ /* 0x000fe20000410000 */
[----:B--2---:R-:W-:Y:S01]  /*19730*/  HMMA.16816.F32 R168, R20, R8, R168 ;  /* 0x0000000814a8723c */ /* 0x004fe200000018a8 */
[----:B------:R-:W-:Y:S02]  /*19740*/  FMUL.FTZ R24, R24, c[0x0][0x2ec] ;  /* 0x0000bb0018187a20 */ /* 0x000fe40000410000 */
[----:B------:R-:W-:-:S03]  /*19750*/  FMUL.FTZ R27, R27, c[0x0][0x2ec] ;  /* 0x0000bb001b1b7a20 */ /* 0x000fc60000410000 */
[----:B------:R-:W2:Y:S02]  /*19760*/  MUFU.TANH R35, R35 ;  /* 0x0000002300237308 */ /* 0x000ea40000002400 */
[----:B------:R-:W-:Y:S01]  /*19770*/  HMMA.16816.F32 R16, R20, R10, R16 ;  /* 0x0000000a1410723c */ /* 0x000fe20000001810 */
[----:B------:R-:W4:Y:S01]  /*19780*/  LDSM.16.M88.4 R8, [R188+0x5800] ;  /* 0x00580000bc08783b */ /* 0x000f220000000200 */
[----:B------:R-:W-:-:S04]  /*19790*/  DEPBAR.LE SB0, 0x0 ;  /* 0x000080000000791a */ /* 0x000fc80000000000 */
[----:B------:R-:W5:Y:S01]  /*197a0*/  MUFU.TANH R25, R25 ;  /* 0x0000001900197308 */ /* 0x000f620000002400 */
[C---:B---3--:R-:W-:Y:S01]  /*197b0*/  FFMA.FTZ R136, -R213.reuse, R146, R136 ;  /* 0x00000092d5887223 */ /* 0x048fe20000010188 */
[----:B-1----:R-:W-:Y:S06]  /*197c0*/  HMMA.16816.F32 R164, R20, R4, R164 ;  /* 0x0000000414a4723c */ /* 0x002fec00000018a4 */
[----:B------:R-:W1:Y:S01]  /*197d0*/  MUFU.TANH R24, R24 ;  /* 0x0000001800187308 */ /* 0x000e620000002400 */
[----:B--2---:R-:W-:Y:S02]  /*197e0*/  FFMA.FTZ R35, -R213, R142, R35 ;  /* 0x0000008ed5237223 */ /* 0x004fe40000010123 */
[----:B------:R-:W-:-:S02]  /*197f0*/  FMUL.FTZ R170, R170, c[0x0][0x2ec] ;  /* 0x0000bb00aaaa7a20 */ /* 0x000fc40000410000 */
[----:B------:R-:W-:Y:S01]  /*19800*/  FMUL.FTZ R171, R171, c[0x0][0x2ec] ;  /* 0x0000bb00abab7a20 */ /* 0x000fe20000410000 */
[C---:B------:R-:W-:Y:S01]  /*19810*/  HMMA.16816.F32 R160, R20.reuse, R6, R160 ;  /* 0x0000000614a0723c */ /* 0x040fe200000018a0 */
[----:B------:R-:W-:Y:S01]  /*19820*/  FMUL.FTZ R5, R169, c[0x0][0x2ec] ;  /* 0x0000bb00a9057a20 */ /* 0x000fe20000410000 */
[----:B------:R-:W-:Y:S01]  /*19830*/  MUFU.TANH R28, R28 ;  /* 0x0000001c001c7308 */ /* 0x000fe20000002400 */
[----:B------:R-:W-:Y:S02]  /*19840*/  FMUL.FTZ R4, R168, c[0x0][0x2ec] ;  /* 0x0000bb00a8047a20 */ /* 0x000fe40000410000 */
[----:B------:R-:W-:Y:S02]  /*19850*/  FMUL.FTZ R17, R17, c[0x0][0x2ec] ;  /* 0x0000bb0011117a20 */ /* 0x000fe40000410000 */
[----:B------:R-:W-:Y:S01]  /*19860*/  FMUL.FTZ R7, R16, c[0x0][0x2ec] ;  /* 0x0000bb0010077a20 */ /* 0x000fe20000410000 */
[----:B------:R-:W-:Y:S01]  /*19870*/  IADD3 R16, R216, -c[0x0][0x2e4], RZ ;  /* 0x8000b900d8107a10 */ /* 0x000fe20007ffe0ff */
[C---:B-----5:R-:W-:Y:S01]  /*19880*/  FFMA.FTZ R25, -R213.reuse, R156, R25 ;  /* 0x0000009cd5197223 */ /* 0x060fe20000010119 */
[----:B------:R-:W2:Y:S01]  /*19890*/  MUFU.TANH R5, R5 ;  /* 0x0000000500057308 */ /* 0x000ea20000002400 */
[----:B-1----:R-:W-:Y:S01]  /*198a0*/  FFMA.FTZ R24, -R213, R148, R24 ;  /* 0x00000094d5187223 */ /* 0x002fe20000010118 */
[----:B------:R-:W-:Y:S01]  /*198b0*/  IMNMX R16, RZ, R16, !PT ;  /* 0x00000010ff107217 */ /* 0x000fe20007800200 */
[----:B------:R-:W-:Y:S01]  /*198c0*/  FMUL.FTZ R18, R18, c[0x0][0x2ec] ;  /* 0x0000bb0012127a20 */ /* 0x000fe20000410000 */
[----:B------:R-:W-:Y:S01]  /*198d0*/  IADD3 R6, R214, -c[0x0][0x2e4], RZ ;  /* 0x8000b900d6067a10 */ /* 0x000fe20007ffe0ff */
[----:B------:R-:W-:Y:S01]  /*198e0*/  FMUL.FTZ R19, R19, c[0x0][0x2ec] ;  /* 0x0000bb0013137a20 */ /* 0x000fe20000410000 */
[-C--:B------:R-:W-:Y:S01]  /*198f0*/  ISETP.LT.OR P2, PT, R2, R16.reuse, P2 ;  /* 0x000000100200720c */ /* 0x080fe20001741670 */
[----:B------:R-:W-:Y:S01]  /*19900*/  FMUL.FTZ R30, R164, c[0x0][0x2ec] ;  /* 0x0000bb00a41e7a20 */ /* 0x000fe20000410000 */
[----:B------:R-:W1:Y:S01]  /*19910*/  MUFU.TANH R7, R7 ;  /* 0x0000000700077308 */ /* 0x000e620000002400 */
[----:B------:R-:W-:Y:S01]  /*19920*/  FMUL.FTZ R31, R165, c[0x0][0x2ec] ;  /* 0x0000bb00a51f7a20 */ /* 0x000fe20000410000 */
[C---:B----4-:R-:W-:Y:S01]  /*19930*/  HMMA.16816.F32 R172, R20.reuse, R8, R172 ;  /* 0x0000000814ac723c */ /* 0x050fe200000018ac */
[----:B------:R-:W-:Y:S01]  /*19940*/  ISETP.LT.OR P6, PT, R223, R16, P6 ;  /* 0x00000010df00720c */ /* 0x000fe200037c1670 */
[----:B------:R-:W-:Y:S01]  /*19950*/  FMUL.FTZ R166, R166, c[0x0][0x2ec] ;  /* 0x0000bb00a6a67a20 */ /* 0x000fe20000410000 */
[----:B------:R-:W-:Y:S01]  /*19960*/  FSEL R142, R136, -INF , !P2 ;  /* 0xff800000888e7808 */ /* 0x000fe20005000000 */
[----:B------:R-:W-:Y:S01]  /*19970*/  FMUL.FTZ R138, R161, c[0x0][0x2ec] ;  /* 0x0000bb00a18a7a20 */ /* 0x000fe20000410000 */
[-C--:B------:R-:W-:Y:S01]  /*19980*/  ISETP.GE.AND P2, PT, R144, R215.reuse, PT ;  /* 0x000000d79000720c */ /* 0x080fe20003f46270 */
[----:B------:R-:W3:Y:S01]  /*19990*/  MUFU.TANH R4, R4 ;  /* 0x0000000400047308 */ /* 0x000ee20000002400 */
[----:B------:R-:W-:Y:S01]  /*199a0*/  FMUL.FTZ R137, R160, c[0x0][0x2ec] ;  /* 0x0000bb00a0897a20 */ /* 0x000fe20000410000 */
[----:B------:R-:W-:Y:S01]  /*199b0*/  HMMA.16816.F32 R8, R20, R10, R152 ;  /* 0x0000000a1408723c */ /* 0x000fe20000001898 */
[----:B--2---:R-:W-:Y:S01]  /*199c0*/  FFMA.FTZ R158, -R213, R158, R5 ;  /* 0x0000009ed59e7223 */ /* 0x004fe20000010105 */
[----:B------:R-:W-:Y:S01]  /*199d0*/  FSEL R5, R35, -INF , !P6 ;  /* 0xff80000023057808 */ /* 0x000fe20007000000 */
[----:B------:R-:W-:Y:S01]  /*199e0*/  FMUL.FTZ R162, R162, c[0x0][0x2ec] ;  /* 0x0000bb00a2a27a20 */ /* 0x000fe20000410000 */
[----:B------:R-:W-:Y:S01]  /*199f0*/  ISETP.LT.OR P2, PT, R144, R16, P2 ;  /* 0x000000109000720c */ /* 0x000fe20001741670 */
[----:B------:R-:W-:Y:S01]  /*19a00*/  FMUL.FTZ R163, R163, c[0x0][0x2ec] ;  /* 0x0000bb00a3a37a20 */ /* 0x000fe20000410000 */
[----:B------:R-:W2:Y:S01]  /*19a10*/  MUFU.TANH R30, R30 ;  /* 0x0000001e001e7308 */ /* 0x000ea20000002400 */
[----:B-1----:R-:W-:Y:S01]  /*19a20*/  FFMA.FTZ R7, -R213, R176, R7 ;  /* 0x000000b0d5077223 */ /* 0x002fe20000010107 */
[----:B------:R-:W-:Y:S01]  /*19a30*/  ISETP.GE.AND P6, PT, R145, R215, PT ;  /* 0x000000d79100720c */ /* 0x000fe20003fc6270 */
[----:B------:R-:W-:Y:S01]  /*19a40*/  FMUL.FTZ R21, R26, c[0x0][0x2ec] ;  /* 0x0000bb001a157a20 */ /* 0x000fe20000410000 */
[-C--:B------:R-:W-:Y:S01]  /*19a50*/  ISETP.LT.OR P0, PT, R141, R16.reuse, P0 ;  /* 0x000000108d00720c */ /* 0x080fe20000701670 */
[----:B------:R-:W-:Y:S01]  /*19a60*/  IMAD.MOV.U32 R164, RZ, RZ, R134 ;  /* 0x000000ffffa47224 */ /* 0x000fe200078e0086 */
[----:B------:R-:W-:Y:S01]  /*19a70*/  ISETP.LT.OR P1, PT, R133, R16, P1 ;  /* 0x000000108500720c */ /* 0x000fe20000f21670 */
[----:B------:R-:W-:Y:S01]  /*19a80*/  IMAD.MOV.U32 R165, RZ, RZ, R135 ;  /* 0x000000ffffa57224 */ /* 0x000fe200078e0087 */
[----:B------:R-:W1:Y:S01]  /*19a90*/  MUFU.TANH R138, R138 ;  /* 0x0000008a008a7308 */ /* 0x000e620000002400 */
[----:B---3--:R-:W-:Y:S01]  /*19aa0*/  FFMA.FTZ R26, -R213, R150, R4 ;  /* 0x00000096d51a7223 */ /* 0x008fe20000010104 */
[----:B------:R-:W-:Y:S01]  /*19ab0*/  ISETP.LT.OR P5, PT, R143, R16, P5 ;  /* 0x000000108f00720c */ /* 0x000fe20002fa1670 */
[----:B------:R-:W-:Y:S01]  /*19ac0*/  FMUL.FTZ R20, R172, c[0x0][0x2ec] ;  /* 0x0000bb00ac147a20 */ /* 0x000fe20000410000 */
[----:B------:R-:W-:-:S02]  /*19ad0*/  FSEL R22, R7, -INF , !P2 ;  /* 0xff80000007167808 */ /* 0x000fc40005000000 */
[----:B------:R-:W-:Y:S01]  /*19ae0*/  FSEL R4, R25, -INF , !P0 ;  /* 0xff80000019047808 */ /* 0x000fe20004000000 */
[----:B------:R-:W-:Y:S01]  /*19af0*/  FMUL.FTZ R25, R173, c[0x0][0x2ec] ;  /* 0x0000bb00ad197a20 */ /* 0x000fe20000410000 */
[----:B------:R-:W3:Y:S01]  /*19b00*/  MUFU.TANH R31, R31 ;  /* 0x0000001f001f7308 */ /* 0x000ee20000002400 */
[----:B------:R-:W-:Y:S01]  /*19b10*/  ISETP.LT.OR P6, PT, R145, R16, P6 ;  /* 0x000000109100720c */ /* 0x000fe200037c1670 */
[----:B------:R-:W-:Y:S01]  /*19b20*/  FMUL.FTZ R35, R8, c[0x0][0x2ec] ;  /* 0x0000bb0008237a20 */ /* 0x000fe20000410000 */
[----:B------:R-:W-:Y:S01]  /*19b30*/  FSEL R26, R26, -INF , !P5 ;  /* 0xff8000001a1a7808 */ /* 0x000fe20006800000 */
[----:B------:R-:W-:Y:S01]  /*19b40*/  FMUL.FTZ R8, R9, c[0x0][0x2ec] ;  /* 0x0000bb0009087a20 */ /* 0x000fe20000410000 */
[-C--:B------:R-:W-:Y:S01]  /*19b50*/  ISETP.GE.AND P2, PT, R177, R215.reuse, PT ;  /* 0x000000d7b100720c */ /* 0x080fe20003f46270 */
[----:B--2---:R-:W-:Y:S01]  /*19b60*/  FFMA.FTZ R176, -R213, R220, R30 ;  /* 0x000000dcd5b07223 */ /* 0x004fe2000001011e */
[----:B------:R-:W-:Y:S01]  /*19b70*/  FSEL R30, R24, -INF , !P1 ;  /* 0xff800000181e7808 */ /* 0x000fe20004800000 */
[----:B------:R-:W2:Y:S01]  /*19b80*/  MUFU.TANH R17, R17 ;  /* 0x0000001100117308 */ /* 0x000ea20000002400 */
[-C--:B------:R-:W-:Y:S01]  /*19b90*/  ISETP.GE.AND P5, PT, R151, R215.reuse, PT ;  /* 0x000000d79700720c */ /* 0x080fe20003fa6270 */
[----:B-1----:R-:W-:Y:S01]  /*19ba0*/  FFMA.FTZ R138, -R213, R232, R138 ;  /* 0x000000e8d58a7223 */ /* 0x002fe2000001018a */
[----:B------:R-:W-:Y:S01]  /*19bb0*/  FSEL R24, R158, -INF , !P6 ;  /* 0xff8000009e187808 */ /* 0x000fe20007000000 */
[----:B------:R-:W-:Y:S01]  /*19bc0*/  FMUL.FTZ R10, R10, c[0x0][0x2ec] ;  /* 0x0000bb000a0a7a20 */ /* 0x000fe20000410000 */
[-C--:B------:R-:W-:Y:S01]  /*19bd0*/  ISETP.GE.AND P1, PT, R147, R215.reuse, PT ;  /* 0x000000d79300720c */ /* 0x080fe20003f26270 */
[----:B------:R-:W-:Y:S01]  /*19be0*/  FMUL.FTZ R11, R11, c[0x0][0x2ec] ;  /* 0x0000bb000b0b7a20 */ /* 0x000fe20000410000 */
[-C--:B------:R-:W-:Y:S01]  /*19bf0*/  ISETP.GE.AND P0, PT, R149, R215.reuse, PT ;  /* 0x000000d79500720c */ /* 0x080fe20003f06270 */
[----:B------:R-:W1:Y:S01]  /*19c00*/  MUFU.TANH R137, R137 ;  /* 0x0000008900897308 */ /* 0x000e620000002400 */
[----:B------:R-:W-:Y:S01]  /*19c10*/  ISETP.GE.AND P6, PT, R157, R215, PT ;  /* 0x000000d79d00720c */ /* 0x000fe20003fc6270 */
[----:B---3--:R-:W-:Y:S01]  /*19c20*/  FFMA.FTZ R31, -R213, R224, R31 ;  /* 0x000000e0d51f7223 */ /* 0x008fe2000001011f */
[----:B------:R-:W-:-:S02]  /*19c30*/  ISETP.LT.OR P2, PT, R177, R16, P2 ;  /* 0x00000010b100720c */ /* 0x000fc40001741670 */
[-C--:B------:R-:W-:Y:S02]  /*19c40*/  ISETP.LT.OR P5, PT, R151, R16.reuse, P5 ;  /* 0x000000109700720c */ /* 0x080fe40002fa1670 */
[----:B------:R-:W-:Y:S01]  /*19c50*/  ISETP.LT.OR P1, PT, R147, R16, P1 ;  /* 0x000000109300720c */ /* 0x000fe20000f21670 */
[----:B------:R-:W3:Y:S01]  /*19c60*/  MUFU.TANH R20, R20 ;  /* 0x0000001400147308 */ /* 0x000ee20000002400 */
[----:B--2---:R-:W-:Y:S01]  /*19c70*/  FFMA.FTZ R17, -R213, R178, R17 ;  /* 0x000000b2d5117223 */ /* 0x004fe20000010111 */
[-C--:B------:R-:W-:Y:S02]  /*19c80*/  ISETP.LT.OR P0, PT, R149, R16.reuse, P0 ;  /* 0x000000109500720c */ /* 0x080fe40000701670 */
[----:B------:R-:W-:Y:S02]  /*19c90*/  ISETP.LT.OR P6, PT, R157, R16, P6 ;  /* 0x000000109d00720c */ /* 0x000fe400037c1670 */
[----:B------:R-:W-:Y:S02]  /*19ca0*/  FSEL R168, R138, -INF , !P2 ;  /* 0xff8000008aa87808 */ /* 0x000fe40005000000 */
[----:B------:R-:W2:Y:S01]  /*19cb0*/  MUFU.TANH R7, R35 ;  /* 0x0000002300077308 */ /* 0x000ea20000002400 */
[----:B-1----:R-:W-:Y:S01]  /*19cc0*/  FFMA.FTZ R137, -R213, R226, R137 ;  /* 0x000000e2d5897223 */ /* 0x002fe20000010189 */
[----:B------:R-:W-:-:S02]  /*19cd0*/  IMNMX R6, RZ, R6, !PT ;  /* 0x00000006ff067217 */ /* 0x000fc40007800200 */
[----:B------:R-:W-:Y:S02]  /*19ce0*/  FSEL R172, R31, -INF , !P5 ;  /* 0xff8000001fac7808 */ /* 0x000fe40006800000 */
[----:B------:R-:W-:Y:S02]  /*19cf0*/  ISETP.GE.AND P2, PT, R2, R217, PT ;  /* 0x000000d90200720c */ /* 0x000fe40003f46270 */
[----:B------:R-:W1:Y:S01]  /*19d00*/  MUFU.TANH R8, R8 ;  /* 0x0000000800087308 */ /* 0x000e620000002400 */
[----:B---3--:R-:W-:Y:S01]  /*19d10*/  FFMA.FTZ R154, -R213, R230, R20 ;  /* 0x000000e6d59a7223 */ /* 0x008fe20000010114 */
[----:B------:R-:W-:Y:S02]  /*19d20*/  FSEL R20, R17, -INF , !P1 ;  /* 0xff80000011147808 */ /* 0x000fe40004800000 */
[----:B------:R-:W-:Y:S02]  /*19d30*/  FSEL R176, R176, -INF , !P0 ;  /* 0xff800000b0b07808 */ /* 0x000fe40004000000 */
[----:B------:R-:W-:-:S02]  /*19d40*/  ISETP.GE.AND P5, PT, R218, R215, PT ;  /* 0x000000d7da00720c */ /* 0x000fc40003fa6270 */
[----:B------:R-:W3:Y:S01]  /*19d50*/  MUFU.TANH R25, R25 ;  /* 0x0000001900197308 */ /* 0x000ee20000002400 */
[-C--:B------:R-:W-:Y:S01]  /*19d60*/  ISETP.GE.AND P1, PT, R159, R215.reuse, PT ;  /* 0x000000d79f00720c */ /* 0x080fe20003f26270 */
[----:B--2---:R-:W-:Y:S01]  /*19d70*/  FFMA.FTZ R7, -R213, R234, R7 ;  /* 0x000000ead5077223 */ /* 0x004fe20000010107 */
[----:B------:R-:W-:Y:S02]  /*19d80*/  ISETP.GE.AND P0, PT, R179, R215, PT ;  /* 0x000000d7b300720c */ /* 0x000fe40003f06270 */
[----:B------:R-:W-:Y:S01]  /*19d90*/  ISETP.LT.OR P2, PT, R2, R6, P2 ;  /* 0x000000060200720c */ /* 0x000fe20001741670 */
[C---:B------:R-:W-:Y:S01]  /*19da0*/  FFMA.FTZ R2, -R213.reuse, R140, R28 ;  /* 0x0000008cd5027223 */ /* 0x040fe2000001011c */
[----:B------:R-:W-:Y:S01]  /*19db0*/  ISETP.LT.OR P5, PT, R218, R16, P5 ;  /* 0x00000010da00720c */ /* 0x000fe20002fa1670 */
[----:B------:R2:W4:Y:S01]  /*19dc0*/  MUFU.TANH R23, R170 ;  /* 0x000000aa00177308 */ /* 0x0005220000002400 */
[----:B-1----:R-:W-:Y:S01]  /*19dd0*/  FFMA.FTZ R136, -R213, R236, R8 ;  /* 0x000000ecd5887223 */ /* 0x002fe20000010108 */
[----:B------:R-:W-:-:S02]  /*19de0*/  ISETP.LT.OR P1, PT, R159, R16, P1 ;  /* 0x000000109f00720c */ /* 0x000fc40000f21670 */
[----:B------:R-:W-:Y:S02]  /*19df0*/  ISETP.LT.OR P0, PT, R179, R16, P0 ;  /* 0x00000010b300720c */ /* 0x000fe40000701670 */
[----:B------:R-:W-:Y:S02]  /*19e00*/  FSEL R138, R7, -INF , !P5 ;  /* 0xff800000078a7808 */ /* 0x000fe40006800000 */
[----:B------:R-:W1:Y:S01]  /*19e10*/  MUFU.TANH R29, R29 ;  /* 0x0000001d001d7308 */ /* 0x000e620000002400 */
[----:B------:R-:W-:Y:S01]  /*19e20*/  ISETP.GE.AND P5, PT, R143, R217, PT ;  /* 0x000000d98f00720c */ /* 0x000fe20003fa6270 */
[----:B---3--:R-:W-:Y:S01]  /*19e30*/  FFMA.FTZ R25, -R213, R228, R25 ;  /* 0x000000e4d5197223 */ /* 0x008fe20000010119 */
[----:B------:R-:W-:Y:S02]  /*19e40*/  FSEL R154, R154, -INF , !P1 ;  /* 0xff8000009a9a7808 */ /* 0x000fe40004800000 */
[----:B------:R-:W-:Y:S02]  /*19e50*/  ISETP.LT.OR P5, PT, R143, R6, P5 ;  /* 0x000000068f00720c */ /* 0x000fe40002fa1670 */
[----:B------:R-:W-:Y:S01]  /*19e60*/  FSEL R152, R25, -INF , !P0 ;  /* 0xff80000019987808 */ /* 0x000fe20004000000 */
[----:B------:R-:W3:Y:S01]  /*19e70*/  MUFU.TANH R27, R27 ;  /* 0x0000001b001b7308 */ /* 0x000ee20000002400 */
[----:B--2---:R-:W-:Y:S01]  /*19e80*/  FSEL R170, R137, -INF , !P6 ;  /* 0xff80000089aa7808 */ /* 0x004fe20007000000 */
[----:B----4-:R-:W-:Y:S01]  /*19e90*/  FFMA.FTZ R23, -R213, R240, R23 ;  /* 0x000000f0d5177223 */ /* 0x010fe20000010117 */
[----:B------:R-:W-:-:S02]  /*19ea0*/  ISETP.GE.AND P6, PT, R222, R215, PT ;  /* 0x000000d7de00720c */ /* 0x000fc40003fc6270 */
[-C--:B------:R-:W-:Y:S02]  /*19eb0*/  ISETP.GE.AND P1, PT, R133, R217.reuse, PT ;  /* 0x000000d98500720c */ /* 0x080fe40003f26270 */
[----:B------:R-:W-:Y:S01]  /*19ec0*/  ISETP.LT.OR P6, PT, R222, R16, P6 ;  /* 0x00000010de00720c */ /* 0x000fe200037c1670 */
[----:B------:R-:W2:Y:S01]  /*19ed0*/  MUFU.TANH R21, R21 ;  /* 0x0000001500157308 */ /* 0x000ea20000002400 */
[----:B------:R-:W-:Y:S01]  /*19ee0*/  FMUL.FTZ R16, R167, c[0x0][0x2ec] ;  /* 0x0000bb00a7107a20 */ /* 0x000fe20000410000 */
[----:B------:R-:W-:Y:S01]  /*19ef0*/  ISETP.GE.AND P0, PT, R141, R217, PT ;  /* 0x000000d98d00720c */ /* 0x000fe20003f06270 */
[----:B-1----:R-:W-:Y:S01]  /*19f00*/  FFMA.FTZ R17, -R213, R32, R29 ;  /* 0x00000020d5117223 */ /* 0x002fe2000001011d */
[-C--:B------:R-:W-:Y:S01]  /*19f10*/  ISETP.LT.OR P4, PT, R223, R6.reuse, P4 ;  /* 0x00000006df00720c */ /* 0x080fe20002781670 */
[----:B------:R-:W-:Y:S01]  /*19f20*/  FMUL.FTZ R32, R174, c[0x0][0x2ec] ;  /* 0x0000bb00ae207a20 */ /* 0x000fe20000410000 */
[----:B------:R-:W-:Y:S01]  /*19f30*/  ISETP.LT.OR P1, PT, R133, R6, P1 ;  /* 0x000000068500720c */ /* 0x000fe20000f21670 */
[----:B------:R-:W-:Y:S01]  /*19f40*/  FMUL.FTZ R29, R175, c[0x0][0x2ec] ;  /* 0x0000bb00af1d7a20 */ /* 0x000fe20000410000 */
[----:B------:R-:W1:Y:S01]  /*19f50*/  MUFU.TANH R8, R166 ;  /* 0x000000a600087308 */ /* 0x000e620000002400 */
[----:B---3--:R-:W-:Y:S01]  /*19f60*/  FFMA.FTZ R7, -R213, R238, R27 ;  /* 0x000000eed5077223 */ /* 0x008fe2000001011b */
[----:B------:R-:W-:-:S02]  /*19f70*/  FSEL R27, R23, -INF , !P5 ;  /* 0xff800000171b7808 */ /* 0x000fc40006800000 */
[----:B------:R-:W-:Y:S02]  /*19f80*/  ISETP.GE.AND P5, PT, R157, R217, PT ;  /* 0x000000d99d00720c */ /* 0x000fe40003fa6270 */
[----:B------:R-:W-:Y:S02]  /*19f90*/  ISETP.LT.OR P0, PT, R141, R6, P0 ;  /* 0x000000068d00720c */ /* 0x000fe40000701670 */
[----:B------:R-:W3:Y:S01]  /*19fa0*/  MUFU.TANH R28, R162 ;  /* 0x000000a2001c7308 */ /* 0x000ee20000002400 */
[----:B--2---:R-:W-:Y:S01]  /*19fb0*/  FFMA.FTZ R9, -R213, R34, R21 ;  /* 0x00000022d5097223 */ /* 0x004fe20000010115 */
[----:B------:R-:W-:Y:S02]  /*19fc0*/  ISETP.LT.OR P5, PT, R157, R6, P5 ;  /* 0x000000069d00720c */ /* 0x000fe40002fa1670 */
[----:B------:R-:W-:Y:S02]  /*19fd0*/  FSEL R136, R136, -INF , !P6 ;  /* 0xff80000088887808 */ /* 0x000fe40007000000 */
[----:B------:R-:W-:-:S02]  /*19fe0*/  FSEL R2, R2, -INF , !P4 ;  /* 0xff80000002027808 */ /* 0x000fc40006000000 */
[----:B------:R-:W2:Y:S01]  /*19ff0*/  MUFU.TANH R171, R171 ;  /* 0x000000ab00ab7308 */ /* 0x000ea20000002400 */
[----:B-1----:R-:W-:Y:S01]  /*1a000*/  FFMA.FTZ R8, -R213, R12, R8 ;  /* 0x0000000cd5087223 */ /* 0x002fe20000010108 */
[----:B------:R-:W-:Y:S02]  /*1a010*/  FSEL R17, R17, -INF , !P2 ;  /* 0xff80000011117808 */ /* 0x000fe40005000000 */
[----:B------:R-:W-:Y:S02]  /*1a020*/  FSEL R9, R9, -INF , !P1 ;  /* 0xff80000009097808 */ /* 0x000fe40004800000 */
[----:B------:R-:W-:Y:S02]  /*1a030*/  FSEL R7, R7, -INF , !P0 ;  /* 0xff80000007077808 */ /* 0x000fe40004000000 */
[----:B------:R-:W1:Y:S01]  /*1a040*/  MUFU.TANH R18, R18 ;  /* 0x0000001200127308 */ /* 0x000e620000002400 */
[----:B---3--:R-:W-:Y:S01]  /*1a050*/  FFMA.FTZ R28, -R213, R248, R28 ;  /* 0x000000f8d51c7223 */ /* 0x008fe2000001011c */
[----:B------:R-:W-:-:S02]  /*1a060*/  ISETP.GE.AND P6, PT, R145, R217, PT ;  /* 0x000000d99100720c */ /* 0x000fc40003fc6270 */
[-C--:B------:R-:W-:Y:S02]  /*1a070*/  ISETP.GE.AND P4, PT, R144, R217.reuse, PT ;  /* 0x000000d99000720c */ /* 0x080fe40003f86270 */
[-C--:B------:R-:W-:Y:S02]  /*1a080*/  ISETP.GE.AND P2, PT, R147, R217.reuse, PT ;  /* 0x000000d99300720c */ /* 0x080fe40003f46270 */
[----:B------:R-:W3:Y:S01]  /*1a090*/  MUFU.TANH R19, R19 ;  /* 0x0000001300137308 */ /* 0x000ee20000002400 */
[-C--:B------:R-:W-:Y:S01]  /*1a0a0*/  ISETP.GE.AND P1, PT, R149, R217.reuse, PT ;  /* 0x000000d99500720c */ /* 0x080fe20003f26270 */
[----:B--2---:R-:W-:Y:S01]  /*1a0b0*/  FFMA.FTZ R25, -R213, R242, R171 ;  /* 0x000000f2d5197223 */ /* 0x004fe200000101ab */
[----:B------:R-:W-:Y:S02]  /*1a0c0*/  ISETP.GE.AND P0, PT, R151, R217, PT ;  /* 0x000000d99700720c */ /* 0x000fe40003f06270 */
[----:B------:R-:W-:Y:S02]  /*1a0d0*/  FSEL R167, R28, -INF , !P5 ;  /* 0xff8000001ca77808 */ /* 0x000fe40006800000 */
[----:B------:R-:W-:Y:S01]  /*1a0e0*/  ISETP.GT.AND P5, PT, R212, R203, PT ;  /* 0x000000cbd400720c */ /* 0x000fe20003fa4270 */
[----:B------:R-:W2:Y:S01]  /*1a0f0*/  MUFU.TANH R16, R16 ;  /* 0x0000001000107308 */ /* 0x000ea20000002400 */
[----:B-1----:R-:W-:Y:S01]  /*1a100*/  FFMA.FTZ R18, -R213, R246, R18 ;  /* 0x000000f6d5127223 */ /* 0x002fe20000010112 */
[----:B------:R-:W-:-:S02]  /*1a110*/  ISETP.LT.OR P6, PT, R145, R6, P6 ;  /* 0x000000069100720c */ /* 0x000fc400037c1670 */
[-C--:B------:R-:W-:Y:S02]  /*1a120*/  ISETP.LT.OR P4, PT, R144, R6.reuse, P4 ;  /* 0x000000069000720c */ /* 0x080fe40002781670 */
[----:B------:R-:W-:Y:S02]  /*1a130*/  ISETP.LT.OR P2, PT, R147, R6, P2 ;  /* 0x000000069300720c */ /* 0x000fe40001741670 */
[----:B------:R-:W-:Y:S01]  /*1a140*/  I2F R15, R15 ;  /* 0x0000000f000f7306 */ /* 0x000fe20000201400 */
[----:B---3--:R-:W-:Y:S01]  /*1a150*/  FFMA.FTZ R19, -R213, R244, R19 ;  /* 0x000000f4d5137223 */ /* 0x008fe20000010113 */
[-C--:B------:R-:W-:Y:S02]  /*1a160*/  ISETP.LT.OR P1, PT, R149, R6.reuse, P1 ;  /* 0x000000069500720c */ /* 0x080fe40000f21670 */
[----:B------:R-:W-:Y:S02]  /*1a170*/  ISETP.LT.OR P0, PT, R151, R6, P0 ;  /* 0x000000069700720c */ /* 0x000fe40000701670 */
[----:B------:R-:W-:-:S02]  /*1a180*/  FSEL R25, R25, -INF , !P6 ;  /* 0xff80000019197808 */ /* 0x000fc40007000000 */
[----:B------:R-:W1:Y:S01]  /*1a190*/  MUFU.TANH R163, R163 ;  /* 0x000000a300a37308 */ /* 0x000e620000002400 */
[----:B--2---:R-:W-:Y:S01]  /*1a1a0*/  FFMA.FTZ R14, -R213, R14, R16 ;  /* 0x0000000ed50e7223 */ /* 0x004fe20000010110 */
[----:B------:R-:W-:Y:S02]  /*1a1b0*/  FSEL R23, R18, -INF , !P4 ;  /* 0xff80000012177808 */ /* 0x000fe40006000000 */
[----:B------:R-:W-:Y:S02]  /*1a1c0*/  FSEL R21, R19, -INF , !P2 ;  /* 0xff80000013157808 */ /* 0x000fe40005000000 */
[----:B------:R-:W-:Y:S02]  /*1a1d0*/  FSEL R171, R8, -INF , !P1 ;  /* 0xff80000008ab7808 */ /* 0x000fe40004800000 */
[----:B------:R-:W2:Y:S01]  /*1a1e0*/  MUFU.TANH R32, R32 ;  /* 0x0000002000207308 */ /* 0x000ea20000002400 */
[----:B------:R-:W-:Y:S02]  /*1a1f0*/  FSEL R169, R14, -INF , !P0 ;  /* 0xff8000000ea97808 */ /* 0x000fe40004000000 */
[----:B------:R-:W-:-:S02]  /*1a200*/  ISETP.GE.AND P6, PT, R177, R217, PT ;  /* 0x000000d9b100720c */ /* 0x000fc40003fc6270 */
[-C--:B------:R-:W-:Y:S02]  /*1a210*/  ISETP.GE.AND P4, PT, R159, R217.reuse, PT ;  /* 0x000000d99f00720c */ /* 0x080fe40003f86270 */
[-C--:B------:R-:W-:Y:S01]  /*1a220*/  ISETP.GE.AND P2, PT, R179, R217.reuse, PT ;  /* 0x000000d9b300720c */ /* 0x080fe20003f46270 */
[----:B------:R-:W3:Y:S01]  /*1a230*/  MUFU.TANH R29, R29 ;  /* 0x0000001d001d7308 */ /* 0x000ee20000002400 */
[-C--:B------:R-:W-:Y:S01]  /*1a240*/  ISETP.GE.AND P1, PT, R218, R217.reuse, PT ;  /* 0x000000d9da00720c */ /* 0x080fe20003f26270 */
[----:B-1----:R-:W-:Y:S01]  /*1a250*/  FFMA.FTZ R163, -R213, R250, R163 ;  /* 0x000000fad5a37223 */ /* 0x002fe200000101a3 */
[----:B------:R-:W-:Y:S02]  /*1a260*/  ISETP.GE.AND P0, PT, R222, R217, PT ;  /* 0x000000d9de00720c */ /* 0x000fe40003f06270 */
[-C--:B------:R-:W-:Y:S02]  /*1a270*/  ISETP.LT.OR P6, PT, R177, R6.reuse, P6 ;  /* 0x00000006b100720c */ /* 0x080fe400037c1670 */
[-C--:B------:R-:W-:Y:S01]  /*1a280*/  ISETP.LT.OR P4, PT, R159, R6.reuse, P4 ;  /* 0x000000069f00720c */ /* 0x080fe20002781670 */
[----:B------:R-:W1:Y:S01]  /*1a290*/  MUFU.TANH R10, R10 ;  /* 0x0000000a000a7308 */ /* 0x000e620000002400 */
[----:B--2---:R-:W-:Y:S01]  /*1a2a0*/  FFMA.FTZ R13, -R213, R13, R32 ;  /* 0x0000000dd50d7223 */ /* 0x004fe20000010120 */
[-C--:B------:R-:W-:Y:S01]  /*1a2b0*/  ISETP.LT.OR P2, PT, R179, R6.reuse, P2 ;  /* 0x00000006b300720c */ /* 0x080fe20001741670 */
[----:B------:R-:W-:Y:S01]  /*1a2c0*/  BAR.SYNC.DEFER_BLOCKING 0x0 ;  /* 0x0000000000007b1d */ /* 0x000fe20000010000 */
[----:B------:R-:W-:-:S02]  /*1a2d0*/  ISETP.LT.OR P1, PT, R218, R6, P1 ;  /* 0x00000006da00720c */ /* 0x000fc40000f21670 */
[----:B------:R-:W-:Y:S01]  /*1a2e0*/  ISETP.LT.OR P0, PT, R222, R6, P0 ;  /* 0x00000006de00720c */ /* 0x000fe20000701670 */
[----:B---3--:R-:W-:Y:S02]  /*1a2f0*/  FFMA.FTZ R29, -R213, R252, R29 ;  /* 0x000000fcd51d7223 */ /* 0x008fe4000001011d */
[----:B------:R-:W2:Y:S01]  /*1a300*/  MUFU.TANH R12, R11 ;  /* 0x0000000b000c7308 */ /* 0x000ea20000002400 */
[----:B------:R-:W-:Y:S02]  /*1a310*/  FSEL R163, R163, -INF , !P6 ;  /* 0xff800000a3a37808 */ /* 0x000fe40007000000 */
[----:B------:R-:W-:Y:S02]  /*1a320*/  FSEL R151, R13, -INF , !P4 ;  /* 0xff8000000d977808 */ /* 0x000fe40006000000 */
[----:B------:R-:W-:Y:S01]  /*1a330*/  FSEL R139, R29, -INF , !P2 ;  /* 0xff8000001d8b7808 */ /* 0x000fe20005000000 */
[----:B-1----:R-:W-:-:S05]  /*1a340*/  FFMA.FTZ R10, -R213, R33, R10 ;  /* 0x00000021d50a7223 */ /* 0x002fca000001010a */
        /* <DEDUP_REMOVED lines=64> */
.L_x_6260:
[----:B------:R-:W-:-:S05]  /*1a750*/  IMAD.MOV.U32 R11, RZ, RZ, c[0x0][0x198] ;  /* 0x00006600ff0b7624 */ /* 0x000fca00078e00ff */
[----:B------:R-:W-:-:S04]  /*1a760*/  LEA R11, -R11, RZ, 0x6 ;  /* 0x000000ff0b0b7211 */ /* 0x000fc800078e31ff */
[----:B------:R-:W-:Y:S02]  /*1a770*/  SHF.R.S32.HI R8, RZ, 0x1f, R11 ;  /* 0x0000001fff087819 */ /* 0x000fe4000001140b */
.L_x_6261:
        /* <DEDUP_REMOVED lines=109> */
.L_x_6259:
[----:B-1----:R-:W-:Y:S01]  /*1ae50*/  FMNMX.FTZ R11, R132, R5, !PT ;  /* 0x00000005840b7209 */ /* 0x002fe20007810000 */
        /* <DEDUP_REMOVED lines=38> */
[----:B------:R-:W3:Y:S01]  /*1b0c0*/  LDSM.16.MT88.4 R12, [R194+0xc000] ;  /* 0x00c00000c20c783b */ /* 0x000ee20000004200 */
        /* <DEDUP_REMOVED lines=10> */
[----:B------:R-:W-:Y:S01]  /*1b170*/  FSEL R6, R145, RZ, P0 ;  /* 0x000000ff91067208 */ /* 0x000fe20000000000 */
[----:B------:R-:W-:Y:S01]  /*1b180*/  FFMA.FTZ R143, R142, c[0x0][0x23c], -R153 ;  /* 0x00008f008e8f7a23 */ /* 0x000fe20000010899 */
[----:B------:R-:W-:Y:S01]  /*1b190*/  FSEL R150, R150, RZ, P0 ;  /* 0x000000ff96967208 */ /* 0x000fe20000000000 */
[----:B------:R-:W-:Y:S01]  /*1b1a0*/  FADD.FTZ R4, R132, -R5 ;  /* 0x8000000584047221 */ /* 0x000fe20000010000 */
[----:B------:R-:W-:Y:S01]  /*1b1b0*/  MUFU.EX2 R144, R144 ;  /* 0x0000009000907308 */ /* 0x000fe20000000800 */
[----:B------:R-:W-:Y:S01]  /*1b1c0*/  FADD.FTZ R6, R3, -R6 ;  /* 0x8000000603067221 */ /* 0x000fe20000010000 */
[----:B------:R-:W-:Y:S01]  /*1b1d0*/  LDSM.16.MT88.4 R132, [R194+0xc800] ;  /* 0x00c80000c284783b */ /* 0x000fe20000004200 */
[----:B------:R-:W-:-:S02]  /*1b1e0*/  FFMA.FTZ R140, R2, c[0x0][0x23c], -R150 ;  /* 0x00008f00028c7a23 */ /* 0x000fc40000010896 */
[--C-:B------:R-:W-:Y:S02]  /*1b1f0*/  FFMA.FTZ R142, R30, c[0x0][0x23c], -R153.reuse ;  /* 0x00008f001e8e7a23 */ /* 0x100fe40000010899 */
[--C-:B------:R-:W-:Y:S01]  /*1b200*/  FFMA.FTZ R2, R17, c[0x0][0x23c], -R150.reuse ;  /* 0x00008f0011027a23 */ /* 0x100fe20000010896 */
[----:B------:R-:W1:Y:S01]  /*1b210*/  MUFU.EX2 R143, R143 ;  /* 0x0000008f008f7308 */ /* 0x000e620000000800 */
[--C-:B------:R-:W-:Y:S01]  /*1b220*/  FFMA.FTZ R0, R9, c[0x0][0x23c], -R150.reuse ;  /* 0x00008f0009007a23 */ /* 0x100fe20000010896 */
[----:B------:R-:W2:Y:S01]  /*1b230*/  LDSM.16.MT88.4 R16, [R196+0xc000] ;  /* 0x00c00000c410783b */ /* 0x000ea20000004200 */
[----:B------:R-:W-:Y:S02]  /*1b240*/  FFMA.FTZ R147, R7, c[0x0][0x23c], -R150 ;  /* 0x00008f0007937a23 */ /* 0x000fe40000010896 */
[----:B------:R-:W-:Y:S01]  /*1b250*/  FMUL.FTZ R148, R4, c[0x0][0x23c] ;  /* 0x00008f0004947a20 */ /* 0x000fe20000410000 */
[----:B------:R-:W4:Y:S01]  /*1b260*/  LDSM.16.MT88.4 R8, [R193+0xc000] ;  /* 0x00c00000c108783b */ /* 0x000f220000004200 */
[----:B------:R-:W-:Y:S01]  /*1b270*/  FMUL.FTZ R3, R6, c[0x0][0x23c] ;  /* 0x00008f0006037a20 */ /* 0x000fe20000410000 */
[----:B------:R-:W-:Y:S01]  /*1b280*/  MUFU.EX2 R142, R142 ;  /* 0x0000008e008e7308 */ /* 0x000fe20000000800 */
[--C-:B------:R-:W-:Y:S01]  /*1b290*/  FFMA.FTZ R155, R26, c[0x0][0x23c], -R153.reuse ;  /* 0x00008f001a9b7a23 */ /* 0x100fe20000010899 */
[----:B------:R-:W-:Y:S01]  /*1b2a0*/  LDSM.16.MT88.4 R28, [R192+0xc800] ;  /* 0x00c80000c01c783b */ /* 0x000fe20000004200 */
[----:B------:R-:W-:-:S02]  /*1b2b0*/  FFMA.FTZ R156, R24, c[0x0][0x23c], -R153 ;  /* 0x00008f00189c7a23 */ /* 0x000fc40000010899 */
[--C-:B------:R-:W-:Y:S02]  /*1b2c0*/  FFMA.FTZ R157, R22, c[0x0][0x23c], -R153.reuse ;  /* 0x00008f00169d7a23 */ /* 0x100fe40000010899 */
[----:B------:R-:W-:Y:S01]  /*1b2d0*/  FFMA.FTZ R158, R20, c[0x0][0x23c], -R153 ;  /* 0x00008f00149e7a23 */ /* 0x000fe20000010899 */
[----:B------:R-:W5:Y:S01]  /*1b2e0*/  MUFU.EX2 R141, R141 ;  /* 0x0000008d008d7308 */ /* 0x000f620000000800 */
[----:B-1----:R-:W-:Y:S01]  /*1b2f0*/  F2FP.PACK_AB R4, R143, R144 ;  /* 0x000000908f04723e */ /* 0x002fe200000000ff */
[--C-:B------:R-:W-:Y:S02]  /*1b300*/  FFMA.FTZ R159, R27, c[0x0][0x23c], -R150.reuse ;  /* 0x00008f001b9f7a23 */ /* 0x100fe40000010896 */
[--C-:B------:R-:W-:Y:S02]  /*1b310*/  FFMA.FTZ R162, R25, c[0x0][0x23c], -R150.reuse ;  /* 0x00008f0019a27a23 */ /* 0x100fe40000010896 */
[--C-:B------:R-:W-:Y:S01]  /*1b320*/  FFMA.FTZ R160, R23, c[0x0][0x23c], -R150.reuse ;  /* 0x00008f0017a07a23 */ /* 0x100fe20000010896 */
[----:B------:R-:W-:Y:S01]  /*1b330*/  LDSM.16.MT88.4 R24, [R196+0xe800] ;  /* 0x00e80000c418783b */ /* 0x000fe20000004200 */
[----:B------:R-:W-:Y:S01]  /*1b340*/  MUFU.EX2 R140, R140 ;  /* 0x0000008c008c7308 */ /* 0x000fe20000000800 */
[----:B------:R-:W-:-:S02]  /*1b350*/  FFMA.FTZ R161, R21, c[0x0][0x23c], -R150 ;  /* 0x00008f0015a17a23 */ /* 0x000fc40000010896 */
[----:B------:R-:W-:Y:S01]  /*1b360*/  LDSM.16.MT88.4 R20, [R194+0xe800] ;  /* 0x00e80000c214783b */ /* 0x000fe20000004200 */
[--C-:B------:R-:W-:Y:S02]  /*1b370*/  FFMA.FTZ R173, R172, c[0x0][0x23c], -R153.reuse ;  /* 0x00008f00acad7a23 */ /* 0x100fe40000010899 */
[--C-:B------:R-:W-:Y:S02]  /*1b380*/  FFMA.FTZ R175, R168, c[0x0][0x23c], -R153.reuse ;  /* 0x00008f00a8af7a23 */ /* 0x100fe40000010899 */
[----:B------:R-:W1:Y:S01]  /*1b390*/  MUFU.EX2 R2, R2 ;  /* 0x0000000200027308 */ /* 0x000e620000000800 */
[----:B-----5:R-:W-:Y:S01]  /*1b3a0*/  F2FP.PACK_AB R6, R141, R142 ;  /* 0x0000008e8d06723e */ /* 0x020fe200000000ff */
        /* <DEDUP_REMOVED lines=8> */
[----:B------:R-:W5:Y:S01]  /*1b430*/  MUFU.EX2 R147, R147 ;  /* 0x0000009300937308 */ /* 0x000f620000000800 */
[----:B-1----:R-:W-:Y:S01]  /*1b440*/  F2FP.PACK_AB R5, R2, R140 ;  /* 0x0000008c0205723e */ /* 0x002fe200000000ff */
[----:B------:R-:W-:-:S02]  /*1b450*/  FFMA.FTZ R154, R154, c[0x0][0x23c], -R153 ;  /* 0x00008f009a9a7a23 */ /* 0x000fc40000010899 */
[--C-:B------:R-:W-:Y:S02]  /*1b460*/  FFMA.FTZ R152, R138, c[0x0][0x23c], -R153.reuse ;  /* 0x00008f008a987a23 */ /* 0x100fe40000010899 */
[--C-:B------:R-:W-:Y:S02]  /*1b470*/  FFMA.FTZ R151, R151, c[0x0][0x23c], -R150.reuse ;  /* 0x00008f0097977a23 */ /* 0x100fe40000010896 */
[----:B------:R-:W1:Y:S01]  /*1b480*/  MUFU.EX2 R148, R148 ;  /* 0x0000009400947308 */ /* 0x000e620000000800 */
[--C-:B------:R-:W-:Y:S02]  /*1b490*/  FFMA.FTZ R174, R139, c[0x0][0x23c], -R150.reuse ;  /* 0x00008f008bae7a23 */ /* 0x100fe40000010896 */
[--C-:B------:R-:W-:Y:S02]  /*1b4a0*/  FFMA.FTZ R171, R137, c[0x0][0x23c], -R150.reuse ;  /* 0x00008f0089ab7a23 */ /* 0x100fe40000010896 */
[----:B------:R-:W-:Y:S02]  /*1b4b0*/  FFMA.FTZ R153, R136, c[0x0][0x23c], -R153 ;  /* 0x00008f0088997a23 */ /* 0x000fe40000010899 */
[----:B------:R-:W-:Y:S01]  /*1b4c0*/  FFMA.FTZ R150, R149, c[0x0][0x23c], -R150 ;  /* 0x00008f0095967a23 */ /* 0x000fe20000010896 */
[----:B------:R-:W2:Y:S01]  /*1b4d0*/  MUFU.EX2 R3, R3 ;  /* 0x0000000300037308 */ /* 0x000ea20000000800 */
[----:B-----5:R-:W-:Y:S01]  /*1b4e0*/  F2FP.PACK_AB R7, R147, R0 ;  /* 0x000000009307723e */ /* 0x020fe200000000ff */
[----:B------:R-:W-:Y:S01]  /*1b4f0*/  LDSM.16.MT88.4 R136, [R194+0xd800] ;  /* 0x00d80000c288783b */ /* 0x000fe20000004200 */
[----:B-1----:R-:W-:-:S05]  /*1b500*/  FMUL.FTZ R120, R120, R148 ;  /* 0x0000009478787220 */ /* 0x002fca0000410000 */
[----:B------:R-:W-:Y:S01]  /*1b510*/  MUFU.EX2 R155, R155 ;  /* 0x0000009b009b7308 */ /* 0x000fe20000000800 */
[-C--:B------:R-:W-:Y:S02]  /*1b520*/  FMUL.FTZ R121, R121, R148.reuse ;  /* 0x0000009479797220 */ /* 0x080fe40000410000 */
[-C--:B------:R-:W-:Y:S02]  /*1b530*/  FMUL.FTZ R116, R116, R148.reuse ;  /* 0x0000009474747220 */ /* 0x080fe40000410000 */
[----:B------:R-:W-:Y:S02]  /*1b540*/  FMUL.FTZ R117, R117, R148 ;  /* 0x0000009475757220 */ /* 0x000fe40000410000 */
[-C--:B--2---:R-:W-:Y:S01]  /*1b550*/  FMUL.FTZ R122, R122, R3.reuse ;  /* 0x000000037a7a7220 */ /* 0x084fe20000410000 */
[----:B------:R-:W1:Y:S01]  /*1b560*/  MUFU.EX2 R156, R156 ;  /* 0x0000009c009c7308 */ /* 0x000e620000000800 */
[-C--:B------:R-:W-:Y:S02]  /*1b570*/  FMUL.FTZ R123, R123, R3.reuse ;  /* 0x000000037b7b7220 */ /* 0x080fe40000410000 */
        /* <DEDUP_REMOVED lines=10> */
[----:B------:R-:W2:Y:S01]  /*1b620*/  LDSM.16.MT88.4 R12, [R196+0xe000] ;  /* 0x00e00000c40c783b */ /* 0x000ea20000004200 */
        /* <DEDUP_REMOVED lines=15> */
[----:B------:R-:W5:Y:S01]  /*1b720*/  MUFU.EX2 R162, R162 ;  /* 0x000000a200a27308 */ /* 0x000f620000000800 */
[----:B------:R-:W-:-:S02]  /*1b730*/  FMUL.FTZ R111, R111, R3 ;  /* 0x000000036f6f7220 */ /* 0x000fc40000410000 */
[-C--:B------:R-:W-:Y:S01]  /*1b740*/  FMUL.FTZ R36, R36, R148.reuse ;  /* 0x0000009424247220 */ /* 0x080fe20000410000 */
[C---:B----4-:R-:W-:Y:S01]  /*1b750*/  HMMA.16816.F32 R112, R4.reuse, R8, R112 ;  /* 0x000000080470723c */ /* 0x050fe20000001870 */
[-C--:B------:R-:W-:Y:S02]  /*1b760*/  FMUL.FTZ R37, R37, R148.reuse ;  /* 0x0000009425257220 */ /* 0x080fe40000410000 */
[-C--:B------:R-:W-:Y:S01]  /*1b770*/  FMUL.FTZ R38, R38, R3.reuse ;  /* 0x0000000326267220 */ /* 0x080fe20000410000 */
[----:B------:R-:W-:Y:S01]  /*1b780*/  MUFU.EX2 R160, R160 ;  /* 0x000000a000a07308 */ /* 0x000fe20000000800 */
[----:B------:R-:W-:Y:S02]  /*1b790*/  FMUL.FTZ R39, R39, R3 ;  /* 0x0000000327277220 */ /* 0x000fe40000410000 */
[-C--:B------:R-:W-:Y:S01]  /*1b7a0*/  FMUL.FTZ R40, R40, R148.reuse ;  /* 0x0000009428287220 */ /* 0x080fe20000410000 */
[----:B------:R-:W-:Y:S01]  /*1b7b0*/  HMMA.16816.F32 R108, R4, R10, R108 ;  /* 0x0000000a046c723c */ /* 0x000fe2000000186c */
[----:B------:R-:W4:Y:S01]  /*1b7c0*/  LDSM.16.MT88.4 R8, [R194+0xe000] ;  /* 0x00e00000c208783b */ /* 0x000f220000004200 */
[----:B------:R-:W-:-:S02]  /*1b7d0*/  FMUL.FTZ R41, R41, R148 ;  /* 0x0000009429297220 */ /* 0x000fc40000410000 */
[-C--:B------:R-:W-:Y:S01]  /*1b7e0*/  FMUL.FTZ R42, R42, R3.reuse ;  /* 0x000000032a2a7220 */ /* 0x080fe20000410000 */
[----:B------:R-:W1:Y:S01]  /*1b7f0*/  MUFU.EX2 R161, R161 ;  /* 0x000000a100a17308 */ /* 0x000e620000000800 */
[-C--:B------:R-:W-:Y:S02]  /*1b800*/  FMUL.FTZ R43, R43, R3.reuse ;  /* 0x000000032b2b7220 */ /* 0x080fe40000410000 */
[C---:B--2---:R-:W-:Y:S01]  /*1b810*/  HMMA.16816.F32 R36, R4.reuse, R12, R36 ;  /* 0x0000000c0424723c */ /* 0x044fe20000001824 */
[-C--:B------:R-:W-:Y:S02]  /*1b820*/  FMUL.FTZ R104, R104, R148.reuse ;  /* 0x0000009468687220 */ /* 0x080fe40000410000 */
[-C--:B------:R-:W-:Y:S02]  /*1b830*/  FMUL.FTZ R105, R105, R148.reuse ;  /* 0x0000009469697220 */ /* 0x080fe40000410000 */
[-C--:B------:R-:W-:Y:S01]  /*1b840*/  FMUL.FTZ R106, R106, R3.reuse ;  /* 0x000000036a6a7220 */ /* 0x080fe20000410000 */
[----:B------:R-:W-:Y:S01]  /*1b850*/  MUFU.EX2 R166, R166 ;  /* 0x000000a600a67308 */ /* 0x000fe20000000800 */
[----:B------:R-:W-:Y:S01]  /*1b860*/  FMUL.FTZ R107, R107, R3 ;  /* 0x000000036b6b7220 */ /* 0x000fe20000410000 */
[----:B------:R-:W-:Y:S01]  /*1b870*/  HMMA.16816.F32 R40, R4, R14, R40 ;  /* 0x0000000e0428723c */ /* 0x000fe20000001828 */
[----:B------:R-:W2:Y:S01]  /*1b880*/  LDSM.16.MT88.4 R12, [R192+0xe000] ;  /* 0x00e00000c00c783b */ /* 0x000ea20000004200 */
        /* <DEDUP_REMOVED lines=19> */
[----:B----4-:R-:W-:Y:S01]  /*1b9c0*/  HMMA.16816.F32 R44, R4, R8, R44 ;  /* 0x00000008042c723c */ /* 0x010fe2000000182c */
[----:B------:R-:W-:-:S02]  /*1b9d0*/  FMUL.FTZ R61, R61, R148 ;  /* 0x000000943d3d7220 */ /* 0x000fc40000410000 */
[-C--:B------:R-:W-:Y:S01]  /*1b9e0*/  FMUL.FTZ R62, R62, R3.reuse ;  /* 0x000000033e3e7220 */ /* 0x080fe20000410000 */
[----:B------:R-:W4:Y:S01]  /*1b9f0*/  MUFU.EX2 R168, R168 ;  /* 0x000000a800a87308 */ /* 0x000f220000000800 */
[-C--:B------:R-:W-:Y:S02]  /*1ba00*/  FMUL.FTZ R63, R63, R3.reuse ;  /* 0x000000033f3f7220 */ /* 0x080fe40000410000 */
[-C--:B------:R-:W-:Y:S01]  /*1ba10*/  FMUL.FTZ R64, R64, R148.reuse ;  /* 0x0000009440407220 */ /* 0x080fe20000410000 */
[----:B------:R-:W-:Y:S01]  /*1ba20*/  HMMA.16816.F32 R48, R4, R10, R48 ;  /* 0x0000000a0430723c */ /* 0x000fe20000001830 */
[----:B------:R-:W1:Y:S01]  /*1ba30*/  LDSM.16.MT88.4 R8, [R196+0x10000] ;  /* 0x01000000c408783b */ /* 0x000e620000004200 */
[----:B------:R-:W-:Y:S02]  /*1ba40*/  FMUL.FTZ R65, R65, R148 ;  /* 0x0000009441417220 */ /* 0x000fe40000410000 */
[-C--:B------:R-:W-:Y:S01]  /*1ba50*/  FMUL.FTZ R66, R66, R3.reuse ;  /* 0x0000000342427220 */ /* 0x080fe20000410000 */
[----:B------:R-:W1:Y:S01]  /*1ba60*/  MUFU.EX2 R169, R169 ;  /* 0x000000a900a97308 */ /* 0x000e620000000800 */
[----:B------:R-:W-:-:S02]  /*1ba70*/  FMUL.FTZ R67, R67, R3 ;  /* 0x0000000343437220 */ /* 0x000fc40000410000 */
        /* <DEDUP_REMOVED lines=24> */
[----:B------:R-:W2:Y:S01]  /*1bc00*/  MUFU.EX2 R163, R163 ;  /* 0x000000a300a37308 */ /* 0x000ea20000000800 */
[----:B------:R-:W-:Y:S02]  /*1bc10*/  FMUL.FTZ R75, R75, R3 ;  /* 0x000000034b4b7220 */ /* 0x000fe40000410000 */
[-C--:B------:R-:W-:Y:S01]  /*1bc20*/  FMUL.FTZ R84, R84, R148.reuse ;  /* 0x0000009454547220 */ /* 0x080fe20000410000 */
[----:B-1----:R-:W-:Y:S01]  /*1bc30*/  HMMA.16816.F32 R68, R4, R8, R68 ;  /* 0x000000080444723c */ /* 0x002fe20000001844 */
[----:B------:R-:W-:-:S02]  /*1bc40*/  FMUL.FTZ R85, R85, R148 ;  /* 0x0000009455557220 */ /* 0x000fc40000410000 */
[-C--:B------:R-:W-:Y:S01]  /*1bc50*/  FMUL.FTZ R86, R86, R3.reuse ;  /* 0x0000000356567220 */ /* 0x080fe20000410000 */
[----:B------:R-:W-:Y:S01]  /*1bc60*/  MUFU.EX2 R152, R152 ;  /* 0x0000009800987308 */ /* 0x000fe20000000800 */
[-C--:B------:R-:W-:Y:S02]  /*1bc70*/  FMUL.FTZ R87, R87, R3.reuse ;  /* 0x0000000357577220 */ /* 0x080fe40000410000 */
[-C--:B------:R-:W-:Y:S01]  /*1bc80*/  FMUL.FTZ R88, R88, R148.reuse ;  /* 0x0000009458587220 */ /* 0x080fe20000410000 */
[----:B------:R-:W-:Y:S01]  /*1bc90*/  HMMA.16816.F32 R72, R4, R10, R72 ;  /* 0x0000000a0448723c */ /* 0x000fe20000001848 */
[----:B------:R-:W1:Y:S01]  /*1bca0*/  LDSM.16.MT88.4 R8, [R192+0x10000] ;  /* 0x01000000c008783b */ /* 0x000e620000004200 */
[----:B------:R-:W-:Y:S02]  /*1bcb0*/  FMUL.FTZ R89, R89, R148 ;  /* 0x0000009459597220 */ /* 0x000fe40000410000 */
[-C--:B------:R-:W-:Y:S01]  /*1bcc0*/  FMUL.FTZ R90, R90, R3.reuse ;  /* 0x000000035a5a7220 */ /* 0x080fe20000410000 */
[----:B------:R-:W-:Y:S01]  /*1bcd0*/  MUFU.EX2 R153, R153 ;  /* 0x0000009900997308 */ /* 0x000fe20000000800 */
        /* <DEDUP_REMOVED lines=26> */
[-C--:B------:R-:W-:Y:S02]  /*1be80*/  FMUL.FTZ R99, R99, R3.reuse ;  /* 0x0000000363637220 */ /* 0x080fe40000410000 */
[----:B------:R-:W-:Y:S01]  /*1be90*/  FFMA.FTZ R144, R221, R148, R144 ;  /* 0x00000094dd907223 */ /* 0x000fe20000010090 */
[----:B-1----:R-:W-:Y:S01]  /*1bea0*/  HMMA.16816.F32 R92, R4, R8, R92 ;  /* 0x00000008045c723c */ /* 0x002fe2000000185c */
        /* <DEDUP_REMOVED lines=21> */
[----:B------:R-:W-:-:S04]  /*1c000*/  FADD.FTZ R161, R161, R160 ;  /* 0x000000a0a1a17221 */ /* 0x000fc80000010000 */
[----:B----4-:R-:W-:Y:S01]  /*1c010*/  FADD.FTZ R0, R168, R161 ;  /* 0x000000a1a8007221 */ /* 0x010fe20000010000 */
        /* <DEDUP_REMOVED lines=124> */
.L_x_6256:
        /* <DEDUP_REMOVED lines=17> */
.L_x_6266:
        /* <DEDUP_REMOVED lines=66> */
.L_x_6263:
        /* <DEDUP_REMOVED lines=264> */
[----:B------:R1:W1:Y:S10]  /*1dd90*/  MUFU.TANH R16, R3 ;  /* 0x0000000300107308 */ /* 0x0002740000002400 */
        /* <DEDUP_REMOVED lines=8> */
[----:B------:R-:W2:Y:S05]  /*1de20*/  MUFU.TANH R140, R140 ;  /* 0x0000008c008c7308 */ /* 0x000eaa0000002400 */
[----:B------:R-:W-:Y:S02]  /*1de30*/  FMUL.FTZ R168, R20, c[0x0][0x2ec] ;  /* 0x0000bb0014a87a20 */ /* 0x000fe40000410000 */
[----:B------:R-:W-:Y:S03]  /*1de40*/  FMUL.FTZ R20, R22, c[0x0][0x2ec] ;  /* 0x0000bb0016147a20 */ /* 0x000fe60000410000 */
[----:B------:R-:W2:Y:S01]  /*1de50*/  MUFU.TANH R148, R148 ;  /* 0x0000009400947308 */ /* 0x000ea20000002400 */
[----:B------:R-:W-:Y:S02]  /*1de60*/  FMUL.FTZ R6, R23, c[0x0][0x2ec] ;  /* 0x0000bb0017067a20 */ /* 0x000fe40000410000 */
[----:B------:R-:W-:Y:S03]  /*1de70*/  FMUL.FTZ R21, R21, c[0x0][0x2ec] ;  /* 0x0000bb0015157a20 */ /* 0x000fe60000410000 */
[----:B------:R-:W-:Y:S02]  /*1de80*/  FMUL.FTZ R22, R26, c[0x0][0x2ec] ;  /* 0x0000bb001a167a20 */ /* 0x000fe40000410000 */
[----:B-1----:R-:W-:Y:S02]  /*1de90*/  FMUL.FTZ R3, R24, c[0x0][0x2ec] ;  /* 0x0000bb0018037a20 */ /* 0x002fe40000410000 */
[----:B------:R-:W1:Y:S01]  /*1dea0*/  MUFU.TANH R156, R156 ;  /* 0x0000009c009c7308 */ /* 0x000e620000002400 */
[----:B------:R-:W-:Y:S01]  /*1deb0*/  FMUL.FTZ R25, R25, c[0x0][0x2ec] ;  /* 0x0000bb0019197a20 */ /* 0x000fe20000410000 */
[C---:B---3--:R-:W-:Y:S08]  /*1dec0*/  HMMA.16816.F32 R28, R164.reuse, R8, R28 ;  /* 0x00000008a41c723c */ /* 0x048ff0000000181c */
[----:B------:R3:W1:Y:S01]  /*1ded0*/  MUFU.TANH R158, R13 ;  /* 0x0000000d009e7308 */ /* 0x0006620000002400 */
[----:B------:R-:W-:Y:S01]  /*1dee0*/  FMUL.FTZ R8, R27, c[0x0][0x2ec] ;  /* 0x0000bb001b087a20 */ /* 0x000fe20000410000 */
[----:B------:R-:W-:Y:S07]  /*1def0*/  HMMA.16816.F32 R32, R164, R10, R32 ;  /* 0x0000000aa420723c */ /* 0x000fee0000001820 */
[----:B------:R-:W-:Y:S01]  /*1df00*/  MOV R164, R226 ;  /* 0x000000e200a47202 */ /* 0x000fe20000000f00 */
[----:B------:R-:W1:Y:S01]  /*1df10*/  MUFU.TANH R14, R14 ;  /* 0x0000000e000e7308 */ /* 0x000e620000002400 */
[----:B------:R-:W-:Y:S05]  /*1df20*/  MOV R165, R227 ;  /* 0x000000e300a57202 */ /* 0x000fea0000000f00 */
[----:B------:R-:W-:Y:S04]  /*1df30*/  FMUL.FTZ R176, R28, c[0x0][0x2ec] ;  /* 0x0000bb001cb07a20 */ /* 0x000fe80000410000 */
        /* <DEDUP_REMOVED lines=11> */
[----:B------:R-:W1:Y:S10]  /*1dff0*/  MUFU.TANH R168, R168 ;  /* 0x000000a800a87308 */ /* 0x000e740000002400 */
[----:B------:R3:W1:Y:S10]  /*1e000*/  MUFU.TANH R170, R21 ;  /* 0x0000001500aa7308 */ /* 0x0006740000002400 */
[----:B------:R-:W1:Y:S10]  /*1e010*/  MUFU.TANH R20, R20 ;  /* 0x0000001400147308 */ /* 0x000e740000002400 */
[----:B------:R-:W1:Y:S10]  /*1e020*/  MUFU.TANH R6, R6 ;  /* 0x0000000600067308 */ /* 0x000e740000002400 */
[----:B------:R3:W1:Y:S10]  /*1e030*/  MUFU.TANH R24, R3 ;  /* 0x0000000300187308 */ /* 0x0006740000002400 */
[----:B------:R3:W1:Y:S10]  /*1e040*/  MUFU.TANH R174, R25 ;  /* 0x0000001900ae7308 */ /* 0x0006740000002400 */
[----:B------:R-:W1:Y:S10]  /*1e050*/  MUFU.TANH R22, R22 ;  /* 0x0000001600167308 */ /* 0x000e740000002400 */
[----:B------:R-:W1:Y:S10]  /*1e060*/  MUFU.TANH R8, R8 ;  /* 0x0000000800087308 */ /* 0x000e740000002400 */
[----:B------:R-:W1:Y:S10]  /*1e070*/  MUFU.TANH R176, R176 ;  /* 0x000000b000b07308 */ /* 0x000e740000002400 */
[----:B------:R3:W1:Y:S10]  /*1e080*/  MUFU.TANH R228, R29 ;  /* 0x0000001d00e47308 */ /* 0x0006740000002400 */
[----:B------:R-:W1:Y:S10]  /*1e090*/  MUFU.TANH R30, R30 ;  /* 0x0000001e001e7308 */ /* 0x000e740000002400 */
[----:B------:R-:W1:Y:S10]  /*1e0a0*/  MUFU.TANH R28, R28 ;  /* 0x0000001c001c7308 */ /* 0x000e740000002400 */
[----:B------:R-:W1:Y:S10]  /*1e0b0*/  MUFU.TANH R166, R166 ;  /* 0x000000a600a67308 */ /* 0x000e740000002400 */
[----:B------:R3:W1:Y:S10]  /*1e0c0*/  MUFU.TANH R178, R33 ;  /* 0x0000002100b27308 */ /* 0x0006740000002400 */
[----:B------:R-:W1:Y:S10]  /*1e0d0*/  MUFU.TANH R34, R34 ;  /* 0x0000002200227308 */ /* 0x000e740000002400 */
        /* <DEDUP_REMOVED lines=15> */
[----:B--23--:R-:W2:Y:S02]  /*1e1d0*/  MUFU.RCP R3, R9 ;  /* 0x0000000900037308 */ /* 0x00cea40000001000 */
        /* <DEDUP_REMOVED lines=13> */
[C---:B------:R-:W-:Y:S01]  /*1e2b0*/  IMAD R132, R5.reuse, R10, R132 ;  /* 0x0000000a05847224 */ /* 0x040fe200078e0284 */
[----:B------:R-:W-:Y:S04]  /*1e2c0*/  LOP3.LUT R10, RZ, c[0x0][0x2d0], RZ, 0x33, !PT ;  /* 0x0000b400ff0a7a12 */ /* 0x000fe800078e33ff */
        /* <DEDUP_REMOVED lines=33> */
[----:B------:R-:W-:Y:S04]  /*1e4e0*/  IMAD R10, R7, c[0x0][0x180], RZ ;  /* 0x00006000070a7a24 */ /* 0x000fe800078e02ff */
[----:B------:R-:W-:Y:S02]  /*1e4f0*/  IMAD R10, R5, c[0x0][0x184], R10 ;  /* 0x00006100050a7a24 */ /* 0x000fe400078e020a */
[----:B------:R-:W-:Y:S02]  /*1e500*/  IMAD.MOV.U32 R5, RZ, RZ, R132 ;  /* 0x000000ffff057224 */ /* 0x000fe400078e0084 */
[----:B------:R-:W-:Y:S03]  /*1e510*/  IMAD.IADD R10, R133, 0x1, R10 ;  /* 0x00000001850a7824 */ /* 0x000fe600078e020a */
.L_x_6265:
        /* <DEDUP_REMOVED lines=9> */
[----:B---3--:R-:W-:Y:S03]  /*1e5b0*/  IADD3 R3, P0, R5, UR7, RZ ;  /* 0x0000000705037c10 */ /* 0x008fe6000ff1e0ff */
        /* <DEDUP_REMOVED lines=82> */
.L_x_6264:
[----:B--234-:R-:W-:Y:S04]  /*1eae0*/  IMAD R3, R212, 0x40, R223 ;  /* 0x00000040d4037824 */ /* 0x01cfe800078e02df */
[----:B------:R-:W-:Y:S01]  /*1eaf0*/  IMAD.IADD R7, R216, 0x1, -R3 ;  /* 0x00000001d8077824 */ /* 0x000fe200078e0a03 */
[C---:B------:R-:W-:Y:S02]  /*1eb00*/  IADD3 R19, R3.reuse, 0x1, RZ ;  /* 0x0000000103137810 */ /* 0x040fe40007ffe0ff */
        /* <DEDUP_REMOVED lines=8> */
[C---:B------:R-:W-:Y:S02]  /*1eb90*/  IADD3 R21, R3.reuse, 0x11, RZ ;  /* 0x0000001103157810 */ /* 0x040fe40007ffe0ff */
[----:B------:R-:W-:Y:S01]  /*1eba0*/  IABS R11, R7 ;  /* 0x00000007000b7213 */ /* 0x000fe20000000000 */
[C---:B------:R-:W-:Y:S01]  /*1ebb0*/  IMAD.IADD R7, R216.reuse, 0x1, -R27 ;  /* 0x00000001d8077824 */ /* 0x040fe200078e0a1b */
[C---:B------:R-:W-:Y:S02]  /*1ebc0*/  IADD3 R133, R3.reuse, 0x18, RZ ;  /* 0x0000001803857810 */ /* 0x040fe40007ffe0ff */
[----:B------:R-:W-:Y:S02]  /*1ebd0*/  IADD3 R23, R3, 0x19, RZ ;  /* 0x0000001903177810 */ /* 0x000fe40007ffe0ff */
[----:B------:R-:W-:Y:S01]  /*1ebe0*/  IABS R10, R7 ;  /* 0x00000007000a7213 */ /* 0x000fe20000000000 */
[----:B------:R-:W-:Y:S01]  /*1ebf0*/  I2F R17, R17 ;  /* 0x0000001100117306 */ /* 0x000fe20000201400 */
[C---:B------:R-:W-:Y:S02]  /*1ec00*/  IADD3 R7, R216.reuse, -R29, RZ ;  /* 0x8000001dd8077210 */ /* 0x040fe40007ffe0ff */
[C---:B------:R-:W-:Y:S02]  /*1ec10*/  ISETP.GE.AND P2, PT, R19.reuse, R224, PT ;  /* 0x000000e01300720c */ /* 0x040fe40003f46270 */
[----:B------:R-:W-:Y:S01]  /*1ec20*/  IABS R15, R7 ;  /* 0x00000007000f7213 */ /* 0x000fe20000000000 */
[C---:B------:R-:W-:Y:S01]  /*1ec30*/  IMAD.IADD R7, R216.reuse, 0x1, -R25 ;  /* 0x00000001d8077824 */ /* 0x040fe200078e0a19 */
[C---:B------:R-:W-:Y:S02]  /*1ec40*/  ISETP.GE.AND P6, PT, R19.reuse, R222, PT ;  /* 0x000000de1300720c */ /* 0x040fe40003fc6270 */
[C---:B------:R-:W-:Y:S01]  /*1ec50*/  ISETP.GE.OR P2, PT, R19.reuse, R215, !P2 ;  /* 0x000000d71300720c */ /* 0x040fe20005746670 */
[----:B------:R-:W-:Y:S01]  /*1ec60*/  I2F R11, R11 ;  /* 0x0000000b000b7306 */ /* 0x000fe20000201400 */
[----:B------:R-:W-:Y:S02]  /*1ec70*/  IABS R132, R7 ;  /* 0x0000000700847213 */ /* 0x000fe40000000000 */
[C---:B------:R-:W-:Y:S02]  /*1ec80*/  IADD3 R7, R216.reuse, -R21, RZ ;  /* 0x80000015d8077210 */ /* 0x040fe40007ffe0ff */
[----:B------:R-:W-:Y:S02]  /*1ec90*/  ISETP.GE.OR P6, PT, R19, R217, !P6 ;  /* 0x000000d91300720c */ /* 0x000fe400077c6670 */
[----:B------:R-:W-:Y:S01]  /*1eca0*/  IABS R26, R7 ;  /* 0x00000007001a7213 */ /* 0x000fe20000000000 */
[----:B------:R-:W-:Y:S01]  /*1ecb0*/  IMAD.IADD R7, R216, 0x1, -R133 ;  /* 0x00000001d8077824 */ /* 0x000fe200078e0a85 */
[C---:B------:R-:W-:Y:S01]  /*1ecc0*/  ISETP.GE.AND P4, PT, R3.reuse, R224, PT ;  /* 0x000000e00300720c */ /* 0x040fe20003f86270 */
[----:B------:R-:W-:Y:S01]  /*1ecd0*/  I2F R10, R10 ;  /* 0x0000000a000a7306 */ /* 0x000fe20000201400 */
[CC--:B------:R-:W-:Y:S02]  /*1ece0*/  ISETP.GE.AND P5, PT, R3.reuse, R222.reuse, PT ;  /* 0x000000de0300720c */ /* 0x0c0fe40003fa6270 */
[----:B------:R-:W-:Y:S02]  /*1ecf0*/  IABS R134, R7 ;  /* 0x0000000700867213 */ /* 0x000fe40000000000 */
[----:B------:R-:W-:Y:S02]  /*1ed00*/  IADD3 R7, R214, -R19, RZ ;  /* 0x80000013d6077210 */ /* 0x000fe40007ffe0ff */
[----:B------:R-:W-:Y:S02]  /*1ed10*/  IADD3 R19, R3, 0x21, RZ ;  /* 0x0000002103137810 */ /* 0x000fe40007ffe0ff */
[----:B------:R-:W-:Y:S01]  /*1ed20*/  IABS R9, R7 ;  /* 0x0000000700097213 */ /* 0x000fe20000000000 */
[----:B------:R-:W-:Y:S01]  /*1ed30*/  IMAD.IADD R7, R216, 0x1, -R23 ;  /* 0x00000001d8077824 */ /* 0x000fe200078e0a17 */
[----:B------:R-:W-:Y:S01]  /*1ed40*/  I2F R15, R15 ;  /* 0x0000000f000f7306 */ /* 0x000fe20000201400 */
[----:B------:R-:W-:Y:S02]  /*1ed50*/  ISETP.GE.AND P1, PT, R27, R222, PT ;  /* 0x000000de1b00720c */ /* 0x000fe40003f26270 */
[C---:B------:R-:W-:Y:S02]  /*1ed60*/  ISETP.GE.OR P4, PT, R3.reuse, R215, !P4 ;  /* 0x000000d70300720c */ /* 0x040fe40006786670 */
[----:B------:R-:W-:Y:S02]  /*1ed70*/  IABS R35, R7 ;  /* 0x0000000700237213 */ /* 0x000fe40000000000 */
[C---:B------:R-:W-:Y:S02]  /*1ed80*/  IADD3 R7, R214.reuse, -R27, RZ ;  /* 0x8000001bd6077210 */ /* 0x040fe40007ffe0ff */
[C---:B------:R-:W-:Y:S01]  /*1ed90*/  ISETP.GE.OR P5, PT, R3.reuse, R217, !P5 ;  /* 0x000000d90300720c */ /* 0x040fe20006fa6670 */
[----:B------:R-:W-:Y:S01]  /*1eda0*/  I2F R26, R26 ;  /* 0x0000001a001a7306 */ /* 0x000fe20000201400 */
[----:B------:R-:W-:Y:S02]  /*1edb0*/  IABS R13, R7 ;  /* 0x00000007000d7213 */ /* 0x000fe40000000000 */
[----:B------:R-:W-:Y:S02]  /*1edc0*/  IADD3 R7, R3, 0x20, RZ ;  /* 0x0000002003077810 */ /* 0x000fe40007ffe0ff */
[C---:B------:R-:W-:Y:S02]  /*1edd0*/  ISETP.GE.AND P0, PT, R27.reuse, R224, PT ;  /* 0x000000e01b00720c */ /* 0x040fe40003f06270 */
[----:B------:R-:W-:Y:S01]  /*1ede0*/  IADD3 R136, R214, -R25, RZ ;  /* 0x80000019d6887210 */ /* 0x000fe20007ffe0ff */
[----:B------:R-:W-:Y:S01]  /*1edf0*/  IMAD.IADD R33, R216, 0x1, -R7 ;  /* 0x00000001d8217824 */ /* 0x000fe200078e0a07 */
[C---:B------:R-:W-:Y:S01]  /*1ee00*/  ISETP.GE.OR P1, PT, R27.reuse, R217, !P1 ;  /* 0x000000d91b00720c */ /* 0x040fe20004f26670 */
[----:B------:R-:W-:Y:S01]  /*1ee10*/  I2F R132, R132 ;  /* 0x0000008400847306 */ /* 0x000fe20000201400 */
[----:B------:R-:W-:Y:S02]  /*1ee20*/  ISETP.GE.OR P0, PT, R27, R215, !P0 ;  /* 0x000000d71b00720c */ /* 0x000fe40004706670 */
[----:B------:R-:W-:Y:S02]  /*1ee30*/  IABS R136, R136 ;  /* 0x0000008800887213 */ /* 0x000fe40000000000 */
[----:B------:R-:W-:Y:S02]  /*1ee40*/  IABS R31, R33 ;  /* 0x00000021001f7213 */ /* 0x000fe40000000000 */
[C---:B------:R-:W-:Y:S02]  /*1ee50*/  IADD3 R33, R214.reuse, -R29, RZ ;  /* 0x8000001dd6217210 */ /* 0x040fe40007ffe0ff */
[C---:B------:R-:W-:Y:S01]  /*1ee60*/  IADD3 R137, R214.reuse, -R21, RZ ;  /* 0x80000015d6897210 */ /* 0x040fe20007ffe0ff */
[----:B------:R-:W-:Y:S01]  /*1ee70*/  I2F R134, R134 ;  /* 0x0000008600867306 */ /* 0x000fe20000201400 */
[----:B------:R-:W-:Y:S02]  /*1ee80*/  IABS R33, R33 ;  /* 0x0000002100217213 */ /* 0x000fe40000000000 */
[----:B------:R-:W-:Y:S07]  /*1ee90*/  IABS R137, R137 ;  /* 0x0000008900897213 */ /* 0x000fee0000000000 */
[----:B------:R-:W-:Y:S10]  /*1eea0*/  I2F R35, R35 ;  /* 0x0000002300237306 */ /* 0x000ff40000201400 */
[----:B------:R-:W-:Y:S10]  /*1eeb0*/  I2F R9, R9 ;  /* 0x0000000900097306 */ /* 0x000ff40000201400 */
[----:B------:R-:W-:Y:S10]  /*1eec0*/  I2F R31, R31 ;  /* 0x0000001f001f7306 */ /* 0x000ff40000201400 */
[----:B------:R-:W-:Y:S10]  /*1eed0*/  I2F R33, R33 ;  /* 0x0000002100217306 */ /* 0x000ff40000201400 */
[----:B------:R-:W2:Y:S02]  /*1eee0*/  I2F R13, R13 ;  /* 0x0000000d000d7306 */ /* 0x000ea40000201400 */
[C---:B--2---:R-:W-:Y:S01]  /*1eef0*/  FFMA.FTZ R152, -R213.reuse, R13, R152 ;  /* 0x0000000dd5987223 */ /* 0x044fe20000010198 */
[----:B------:R-:W-:Y:S01]  /*1ef00*/  IADD3 R13, R214, -R23, RZ ;  /* 0x80000017d60d7210 */ /* 0x000fe20007ffe0ff */
[C---:B------:R-:W-:Y:S02]  /*1ef10*/  FFMA.FTZ R142, -R213.reuse, R5, R142 ;  /* 0x00000005d58e7223 */ /* 0x040fe4000001018e */
[----:B------:R-:W-:Y:S01]  /*1ef20*/  FFMA.FTZ R146, -R213, R17, R146 ;  /* 0x00000011d5927223 */ /* 0x000fe20000010192 */
[----:B------:R-:W-:Y:S01]  /*1ef30*/  IADD3 R17, R3, 0x28, RZ ;  /* 0x0000002803117810 */ /* 0x000fe20007ffe0ff */
[----:B------:R-:W-:Y:S02]  /*1ef40*/  IMAD.IADD R5, R216, 0x1, -R19 ;  /* 0x00000001d8057824 */ /* 0x000fe400078e0a13 */
[C---:B------:R-:W-:Y:S01]  /*1ef50*/  FFMA.FTZ R144, -R213.reuse, R11, R144 ;  /* 0x0000000bd5907223 */ /* 0x040fe20000010190 */
[----:B------:R-:W-:Y:S01]  /*1ef60*/  FSEL R11, R142, -INF , !P4 ;  /* 0xff8000008e0b7808 */ /* 0x000fe20006000000 */
[C---:B------:R-:W-:Y:S01]  /*1ef70*/  FFMA.FTZ R148, -R213.reuse, R10, R148 ;  /* 0x0000000ad5947223 */ /* 0x040fe20000010194 */
[----:B------:R-:W-:Y:S01]  /*1ef80*/  IABS R27, R5 ;  /* 0x00000005001b7213 */ /* 0x000fe20000000000 */
[----:B------:R-:W-:Y:S01]  /*1ef90*/  IMAD.IADD R135, R216, 0x1, -R17 ;  /* 0x00000001d8877824 */ /* 0x000fe200078e0a11 */
[----:B------:R-:W-:Y:S01]  /*1efa0*/  FSEL R5, R146, -INF , !P5 ;  /* 0xff80000092057808 */ /* 0x000fe20006800000 */
[----:B------:R-:W-:Y:S01]  /*1efb0*/  FFMA.FTZ R154, -R213, R15, R154 ;  /* 0x0000000fd59a7223 */ /* 0x000fe2000001019a */
[----:B------:R-:W-:Y:S01]  /*1efc0*/  ISETP.GE.AND P4, PT, R29, R224, PT ;  /* 0x000000e01d00720c */ /* 0x000fe20003f86270 */
[----:B-1----:R-:W-:Y:S01]  /*1efd0*/  FFMA.FTZ R158, -R213, R26, R158 ;  /* 0x0000001ad59e7223 */ /* 0x002fe2000001019e */
[----:B------:R-:W-:Y:S01]  /*1efe0*/  ISETP.GE.AND P5, PT, R29, R222, PT ;  /* 0x000000de1d00720c */ /* 0x000fe20003fa6270 */
[----:B------:R-:W-:Y:S01]  /*1eff0*/  FFMA.FTZ R156, -R213, R132, R156 ;  /* 0x00000084d59c7223 */ /* 0x000fe2000001019c */
[----:B------:R-:W-:Y:S01]  /*1f000*/  ISETP.GE.OR P4, PT, R29, R215, !P4 ;  /* 0x000000d71d00720c */ /* 0x000fe20006786670 */
[----:B------:R-:W-:Y:S01]  /*1f010*/  FFMA.FTZ R16, -R213, R134, R16 ;  /* 0x00000086d5107223 */ /* 0x000fe20000010110 */
[----:B------:R-:W-:Y:S01]  /*1f020*/  ISETP.GE.OR P5, PT, R29, R217, !P5 ;  /* 0x000000d91d00720c */ /* 0x000fe20006fa6670 */
[C---:B------:R-:W-:Y:S01]  /*1f030*/  FFMA.FTZ R160, -R213.reuse, R35, R160 ;  /* 0x00000023d5a07223 */ /* 0x040fe200000101a0 */
[----:B------:R1:W2:Y:S01]  /*1f040*/  I2F R29, R136 ;  /* 0x00000088001d7306 */ /* 0x0002a20000201400 */
[----:B------:R-:W-:Y:S01]  /*1f050*/  FSEL R10, R148, -INF , !P0 ;  /* 0xff800000940a7808 */ /* 0x000fe20004000000 */
[C---:B------:R-:W-:Y:S01]  /*1f060*/  FFMA.FTZ R140, -R213.reuse, R9, R140 ;  /* 0x00000009d58c7223 */ /* 0x040fe2000001018c */
[----:B------:R-:W-:Y:S01]  /*1f070*/  FSEL R144, R144, -INF , !P2 ;  /* 0xff80000090907808 */ /* 0x000fe20005000000 */
[----:B------:R-:W-:Y:S01]  /*1f080*/  FFMA.FTZ R168, -R213, R31, R168 ;  /* 0x0000001fd5a87223 */ /* 0x000fe200000101a8 */
[----:B------:R-:W-:Y:S01]  /*1f090*/  ISETP.GE.AND P2, PT, R25, R224, PT ;  /* 0x000000e01900720c */ /* 0x000fe20003f46270 */
[----:B------:R-:W-:Y:S01]  /*1f0a0*/  FFMA.FTZ R150, -R213, R33, R150 ;  /* 0x00000021d5967223 */ /* 0x000fe20000010196 */
[C---:B------:R-:W-:Y:S02]  /*1f0b0*/  ISETP.GE.AND P0, PT, R25.reuse, R222, PT ;  /* 0x000000de1900720c */ /* 0x040fe40003f06270 */
[----:B------:R-:W-:Y:S01]  /*1f0c0*/  IABS R135, R135 ;  /* 0x0000008700877213 */ /* 0x000fe20000000000 */
[----:B------:R-:W3:Y:S01]  /*1f0d0*/  I2F R27, R27 ;  /* 0x0000001b001b7306 */ /* 0x000ee20000201400 */
[C---:B------:R-:W-:Y:S02]  /*1f0e0*/  ISETP.GE.OR P0, PT, R25.reuse, R217, !P0 ;  /* 0x000000d91900720c */ /* 0x040fe40004706670 */
[-C--:B------:R-:W-:Y:S02]  /*1f0f0*/  ISETP.GE.OR P2, PT, R25, R215.reuse, !P2 ;  /* 0x000000d71900720c */ /* 0x080fe40005746670 */
[----:B------:R-:W-:Y:S02]  /*1f100*/  FSEL R26, R154, -INF , !P4 ;  /* 0xff8000009a1a7808 */ /* 0x000fe40006000000 */
[----:B------:R-:W-:Y:S02]  /*1f110*/  ISETP.GE.AND P4, PT, R21, R224, PT ;  /* 0x000000e01500720c */ /* 0x000fe40003f86270 */
[----:B------:R-:W-:Y:S01]  /*1f120*/  IADD3 R15, R3, 0x29, RZ ;  /* 0x00000029030f7810 */ /* 0x000fe20007ffe0ff */
[----:B------:R-:W4:Y:S01]  /*1f130*/  I2F R25, R135 ;  /* 0x0000008700197306 */ /* 0x000f220000201400 */
[----:B------:R-:W-:Y:S02]  /*1f140*/  ISETP.GE.OR P4, PT, R21, R215, !P4 ;  /* 0x000000d71500720c */ /* 0x000fe40006786670 */
[----:B------:R-:W-:Y:S01]  /*1f150*/  FSEL R172, R156, -INF , !P2 ;  /* 0xff8000009cac7808 */ /* 0x000fe20005000000 */
[----:B-1----:R-:W-:Y:S01]  /*1f160*/  IMAD.IADD R136, R216, 0x1, -R15 ;  /* 0x00000001d8887824 */ /* 0x002fe200078e0a0f */
[----:B------:R-:W-:Y:S01]  /*1f170*/  FSEL R162, R158, -INF , !P4 ;  /* 0xff8000009ea27808 */ /* 0x000fe20006000000 */
[----:B--2---:R-:W-:Y:S01]  /*1f180*/  FFMA.FTZ R14, -R213, R29, R14 ;  /* 0x0000001dd50e7223 */ /* 0x004fe2000001010e */
[C---:B------:R-:W-:Y:S02]  /*1f190*/  ISETP.GE.AND P4, PT, R21.reuse, R222, PT ;  /* 0x000000de1500720c */ /* 0x040fe40003f86270 */
[----:B------:R-:W-:Y:S01]  /*1f1a0*/  IABS R134, R136 ;  /* 0x0000008800867213 */ /* 0x000fe20000000000 */
[----:B------:R-:W1:Y:S01]  /*1f1b0*/  I2F R132, R137 ;  /* 0x0000008900847306 */ /* 0x000e620000201400 */
[----:B------:R-:W-:Y:S02]  /*1f1c0*/  ISETP.GE.OR P4, PT, R21, R217, !P4 ;  /* 0x000000d91500720c */ /* 0x000fe40006786670 */
[----:B------:R-:W-:Y:S01]  /*1f1d0*/  IADD3 R21, R3, 0x30, RZ ;  /* 0x0000003003157810 */ /* 0x000fe20007ffe0ff */
[----:B---3--:R-:W-:Y:S01]  /*1f1e0*/  FFMA.FTZ R170, -R213, R27, R170 ;  /* 0x0000001bd5aa7223 */ /* 0x008fe200000101aa */
[CC--:B------:R-:W-:Y:S02]  /*1f1f0*/  ISETP.GE.AND P2, PT, R133.reuse, R224.reuse, PT ;  /* 0x000000e08500720c */ /* 0x0c0fe40003f46270 */
[----:B------:R-:W-:Y:S01]  /*1f200*/  FSEL R9, R140, -INF , !P6 ;  /* 0xff8000008c097808 */ /* 0x000fe20007000000 */
[----:B------:R-:W-:Y:S01]  /*1f210*/  IMAD.IADD R136, R216, 0x1, -R21 ;  /* 0x00000001d8887824 */ /* 0x000fe200078e0a15 */
[----:B------:R-:W-:Y:S01]  /*1f220*/  ISETP.GE.OR P2, PT, R133, R215, !P2 ;  /* 0x000000d78500720c */ /* 0x000fe20005746670 */
[----:B------:R-:W2:Y:S01]  /*1f230*/  I2F R134, R134 ;  /* 0x0000008600867306 */ /* 0x000ea20000201400 */
[----:B------:R-:W-:Y:S02]  /*1f240*/  ISETP.GE.AND P6, PT, R23, R224, PT ;  /* 0x000000e01700720c */ /* 0x000fe40003fc6270 */
[----:B------:R-:W-:Y:S01]  /*1f250*/  IABS R136, R136 ;  /* 0x0000008800887213 */ /* 0x000fe20000000000 */
[----:B----4-:R-:W-:Y:S01]  /*1f260*/  FFMA.FTZ R24, -R213, R25, R24 ;  /* 0x00000019d5187223 */ /* 0x010fe20000010118 */
[----:B------:R-:W-:Y:S02]  /*1f270*/  IADD3 R135, R214, -R133, RZ ;  /* 0x80000085d6877210 */ /* 0x000fe40007ffe0ff */
[----:B------:R-:W-:Y:S02]  /*1f280*/  FSEL R142, R16, -INF , !P2 ;  /* 0xff800000108e7808 */ /* 0x000fe40005000000 */
[----:B------:R-:W-:Y:S01]  /*1f290*/  IABS R135, R135 ;  /* 0x0000008700877213 */ /* 0x000fe20000000000 */
[----:B------:R3:W4:Y:S01]  /*1f2a0*/  I2F R35, R136 ;  /* 0x0000008800237306 */ /* 0x0007220000201400 */
[-C--:B------:R-:W-:Y:S02]  /*1f2b0*/  ISETP.GE.OR P6, PT, R23, R215.reuse, !P6 ;  /* 0x000000d71700720c */ /* 0x080fe400077c6670 */
[----:B------:R-:W-:Y:S01]  /*1f2c0*/  IADD3 R31, R3, 0x31, RZ ;  /* 0x00000031031f7810 */ /* 0x000fe20007ffe0ff */
[----:B-1----:R-:W-:Y:S01]  /*1f2d0*/  FFMA.FTZ R12, -R213, R132, R12 ;  /* 0x00000084d50c7223 */ /* 0x002fe2000001010c */
[----:B------:R-:W-:Y:S02]  /*1f2e0*/  FSEL R140, R160, -INF , !P6 ;  /* 0xff800000a08c7808 */ /* 0x000fe40007000000 */
[----:B------:R-:W-:Y:S02]  /*1f2f0*/  ISETP.GE.AND P6, PT, R7, R224, PT ;  /* 0x000000e00700720c */ /* 0x000fe40003fc6270 */
[----:B------:R-:W-:Y:S01]  /*1f300*/  ISETP.GE.AND P2, PT, R133, R222, PT ;  /* 0x000000de8500720c */ /* 0x000fe20003f46270 */
[----:B------:R-:W1:Y:S01]  /*1f310*/  I2F R16, R135 ;  /* 0x0000008700107306 */ /* 0x000e620000201400 */
[----:B------:R-:W-:Y:S02]  /*1f320*/  ISETP.GE.OR P6, PT, R7, R215, !P6 ;  /* 0x000000d70700720c */ /* 0x000fe400077c6670 */
[----:B------:R-:W-:Y:S01]  /*1f330*/  FSEL R163, R14, -INF , !P0 ;  /* 0xff8000000ea37808 */ /* 0x000fe20004000000 */
[----:B--2---:R-:W-:Y:S01]  /*1f340*/  FFMA.FTZ R174, -R213, R134, R174 ;  /* 0x00000086d5ae7223 */ /* 0x004fe200000101ae */
[----:B------:R-:W-:Y:S02]  /*1f350*/  FSEL R160, R168, -INF , !P6 ;  /* 0xff800000a8a07808 */ /* 0x000fe40007000000 */
[----:B------:R-:W-:Y:S02]  /*1f360*/  ISETP.GE.AND P6, PT, R7, R222, PT ;  /* 0x000000de0700720c */ /* 0x000fe40003fc6270 */
[-C--:B------:R-:W-:Y:S02]  /*1f370*/  ISETP.GE.AND P0, PT, R17, R224.reuse, PT ;  /* 0x000000e01100720c */ /* 0x080fe40003f06270 */
[-C--:B------:R-:W-:Y:S02]  /*1f380*/  ISETP.GE.OR P6, PT, R7, R217.reuse, !P6 ;  /* 0x000000d90700720c */ /* 0x080fe400077c6670 */
[----:B------:R-:W-:Y:S01]  /*1f390*/  ISETP.GE.OR P2, PT, R133, R217, !P2 ;  /* 0x000000d98500720c */ /* 0x000fe20005746670 */
[----:B------:R-:W-:Y:S01]  /*1f3a0*/  IMAD.IADD R133, R216, 0x1, -R31 ;  /* 0x00000001d8857824 */ /* 0x000fe200078e0a1f */
[----:B---3--:R-:W-:Y:S01]  /*1f3b0*/  IADD3 R136, R214, -R7, RZ ;  /* 0x80000007d6887210 */ /* 0x008fe20007ffe0ff */
[----:B----4-:R-:W-:Y:S01]  /*1f3c0*/  FFMA.FTZ R176, -R213, R35, R176 ;  /* 0x00000023d5b07223 */ /* 0x010fe200000101b0 */
[----:B------:R-:W-:Y:S02]  /*1f3d0*/  FSEL R7, R150, -INF , !P5 ;  /* 0xff80000096077808 */ /* 0x000fe40006800000 */
[----:B------:R-:W-:Y:S02]  /*1f3e0*/  ISETP.GE.AND P5, PT, R19, R224, PT ;  /* 0x000000e01300720c */ /* 0x000fe40003fa6270 */
[-C--:B------:R-:W-:Y:S02]  /*1f3f0*/  ISETP.GE.OR P0, PT, R17, R215.reuse, !P0 ;  /* 0x000000d71100720c */ /* 0x080fe40004706670 */
[----:B------:R-:W-:Y:S01]  /*1f400*/  ISETP.GE.OR P5, PT, R19, R215, !P5 ;  /* 0x000000d71300720c */ /* 0x000fe20006fa6670 */
[----:B-1----:R-:W-:Y:S01]  /*1f410*/  FFMA.FTZ R18, -R213, R16, R18 ;  /* 0x00000010d5127223 */ /* 0x002fe20000010112 */
[----:B------:R-:W-:Y:S02]  /*1f420*/  IABS R135, R13 ;  /* 0x0000000d00877213 */ /* 0x000fe40000000000 */
[----:B------:R-:W-:Y:S02]  /*1f430*/  FSEL R158, R170, -INF , !P5 ;  /* 0xff800000aa9e7808 */ /* 0x000fe40006800000 */
[CC--:B------:R-:W-:Y:S01]  /*1f440*/  ISETP.GE.AND P5, PT, R19.reuse, R222.reuse, PT ;  /* 0x000000de1300720c */ /* 0x0c0fe20003fa6270 */
[----:B------:R-:W1:Y:S01]  /*1f450*/  I2F R33, R135 ;  /* 0x0000008700217306 */ /* 0x000e620000201400 */
[----:B------:R-:W-:Y:S02]  /*1f460*/  FSEL R13, R152, -INF , !P1 ;  /* 0xff800000980d7808 */ /* 0x000fe40004800000 */
[----:B------:R-:W-:Y:S02]  /*1f470*/  ISETP.GE.OR P5, PT, R19, R217, !P5 ;  /* 0x000000d91300720c */ /* 0x000fe40006fa6670 */
[----:B------:R-:W-:Y:S02]  /*1f480*/  IADD3 R19, R214, -R19, RZ ;  /* 0x80000013d6137210 */ /* 0x000fe40007ffe0ff */
[----:B------:R-:W-:Y:S02]  /*1f490*/  ISETP.GE.AND P1, PT, R23, R222, PT ;  /* 0x000000de1700720c */ /* 0x000fe40003f26270 */
[----:B------:R-:W-:Y:S02]  /*1f4a0*/  IABS R19, R19 ;  /* 0x0000001300137213 */ /* 0x000fe40000000000 */
[----:B------:R-:W-:Y:S02]  /*1f4b0*/  FSEL R156, R24, -INF , !P0 ;  /* 0xff800000189c7808 */ /* 0x000fe40004000000 */
[----:B------:R-:W2:Y:S01]  /*1f4c0*/  I2F R14, R19 ;  /* 0x00000013000e7306 */ /* 0x000ea20000201400 */
[----:B------:R-:W-:Y:S02]  /*1f4d0*/  FSEL R143, R18, -INF , !P2 ;  /* 0xff800000128f7808 */ /* 0x000fe40005000000 */
[C---:B------:R-:W-:Y:S02]  /*1f4e0*/  ISETP.GE.AND P0, PT, R15.reuse, R224, PT ;  /* 0x000000e00f00720c */ /* 0x040fe40003f06270 */
[-C--:B------:R-:W-:Y:S02]  /*1f4f0*/  ISETP.GE.AND P2, PT, R15, R222.reuse, PT ;  /* 0x000000de0f00720c */ /* 0x080fe40003f46270 */
[----:B------:R-:W-:Y:S02]  /*1f500*/  IABS R133, R133 ;  /* 0x0000008500857213 */ /* 0x000fe40000000000 */
[----:B------:R-:W-:Y:S02]  /*1f510*/  ISETP.GE.OR P1, PT, R23, R217, !P1 ;  /* 0x000000d91700720c */ /* 0x000fe40004f26670 */
[----:B------:R-:W-:Y:S01]  /*1f520*/  IADD3 R23, R3, 0x38, RZ ;  /* 0x0000003803177810 */ /* 0x000fe20007ffe0ff */
[----:B-1----:R-:W-:Y:S01]  /*1f530*/  FFMA.FTZ R4, -R213, R33, R4 ;  /* 0x00000021d5047223 */ /* 0x002fe20000010104 */
[----:B------:R-:W-:Y:S01]  /*1f540*/  IADD3 R3, R3, 0x39, RZ ;  /* 0x0000003903037810 */ /* 0x000fe20007ffe0ff */
[----:B------:R-:W1:Y:S01]  /*1f550*/  I2F R133, R133 ;  /* 0x0000008500857306 */ /* 0x000e620000201400 */
[C---:B------:R-:W-:Y:S01]  /*1f560*/  ISETP.GE.OR P0, PT, R15.reuse, R215, !P0 ;  /* 0x000000d70f00720c */ /* 0x040fe20004706670 */
[----:B------:R-:W-:Y:S01]  /*1f570*/  IMAD.IADD R29, R216, 0x1, -R23 ;  /* 0x00000001d81d7824 */ /* 0x000fe200078e0a17 */
[----:B------:R-:W-:Y:S01]  /*1f580*/  ISETP.GE.OR P2, PT, R15, R217, !P2 ;  /* 0x000000d90f00720c */ /* 0x000fe20005746670 */
[----:B------:R-:W-:Y:S01]  /*1f590*/  IMAD.IADD R15, R214, 0x1, -R15 ;  /* 0x00000001d60f7824 */ /* 0x000fe200078e0a0f */
[----:B------:R-:W-:Y:S01]  /*1f5a0*/  FSEL R161, R12, -INF , !P4 ;  /* 0xff8000000ca17808 */ /* 0x000fe20006000000 */
[----:B------:R-:W-:Y:S01]  /*1f5b0*/  IMAD.IADD R16, R216, 0x1, -R3 ;  /* 0x00000001d8107824 */ /* 0x000fe200078e0a03 */
[----:B------:R-:W-:Y:S02]  /*1f5c0*/  ISETP.GE.AND P4, PT, R17, R222, PT ;  /* 0x000000de1100720c */ /* 0x000fe40003f86270 */
[----:B------:R-:W-:Y:S01]  /*1f5d0*/  IABS R15, R15 ;  /* 0x0000000f000f7213 */ /* 0x000fe20000000000 */
[----:B--2---:R-:W-:Y:S01]  /*1f5e0*/  FFMA.FTZ R6, -R213, R14, R6 ;  /* 0x0000000ed5067223 */ /* 0x004fe20000010106 */
[----:B------:R-:W-:Y:S02]  /*1f5f0*/  ISETP.GE.OR P4, PT, R17, R217, !P4 ;  /* 0x000000d91100720c */ /* 0x000fe40006786670 */
[----:B------:R-:W-:Y:S02]  /*1f600*/  IADD3 R17, R214, -R17, RZ ;  /* 0x80000011d6117210 */ /* 0x000fe40007ffe0ff */
[----:B------:R-:W-:Y:S02]  /*1f610*/  IABS R16, R16 ;  /* 0x0000001000107213 */ /* 0x000fe40000000000 */
[----:B------:R-:W-:Y:S02]  /*1f620*/  FSEL R141, R4, -INF , !P1 ;  /* 0xff800000048d7808 */ /* 0x000fe40004800000 */
[----:B------:R-:W-:Y:S01]  /*1f630*/  MOV R4, R15 ;  /* 0x0000000f00047202 */ /* 0x000fe20000000f00 */
[----:B------:R-:W-:Y:S01]  /*1f640*/  IMAD.IADD R15, R214, 0x1, -R21 ;  /* 0x00000001d60f7824 */ /* 0x000fe200078e0a15 */
[----:B------:R-:W-:Y:S01]  /*1f650*/  IABS R17, R17 ;  /* 0x0000001100117213 */ /* 0x000fe20000000000 */
[----:B------:R2:W3:Y:S01]  /*1f660*/  I2F R12, R16 ;  /* 0x00000010000c7306 */ /* 0x0004e20000201400 */
[----:B------:R-:W-:Y:S01]  /*1f670*/  FMNMX.FTZ R19, R11, R2, !PT ;  /* 0x000000020b137209 */ /* 0x000fe20007810000 */
[----:B-1----:R-:W-:Y:S01]  /*1f680*/  FFMA.FTZ R228, -R213, R133, R228 ;  /* 0x00000085d5e47223 */ /* 0x002fe200000101e4 */
[----:B------:R-:W-:Y:S02]  /*1f690*/  IABS R15, R15 ;  /* 0x0000000f000f7213 */ /* 0x000fe40000000000 */
[----:B------:R-:W-:Y:S02]  /*1f6a0*/  FSEL R154, R174, -INF , !P0 ;  /* 0xff800000ae9a7808 */ /* 0x000fe40004000000 */
[C---:B------:R-:W-:Y:S02]  /*1f6b0*/  ISETP.GE.AND P0, PT, R21.reuse, R224, PT ;  /* 0x000000e01500720c */ /* 0x040fe40003f06270 */
[----:B------:R-:W-:Y:S01]  /*1f6c0*/  FMNMX.FTZ R19, R144, R19, !PT ;  /* 0x0000001390137209 */ /* 0x000fe20007810000 */
[----:B------:R-:W1:Y:S01]  /*1f6d0*/  I2F R17, R17 ;  /* 0x0000001100117306 */ /* 0x000e620000201400 */
[----:B------:R-:W-:Y:S02]  /*1f6e0*/  ISETP.GE.OR P0, PT, R21, R215, !P0 ;  /* 0x000000d71500720c */ /* 0x000fe40004706670 */
[----:B------:R-:W-:Y:S02]  /*1f6f0*/  IABS R135, R136 ;  /* 0x0000008800877213 */ /* 0x000fe40000000000 */
[----:B------:R-:W-:Y:S02]  /*1f700*/  FMNMX.FTZ R19, R10, R19, !PT ;  /* 0x000000130a137209 */ /* 0x000fe40007810000 */
[----:B------:R-:W-:Y:S02]  /*1f710*/  FSEL R152, R176, -INF , !P0 ;  /* 0xff800000b0987808 */ /* 0x000fe40004000000 */
[----:B------:R-:W-:Y:S01]  /*1f720*/  ISETP.GE.AND P0, PT, R31, R224, PT ;  /* 0x000000e01f00720c */ /* 0x000fe20003f06270 */
[----:B------:R-:W4:Y:S01]  /*1f730*/  I2F R14, R15 ;  /* 0x0000000f000e7306 */ /* 0x000f220000201400 */
[----:B------:R-:W-:Y:S02]  /*1f740*/  FMNMX.FTZ R18, R5, R0, !PT ;  /* 0x0000000005127209 */ /* 0x000fe40007810000 */
[----:B------:R-:W-:Y:S01]  /*1f750*/  FMNMX.FTZ R19, R26, R19, !PT ;  /* 0x000000131a137209 */ /* 0x000fe20007810000 */
[----:B--2---:R-:W-:Y:S01]  /*1f760*/  IMAD.IADD R16, R214, 0x1, -R23 ;  /* 0x00000001d6107824 */ /* 0x004fe200078e0a17 */
[----:B------:R-:W-:Y:S01]  /*1f770*/  IABS R29, R29 ;  /* 0x0000001d001d7213 */ /* 0x000fe20000000000 */
[----:B---3--:R-:W-:Y:S01]  /*1f780*/  FFMA.FTZ R178, -R213, R12, R178 ;  /* 0x0000000cd5b27223 */ /* 0x008fe200000101b2 */
[----:B------:R-:W-:Y:S02]  /*1f790*/  ISETP.GE.OR P0, PT, R31, R215, !P0 ;  /* 0x000000d71f00720c */ /* 0x000fe40004706670 */
[----:B------:R-:W-:Y:S01]  /*1f7a0*/  FMNMX.FTZ R18, R9, R18, !PT ;  /* 0x0000001209127209 */ /* 0x000fe20007810000 */
[----:B------:R-:W2:Y:S01]  /*1f7b0*/  I2F R27, R135 ;  /* 0x00000087001b7306 */ /* 0x000ea20000201400 */
[----:B------:R-:W-:Y:S02]  /*1f7c0*/  FMNMX.FTZ R19, R172, R19, !PT ;  /* 0x00000013ac137209 */ /* 0x000fe40007810000 */
[----:B------:R-:W-:Y:S01]  /*1f7d0*/  FSEL R150, R228, -INF , !P0 ;  /* 0xff800000e4967808 */ /* 0x000fe20004000000 */
[----:B-1----:R-:W-:Y:S01]  /*1f7e0*/  FFMA.FTZ R22, -R213, R17, R22 ;  /* 0x00000011d5167223 */ /* 0x002fe20000010116 */
[----:B------:R-:W-:Y:S02]  /*1f7f0*/  ISETP.GE.AND P0, PT, R31, R222, PT ;  /* 0x000000de1f00720c */ /* 0x000fe40003f06270 */
[----:B------:R-:W-:Y:S02]  /*1f800*/  FMNMX.FTZ R18, R13, R18, !PT ;  /* 0x000000120d127209 */ /* 0x000fe40007810000 */
[----:B------:R-:W-:Y:S01]  /*1f810*/  FMNMX.FTZ R19, R162, R19, !PT ;  /* 0x00000013a2137209 */ /* 0x000fe20007810000 */
[----:B------:R-:W1:Y:S01]  /*1f820*/  I2F R29, R29 ;  /* 0x0000001d001d7306 */ /* 0x000e620000201400 */
[----:B------:R-:W-:Y:S02]  /*1f830*/  ISETP.GE.OR P0, PT, R31, R217, !P0 ;  /* 0x000000d91f00720c */ /* 0x000fe40004706670 */
[----:B------:R-:W-:Y:S01]  /*1f840*/  IADD3 R31, R214, -R31, RZ ;  /* 0x8000001fd61f7210 */ /* 0x000fe20007ffe0ff */
[----:B----4-:R-:W-:Y:S01]  /*1f850*/  FFMA.FTZ R30, -R213, R14, R30 ;  /* 0x0000000ed51e7223 */ /* 0x010fe2000001011e */
[----:B------:R-:W-:Y:S02]  /*1f860*/  FMNMX.FTZ R18, R7, R18, !PT ;  /* 0x0000001207127209 */ /* 0x000fe40007810000 */
[----:B------:R-:W-:Y:S02]  /*1f870*/  FMNMX.FTZ R19, R142, R19, !PT ;  /* 0x000000138e137209 */ /* 0x000fe40007810000 */
[----:B------:R-:W-:Y:S01]  /*1f880*/  IABS R31, R31 ;  /* 0x0000001f001f7213 */ /* 0x000fe20000000000 */
[----:B------:R-:W3:Y:S01]  /*1f890*/  I2F R4, R4 ;  /* 0x0000000400047306 */ /* 0x000ee20000201400 */
[----:B------:R-:W-:Y:S02]  /*1f8a0*/  FMNMX.FTZ R18, R163, R18, !PT ;  /* 0x00000012a3127209 */ /* 0x000fe40007810000 */
[----:B------:R-:W-:Y:S01]  /*1f8b0*/  IABS R16, R16 ;  /* 0x0000001000107213 */ /* 0x000fe20000000000 */
[----:B--2---:R-:W-:Y:S01]  /*1f8c0*/  FFMA.FTZ R20, -R213, R27, R20 ;  /* 0x0000001bd5147223 */ /* 0x004fe20000010114 */
[----:B------:R-:W-:Y:S02]  /*1f8d0*/  IADD3 R12, R214, -R3, RZ ;  /* 0x80000003d60c7210 */ /* 0x000fe40007ffe0ff */
[----:B------:R-:W-:Y:S02]  /*1f8e0*/  FMNMX.FTZ R15, R140, R19, !PT ;  /* 0x000000138c0f7209 */ /* 0x000fe40007810000 */
[----:B------:R-:W-:Y:S01]  /*1f8f0*/  FMNMX.FTZ R18, R161, R18, !PT ;  /* 0x00000012a1127209 */ /* 0x000fe20007810000 */
[----:B------:R-:W2:Y:S01]  /*1f900*/  I2F R17, R31 ;  /* 0x0000001f00117306 */ /* 0x000ea20000201400 */
[----:B------:R-:W-:Y:S02]  /*1f910*/  IABS R12, R12 ;  /* 0x0000000c000c7213 */ /* 0x000fe40000000000 */
[----:B------:R-:W-:Y:S01]  /*1f920*/  FMNMX.FTZ R15, R160, R15, !PT ;  /* 0x0000000fa00f7209 */ /* 0x000fe20007810000 */
[----:B-1----:R-:W-:Y:S01]  /*1f930*/  FFMA.FTZ R166, -R213, R29, R166 ;  /* 0x0000001dd5a67223 */ /* 0x002fe200000101a6 */
[----:B------:R-:W-:Y:S02]  /*1f940*/  FMNMX.FTZ R18, R143, R18, !PT ;  /* 0x000000128f127209 */ /* 0x000fe40007810000 */
[----:B------:R-:W-:Y:S02]  /*1f950*/  FMNMX.FTZ R15, R158, R15, !PT ;  /* 0x0000000f9e0f7209 */ /* 0x000fe40007810000 */
[----:B------:R-:W-:Y:S01]  /*1f960*/  FSEL R159, R20, -INF , !P6 ;  /* 0xff800000149f7808 */ /* 0x000fe20007000000 */
[----:B------:R-:W1:Y:S01]  /*1f970*/  I2F R16, R16 ;  /* 0x0000001000107306 */ /* 0x000e620000201400 */
[----:B------:R-:W-:Y:S02]  /*1f980*/  FMNMX.FTZ R18, R141, R18, !PT ;  /* 0x000000128d127209 */ /* 0x000fe40007810000 */
[----:B------:R-:W-:Y:S01]  /*1f990*/  ISETP.GE.AND P6, PT, R23, R224, PT ;  /* 0x000000e01700720c */ /* 0x000fe20003fc6270 */
[----:B---3--:R-:W-:Y:S01]  /*1f9a0*/  FFMA.FTZ R8, -R213, R4, R8 ;  /* 0x00000004d5087223 */ /* 0x008fe20000010108 */
[----:B------:R-:W-:Y:S02]  /*1f9b0*/  FMNMX.FTZ R15, R156, R15, !PT ;  /* 0x0000000f9c0f7209 */ /* 0x000fe40007810000 */
[----:B------:R-:W-:Y:S02]  /*1f9c0*/  FSEL R157, R6, -INF , !P5 ;  /* 0xff800000069d7808 */ /* 0x000fe40006800000 */
[----:B------:R-:W-:Y:S01]  /*1f9d0*/  FMNMX.FTZ R18, R159, R18, !PT ;  /* 0x000000129f127209 */ /* 0x000fe20007810000 */
[----:B------:R-:W3:Y:S01]  /*1f9e0*/  I2F R12, R12 ;  /* 0x0000000c000c7306 */ /* 0x000ee20000201400 */
[----:B------:R-:W-:Y:S02]  /*1f9f0*/  ISETP.GE.OR P6, PT, R23, R215, !P6 ;  /* 0x000000d71700720c */ /* 0x000fe400077c6670 */
[----:B------:R-:W-:Y:S01]  /*1fa00*/  FMNMX.FTZ R15, R154, R15, !PT ;  /* 0x0000000f9a0f7209 */ /* 0x000fe20007810000 */
[----:B--2---:R-:W-:Y:S01]  /*1fa10*/  FFMA.FTZ R28, -R213, R17, R28 ;  /* 0x00000011d51c7223 */ /* 0x004fe2000001011c */
[----:B------:R-:W-:Y:S02]  /*1fa20*/  ISETP.GE.AND P1, PT, R21, R222, PT ;  /* 0x000000de1500720c */ /* 0x000fe40003f26270 */
[----:B------:R-:W-:Y:S02]  /*1fa30*/  FSEL R155, R22, -INF , !P4 ;  /* 0xff800000169b7808 */ /* 0x000fe40006000000 */
[----:B------:R-:W-:Y:S02]  /*1fa40*/  FMNMX.FTZ R18, R157, R18, !PT ;  /* 0x000000129d127209 */ /* 0x000fe40007810000 */
[----:B------:R-:W-:Y:S02]  /*1fa50*/  FSEL R148, R166, -INF , !P6 ;  /* 0xff800000a6947808 */ /* 0x000fe40007000000 */
[----:B------:R-:W-:Y:S01]  /*1fa60*/  FMNMX.FTZ R15, R152, R15, !PT ;  /* 0x0000000f980f7209 */ /* 0x000fe20007810000 */
[----:B-1----:R-:W-:Y:S01]  /*1fa70*/  FFMA.FTZ R34, -R213, R16, R34 ;  /* 0x00000010d5227223 */ /* 0x002fe20000010122 */
[----:B------:R-:W-:Y:S02]  /*1fa80*/  ISETP.GE.AND P6, PT, R3, R224, PT ;  /* 0x000000e00300720c */ /* 0x000fe40003fc6270 */
[----:B------:R-:W-:Y:S02]  /*1fa90*/  ISETP.GE.OR P1, PT, R21, R217, !P1 ;  /* 0x000000d91500720c */ /* 0x000fe40004f26670 */
[----:B------:R-:W-:Y:S02]  /*1faa0*/  FSEL R153, R8, -INF , !P2 ;  /* 0xff80000008997808 */ /* 0x000fe40005000000 */
[----:B------:R-:W-:Y:S02]  /*1fab0*/  FMNMX.FTZ R18, R155, R18, !PT ;  /* 0x000000129b127209 */ /* 0x000fe40007810000 */
[----:B------:R-:W-:Y:S01]  /*1fac0*/  FMNMX.FTZ R15, R150, R15, !PT ;  /* 0x0000000f960f7209 */ /* 0x000fe20007810000 */
[----:B---3--:R-:W-:Y:S01]  /*1fad0*/  FFMA.FTZ R32, -R213, R12, R32 ;  /* 0x0000000cd5207223 */ /* 0x008fe20000010120 */
[----:B------:R-:W-:Y:S02]  /*1fae0*/  ISETP.GE.OR P6, PT, R3, R215, !P6 ;  /* 0x000000d70300720c */ /* 0x000fe400077c6670 */
[----:B------:R-:W-:Y:S02]  /*1faf0*/  ISETP.GE.AND P4, PT, R23, R222, PT ;  /* 0x000000de1700720c */ /* 0x000fe40003f86270 */
[----:B------:R-:W-:Y:S02]  /*1fb00*/  FSEL R149, R30, -INF , !P1 ;  /* 0xff8000001e957808 */ /* 0x000fe40004800000 */
[----:B------:R-:W-:Y:S02]  /*1fb10*/  FMNMX.FTZ R18, R153, R18, !PT ;  /* 0x0000001299127209 */ /* 0x000fe40007810000 */
[----:B------:R-:W-:Y:S02]  /*1fb20*/  FSEL R146, R178, -INF , !P6 ;  /* 0xff800000b2927808 */ /* 0x000fe40007000000 */
[----:B------:R-:W-:Y:S02]  /*1fb30*/  FMNMX.FTZ R15, R148, R15, !PT ;  /* 0x0000000f940f7209 */ /* 0x000fe40007810000 */
[----:B------:R-:W-:Y:S02]  /*1fb40*/  ISETP.GE.OR P4, PT, R23, R217, !P4 ;  /* 0x000000d91700720c */ /* 0x000fe40006786670 */
[----:B------:R-:W-:Y:S01]  /*1fb50*/  FSEL R147, R28, -INF , !P0 ;  /* 0xff8000001c937808 */ /* 0x000fe20004000000 */
[----:B------:R-:W-:Y:S01]  /*1fb60*/  LDSM.16.MT88.4 R20, [R194+0xc000] ;  /* 0x00c00000c214783b */ /* 0x000fe20000004200 */
[----:B------:R-:W-:Y:S02]  /*1fb70*/  FMNMX.FTZ R18, R149, R18, !PT ;  /* 0x0000001295127209 */ /* 0x000fe40007810000 */
        /* <DEDUP_REMOVED lines=8> */
[----:B------:R-:W1:Y:S03]  /*1fc00*/  SHFL.BFLY PT, R15, R4, 0x2, 0x1f ;  /* 0x0c401f00040f7f89 */ /* 0x000e6600000e0000 */
[----:B------:R-:W-:Y:S05]  /*1fc10*/  FMNMX.FTZ R6, R133, R8, !PT ;  /* 0x0000000885067209 */ /* 0x000fea0007810000 */
        /* <DEDUP_REMOVED lines=8> */
[----:B--2---:R-:W-:Y:S04]  /*1fca0*/  FMNMX.FTZ R3, R4, R3, !PT ;  /* 0x0000000304037209 */ /* 0x004fe80007810000 */
[----:B------:R-:W-:Y:S02]  /*1fcb0*/  FSEL R151, R151, RZ, P1 ;  /* 0x000000ff97977208 */ /* 0x000fe40000800000 */
[C---:B------:R-:W-:Y:S03]  /*1fcc0*/  FSETP.NEU.FTZ.AND P0, PT, R3.reuse, -INF , PT ;  /* 0xff8000000300780b */ /* 0x040fe60003f1d000 */
[--C-:B------:R-:W-:Y:S02]  /*1fcd0*/  FFMA.FTZ R134, R144, c[0x0][0x23c], -R151.reuse ;  /* 0x00008f0090867a23 */ /* 0x100fe40000010897 */
[----:B------:R-:W-:Y:S02]  /*1fce0*/  FMUL.FTZ R144, R3, c[0x0][0x23c] ;  /* 0x00008f0003907a20 */ /* 0x000fe40000410000 */
[--C-:B------:R-:W-:Y:S02]  /*1fcf0*/  FFMA.FTZ R135, R11, c[0x0][0x23c], -R151.reuse ;  /* 0x00008f000b877a23 */ /* 0x100fe40000010897 */
[--C-:B------:R-:W-:Y:S01]  /*1fd00*/  FFMA.FTZ R171, R10, c[0x0][0x23c], -R151.reuse ;  /* 0x00008f000aab7a23 */ /* 0x100fe20000010897 */
[----:B------:R-:W-:Y:S01]  /*1fd10*/  FSEL R144, R144, RZ, P0 ;  /* 0x000000ff90907208 */ /* 0x000fe20000000000 */
[--C-:B------:R-:W-:Y:S01]  /*1fd20*/  FFMA.FTZ R170, R26, c[0x0][0x23c], -R151.reuse ;  /* 0x00008f001aaa7a23 */ /* 0x100fe20000010897 */
[----:B------:R-:W-:Y:S01]  /*1fd30*/  MUFU.EX2 R134, R134 ;  /* 0x0000008600867308 */ /* 0x000fe20000000800 */
[--C-:B------:R-:W-:Y:S02]  /*1fd40*/  FFMA.FTZ R173, R162, c[0x0][0x23c], -R151.reuse ;  /* 0x00008f00a2ad7a23 */ /* 0x100fe40000010897 */
[--C-:B------:R-:W-:Y:S01]  /*1fd50*/  FFMA.FTZ R169, R5, c[0x0][0x23c], -R144.reuse ;  /* 0x00008f0005a97a23 */ /* 0x100fe20000010890 */
[----:B------:R-:W-:Y:S01]  /*1fd60*/  FSEL R5, R132, RZ, P1 ;  /* 0x000000ff84057208 */ /* 0x000fe20000800000 */
[--C-:B------:R-:W-:Y:S02]  /*1fd70*/  FFMA.FTZ R167, R13, c[0x0][0x23c], -R144.reuse ;  /* 0x00008f000da77a23 */ /* 0x100fe40000010890 */
[----:B------:R-:W1:Y:S01]  /*1fd80*/  LDSM.16.MT88.4 R12, [R196+0xc000] ;  /* 0x00c00000c40c783b */ /* 0x000e620000004200 */
        /* <DEDUP_REMOVED lines=16> */
[----:B------:R-:W-:Y:S01]  /*1fe90*/  LDSM.16.MT88.4 R140, [R193+0xe800] ;  /* 0x00e80000c18c783b */ /* 0x000fe20000004200 */
[----:B------:R-:W4:Y:S01]  /*1fea0*/  MUFU.EX2 R0, R0 ;  /* 0x0000000000007308 */ /* 0x000f220000000800 */
        /* <DEDUP_REMOVED lines=9> */
[C---:B---3--:R-:W-:Y:S01]  /*1ff40*/  FMUL.FTZ R4, R2.reuse, R128 ;  /* 0x0000008002047220 */ /* 0x048fe20000410000 */
[----:B------:R-:W-:Y:S01]  /*1ff50*/  LDSM.16.MT88.4 R156, [R192+0xf800] ;  /* 0x00f80000c09c783b */ /* 0x000fe20000004200 */
        /* <DEDUP_REMOVED lines=133> */
[----:B------:R-:W-:Y:S01]  /*207b0*/  FFMA.FTZ R151, R146, c[0x0][0x23c], -R151 ;  /* 0x00008f0092977a23 */ /* 0x000fe20000010897 */
[----:B------:R-:W-:Y:S01]  /*207c0*/  MUFU.EX2 R232, R232 ;  /* 0x000000e800e87308 */ /* 0x000fe20000000800 */
[C---:B------:R-:W-:Y:S01]  /*207d0*/  HMMA.16816.F32 R56, R136.reuse, R102, R56 ;  /* 0x000000668838723c */ /* 0x040fe20000001838 */
[----:B------:R-:W3:Y:S03]  /*207e0*/  LDSM.16.MT88.4 R100, [R194+0x10000] ;  /* 0x01000000c264783b */ /* 0x000ee60000004200 */
[C---:B------:R-:W-:Y:S02]  /*207f0*/  FMUL.FTZ R88, R2.reuse, R88 ;  /* 0x0000005802587220 */ /* 0x040fe40000410000 */
[----:B------:R-:W-:Y:S02]  /*20800*/  FMUL.FTZ R89, R2, R89 ;  /* 0x0000005902597220 */ /* 0x000fe40000410000 */
[C---:B------:R-:W-:Y:S01]  /*20810*/  HMMA.16816.F32 R60, R136.reuse, R108, R60 ;  /* 0x0000006c883c723c */ /* 0x040fe2000000183c */
[----:B-1----:R-:W-:Y:S01]  /*20820*/  LDSM.16.MT88.4 R144, [R196+0xf800] ;  /* 0x00f80000c490783b */ /* 0x002fe20000004200 */
[----:B------:R1:W-:Y:S02]  /*20830*/  MUFU.EX2 R236, R151 ;  /* 0x0000009700ec7308 */ /* 0x0003e40000000800 */
[C---:B------:R-:W-:Y:S02]  /*20840*/  FMUL.FTZ R90, R0.reuse, R90 ;  /* 0x0000005a005a7220 */ /* 0x040fe40000410000 */
[----:B------:R-:W-:Y:S02]  /*20850*/  FMUL.FTZ R91, R0, R91 ;  /* 0x0000005b005b7220 */ /* 0x000fe40000410000 */
[C---:B------:R-:W-:Y:S01]  /*20860*/  HMMA.16816.F32 R64, R136.reuse, R110, R64 ;  /* 0x0000006e8840723c */ /* 0x040fe20000001840 */
[----:B------:R-:W4:Y:S03]  /*20870*/  LDSM.16.MT88.4 R108, [R193+0x10000] ;  /* 0x01000000c16c783b */ /* 0x000f260000004200 */
[C---:B------:R-:W-:Y:S01]  /*20880*/  FMUL.FTZ R92, R2.reuse, R92 ;  /* 0x0000005c025c7220 */ /* 0x040fe20000410000 */
[----:B------:R-:W5:Y:S01]  /*20890*/  MUFU.EX2 R172, R172 ;  /* 0x000000ac00ac7308 */ /* 0x000f620000000800 */
[----:B------:R-:W-:Y:S02]  /*208a0*/  FMUL.FTZ R93, R2, R93 ;  /* 0x0000005d025d7220 */ /* 0x000fe40000410000 */
[C---:B------:R-:W-:Y:S01]  /*208b0*/  FMUL.FTZ R94, R0.reuse, R94 ;  /* 0x0000005e005e7220 */ /* 0x040fe20000410000 */
[C---:B--2---:R-:W-:Y:S03]  /*208c0*/  HMMA.16816.F32 R68, R136.reuse, R104, R68 ;  /* 0x000000688844723c */ /* 0x044fe60000001844 */
[----:B------:R-:W-:Y:S02]  /*208d0*/  FMUL.FTZ R95, R0, R95 ;  /* 0x0000005f005f7220 */ /* 0x000fe40000410000 */
[C---:B------:R-:W-:Y:S01]  /*208e0*/  FMUL.FTZ R96, R2.reuse, R96 ;  /* 0x0000006002607220 */ /* 0x040fe20000410000 */
[----:B------:R-:W-:Y:S01]  /*208f0*/  MUFU.EX2 R233, R233 ;  /* 0x000000e900e97308 */ /* 0x000fe20000000800 */
[C---:B------:R-:W-:Y:S01]  /*20900*/  FMUL.FTZ R97, R2.reuse, R97 ;  /* 0x0000006102617220 */ /* 0x040fe20000410000 */
[C---:B------:R-:W-:Y:S01]  /*20910*/  HMMA.16816.F32 R72, R136.reuse, R106, R72 ;  /* 0x0000006a8848723c */ /* 0x040fe20000001848 */
[----:B------:R-:W2:Y:S03]  /*20920*/  LDSM.16.MT88.4 R104, [R192+0x10000] ;  /* 0x01000000c068783b */ /* 0x000ea60000004200 */
[C---:B------:R-:W-:Y:S02]  /*20930*/  FMUL.FTZ R76, R2.reuse, R76 ;  /* 0x0000004c024c7220 */ /* 0x040fe40000410000 */
[----:B------:R-:W-:Y:S02]  /*20940*/  FMUL.FTZ R77, R2, R77 ;  /* 0x0000004d024d7220 */ /* 0x000fe40000410000 */
[C---:B------:R-:W-:Y:S01]  /*20950*/  FMUL.FTZ R78, R0.reuse, R78 ;  /* 0x0000004e004e7220 */ /* 0x040fe20000410000 */
[----:B-1----:R-:W-:Y:S01]  /*20960*/  LDSM.16.MT88.4 R148, [R194+0xf800] ;  /* 0x00f80000c294783b */ /* 0x002fe20000004200 */
[----:B------:R-:W1:Y:S02]  /*20970*/  MUFU.EX2 R234, R234 ;  /* 0x000000ea00ea7308 */ /* 0x000e640000000800 */
[C---:B------:R-:W-:Y:S02]  /*20980*/  FMUL.FTZ R79, R0.reuse, R79 ;  /* 0x0000004f004f7220 */ /* 0x040fe40000410000 */
[C---:B------:R-:W-:Y:S02]  /*20990*/  FMUL.FTZ R98, R0.reuse, R98 ;  /* 0x0000006200627220 */ /* 0x040fe40000410000 */
[----:B------:R-:W-:Y:S02]  /*209a0*/  FMUL.FTZ R99, R0, R99 ;  /* 0x0000006300637220 */ /* 0x000fe40000410000 */
[C---:B------:R-:W-:Y:S01]  /*209b0*/  FMUL.FTZ R80, R2.reuse, R80 ;  /* 0x0000005002507220 */ /* 0x040fe20000410000 */
[C---:B---3--:R-:W-:Y:S01]  /*209c0*/  HMMA.16816.F32 R76, R136.reuse, R100, R76 ;  /* 0x00000064884c723c */ /* 0x048fe2000000184c */
[----:B------:R-:W-:Y:S01]  /*209d0*/  FMUL.FTZ R81, R2, R81 ;  /* 0x0000005102517220 */ /* 0x000fe20000410000 */
[----:B------:R-:W3:Y:S01]  /*209e0*/  MUFU.EX2 R235, R235 ;  /* 0x000000eb00eb7308 */ /* 0x000ee20000000800 */
[C---:B------:R-:W-:Y:S02]  /*209f0*/  FMUL.FTZ R82, R0.reuse, R82 ;  /* 0x0000005200527220 */ /* 0x040fe40000410000 */
[----:B------:R-:W-:Y:S02]  /*20a00*/  FMUL.FTZ R83, R0, R83 ;  /* 0x0000005300537220 */ /* 0x000fe40000410000 */
[----:B-----5:R-:W-:Y:S01]  /*20a10*/  F2FP.PACK_AB R100, R173, R172 ;  /* 0x000000acad64723e */ /* 0x020fe200000000ff */
[----:B------:R-:W-:Y:S01]  /*20a20*/  FFMA.FTZ R135, R2, R221, R135 ;  /* 0x000000dd02877223 */ /* 0x000fe20000010087 */
[----:B------:R-:W-:Y:S03]  /*20a30*/  F2FP.PACK_AB R101, R177, R176 ;  /* 0x000000b0b165723e */ /* 0x000fe600000000ff */
[C---:B------:R-:W-:Y:S01]  /*20a40*/  HMMA.16816.F32 R80, R136.reuse, R102, R80 ;  /* 0x000000668850723c */ /* 0x040fe20000001850 */
[----:B------:R-:W-:Y:S01]  /*20a50*/  MUFU.EX2 R237, R237 ;  /* 0x000000ed00ed7308 */ /* 0x000fe20000000800 */
[----:B------:R-:W-:Y:S02]  /*20a60*/  FFMA.FTZ R169, R0, R219, R169 ;  /* 0x000000db00a97223 */ /* 0x000fe400000100a9 */
[----:B------:R-:W-:Y:S02]  /*20a70*/  FADD.FTZ R134, R134, R135 ;  /* 0x0000008786867221 */ /* 0x000fe40000010000 */
[----:B------:R-:W-:Y:S01]  /*20a80*/  FADD.FTZ R168, R168, R169 ;  /* 0x000000a9a8a87221 */ /* 0x000fe20000010000 */
[----:B------:R-:W-:Y:S01]  /*20a90*/  F2FP.PACK_AB R102, R175, R174 ;  /* 0x000000aeaf66723e */ /* 0x000fe200000000ff */
[C---:B----4-:R-:W-:Y:S01]  /*20aa0*/  HMMA.16816.F32 R84, R136.reuse, R108, R84 ;  /* 0x0000006c8854723c */ /* 0x050fe20000001854 */
[----:B------:R-:W-:Y:S02]  /*20ab0*/  F2FP.PACK_AB R103, R179, R178 ;  /* 0x000000b2b367723e */ /* 0x000fe400000000ff */
[----:B------:R-:W4:Y:S05]  /*20ac0*/  MUFU.EX2 R238, R238 ;  /* 0x000000ee00ee7308 */ /* 0x000f2a0000000800 */
[C---:B------:R-:W-:Y:S01]  /*20ad0*/  HMMA.16816.F32 R88, R136.reuse, R110, R88 ;  /* 0x0000006e8858723c */ /* 0x040fe20000001858 */
[----:B------:R-:W5:Y:S04]  /*20ae0*/  LDSM.16.MT88.4 R108, [R194+0xc800] ;  /* 0x00c80000c26c783b */ /* 0x000f680000004200 */
[----:B------:R-:W4:Y:S03]  /*20af0*/  MUFU.EX2 R239, R239 ;  /* 0x000000ef00ef7308 */ /* 0x000f260000000800 */
[C---:B--2---:R-:W-:Y:S08]  /*20b00*/  HMMA.16816.F32 R92, R136.reuse, R104, R92 ;  /* 0x00000068885c723c */ /* 0x044ff0000000185c */
[----:B------:R-:W-:Y:S01]  /*20b10*/  HMMA.16816.F32 R96, R136, R106, R96 ;  /* 0x0000006a8860723c */ /* 0x000fe20000001860 */
[----:B------:R-:W2:Y:S06]  /*20b20*/  LDSM.16.MT88.4 R104, [R192+0xe800] ;  /* 0x00e80000c068783b */ /* 0x000eac0000004200 */
[----:B-1----:R-:W-:Y:S01]  /*20b30*/  F2FP.PACK_AB R136, R234, R233 ;  /* 0x000000e9ea88723e */ /* 0x002fe200000000ff */
[C---:B------:R-:W-:Y:S01]  /*20b40*/  HMMA.16816.F32 R4, R100.reuse, R112, R4 ;  /* 0x000000706404723c */ /* 0x040fe20000001804 */
[----:B---3--:R-:W-:Y:S03]  /*20b50*/  F2FP.PACK_AB R138, R236, R235 ;  /* 0x000000ebec8a723e */ /* 0x008fe600000000ff */
[----:B----4-:R-:W-:Y:S02]  /*20b60*/  F2FP.PACK_AB R137, R238, R237 ;  /* 0x000000edee89723e */ /* 0x010fe400000000ff */
[----:B------:R-:W-:Y:S02]  /*20b70*/  F2FP.PACK_AB R139, R240, R239 ;  /* 0x000000eff08b723e */ /* 0x000fe400000000ff */
[C---:B------:R-:W-:Y:S01]  /*20b80*/  HMMA.16816.F32 R8, R100.reuse, R114, R8 ;  /* 0x000000726408723c */ /* 0x040fe20000001808 */
[----:B------:R-:W-:Y:S07]  /*20b90*/  LDSM.16.MT88.4 R112, [R194+0x10800] ;  /* 0x01080000c270783b */ /* 0x000fee0000004200 */
        /* <DEDUP_REMOVED lines=79> */
[C---:B------:R-:W-:Y:S01]  /*21090*/  HMMA.16816.F32 R108, R136.reuse, R106, R24 ;  /* 0x0000006a886c723c */ /* 0x040fe20000001818 */
[----:B------:R-:W-:Y:S04]  /*210a0*/  FADD.FTZ R176, R176, R17 ;  /* 0x00000011b0b07221 */ /* 0x000fe80000010000 */
[----:B------:R-:W-:Y:S03]  /*210b0*/  FADD.FTZ R177, R177, R176 ;  /* 0x000000b0b1b17221 */ /* 0x000fe60000010000 */
[C---:B------:R-:W-:Y:S01]  /*210c0*/  HMMA.16816.F32 R104, R136.reuse, R140, R28 ;  /* 0x0000008c8868723c */ /* 0x040fe2000000181c */
[----:B------:R-:W-:Y:S04]  /*210d0*/  FADD.FTZ R2, R178, R177 ;  /* 0x000000b1b2027221 */ /* 0x000fe80000010000 */
[----:B------:R-:W-:Y:S03]  /*210e0*/  FADD.FTZ R2, R179, R2 ;  /* 0x00000002b3027221 */ /* 0x000fe60000010000 */
[C---:B------:R-:W-:Y:S01]  /*210f0*/  HMMA.16816.F32 R100, R136.reuse, R142, R32 ;  /* 0x0000008e8864723c */ /* 0x040fe20000001820 */
[----:B------:R-:W-:Y:S03]  /*21100*/  FADD.FTZ R229, R229, R2 ;  /* 0x00000002e5e57221 */ /* 0x000fe60000010000 */
[----:B------:R-:W-:Y:S01]  /*21110*/  MOV R2, R132 ;  /* 0x0000008400027202 */ /* 0x000fe20000000f00 */
[----:B------:R-:W-:Y:S03]  /*21120*/  FADD.FTZ R230, R230, R229 ;  /* 0x000000e5e6e67221 */ /* 0x000fe60000010000 */
[C---:B------:R-:W-:Y:S01]  /*21130*/  HMMA.16816.F32 R36, R136.reuse, R144, R36 ;  /* 0x000000908824723c */ /* 0x040fe20000001824 */
[----:B------:R-:W-:Y:S04]  /*21140*/  FADD.FTZ R231, R231, R230 ;  /* 0x000000e6e7e77221 */ /* 0x000fe80000010000 */
[----:B------:R-:W-:Y:S03]  /*21150*/  FADD.FTZ R232, R232, R231 ;  /* 0x000000e7e8e87221 */ /* 0x000fe60000010000 */
[C---:B------:R-:W-:Y:S01]  /*21160*/  HMMA.16816.F32 R40, R136.reuse, R146, R40 ;  /* 0x000000928828723c */ /* 0x040fe20000001828 */
[----:B------:R-:W-:Y:S04]  /*21170*/  FADD.FTZ R237, R237, R232 ;  /* 0x000000e8eded7221 */ /* 0x000fe80000010000 */
[----:B------:R-:W-:Y:S03]  /*21180*/  FADD.FTZ R238, R238, R237 ;  /* 0x000000edeeee7221 */ /* 0x000fe60000010000 */
[C---:B------:R-:W-:Y:S01]  /*21190*/  HMMA.16816.F32 R44, R136.reuse, R148, R44 ;  /* 0x00000094882c723c */ /* 0x040fe2000000182c */
[----:B------:R-:W-:Y:S04]  /*211a0*/  FADD.FTZ R219, R239, R238 ;  /* 0x000000eeefdb7221 */ /* 0x000fe80000010000 */
[----:B------:R-:W-:Y:S03]  /*211b0*/  FADD.FTZ R219, R240, R219 ;  /* 0x000000dbf0db7221 */ /* 0x000fe60000010000 */
        /* <DEDUP_REMOVED lines=11> */
[C---:B---3--:R-:W-:Y:S01]  /*21270*/  HMMA.16816.F32 R84, R136.reuse, R8, R84 ;  /* 0x000000088854723c */ /* 0x048fe20000001854 */
[----:B------:R-:W-:Y:S04]  /*21280*/  FADD.FTZ R172, R172, R5 ;  /* 0x00000005acac7221 */ /* 0x000fe80000010000 */
[----:B------:R-:W-:Y:S03]  /*21290*/  FADD.FTZ R173, R173, R172 ;  /* 0x000000acadad7221 */ /* 0x000fe60000010000 */
[C---:B------:R-:W-:Y:S01]  /*212a0*/  HMMA.16816.F32 R88, R136.reuse, R10, R88 ;  /* 0x0000000a8858723c */ /* 0x040fe20000001858 */
[----:B------:R-:W-:Y:S04]  /*212b0*/  FADD.FTZ R0, R174, R173 ;  /* 0x000000adae007221 */ /* 0x000fe80000010000 */
[----:B------:R-:W-:Y:S03]  /*212c0*/  FADD.FTZ R0, R175, R0 ;  /* 0x00000000af007221 */ /* 0x000fe60000010000 */
[C---:B--2---:R-:W-:Y:S01]  /*212d0*/  HMMA.16816.F32 R92, R136.reuse, R12, R92 ;  /* 0x0000000c885c723c */ /* 0x044fe2000000185c */
[----:B------:R-:W-:Y:S03]  /*212e0*/  FADD.FTZ R225, R225, R0 ;  /* 0x00000000e1e17221 */ /* 0x000fe60000010000 */
[----:B------:R-:W-:Y:S02]  /*212f0*/  IMAD.MOV.U32 R0, RZ, RZ, R3 ;  /* 0x000000ffff007224 */ /* 0x000fe400078e0003 */
[----:B------:R-:W-:Y:S02]  /*21300*/  FADD.FTZ R226, R226, R225 ;  /* 0x000000e1e2e27221 */ /* 0x000fe40000010000 */
[----:B------:R-:W-:Y:S04]  /*21310*/  HMMA.16816.F32 R96, R136, R14, R96 ;  /* 0x0000000e8860723c */ /* 0x000fe80000001860 */
[----:B------:R-:W-:Y:S04]  /*21320*/  FADD.FTZ R227, R227, R226 ;  /* 0x000000e2e3e37221 */ /* 0x000fe80000010000 */
[----:B------:R-:W-:Y:S04]  /*21330*/  FADD.FTZ R228, R228, R227 ;  /* 0x000000e3e4e47221 */ /* 0x000fe80000010000 */
[----:B------:R-:W-:Y:S04]  /*21340*/  FADD.FTZ R233, R233, R228 ;  /* 0x000000e4e9e97221 */ /* 0x000fe80000010000 */
[----:B------:R-:W-:Y:S04]  /*21350*/  FADD.FTZ R234, R234, R233 ;  /* 0x000000e9eaea7221 */ /* 0x000fe80000010000 */
[----:B------:R-:W-:Y:S04]  /*21360*/  FADD.FTZ R221, R235, R234 ;  /* 0x000000eaebdd7221 */ /* 0x000fe80000010000 */
[----:B------:R-:W-:Y:S01]  /*21370*/  FADD.FTZ R221, R236, R221 ;  /* 0x000000ddecdd7221 */ /* 0x000fe20000010000 */
[----:B------:R-:W-:-:S05]  /*21380*/  @P0 BRA `(.L_x_6266) ;  /* 0xffffb56000000947 */ /* 0x000fca000383ffff */
.L_x_6262:
        /* <DEDUP_REMOVED lines=257> */
.L_x_6267:
[----:B------:R-:W2:Y:S04]  /*223a0*/  S2R R58, SR_CTAID.Z ;  /* 0x00000000003a7919 */ /* 0x000ea80000002700 */
[----:B------:R-:W2:Y:S02]  /*223b0*/  S2R R3, SR_CTAID.Y ;  /* 0x0000000000037919 */ /* 0x000ea40000002600 */
[----:B--2---:R-:W-:-:S04]  /*223c0*/  IMAD R57, R3, c[0x0][0x1c0], R58 ;  /* 0x0000700003397a24 */ /* 0x004fc800078e023a */
[----:B------:R-:W-:Y:S02]  /*223d0*/  IMAD R57, R57, c[0x0][0x214], RZ ;  /* 0x0000850039397a24 */ /* 0x000fe400078e02ff */
.L_x_6268:
        /* <DEDUP_REMOVED lines=54> */
.L_x_6270:
[----:B----4-:R-:W-:Y:S05]  /*22740*/  BSYNC B0 ;  /* 0x0000000000007941 */ /* 0x010fea0003800000 */
.L_x_6269:
        /* <DEDUP_REMOVED lines=43> */
.L_x_6272:
[----:B------:R-:W-:Y:S05]  /*22a00*/  BSYNC B0 ;  /* 0x0000000000007941 */ /* 0x000fea0003800000 */
.L_x_6271:
        /* <DEDUP_REMOVED lines=20> */
.L_x_6274:
[----:B------:R-:W-:Y:S05]  /*22b50*/  BSYNC B0 ;  /* 0x0000000000007941 */ /* 0x000fea0003800000 */
.L_x_6273:
        /* <DEDUP_REMOVED lines=20> */
.L_x_6276:
[----:B------:R-:W-:Y:S05]  /*22ca0*/  BSYNC B0 ;  /* 0x0000000000007941 */ /* 0x000fea0003800000 */
.L_x_6275:
        /* <DEDUP_REMOVED lines=21> */
.L_x_6277:
        /* <DEDUP_REMOVED lines=16> */
.L_x_7391:


//--------------------- .text._ZN5flash24flash_fwd_splitkv_kernelI23Flash_fwd_kernel_traitsILi192ELi64ELi64ELi4ELb0ELb0EN7cutlass6half_tE19Flash_kernel_traitsILi192ELi64ELi64ELi4ES3_EELb0ELb1ELb0ELb0ELb1ELb0ELb1ELb0EEEvNS_16Flash_fwd_paramsE --------------------------
	.section	.text._ZN5flash24flash_fwd_splitkv_kernelI23Flash_fwd_kernel_traitsILi192ELi64ELi64ELi4ELb0ELb0EN7cutlass6half_tE19Flash_kernel_traitsILi192ELi64ELi64ELi4ES3_EELb0ELb1ELb0ELb0ELb1ELb0ELb1ELb0EEEvNS_16Flash_fwd_paramsE,"ax",@progbits
	.sectioninfo	@"SHI_REGISTERS=238"
	.align	128
        .global         _ZN5flash24flash_fwd_splitkv_kernelI23Flash_fwd_kernel_traitsILi192ELi64ELi64ELi4ELb0ELb0EN7cutlass6half_tE19Flash_kernel_traitsILi192ELi64ELi64ELi4ES3_EELb0ELb1ELb0ELb0ELb1ELb0ELb1ELb0EEEvNS_16Flash_fwd_paramsE
        .type           _ZN5flash24flash_fwd_splitkv_kernelI23Flash_fwd_kernel_traitsILi192ELi64ELi64ELi4ELb0ELb0EN7cutlass6half_tE19Flash_kernel_traitsILi192ELi64ELi64ELi4ES3_EELb0ELb1ELb0ELb0ELb1ELb0ELb1ELb0EEEvNS_16Flash_fwd_paramsE,@function
        .size           _ZN5flash24flash_fwd_splitkv_kernelI23Flash_fwd_kernel_traitsILi192ELi64ELi64ELi4ELb0ELb0EN7cutlass6half_tE19Flash_kernel_traitsILi192ELi64ELi64ELi4ES3_EELb0ELb1ELb0ELb0ELb1ELb0ELb1ELb0EEEvNS_16Flash_fwd_paramsE,(.L_x_7392 - _ZN5flash24flash_fwd_splitkv_kernelI23Flash_fwd_kernel_traitsILi192ELi64ELi64ELi4ELb0ELb0EN7cutlass6half_tE19Flash_kernel_traitsILi192ELi64ELi64ELi4ES3_EELb0ELb1ELb0ELb0ELb1ELb0ELb1ELb0EEEvNS_16Flash_fwd_paramsE)
        .other          _ZN5flash24flash_fwd_splitkv_kernelI23Flash_fwd_kernel_traitsILi192ELi64ELi64ELi4ELb0ELb0EN7cutlass6half_tE19Flash_kernel_traitsILi192ELi64ELi64ELi4ES3_EELb0ELb1ELb0ELb0ELb1ELb0ELb1ELb0EEEvNS_16Flash_fwd_paramsE,@"STO_CUDA_ENTRY STV_DEFAULT"
_ZN5flash24flash_fwd_splitkv_kernelI23Flash_fwd_kernel_traitsILi192ELi64ELi64ELi4ELb0ELb0EN7cutlass6half_tE19Flash_kernel_traitsILi192ELi64ELi64ELi4ES3_EELb0ELb1ELb0ELb0ELb1ELb0ELb1ELb0EEEvNS_16Flash_fwd_paramsE:
.text._ZN5flash24flash_fwd_splitkv_kernelI23Flash_fwd_kernel_traitsILi192ELi64ELi64ELi4ELb0ELb0EN7cutlass6half_tE19Flash_kernel_traitsILi192ELi64ELi64ELi4ES3_EELb0ELb1ELb0ELb0ELb1ELb0ELb1ELb0EEEvNS_16Flash_fwd_paramsE:
[----:B------:R-:W-:Y:S02]  /*0000*/  MOV R1, c[0x0][0x28] ;  /* 0x00000a0000017a02 */ /* 0x000fe40000000f00 */
[----:B------:R-:W1:Y:S01]  /*0010*/  I2F.U32.RP R6, c[0x0][0x1c0] ;  /* 0x0000700000067b06 */ /* 0x000e620000209000 */
[----:B------:R-:W2:Y:S01]  /*0020*/  S2R R0, SR_CTAID.Z ;  /* 0x0000000000007919 */ /* 0x000ea20000002700 */
[----:B------:R-:W-:Y:S01]  /*0030*/  ISETP.NE.U32.AND P1, PT, RZ, c[0x0][0x1c0], PT ;  /* 0x00007000ff007a0c */ /* 0x000fe20003f25070 */
[----:B------:R-:W-:Y:S01]  /*0040*/  IMAD.MOV.U32 R9, RZ, RZ, -0x1 ;  /* 0xffffffffff097424 */ /* 0x000fe200078e00ff */
[----:B------:R-:W-:-:S04]  /*0050*/  ULDC.64 UR10, c[0x0][0x118] ;  /* 0x00004600000a7ab9 */ /* 0x000fc80000000a00 */
[----:B-1----:R-:W1:Y:S02]  /*0060*/  MUFU.RCP R4, R6 ;  /* 0x0000000600047308 */ /* 0x002e640000001000 */
[----:B-1----:R-:W-:-:S06]  /*0070*/  IADD3 R4, R4, 0xffffffe, RZ ;  /* 0x0ffffffe04047810 */ /* 0x002fcc0007ffe0ff */
[----:B------:R-:W1:Y:S02]  /*0080*/  F2I.FTZ.U32.TRUNC.NTZ R3, R4 ;  /* 0x0000000400037305 */ /* 0x000e64000021f000 */
[----:B-1----:R-:W-:-:S04]  /*0090*/  IMAD.MOV R2, RZ, RZ, -R3 ;  /* 0x000000ffff027224 */ /* 0x002fc800078e0a03 */
[----:B------:R-:W-:Y:S02]  /*00a0*/  IMAD R5, R2, c[0x0][0x1c0], RZ ;  /* 0x0000700002057a24 */ /* 0x000fe400078e02ff */
[----:B------:R-:W-:-:S04]  /*00b0*/  IMAD.MOV.U32 R2, RZ, RZ, RZ ;  /* 0x000000ffff027224 */ /* 0x000fc800078e00ff */
[----:B------:R-:W-:Y:S02]  /*00c0*/  IMAD.HI.U32 R5, R3, R5, R2 ;  /* 0x0000000503057227 */ /* 0x000fe400078e0002 */
[----:B------:R-:W1:Y:S04]  /*00d0*/  LDC.U8 R2, c[0x0][0x312] ;  /* 0x0000c480ff027b82 */ /* 0x000e680000000000 */
[----:B--2---:R-:W-:-:S04]  /*00e0*/  IMAD.HI.U32 R200, R5, R0, RZ ;  /* 0x0000000005c87227 */ /* 0x004fc800078e00ff */
[----:B------:R-:W-:-:S04]  /*00f0*/  IMAD.MOV R3, RZ, RZ, -R200 ;  /* 0x000000ffff037224 */ /* 0x000fc800078e0ac8 */
[----:B------:R-:W-:-:S05]  /*0100*/  IMAD R3, R3, c[0x0][0x1c0], R0 ;  /* 0x0000700003037a24 */ /* 0x000fca00078e0200 */
[----:B------:R-:W-:Y:S02]  /*0110*/  ISETP.GE.U32.AND P2, PT, R3, c[0x0][0x1c0], PT ;  /* 0x0000700003007a0c */ /* 0x000fe40003f46070 */
[----:B-1----:R-:W-:-:S11]  /*0120*/  ISETP.NE.AND P3, PT, R2, RZ, PT ;  /* 0x000000ff0200720c */ /* 0x002fd60003f65270 */
[----:B------:R-:W-:Y:S02]  /*0130*/  @P2 IADD3 R3, R3, -c[0x0][0x1c0], RZ ;  /* 0x8000700003032a10 */ /* 0x000fe40007ffe0ff */
[----:B------:R-:W-:Y:S02]  /*0140*/  @P2 IADD3 R200, R200, 0x1, RZ ;  /* 0x00000001c8c82810 */ /* 0x000fe40007ffe0ff */
[----:B------:R-:W-:Y:S01]  /*0150*/  ISETP.GE.U32.AND P0, PT, R3, c[0x0][0x1c0], PT ;  /* 0x0000700003007a0c */ /* 0x000fe20003f06070 */
[----:B------:R-:W-:Y:S01]  /*0160*/  IMAD.MOV.U32 R3, RZ, RZ, 0x4 ;  /* 0x00000004ff037424 */ /* 0x000fe200078e00ff */
        /* <DEDUP_REMOVED lines=31> */
.L_x_6278:
[----:B-1-34-:R-:W-:Y:S02]  /*0360*/  MOV R0, c[0x0][0x218] ;  /* 0x0000860000007a02 */ /* 0x01afe40000000f00 */
.L_x_6279:
[----:B------:R-:W-:-:S04]  /*0370*/  ISETP.NE.U32.AND P2, PT, RZ, c[0x0][0x258], PT ;  /* 0x00009600ff007a0c */ /* 0x000fc80003f45070 */
[----:B------:R-:W-:-:S13]  /*0380*/  ISETP.NE.AND.EX P2, PT, RZ, c[0x0][0x25c], PT, P2 ;  /* 0x00009700ff007a0c */ /* 0x000fda0003f45320 */
[----:B------:R-:W-:-:S06]  /*0390*/  @P2 IMAD.WIDE R12, R200, R3, c[0x0][0x258] ;  /* 0x00009600c80c2625 */ /* 0x000fcc00078e0203 */
        /* <DEDUP_REMOVED lines=10> */
[----:B------:R-:W-:Y:S01]  /*0440*/  IMAD.MOV.U32 R11, RZ, RZ, c[0x0][0x218] ;  /* 0x00008600ff0b7624 */ /* 0x000fe200078e00ff */
[----:B------:R-:W-:Y:S02]  /*0450*/  IADD3 R15, R6, 0x3f, RZ ;  /* 0x0000003f060f7810 */ /* 0x000fe40007ffe0ff */
        /* <DEDUP_REMOVED lines=16> */
[----:B------:R-:W-:Y:S01]  /*0560*/  IMAD.HI.U32 R4, R13, R0, RZ ;  /* 0x000000000d047227 */ /* 0x000fe200078e00ff */
[----:B------:R-:W-:-:S03]  /*0570*/  IADD3 R13, R6, R89, -R88 ;  /* 0x00000059060d7210 */ /* 0x000fc60007ffe858 */
[----:B------:R-:W-:Y:S01]  /*0580*/  IMAD.MOV R11, RZ, RZ, -R4 ;  /* 0x000000ffff0b7224 */ /* 0x000fe200078e0a04 */
[----:B------:R-:W-:-:S03]  /*0590*/  IADD3 R13, R13, -c[0x0][0x2e4], RZ ;  /* 0x8000b9000d0d7a10 */ /* 0x000fc60007ffe0ff */
        /* <DEDUP_REMOVED lines=15> */
[----:B------:R-:W-:Y:S02]  /*0690*/  SHF.R.S32.HI R4, RZ, 0x1f, R15 ;  /* 0x0000001fff047819 */ /* 0x000fe4000001140f */
[----:B------:R-:W-:Y:S01]  /*06a0*/  SHF.R.S32.HI R0, RZ, 0x6, R0 ;  /* 0x00000006ff007819 */ /* 0x000fe20000011400 */
[----:B------:R-:W-:Y:S01]  /*06b0*/  @!P0 IMAD.MOV R10, RZ, RZ, -R10 ;  /* 0x000000ffff0a8224 */ /* 0x000fe200078e0a0a */
[----:B------:R-:W-:Y:S02]  /*06c0*/  @!P1 LOP3.LUT R10, RZ, c[0x0][0x10], RZ, 0x33, !PT ;  /* 0x00000400ff0a9a12 */ /* 0x000fe400078e33ff */
[----:B------:R-:W-:-:S03]  /*06d0*/  LEA.HI R4, R4, R15, RZ, 0x6 ;  /* 0x0000000f04047211 */ /* 0x000fc600078f30ff */
[----:B------:R-:W-:Y:S01]  /*06e0*/  IMAD R196, R10, R7, RZ ;  /* 0x000000070ac47224 */ /* 0x000fe200078e02ff */
[----:B------:R-:W-:-:S03]  /*06f0*/  SHF.R.S32.HI R4, RZ, 0x6, R4 ;  /* 0x00000006ff047819 */ /* 0x000fc60000011404 */
[----:B------:R-:W-:Y:S01]  /*0700*/  IMAD.IADD R11, R10, 0x1, R196 ;  /* 0x000000010a0b7824 */ /* 0x000fe200078e02c4 */
[----:B------:R-:W-:-:S04]  /*0710*/  IMNMX R196, R196, R13, !PT ;  /* 0x0000000dc4c47217 */ /* 0x000fc80007800200 */
[----:B------:R-:W-:-:S04]  /*0720*/  IMNMX R11, R4, R11, PT ;  /* 0x0000000b040b7217 */ /* 0x000fc80003800200 */
        /* <DEDUP_REMOVED lines=11> */
[C---:B------:R-:W-:Y:S02]  /*07e0*/  IADD3 R8, R0.reuse, 0x18, RZ ;  /* 0x0000001800087810 */ /* 0x040fe40007ffe0ff */
[----:B------:R-:W-:Y:S01]  /*07f0*/  IADD3 R10, R0, 0x38, RZ ;  /* 0x00000038000a7810 */ /* 0x000fe20007ffe0ff */
[----:B------:R-:W-:Y:S02]  /*0800*/  IMAD.SHL.U32 R6, R3, 0x4, RZ ;  /* 0x0000000403067824 */ /* 0x000fe400078e00ff */
[--C-:B------:R-:W-:Y:S02]  /*0810*/  IMAD R3, R2, c[0x0][0x214], R89.reuse ;  /* 0x0000850002037a24 */ /* 0x100fe400078e0259 */
[----:B------:R-:W-:Y:S01]  /*0820*/  IMAD.IADD R89, R88, 0x1, -R89 ;  /* 0x0000000158597824 */ /* 0x000fe200078e0a59 */
[----:B------:R-:W-:Y:S01]  /*0830*/  SHF.R.S32.HI R7, RZ, 0x1f, R6 ;  /* 0x0000001fff077819 */ /* 0x000fe20000011406 */
[----:B------:R-:W-:Y:S01]  /*0840*/  IMAD R4, R3, c[0x0][0x22c], RZ ;  /* 0x00008b0003047a24 */ /* 0x000fe200078e02ff */
[----:B------:R-:W-:-:S02]  /*0850*/  SHF.R.S32.HI R5, RZ, 0x1f, R3 ;  /* 0x0000001fff057819 */ /* 0x000fc40000011403 */
[C---:B------:R-:W-:Y:S01]  /*0860*/  ISETP.GE.AND P3, PT, R0.reuse, R89, PT ;  /* 0x000000590000720c */ /* 0x040fe20003f66270 */
        /* <DEDUP_REMOVED lines=71> */
.L_x_6280:
[----:B------:R-:W-:Y:S01]  /*0ce0*/  ISETP.NE.U32.AND P1, PT, RZ, c[0x0][0x2c0], PT ;  /* 0x0000b000ff007a0c */ /* 0x000fe20003f25070 */
        /* <DEDUP_REMOVED lines=15> */
[----:B------:R-:W-:Y:S02]  /*0de0*/  @P1 SHF.L.U64.HI R7, R10, 0x2, R7 ;  /* 0x000000020a071819 */ /* 0x000fe40000010207 */
[----:B------:R1:W2:Y:S02]  /*0df0*/  R2UR UR6, R3 ;  /* 0x00000000030673c2 */ /* 0x0002a400000e0000 */
[----:B------:R-:W-:-:S02]  /*0e00*/  @P1 IADD3.X R205, R7, c[0x0][0x2c4], RZ, P0, !PT ;  /* 0x0000b10007cd1a10 */ /* 0x000fc400007fe4ff */
[----:B------:R-:W-:-:S04]  /*0e10*/  @P1 ISETP.NE.U32.AND P0, PT, R204, RZ, PT ;  /* 0x000000ffcc00120c */ /* 0x000fc80003f05070 */
[----:B------:R-:W-:-:S13]  /*0e20*/  @P1 ISETP.NE.AND.EX P3, PT, R205, RZ, PT, P0 ;  /* 0x000000ffcd00120c */ /* 0x000fda0003f65300 */
[----:B-12---:R-:W-:Y:S05]  /*0e30*/  @!P3 BRA `(.L_x_6281) ;  /* 0x000004900000b947 */ /* 0x006fea0003800000 */
[----:B------:R-:W1:Y:S01]  /*0e40*/  I2F.RP R7, UR6 ;  /* 0x0000000600077d06 */ /* 0x000e620008209400 */
[----:B------:R-:W-:-:S04]  /*0e50*/  LEA R3, R135, 0xffffffc0, 0x6 ;  /* 0xffffffc087037811 */ /* 0x000fc800078e30ff */
[----:B-----5:R-:W-:-:S03]  /*0e60*/  IABS R0, R3 ;  /* 0x0000000300007213 */ /* 0x020fc60000000000 */
[----:B-1----:R-:W1:Y:S02]  /*0e70*/  MUFU.RCP R4, R7 ;  /* 0x0000000700047308 */ /* 0x002e640000001000 */
[----:B-1----:R-:W-:-:S06]  /*0e80*/  IADD3 R4, R4, 0xffffffe, RZ ;  /* 0x0ffffffe04047810 */ /* 0x002fcc0007ffe0ff */
[----:B------:R-:W1:Y:S02]  /*0e90*/  F2I.FTZ.U32.TRUNC.NTZ R5, R4 ;  /* 0x0000000400057305 */ /* 0x000e64000021f000 */
[----:B-1----:R-:W-:Y:S02]  /*0ea0*/  IMAD.MOV R2, RZ, RZ, -R5 ;  /* 0x000000ffff027224 */ /* 0x002fe400078e0a05 */
[----:B------:R-:W-:Y:S02]  /*0eb0*/  IMAD.MOV.U32 R4, RZ, RZ, RZ ;  /* 0x000000ffff047224 */ /* 0x000fe400078e00ff */
[----:B------:R-:W-:-:S04]  /*0ec0*/  IMAD R2, R2, UR6, RZ ;  /* 0x0000000602027c24 */ /* 0x000fc8000f8e02ff */
[----:B------:R-:W-:Y:S01]  /*0ed0*/  IMAD.HI.U32 R2, R5, R2, R4 ;  /* 0x0000000205027227 */ /* 0x000fe200078e0004 */
[----:B------:R-:W-:-:S05]  /*0ee0*/  MOV R5, R0 ;  /* 0x0000000000057202 */ /* 0x000fca0000000f00 */
[----:B------:R-:W-:-:S04]  /*0ef0*/  IMAD.HI.U32 R2, R2, R5, RZ ;  /* 0x0000000502027227 */ /* 0x000fc800078e00ff */
[----:B------:R-:W-:-:S04]  /*0f00*/  IMAD.MOV R0, RZ, RZ, -R2 ;  /* 0x000000ffff007224 */ /* 0x000fc800078e0a02 */
[----:B------:R-:W-:-:S05]  /*0f10*/  IMAD R0, R0, UR6, R5 ;  /* 0x0000000600007c24 */ /* 0x000fca000f8e0205 */
[----:B------:R-:W-:-:S13]  /*0f20*/  ISETP.LT.U32.AND P1, PT, R0, UR6, PT ;  /* 0x0000000600007c0c */ /* 0x000fda000bf21070 */
[----:B------:R-:W-:Y:S02]  /*0f30*/  @!P1 IADD3 R0, R0, -UR6, RZ ;  /* 0x8000000600009c10 */ /* 0x000fe4000fffe0ff */
[----:B------:R-:W-:Y:S02]  /*0f40*/  @!P1 IADD3 R2, R2, 0x1, RZ ;  /* 0x0000000102029810 */ /* 0x000fe40007ffe0ff */
[----:B------:R-:W-:Y:S02]  /*0f50*/  ISETP.GE.U32.AND P2, PT, R0, UR6, PT ;  /* 0x0000000600007c0c */ /* 0x000fe4000bf46070 */
[----:B------:R-:W-:Y:S02]  /*0f60*/  LOP3.LUT R0, R3, c[0x0][0x2d0], RZ, 0x3c, !PT ;  /* 0x0000b40003007a12 */ /* 0x000fe400078e3cff */
[----:B------:R-:W-:Y:S02]  /*0f70*/  ISETP.NE.AND P1, PT, RZ, c[0x0][0x2d0], PT ;  /* 0x0000b400ff007a0c */ /* 0x000fe40003f25270 */
[----:B------:R-:W-:-:S07]  /*0f80*/  ISETP.GE.AND P0, PT, R0, RZ, PT ;  /* 0x000000ff0000720c */ /* 0x000fce0003f06270 */
[----:B------:R-:W-:-:S04]  /*0f90*/  @P2 IADD3 R2, R2, 0x1, RZ ;  /* 0x0000000102022810 */ /* 0x000fc80007ffe0ff */
[----:B------:R-:W-:-:S05]  /*0fa0*/  MOV R5, R2 ;  /* 0x0000000200057202 */ /* 0x000fca0000000f00 */
[----:B------:R-:W-:Y:S01]  /*0fb0*/  @!P0 IMAD.MOV R5, RZ, RZ, -R5 ;  /* 0x000000ffff058224 */ /* 0x000fe200078e0a05 */
[----:B------:R-:W-:-:S05]  /*0fc0*/  @!P1 LOP3.LUT R5, RZ, c[0x0][0x2d0], RZ, 0x33, !PT ;  /* 0x0000b400ff059a12 */ /* 0x000fca00078e33ff */
[----:B------:R-:W-:-:S06]  /*0fd0*/  IMAD.WIDE R12, R5, 0x4, R204 ;  /* 0x00000004050c7825 */ /* 0x000fcc00078e02cc */
        /* <DEDUP_REMOVED lines=26> */
[----:B------:R-:W-:Y:S02]  /*1180*/  @!P0 IMAD.MOV R8, RZ, RZ, -R8 ;  /* 0x000000ffff088224 */ /* 0x000fe400078e0a08 */
[----:B-1----:R-:W-:-:S08]  /*1190*/  IMAD R13, R3, c[0x0][0x19c], R0 ;  /* 0x00006700030d7a24 */ /* 0x002fd000078e0200 */
[----:B------:R-:W-:Y:S02]  /*11a0*/  @!P1 LOP3.LUT R8, RZ, c[0x0][0x1c8], RZ, 0x33, !PT ;  /* 0x00007200ff089a12 */ /* 0x000fe400078e33ff */
[----:B--2---:R-:W-:Y:S01]  /*11b0*/  SHF.R.S32.HI R5, RZ, 0x1f, R12 ;  /* 0x0000001fff057819 */ /* 0x004fe2000001140c */
[----:B------:R-:W-:-:S04]  /*11c0*/  IMAD.WIDE.U32 R14, R12, c[0x0][0x180], RZ ;  /* 0x000060000c0e7a25 */ /* 0x000fc800078e00ff */
[C---:B------:R-:W-:Y:S02]  /*11d0*/  IMAD R7, R5.reuse, c[0x0][0x180], RZ ;  /* 0x0000600005077a24 */ /* 0x040fe400078e02ff */
[----:B------:R-:W-:Y:S02]  /*11e0*/  IMAD R5, R5, c[0x0][0x188], RZ ;  /* 0x0000620005057a24 */ /* 0x000fe400078e02ff */
[C---:B------:R-:W-:Y:S01]  /*11f0*/  IMAD R2, R12.reuse, c[0x0][0x184], R7 ;  /* 0x000061000c027a24 */ /* 0x040fe200078e0207 */
[----:B------:R-:W-:Y:S01]  /*1200*/  SHF.R.S32.HI R7, RZ, 0x1f, R8 ;  /* 0x0000001fff077819 */ /* 0x000fe20000011408 */
[----:B------:R-:W-:-:S03]  /*1210*/  IMAD R5, R12, c[0x0][0x18c], R5 ;  /* 0x000063000c057a24 */ /* 0x000fc600078e0205 */
[----:B------:R-:W-:-:S05]  /*1220*/  IADD3 R15, R15, R2, RZ ;  /* 0x000000020f0f7210 */ /* 0x000fca0007ffe0ff */
[----:B------:R-:W-:-:S04]  /*1230*/  IMAD.WIDE.U32 R30, R3, c[0x0][0x198], R14 ;  /* 0x00006600031e7a25 */ /* 0x000fc800078e000e */
[----:B------:R-:W-:Y:S02]  /*1240*/  IMAD.IADD R31, R31, 0x1, R13 ;  /* 0x000000011f1f7824 */ /* 0x000fe400078e020d */
[----:B------:R-:W-:Y:S02]  /*1250*/  IMAD R15, R7, c[0x0][0x1b0], RZ ;  /* 0x00006c00070f7a24 */ /* 0x000fe400078e02ff */
[----:B------:R-:W-:-:S04]  /*1260*/  IMAD.WIDE.U32 R12, R12, c[0x0][0x188], RZ ;  /* 0x000062000c0c7a25 */ /* 0x000fc800078e00ff */
[C---:B------:R-:W-:Y:S01]  /*1270*/  IMAD R4, R8.reuse, c[0x0][0x1b4], R15 ;  /* 0x00006d0008047a24 */ /* 0x040fe200078e020f */
[----:B------:R-:W-:Y:S01]  /*1280*/  MOV R18, R12 ;  /* 0x0000000c00127202 */ /* 0x000fe20000000f00 */
[----:B------:R-:W-:-:S04]  /*1290*/  IMAD.WIDE.U32 R30, R8, c[0x0][0x1b0], R30 ;  /* 0x00006c00081e7a25 */ /* 0x000fc800078e001e */
[----:B------:R-:W-:Y:S01]  /*12a0*/  IMAD.IADD R5, R13, 0x1, R5 ;  /* 0x000000010d057824 */ /* 0x000fe200078e0205 */
[----:B------:R-:W-:Y:S01]  /*12b0*/  IADD3 R4, R31, R4, RZ ;  /* 0x000000041f047210 */ /* 0x000fe20007ffe0ff */
[----:B------:R-:W-:Y:S05]  /*12c0*/  BRA `(.L_x_6282) ;  /* 0x0000046000007947 */ /* 0x000fea0003800000 */
.L_x_6281:
[----:B------:R-:W-:-:S13]  /*12d0*/  ISETP.NE.AND P4, PT, R5, -0x1, PT ;  /* 0xffffffff0500780c */ /* 0x000fda0003f85270 */
        /* <DEDUP_REMOVED lines=14> */
.L_x_6283:
        /* <DEDUP_REMOVED lines=11> */
[----:B------:R-:W-:Y:S02]  /*1470*/  MOV R11, R3 ;  /* 0x00000003000b7202 */ /* 0x000fe40000000f00 */
[----:B------:R-:W-:Y:S01]  /*1480*/  MOV R13, R7 ;  /* 0x00000007000d7202 */ /* 0x000fe20000000f00 */
[----:B------:R-:W-:Y:S02]  /*1490*/  IMAD.MOV.U32 R12, RZ, RZ, R10 ;  /* 0x000000ffff0c7224 */ /* 0x000fe400078e000a */
        /* <DEDUP_REMOVED lines=14> */
[----:B------:R-:W-:Y:S02]  /*1580*/  IMAD.MOV.U32 R30, RZ, RZ, R12 ;  /* 0x000000ffff1e7224 */ /* 0x000fe400078e000c */
[----:B------:R-:W-:Y:S02]  /*1590*/  IMAD.MOV.U32 R8, RZ, RZ, R4 ;  /* 0x000000ffff087224 */ /* 0x000fe400078e0004 */
[----:B------:R-:W-:-:S03]  /*15a0*/  IMAD R4, R11, c[0x0][0x198], RZ ;  /* 0x000066000b047a24 */ /* 0x000fc600078e02ff */
[----:B------:R-:W-:Y:S01]  /*15b0*/  @!P1 IADD3 R8, -R8, RZ, RZ ;  /* 0x000000ff08089210 */ /* 0x000fe20007ffe1ff */
[----:B------:R-:W-:Y:S01]  /*15c0*/  IMAD R15, R3, c[0x0][0x19c], R4 ;  /* 0x00006700030f7a24 */ /* 0x000fe200078e0204 */
[----:B------:R-:W-:-:S04]  /*15d0*/  @!P0 LOP3.LUT R8, RZ, c[0x0][0x1c8], RZ, 0x33, !PT ;  /* 0x00007200ff088a12 */ /* 0x000fc800078e33ff */
[----:B------:R-:W-:Y:S02]  /*15e0*/  SHF.R.S32.HI R7, RZ, 0x1f, R8 ;  /* 0x0000001fff077819 */ /* 0x000fe40000011408 */
[----:B------:R-:W-:Y:S01]  /*15f0*/  IADD3 R31, R13, R15, RZ ;  /* 0x0000000f0d1f7210 */ /* 0x000fe20007ffe0ff */
[----:B------:R-:W-:-:S04]  /*1600*/  @P4 IMAD.WIDE.U32 R14, R5, c[0x0][0x1a0], RZ ;  /* 0x00006800050e4a25 */ /* 0x000fc800078e00ff */
[----:B------:R-:W-:Y:S01]  /*1610*/  IMAD R13, R7, c[0x0][0x1b0], RZ ;  /* 0x00006c00070d7a24 */ /* 0x000fe200078e02ff */
[----:B------:R-:W-:Y:S01]  /*1620*/  @P4 MOV R18, R14 ;  /* 0x0000000e00124202 */ /* 0x000fe20000000f00 */
[----:B------:R-:W-:-:S04]  /*1630*/  IMAD.WIDE.U32 R30, R8, c[0x0][0x1b0], R30 ;  /* 0x00006c00081e7a25 */ /* 0x000fc800078e001e */
[----:B------:R-:W-:Y:S02]  /*1640*/  IMAD R4, R8, c[0x0][0x1b4], R13 ;  /* 0x00006d0008047a24 */ /* 0x000fe400078e020d */
[----:B------:R-:W-:Y:S02]  /*1650*/  @P4 IMAD R5, R5, c[0x0][0x1a4], R15 ;  /* 0x0000690005054a24 */ /* 0x000fe400078e020f */
        /* <DEDUP_REMOVED lines=13> */
.L_x_6282:
[----:B------:R-:W-:Y:S01]  /*1730*/  ISETP.NE.AND P0, PT, R9, -0x1, PT ;  /* 0xffffffff0900780c */ /* 0x000fe20003f05270 */
[----:B------:R-:W-:Y:S01]  /*1740*/  IMAD.IADD R195, R88, 0x1, -R89 ;  /* 0x0000000158c37824 */ /* 0x000fe200078e0a59 */
[----:B------:R-:W-:Y:S01]  /*1750*/  SHF.R.S32.HI R87, RZ, 0x1f, R84 ;  /* 0x0000001fff577819 */ /* 0x000fe20000011454 */
[----:B------:R-:W-:Y:S01]  /*1760*/  ULDC UR8, c[0x0][0x198] ;  /* 0x0000660000087ab9 */ /* 0x000fe20000000800 */
[----:B------:R-:W-:Y:S01]  /*1770*/  SHF.R.S32.HI R2, RZ, 0x1f, R19 ;  /* 0x0000001fff027819 */ /* 0x000fe20000011413 */
[----:B------:R-:W-:Y:S01]  /*1780*/  UIMAD.WIDE.U32 UR4, UR8, 0x20, URZ ;  /* 0x00000020080478a5 */ /* 0x000fe2000f8e003f */
[----:B------:R-:W-:Y:S01]  /*1790*/  LEA.HI R13, R87, R84, RZ, 0x3 ;  /* 0x00000054570d7211 */ /* 0x000fe200078f18ff */
[----:B------:R-:W-:Y:S01]  /*17a0*/  IMAD R7, R7, c[0x0][0x1b8], RZ ;  /* 0x00006e0007077a24 */ /* 0x000fe200078e02ff */
[----:B------:R-:W-:Y:S01]  /*17b0*/  IADD3 R201, R135, -0x1, RZ ;  /* 0xffffffff87c97810 */ /* 0x000fe20007ffe0ff */
[----:B------:R-:W-:Y:S01]  /*17c0*/  IMAD R2, R2, c[0x0][0x1a8], RZ ;  /* 0x00006a0002027a24 */ /* 0x000fe200078e02ff */
[----:B------:R-:W-:Y:S01]  /*17d0*/  SHF.R.S32.HI R16, RZ, 0x3, R13 ;  /* 0x00000003ff107819 */ /* 0x000fe2000001140d */
[----:B------:R-:W-:Y:S01]  /*17e0*/  IMAD R7, R8, c[0x0][0x1bc], R7 ;  /* 0x00006f0008077a24 */ /* 0x000fe200078e0207 */
[----:B------:R-:W-:Y:S01]  /*17f0*/  LOP3.LUT R13, R13, 0xfffffff8, RZ, 0xc0, !PT ;  /* 0xfffffff80d0d7812 */ /* 0x000fe200078ec0ff */
[----:B------:R-:W-:Y:S01]  /*1800*/  @P0 IMAD.WIDE.U32 R24, R9, c[0x0][0x190], RZ ;  /* 0x0000640009180a25 */ /* 0x000fe200078e00ff */
[----:B------:R-:W-:-:S02]  /*1810*/  @!P0 SHF.R.S32.HI R15, RZ, 0x1f, R200 ;  /* 0x0000001fff0f8819 */ /* 0x000fc400000114c8 */
[----:B------:R-:W-:Y:S01]  /*1820*/  IADD3 R14, R16, 0x10, RZ ;  /* 0x00000010100e7810 */ /* 0x000fe20007ffe0ff */
[----:B------:R-:W-:Y:S01]  /*1830*/  @!P0 IMAD.WIDE.U32 R20, R200, c[0x0][0x178], RZ ;  /* 0x00005e00c8148a25 */ /* 0x000fe200078e00ff */
[C---:B------:R-:W-:Y:S02]  /*1840*/  IADD3 R10, R16.reuse, 0x30, RZ ;  /* 0x00000030100a7810 */ /* 0x040fe40007ffe0ff */
[----:B------:R-:W-:Y:S01]  /*1850*/  SHF.R.S32.HI R17, RZ, 0x1f, R16 ;  /* 0x0000001fff117819 */ /* 0x000fe20000011410 */
[----:B------:R-:W-:Y:S01]  /*1860*/  @!P0 IMAD R15, R15, c[0x0][0x178], RZ ;  /* 0x00005e000f0f8a24 */ /* 0x000fe200078e02ff */
[C---:B------:R-:W-:Y:S01]  /*1870*/  IADD3 R12, R16.reuse, 0x20, RZ ;  /* 0x00000020100c7810 */ /* 0x040fe20007ffe0ff */
[----:B------:R-:W-:Y:S01]  /*1880*/  @P0 IMAD R9, R9, c[0x0][0x194], R25 ;  /* 0x0000650009090a24 */ /* 0x000fe200078e0219 */
[-C--:B------:R-:W-:Y:S01]  /*1890*/  ISETP.GE.AND P6, PT, R16, R195.reuse, PT ;  /* 0x000000c31000720c */ /* 0x080fe20003fc6270 */
[----:B-----5:R-:W-:Y:S01]  /*18a0*/  @!P0 IMAD R0, R200, c[0x0][0x17c], R15 ;  /* 0x00005f00c8008a24 */ /* 0x020fe200078e020f */
[-C--:B------:R-:W-:Y:S01]  /*18b0*/  ISETP.GE.AND P5, PT, R12, R195.reuse, PT ;  /* 0x000000c30c00720c */ /* 0x080fe20003fa6270 */
[----:B------:R-:W-:Y:S01]  /*18c0*/  @!P0 IMAD.MOV.U32 R24, RZ, RZ, R20 ;  /* 0x000000ffff188224 */ /* 0x000fe200078e0014 */
[----:B------:R-:W-:Y:S01]  /*18d0*/  LEA.HI R15, R87, R84, RZ, 0x6 ;  /* 0x00000054570f7211 */ /* 0x000fe200078f30ff */
[----:B------:R-:W-:Y:S01]  /*18e0*/  @!P0 IMAD.IADD R9, R21, 0x1, R0 ;  /* 0x0000000115098824 */ /* 0x000fe200078e0200 */
[----:B------:R-:W-:Y:S01]  /*18f0*/  ISETP.GE.AND P0, PT, R14, R195, PT ;  /* 0x000000c30e00720c */ /* 0x000fe20003f06270 */
[----:B------:R-:W-:-:S02]  /*1900*/  IMAD.IADD R0, R84, 0x1, -R13 ;  /* 0x0000000154007824 */ /* 0x000fc400078e0a0d */
[----:B------:R-:W-:Y:S02]  /*1910*/  IMAD.SHL.U32 R13, R16, 0x40, RZ ;  /* 0x00000040100d7824 */ /* 0x000fe400078e00ff */
[----:B------:R-:W-:Y:S02]  /*1920*/  IMAD.SHL.U32 R22, R0, 0x8, RZ ;  /* 0x0000000800167824 */ /* 0x000fe400078e00ff */
[----:B------:R-:W-:Y:S01]  /*1930*/  IMAD.WIDE R32, R33, 0x40, R16 ;  /* 0x0000004021207825 */ /* 0x000fe200078e0210 */
[----:B------:R-:W-:Y:S02]  /*1940*/  LOP3.LUT R13, R13, 0x1c0, RZ, 0xc0, !PT ;  /* 0x000001c00d0d7812 */ /* 0x000fe400078ec0ff */
[----:B------:R-:W-:Y:S01]  /*1950*/  IADD3 R24, P4, R22, R24, RZ ;  /* 0x0000001816187210 */ /* 0x000fe20007f9e0ff */
[----:B------:R-:W-:Y:S01]  /*1960*/  IMAD R2, R19, c[0x0][0x1ac], R2 ;  /* 0x00006b0013027a24 */ /* 0x000fe200078e0202 */
[----:B------:R-:W-:Y:S01]  /*1970*/  SHF.R.S32.HI R20, RZ, 0x1f, R22 ;  /* 0x0000001fff147819 */ /* 0x000fe20000011416 */
[----:B------:R-:W-:Y:S01]  /*1980*/  IMAD.SHL.U32 R210, R84, 0x2, RZ ;  /* 0x0000000254d27824 */ /* 0x000fe200078e00ff */
[----:B------:R-:W-:-:S02]  /*1990*/  IADD3 R18, P1, R22, R18, RZ ;  /* 0x0000001216127210 */ /* 0x000fc40007f3e0ff */
[----:B------:R-:W-:Y:S01]  /*19a0*/  IADD3 R30, P2, R22, R30, RZ ;  /* 0x0000001e161e7210 */ /* 0x000fe20007f5e0ff */
[----:B------:R-:W-:Y:S01]  /*19b0*/  IMAD.X R25, R20, 0x1, R9, P4 ;  /* 0x0000000114197824 */ /* 0x000fe200020e0609 */
[----:B------:R-:W-:Y:S02]  /*19c0*/  ISETP.GE.AND P4, PT, R10, R195, PT ;  /* 0x000000c30a00720c */ /* 0x000fe40003f86270 */
[----:B------:R-:W-:Y:S01]  /*19d0*/  LOP3.LUT R22, R13, 0x38, R22, 0xf8, !PT ;  /* 0x000000380d167812 */ /* 0x000fe200078ef816 */
[----:B------:R-:W-:Y:S01]  /*19e0*/  IMAD.WIDE.U32 R34, R19, c[0x0][0x1a8], R24 ;  /* 0x00006a0013227a25 */ /* 0x000fe200078e0018 */
[----:B------:R-:W-:Y:S02]  /*19f0*/  SHF.R.U32.HI R13, RZ, 0x3, R13 ;  /* 0x00000003ff0d7819 */ /* 0x000fe4000001160d */
[----:B------:R-:W-:Y:S01]  /*1a00*/  LOP3.LUT R210, R210, 0x6, RZ, 0xc0, !PT ;  /* 0x00000006d2d27812 */ /* 0x000fe200078ec0ff */
[----:B------:R-:W-:Y:S01]  /*1a10*/  IMAD.X R19, R20, 0x1, R5, P1 ;  /* 0x0000000114137824 */ /* 0x000fe200008e0605 */
[----:B------:R-:W-:Y:S01]  /*1a20*/  @!P0 IADD3 R26, P1, R32, 0x10, RZ ;  /* 0x00000010201a8810 */ /* 0x000fe20007f3e0ff */
[----:B------:R-:W-:Y:S01]  /*1a30*/  IMAD.X R31, R20, 0x1, R4, P2 ;  /* 0x00000001141f7824 */ /* 0x000fe200010e0604 */
[----:B------:R-:W-:Y:S01]  /*1a40*/  LOP3.LUT R13, R22, R13, RZ, 0x3c, !PT ;  /* 0x0000000d160d7212 */ /* 0x000fe200078e3cff */
[----:B------:R-:W-:Y:S01]  /*1a50*/  IMAD.SHL.U32 R22, R15, 0x8, RZ ;  /* 0x000000080f167824 */ /* 0x000fe200078e00ff */
[C---:B------:R-:W-:Y:S01]  /*1a60*/  @!P5 IADD3 R20, P2, R32.reuse, 0x20, RZ ;  /* 0x000000202014d810 */ /* 0x040fe20007f5e0ff */
[----:B------:R-:W-:Y:S01]  /*1a70*/  @!P0 IMAD.X R9, RZ, RZ, R33, P1 ;  /* 0x000000ffff098224 */ /* 0x000fe200008e0621 */
[----:B------:R-:W-:Y:S01]  /*1a80*/  @!P4 IADD3 R15, P1, R32, 0x30, RZ ;  /* 0x00000030200fc810 */ /* 0x000fe20007f3e0ff */
[----:B------:R-:W-:Y:S01]  /*1a90*/  @!P6 IMAD R5, R33, c[0x0][0x190], RZ ;  /* 0x000064002105ea24 */ /* 0x000fe200078e02ff */
[----:B------:R-:W-:Y:S01]  /*1aa0*/  LOP3.LUT R203, R13, 0xfffffe00, R22, 0xf8, !PT ;  /* 0xfffffe000dcb7812 */ /* 0x000fe200078ef816 */
[----:B------:R-:W-:-:S02]  /*1ab0*/  IMAD.IADD R35, R35, 0x1, R2 ;  /* 0x0000000123237824 */ /* 0x000fc400078e0202 */
[----:B------:R-:W-:Y:S01]  /*1ac0*/  @!P4 IMAD.X R13, RZ, RZ, R33, P1 ;  /* 0x000000ffff0dc224 */ /* 0x000fe200008e0621 */
[----:B------:R-:W-:Y:S01]  /*1ad0*/  IADD3 R144, P1, R16, R3, RZ ;  /* 0x0000000310907210 */ /* 0x000fe20007f3e0ff */
[----:B------:R-:W-:Y:S02]  /*1ae0*/  @!P6 IMAD R5, R32, c[0x0][0x194], R5 ;  /* 0x000065002005ea24 */ /* 0x000fe400078e0205 */
[----:B------:R-:W-:Y:S02]  /*1af0*/  @!P5 IMAD.X R21, RZ, RZ, R33, P2 ;  /* 0x000000ffff15d224 */ /* 0x000fe400010e0621 */
[----:B------:R-:W-:Y:S02]  /*1b00*/  @!P0 IMAD R9, R9, c[0x0][0x190], RZ ;  /* 0x0000640009098a24 */ /* 0x000fe400078e02ff */
[----:B------:R-:W-:Y:S02]  /*1b10*/  @!P0 IMAD.MOV.U32 R22, RZ, RZ, R34 ;  /* 0x000000ffff168224 */ /* 0x000fe400078e0022 */
[----:B------:R-:W-:-:S02]  /*1b20*/  @!P0 IMAD.MOV.U32 R23, RZ, RZ, R35 ;  /* 0x000000ffff178224 */ /* 0x000fc400078e0023 */
[----:B------:R-:W-:-:S04]  /*1b30*/  @!P6 IMAD.WIDE.U32 R32, R32, c[0x0][0x190], R34 ;  /* 0x000064002020ea25 */ /* 0x000fc800078e0022 */
[C---:B------:R-:W-:Y:S02]  /*1b40*/  @!P0 IMAD R9, R26.reuse, c[0x0][0x194], R9 ;  /* 0x000065001a098a24 */ /* 0x040fe400078e0209 */
[----:B------:R-:W-:-:S04]  /*1b50*/  @!P0 IMAD.WIDE.U32 R26, R26, c[0x0][0x190], R22 ;  /* 0x000064001a1a8a25 */ /* 0x000fc800078e0016 */
[----:B------:R-:W-:Y:S01]  /*1b60*/  IMAD.X R4, R17, 0x1, R11, P1 ;  /* 0x0000000111047824 */ /* 0x000fe200008e060b */
[C---:B------:R-:W-:Y:S01]  /*1b70*/  @!P6 LEA R22, P1, R32.reuse, c[0x0][0x160], 0x1 ;  /* 0x000058002016ea11 */ /* 0x040fe200078208ff */
[----:B------:R-:W-:Y:S02]  /*1b80*/  @!P6 IMAD.IADD R5, R33, 0x1, R5 ;  /* 0x000000012105e824 */ /* 0x000fe400078e0205 */
[----:B------:R-:W-:Y:S02]  /*1b90*/  IMAD.SHL.U32 R3, R201, 0x40, RZ ;  /* 0x00000040c9037824 */ /* 0x000fe400078e00ff */
[----:B------:R-:W-:Y:S01]  /*1ba0*/  @!P5 IMAD.MOV.U32 R28, RZ, RZ, R34 ;  /* 0x000000ffff1cd224 */ /* 0x000fe200078e0022 */
[----:B------:R-:W-:Y:S01]  /*1bb0*/  @!P6 LEA.HI.X R23, R32, c[0x0][0x164], R5, 0x1, P1 ;  /* 0x000059002017ea11 */ /* 0x000fe200008f0c05 */
[----:B------:R-:W-:Y:S02]  /*1bc0*/  @!P5 IMAD.MOV.U32 R29, RZ, RZ, R35 ;  /* 0x000000ffff1dd224 */ /* 0x000fe400078e0023 */
[----:B------:R-:W-:-:S02]  /*1bd0*/  @!P5 IMAD R21, R21, c[0x0][0x190], RZ ;  /* 0x000064001515da24 */ /* 0x000fc400078e02ff */
[----:B------:R-:W-:Y:S01]  /*1be0*/  @!P4 IMAD.MOV.U32 R24, RZ, RZ, R34 ;  /* 0x000000ffff18c224 */ /* 0x000fe200078e0022 */
[----:B------:R-:W-:Y:S01]  /*1bf0*/  @!P0 LEA R34, P2, R26, c[0x0][0x160], 0x1 ;  /* 0x000058001a228a11 */ /* 0x000fe200078408ff */
[----:B------:R-:W-:Y:S02]  /*1c00*/  @!P0 IMAD.IADD R9, R27, 0x1, R9 ;  /* 0x000000011b098824 */ /* 0x000fe400078e0209 */
[----:B------:R-:W-:Y:S02]  /*1c10*/  IMAD.IADD R5, R6, 0x1, -R3 ;  /* 0x0000000106057824 */ /* 0x000fe400078e0a03 */
[C---:B------:R-:W-:Y:S02]  /*1c20*/  @!P5 IMAD R2, R20.reuse, c[0x0][0x194], R21 ;  /* 0x000065001402da24 */ /* 0x040fe400078e0215 */
[----:B------:R-:W-:-:S04]  /*1c30*/  @!P5 IMAD.WIDE.U32 R28, R20, c[0x0][0x190], R28 ;  /* 0x00006400141cda25 */ /* 0x000fc800078e001c */
[----:B------:R-:W-:Y:S01]  /*1c40*/  @!P4 IMAD.MOV.U32 R25, RZ, RZ, R35 ;  /* 0x000000ffff19c224 */ /* 0x000fe200078e0023 */
[----:B------:R-:W-:Y:S01]  /*1c50*/  @!P0 LEA.HI.X R35, R26, c[0x0][0x164], R9, 0x1, P2 ;  /* 0x000059001a238a11 */ /* 0x000fe200010f0c09 */
[----:B------:R-:W-:Y:S01]  /*1c60*/  @!P4 IMAD R20, R13, c[0x0][0x190], RZ ;  /* 0x000064000d14ca24 */ /* 0x000fe200078e02ff */
[----:B------:R-:W-:Y:S01]  /*1c70*/  ISETP.GE.AND P2, PT, R14, R5, PT ;  /* 0x000000050e00720c */ /* 0x000fe20003f46270 */
[----:B------:R-:W-:Y:S01]  /*1c80*/  IMAD.SHL.U32 R203, R203, 0x2, RZ ;  /* 0x00000002cbcb7824 */ /* 0x000fe200078e00ff */
[C---:B------:R-:W-:Y:S01]  /*1c90*/  @!P5 LEA R32, P1, R28.reuse, c[0x0][0x160], 0x1 ;  /* 0x000058001c20da11 */ /* 0x040fe200078208ff */
[----:B------:R-:W-:Y:S01]  /*1ca0*/  @!P5 IMAD.IADD R2, R29, 0x1, R2 ;  /* 0x000000011d02d824 */ /* 0x000fe200078e0202 */
[----:B------:R-:W-:Y:S01]  /*1cb0*/  LEA.HI R13, R87, R84, RZ, 0x4 ;  /* 0x00000054570d7211 */ /* 0x000fe200078f20ff */
[C---:B------:R-:W-:Y:S01]  /*1cc0*/  @!P4 IMAD R20, R15.reuse, c[0x0][0x194], R20 ;  /* 0x000065000f14ca24 */ /* 0x040fe200078e0214 */
[----:B------:R-:W-:Y:S01]  /*1cd0*/  @!PT LDS RZ, [RZ] ;  /* 0x00000000fffff984 */ /* 0x000fe20000000800 */
[----:B------:R-:W-:Y:S01]  /*1ce0*/  @!PT LDS RZ, [RZ] ;  /* 0x00000000fffff984 */ /* 0x000fe20000000800 */
[----:B------:R-:W-:Y:S01]  /*1cf0*/  @!PT LDS RZ, [RZ] ;  /* 0x00000000fffff984 */ /* 0x000fe20000000800 */
[----:B------:R1:W-:Y:S01]  /*1d00*/  @!P6 LDGSTS.E.BYPASS.LTC128B.128 [R203], [R22.64] ;  /* 0x0000000016cbefae */ /* 0x0003e2000b901d4a */
[----:B------:R-:W-:Y:S01]  /*1d10*/  @!P4 IMAD.WIDE.U32 R24, R15, c[0x0][0x190], R24 ;  /* 0x000064000f18ca25 */ /* 0x000fe200078e0018 */
[----:B------:R-:W-:-:S02]  /*1d20*/  @!P5 LEA.HI.X R33, R28, c[0x0][0x164], R2, 0x1, P1 ;  /* 0x000059001c21da11 */ /* 0x000fc400008f0c02 */
[----:B------:R1:W-:Y:S01]  /*1d30*/  @!P6 LDGSTS.E.BYPASS.LTC128B.128 [R203+0x2000], [R22.64+0x80] ;  /* 0x0200008016cbefae */ /* 0x0003e2000b901d4a */
[----:B------:R-:W-:Y:S01]  /*1d40*/  IMAD R11, R17, c[0x0][0x198], RZ ;  /* 0x00006600110b7a24 */ /* 0x000fe200078e02ff */
[----:B------:R-:W-:Y:S01]  /*1d50*/  @!P4 LEA R26, P1, R24, c[0x0][0x160], 0x1 ;  /* 0x00005800181aca11 */ /* 0x000fe200078208ff */
[C---:B------:R-:W-:Y:S01]  /*1d60*/  IMAD.WIDE.U32 R30, R16.reuse, c[0x0][0x198], R30 ;  /* 0x00006600101e7a25 */ /* 0x040fe200078e001e */
[----:B------:R1:W-:Y:S01]  /*1d70*/  @!P6 LDGSTS.E.BYPASS.LTC128B.128 [R203+0x4000], [R22.64+0x100] ;  /* 0x0400010016cbefae */ /* 0x0003e2000b901d4a */
[CC--:B------:R-:W-:Y:S02]  /*1d80*/  ISETP.GE.AND P6, PT, R16.reuse, R5.reuse, PT ;  /* 0x000000051000720c */ /* 0x0c0fe40003fc6270 */
[----:B------:R-:W-:Y:S01]  /*1d90*/  @!P4 IMAD.IADD R20, R25, 0x1, R20 ;  /* 0x000000011914c824 */ /* 0x000fe200078e0214 */
[----:B------:R2:W-:Y:S01]  /*1da0*/  @!P0 LDGSTS.E.BYPASS.LTC128B.128 [R203+0x800], [R34.64] ;  /* 0x0080000022cb8fae */ /* 0x0005e2000b901d4a */
[----:B------:R-:W-:Y:S01]  /*1db0*/  IMAD R11, R16, c[0x0][0x19c], R11 ;  /* 0x00006700100b7a24 */ /* 0x000fe200078e020b */
[----:B------:R-:W-:Y:S01]  /*1dc0*/  LEA.HI R87, R87, R84, RZ, 0x5 ;  /* 0x0000005457577211 */ /* 0x000fe200078f28ff */
[----:B------:R-:W-:Y:S01]  /*1dd0*/  IMAD.MOV.U32 R2, RZ, RZ, R30 ;  /* 0x000000ffff027224 */ /* 0x000fe200078e001e */
[----:B------:R2:W-:Y:S01]  /*1de0*/  @!P0 LDGSTS.E.BYPASS.LTC128B.128 [R203+0x2800], [R34.64+0x80] ;  /* 0x0280008022cb8fae */ /* 0x0005e2000b901d4a */
[----:B------:R-:W-:Y:S01]  /*1df0*/  IMAD.U32 R9, RZ, RZ, UR8 ;  /* 0x00000008ff097e24 */ /* 0x000fe2000f8e00ff */
[----:B------:R-:W-:Y:S01]  /*1e00*/  @!P4 LEA.HI.X R27, R24, c[0x0][0x164], R20, 0x1, P1 ;  /* 0x00005900181bca11 */ /* 0x000fe200008f0c14 */
[----:B------:R-:W-:Y:S01]  /*1e10*/  IMAD.IADD R133, R31, 0x1, R11 ;  /* 0x000000011f857824 */ /* 0x000fe200078e020b */
[----:B------:R2:W-:Y:S01]  /*1e20*/  @!P0 LDGSTS.E.BYPASS.LTC128B.128 [R203+0x4800], [R34.64+0x100] ;  /* 0x0480010022cb8fae */ /* 0x0005e2000b901d4a */
[----:B------:R-:W-:Y:S01]  /*1e30*/  ISETP.GE.AND P0, PT, R12, R5, PT ;  /* 0x000000050c00720c */ /* 0x000fe20003f06270 */
[----:B------:R-:W-:Y:S01]  /*1e40*/  IMAD.MOV.U32 R11, RZ, RZ, c[0x0][0x19c] ;  /* 0x00006700ff0b7624 */ /* 0x000fe200078e00ff */
[----:B------:R-:W-:Y:S01]  /*1e50*/  @!P2 LEA R9, P1, R9, R2, 0x4 ;  /* 0x000000020909a211 */ /* 0x000fe200078220ff */
[----:B------:R-:W-:Y:S01]  /*1e60*/  IMAD.U32 R20, RZ, RZ, UR8 ;  /* 0x00000008ff147e24 */ /* 0x000fe2000f8e00ff */
[----:B------:R2:W-:Y:S01]  /*1e70*/  @!P5 LDGSTS.E.BYPASS.LTC128B.128 [R203+0x1000], [R32.64] ;  /* 0x0100000020cbdfae */ /* 0x0005e2000b901d4a */
[----:B------:R-:W-:Y:S01]  /*1e80*/  IMAD.WIDE.U32 R18, R8, c[0x0][0x1b8], R18 ;  /* 0x00006e0008127a25 */ /* 0x000fe200078e0012 */
[----:B------:R-:W-:-:S02]  /*1e90*/  SHF.R.S32.HI R86, RZ, 0x5, R87 ;  /* 0x00000005ff567819 */ /* 0x000fc40000011457 */
[----:B------:R-:W-:Y:S01]  /*1ea0*/  @!P2 LEA.HI.X R20, R20, R133, R11, 0x4, P1 ;  /* 0x000000851414a211 */ /* 0x000fe200008f240b */
[----:B------:R2:W-:Y:S01]  /*1eb0*/  @!P5 LDGSTS.E.BYPASS.LTC128B.128 [R203+0x3000], [R32.64+0x80] ;  /* 0x0300008020cbdfae */ /* 0x0005e2000b901d4a */
[----:B------:R-:W-:Y:S01]  /*1ec0*/  @!P2 LEA R24, P1, R9, c[0x0][0x168], 0x1 ;  /* 0x00005a000918aa11 */ /* 0x000fe200078208ff */
[----:B------:R-:W-:Y:S01]  /*1ed0*/  IMAD.SHL.U32 R8, R0, 0x40, RZ ;  /* 0x0000004000087824 */ /* 0x000fe200078e00ff */
[----:B------:R-:W-:Y:S01]  /*1ee0*/  LOP3.LUT R87, R87, 0xffffffe0, RZ, 0xc0, !PT ;  /* 0xffffffe057577812 */ /* 0x000fe200078ec0ff */
[----:B------:R2:W-:Y:S01]  /*1ef0*/  @!P5 LDGSTS.E.BYPASS.LTC128B.128 [R203+0x5000], [R32.64+0x100] ;  /* 0x0500010020cbdfae */ /* 0x0005e2000b901d4a */
[----:B------:R-:W-:Y:S01]  /*1f00*/  @!P2 LEA.HI.X R25, R9, c[0x0][0x16c], R20, 0x1, P1 ;  /* 0x00005b000919aa11 */ /* 0x000fe200008f0c14 */
[----:B------:R-:W-:Y:S01]  /*1f10*/  IMAD.SHL.U32 R20, R11, 0x20, RZ ;  /* 0x000000200b147824 */ /* 0x000fe200078e00ff */
[----:B------:R-:W-:Y:S01]  /*1f20*/  @!P0 IADD3 R9, P1, R2, UR4, RZ ;  /* 0x0000000402098c10 */ /* 0x000fe2000ff3e0ff */
[----:B------:R3:W-:Y:S01]  /*1f30*/  @!P4 LDGSTS.E.BYPASS.LTC128B.128 [R203+0x1800], [R26.64] ;  /* 0x018000001acbcfae */ /* 0x0007e2000b901d4a */
[----:B------:R-:W-:Y:S01]  /*1f40*/  ISETP.GE.AND P5, PT, R14, R5, PT ;  /* 0x000000050e00720c */ /* 0x000fe20003fa6270 */
[----:B------:R-:W-:Y:S01]  /*1f50*/  IMAD.IADD R19, R19, 0x1, R7 ;  /* 0x0000000113137824 */ /* 0x000fe200078e0207 */
[----:B------:R-:W-:Y:S01]  /*1f60*/  @!P0 IADD3.X R20, R133, UR5, R20, P1, !PT ;  /* 0x0000000585148c10 */ /* 0x000fe20008ffe414 */
[----:B------:R3:W-:Y:S01]  /*1f70*/  @!P4 LDGSTS.E.BYPASS.LTC128B.128 [R203+0x3800], [R26.64+0x80] ;  /* 0x038000801acbcfae */ /* 0x0007e2000b901d4a */
[----:B-1----:R-:W-:-:S03]  /*1f80*/  @!P0 LEA R22, P1, R9, c[0x0][0x168], 0x1 ;  /* 0x00005a0009168a11 */ /* 0x002fc600078208ff */
[----:B------:R3:W-:Y:S01]  /*1f90*/  @!P4 LDGSTS.E.BYPASS.LTC128B.128 [R203+0x5800], [R26.64+0x100] ;  /* 0x058001001acbcfae */ /* 0x0007e2000b901d4a */
[----:B------:R-:W-:Y:S02]  /*1fa0*/  @!P6 LEA R28, P4, R2, c[0x0][0x168], 0x1 ;  /* 0x00005a00021cea11 */ /* 0x000fe400078808ff */
[----:B------:R-:W-:Y:S02]  /*1fb0*/  @!P0 LEA.HI.X R23, R9, c[0x0][0x16c], R20, 0x1, P1 ;  /* 0x00005b0009178a11 */ /* 0x000fe400008f0c14 */
[-C--:B------:R-:W-:Y:S02]  /*1fc0*/  ISETP.GE.AND P1, PT, R10, R5.reuse, PT ;  /* 0x000000050a00720c */ /* 0x080fe40003f26270 */
[----:B------:R-:W-:Y:S02]  /*1fd0*/  @!P6 LEA.HI.X R29, R2, c[0x0][0x16c], R133, 0x1, P4 ;  /* 0x00005b00021dea11 */ /* 0x000fe400020f0c85 */
[----:B------:R-:W-:Y:S02]  /*1fe0*/  ISETP.GE.AND P4, PT, R12, R5, PT ;  /* 0x000000050c00720c */ /* 0x000fe40003f86270 */
[----:B------:R-:W-:Y:S01]  /*1ff0*/  SHF.R.S32.HI R9, RZ, 0x4, R13 ;  /* 0x00000004ff097819 */ /* 0x000fe2000001140d */
[----:B------:R1:W-:Y:S01]  /*2000*/  @!P6 LDGSTS.E.BYPASS.LTC128B.128 [R203+0x6000], [R28.64] ;  /* 0x060000001ccbefae */ /* 0x0003e2000b901d4a */
[----:B------:R-:W-:-:S02]  /*2010*/  LOP3.LUT R13, R13, 0xfffffff0, RZ, 0xc0, !PT ;  /* 0xfffffff00d0d7812 */ /* 0x000fc400078ec0ff */
[----:B------:R-:W-:Y:S01]  /*2020*/  LEA.HI R12, R9, R9, RZ, 0x1 ;  /* 0x00000009090c7211 */ /* 0x000fe200078f08ff */
[----:B------:R1:W-:Y:S02]  /*2030*/  @!P6 LDGSTS.E.BYPASS.LTC128B.128 [R203+0x8000], [R28.64+0x80] ;  /* 0x080000801ccbefae */ /* 0x0003e4000b901d4a */
[----:B------:R-:W-:Y:S01]  /*2040*/  @!P1 IMAD.MOV.U32 R132, RZ, RZ, R2 ;  /* 0x000000ffff849224 */ /* 0x000fe200078e0002 */
[----:B------:R-:W-:Y:S01]  /*2050*/  LOP3.LUT R12, R12, 0xfffffffe, RZ, 0xc0, !PT ;  /* 0xfffffffe0c0c7812 */ /* 0x000fe200078ec0ff */
[----:B------:R1:W-:Y:S01]  /*2060*/  @!P6 LDGSTS.E.BYPASS.LTC128B.128 [R203+0xa000], [R28.64+0x100] ;  /* 0x0a0001001ccbefae */ /* 0x0003e2000b901d4a */
[----:B------:R-:W-:Y:S01]  /*2070*/  ISETP.GE.AND P6, PT, R16, R5, PT ;  /* 0x000000051000720c */ /* 0x000fe20003fc6270 */
[----:B------:R-:W-:Y:S02]  /*2080*/  @!P1 IMAD R11, R11, 0x30, RZ ;  /* 0x000000300b0b9824 */ /* 0x000fe400078e02ff */
[----:B------:R3:W-:Y:S01]  /*2090*/  @!P2 LDGSTS.E.BYPASS.LTC128B.128 [R203+0x6800], [R24.64] ;  /* 0x0680000018cbafae */ /* 0x0007e2000b901d4a */
[----:B------:R-:W-:-:S02]  /*20a0*/  IMAD.IADD R13, R84, 0x1, -R13 ;  /* 0x00000001540d7824 */ /* 0x000fc400078e0a0d */
[----:B------:R-:W-:Y:S01]  /*20b0*/  IMAD.SHL.U32 R16, R16, 0x8, RZ ;  /* 0x0000000810107824 */ /* 0x000fe200078e00ff */
[----:B------:R3:W-:Y:S01]  /*20c0*/  @!P2 LDGSTS.E.BYPASS.LTC128B.128 [R203+0x8800], [R24.64+0x80] ;  /* 0x0880008018cbafae */ /* 0x0007e2000b901d4a */
[----:B------:R-:W-:-:S03]  /*20d0*/  IMAD.IADD R9, R9, 0x1, -R12 ;  /* 0x0000000109097824 */ /* 0x000fc600078e0a0c */
[----:B------:R3:W-:Y:S01]  /*20e0*/  @!P2 LDGSTS.E.BYPASS.LTC128B.128 [R203+0xa800], [R24.64+0x100] ;  /* 0x0a80010018cbafae */ /* 0x0007e2000b901d4a */
[----:B------:R-:W-:Y:S01]  /*20f0*/  ISETP.GE.AND P2, PT, R10, R5, PT ;  /* 0x000000050a00720c */ /* 0x000fe20003f46270 */
[----:B------:R-:W-:Y:S01]  /*2100*/  IMAD.U32 R5, RZ, RZ, UR8 ;  /* 0x00000008ff057e24 */ /* 0x000fe2000f8e00ff */
[----:B------:R-:W-:Y:S01]  /*2110*/  SHF.R.S32.HI R10, RZ, 0x1f, R13 ;  /* 0x0000001fff0a7819 */ /* 0x000fe2000001140d */
[----:B------:R4:W-:Y:S02]  /*2120*/  @!P0 LDGSTS.E.BYPASS.LTC128B.128 [R203+0x7000], [R22.64] ;  /* 0x0700000016cb8fae */ /* 0x0009e4000b901d4a */
[----:B------:R-:W-:Y:S01]  /*2130*/  @!P1 IMAD.WIDE.U32 R14, R5, 0x30, R132 ;  /* 0x00000030050e9825 */ /* 0x000fe200078e0084 */
[----:B------:R-:W-:Y:S01]  /*2140*/  LOP3.LUT R5, R8, 0x1c0, RZ, 0xc0, !PT ;  /* 0x000001c008057812 */ /* 0x000fe200078ec0ff */
[----:B------:R4:W-:Y:S01]  /*2150*/  @!P0 LDGSTS.E.BYPASS.LTC128B.128 [R203+0x9000], [R22.64+0x80] ;  /* 0x0900008016cb8fae */ /* 0x0009e2000b901d4a */
[----:B------:R-:W-:Y:S01]  /*2160*/  LEA.HI R8, R10, R13, RZ, 0x3 ;  /* 0x0000000d0a087211 */ /* 0x000fe200078f18ff */
[----:B------:R-:W-:Y:S01]  /*2170*/  @!P1 IMAD.IADD R11, R15, 0x1, R11 ;  /* 0x000000010f0b9824 */ /* 0x000fe200078e020b */
[----:B------:R-:W-:Y:S01]  /*2180*/  LOP3.LUT R16, R5, 0x8, R16, 0xf8, !PT ;  /* 0x0000000805107812 */ /* 0x000fe200078ef810 */
[----:B------:R4:W-:Y:S01]  /*2190*/  @!P0 LDGSTS.E.BYPASS.LTC128B.128 [R203+0xb000], [R22.64+0x100] ;  /* 0x0b00010016cb8fae */ /* 0x0009e2000b901d4a */
[----:B------:R-:W-:Y:S01]  /*21a0*/  @!P1 LEA R20, P0, R14, c[0x0][0x168], 0x1 ;  /* 0x00005a000e149a11 */ /* 0x000fe200078008ff */
[C---:B------:R-:W-:Y:S01]  /*21b0*/  IMAD.SHL.U32 R85, R8.reuse, 0x40, RZ ;  /* 0x0000004008557824 */ /* 0x040fe200078e00ff */
[----:B------:R-:W-:-:S02]  /*21c0*/  LOP3.LUT R10, R8, 0xfffffff8, RZ, 0xc0, !PT ;  /* 0xfffffff8080a7812 */ /* 0x000fc400078ec0ff */
[----:B------:R-:W-:Y:S01]  /*21d0*/  @!P1 LEA.HI.X R21, R14, c[0x0][0x16c], R11, 0x1, P0 ;  /* 0x00005b000e159a11 */ /* 0x000fe200000f0c0b */
[----:B------:R-:W-:Y:S01]  /*21e0*/  @!P4 IMAD.MOV.U32 R11, RZ, RZ, c[0x0][0x1a0] ;  /* 0x00006800ff0bc624 */ /* 0x000fe200078e00ff */
[----:B------:R-:W-:Y:S01]  /*21f0*/  SHF.R.U32.HI R5, RZ, 0x3, R5 ;  /* 0x00000003ff057819 */ /* 0x000fe20000011605 */
[----:B------:R-:W-:Y:S01]  /*2200*/  IMAD.IADD R7, R13, 0x1, -R10 ;  /* 0x000000010d077824 */ /* 0x000fe200078e0a0a */
[----:B------:R-:W-:Y:S01]  /*2210*/  LOP3.LUT R85, R85, 0xfffffe00, RZ, 0xc0, !PT ;  /* 0xfffffe0055557812 */ /* 0x000fe200078ec0ff */
[----:B------:R4:W-:Y:S01]  /*2220*/  @!P1 LDGSTS.E.BYPASS.LTC128B.128 [R203+0x7800], [R20.64] ;  /* 0x0780000014cb9fae */ /* 0x0009e2000b901d4a */
[----:B------:R-:W-:Y:S01]  /*2230*/  IMAD R13, R4, c[0x0][0x1a0], RZ ;  /* 0x00006800040d7a24 */ /* 0x000fe200078e02ff */
[----:B------:R-:W-:Y:S01]  /*2240*/  LOP3.LUT R16, R16, R5, RZ, 0x3c, !PT ;  /* 0x0000000510107212 */ /* 0x000fe200078e3cff */
[----:B------:R-:W-:Y:S01]  /*2250*/  IMAD.SHL.U32 R4, R7, 0x40, RZ ;  /* 0x0000004007047824 */ /* 0x000fe200078e00ff */
[----:B------:R4:W-:Y:S01]  /*2260*/  @!P1 LDGSTS.E.BYPASS.LTC128B.128 [R203+0x9800], [R20.64+0x80] ;  /* 0x0980008014cb9fae */ /* 0x0009e2000b901d4a */
[----:B------:R-:W-:-:S02]  /*2270*/  IMAD R13, R144, c[0x0][0x1a4], R13 ;  /* 0x00006900900d7a24 */ /* 0x000fc400078e020d */
[----:B------:R-:W-:Y:S01]  /*2280*/  IMAD.WIDE.U32 R144, R144, c[0x0][0x1a0], R18 ;  /* 0x0000680090907a25 */ /* 0x000fe200078e0012 */
[----:B------:R4:W-:Y:S01]  /*2290*/  @!P1 LDGSTS.E.BYPASS.LTC128B.128 [R203+0xb800], [R20.64+0x100] ;  /* 0x0b80010014cb9fae */ /* 0x0009e2000b901d4a */
[----:B------:R-:W-:Y:S02]  /*22a0*/  LOP3.LUT R4, R4, 0x1c0, RZ, 0xc0, !PT ;  /* 0x000001c004047812 */ /* 0x000fe400078ec0ff */
[----:B------:R-:W-:Y:S01]  /*22b0*/  IMAD.IADD R134, R145, 0x1, R13 ;  /* 0x0000000191867824 */ /* 0x000fe200078e020d */
[----:B------:R-:W0:Y:S01]  /*22c0*/  LDGDEPBAR ;  /* 0x00000000000079af */ /* 0x000e220000000000 */
[C---:B------:R-:W-:Y:S01]  /*22d0*/  LEA R198, P0, R144.reuse, c[0x0][0x170], 0x1 ;  /* 0x00005c0090c67a11 */ /* 0x040fe200078008ff */
[----:B------:R-:W-:Y:S02]  /*22e0*/  IMAD.MOV.U32 R5, RZ, RZ, 0x20 ;  /* 0x00000020ff057424 */ /* 0x000fe400078e00ff */
[C---:B------:R-:W-:Y:S01]  /*22f0*/  IMAD R193, R9.reuse, 0x200, R16 ;  /* 0x0000020009c17824 */ /* 0x040fe200078e0210 */
[----:B------:R-:W-:Y:S01]  /*2300*/  LEA.HI.X R197, R144, c[0x0][0x174], R134, 0x1, P0 ;  /* 0x00005d0090c57a11 */ /* 0x000fe200000f0c86 */
[----:B------:R-:W-:-:S02]  /*2310*/  IMAD.SHL.U32 R9, R9, 0x8, RZ ;  /* 0x0000000809097824 */ /* 0x000fc400078e00ff */
[----:B------:R-:W-:Y:S02]  /*2320*/  @!P2 IMAD.MOV.U32 R18, RZ, RZ, c[0x0][0x1a0] ;  /* 0x00006800ff12a624 */ /* 0x000fe400078e00ff */
[C---:B------:R-:W-:Y:S01]  /*2330*/  IMAD.WIDE.U32 R14, R5.reuse, c[0x0][0x1a0], RZ ;  /* 0x00006800050e7a25 */ /* 0x040fe200078e00ff */
[----:B------:R-:W-:Y:S02]  /*2340*/  LOP3.LUT R9, R4, 0x8, R9, 0xf8, !PT ;  /* 0x0000000804097812 */ /* 0x000fe400078ef809 */
[----:B------:R-:W-:Y:S01]  /*2350*/  SHF.R.U32.HI R4, RZ, 0x3, R4 ;  /* 0x00000003ff047819 */ /* 0x000fe20000011604 */
[----:B------:R-:W-:Y:S01]  /*2360*/  @!P2 IMAD.MOV.U32 R199, RZ, RZ, R197 ;  /* 0x000000ffffc7a224 */ /* 0x000fe200078e00c5 */
[----:B------:R-:W-:Y:S01]  /*2370*/  @!P5 IADD3 R16, P1, R198, R14, RZ ;  /* 0x0000000ec610d210 */ /* 0x000fe20007f3e0ff */
[----:B------:R-:W-:Y:S01]  /*2380*/  IMAD R12, R5, c[0x0][0x1a4], RZ ;  /* 0x00006900050c7a24 */ /* 0x000fe200078e02ff */
[----:B------:R-:W-:Y:S01]  /*2390*/  LOP3.LUT R4, R9, R4, RZ, 0x3c, !PT ;  /* 0x0000000409047212 */ /* 0x000fe200078e3cff */
[----:B------:R-:W-:Y:S01]  /*23a0*/  @!P2 IMAD.WIDE.U32 R18, R18, 0x60, R198 ;  /* 0x000000601212a825 */ /* 0x000fe200078e00c6 */
[----:B------:R-:W-:-:S02]  /*23b0*/  @!P4 LEA R14, P0, R11, R198, 0x6 ;  /* 0x000000c60b0ec211 */ /* 0x000fc400078030ff */
[----:B------:R-:W-:Y:S01]  /*23c0*/  @!P5 IADD3.X R17, R197, R15, R12, P1, !PT ;  /* 0x0000000fc511d210 */ /* 0x000fe20000ffe40c */
[----:B------:R-:W-:Y:S01]  /*23d0*/  @!P6 IMAD.MOV.U32 R199, RZ, RZ, R197 ;  /* 0x000000ffffc7e224 */ /* 0x000fe200078e00c5 */
[----:B------:R-:W-:-:S04]  /*23e0*/  DEPBAR.LE SB0, 0x0 ;  /* 0x000080000000791a */ /* 0x000fc80000000000 */
[----:B------:R-:W-:Y:S01]  /*23f0*/  BAR.SYNC.DEFER_BLOCKING 0x0 ;  /* 0x0000000000007b1d */ /* 0x000fe20000010000 */
[----:B------:R-:W-:Y:S02]  /*2400*/  @!P4 IMAD.MOV.U32 R10, RZ, RZ, c[0x0][0x1a4] ;  /* 0x00006900ff0ac624 */ /* 0x000fe400078e00ff */
[----:B------:R-:W-:Y:S02]  /*2410*/  @!P2 IMAD.MOV.U32 R9, RZ, RZ, c[0x0][0x1a4] ;  /* 0x00006900ff09a624 */ /* 0x000fe400078e00ff */
        /* <DEDUP_REMOVED lines=50> */
[----:B----4-:R-:W3:Y:S01]  /*2740*/  LDSM.16.M88.4 R20, [R193+0x6000] ;  /* 0x00600000c114783b */ /* 0x010ee20000000200 */
[----:B------:R-:W-:Y:S02]  /*2750*/  SEL R7, R7, 0xfffffff0, !P1 ;  /* 0xfffffff007077807 */ /* 0x000fe40004800000 */
[----:B------:R-:W-:Y:S01]  /*2760*/  R2P PR, R0, 0x6 ;  /* 0x0000000600007804 */ /* 0x000fe20000000000 */
[----:B------:R-:W4:Y:S01]  /*2770*/  LDSM.16.M88.4 R76, [R193+0x7000] ;  /* 0x00700000c14c783b */ /* 0x000f220000000200 */
        /* <DEDUP_REMOVED lines=13> */
[----:B------:R-:W1:Y:S01]  /*2850*/  LDSM.16.M88.4 R60, [R191+0x1000] ;  /* 0x00100000bf3c783b */ /* 0x000e620000000200 */
[C---:B------:R-:W-:Y:S02]  /*2860*/  IADD3 R181, R191.reuse, 0x1800, RZ ;  /* 0x00001800bfb57810 */ /* 0x040fe40007ffe0ff */
[----:B------:R-:W-:Y:S01]  /*2870*/  IADD3 R179, R191, 0x2000, RZ ;  /* 0x00002000bfb37810 */ /* 0x000fe20007ffe0ff */
[----:B------:R-:W1:Y:S01]  /*2880*/  LDSM.16.M88.4 R64, [R191+0x800] ;  /* 0x00080000bf40783b */ /* 0x000e620000000200 */
[----:B------:R-:W-:Y:S01]  /*2890*/  IMAD.IADD R187, R193, 0x1, R0 ;  /* 0x00000001c1bb7824 */ /* 0x000fe200078e0200 */
[C---:B------:R-:W-:Y:S01]  /*28a0*/  IADD3 R178, R191.reuse, 0x2800, RZ ;  /* 0x00002800bfb27810 */ /* 0x040fe20007ffe0ff */
[----:B------:R-:W-:Y:S01]  /*28b0*/  IMAD.IADD R180, R0, 0x1, R191 ;  /* 0x0000000100b47824 */ /* 0x000fe200078e02bf */
[----:B------:R-:W-:Y:S01]  /*28c0*/  LDSM.16.M88.4 R40, [R190] ;  /* 0x00000000be28783b */ /* 0x000fe20000000200 */
[----:B------:R-:W-:Y:S01]  /*28d0*/  IMAD.IADD R0, R84, 0x1, -R87 ;  /* 0x0000000154007824 */ /* 0x000fe200078e0a57 */
[----:B------:R-:W-:-:S02]  /*28e0*/  IADD3 R177, R191, 0x3000, RZ ;  /* 0x00003000bfb17810 */ /* 0x000fc40007ffe0ff */
[----:B------:R-:W1:Y:S01]  /*28f0*/  LDSM.16.M88.4 R36, [R187+0x6000] ;  /* 0x00600000bb24783b */ /* 0x000e620000000200 */
[C---:B------:R-:W-:Y:S01]  /*2900*/  IADD3 R176, R191.reuse, 0x3800, RZ ;  /* 0x00003800bfb07810 */ /* 0x040fe20007ffe0ff */
[C---:B---3--:R-:W-:Y:S02]  /*2910*/  HMMA.16816.F32 R24, R44.reuse, R20, RZ ;  /* 0x000000142c18723c */ /* 0x048fe400000018ff */
[----:B------:R-:W3:Y:S01]  /*2920*/  LDSM.16.M88.4 R52, [R191+0x1800] ;  /* 0x00180000bf34783b */ /* 0x000ee20000000200 */
[C---:B------:R-:W-:Y:S02]  /*2930*/  IADD3 R175, R191.reuse, 0x4000, RZ ;  /* 0x00004000bfaf7810 */ /* 0x040fe40007ffe0ff */
[C---:B------:R-:W-:Y:S01]  /*2940*/  IADD3 R174, R191.reuse, 0x4800, RZ ;  /* 0x00004800bfae7810 */ /* 0x040fe20007ffe0ff */
[----:B------:R-:W3:Y:S01]  /*2950*/  LDSM.16.M88.4 R28, [R187+0x7000] ;  /* 0x00700000bb1c783b */ /* 0x000ee20000000200 */
[C---:B------:R-:W-:Y:S01]  /*2960*/  IADD3 R173, R191.reuse, 0x5000, RZ ;  /* 0x00005000bfad7810 */ /* 0x040fe20007ffe0ff */
[----:B------:R-:W-:Y:S02]  /*2970*/  HMMA.16816.F32 R20, R44, R22, RZ ;  /* 0x000000162c14723c */ /* 0x000fe400000018ff */
[----:B--2---:R-:W2:Y:S01]  /*2980*/  LDSM.16.M88.4 R32, [R187+0x6800] ;  /* 0x00680000bb20783b */ /* 0x004ea20000000200 */
[----:B------:R-:W-:-:S03]  /*2990*/  IADD3 R172, R191, 0x5800, RZ ;  /* 0x00005800bfac7810 */ /* 0x000fc60007ffe0ff */
[----:B------:R-:W-:Y:S02]  /*29a0*/  LDSM.16.M88.4 R80, [R187+0x7800] ;  /* 0x00780000bb50783b */ /* 0x000fe40000000200 */
[C---:B----4-:R-:W-:Y:S02]  /*29b0*/  HMMA.16816.F32 R8, R44.reuse, R76, RZ ;  /* 0x0000004c2c08723c */ /* 0x050fe400000018ff */
        /* <DEDUP_REMOVED lines=10> */
[C---:B------:R-:W-:Y:S08]  /*2a60*/  HMMA.16816.F32 R8, R56.reuse, R60, R8 ;  /* 0x0000003c3808723c */ /* 0x040ff00000001808 */
[C---:B------:R-:W-:Y:S01]  /*2a70*/  HMMA.16816.F32 R76, R56.reuse, R62, R76 ;  /* 0x0000003e384c723c */ /* 0x040fe2000000184c */
[----:B------:R-:W4:Y:S07]  /*2a80*/  LDSM.16.M88.4 R60, [R180+0x1000] ;  /* 0x00100000b43c783b */ /* 0x000f2e0000000200 */
[C---:B------:R-:W-:Y:S08]  /*2a90*/  HMMA.16816.F32 R16, R56.reuse, R64, R16 ;  /* 0x000000403810723c */ /* 0x040ff00000001810 */
[----:B------:R-:W-:Y:S01]  /*2aa0*/  HMMA.16816.F32 R12, R56, R66, R12 ;  /* 0x00000042380c723c */ /* 0x000fe2000000180c */
[----:B------:R-:W1:Y:S07]  /*2ab0*/  LDSM.16.M88.4 R64, [R180+0x800] ;  /* 0x00080000b440783b */ /* 0x000e6e0000000200 */
[----:B------:R-:W-:Y:S08]  /*2ac0*/  HMMA.16816.F32 R24, R40, R36, R24 ;  /* 0x000000242818723c */ /* 0x000ff00000001818 */
[C---:B---3--:R-:W-:Y:S08]  /*2ad0*/  HMMA.16816.F32 R48, R56.reuse, R52, R48 ;  /* 0x000000343830723c */ /* 0x048ff00000001830 */
[----:B------:R-:W-:Y:S01]  /*2ae0*/  HMMA.16816.F32 R44, R56, R54, R44 ;  /* 0x00000036382c723c */ /* 0x000fe2000000182c */
[----:B------:R-:W-:Y:S07]  /*2af0*/  LDSM.16.M88.4 R56, [R180+0x1800] ;  /* 0x00180000b438783b */ /* 0x000fee0000000200 */
[C---:B------:R-:W-:Y:S01]  /*2b00*/  HMMA.16816.F32 R20, R40.reuse, R38, R20 ;  /* 0x000000262814723c */ /* 0x040fe20000001814 */
[----:B------:R-:W-:Y:S07]  /*2b10*/  LDSM.16.M88.4 R36, [R194+0x2000] ;  /* 0x00200000c224783b */ /* 0x000fee0000000200 */
[C---:B------:R-:W-:Y:S01]  /*2b20*/  HMMA.16816.F32 R52, R40.reuse, R28, R8 ;  /* 0x0000001c2834723c */ /* 0x040fe20000001808 */
[----:B------:R-:W-:Y:S07]  /*2b30*/  LDSM.16.M88.4 R8, [R193+0x8800] ;  /* 0x00880000c108783b */ /* 0x000fee0000000200 */
[C---:B------:R-:W-:Y:S01]  /*2b40*/  HMMA.16816.F32 R76, R40.reuse, R30, R76 ;  /* 0x0000001e284c723c */ /* 0x040fe2000000184c */
[----:B------:R-:W-:Y:S07]  /*2b50*/  LDSM.16.M88.4 R28, [R193+0x9000] ;  /* 0x00900000c11c783b */ /* 0x000fee0000000200 */
[C---:B--2---:R-:W-:Y:S08]  /*2b60*/  HMMA.16816.F32 R16, R40.reuse, R32, R16 ;  /* 0x000000202810723c */ /* 0x044ff00000001810 */
[----:B------:R-:W-:Y:S01]  /*2b70*/  HMMA.16816.F32 R12, R40, R34, R12 ;  /* 0x00000022280c723c */ /* 0x000fe2000000180c */
[----:B------:R-:W2:Y:S07]  /*2b80*/  LDSM.16.M88.4 R32, [R193+0x8000] ;  /* 0x00800000c120783b */ /* 0x000eae0000000200 */
[C---:B-1----:R-:W-:Y:S08]  /*2b90*/  HMMA.16816.F32 R24, R72.reuse, R68, R24 ;  /* 0x000000444818723c */ /* 0x042ff00000001818 */
[----:B------:R-:W-:Y:S08]  /*2ba0*/  HMMA.16816.F32 R20, R72, R70, R20 ;  /* 0x000000464814723c */ /* 0x000ff00000001814 */
[----:B------:R-:W-:Y:S08]  /*2bb0*/  HMMA.16816.F32 R48, R40, R80, R48 ;  /* 0x000000502830723c */ /* 0x000ff00000001830 */
[C---:B----4-:R-:W-:Y:S01]  /*2bc0*/  HMMA.16816.F32 R68, R72.reuse, R60, R52 ;  /* 0x0000003c4844723c */ /* 0x050fe20000001834 */
        /* <DEDUP_REMOVED lines=95> */
[C---:B------:R-:W-:Y:S01]  /*31c0*/  IADD3 R206, R0.reuse, 0x8, RZ ;  /* 0x0000000800ce7810 */ /* 0x040fe20007ffe0ff */
[----:B------:R-:W-:-:S04]  /*31d0*/  IMAD.IADD R207, R0, 0x1, R33 ;  /* 0x0000000100cf7824 */ /* 0x000fc800078e0221 */
[----:B------:R-:W-:Y:S01]  /*31e0*/  IMAD.IADD R33, R33, 0x1, R206 ;  /* 0x0000000121217824 */ /* 0x000fe200078e02ce */
[----:B------:R-:W-:Y:S01]  /*31f0*/  HMMA.16816.F32 R20, R8, R34, R20 ;  /* 0x000000220814723c */ /* 0x000fe20000001814 */
[----:B------:R-:W-:-:S03]  /*3200*/  IMNMX R207, R207, R6, PT ;  /* 0x00000006cfcf7217 */ /* 0x000fc60003800200 */
[----:B------:R-:W-:-:S03]  /*3210*/  IMNMX R202, R33, R6, PT ;  /* 0x0000000621ca7217 */ /* 0x000fc60003800200 */
[----:B------:R-:W-:Y:S01]  /*3220*/  IADD3 R35, R6, -c[0x0][0x2e4], -R88 ;  /* 0x8000b90006237a10 */ /* 0x000fe20007ffe858 */
[C---:B------:R-:W-:Y:S04]  /*3230*/  HMMA.16816.F32 R16, R8.reuse, R72, R16 ;  /* 0x000000480810723c */ /* 0x040fe80000001810 */
[----:B------:R-:W-:Y:S01]  /*3240*/  IMAD.IADD R208, R0, 0x1, R35 ;  /* 0x0000000100d07824 */ /* 0x000fe200078e0223 */
[----:B------:R-:W-:Y:S01]  /*3250*/  LOP3.LUT R0, R4, R85, RZ, 0xfc, !PT ;  /* 0x0000005504007212 */ /* 0x000fe200078efcff */
[----:B------:R-:W-:Y:S02]  /*3260*/  IMAD.IADD R206, R35, 0x1, R206 ;  /* 0x0000000123ce7824 */ /* 0x000fe400078e02ce */
[----:B------:R-:W-:Y:S01]  /*3270*/  HMMA.16816.F32 R12, R8, R74, R12 ;  /* 0x0000004a080c723c */ /* 0x000fe2000000180c */
[----:B------:R-:W3:Y:S01]  /*3280*/  LDSM.16.M88.4 R32, [R180+0x5000] ;  /* 0x00500000b420783b */ /* 0x000ee20000000200 */
[----:B------:R-:W-:-:S02]  /*3290*/  IMNMX R208, RZ, R208, !PT ;  /* 0x000000d0ffd07217 */ /* 0x000fc40007800200 */
        /* <DEDUP_REMOVED lines=133> */
[----:B------:R-:W1:Y:S01]  /*3af0*/  I2F.RP R9, UR6 ;  /* 0x0000000600097d06 */ /* 0x000e620008209400 */
        /* <DEDUP_REMOVED lines=12> */
[----:B------:R-:W-:-:S04]  /*3bc0*/  IMAD R15, R15, UR6, RZ ;  /* 0x000000060f0f7c24 */ /* 0x000fc8000f8e02ff */
[----:B------:R-:W-:-:S06]  /*3bd0*/  IMAD.HI.U32 R15, R25, R15, R24 ;  /* 0x0000000f190f7227 */ /* 0x000fcc00078e0018 */
[----:B------:R-:W-:-:S04]  /*3be0*/  IMAD.HI.U32 R20, R15, R12, RZ ;  /* 0x0000000c0f147227 */ /* 0x000fc800078e00ff */
[----:B------:R-:W-:-:S04]  /*3bf0*/  IMAD.HI.U32 R15, R15, R10, RZ ;  /* 0x0000000a0f0f7227 */ /* 0x000fc800078e00ff */
[----:B------:R-:W-:Y:S02]  /*3c00*/  IMAD.MOV R9, RZ, RZ, -R15 ;  /* 0x000000ffff097224 */ /* 0x000fe400078e0a0f */
[----:B------:R-:W-:Y:S02]  /*3c10*/  IMAD.MOV R11, RZ, RZ, -R20 ;  /* 0x000000ffff0b7224 */ /* 0x000fe400078e0a14 */
[----:B------:R-:W-:Y:S02]  /*3c20*/  IMAD R9, R9, UR6, R10 ;  /* 0x0000000609097c24 */ /* 0x000fe4000f8e020a */
[----:B------:R-:W-:-:S03]  /*3c30*/  IMAD R11, R11, UR6, R12 ;  /* 0x000000060b0b7c24 */ /* 0x000fc6000f8e020c */
[----:B------:R-:W-:Y:S02]  /*3c40*/  ISETP.LT.U32.AND P1, PT, R9, UR6, PT ;  /* 0x0000000609007c0c */ /* 0x000fe4000bf21070 */
[----:B------:R-:W-:-:S11]  /*3c50*/  ISETP.LT.U32.AND P4, PT, R11, UR6, PT ;  /* 0x000000060b007c0c */ /* 0x000fd6000bf81070 */
[----:B------:R-:W-:Y:S02]  /*3c60*/  @!P1 IADD3 R9, R9, -UR6, RZ ;  /* 0x8000000609099c10 */ /* 0x000fe4000fffe0ff */
[----:B------:R-:W-:Y:S02]  /*3c70*/  @!P4 IADD3 R11, R11, -UR6, RZ ;  /* 0x800000060b0bcc10 */ /* 0x000fe4000fffe0ff */
[----:B------:R-:W-:Y:S02]  /*3c80*/  ISETP.GE.U32.AND P5, PT, R9, UR6, PT ;  /* 0x0000000609007c0c */ /* 0x000fe4000bfa6070 */
[----:B------:R-:W-:Y:S02]  /*3c90*/  ISETP.GE.U32.AND P6, PT, R11, UR6, PT ;  /* 0x000000060b007c0c */ /* 0x000fe4000bfc6070 */
[----:B------:R-:W-:Y:S02]  /*3ca0*/  @!P1 IADD3 R15, R15, 0x1, RZ ;  /* 0x000000010f0f9810 */ /* 0x000fe40007ffe0ff */
        /* <DEDUP_REMOVED lines=29> */
.L_x_6285:
[----:B------:R-:W-:-:S04]  /*3e80*/  ULEA UR4, -UR8, URZ, 0x6 ;  /* 0x0000003f08047291 */ /* 0x000fc8000f8e313f */
[----:B------:R-:W-:Y:S02]  /*3e90*/  USHF.R.S32.HI UR5, URZ, 0x1f, UR4 ;  /* 0x0000001f3f057899 */ /* 0x000fe40008011404 */
[----:B------:R-:W-:-:S04]  /*3ea0*/  MOV R3, UR4 ;  /* 0x0000000400037c02 */ /* 0x000fc80008000f00 */
[----:B------:R-:W-:Y:S02]  /*3eb0*/  MOV R10, UR5 ;  /* 0x00000005000a7c02 */ /* 0x000fe40008000f00 */
.L_x_6286:
        /* <DEDUP_REMOVED lines=30> */
.L_x_6284:
        /* <DEDUP_REMOVED lines=309> */
[----:B------:R-:W1:Y:S01]  /*53f0*/  I2F.RP R8, UR6 ;  /* 0x0000000600087d06 */ /* 0x000e620008209400 */
[----:B------:R-:W-:-:S05]  /*5400*/  IMAD.SHL.U32 R5, R201, 0x40, RZ ;  /* 0x00000040c9057824 */ /* 0x000fca00078e00ff */
[----:B------:R-:W-:Y:S02]  /*5410*/  IADD3 R6, R5, 0x40, RZ ;  /* 0x0000004005067810 */ /* 0x000fe40007ffe0ff */
[----:B------:R-:W-:Y:S02]  /*5420*/  IABS R0, R5 ;  /* 0x0000000500007213 */ /* 0x000fe40000000000 */
[----:B------:R-:W-:Y:S02]  /*5430*/  IABS R4, R6 ;  /* 0x0000000600047213 */ /* 0x000fe40000000000 */
[----:B------:R-:W2:Y:S01]  /*5440*/  R2UR UR7, R0 ;  /* 0x00000000000773c2 */ /* 0x000ea200000e0000 */
[----:B-1----:R-:W1:Y:S07]  /*5450*/  MUFU.RCP R7, R8 ;  /* 0x0000000800077308 */ /* 0x002e6e0000001000 */
[----:B------:R-:W3:Y:S01]  /*5460*/  R2UR UR12, R4 ;  /* 0x00000000040c73c2 */ /* 0x000ee200000e0000 */
[----:B-1----:R-:W-:-:S06]  /*5470*/  IADD3 R7, R7, 0xffffffe, RZ ;  /* 0x0ffffffe07077810 */ /* 0x002fcc0007ffe0ff */
[----:B------:R-:W1:Y:S02]  /*5480*/  F2I.FTZ.U32.TRUNC.NTZ R7, R7 ;  /* 0x0000000700077305 */ /* 0x000e64000021f000 */
[----:B-1----:R-:W1:Y:S02]  /*5490*/  R2UR UR5, R7 ;  /* 0x00000000070573c2 */ /* 0x002e6400000e0000 */
[----:B-1----:R-:W-:-:S04]  /*54a0*/  UIADD3 UR4, URZ, -UR5, URZ ;  /* 0x800000053f047290 */ /* 0x002fc8000fffe03f */
[----:B------:R-:W-:-:S03]  /*54b0*/  UIMAD UR9, UR4, UR6, URZ ;  /* 0x00000006040972a4 */ /* 0x000fc6000f8e023f */
[----:B------:R-:W-:Y:S02]  /*54c0*/  UMOV UR4, URZ ;  /* 0x0000003f00047c82 */ /* 0x000fe40008000000 */
[----:B------:R-:W-:Y:S02]  /*54d0*/  UIMAD.WIDE.U32 UR16, UR5, UR9, UR4 ;  /* 0x00000009051072a5 */ /* 0x000fe4000f8e0004 */
[----:B------:R-:W1:Y:S02]  /*54e0*/  R2UR UR4, R5 ;  /* 0x00000000050473c2 */ /* 0x000e6400000e0000 */
[----:B---3--:R-:W-:Y:S02]  /*54f0*/  UIMAD.WIDE.U32 UR14, UR17, UR12, URZ ;  /* 0x0000000c110e72a5 */ /* 0x008fe4000f8e003f */
[----:B--2---:R-:W-:Y:S02]  /*5500*/  UIMAD.WIDE.U32 UR16, UR17, UR7, URZ ;  /* 0x00000007111072a5 */ /* 0x004fe4000f8e003f */
[----:B------:R-:W-:-:S04]  /*5510*/  UIADD3 UR9, -UR15, URZ, URZ ;  /* 0x0000003f0f097290 */ /* 0x000fc8000fffe13f */
[----:B------:R-:W-:Y:S02]  /*5520*/  UIMAD UR12, UR6, UR9, UR12 ;  /* 0x00000009060c72a4 */ /* 0x000fe4000f8e020c */
[----:B------:R-:W-:Y:S02]  /*5530*/  UMOV UR13, UR17 ;  /* 0x00000011000d7c82 */ /* 0x000fe40008000000 */
[----:B------:R-:W-:Y:S02]  /*5540*/  UIADD3 UR5, -UR13, URZ, URZ ;  /* 0x0000003f0d057290 */ /* 0x000fe4000fffe13f */
[----:B------:R-:W-:Y:S01]  /*5550*/  UISETP.GT.U32.AND UP2, UPT, UR6, UR12, UPT ;  /* 0x0000000c0600728c */ /* 0x000fe2000bf44070 */
[----:B------:R-:W2:Y:S01]  /*5560*/  R2UR UR9, R6 ;  /* 0x00000000060973c2 */ /* 0x000ea200000e0000 */
[----:B------:R-:W-:-:S03]  /*5570*/  UIMAD UR7, UR6, UR5, UR7 ;  /* 0x00000005060772a4 */ /* 0x000fc6000f8e0207 */
[----:B------:R-:W-:Y:S02]  /*5580*/  ULDC UR5, c[0x0][0x2d0] ;  /* 0x0000b40000057ab9 */ /* 0x000fe40000000800 */
[----:B------:R-:W-:Y:S02]  /*5590*/  UISETP.GT.U32.AND UP1, UPT, UR6, UR7, UPT ;  /* 0x000000070600728c */ /* 0x000fe4000bf24070 */
[----:B-1----:R-:W-:Y:S02]  /*55a0*/  ULOP3.LUT UR4, UR4, UR5, URZ, 0x3c, !UPT ;  /* 0x0000000504047292 */ /* 0x002fe4000f8e3c3f */
[----:B------:R-:W-:Y:S02]  /*55b0*/  @!UP2 UIADD3 UR12, UR12, -UR6, URZ ;  /* 0x800000060c0ca290 */ /* 0x000fe4000fffe03f */
[----:B------:R-:W-:Y:S02]  /*55c0*/  UISETP.GE.AND UP0, UPT, UR4, URZ, UPT ;  /* 0x0000003f0400728c */ /* 0x000fe4000bf06270 */
[----:B------:R-:W-:-:S02]  /*55d0*/  UISETP.GE.U32.AND UP4, UPT, UR12, UR6, UPT ;  /* 0x000000060c00728c */ /* 0x000fc4000bf86070 */
[----:B------:R-:W-:Y:S02]  /*55e0*/  @!UP2 UIADD3 UR15, UR15, 0x1, URZ ;  /* 0x000000010f0fa890 */ /* 0x000fe4000fffe03f */
[----:B------:R-:W-:Y:S02]  /*55f0*/  @!UP1 UIADD3 UR7, UR7, -UR6, URZ ;  /* 0x8000000607079290 */ /* 0x000fe4000fffe03f */
[----:B------:R-:W-:Y:S02]  /*5600*/  @!UP1 UIADD3 UR13, UR13, 0x1, URZ ;  /* 0x000000010d0d9890 */ /* 0x000fe4000fffe03f */
[----:B------:R-:W-:Y:S02]  /*5610*/  UISETP.GE.U32.AND UP3, UPT, UR7, UR6, UPT ;  /* 0x000000060700728c */ /* 0x000fe4000bf66070 */
[----:B--2---:R-:W-:Y:S02]  /*5620*/  ULOP3.LUT UR9, UR9, UR5, URZ, 0x3c, !UPT ;  /* 0x0000000509097292 */ /* 0x004fe4000f8e3c3f */
[----:B------:R-:W-:-:S02]  /*5630*/  @UP4 UIADD3 UR15, UR15, 0x1, URZ ;  /* 0x000000010f0f4890 */ /* 0x000fc4000fffe03f */
[----:B------:R-:W-:-:S03]  /*5640*/  UISETP.GE.AND UP1, UPT, UR9, URZ, UPT ;  /* 0x0000003f0900728c */ /* 0x000fc6000bf26270 */
[----:B------:R-:W-:Y:S02]  /*5650*/  ULDC UR9, c[0x0][0x2d0] ;  /* 0x0000b40000097ab9 */ /* 0x000fe40000000800 */
[----:B------:R-:W-:Y:S02]  /*5660*/  @UP3 UIADD3 UR13, UR13, 0x1, URZ ;  /* 0x000000010d0d3890 */ /* 0x000fe4000fffe03f */
[----:B------:R-:W-:Y:S02]  /*5670*/  UISETP.NE.AND UP2, UPT, URZ, UR9, UPT ;  /* 0x000000093f00728c */ /* 0x000fe4000bf45270 */
[----:B------:R-:W-:Y:S02]  /*5680*/  ULOP3.LUT UR4, URZ, UR9, URZ, 0x33, !UPT ;  /* 0x000000093f047292 */ /* 0x000fe4000f8e333f */
[----:B------:R-:W-:Y:S02]  /*5690*/  @!UP1 UIADD3 UR15, -UR15, URZ, URZ ;  /* 0x0000003f0f0f9290 */ /* 0x000fe4000fffe13f */
[----:B------:R-:W-:-:S02]  /*56a0*/  @!UP0 UIADD3 UR13, -UR13, URZ, URZ ;  /* 0x0000003f0d0d8290 */ /* 0x000fc4000fffe13f */
[----:B------:R-:W-:Y:S02]  /*56b0*/  USEL UR5, UR4, UR15, !UP2 ;  /* 0x0000000f04057287 */ /* 0x000fe4000d000000 */
        /* <DEDUP_REMOVED lines=26> */
.L_x_6288:
[----:B------:R-:W-:Y:S02]  /*5860*/  ULDC UR14, c[0x0][0x1a0] ;  /* 0x00006800000e7ab9 */ /* 0x000fe40000000800 */
[----:B------:R-:W-:-:S04]  /*5870*/  ULEA UR14, -UR14, URZ, 0x6 ;  /* 0x0000003f0e0e7291 */ /* 0x000fc8000f8e313f */
[----:B------:R-:W-:-:S04]  /*5880*/  USHF.R.S32.HI UR12, URZ, 0x1f, UR14 ;  /* 0x0000001f3f0c7899 */ /* 0x000fc8000801140e */
.L_x_6289:
[----:B------:R-:W-:Y:S01]  /*5890*/  IMAD.U32 R5, RZ, RZ, UR14 ;  /* 0x0000000eff057e24 */ /* 0x000fe2000f8e00ff */
[----:B------:R-:W-:Y:S01]  /*58a0*/  ULDC.64 UR4, c[0x0][0x1a0] ;  /* 0x0000680000047ab9 */ /* 0x000fe20000000a00 */
[----:B------:R-:W-:Y:S01]  /*58b0*/  IMAD.U32 R0, RZ, RZ, UR12 ;  /* 0x0000000cff007e24 */ /* 0x000fe2000f8e00ff */
[----:B------:R-:W-:Y:S01]  /*58c0*/  IADD3 R7, P0, R144, UR14, RZ ;  /* 0x0000000e90077c10 */ /* 0x000fe2000ff1e0ff */
[----:B------:R-:W-:Y:S01]  /*58d0*/  ULEA UR7, UP0, UR4, UR14, 0x4 ;  /* 0x0000000e04077291 */ /* 0x000fe2000f80203f */
[C---:B------:R-:W-:Y:S01]  /*58e0*/  LEA R198, P1, R5.reuse, R198, 0x1 ;  /* 0x000000c605c67211 */ /* 0x040fe200078208ff */
        /* <DEDUP_REMOVED lines=312> */
[----:B------:R-:W1:Y:S01]  /*6c70*/  I2F.RP R7, UR6 ;  /* 0x0000000600077d06 */ /* 0x000e620008209400 */
        /* <DEDUP_REMOVED lines=8> */
[----:B------:R-:W-:Y:S02]  /*6d00*/  LOP3.LUT R6, RZ, c[0x0][0x2d0], RZ, 0x33, !PT ;  /* 0x0000b400ff067a12 */ /* 0x000fe400078e33ff */
[----:B-1----:R-:W-:-:S04]  /*6d10*/  IADD3 R14, R14, 0xffffffe, RZ ;  /* 0x0ffffffe0e0e7810 */ /* 0x002fc80007ffe0ff */
[----:B------:R-:W1:Y:S02]  /*6d20*/  F2I.FTZ.U32.TRUNC.NTZ R15, R14 ;  /* 0x0000000e000f7305 */ /* 0x000e64000021f000 */
[----:B-1----:R-:W-:Y:S02]  /*6d30*/  IMAD.MOV R11, RZ, RZ, -R15 ;  /* 0x000000ffff0b7224 */ /* 0x002fe400078e0a0f */
[----:B------:R-:W-:Y:S02]  /*6d40*/  IMAD.MOV.U32 R14, RZ, RZ, RZ ;  /* 0x000000ffff0e7224 */ /* 0x000fe400078e00ff */
[----:B------:R-:W-:-:S04]  /*6d50*/  IMAD R11, R11, UR6, RZ ;  /* 0x000000060b0b7c24 */ /* 0x000fc8000f8e02ff */
[----:B------:R-:W-:-:S06]  /*6d60*/  IMAD.HI.U32 R11, R15, R11, R14 ;  /* 0x0000000b0f0b7227 */ /* 0x000fcc00078e000e */
[----:B------:R-:W-:-:S04]  /*6d70*/  IMAD.HI.U32 R13, R11, R10, RZ ;  /* 0x0000000a0b0d7227 */ /* 0x000fc800078e00ff */
[----:B------:R-:W-:-:S04]  /*6d80*/  IMAD.HI.U32 R11, R11, R8, RZ ;  /* 0x000000080b0b7227 */ /* 0x000fc800078e00ff */
[----:B------:R-:W-:Y:S01]  /*6d90*/  IMAD.MOV R9, RZ, RZ, -R13 ;  /* 0x000000ffff097224 */ /* 0x000fe200078e0a0d */
[----:B------:R-:W-:-:S03]  /*6da0*/  IADD3 R7, -R11, RZ, RZ ;  /* 0x000000ff0b077210 */ /* 0x000fc60007ffe1ff */
        /* <DEDUP_REMOVED lines=9> */
[----:B------:R-:W-:-:S02]  /*6e40*/  ISETP.GE.AND P0, PT, R12, RZ, PT ;  /* 0x000000ff0c00720c */ /* 0x000fc40003f06270 */
[----:B------:R-:W-:Y:S02]  /*6e50*/  @!P1 IADD3 R11, R11, 0x1, RZ ;  /* 0x000000010b0b9810 */ /* 0x000fe40007ffe0ff */
[----:B------:R-:W-:-:S03]  /*6e60*/  ISETP.NE.AND P1, PT, RZ, c[0x0][0x2d0], PT ;  /* 0x0000b400ff007a0c */ /* 0x000fc60003f25270 */
        /* <DEDUP_REMOVED lines=25> */
.L_x_6291:
[----:B------:R-:W-:-:S04]  /*7000*/  ULEA UR5, -UR8, URZ, 0x6 ;  /* 0x0000003f08057291 */ /* 0x000fc8000f8e313f */
[----:B------:R-:W-:Y:S02]  /*7010*/  USHF.R.S32.HI UR4, URZ, 0x1f, UR5 ;  /* 0x0000001f3f047899 */ /* 0x000fe40008011405 */
[----:B------:R-:W-:-:S04]  /*7020*/  MOV R8, UR5 ;  /* 0x0000000500087c02 */ /* 0x000fc80008000f00 */
[----:B------:R-:W-:Y:S02]  /*7030*/  MOV R6, UR4 ;  /* 0x0000000400067c02 */ /* 0x000fe40008000f00 */
.L_x_6292:
        /* <DEDUP_REMOVED lines=29> */
.L_x_6290:
        /* <DEDUP_REMOVED lines=409> */
.L_x_6287:
        /* <DEDUP_REMOVED lines=16> */
.L_x_6297:
        /* <DEDUP_REMOVED lines=65> */
.L_x_6294:
        /* <DEDUP_REMOVED lines=248> */
.L_x_6296:
        /* <DEDUP_REMOVED lines=24> */
.L_x_6295:
        /* <DEDUP_REMOVED lines=522> */
.L_x_6293:
[----:B------:R-:W1:Y:S01]  /*c250*/  SHFL.BFLY PT, R0, R215, 0x2, 0x1f ;  /* 0x0c401f00d7007f89 */ /* 0x000e6200000e0000 */
[----:B------:R-:W-:Y:S01]  /*c260*/  MOV R7, 0x3f800000 ;  /* 0x3f80000000077802 */ /* 0x000fe20000000f00 */
[----:B------:R-:W-:Y:S01]  /*c270*/  BSSY B0, `(.L_x_6298) ;  /* 0x0000112000007945 */ /* 0x000fe20003800000 */
[----:B------:R-:W-:Y:S01]  /*c280*/  MOV R6, 0x3f800000 ;  /* 0x3f80000000067802 */ /* 0x000fe20000000f00 */
[----:B------:R-:W2:Y:S04]  /*c290*/  SHFL.BFLY PT, R2, R217, 0x2, 0x1f ;  /* 0x0c401f00d9027f89 */ /* 0x000ea800000e0000 */
        /* <DEDUP_REMOVED lines=17> */
[----:B------:R-:W-:Y:S02]  /*c3b0*/  LOP3.LUT R17, R8, 0x1ffffffc, RZ, 0xc0, !PT ;  /* 0x1ffffffc08117812 */ /* 0x000fe400078ec0ff */
[----:B------:R-:W-:Y:S02]  /*c3c0*/  IADD3 R5, R10, -R5, RZ ;  /* 0x800000050a057210 */ /* 0x000fe40007ffe0ff */
[----:B------:R-:W1:Y:S01]  /*c3d0*/  S2R R10, SR_TID.X ;  /* 0x00000000000a7919 */ /* 0x000e620000002100 */
[----:B------:R-:W-:Y:S01]  /*c3e0*/  IADD3 R14, -R17, R0, RZ ;  /* 0x00000000110e7210 */ /* 0x000fe20007ffe1ff */
[----:B------:R-:W2:Y:S01]  /*c3f0*/  @P3 MUFU.RCP R6, R2 ;  /* 0x0000000200063308 */ /* 0x000ea20000001000 */
[----:B------:R-:W-:-:S02]  /*c400*/  LOP3.LUT R16, R5, 0x1, RZ, 0xc0, !PT ;  /* 0x0000000105107812 */ /* 0x000fc400078ec0ff */
[----:B------:R-:W-:Y:S02]  /*c410*/  SHF.L.U32 R19, R5, 0x6, RZ ;  /* 0x0000000605137819 */ /* 0x000fe400000006ff */
[----:B------:R-:W-:Y:S02]  /*c420*/  ISETP.NE.U32.AND P0, PT, R16, 0x1, PT ;  /* 0x000000011000780c */ /* 0x000fe40003f05070 */
[----:B------:R-:W-:Y:S01]  /*c430*/  LOP3.LUT R19, R19, 0x1c0, RZ, 0xc0, !PT ;  /* 0x000001c013137812 */ /* 0x000fe200078ec0ff */
[----:B------:R-:W3:Y:S01]  /*c440*/  @P4 MUFU.RCP R7, R4 ;  /* 0x0000000400074308 */ /* 0x000ee20000001000 */
[----:B------:R-:W-:Y:S02]  /*c450*/  R2P PR, R5, 0x6 ;  /* 0x0000000605007804 */ /* 0x000fe40000000000 */
[----:B------:R-:W-:Y:S01]  /*c460*/  LEA.HI R19, R19, R19, RZ, 0x1d ;  /* 0x0000001313137211 */ /* 0x000fe200078fe8ff */
[----:B--2---:R-:W-:-:S04]  /*c470*/  FMUL.FTZ R131, R6, R131 ;  /* 0x0000008306837220 */ /* 0x004fc80000410000 */
[----:B------:R-:W2:Y:S01]  /*c480*/  @P4 MUFU.LG2 R4, R4 ;  /* 0x0000000400044308 */ /* 0x000ea20000000c00 */
[C---:B------:R-:W-:Y:S02]  /*c490*/  FMUL.FTZ R130, R6.reuse, R130 ;  /* 0x0000008206827220 */ /* 0x040fe40000410000 */
[C---:B------:R-:W-:Y:S01]  /*c4a0*/  FMUL.FTZ R127, R6.reuse, R127 ;  /* 0x0000007f067f7220 */ /* 0x040fe20000410000 */
[----:B-1----:R-:W-:Y:S01]  /*c4b0*/  SHF.R.S32.HI R11, RZ, 0x1f, R10 ;  /* 0x0000001fff0b7819 */ /* 0x002fe2000001140a */
[----:B------:R-:W-:Y:S02]  /*c4c0*/  FMUL.FTZ R126, R6, R126 ;  /* 0x0000007e067e7220 */ /* 0x000fe40000410000 */
[----:B---3--:R-:W-:Y:S01]  /*c4d0*/  FMUL.FTZ R128, R7, R128 ;  /* 0x0000008007807220 */ /* 0x008fe20000410000 */
[-C--:B------:R-:W-:Y:S01]  /*c4e0*/  LEA.HI R13, R11, R10.reuse, RZ, 0x4 ;  /* 0x0000000a0b0d7211 */ /* 0x080fe200078f20ff */
[----:B------:R-:W-:Y:S01]  /*c4f0*/  FMUL.FTZ R129, R7, R129 ;  /* 0x0000008107817220 */ /* 0x000fe20000410000 */
[----:B------:R-:W-:Y:S01]  /*c500*/  LEA.HI R11, R11, R10, RZ, 0x5 ;  /* 0x0000000a0b0b7211 */ /* 0x000fe200078f28ff */
[----:B------:R-:W-:Y:S01]  /*c510*/  FMUL.FTZ R124, R7, R124 ;  /* 0x0000007c077c7220 */ /* 0x000fe20000410000 */
[----:B------:R-:W-:Y:S01]  /*c520*/  LOP3.LUT R15, R13, 0xfffffff0, RZ, 0xc0, !PT ;  /* 0xfffffff00d0f7812 */ /* 0x000fe200078ec0ff */
[C---:B------:R-:W-:Y:S01]  /*c530*/  FMUL.FTZ R125, R7.reuse, R125 ;  /* 0x0000007d077d7220 */ /* 0x040fe20000410000 */
[----:B------:R-:W-:Y:S01]  /*c540*/  SHF.R.S32.HI R12, RZ, 0x4, R13 ;  /* 0x00000004ff0c7819 */ /* 0x000fe2000001140d */
[----:B------:R-:W-:Y:S01]  /*c550*/  FMUL.FTZ R120, R7, R120 ;  /* 0x0000007807787220 */ /* 0x000fe20000410000 */
[----:B------:R-:W-:Y:S01]  /*c560*/  IADD3 R8, -R15, R10, RZ ;  /* 0x0000000a0f087210 */ /* 0x000fe20007ffe1ff */
[----:B------:R-:W-:Y:S01]  /*c570*/  FMUL.FTZ R121, R7, R121 ;  /* 0x0000007907797220 */ /* 0x000fe20000410000 */
[----:B------:R-:W-:Y:S01]  /*c580*/  SHF.L.U32 R15, R12, 0x6, RZ ;  /* 0x000000060c0f7819 */ /* 0x000fe200000006ff */
[----:B------:R-:W-:Y:S01]  /*c590*/  FMUL.FTZ R123, R6, R123 ;  /* 0x0000007b067b7220 */ /* 0x000fe20000410000 */
[----:B------:R-:W-:Y:S01]  /*c5a0*/  LEA.HI R17, R8, R8, RZ, 0x1 ;  /* 0x0000000808117211 */ /* 0x000fe200078f08ff */
[C---:B------:R-:W-:Y:S01]  /*c5b0*/  FMUL.FTZ R122, R6.reuse, R122 ;  /* 0x0000007a067a7220 */ /* 0x040fe20000410000 */
[----:B------:R-:W-:Y:S01]  /*c5c0*/  LOP3.LUT R15, R15, 0x1c0, RZ, 0xc0, !PT ;  /* 0x000001c00f0f7812 */ /* 0x000fe200078ec0ff */
[----:B------:R-:W-:Y:S01]  /*c5d0*/  FMUL.FTZ R116, R7, R116 ;  /* 0x0000007407747220 */ /* 0x000fe20000410000 */
[----:B------:R-:W-:Y:S01]  /*c5e0*/  SHF.L.U32 R16, R17, 0x2, RZ ;  /* 0x0000000211107819 */ /* 0x000fe200000006ff */
[----:B------:R-:W-:Y:S01]  /*c5f0*/  FMUL.FTZ R117, R7, R117 ;  /* 0x0000007507757220 */ /* 0x000fe20000410000 */
[----:B------:R-:W-:Y:S01]  /*c600*/  SHF.R.S32.HI R13, RZ, 0x5, R9 ;  /* 0x00000005ff0d7819 */ /* 0x000fe20000011409 */
[C---:B------:R-:W-:Y:S01]  /*c610*/  FMUL.FTZ R119, R6.reuse, R119 ;  /* 0x0000007706777220 */ /* 0x040fe20000410000 */
[----:B------:R-:W-:Y:S01]  /*c620*/  LOP3.LUT R16, R15, 0x38, R16, 0xf8, !PT ;  /* 0x000000380f107812 */ /* 0x000fe200078ef810 */
[C---:B------:R-:W-:Y:S01]  /*c630*/  FMUL.FTZ R118, R6.reuse, R118 ;  /* 0x0000007606767220 */ /* 0x040fe20000410000 */
[----:B------:R-:W-:Y:S01]  /*c640*/  LEA R14, R13, R14, 0x9 ;  /* 0x0000000e0d0e7211 */ /* 0x000fe200078e48ff */
[C---:B------:R-:W-:Y:S01]  /*c650*/  FMUL.FTZ R112, R7.reuse, R112 ;  /* 0x0000007007707220 */ /* 0x040fe20000410000 */
[----:B------:R-:W-:Y:S01]  /*c660*/  SHF.R.U32.HI R15, RZ, 0x3, R15 ;  /* 0x00000003ff0f7819 */ /* 0x000fe2000001160f */
[----:B------:R-:W-:Y:S01]  /*c670*/  FMUL.FTZ R113, R7, R113 ;  /* 0x0000007107717220 */ /* 0x000fe20000410000 */
[----:B------:R-:W-:Y:S01]  /*c680*/  LOP3.LUT R17, R17, 0xffffffe, RZ, 0xc0, !PT ;  /* 0x0ffffffe11117812 */ /* 0x000fe200078ec0ff */
[----:B------:R-:W-:Y:S01]  /*c690*/  FMUL.FTZ R115, R6, R115 ;  /* 0x0000007306737220 */ /* 0x000fe20000410000 */
[----:B------:R-:W-:Y:S01]  /*c6a0*/  LEA R14, R14, R19, 0x1 ;  /* 0x000000130e0e7211 */ /* 0x000fe200078e08ff */
[----:B------:R-:W-:Y:S01]  /*c6b0*/  FMUL.FTZ R114, R6, R114 ;  /* 0x0000007206727220 */ /* 0x000fe20000410000 */
[----:B------:R-:W-:Y:S01]  /*c6c0*/  LOP3.LUT R15, R16, R15, RZ, 0x3c, !PT ;  /* 0x0000000f100f7212 */ /* 0x000fe200078e3cff */
[C---:B------:R-:W-:Y:S01]  /*c6d0*/  FMUL.FTZ R108, R7.reuse, R108 ;  /* 0x0000006c076c7220 */ /* 0x040fe20000410000 */
[----:B------:R-:W-:Y:S01]  /*c6e0*/  IADD3 R16, R8, -R17, RZ ;  /* 0x8000001108107210 */ /* 0x000fe20007ffe0ff */
[C---:B------:R-:W-:Y:S01]  /*c6f0*/  FMUL.FTZ R109, R7.reuse, R109 ;  /* 0x0000006d076d7220 */ /* 0x040fe20000410000 */
[----:B------:R-:W-:Y:S01]  /*c700*/  STS.64 [R14.X4], R128 ;  /* 0x000000800e007388 */ /* 0x000fe20000004a00 */
[----:B------:R-:W-:Y:S01]  /*c710*/  FMUL.FTZ R111, R6, R111 ;  /* 0x0000006f066f7220 */ /* 0x000fe20000410000 */
[----:B------:R-:W-:Y:S01]  /*c720*/  LEA R5, R16, R15, 0x2 ;  /* 0x0000000f10057211 */ /* 0x000fe200078e10ff */
[C---:B------:R-:W-:Y:S01]  /*c730*/  FMUL.FTZ R110, R6.reuse, R110 ;  /* 0x0000006e066e7220 */ /* 0x040fe20000410000 */
[----:B------:R-:W-:Y:S01]  /*c740*/  MOV R15, 0x80 ;  /* 0x00000080000f7802 */ /* 0x000fe20000000f00 */
[C---:B------:R-:W-:Y:S01]  /*c750*/  FMUL.FTZ R104, R7.reuse, R104 ;  /* 0x0000006807687220 */ /* 0x040fe20000410000 */
[----:B------:R-:W-:Y:S01]  /*c760*/  STS.64 [R14.X4+0x800], R130 ;  /* 0x000800820e007388 */ /* 0x000fe20000004a00 */
[----:B------:R-:W-:Y:S01]  /*c770*/  FMUL.FTZ R105, R7, R105 ;  /* 0x0000006907697220 */ /* 0x000fe20000410000 */
[----:B------:R-:W-:Y:S01]  /*c780*/  SEL R15, R15, 0xffffff80, !P2 ;  /* 0xffffff800f0f7807 */ /* 0x000fe20005000000 */
[C---:B------:R-:W-:Y:S01]  /*c790*/  FMUL.FTZ R107, R6.reuse, R107 ;  /* 0x0000006b066b7220 */ /* 0x040fe20000410000 */
[----:B------:R-:W-:Y:S01]  /*c7a0*/  LOP3.LUT R9, R9, 0xffffffe0, RZ, 0xc0, !PT ;  /* 0xffffffe009097812 */ /* 0x000fe200078ec0ff */
        /* <DEDUP_REMOVED lines=8> */
[----:B------:R-:W-:-:S02]  /*c830*/  FMUL.FTZ R102, R6, R102 ;  /* 0x0000006606667220 */ /* 0x000fc40000410000 */
[C---:B------:R-:W-:Y:S01]  /*c840*/  FMUL.FTZ R36, R7.reuse, R36 ;  /* 0x0000002407247220 */ /* 0x040fe20000410000 */
[----:B------:R-:W-:Y:S01]  /*c850*/  SHF.R.S32.HI R0, RZ, 0x1f, R11 ;  /* 0x0000001fff007819 */ /* 0x000fe2000001140b */
[C---:B------:R-:W-:Y:S02]  /*c860*/  FMUL.FTZ R37, R7.reuse, R37 ;  /* 0x0000002507257220 */ /* 0x040fe40000410000 */
[----:B------:R-:W-:Y:S01]  /*c870*/  FMUL.FTZ R39, R6, R39 ;  /* 0x0000002706277220 */ /* 0x000fe20000410000 */
[----:B------:R-:W-:Y:S01]  /*c880*/  LEA.HI R0, R0, R11, RZ, 0x2 ;  /* 0x0000000b00007211 */ /* 0x000fe200078f10ff */
        /* <DEDUP_REMOVED lines=58> */
[----:B------:R-:W-:Y:S01]  /*cc30*/  FMUL.FTZ R97, R7, R97 ;  /* 0x0000006107617220 */ /* 0x000fe20000410000 */
[----:B------:R-:W-:Y:S01]  /*cc40*/  MOV R7, 0x40 ;  /* 0x0000004000077802 */ /* 0x000fe20000000f00 */
[C---:B------:R-:W-:Y:S02]  /*cc50*/  FMUL.FTZ R99, R6.reuse, R99 ;  /* 0x0000006306637220 */ /* 0x040fe40000410000 */
[----:B------:R-:W-:Y:S01]  /*cc60*/  FMUL.FTZ R98, R6, R98 ;  /* 0x0000006206627220 */ /* 0x000fe20000410000 */
[----:B------:R-:W-:Y:S01]  /*cc70*/  SHF.L.U32 R6, R14, 0x2, RZ ;  /* 0x000000020e067819 */ /* 0x000fe200000006ff */
[----:B--2---:R-:W-:Y:S01]  /*cc80*/  @P4 FMUL.FTZ R11, R4, 0.69314718246459960938 ;  /* 0x3f317218040b4820 */ /* 0x004fe20000410000 */
[----:B------:R-:W-:Y:S01]  /*cc90*/  SEL R7, R7, 0xffffffc0, !P1 ;  /* 0xffffffc007077807 */ /* 0x000fe20004800000 */
[----:B-1----:R-:W-:Y:S01]  /*cca0*/  @P3 FMUL.FTZ R2, R2, 0.69314718246459960938 ;  /* 0x3f31721802023820 */ /* 0x002fe20000410000 */
[----:B------:R-:W-:-:S02]  /*ccb0*/  IADD3 R17, R6, -0x20, RZ ;  /* 0xffffffe006117810 */ /* 0x000fc40007ffe0ff */
[C---:B------:R-:W-:Y:S02]  /*ccc0*/  @P0 IADD3 R17, R6.reuse, 0x20, RZ ;  /* 0x0000002006110810 */ /* 0x040fe40007ffe0ff */
[C---:B------:R-:W-:Y:S02]  /*ccd0*/  IADD3 R16, R6.reuse, R7, RZ ;  /* 0x0000000706107210 */ /* 0x040fe40007ffe0ff */
[----:B------:R-:W-:Y:S01]  /*cce0*/  IADD3 R18, R7, R17, RZ ;  /* 0x0000001107127210 */ /* 0x000fe20007ffe0ff */
[----:B------:R-:W-:Y:S01]  /*ccf0*/  STS.64 [R17], R124 ;  /* 0x0000007c11007388 */ /* 0x000fe20000000a00 */
[----:B------:R-:W-:Y:S02]  /*cd00*/  IADD3 R19, R6, R15, RZ ;  /* 0x0000000f06137210 */ /* 0x000fe40007ffe0ff */
[----:B------:R-:W-:Y:S01]  /*cd10*/  IADD3 R20, R15, R17, RZ ;  /* 0x000000110f147210 */ /* 0x000fe20007ffe0ff */
[----:B------:R-:W-:Y:S01]  /*cd20*/  STS.64 [R17+0x800], R126 ;  /* 0x0008007e11007388 */ /* 0x000fe20000000a00 */
[----:B------:R-:W-:-:S02]  /*cd30*/  IADD3 R21, R16, R15, RZ ;  /* 0x0000000f10157210 */ /* 0x000fc40007ffe0ff */
        /* <DEDUP_REMOVED lines=47> */
[----:B-1----:R-:W1:Y:S04]  /*d030*/  S2R R14, SR_CTAID.X ;  /* 0x00000000000e7919 */ /* 0x002e680000002500 */
[----:B------:R-:W-:Y:S04]  /*d040*/  STS.64 [R21+0x8000], R92 ;  /* 0x0080005c15007388 */ /* 0x000fe80000000a00 */
[----:B------:R-:W-:Y:S04]  /*d050*/  STS.64 [R21+0x8800], R94 ;  /* 0x0088005e15007388 */ /* 0x000fe80000000a00 */
[----:B------:R3:W-:Y:S04]  /*d060*/  STS.64 [R15+0x8000], R96 ;  /* 0x008000600f007388 */ /* 0x0007e80000000a00 */
[----:B------:R4:W-:Y:S04]  /*d070*/  STS.64 [R15+0x8800], R98 ;  /* 0x008800620f007388 */ /* 0x0009e80000000a00 */
[----:B------:R-:W-:Y:S01]  /*d080*/  BAR.SYNC.DEFER_BLOCKING 0x0 ;  /* 0x0000000000007b1d */ /* 0x000fe20000010000 */
[----:B---3--:R-:W-:-:S02]  /*d090*/  SHF.R.S32.HI R96, RZ, 0x1f, R13 ;  /* 0x0000001fff607819 */ /* 0x008fc4000001140d */
[----:B----4-:R-:W-:-:S03]  /*d0a0*/  IADD3 R15, -R200, RZ, RZ ;  /* 0x000000ffc80f7210 */ /* 0x010fc60007ffe1ff */
[----:B------:R-:W3:Y:S01]  /*d0b0*/  LDS.128 R112, [R5.X4] ;  /* 0x0000000005707984 */ /* 0x000ee20000004c00 */
[----:B------:R-:W-:Y:S01]  /*d0c0*/  LEA.HI R96, R96, R13, RZ, 0x2 ;  /* 0x0000000d60607211 */ /* 0x000fe200078f10ff */
[----:B--2---:R-:W-:-:S03]  /*d0d0*/  IMAD R6, R15, c[0x0][0x1c0], R6 ;  /* 0x000070000f067a24 */ /* 0x004fc600078e0206 */
[----:B------:R-:W-:Y:S01]  /*d0e0*/  LOP3.LUT R96, R96, 0xffffffc, RZ, 0xc0, !PT ;  /* 0x0ffffffc60607812 */ /* 0x000fe200078ec0ff */
[----:B------:R-:W2:Y:S01]  /*d0f0*/  LDS.128 R108, [R5.X4+0x800] ;  /* 0x00080000056c7984 */ /* 0x000ea20000004c00 */
[----:B------:R-:W-:Y:S02]  /*d100*/  IMAD R6, R7, c[0x0][0x1c0], R6 ;  /* 0x0000700007067a24 */ /* 0x000fe400078e0206 */
[----:B------:R-:W-:Y:S01]  /*d110*/  IADD3 R96, R13, -R96, RZ ;  /* 0x800000600d607210 */ /* 0x000fe20007ffe0ff */
[----:B------:R-:W4:Y:S01]  /*d120*/  LDS.128 R104, [R5.X4+0x1000] ;  /* 0x0010000005687984 */ /* 0x000f220000004c00 */
[----:B-1----:R-:W-:Y:S02]  /*d130*/  SHF.L.U32 R7, R14, 0x6, RZ ;  /* 0x000000060e077819 */ /* 0x002fe400000006ff */
[----:B------:R-:W-:Y:S01]  /*d140*/  SHF.R.S32.HI R13, RZ, 0x2, R0 ;  /* 0x00000002ff0d7819 */ /* 0x000fe20000011400 */
[----:B------:R-:W1:Y:S02]  /*d150*/  LDS.128 R100, [R5.X4+0x1800] ;  /* 0x0018000005647984 */ /* 0x000e640000004c00 */
[----:B------:R-:W-:Y:S01]  /*d160*/  IMAD R6, R6, c[0x0][0x214], R7 ;  /* 0x0000850006067a24 */ /* 0x000fe200078e0207 */
        /* <DEDUP_REMOVED lines=34> */
.L_x_6299:
[----:B--234-:R-:W-:Y:S05]  /*d390*/  BSYNC B0 ;  /* 0x0000000000007941 */ /* 0x01cfea0003800000 */
.L_x_6298:
        /* <DEDUP_REMOVED lines=50> */
.L_x_6300:
        /* <DEDUP_REMOVED lines=12> */
.L_x_7392:


//--------------------- .text._ZN5flash24flash_fwd_splitkv_kernelI23Flash_fwd_kernel_traitsILi192ELi64ELi64ELi4ELb0ELb0EN7cutlass6half_tE19Flash_kernel_traitsILi192ELi64ELi64ELi4ES3_EELb0ELb1ELb0ELb0ELb1ELb1ELb1ELb0EEEvNS_16Flash_fwd_paramsE --------------------------
	.section	.text._ZN5flash24flash_fwd_splitkv_kernelI23Flash_fwd_kernel_traitsILi192ELi64ELi64ELi4ELb0ELb0EN7cutlass6half_tE19Flash_kernel_traitsILi192ELi64ELi64ELi4ES3_EELb0ELb1ELb0ELb0ELb1ELb1ELb1ELb0EEEvNS_16Flash_fwd_paramsE,"ax",@progbits
	.sectioninfo	@"SHI_REGISTERS=255"
	.align	128
        .global         _ZN5flash24flash_fwd_splitkv_kernelI23Flash_fwd_kernel_traitsILi192ELi64ELi64ELi4ELb0ELb0EN7cutlass6half_tE19Flash_kernel_traitsILi192ELi64ELi64ELi4ES3_EELb0ELb1ELb0ELb0ELb1ELb1ELb1ELb0EEEvNS_16Flash_fwd_paramsE
        .type           _ZN5flash24flash_fwd_splitkv_kernelI23Flash_fwd_kernel_traitsILi192ELi64ELi64ELi4ELb0ELb0EN7cutlass6half_tE19Flash_kernel_traitsILi192ELi64ELi64ELi4ES3_EELb0ELb1ELb0ELb0ELb1ELb1ELb1ELb0EEEvNS_16Flash_fwd_paramsE,@function
        .size           _ZN5flash24flash_fwd_splitkv_kernelI23Flash_fwd_kernel_traitsILi192ELi64ELi64ELi4ELb0ELb0EN7cutlass6half_tE19Flash_kernel_traitsILi192ELi64ELi64ELi4ES3_EELb0ELb1ELb0ELb0ELb1ELb1ELb1ELb0EEEvNS_16Flash_fwd_paramsE,(.L_x_7393 - _ZN5flash24flash_fwd_splitkv_kernelI23Flash_fwd_kernel_traitsILi192ELi64ELi64ELi4ELb0ELb0EN7cutlass6half_tE19Flash_kernel_traitsILi192ELi64ELi64ELi4ES3_EELb0ELb1ELb0ELb0ELb1ELb1ELb1ELb0EEEvNS_16Flash_fwd_paramsE)
        .other          _ZN5flash24flash_fwd_splitkv_kernelI23Flash_fwd_kernel_traitsILi192ELi64ELi64ELi4ELb0ELb0EN7cutlass6half_tE19Flash_kernel_traitsILi192ELi64ELi64ELi4ES3_EELb0ELb1ELb0ELb0ELb1ELb1ELb1ELb0EEEvNS_16Flash_fwd_paramsE,@"STO_CUDA_ENTRY STV_DEFAULT"
_ZN5flash24flash_fwd_splitkv_kernelI23Flash_fwd_kernel_traitsILi192ELi64ELi64ELi4ELb0ELb0EN7cutlass6half_tE19Flash_kernel_traitsILi192ELi64ELi64ELi4ES3_EELb0ELb1ELb0ELb0ELb1ELb1ELb1ELb0EEEvNS_16Flash_fwd_paramsE:
.text._ZN5flash24flash_fwd_splitkv_kernelI23Flash_fwd_kernel_traitsILi192ELi64ELi64ELi4ELb0ELb0EN7cutlass6half_tE19Flash_kernel_traitsILi192ELi64ELi64ELi4ES3_EELb0ELb1ELb0ELb0ELb1ELb1ELb1ELb0EEEvNS_16Flash_fwd_paramsE:
        /* <DEDUP_REMOVED lines=54> */
.L_x_6301:
[----:B-1-34-:R-:W-:Y:S02]  /*0360*/  MOV R0, c[0x0][0x218] ;  /* 0x0000860000007a02 */ /* 0x01afe40000000f00 */
.L_x_6302:
        /* <DEDUP_REMOVED lines=151> */
.L_x_6303:
        /* <DEDUP_REMOVED lines=95> */
.L_x_6304:
        /* <DEDUP_REMOVED lines=15> */
.L_x_6306:
        /* <DEDUP_REMOVED lines=55> */
.L_x_6305:
        /* <DEDUP_REMOVED lines=190> */
[----:B------:R-:W-:Y:S01]  /*2310*/  IMAD.SHL.U32 R9, R9, 0x8, RZ ;  /* 0x0000000809097824 */ /* 0x000fe200078e00ff */
[----:B------:R-:W-:Y:S01]  /*2320*/  @!P4 LEA R16, P0, R11, R206, 0x6 ;  /* 0x000000ce0b10c211 */ /* 0x000fe200078030ff */
[----:B------:R-:W-:-:S02]  /*2330*/  @!P2 IMAD.MOV.U32 R18, RZ, RZ, c[0x0][0x1a0] ;  /* 0x00006800ff12a624 */ /* 0x000fc400078e00ff */
[C---:B------:R-:W-:Y:S01]  /*2340*/  IMAD.WIDE.U32 R14, R5.reuse, c[0x0][0x1a0], RZ ;  /* 0x00006800050e7a25 */ /* 0x040fe200078e00ff */
[----:B------:R-:W-:Y:S02]  /*2350*/  LOP3.LUT R9, R4, 0x8, R9, 0xf8, !PT ;  /* 0x0000000804097812 */ /* 0x000fe400078ef809 */
[----:B------:R-:W-:Y:S01]  /*2360*/  SHF.R.U32.HI R4, RZ, 0x3, R4 ;  /* 0x00000003ff047819 */ /* 0x000fe20000011604 */
[----:B------:R-:W-:Y:S01]  /*2370*/  @!P2 IMAD.MOV.U32 R207, RZ, RZ, R205 ;  /* 0x000000ffffcfa224 */ /* 0x000fe200078e00cd */
[----:B------:R-:W-:Y:S01]  /*2380*/  @!P5 IADD3 R14, P1, R206, R14, RZ ;  /* 0x0000000ece0ed210 */ /* 0x000fe20007f3e0ff */
[----:B------:R-:W-:Y:S01]  /*2390*/  IMAD R12, R5, c[0x0][0x1a4], RZ ;  /* 0x00006900050c7a24 */ /* 0x000fe200078e02ff */
[----:B------:R-:W-:Y:S01]  /*23a0*/  LOP3.LUT R4, R9, R4, RZ, 0x3c, !PT ;  /* 0x0000000409047212 */ /* 0x000fe200078e3cff */
[----:B------:R-:W-:-:S03]  /*23b0*/  @!P2 IMAD.WIDE.U32 R18, R18, 0x60, R206 ;  /* 0x000000601212a825 */ /* 0x000fc600078e00ce */
        /* <DEDUP_REMOVED lines=56> */
[----:B---3--:R-:W1:Y:S01]  /*2740*/  LDSM.16.M88.4 R24, [R201+0x6000] ;  /* 0x00600000c918783b */ /* 0x008e620000000200 */
        /* <DEDUP_REMOVED lines=135> */
[C---:B------:R-:W-:Y:S01]  /*2fc0*/  HMMA.16816.F32 R44, R80.reuse, R14, R44 ;  /* 0x0000000e502c723c */ /* 0x040fe2000000182c */
        /* <DEDUP_REMOVED lines=10> */
[----:B------:R-:W-:Y:S07]  /*3070*/  LDSM.16.M88.4 R32, [R195+0xa800] ;  /* 0x00a80000c320783b */ /* 0x000fee0000000200 */
[----:B------:R-:W-:Y:S08]  /*3080*/  HMMA.16816.F32 R56, R72, R68, R56 ;  /* 0x000000444838723c */ /* 0x000ff00000001838 */
[C---:B------:R-:W-:Y:S08]  /*3090*/  HMMA.16816.F32 R28, R8.reuse, R20, R28 ;  /* 0x00000014081c723c */ /* 0x040ff0000000181c */
[----:B------:R-:W-:Y:S01]  /*30a0*/  HMMA.16816.F32 R24, R8, R22, R24 ;  /* 0x000000160818723c */ /* 0x000fe20000001818 */
[----:B------:R-:W2:Y:S07]  /*30b0*/  LDSM.16.M88.4 R20, [R199+0x5800] ;  /* 0x00580000c714783b */ /* 0x000eae0000000200 */
[----:B------:R-:W-:Y:S08]  /*30c0*/  HMMA.16816.F32 R52, R72, R70, R52 ;  /* 0x000000464834723c */ /* 0x000ff00000001834 */
[----:B------:R-:W-:Y:S01]  /*30d0*/  HMMA.16816.F32 R76, R80, R86, R76 ;  /* 0x00000056504c723c */ /* 0x000fe2000000184c */
[----:B------:R-:W-:-:S02]  /*30e0*/  FMUL.FTZ R28, R28, c[0x0][0x2ec] ;  /* 0x0000bb001c1c7a20 */ /* 0x000fc40000410000 */
[----:B------:R-:W-:Y:S02]  /*30f0*/  FMUL.FTZ R29, R29, c[0x0][0x2ec] ;  /* 0x0000bb001d1d7a20 */ /* 0x000fe40000410000 */
[----:B------:R-:W4:Y:S03]  /*3100*/  MUFU.TANH R68, R28 ;  /* 0x0000001c00447308 */ /* 0x000f260000002400 */
[----:B------:R-:W-:Y:S01]  /*3110*/  HMMA.16816.F32 R40, R72, R60, R40 ;  /* 0x0000003c4828723c */ /* 0x000fe20000001828 */
[----:B------:R-:W-:Y:S02]  /*3120*/  FMUL.FTZ R25, R25, c[0x0][0x2ec] ;  /* 0x0000bb0019197a20 */ /* 0x000fe40000410000 */
[----:B------:R-:W-:Y:S02]  /*3130*/  FMUL.FTZ R24, R24, c[0x0][0x2ec] ;  /* 0x0000bb0018187a20 */ /* 0x000fe40000410000 */
[----:B------:R2:W-:Y:S01]  /*3140*/  MUFU.TANH R69, R29 ;  /* 0x0000001d00457308 */ /* 0x0005e20000002400 */
[----:B------:R-:W-:-:S02]  /*3150*/  FMUL.FTZ R26, R26, c[0x0][0x2ec] ;  /* 0x0000bb001a1a7a20 */ /* 0x000fc40000410000 */
[----:B-1----:R-:W-:Y:S01]  /*3160*/  HMMA.16816.F32 R56, R16, R36, R56 ;  /* 0x000000241038723c */ /* 0x002fe20000001838 */
[----:B------:R-:W-:-:S07]  /*3170*/  FMUL.FTZ R27, R27, c[0x0][0x2ec] ;  /* 0x0000bb001b1b7a20 */ /* 0x000fce0000410000 */
[C---:B---3--:R-:W-:Y:S07]  /*3180*/  HMMA.16816.F32 R48, R16.reuse, R64, R48 ;  /* 0x000000401030723c */ /* 0x048fee0000001830 */
[----:B------:R-:W-:Y:S01]  /*3190*/  FMUL.FTZ R64, R30, c[0x0][0x2ec] ;  /* 0x0000bb001e407a20 */ /* 0x000fe20000410000 */
[----:B------:R-:W-:Y:S01]  /*31a0*/  HMMA.16816.F32 R52, R16, R38, R52 ;  /* 0x000000261034723c */ /* 0x000fe20000001834 */
[----:B------:R-:W-:Y:S01]  /*31b0*/  FMUL.FTZ R65, R31, c[0x0][0x2ec] ;  /* 0x0000bb001f417a20 */ /* 0x000fe20000410000 */
[----:B------:R-:W-:Y:S03]  /*31c0*/  LDSM.16.M88.4 R36, [R188+0x4800] ;  /* 0x00480000bc24783b */ /* 0x000fe60000000200 */
[----:B------:R-:W1:Y:S01]  /*31d0*/  MUFU.TANH R64, R64 ;  /* 0x0000004000407308 */ /* 0x000e620000002400 */
[----:B--2---:R-:W2:Y:S02]  /*31e0*/  LDSM.16.M88.4 R28, [R195+0xb800] ;  /* 0x00b80000c31c783b */ /* 0x004ea40000000200 */
[----:B------:R-:W-:Y:S02]  /*31f0*/  HMMA.16816.F32 R76, R72, R62, R76 ;  /* 0x0000003e484c723c */ /* 0x000fe4000000184c */
[----:B------:R-:W3:Y:S03]  /*3200*/  LDSM.16.M88.4 R60, [R195+0xb000] ;  /* 0x00b00000c33c783b */ /* 0x000ee60000000200 */
[----:B------:R-:W1:Y:S03]  /*3210*/  MUFU.TANH R65, R65 ;  /* 0x0000004100417308 */ /* 0x000e660000002400 */
[----:B------:R-:W-:Y:S07]  /*3220*/  HMMA.16816.F32 R40, R16, R20, R40 ;  /* 0x000000141028723c */ /* 0x000fee0000001828 */
[----:B------:R-:W-:Y:S01]  /*3230*/  SHF.R.S32.HI R21, RZ, 0x1f, R0 ;  /* 0x0000001fff157819 */ /* 0x000fe20000011400 */
[----:B------:R-:W-:Y:S03]  /*3240*/  HMMA.16816.F32 R56, R12, R32, R56 ;  /* 0x000000200c38723c */ /* 0x000fe60000001838 */
[----:B------:R-:W-:-:S04]  /*3250*/  LEA.HI R0, R21, R0, RZ, 0x2 ;  /* 0x0000000015007211 */ /* 0x000fc800078f10ff */
[----:B------:R-:W-:Y:S01]  /*3260*/  SHF.R.S32.HI R21, RZ, 0x2, R0 ;  /* 0x00000002ff157819 */ /* 0x000fe20000011400 */
[----:B------:R-:W-:Y:S01]  /*3270*/  HMMA.16816.F32 R52, R12, R34, R52 ;  /* 0x000000220c34723c */ /* 0x000fe20000001834 */
[C-C-:B------:R-:W-:Y:S01]  /*3280*/  IADD3 R0, R6.reuse, 0x1, -R92.reuse ;  /* 0x0000000106007810 */ /* 0x140fe20007ffe85c */
[----:B------:R-:W1:Y:S01]  /*3290*/  LDSM.16.M88.4 R32, [R188+0x5000] ;  /* 0x00500000bc20783b */ /* 0x000e620000000200 */
[----:B------:R-:W-:Y:S01]  /*32a0*/  IADD3 R92, R6, -c[0x0][0x2e4], -R92 ;  /* 0x8000b900065c7a10 */ /* 0x000fe20007ffe85c */
[----:B------:R-:W-:Y:S01]  /*32b0*/  IMAD.IADD R90, R21, 0x1, R90 ;  /* 0x00000001155a7824 */ /* 0x000fe200078e025a */
[----:B------:R-:W-:-:S03]  /*32c0*/  IADD3 R0, R0, c[0x0][0x2e8], RZ ;  /* 0x0000ba0000007a10 */ /* 0x000fc60007ffe0ff */
[----:B------:R-:W-:Y:S01]  /*32d0*/  HMMA.16816.F32 R44, R16, R66, R44 ;  /* 0x00000042102c723c */ /* 0x000fe2000000182c */
[C---:B------:R-:W-:Y:S01]  /*32e0*/  IADD3 R21, R90.reuse, 0x8, RZ ;  /* 0x000000085a157810 */ /* 0x040fe20007ffe0ff */
[C---:B------:R-:W-:Y:S01]  /*32f0*/  IMAD.IADD R215, R90.reuse, 0x1, R0 ;  /* 0x000000015ad77824 */ /* 0x040fe200078e0200 */
[----:B------:R-:W-:Y:S01]  /*3300*/  MUFU.TANH R66, R24 ;  /* 0x0000001800427308 */ /* 0x000fe20000002400 */
[----:B------:R-:W-:Y:S02]  /*3310*/  IMAD.IADD R216, R90, 0x1, R92 ;  /* 0x000000015ad87824 */ /* 0x000fe400078e025c */
[--C-:B------:R-:W-:Y:S01]  /*3320*/  IMAD.IADD R214, R92, 0x1, R21.reuse ;  /* 0x000000015cd67824 */ /* 0x100fe200078e0215 */
[----:B------:R-:W-:Y:S01]  /*3330*/  IMNMX R215, R215, R6, PT ;  /* 0x00000006d7d77217 */ /* 0x000fe20003800200 */
[----:B--2---:R-:W-:Y:S01]  /*3340*/  HMMA.16816.F32 R40, R12, R28, R40 ;  /* 0x0000001c0c28723c */ /* 0x004fe20000001828 */
[----:B------:R-:W-:Y:S01]  /*3350*/  IMAD.IADD R21, R0, 0x1, R21 ;  /* 0x0000000100157824 */ /* 0x000fe200078e0215 */
[----:B------:R-:W-:-:S02]  /*3360*/  IMNMX R216, RZ, R216, !PT ;  /* 0x000000d8ffd87217 */ /* 0x000fc40007800200 */
[----:B------:R-:W-:Y:S02]  /*3370*/  IMNMX R214, RZ, R214, !PT ;  /* 0x000000d6ffd67217 */ /* 0x000fe40007800200 */
[----:B------:R-:W-:Y:S01]  /*3380*/  IMNMX R210, R21, R6, PT ;  /* 0x0000000615d27217 */ /* 0x000fe20003800200 */
[----:B------:R-:W-:Y:S01]  /*3390*/  IMAD.IADD R29, R3, 0x1, R218 ;  /* 0x00000001031d7824 */ /* 0x000fe200078e02da */
[----:B------:R-:W-:Y:S01]  /*33a0*/  HMMA.16816.F32 R56, R8, R36, R56 ;  /* 0x000000240838723c */ /* 0x000fe20000001838 */
[----:B------:R2:W1:Y:S01]  /*33b0*/  MUFU.TANH R36, R25 ;  /* 0x0000001900247308 */ /* 0x0004620000002400 */
[----:B------:R-:W-:Y:S02]  /*33c0*/  LOP3.LUT R0, R4, R89, RZ, 0xfc, !PT ;  /* 0x0000005904007212 */ /* 0x000fe400078efcff */
[C---:B------:R-:W-:Y:S02]  /*33d0*/  IADD3 R21, R29.reuse, 0x8, RZ ;  /* 0x000000081d157810 */ /* 0x040fe40007ffe0ff */
[----:B------:R-:W-:-:S02]  /*33e0*/  ISETP.GE.AND P6, PT, R29, R215, PT ;  /* 0x000000d71d00720c */ /* 0x000fc40003fc6270 */
[----:B---3--:R-:W-:Y:S01]  /*33f0*/  HMMA.16816.F32 R48, R12, R60, R48 ;  /* 0x0000003c0c30723c */ /* 0x008fe20000001830 */
[----:B------:R-:W3:Y:S01]  /*3400*/  MUFU.TANH R37, R26 ;  /* 0x0000001a00257308 */ /* 0x000ee20000002400 */
[C---:B------:R-:W-:Y:S02]  /*3410*/  ISETP.GE.AND P0, PT, R21.reuse, R215, PT ;  /* 0x000000d71500720c */ /* 0x040fe40003f06270 */
[-C--:B------:R-:W-:Y:S02]  /*3420*/  ISETP.GE.AND P5, PT, R21, R210.reuse, PT ;  /* 0x000000d21500720c */ /* 0x080fe40003fa6270 */
[C---:B------:R-:W-:Y:S02]  /*3430*/  ISETP.GE.AND P4, PT, R29.reuse, R210, PT ;  /* 0x000000d21d00720c */ /* 0x040fe40003f86270 */
[----:B------:R-:W-:Y:S01]  /*3440*/  HMMA.16816.F32 R76, R16, R22, R76 ;  /* 0x00000016104c723c */ /* 0x000fe2000000184c */
[C---:B--2---:R-:W-:Y:S01]  /*3450*/  IADD3 R25, R29.reuse, 0x1, RZ ;  /* 0x000000011d197810 */ /* 0x044fe20007ffe0ff */
[----:B------:R2:W1:Y:S01]  /*3460*/  MUFU.TANH R60, R27 ;  /* 0x0000001b003c7308 */ /* 0x0004620000002400 */
[----:B------:R-:W-:-:S02]  /*3470*/  ISETP.LT.OR P6, PT, R29, R216, P6 ;  /* 0x000000d81d00720c */ /* 0x000fc400037c1670 */
[C---:B------:R-:W-:Y:S02]  /*3480*/  ISETP.GE.AND P2, PT, R25.reuse, R215, PT ;  /* 0x000000d71900720c */ /* 0x040fe40003f46270 */
[C---:B------:R-:W-:Y:S01]  /*3490*/  ISETP.GE.AND P1, PT, R25.reuse, R210, PT ;  /* 0x000000d21900720c */ /* 0x040fe20003f26270 */
[----:B------:R-:W-:Y:S01]  /*34a0*/  HMMA.16816.F32 R52, R8, R38, R52 ;  /* 0x000000260834723c */ /* 0x000fe20000001834 */
[----:B------:R-:W-:Y:S01]  /*34b0*/  ISETP.LT.OR P2, PT, R25, R216, P2 ;  /* 0x000000d81900720c */ /* 0x000fe20001741670 */
[----:B------:R-:W-:Y:S01]  /*34c0*/  FMUL.FTZ R28, R59, c[0x0][0x2ec] ;  /* 0x0000bb003b1c7a20 */ /* 0x000fe20000410000 */
[----:B------:R-:W-:Y:S02]  /*34d0*/  ISETP.LT.OR P1, PT, R25, R214, P1 ;  /* 0x000000d61900720c */ /* 0x000fe40000f21670 */
[C---:B------:R-:W-:Y:S02]  /*34e0*/  ISETP.LT.OR P0, PT, R21.reuse, R216, P0 ;  /* 0x000000d81500720c */ /* 0x040fe40000701670 */
[----:B------:R-:W-:Y:S01]  /*34f0*/  FMUL.FTZ R38, R56, c[0x0][0x2ec] ;  /* 0x0000bb0038267a20 */ /* 0x000fe20000410000 */
[----:B------:R-:W-:Y:S01]  /*3500*/  HMMA.16816.F32 R44, R12, R62, R44 ;  /* 0x0000003e0c2c723c */ /* 0x000fe2000000182c */
[----:B------:R-:W-:Y:S01]  /*3510*/  FMUL.FTZ R56, R58, c[0x0][0x2ec] ;  /* 0x0000bb003a387a20 */ /* 0x000fe20000410000 */
[----:B--2---:R-:W2:Y:S01]  /*3520*/  LDSM.16.M88.4 R24, [R188+0x5800] ;  /* 0x00580000bc18783b */ /* 0x004ea20000000200 */
[-C--:B------:R-:W-:Y:S01]  /*3530*/  ISETP.LT.OR P5, PT, R21, R214.reuse, P5 ;  /* 0x000000d61500720c */ /* 0x080fe20002fa1670 */
[----:B------:R-:W-:Y:S01]  /*3540*/  MUFU.TANH R28, R28 ;  /* 0x0000001c001c7308 */ /* 0x000fe20000002400 */
[----:B------:R-:W-:Y:S01]  /*3550*/  ISETP.LT.OR P4, PT, R29, R214, P4 ;  /* 0x000000d61d00720c */ /* 0x000fe20002781670 */
[----:B------:R-:W-:Y:S01]  /*3560*/  FMUL.FTZ R39, R57, c[0x0][0x2ec] ;  /* 0x0000bb0039277a20 */ /* 0x000fe20000410000 */
[----:B----4-:R-:W-:Y:S01]  /*3570*/  FSEL R21, R68, -INF , !P6 ;  /* 0xff80000044157808 */ /* 0x010fe20007000000 */
[----:B-1----:R-:W-:Y:S01]  /*3580*/  HMMA.16816.F32 R48, R8, R32, R48 ;  /* 0x000000200830723c */ /* 0x002fe20000001830 */
[----:B------:R-:W-:Y:S01]  /*3590*/  FSEL R64, R64, -INF , !P4 ;  /* 0xff80000040407808 */ /* 0x000fe20006000000 */
[----:B------:R-:W-:-:S04]  /*35a0*/  DEPBAR.LE SB0, 0x0 ;  /* 0x000080000000791a */ /* 0x000fc80000000000 */
[----:B------:R-:W1:Y:S01]  /*35b0*/  MUFU.TANH R56, R56 ;  /* 0x0000003800387308 */ /* 0x000e620000002400 */
[----:B------:R-:W-:Y:S01]  /*35c0*/  IADD3 R33, R29, 0x10, RZ ;  /* 0x000000101d217810 */ /* 0x000fe20007ffe0ff */
[----:B------:R-:W-:Y:S01]  /*35d0*/  HMMA.16816.F32 R76, R12, R30, R76 ;  /* 0x0000001e0c4c723c */ /* 0x000fe2000000184c */
[----:B------:R-:W-:Y:S01]  /*35e0*/  FMUL.FTZ R32, R53, c[0x0][0x2ec] ;  /* 0x0000bb0035207a20 */ /* 0x000fe20000410000 */
[----:B------:R-:W-:Y:S01]  /*35f0*/  IADD3 R53, R29, 0x9, RZ ;  /* 0x000000091d357810 */ /* 0x000fe20007ffe0ff */
[----:B------:R-:W-:Y:S01]  /*3600*/  FMUL.FTZ R52, R52, c[0x0][0x2ec] ;  /* 0x0000bb0034347a20 */ /* 0x000fe20000410000 */
[----:B------:R-:W-:Y:S02]  /*3610*/  FSEL R20, R65, -INF , !P1 ;  /* 0xff80000041147808 */ /* 0x000fe40004800000 */
[-C--:B------:R-:W-:Y:S01]  /*3620*/  ISETP.GE.AND P6, PT, R53, R215.reuse, PT ;  /* 0x000000d73500720c */ /* 0x080fe20003fc6270 */
[----:B------:R-:W4:Y:S01]  /*3630*/  MUFU.TANH R38, R38 ;  /* 0x0000002600267308 */ /* 0x000f220000002400 */
[----:B------:R-:W-:Y:S01]  /*3640*/  HMMA.16816.F32 R44, R8, R34, R44 ;  /* 0x00000022082c723c */ /* 0x000fe2000000182c */
[----:B------:R-:W-:-:S02]  /*3650*/  ISETP.GE.AND P4, PT, R33, R215, PT ;  /* 0x000000d72100720c */ /* 0x000fc40003f86270 */
[----:B------:R-:W-:Y:S02]  /*3660*/  ISETP.GE.AND P1, PT, R33, R210, PT ;  /* 0x000000d22100720c */ /* 0x000fe40003f26270 */
[-C--:B------:R-:W-:Y:S02]  /*3670*/  ISETP.LT.OR P6, PT, R53, R216.reuse, P6 ;  /* 0x000000d83500720c */ /* 0x080fe400037c1670 */
[----:B------:R-:W-:Y:S01]  /*3680*/  FMUL.FTZ R35, R54, c[0x0][0x2ec] ;  /* 0x0000bb0036237a20 */ /* 0x000fe20000410000 */
[----:B------:R-:W-:Y:S01]  /*3690*/  IADD3 R19, R29, 0x11, RZ ;  /* 0x000000111d137810 */ /* 0x000fe20007ffe0ff */
[----:B------:R-:W1:Y:S01]  /*36a0*/  MUFU.TANH R52, R52 ;  /* 0x0000003400347308 */ /* 0x000e620000002400 */
[C---:B------:R-:W-:Y:S01]  /*36b0*/  ISETP.LT.OR P4, PT, R33.reuse, R216, P4 ;  /* 0x000000d82100720c */ /* 0x040fe20002781670 */
[----:B------:R-:W-:Y:S01]  /*36c0*/  FMUL.FTZ R48, R48, c[0x0][0x2ec] ;  /* 0x0000bb0030307a20 */ /* 0x000fe20000410000 */
[----:B------:R-:W-:Y:S01]  /*36d0*/  ISETP.LT.OR P1, PT, R33, R214, P1 ;  /* 0x000000d62100720c */ /* 0x000fe20000f21670 */
[----:B------:R-:W-:Y:S01]  /*36e0*/  FMUL.FTZ R34, R55, c[0x0][0x2ec] ;  /* 0x0000bb0037227a20 */ /* 0x000fe20000410000 */
[----:B------:R-:W-:Y:S01]  /*36f0*/  FSEL R69, R69, -INF , !P2 ;  /* 0xff80000045457808 */ /* 0x000fe20005000000 */
[----:B------:R-:W-:Y:S01]  /*3700*/  FMUL.FTZ R49, R49, c[0x0][0x2ec] ;  /* 0x0000bb0031317a20 */ /* 0x000fe20000410000 */
[----:B------:R-:W-:Y:S01]  /*3710*/  FSEL R33, R36, -INF , !P6 ;  /* 0xff80000024217808 */ /* 0x000fe20007000000 */
[----:B------:R-:W1:Y:S01]  /*3720*/  MUFU.TANH R35, R35 ;  /* 0x0000002300237308 */ /* 0x000e620000002400 */
[-C--:B------:R-:W-:Y:S01]  /*3730*/  ISETP.GE.AND P2, PT, R53, R210.reuse, PT ;  /* 0x000000d23500720c */ /* 0x080fe20003f46270 */
[C---:B--2---:R-:W-:Y:S01]  /*3740*/  HMMA.16816.F32 R40, R8.reuse, R24, R40 ;  /* 0x000000180828723c */ /* 0x044fe20000001828 */
[----:B------:R-:W-:Y:S01]  /*3750*/  ISETP.GE.AND P6, PT, R19, R210, PT ;  /* 0x000000d21300720c */ /* 0x000fe20003fc6270 */
[----:B------:R-:W-:Y:S01]  /*3760*/  FMUL.FTZ R50, R50, c[0x0][0x2ec] ;  /* 0x0000bb0032327a20 */ /* 0x000fe20000410000 */
[-C--:B------:R-:W-:Y:S01]  /*3770*/  ISETP.LT.OR P2, PT, R53, R214.reuse, P2 ;  /* 0x000000d63500720c */ /* 0x080fe20001741670 */
[----:B------:R-:W-:Y:S01]  /*3780*/  FMUL.FTZ R51, R51, c[0x0][0x2ec] ;  /* 0x0000bb0033337a20 */ /* 0x000fe20000410000 */
[----:B------:R-:W-:Y:S01]  /*3790*/  ISETP.LT.OR P6, PT, R19, R214, P6 ;  /* 0x000000d61300720c */ /* 0x000fe200037c1670 */
[----:B------:R-:W2:Y:S01]  /*37a0*/  MUFU.TANH R39, R39 ;  /* 0x0000002700277308 */ /* 0x000ea20000002400 */
[C---:B------:R-:W-:Y:S01]  /*37b0*/  IADD3 R17, R29.reuse, 0x18, RZ ;  /* 0x000000181d117810 */ /* 0x040fe20007ffe0ff */
[----:B------:R-:W-:Y:S01]  /*37c0*/  HMMA.16816.F32 R76, R8, R26, R76 ;  /* 0x0000001a084c723c */ /* 0x000fe2000000184c */
[----:B------:R-:W-:Y:S01]  /*37d0*/  IADD3 R25, R29, 0x20, RZ ;  /* 0x000000201d197810 */ /* 0x000fe20007ffe0ff */
[----:B------:R-:W-:Y:S01]  /*37e0*/  FMUL.FTZ R44, R44, c[0x0][0x2ec] ;  /* 0x0000bb002c2c7a20 */ /* 0x000fe20000410000 */
[----:B---3--:R-:W-:Y:S01]  /*37f0*/  FSEL R6, R37, -INF , !P5 ;  /* 0xff80000025067808 */ /* 0x008fe20006800000 */
[----:B------:R-:W-:Y:S01]  /*3800*/  FMUL.FTZ R45, R45, c[0x0][0x2ec] ;  /* 0x0000bb002d2d7a20 */ /* 0x000fe20000410000 */
[----:B------:R-:W-:Y:S01]  /*3810*/  FSEL R4, R60, -INF , !P2 ;  /* 0xff8000003c047808 */ /* 0x000fe20005000000 */
[----:B------:R-:W3:Y:S01]  /*3820*/  MUFU.TANH R32, R32 ;  /* 0x0000002000207308 */ /* 0x000ee20000002400 */
[----:B-1----:R-:W-:Y:S01]  /*3830*/  FSEL R18, R56, -INF , !P1 ;  /* 0xff80000038127808 */ /* 0x002fe20004800000 */
[----:B------:R-:W-:Y:S01]  /*3840*/  FMUL.FTZ R46, R46, c[0x0][0x2ec] ;  /* 0x0000bb002e2e7a20 */ /* 0x000fe20000410000 */
[----:B------:R-:W-:Y:S01]  /*3850*/  FSEL R16, R28, -INF , !P6 ;  /* 0xff8000001c107808 */ /* 0x000fe20007000000 */
[----:B------:R-:W-:Y:S01]  /*3860*/  FMUL.FTZ R47, R47, c[0x0][0x2ec] ;  /* 0x0000bb002f2f7a20 */ /* 0x000fe20000410000 */
[----:B------:R-:W-:-:S02]  /*3870*/  ISETP.GE.AND P5, PT, R17, R215, PT ;  /* 0x000000d71100720c */ /* 0x000fc40003fa6270 */
[-C--:B------:R-:W-:Y:S01]  /*3880*/  ISETP.GE.AND P2, PT, R17, R210.reuse, PT ;  /* 0x000000d21100720c */ /* 0x080fe20003f46270 */
[----:B------:R-:W1:Y:S01]  /*3890*/  MUFU.TANH R163, R48 ;  /* 0x0000003000a37308 */ /* 0x000e620000002400 */
        /* <DEDUP_REMOVED lines=10> */
[----:B------:R-:W-:Y:S01]  /*3940*/  ISETP.LT.OR P2, PT, R17, R214, P2 ;  /* 0x000000d61100720c */ /* 0x000fe20001741670 */
[----:B------:R-:W-:Y:S01]  /*3950*/  FMUL.FTZ R76, R76, c[0x0][0x2ec] ;  /* 0x0000bb004c4c7a20 */ /* 0x000fe20000410000 */
[----:B------:R-:W-:Y:S01]  /*3960*/  IADD3 R37, R29, 0x19, RZ ;  /* 0x000000191d257810 */ /* 0x000fe20007ffe0ff */
[----:B------:R-:W-:Y:S01]  /*3970*/  FMUL.FTZ R77, R77, c[0x0][0x2ec] ;  /* 0x0000bb004d4d7a20 */ /* 0x000fe20000410000 */
[C---:B------:R-:W-:Y:S01]  /*3980*/  ISETP.LT.OR P1, PT, R25.reuse, R216, P1 ;  /* 0x000000d81900720c */ /* 0x040fe20000f21670 */
[----:B------:R-:W1:Y:S01]  /*3990*/  MUFU.TANH R171, R49 ;  /* 0x0000003100ab7308 */ /* 0x000e620000002400 */
[----:B------:R-:W-:Y:S01]  /*39a0*/  ISETP.LT.OR P6, PT, R25, R214, P6 ;  /* 0x000000d61900720c */ /* 0x000fe200037c1670 */
[----:B------:R-:W-:Y:S01]  /*39b0*/  FMUL.FTZ R78, R78, c[0x0][0x2ec] ;  /* 0x0000bb004e4e7a20 */ /* 0x000fe20000410000 */
[----:B------:R-:W-:Y:S01]  /*39c0*/  IADD3 R25, R29, 0x21, RZ ;  /* 0x000000211d197810 */ /* 0x000fe20007ffe0ff */
[----:B------:R-:W-:Y:S01]  /*39d0*/  FMUL.FTZ R79, R79, c[0x0][0x2ec] ;  /* 0x0000bb004f4f7a20 */ /* 0x000fe20000410000 */
[----:B------:R-:W-:-:S02]  /*39e0*/  ISETP.LT.OR P0, PT, R19, R216, P0 ;  /* 0x000000d81300720c */ /* 0x000fc40000701670 */
[----:B----4-:R-:W-:Y:S01]  /*39f0*/  FSEL R19, R38, -INF , !P4 ;  /* 0xff80000026137808 */ /* 0x010fe20006000000 */
[----:B------:R-:W4:Y:S01]  /*3a00*/  MUFU.TANH R169, R44 ;  /* 0x0000002c00a97308 */ /* 0x000f220000002400 */
[-C--:B------:R-:W-:Y:S02]  /*3a10*/  ISETP.GE.AND P4, PT, R37, R215.reuse, PT ;  /* 0x000000d72500720c */ /* 0x080fe40003f86270 */
[----:B------:R-:W-:Y:S02]  /*3a20*/  FSEL R15, R52, -INF , !P5 ;  /* 0xff800000340f7808 */ /* 0x000fe40006800000 */
[----:B------:R-:W-:Y:S02]  /*3a30*/  FSEL R14, R35, -INF , !P2 ;  /* 0xff800000230e7808 */ /* 0x000fe40005000000 */
[C---:B------:R-:W-:Y:S01]  /*3a40*/  ISETP.GE.AND P5, PT, R25.reuse, R215, PT ;  /* 0x000000d71900720c */ /* 0x040fe20003fa6270 */
[----:B------:R-:W1:Y:S01]  /*3a50*/  MUFU.TANH R166, R50 ;  /* 0x0000003200a67308 */ /* 0x000e620000002400 */
[----:B------:R-:W-:-:S02]  /*3a60*/  ISETP.GE.AND P2, PT, R25, R210, PT ;  /* 0x000000d21900720c */ /* 0x000fc40003f46270 */
[----:B------:R-:W-:Y:S02]  /*3a70*/  ISETP.LT.OR P4, PT, R37, R216, P4 ;  /* 0x000000d82500720c */ /* 0x000fe40002781670 */
[----:B--2---:R-:W-:Y:S02]  /*3a80*/  FSEL R17, R39, -INF , !P0 ;  /* 0xff80000027117808 */ /* 0x004fe40004000000 */
[----:B------:R-:W-:Y:S01]  /*3a90*/  ISETP.GE.AND P0, PT, R37, R210, PT ;  /* 0x000000d22500720c */ /* 0x000fe20003f06270 */
[----:B------:R-:W2:Y:S01]  /*3aa0*/  MUFU.TANH R176, R51 ;  /* 0x0000003300b07308 */ /* 0x000ea20000002400 */
[----:B------:R-:W-:Y:S02]  /*3ab0*/  IADD3 R31, R29, 0x28, RZ ;  /* 0x000000281d1f7810 */ /* 0x000fe40007ffe0ff */
[C---:B------:R-:W-:Y:S02]  /*3ac0*/  ISETP.LT.OR P5, PT, R25.reuse, R216, P5 ;  /* 0x000000d81900720c */ /* 0x040fe40002fa1670 */
[----:B------:R-:W-:-:S02]  /*3ad0*/  ISETP.LT.OR P2, PT, R25, R214, P2 ;  /* 0x000000d61900720c */ /* 0x000fc40001741670 */
[----:B------:R-:W-:Y:S01]  /*3ae0*/  IADD3 R25, R29, 0x29, RZ ;  /* 0x000000291d197810 */ /* 0x000fe20007ffe0ff */
[----:B------:R-:W2:Y:S01]  /*3af0*/  MUFU.TANH R165, R45 ;  /* 0x0000002d00a57308 */ /* 0x000ea20000002400 */
[----:B---3--:R-:W-:Y:S02]  /*3b00*/  FSEL R13, R32, -INF , !P4 ;  /* 0xff800000200d7808 */ /* 0x008fe40006000000 */
[----:B------:R-:W-:Y:S02]  /*3b10*/  ISETP.LT.OR P0, PT, R37, R214, P0 ;  /* 0x000000d62500720c */ /* 0x000fe40000701670 */
[-C--:B------:R-:W-:Y:S02]  /*3b20*/  ISETP.GE.AND P4, PT, R31, R215.reuse, PT ;  /* 0x000000d71f00720c */ /* 0x080fe40003f86270 */
[----:B-1----:R-:W-:Y:S01]  /*3b30*/  FSEL R163, R163, -INF , !P1 ;  /* 0xff800000a3a37808 */ /* 0x002fe20004800000 */
[----:B------:R-:W1:Y:S01]  /*3b40*/  MUFU.TANH R170, R46 ;  /* 0x0000002e00aa7308 */ /* 0x000e620000002400 */
[----:B------:R-:W-:-:S02]  /*3b50*/  ISETP.GE.AND P1, PT, R25, R215, PT ;  /* 0x000000d71900720c */ /* 0x000fc40003f26270 */
[----:B------:R-:W-:Y:S02]  /*3b60*/  FSEL R12, R34, -INF , !P0 ;  /* 0xff800000220c7808 */ /* 0x000fe40004000000 */
[C---:B------:R-:W-:Y:S02]  /*3b70*/  ISETP.LT.OR P4, PT, R31.reuse, R216, P4 ;  /* 0x000000d81f00720c */ /* 0x040fe40002781670 */
[----:B------:R-:W-:Y:S01]  /*3b80*/  ISETP.GE.AND P0, PT, R31, R210, PT ;  /* 0x000000d21f00720c */ /* 0x000fe20003f06270 */
[----:B------:R-:W3:Y:S01]  /*3b90*/  MUFU.TANH R174, R47 ;  /* 0x0000002f00ae7308 */ /* 0x000ee20000002400 */
[----:B------:R-:W-:Y:S02]  /*3ba0*/  ISETP.LT.OR P1, PT, R25, R216, P1 ;  /* 0x000000d81900720c */ /* 0x000fe40000f21670 */
[C---:B------:R-:W-:Y:S02]  /*3bb0*/  IADD3 R9, R29.reuse, 0x30, RZ ;  /* 0x000000301d097810 */ /* 0x040fe40007ffe0ff */
[----:B------:R-:W-:-:S02]  /*3bc0*/  IADD3 R11, R29, 0x31, RZ ;  /* 0x000000311d0b7810 */ /* 0x000fc40007ffe0ff */
[----:B------:R-:W-:Y:S01]  /*3bd0*/  FSEL R171, R171, -INF , !P5 ;  /* 0xff800000abab7808 */ /* 0x000fe20006800000 */
[----:B------:R-:W1:Y:S01]  /*3be0*/  MUFU.TANH R175, R40 ;  /* 0x0000002800af7308 */ /* 0x000e620000002400 */
[----:B----4-:R-:W-:Y:S02]  /*3bf0*/  FSEL R169, R169, -INF , !P4 ;  /* 0xff800000a9a97808 */ /* 0x010fe40006000000 */
[----:B------:R-:W-:Y:S02]  /*3c00*/  ISETP.LT.OR P0, PT, R31, R214, P0 ;  /* 0x000000d61f00720c */ /* 0x000fe40000701670 */
[----:B------:R-:W-:Y:S02]  /*3c10*/  FSEL R166, R166, -INF , !P6 ;  /* 0xff800000a6a67808 */ /* 0x000fe40007000000 */
[----:B------:R-:W-:Y:S01]  /*3c20*/  ISETP.GE.AND P5, PT, R9, R215, PT ;  /* 0x000000d70900720c */ /* 0x000fe20003fa6270 */
[----:B------:R-:W-:Y:S01]  /*3c30*/  MUFU.TANH R173, R41 ;  /* 0x0000002900ad7308 */ /* 0x000fe20000002400 */
[----:B--2---:R-:W-:-:S02]  /*3c40*/  FSEL R176, R176, -INF , !P2 ;  /* 0xff800000b0b07808 */ /* 0x004fc40005000000 */
[-C--:B------:R-:W-:Y:S02]  /*3c50*/  ISETP.GE.AND P4, PT, R9, R210.reuse, PT ;  /* 0x000000d20900720c */ /* 0x080fe40003f86270 */
[----:B------:R-:W-:Y:S02]  /*3c60*/  FSEL R165, R165, -INF , !P1 ;  /* 0xff800000a5a57808 */ /* 0x000fe40004800000 */
[----:B------:R-:W-:Y:S01]  /*3c70*/  ISETP.GE.AND P6, PT, R25, R210, PT ;  /* 0x000000d21900720c */ /* 0x000fe20003fc6270 */
[----:B------:R-:W2:Y:S01]  /*3c80*/  MUFU.TANH R168, R42 ;  /* 0x0000002a00a87308 */ /* 0x000ea20000002400 */
[----:B------:R-:W-:Y:S02]  /*3c90*/  ISETP.GE.AND P2, PT, R11, R215, PT ;  /* 0x000000d70b00720c */ /* 0x000fe40003f46270 */
[----:B------:R-:W-:Y:S02]  /*3ca0*/  ISETP.GT.AND P1, PT, R209, R204, PT ;  /* 0x000000ccd100720c */ /* 0x000fe40003f24270 */
[----:B------:R-:W-:-:S02]  /*3cb0*/  ISETP.LT.OR P5, PT, R9, R216, P5 ;  /* 0x000000d80900720c */ /* 0x000fc40002fa1670 */
[----:B-1----:R-:W-:Y:S01]  /*3cc0*/  FSEL R170, R170, -INF , !P0 ;  /* 0xff800000aaaa7808 */ /* 0x002fe20004000000 */
[----:B------:R-:W1:Y:S01]  /*3cd0*/  MUFU.TANH R142, R43 ;  /* 0x0000002b008e7308 */ /* 0x000e620000002400 */
[-C--:B------:R-:W-:Y:S02]  /*3ce0*/  ISETP.LT.OR P4, PT, R9, R214.reuse, P4 ;  /* 0x000000d60900720c */ /* 0x080fe40002781670 */
[----:B------:R-:W-:Y:S02]  /*3cf0*/  ISETP.LT.OR P6, PT, R25, R214, P6 ;  /* 0x000000d61900720c */ /* 0x000fe400037c1670 */
[C---:B------:R-:W-:Y:S02]  /*3d00*/  ISETP.GE.AND P0, PT, R11.reuse, R210, PT ;  /* 0x000000d20b00720c */ /* 0x040fe40003f06270 */
[----:B------:R-:W-:Y:S01]  /*3d10*/  ISETP.LT.OR P2, PT, R11, R216, P2 ;  /* 0x000000d80b00720c */ /* 0x000fe20001741670 */
[----:B------:R-:W4:Y:S01]  /*3d20*/  MUFU.TANH R143, R76 ;  /* 0x0000004c008f7308 */ /* 0x000f220000002400 */
[----:B------:R-:W-:-:S02]  /*3d30*/  IADD3 R9, R29, 0x38, RZ ;  /* 0x000000381d097810 */ /* 0x000fc40007ffe0ff */
[----:B------:R-:W-:Y:S02]  /*3d40*/  IADD3 R29, R29, 0x39, RZ ;  /* 0x000000391d1d7810 */ /* 0x000fe40007ffe0ff */
[----:B------:R-:W-:Y:S02]  /*3d50*/  ISETP.LT.OR P0, PT, R11, R214, P0 ;  /* 0x000000d60b00720c */ /* 0x000fe40000701670 */
[----:B---3--:R-:W-:Y:S01]  /*3d60*/  FSEL R174, R174, -INF , !P6 ;  /* 0xff800000aeae7808 */ /* 0x008fe20007000000 */
[----:B------:R-:W-:Y:S01]  /*3d70*/  MUFU.TANH R141, R77 ;  /* 0x0000004d008d7308 */ /* 0x000fe20000002400 */
[----:B------:R-:W-:Y:S02]  /*3d80*/  FSEL R175, R175, -INF , !P5 ;  /* 0xff800000afaf7808 */ /* 0x000fe40006800000 */
[----:B--2---:R-:W-:Y:S02]  /*3d90*/  FSEL R168, R168, -INF , !P4 ;  /* 0xff800000a8a87808 */ /* 0x004fe40006000000 */
[----:B------:R-:W-:Y:S01]  /*3da0*/  FSEL R173, R173, -INF , !P2 ;  /* 0xff800000adad7808 */ /* 0x000fe20005000000 */
[----:B------:R-:W-:Y:S01]  /*3db0*/  BAR.SYNC.DEFER_BLOCKING 0x0 ;  /* 0x0000000000007b1d */ /* 0x000fe20000010000 */
[----:B------:R-:W-:-:S02]  /*3dc0*/  ISETP.GE.AND P6, PT, R9, R215, PT ;  /* 0x000000d70900720c */ /* 0x000fc40003fc6270 */
[----:B------:R-:W-:Y:S02]  /*3dd0*/  ISETP.GE.AND P5, PT, R29, R215, PT ;  /* 0x000000d71d00720c */ /* 0x000fe40003fa6270 */
[-C--:B------:R-:W-:Y:S01]  /*3de0*/  ISETP.GE.AND P4, PT, R9, R210.reuse, PT ;  /* 0x000000d20900720c */ /* 0x080fe20003f86270 */
[----:B------:R-:W2:Y:S01]  /*3df0*/  MUFU.TANH R140, R78 ;  /* 0x0000004e008c7308 */ /* 0x000ea20000002400 */
[----:B------:R-:W-:Y:S02]  /*3e00*/  ISETP.GE.AND P2, PT, R29, R210, PT ;  /* 0x000000d21d00720c */ /* 0x000fe40003f46270 */
[----:B-1----:R-:W-:Y:S02]  /*3e10*/  FSEL R142, R142, -INF , !P0 ;  /* 0xff8000008e8e7808 */ /* 0x002fe40004000000 */
[C---:B------:R-:W-:Y:S02]  /*3e20*/  ISETP.LT.OR P6, PT, R9.reuse, R216, P6 ;  /* 0x000000d80900720c */ /* 0x040fe400037c1670 */
[----:B------:R-:W-:Y:S01]  /*3e30*/  ISETP.LT.OR P4, PT, R9, R214, P4 ;  /* 0x000000d60900720c */ /* 0x000fe20002781670 */
[----:B------:R-:W1:Y:S01]  /*3e40*/  MUFU.TANH R164, R79 ;  /* 0x0000004f00a47308 */ /* 0x000e620000002400 */
[----:B------:R-:W-:-:S02]  /*3e50*/  ISETP.LT.OR P5, PT, R29, R216, P5 ;  /* 0x000000d81d00720c */ /* 0x000fc40002fa1670 */
[----:B------:R-:W-:Y:S02]  /*3e60*/  ISETP.LT.OR P2, PT, R29, R214, P2 ;  /* 0x000000d61d00720c */ /* 0x000fe40001741670 */
[C---:B------:R-:W-:Y:S02]  /*3e70*/  @!P1 LEA R220, P0, R2.reuse, c[0x0][0x168], 0x1 ;  /* 0x00005a0002dc9a11 */ /* 0x040fe400078008ff */
[----:B----4-:R-:W-:Y:S02]  /*3e80*/  FSEL R143, R143, -INF , !P6 ;  /* 0xff8000008f8f7808 */ /* 0x010fe40007000000 */
[----:B------:R-:W-:Y:S02]  /*3e90*/  @!P1 LEA.HI.X R221, R2, c[0x0][0x16c], R133, 0x1, P0 ;  /* 0x00005b0002dd9a11 */ /* 0x000fe400000f0c85 */
[----:B--2---:R-:W-:Y:S02]  /*3ea0*/  FSEL R140, R140, -INF , !P4 ;  /* 0xff8000008c8c7808 */ /* 0x004fe40006000000 */
[----:B------:R-:W-:-:S02]  /*3eb0*/  FSEL R141, R141, -INF , !P5 ;  /* 0xff8000008d8d7808 */ /* 0x000fc40006800000 */
[----:B-1----:R-:W-:Y:S01]  /*3ec0*/  FSEL R164, R164, -INF , !P2 ;  /* 0xff800000a4a47808 */ /* 0x002fe20005000000 */
[----:B------:R-:W-:Y:S05]  /*3ed0*/  @!P1 BRA `(.L_x_6307) ;  /* 0x000005c000009947 */ /* 0x000fea0003800000 */
[----:B------:R-:W-:Y:S05]  /*3ee0*/  @!P3 BRA `(.L_x_6308) ;  /* 0x000003900000b947 */ /* 0x000fea0003800000 */
[----:B------:R-:W1:Y:S01]  /*3ef0*/  I2F.RP R8, UR6 ;  /* 0x0000000600087d06 */ /* 0x000e620008209400 */
[C---:B------:R-:W-:Y:S02]  /*3f00*/  IADD3 R24, R3.reuse, -0x40, RZ ;  /* 0xffffffc003187810 */ /* 0x040fe40007ffe0ff */
        /* <DEDUP_REMOVED lines=55> */
.L_x_6308:
[----:B------:R-:W-:-:S04]  /*4280*/  ULEA UR4, -UR8, URZ, 0x6 ;  /* 0x0000003f08047291 */ /* 0x000fc8000f8e313f */
[----:B------:R-:W-:Y:S02]  /*4290*/  USHF.R.S32.HI UR5, URZ, 0x1f, UR4 ;  /* 0x0000001f3f057899 */ /* 0x000fe40008011404 */
[----:B------:R-:W-:-:S04]  /*42a0*/  MOV R3, UR4 ;  /* 0x0000000400037c02 */ /* 0x000fc80008000f00 */
[----:B------:R-:W-:Y:S02]  /*42b0*/  MOV R8, UR5 ;  /* 0x0000000500087c02 */ /* 0x000fe40008000f00 */
.L_x_6309:
        /* <DEDUP_REMOVED lines=30> */
.L_x_6307:
        /* <DEDUP_REMOVED lines=380> */
.L_x_6311:
[----:B------:R-:W-:Y:S02]  /*5c60*/  ULDC UR14, c[0x0][0x1a0] ;  /* 0x00006800000e7ab9 */ /* 0x000fe40000000800 */
[----:B------:R-:W-:-:S04]  /*5c70*/  ULEA UR14, -UR14, URZ, 0x6 ;  /* 0x0000003f0e0e7291 */ /* 0x000fc8000f8e313f */
[----:B------:R-:W-:-:S04]  /*5c80*/  USHF.R.S32.HI UR12, URZ, 0x1f, UR14 ;  /* 0x0000001f3f0c7899 */ /* 0x000fc8000801140e */
.L_x_6312:
        /* <DEDUP_REMOVED lines=179> */
[----:B------:R-:W-:Y:S02]  /*67c0*/  FMUL.FTZ R134, R13, c[0x0][0x2ec] ;  /* 0x0000bb000d867a20 */ /* 0x000fe40000410000 */
[----:B------:R-:W-:Y:S02]  /*67d0*/  FMUL.FTZ R135, R14, c[0x0][0x2ec] ;  /* 0x0000bb000e877a20 */ /* 0x000fe40000410000 */
[----:B------:R-:W-:Y:S01]  /*67e0*/  FMUL.FTZ R140, R15, c[0x0][0x2ec] ;  /* 0x0000bb000f8c7a20 */ /* 0x000fe20000410000 */
[----:B------:R-:W-:Y:S01]  /*67f0*/  HMMA.16816.F32 R24, R8, R6, R24 ;  /* 0x000000060818723c */ /* 0x000fe20000001818 */
[----:B------:R-:W1:Y:S01]  /*6800*/  LDSM.16.M88.4 R12, [R180] ;  /* 0x00000000b40c783b */ /* 0x000e620000000200 */
[----:B------:R-:W5:Y:S03]  /*6810*/  MUFU.TANH R0, R0 ;  /* 0x0000000000007308 */ /* 0x000f660000002400 */
[----:B------:R-:W1:Y:S03]  /*6820*/  LDSM.16.M88.4 R4, [R195+0xb000] ;  /* 0x00b00000c304783b */ /* 0x000e660000000200 */
[----:B--2---:R-:W-:Y:S02]  /*6830*/  HMMA.16816.F32 R32, R160, R16, R32 ;  /* 0x00000010a020723c */ /* 0x004fe40000001820 */
[----:B------:R-:W2:Y:S06]  /*6840*/  MUFU.TANH R135, R135 ;  /* 0x0000008700877308 */ /* 0x000eac0000002400 */
[----:B------:R-:W-:Y:S02]  /*6850*/  HMMA.16816.F32 R144, R20, R142, R144 ;  /* 0x0000008e1490723c */ /* 0x000fe40000001890 */
[----:B------:R-:W1:Y:S06]  /*6860*/  MUFU.TANH R134, R134 ;  /* 0x0000008600867308 */ /* 0x000e6c0000002400 */
[----:B---3--:R-:W-:Y:S01]  /*6870*/  HMMA.16816.F32 R156, R28, R164, R156 ;  /* 0x000000a41c9c723c */ /* 0x008fe2000000189c */
[----:B------:R-:W-:Y:S01]  /*6880*/  FMUL.FTZ R24, R24, c[0x0][0x2ec] ;  /* 0x0000bb0018187a20 */ /* 0x000fe20000410000 */
[----:B------:R-:W-:Y:S01]  /*6890*/  MUFU.TANH R140, R140 ;  /* 0x0000008c008c7308 */ /* 0x000fe20000002400 */
[----:B------:R-:W-:-:S05]  /*68a0*/  FMUL.FTZ R142, R27, c[0x0][0x2ec] ;  /* 0x0000bb001b8e7a20 */ /* 0x000fca0000410000 */
[----:B----4-:R-:W-:Y:S02]  /*68b0*/  HMMA.16816.F32 R148, R8, R136, R148 ;  /* 0x000000880894723c */ /* 0x010fe40000001894 */
[----:B------:R3:W4:Y:S05]  /*68c0*/  MUFU.TANH R141, R24 ;  /* 0x00000018008d7308 */ /* 0x00072a0000002400 */
[----:B------:R-:W-:Y:S01]  /*68d0*/  FMUL.FTZ R136, R25, c[0x0][0x2ec] ;  /* 0x0000bb0019887a20 */ /* 0x000fe20000410000 */
[----:B------:R-:W-:Y:S01]  /*68e0*/  HMMA.16816.F32 R152, R28, R166, R152 ;  /* 0x000000a61c98723c */ /* 0x000fe20000001898 */
[----:B------:R-:W-:Y:S01]  /*68f0*/  FMUL.FTZ R137, R26, c[0x0][0x2ec] ;  /* 0x0000bb001a897a20 */ /* 0x000fe20000410000 */
[----:B------:R-:W-:Y:S06]  /*6900*/  MUFU.TANH R142, R142 ;  /* 0x0000008e008e7308 */ /* 0x000fec0000002400 */
[----:B------:R-:W-:Y:S01]  /*6910*/  HMMA.16816.F32 R168, R160, R18, R168 ;  /* 0x00000012a0a8723c */ /* 0x000fe200000018a8 */
[----:B------:R-:W-:Y:S01]  /*6920*/  LDSM.16.M88.4 R16, [R188+0x5000] ;  /* 0x00500000bc10783b */ /* 0x000fe20000000200 */
[----:B------:R-:W2:Y:S03]  /*6930*/  MUFU.TANH R137, R137 ;  /* 0x0000008900897308 */ /* 0x000ea60000002400 */
[----:B---3--:R-:W3:Y:S03]  /*6940*/  LDSM.16.M88.4 R24, [R195+0xb800] ;  /* 0x00b80000c318783b */ /* 0x008ee60000000200 */
[----:B-1----:R-:W-:Y:S02]  /*6950*/  HMMA.16816.F32 R32, R28, R12, R32 ;  /* 0x0000000c1c20723c */ /* 0x002fe40000001820 */
[----:B------:R-:W1:Y:S05]  /*6960*/  MUFU.TANH R136, R136 ;  /* 0x0000008800887308 */ /* 0x000e6a0000002400 */
        /* <DEDUP_REMOVED lines=14> */
[----:B------:R-:W1:Y:S01]  /*6a50*/  LDSM.16.M88.4 R4, [R188+0x5800] ;  /* 0x00580000bc04783b */ /* 0x000e620000000200 */
[----:B------:R-:W-:Y:S01]  /*6a60*/  ISETP.LT.OR P0, PT, R13, R214, P0 ;  /* 0x000000d60d00720c */ /* 0x000fe20000701670 */
[----:B------:R-:W-:-:S04]  /*6a70*/  DEPBAR.LE SB0, 0x0 ;  /* 0x000080000000791a */ /* 0x000fc80000000000 */
[----:B------:R-:W-:Y:S01]  /*6a80*/  HMMA.16816.F32 R144, R8, R138, R144 ;  /* 0x0000008a0890723c */ /* 0x000fe20000001890 */
[----:B------:R-:W-:Y:S01]  /*6a90*/  FMUL.FTZ R14, R151, c[0x0][0x2ec] ;  /* 0x0000bb00970e7a20 */ /* 0x000fe20000410000 */
[----:B-----5:R-:W-:Y:S02]  /*6aa0*/  FSEL R0, R0, -INF , !P5 ;  /* 0xff80000000007808 */ /* 0x020fe40006800000 */
[----:B--2---:R-:W-:Y:S02]  /*6ab0*/  FSEL R135, R135, -INF , !P0 ;  /* 0xff80000087877808 */ /* 0x004fe40004000000 */
[----:B------:R-:W-:Y:S01]  /*6ac0*/  FSEL R134, R134, -INF , !P4 ;  /* 0xff80000086867808 */ /* 0x000fe20006000000 */
[----:B------:R-:W-:Y:S01]  /*6ad0*/  FMUL.FTZ R138, R148, c[0x0][0x2ec] ;  /* 0x0000bb00948a7a20 */ /* 0x000fe20000410000 */
[----:B---3--:R-:W-:Y:S01]  /*6ae0*/  HMMA.16816.F32 R32, R20, R24, R32 ;  /* 0x000000181420723c */ /* 0x008fe20000001820 */
[----:B------:R-:W-:Y:S01]  /*6af0*/  FMUL.FTZ R139, R149, c[0x0][0x2ec] ;  /* 0x0000bb00958b7a20 */ /* 0x000fe20000410000 */
[----:B------:R-:W-:Y:S01]  /*6b00*/  MUFU.TANH R14, R14 ;  /* 0x0000000e000e7308 */ /* 0x000fe20000002400 */
[----:B------:R-:W-:-:S05]  /*6b10*/  IADD3 R31, R13, 0x21, RZ ;  /* 0x000000210d1f7810 */ /* 0x000fca0007ffe0ff */
[C---:B------:R-:W-:Y:S02]  /*6b20*/  HMMA.16816.F32 R156, R8.reuse, R16, R156 ;  /* 0x00000010089c723c */ /* 0x040fe4000000189c */
[----:B------:R-:W2:Y:S05]  /*6b30*/  MUFU.TANH R138, R138 ;  /* 0x0000008a008a7308 */ /* 0x000eaa0000002400 */
[----:B------:R-:W-:Y:S01]  /*6b40*/  IADD3 R17, R13, 0x9, RZ ;  /* 0x000000090d117810 */ /* 0x000fe20007ffe0ff */
[----:B------:R-:W-:Y:S01]  /*6b50*/  HMMA.16816.F32 R152, R8, R18, R152 ;  /* 0x000000120898723c */ /* 0x000fe20000001898 */
[----:B------:R-:W-:Y:S01]  /*6b60*/  FMUL.FTZ R16, R145, c[0x0][0x2ec] ;  /* 0x0000bb0091107a20 */ /* 0x000fe20000410000 */
[----:B------:R-:W3:Y:S01]  /*6b70*/  MUFU.TANH R139, R139 ;  /* 0x0000008b008b7308 */ /* 0x000ee20000002400 */
[-C--:B------:R-:W-:Y:S01]  /*6b80*/  ISETP.GE.AND P5, PT, R17, R215.reuse, PT ;  /* 0x000000d71100720c */ /* 0x080fe20003fa6270 */
[----:B------:R-:W-:Y:S01]  /*6b90*/  FMUL.FTZ R29, R147, c[0x0][0x2ec] ;  /* 0x0000bb00931d7a20 */ /* 0x000fe20000410000 */
[----:B------:R-:W-:Y:S01]  /*6ba0*/  ISETP.GE.AND P0, PT, R17, R210, PT ;  /* 0x000000d21100720c */ /* 0x000fe20003f06270 */
[----:B------:R-:W-:Y:S01]  /*6bb0*/  FMUL.FTZ R15, R144, c[0x0][0x2ec] ;  /* 0x0000bb00900f7a20 */ /* 0x000fe20000410000 */
[----:B------:R-:W-:Y:S01]  /*6bc0*/  IADD3 R19, R13, 0x8, RZ ;  /* 0x000000080d137810 */ /* 0x000fe20007ffe0ff */
[----:B------:R-:W-:Y:S01]  /*6bd0*/  HMMA.16816.F32 R168, R20, R26, R168 ;  /* 0x0000001a14a8723c */ /* 0x000fe200000018a8 */
[----:B------:R-:W-:Y:S01]  /*6be0*/  ISETP.LT.OR P5, PT, R17, R216, P5 ;  /* 0x000000d81100720c */ /* 0x000fe20002fa1670 */
[----:B------:R-:W5:Y:S01]  /*6bf0*/  MUFU.TANH R16, R16 ;  /* 0x0000001000107308 */ /* 0x000f620000002400 */
[C---:B------:R-:W-:Y:S01]  /*6c00*/  ISETP.GE.AND P6, PT, R19.reuse, R215, PT ;  /* 0x000000d71300720c */ /* 0x040fe20003fc6270 */
[----:B------:R-:W-:Y:S01]  /*6c10*/  FMUL.FTZ R28, R146, c[0x0][0x2ec] ;  /* 0x0000bb00921c7a20 */ /* 0x000fe20000410000 */
[----:B------:R-:W-:-:S02]  /*6c20*/  ISETP.GE.AND P1, PT, R19, R210, PT ;  /* 0x000000d21300720c */ /* 0x000fc40003f26270 */
[C---:B------:R-:W-:Y:S01]  /*6c30*/  ISETP.LT.OR P6, PT, R19.reuse, R216, P6 ;  /* 0x000000d81300720c */ /* 0x040fe200037c1670 */
[C---:B-1----:R-:W-:Y:S01]  /*6c40*/  HMMA.16816.F32 R32, R8.reuse, R4, R32 ;  /* 0x000000040820723c */ /* 0x042fe20000001820 */
[----:B------:R-:W-:Y:S01]  /*6c50*/  ISETP.LT.OR P1, PT, R19, R214, P1 ;  /* 0x000000d61300720c */ /* 0x000fe20000f21670 */
[----:B------:R-:W-:Y:S01]  /*6c60*/  FMUL.FTZ R156, R156, c[0x0][0x2ec] ;  /* 0x0000bb009c9c7a20 */ /* 0x000fe20000410000 */
[----:B------:R-:W-:Y:S01]  /*6c70*/  IADD3 R23, R13, 0x11, RZ ;  /* 0x000000110d177810 */ /* 0x000fe20007ffe0ff */
[----:B------:R-:W-:Y:S01]  /*6c80*/  FMUL.FTZ R158, R158, c[0x0][0x2ec] ;  /* 0x0000bb009e9e7a20 */ /* 0x000fe20000410000 */
[----:B----4-:R-:W-:Y:S01]  /*6c90*/  FSEL R18, R141, -INF , !P6 ;  /* 0xff8000008d127808 */ /* 0x010fe20007000000 */
[----:B------:R-:W1:Y:S01]  /*6ca0*/  MUFU.TANH R172, R156 ;  /* 0x0000009c00ac7308 */ /* 0x000e620000002400 */
[----:B------:R-:W-:Y:S01]  /*6cb0*/  FSEL R19, R137, -INF , !P1 ;  /* 0xff80000089137808 */ /* 0x000fe20004800000 */
[----:B------:R-:W-:Y:S01]  /*6cc0*/  FMUL.FTZ R152, R152, c[0x0][0x2ec] ;  /* 0x0000bb0098987a20 */ /* 0x000fe20000410000 */
[CC--:B------:R-:W-:Y:S01]  /*6cd0*/  ISETP.GE.AND P6, PT, R23.reuse, R215.reuse, PT ;  /* 0x000000d71700720c */ /* 0x0c0fe20003fc6270 */
[----:B------:R-:W-:Y:S01]  /*6ce0*/  FMUL.FTZ R154, R154, c[0x0][0x2ec] ;  /* 0x0000bb009a9a7a20 */ /* 0x000fe20000410000 */
[----:B------:R-:W-:Y:S01]  /*6cf0*/  ISETP.GE.AND P1, PT, R23, R210, PT ;  /* 0x000000d21700720c */ /* 0x000fe20003f26270 */
[----:B------:R-:W-:Y:S01]  /*6d00*/  FMUL.FTZ R157, R157, c[0x0][0x2ec] ;  /* 0x0000bb009d9d7a20 */ /* 0x000fe20000410000 */
[----:B------:R-:W-:Y:S01]  /*6d10*/  ISETP.LT.OR P0, PT, R17, R214, P0 ;  /* 0x000000d61100720c */ /* 0x000fe20000701670 */
[----:B------:R-:W4:Y:S01]  /*6d20*/  MUFU.TANH R173, R158 ;  /* 0x0000009e00ad7308 */ /* 0x000f220000002400 */
        /* <DEDUP_REMOVED lines=12> */
[----:B------:R-:W-:Y:S01]  /*6df0*/  FSEL R5, R142, -INF , !P0 ;  /* 0xff8000008e057808 */ /* 0x000fe20004000000 */
[----:B------:R-:W-:Y:S01]  /*6e00*/  FMUL.FTZ R32, R32, c[0x0][0x2ec] ;  /* 0x0000bb0020207a20 */ /* 0x000fe20000410000 */
[CC--:B------:R-:W-:Y:S01]  /*6e10*/  ISETP.GE.AND P4, PT, R21.reuse, R215.reuse, PT ;  /* 0x000000d71500720c */ /* 0x0c0fe20003f86270 */
[----:B------:R-:W1:Y:S01]  /*6e20*/  MUFU.TANH R15, R15 ;  /* 0x0000000f000f7308 */ /* 0x000e620000002400 */
[-C--:B------:R-:W-:Y:S01]  /*6e30*/  ISETP.GE.AND P2, PT, R21, R210.reuse, PT ;  /* 0x000000d21500720c */ /* 0x080fe20003f46270 */
[----:B------:R-:W-:Y:S01]  /*6e40*/  FMUL.FTZ R34, R34, c[0x0][0x2ec] ;  /* 0x0000bb0022227a20 */ /* 0x000fe20000410000 */
[----:B------:R-:W-:Y:S01]  /*6e50*/  ISETP.GE.AND P5, PT, R23, R215, PT ;  /* 0x000000d71700720c */ /* 0x000fe20003fa6270 */
[----:B------:R-:W-:Y:S01]  /*6e60*/  FMUL.FTZ R35, R35, c[0x0][0x2ec] ;  /* 0x0000bb0023237a20 */ /* 0x000fe20000410000 */
[----:B------:R-:W-:-:S02]  /*6e70*/  ISETP.GE.AND P0, PT, R23, R210, PT ;  /* 0x000000d21700720c */ /* 0x000fc40003f06270 */
[C---:B------:R-:W-:Y:S01]  /*6e80*/  ISETP.LT.OR P4, PT, R21.reuse, R216, P4 ;  /* 0x000000d81500720c */ /* 0x040fe20002781670 */
[----:B------:R-:W1:Y:S01]  /*6e90*/  MUFU.TANH R28, R28 ;  /* 0x0000001c001c7308 */ /* 0x000e620000002400 */
[----:B------:R-:W-:Y:S01]  /*6ea0*/  ISETP.LT.OR P2, PT, R21, R214, P2 ;  /* 0x000000d61500720c */ /* 0x000fe20001741670 */
[----:B------:R-:W-:Y:S01]  /*6eb0*/  FMUL.FTZ R136, R169, c[0x0][0x2ec] ;  /* 0x0000bb00a9887a20 */ /* 0x000fe20000410000 */
[C---:B------:R-:W-:Y:S01]  /*6ec0*/  ISETP.LT.OR P5, PT, R23.reuse, R216, P5 ;  /* 0x000000d81700720c */ /* 0x040fe20002fa1670 */
[----:B------:R-:W-:Y:S01]  /*6ed0*/  FMUL.FTZ R137, R170, c[0x0][0x2ec] ;  /* 0x0000bb00aa897a20 */ /* 0x000fe20000410000 */
[----:B------:R-:W-:Y:S01]  /*6ee0*/  ISETP.LT.OR P0, PT, R23, R214, P0 ;  /* 0x000000d61700720c */ /* 0x000fe20000701670 */
[----:B------:R-:W-:Y:S01]  /*6ef0*/  FMUL.FTZ R149, R171, c[0x0][0x2ec] ;  /* 0x0000bb00ab957a20 */ /* 0x000fe20000410000 */
[C---:B------:R-:W-:Y:S01]  /*6f00*/  IADD3 R21, R13.reuse, 0x19, RZ ;  /* 0x000000190d157810 */ /* 0x040fe20007ffe0ff */
[----:B------:R-:W1:Y:S01]  /*6f10*/  MUFU.TANH R166, R152 ;  /* 0x0000009800a67308 */ /* 0x000e620000002400 */
[----:B------:R-:W-:-:S02]  /*6f20*/  IADD3 R23, R13, 0x20, RZ ;  /* 0x000000200d177810 */ /* 0x000fc40007ffe0ff */
[----:B--2---:R-:W-:Y:S01]  /*6f30*/  FSEL R26, R138, -INF , !P4 ;  /* 0xff8000008a1a7808 */ /* 0x004fe20006000000 */
[----:B------:R-:W-:Y:S01]  /*6f40*/  FMUL.FTZ R138, R168, c[0x0][0x2ec] ;  /* 0x0000bb00a88a7a20 */ /* 0x000fe20000410000 */
[----:B---3--:R-:W-:Y:S02]  /*6f50*/  FSEL R24, R139, -INF , !P6 ;  /* 0xff8000008b187808 */ /* 0x008fe40007000000 */
[----:B------:R-:W-:Y:S01]  /*6f60*/  FSEL R25, R14, -INF , !P1 ;  /* 0xff8000000e197808 */ /* 0x000fe20004800000 */
[----:B------:R-:W2:Y:S01]  /*6f70*/  MUFU.TANH R165, R154 ;  /* 0x0000009a00a57308 */ /* 0x000ea20000002400 */
[-C--:B------:R-:W-:Y:S02]  /*6f80*/  ISETP.GE.AND P4, PT, R21, R215.reuse, PT ;  /* 0x000000d71500720c */ /* 0x080fe40003f86270 */
[C---:B------:R-:W-:Y:S02]  /*6f90*/  ISETP.GE.AND P6, PT, R23.reuse, R215, PT ;  /* 0x000000d71700720c */ /* 0x040fe40003fc6270 */
[----:B------:R-:W-:-:S02]  /*6fa0*/  ISETP.GE.AND P1, PT, R23, R210, PT ;  /* 0x000000d21700720c */ /* 0x000fc40003f26270 */
[-C--:B------:R-:W-:Y:S01]  /*6fb0*/  ISETP.LT.OR P4, PT, R21, R216.reuse, P4 ;  /* 0x000000d81500720c */ /* 0x080fe20002781670 */
[----:B------:R-:W3:Y:S01]  /*6fc0*/  MUFU.TANH R174, R157 ;  /* 0x0000009d00ae7308 */ /* 0x000ee20000002400 */
[C---:B------:R-:W-:Y:S02]  /*6fd0*/  ISETP.LT.OR P6, PT, R23.reuse, R216, P6 ;  /* 0x000000d81700720c */ /* 0x040fe400037c1670 */
[----:B------:R-:W-:Y:S02]  /*6fe0*/  ISETP.LT.OR P1, PT, R23, R214, P1 ;  /* 0x000000d61700720c */ /* 0x000fe40000f21670 */
[----:B------:R-:W-:Y:S02]  /*6ff0*/  FSEL R27, R12, -INF , !P2 ;  /* 0xff8000000c1b7808 */ /* 0x000fe40005000000 */
[C---:B------:R-:W-:Y:S01]  /*7000*/  IADD3 R9, R13.reuse, 0x28, RZ ;  /* 0x000000280d097810 */ /* 0x040fe20007ffe0ff */
[----:B------:R-:W2:Y:S01]  /*7010*/  MUFU.TANH R167, R159 ;  /* 0x0000009f00a77308 */ /* 0x000ea20000002400 */
[----:B------:R-:W-:-:S02]  /*7020*/  IADD3 R7, R13, 0x29, RZ ;  /* 0x000000290d077810 */ /* 0x000fc40007ffe0ff */
[----:B------:R-:W-:Y:S02]  /*7030*/  ISETP.GE.AND P2, PT, R21, R210, PT ;  /* 0x000000d21500720c */ /* 0x000fe40003f46270 */
[----:B-----5:R-:W-:Y:S02]  /*7040*/  FSEL R20, R16, -INF , !P4 ;  /* 0xff80000010147808 */ /* 0x020fe40006000000 */
[----:B-1----:R-:W-:Y:S01]  /*7050*/  FSEL R172, R172, -INF , !P6 ;  /* 0xff800000acac7808 */ /* 0x002fe20007000000 */
[----:B------:R-:W1:Y:S01]  /*7060*/  MUFU.TANH R152, R33 ;  /* 0x0000002100987308 */ /* 0x000e620000002400 */
[----:B----4-:R-:W-:Y:S02]  /*7070*/  FSEL R173, R173, -INF , !P1 ;  /* 0xff800000adad7808 */ /* 0x010fe40004800000 */
[-C--:B------:R-:W-:Y:S02]  /*7080*/  ISETP.GE.AND P4, PT, R9, R215.reuse, PT ;  /* 0x000000d70900720c */ /* 0x080fe40003f86270 */
[----:B------:R-:W-:-:S02]  /*7090*/  ISETP.GE.AND P6, PT, R7, R215, PT ;  /* 0x000000d70700720c */ /* 0x000fc40003fc6270 */
[----:B------:R-:W-:Y:S01]  /*70a0*/  ISETP.GE.AND P1, PT, R7, R210, PT ;  /* 0x000000d20700720c */ /* 0x000fe20003f26270 */
[----:B------:R-:W4:Y:S01]  /*70b0*/  MUFU.TANH R164, R153 ;  /* 0x0000009900a47308 */ /* 0x000f220000002400 */
[----:B------:R-:W-:Y:S02]  /*70c0*/  ISETP.LT.OR P2, PT, R21, R214, P2 ;  /* 0x000000d61500720c */ /* 0x000fe40001741670 */
[-C--:B------:R-:W-:Y:S02]  /*70d0*/  ISETP.LT.OR P4, PT, R9, R216.reuse, P4 ;  /* 0x000000d80900720c */ /* 0x080fe40002781670 */
[C---:B------:R-:W-:Y:S02]  /*70e0*/  ISETP.LT.OR P6, PT, R7.reuse, R216, P6 ;  /* 0x000000d80700720c */ /* 0x040fe400037c1670 */
[----:B------:R-:W-:Y:S01]  /*70f0*/  ISETP.LT.OR P1, PT, R7, R214, P1 ;  /* 0x000000d60700720c */ /* 0x000fe20000f21670 */
[----:B------:R-:W5:Y:S01]  /*7100*/  MUFU.TANH R163, R155 ;  /* 0x0000009b00a37308 */ /* 0x000f620000002400 */
[----:B------:R-:W-:-:S02]  /*7110*/  FSEL R23, R29, -INF , !P2 ;  /* 0xff8000001d177808 */ /* 0x000fc40005000000 */
[----:B------:R-:W-:Y:S02]  /*7120*/  IADD3 R7, R13, 0x31, RZ ;  /* 0x000000310d077810 */ /* 0x000fe40007ffe0ff */
[----:B------:R-:W-:Y:S02]  /*7130*/  FSEL R22, R15, -INF , !P5 ;  /* 0xff8000000f167808 */ /* 0x000fe40006800000 */
[----:B------:R-:W-:Y:S01]  /*7140*/  FSEL R21, R28, -INF , !P0 ;  /* 0xff8000001c157808 */ /* 0x000fe20004000000 */
[----:B------:R-:W1:Y:S01]  /*7150*/  MUFU.TANH R154, R32 ;  /* 0x00000020009a7308 */ /* 0x000e620000002400 */
[-C--:B------:R-:W-:Y:S02]  /*7160*/  ISETP.GE.AND P2, PT, R9, R210.reuse, PT ;  /* 0x000000d20900720c */ /* 0x080fe40003f46270 */
[C---:B------:R-:W-:Y:S02]  /*7170*/  ISETP.GE.AND P5, PT, R31.reuse, R215, PT ;  /* 0x000000d71f00720c */ /* 0x040fe40003fa6270 */
[----:B------:R-:W-:-:S02]  /*7180*/  ISETP.GE.AND P0, PT, R31, R210, PT ;  /* 0x000000d21f00720c */ /* 0x000fc40003f06270 */
[----:B------:R-:W-:Y:S01]  /*7190*/  FSEL R166, R166, -INF , !P4 ;  /* 0xff800000a6a67808 */ /* 0x000fe20006000000 */
[----:B------:R-:W1:Y:S01]  /*71a0*/  MUFU.TANH R151, R34 ;  /* 0x0000002200977308 */ /* 0x000e620000002400 */
[----:B------:R-:W-:Y:S02]  /*71b0*/  ISETP.GE.AND P4, PT, R7, R215, PT ;  /* 0x000000d70700720c */ /* 0x000fe40003f86270 */
[----:B------:R-:W-:Y:S02]  /*71c0*/  ISETP.LT.OR P2, PT, R9, R214, P2 ;  /* 0x000000d60900720c */ /* 0x000fe40001741670 */
[C---:B------:R-:W-:Y:S02]  /*71d0*/  ISETP.LT.OR P5, PT, R31.reuse, R216, P5 ;  /* 0x000000d81f00720c */ /* 0x040fe40002fa1670 */
[----:B------:R-:W-:Y:S01]  /*71e0*/  ISETP.LT.OR P0, PT, R31, R214, P0 ;  /* 0x000000d61f00720c */ /* 0x000fe20000701670 */
[----:B------:R-:W1:Y:S01]  /*71f0*/  MUFU.TANH R139, R35 ;  /* 0x00000023008b7308 */ /* 0x000e620000002400 */
[----:B------:R-:W-:-:S02]  /*7200*/  IADD3 R9, R13, 0x30, RZ ;  /* 0x000000300d097810 */ /* 0x000fc40007ffe0ff */
[----:B------:R-:W-:Y:S02]  /*7210*/  ISETP.LT.OR P4, PT, R7, R216, P4 ;  /* 0x000000d80700720c */ /* 0x000fe40002781670 */
[----:B--2---:R-:W-:Y:S02]  /*7220*/  FSEL R165, R165, -INF , !P2 ;  /* 0xff800000a5a57808 */ /* 0x004fe40005000000 */
[----:B---3--:R-:W-:Y:S01]  /*7230*/  FSEL R174, R174, -INF , !P5 ;  /* 0xff800000aeae7808 */ /* 0x008fe20006800000 */
[----:B------:R-:W2:Y:S01]  /*7240*/  MUFU.TANH R138, R138 ;  /* 0x0000008a008a7308 */ /* 0x000ea20000002400 */
[----:B------:R-:W-:Y:S02]  /*7250*/  FSEL R167, R167, -INF , !P0 ;  /* 0xff800000a7a77808 */ /* 0x000fe40004000000 */
[----:B------:R-:W-:Y:S02]  /*7260*/  ISETP.GE.AND P2, PT, R7, R210, PT ;  /* 0x000000d20700720c */ /* 0x000fe40003f46270 */
[----:B------:R-:W-:-:S02]  /*7270*/  ISETP.GE.AND P5, PT, R9, R215, PT ;  /* 0x000000d70900720c */ /* 0x000fc40003fa6270 */
[----:B------:R-:W-:Y:S01]  /*7280*/  ISETP.GE.AND P0, PT, R9, R210, PT ;  /* 0x000000d20900720c */ /* 0x000fe20003f06270 */
[----:B------:R-:W-:Y:S01]  /*7290*/  MUFU.TANH R136, R136 ;  /* 0x0000008800887308 */ /* 0x000fe20000002400 */
[----:B-1----:R-:W-:Y:S02]  /*72a0*/  FSEL R152, R152, -INF , !P4 ;  /* 0xff80000098987808 */ /* 0x002fe40006000000 */
[----:B------:R-:W-:Y:S01]  /*72b0*/  ISETP.GT.AND P4, PT, R209, R204, PT ;  /* 0x000000ccd100720c */ /* 0x000fe20003f84270 */
[----:B------:R-:W-:Y:S01]  /*72c0*/  BAR.SYNC.DEFER_BLOCKING 0x0 ;  /* 0x0000000000007b1d */ /* 0x000fe20000010000 */
[----:B------:R-:W-:Y:S02]  /*72d0*/  ISETP.LT.OR P2, PT, R7, R214, P2 ;  /* 0x000000d60700720c */ /* 0x000fe40001741670 */
[C---:B------:R-:W-:Y:S02]  /*72e0*/  ISETP.LT.OR P5, PT, R9.reuse, R216, P5 ;  /* 0x000000d80900720c */ /* 0x040fe40002fa1670 */
[----:B------:R-:W-:Y:S01]  /*72f0*/  ISETP.LT.OR P0, PT, R9, R214, P0 ;  /* 0x000000d60900720c */ /* 0x000fe20000701670 */
[----:B------:R-:W1:Y:S01]  /*7300*/  MUFU.TANH R137, R137 ;  /* 0x0000008900897308 */ /* 0x000e620000002400 */
[----:B------:R-:W-:-:S02]  /*7310*/  IADD3 R7, R13, 0x38, RZ ;  /* 0x000000380d077810 */ /* 0x000fc40007ffe0ff */
[----:B------:R-:W-:Y:S02]  /*7320*/  IADD3 R13, R13, 0x39, RZ ;  /* 0x000000390d0d7810 */ /* 0x000fe40007ffe0ff */
[----:B----4-:R-:W-:Y:S02]  /*7330*/  FSEL R164, R164, -INF , !P6 ;  /* 0xff800000a4a47808 */ /* 0x010fe40007000000 */
[----:B-----5:R-:W-:Y:S01]  /*7340*/  FSEL R163, R163, -INF , !P1 ;  /* 0xff800000a3a37808 */ /* 0x020fe20004800000 */
[----:B------:R-:W3:Y:S01]  /*7350*/  MUFU.TANH R149, R149 ;  /* 0x0000009500957308 */ /* 0x000ee20000002400 */
[----:B------:R-:W-:Y:S02]  /*7360*/  FSEL R154, R154, -INF , !P5 ;  /* 0xff8000009a9a7808 */ /* 0x000fe40006800000 */
[----:B------:R-:W-:Y:S02]  /*7370*/  FSEL R151, R151, -INF , !P0 ;  /* 0xff80000097977808 */ /* 0x000fe40004000000 */
[----:B------:R-:W-:-:S02]  /*7380*/  ISETP.GE.AND P6, PT, R7, R215, PT ;  /* 0x000000d70700720c */ /* 0x000fc40003fc6270 */
[-C--:B------:R-:W-:Y:S02]  /*7390*/  ISETP.GE.AND P1, PT, R7, R210.reuse, PT ;  /* 0x000000d20700720c */ /* 0x080fe40003f26270 */
[C---:B------:R-:W-:Y:S02]  /*73a0*/  ISETP.GE.AND P5, PT, R13.reuse, R215, PT ;  /* 0x000000d70d00720c */ /* 0x040fe40003fa6270 */
[----:B------:R-:W-:Y:S02]  /*73b0*/  ISETP.GE.AND P0, PT, R13, R210, PT ;  /* 0x000000d20d00720c */ /* 0x000fe40003f06270 */
[C---:B------:R-:W-:Y:S02]  /*73c0*/  ISETP.LT.OR P6, PT, R7.reuse, R216, P6 ;  /* 0x000000d80700720c */ /* 0x040fe400037c1670 */
[----:B------:R-:W-:Y:S02]  /*73d0*/  ISETP.LT.OR P1, PT, R7, R214, P1 ;  /* 0x000000d60700720c */ /* 0x000fe40000f21670 */
[----:B------:R-:W-:-:S02]  /*73e0*/  ISETP.LT.OR P5, PT, R13, R216, P5 ;  /* 0x000000d80d00720c */ /* 0x000fc40002fa1670 */
[----:B------:R-:W-:Y:S02]  /*73f0*/  ISETP.LT.OR P0, PT, R13, R214, P0 ;  /* 0x000000d60d00720c */ /* 0x000fe40000701670 */
[----:B------:R-:W-:Y:S02]  /*7400*/  FSEL R139, R139, -INF , !P2 ;  /* 0xff8000008b8b7808 */ /* 0x000fe40005000000 */
[----:B--2---:R-:W-:Y:S02]  /*7410*/  FSEL R138, R138, -INF , !P6 ;  /* 0xff8000008a8a7808 */ /* 0x004fe40007000000 */
[----:B-1----:R-:W-:Y:S02]  /*7420*/  FSEL R137, R137, -INF , !P1 ;  /* 0xff80000089897808 */ /* 0x002fe40004800000 */
[----:B------:R-:W-:Y:S02]  /*7430*/  FSEL R136, R136, -INF , !P5 ;  /* 0xff80000088887808 */ /* 0x000fe40006800000 */
[----:B---3--:R-:W-:Y:S01]  /*7440*/  FSEL R149, R149, -INF , !P0 ;  /* 0xff80000095957808 */ /* 0x008fe20004000000 */
        /* <DEDUP_REMOVED lines=59> */
.L_x_6314:
[----:B------:R-:W-:-:S04]  /*7800*/  ULEA UR5, -UR8, URZ, 0x6 ;  /* 0x0000003f08057291 */ /* 0x000fc8000f8e313f */
[----:B------:R-:W-:Y:S02]  /*7810*/  USHF.R.S32.HI UR4, URZ, 0x1f, UR5 ;  /* 0x0000001f3f047899 */ /* 0x000fe40008011405 */
[----:B------:R-:W-:-:S04]  /*7820*/  MOV R8, UR5 ;  /* 0x0000000500087c02 */ /* 0x000fc80008000f00 */
[----:B------:R-:W-:Y:S02]  /*7830*/  MOV R6, UR4 ;  /* 0x0000000400067c02 */ /* 0x000fe40008000f00 */
.L_x_6315:
        /* <DEDUP_REMOVED lines=29> */
.L_x_6313:
        /* <DEDUP_REMOVED lines=54> */
[----:B------:R-:W-:Y:S02]  /*7d70*/  FADD.FTZ R6, R3, -R6 ;  /* 0x8000000603067221 */ /* 0x000fe40000010000 */
[--C-:B------:R-:W-:Y:S01]  /*7d80*/  FFMA.FTZ R144, R0, c[0x0][0x23c], -R153.reuse ;  /* 0x00008f0000907a23 */ /* 0x100fe20000010899 */
[----:B------:R-:W-:Y:S01]  /*7d90*/  MUFU.EX2 R141, R141 ;  /* 0x0000008d008d7308 */ /* 0x000fe20000000800 */
[--C-:B------:R-:W-:Y:S02]  /*7da0*/  FFMA.FTZ R143, R134, c[0x0][0x23c], -R153.reuse ;  /* 0x00008f00868f7a23 */ /* 0x100fe40000010899 */
[----:B------:R-:W-:Y:S02]  /*7db0*/  FFMA.FTZ R142, R18, c[0x0][0x23c], -R153 ;  /* 0x00008f00128e7a23 */ /* 0x000fe40000010899 */
[--C-:B------:R-:W-:Y:S02]  /*7dc0*/  FFMA.FTZ R140, R135, c[0x0][0x23c], -R150.reuse ;  /* 0x00008f00878c7a23 */ /* 0x100fe40000010896 */
[--C-:B------:R-:W-:Y:S01]  /*7dd0*/  FFMA.FTZ R2, R17, c[0x0][0x23c], -R150.reuse ;  /* 0x00008f0011027a23 */ /* 0x100fe20000010896 */
[----:B------:R-:W-:Y:S01]  /*7de0*/  MUFU.EX2 R144, R144 ;  /* 0x0000009000907308 */ /* 0x000fe20000000800 */
[--C-:B------:R-:W-:Y:S01]  /*7df0*/  FFMA.FTZ R0, R19, c[0x0][0x23c], -R150.reuse ;  /* 0x00008f0013007a23 */ /* 0x100fe20000010896 */
[----:B------:R-:W-:Y:S01]  /*7e00*/  LDSM.16.MT88.4 R132, [R194+0xc800] ;  /* 0x00c80000c284783b */ /* 0x000fe20000004200 */
[----:B------:R-:W-:-:S02]  /*7e10*/  FFMA.FTZ R147, R5, c[0x0][0x23c], -R150 ;  /* 0x00008f0005937a23 */ /* 0x000fc40000010896 */
[----:B------:R-:W-:Y:S01]  /*7e20*/  FMUL.FTZ R148, R4, c[0x0][0x23c] ;  /* 0x00008f0004947a20 */ /* 0x000fe20000410000 */
[----:B------:R-:W1:Y:S01]  /*7e30*/  LDSM.16.MT88.4 R16, [R196+0xc000] ;  /* 0x00c00000c410783b */ /* 0x000e620000004200 */
        /* <DEDUP_REMOVED lines=342> */
.L_x_6310:
        /* <DEDUP_REMOVED lines=16> */
.L_x_6320:
        /* <DEDUP_REMOVED lines=65> */
.L_x_6317:
        /* <DEDUP_REMOVED lines=311> */
.L_x_6319:
        /* <DEDUP_REMOVED lines=24> */
.L_x_6318:
        /* <DEDUP_REMOVED lines=522> */
.L_x_6316:
        /* <DEDUP_REMOVED lines=276> */
.L_x_6322:
[----:B--234-:R-:W-:Y:S05]  /*df80*/  BSYNC B0 ;  /* 0x0000000000007941 */ /* 0x01cfea0003800000 */
.L_x_6321:
        /* <DEDUP_REMOVED lines=50> */
.L_x_6323:
        /* <DEDUP_REMOVED lines=13> */
.L_x_7393:


//--------------------- .text._ZN5flash24flash_fwd_splitkv_kernelI23Flash_fwd_kernel_traitsILi192ELi64ELi64ELi4ELb0ELb0EN7cutlass6half_tE19Flash_kernel_traitsILi192ELi64ELi64ELi4ES3_EELb0ELb1ELb1ELb0ELb0ELb0ELb1ELb0EEEvNS_16Flash_fwd_paramsE --------------------------
	.section	.text._ZN5flash24flash_fwd_splitkv_kernelI23Flash_fwd_kernel_traitsILi192ELi64ELi64ELi4ELb0ELb0EN7cutlass6half_tE19Flash_kernel_traitsILi192ELi64ELi64ELi4ES3_EELb0ELb1ELb1ELb0ELb0ELb0ELb1ELb0EEEvNS_16Flash_fwd_paramsE,"ax",@progbits
	.sectioninfo	@"SHI_REGISTERS=240"
	.align	128
        .global         _ZN5flash24flash_fwd_splitkv_kernelI23Flash_fwd_kernel_traitsILi192ELi64ELi64ELi4ELb0ELb0EN7cutlass6half_tE19Flash_kernel_traitsILi192ELi64ELi64ELi4ES3_EELb0ELb1ELb1ELb0ELb0ELb0ELb1ELb0EEEvNS_16Flash_fwd_paramsE
        .type           _ZN5flash24flash_fwd_splitkv_kernelI23Flash_fwd_kernel_traitsILi192ELi64ELi64ELi4ELb0ELb0EN7cutlass6half_tE19Flash_kernel_traitsILi192ELi64ELi64ELi4ES3_EELb0ELb1ELb1ELb0ELb0ELb0ELb1ELb0EEEvNS_16Flash_fwd_paramsE,@function
        .size           _ZN5flash24flash_fwd_splitkv_kernelI23Flash_fwd_kernel_traitsILi192ELi64ELi64ELi4ELb0ELb0EN7cutlass6half_tE19Flash_kernel_traitsILi192ELi64ELi64ELi4ES3_EELb0ELb1ELb1ELb0ELb0ELb0ELb1ELb0EEEvNS_16Flash_fwd_paramsE,(.L_x_7394 - _ZN5flash24flash_fwd_splitkv_kernelI23Flash_fwd_kernel_traitsILi192ELi64ELi64ELi4ELb0ELb0EN7cutlass6half_tE19Flash_kernel_traitsILi192ELi64ELi64ELi4ES3_EELb0ELb1ELb1ELb0ELb0ELb0ELb1ELb0EEEvNS_16Flash_fwd_paramsE)
        .other          _ZN5flash24flash_fwd_splitkv_kernelI23Flash_fwd_kernel_traitsILi192ELi64ELi64ELi4ELb0ELb0EN7cutlass6half_tE19Flash_kernel_traitsILi192ELi64ELi64ELi4ES3_EELb0ELb1ELb1ELb0ELb0ELb0ELb1ELb0EEEvNS_16Flash_fwd_paramsE,@"STO_CUDA_ENTRY STV_DEFAULT"
_ZN5flash24flash_fwd_splitkv_kernelI23Flash_fwd_kernel_traitsILi192ELi64ELi64ELi4ELb0ELb0EN7cutlass6half_tE19Flash_kernel_traitsILi192ELi64ELi64ELi4ES3_EELb0ELb1ELb1ELb0ELb0ELb0ELb1ELb0EEEvNS_16Flash_fwd_paramsE:
.text._ZN5flash24flash_fwd_splitkv_kernelI23Flash_fwd_kernel_traitsILi192ELi64ELi64ELi4ELb0ELb0EN7cutlass6half_tE19Flash_kernel_traitsILi192ELi64ELi64ELi4ES3_EELb0ELb1ELb1ELb0ELb0ELb0ELb1ELb0EEEvNS_16Flash_fwd_paramsE:
        /* <DEDUP_REMOVED lines=55> */
[----:B------:R-:W-:Y:S02]  /*0370*/  UMOV UR18, URZ ;  /* 0x0000003f00127c82 */ /* 0x000fe40008000000 */
        /* <DEDUP_REMOVED lines=21> */
.L_x_6324:
[----:B------:R-:W-:Y:S02]  /*04d0*/  ULDC UR7, c[0x0][0x218] ;  /* 0x0000860000077ab9 */ /* 0x000fe40000000800 */
.L_x_6325:
        /* <DEDUP_REMOVED lines=22> */
[----:B------:R-:W-:Y:S01]  /*0640*/  ULDC UR4, c[0x0][0x218] ;  /* 0x0000860000047ab9 */ /* 0x000fe20000000800 */
[----:B------:R-:W1:Y:S01]  /*0650*/  S2R R11, SR_TID.X ;  /* 0x00000000000b7919 */ /* 0x000e620000002100 */
[----:B------:R-:W-:Y:S01]  /*0660*/  UIADD3 UR4, UR4, 0x3f, URZ ;  /* 0x0000003f04047890 */ /* 0x000fe2000fffe03f */
[----:B------:R2:W3:Y:S01]  /*0670*/  R2UR UR8, R0 ;  /* 0x00000000000873c2 */ /* 0x0004e200000e0000 */
[----:B------:R-:W-:Y:S02]  /*0680*/  ULDC UR5, c[0x0][0x10] ;  /* 0x0000040000057ab9 */ /* 0x000fe40000000800 */
[----:B------:R-:W-:Y:S02]  /*0690*/  USHF.R.S32.HI UR9, URZ, 0x1f, UR4 ;  /* 0x0000001f3f097899 */ /* 0x000fe40008011404 */
[----:B------:R-:W-:Y:S02]  /*06a0*/  UMOV UR24, URZ ;  /* 0x0000003f00187c82 */ /* 0x000fe40008000000 */
[----:B------:R-:W-:-:S02]  /*06b0*/  ULEA.HI UR9, UR9, UR4, URZ, 0x6 ;  /* 0x0000000409097291 */ /* 0x000fc4000f8f303f */
[----:B------:R-:W-:Y:S02]  /*06c0*/  UIADD3 UR19, -UR14, 0x7f, UR12 ;  /* 0x0000007f0e137890 */ /* 0x000fe4000fffe10c */
[----:B------:R-:W-:-:S04]  /*06d0*/  ULEA.HI.SX32 UR9, UR9, UR5, 0x1a ;  /* 0x0000000509097291 */ /* 0x000fc8000f8fd23f */
[----:B------:R-:W-:-:S06]  /*06e0*/  UIADD3 UR9, UR9, -0x1, URZ ;  /* 0xffffffff09097890 */ /* 0x000fcc000fffe03f */
[----:B--2---:R-:W-:Y:S01]  /*06f0*/  IMAD.U32 R0, RZ, RZ, UR9 ;  /* 0x00000009ff007e24 */ /* 0x004fe2000f8e00ff */
[----:B---3--:R-:W2:Y:S01]  /*0700*/  I2F.RP R3, UR8 ;  /* 0x0000000800037d06 */ /* 0x008ea20008209400 */
[----:B------:R-:W-:-:S03]  /*0710*/  ULOP3.LUT UR9, UR9, UR5, URZ, 0x3c, !UPT ;  /* 0x0000000509097292 */ /* 0x000fc6000f8e3c3f */
[----:B------:R-:W-:-:S04]  /*0720*/  IABS R0, R0 ;  /* 0x0000000000007213 */ /* 0x000fc80000000000 */
[----:B------:R-:W3:Y:S01]  /*0730*/  R2UR UR7, R0 ;  /* 0x00000000000773c2 */ /* 0x000ee200000e0000 */
[----:B--2---:R-:W2:Y:S02]  /*0740*/  MUFU.RCP R2, R3 ;  /* 0x0000000300027308 */ /* 0x004ea40000001000 */
[----:B--2---:R-:W-:-:S06]  /*0750*/  IADD3 R2, R2, 0xffffffe, RZ ;  /* 0x0ffffffe02027810 */ /* 0x004fcc0007ffe0ff */
[----:B------:R-:W2:Y:S02]  /*0760*/  F2I.FTZ.U32.TRUNC.NTZ R2, R2 ;  /* 0x0000000200027305 */ /* 0x000ea4000021f000 */
[----:B--2---:R-:W2:Y:S02]  /*0770*/  R2UR UR25, R2 ;  /* 0x00000000021973c2 */ /* 0x004ea400000e0000 */
[----:B--2---:R-:W-:-:S04]  /*0780*/  UIADD3 UR4, URZ, -UR25, URZ ;  /* 0x800000193f047290 */ /* 0x004fc8000fffe03f */
[----:B------:R-:W-:-:S04]  /*0790*/  UIMAD UR4, UR4, UR8, URZ ;  /* 0x00000008040472a4 */ /* 0x000fc8000f8e023f */
[----:B------:R-:W-:-:S07]  /*07a0*/  UIMAD.WIDE.U32 UR24, UR25, UR4, UR24 ;  /* 0x00000004191872a5 */ /* 0x000fce000f8e0018 */
[----:B------:R-:W-:Y:S02]  /*07b0*/  UMOV UR17, UR25 ;  /* 0x0000001900117c82 */ /* 0x000fe40008000000 */
[----:B---3--:R-:W-:-:S07]  /*07c0*/  UIMAD.WIDE.U32 UR24, UR17, UR7, URZ ;  /* 0x00000007111872a5 */ /* 0x008fce000f8e003f */
[----:B------:R-:W-:Y:S02]  /*07d0*/  UMOV UR17, UR25 ;  /* 0x0000001900117c82 */ /* 0x000fe40008000000 */
[----:B------:R-:W-:-:S04]  /*07e0*/  UIADD3 UR4, -UR17, URZ, URZ ;  /* 0x0000003f11047290 */ /* 0x000fc8000fffe13f */
[----:B------:R-:W-:Y:S02]  /*07f0*/  UIMAD UR4, UR8, UR4, UR7 ;  /* 0x00000004080472a4 */ /* 0x000fe4000f8e0207 */
[----:B------:R-:W-:Y:S02]  /*0800*/  UIADD3 UR7, UR13, 0x3f, URZ ;  /* 0x0000003f0d077890 */ /* 0x000fe4000fffe03f */
[----:B------:R-:W-:-:S11]  /*0810*/  UISETP.GT.U32.AND UP0, UPT, UR8, UR4, UPT ;  /* 0x000000040800728c */ /* 0x000fd6000bf04070 */
[----:B------:R-:W-:Y:S02]  /*0820*/  @!UP0 UIADD3 UR4, UR4, -UR8, URZ ;  /* 0x8000000804048290 */ /* 0x000fe4000fffe03f */
[----:B------:R-:W-:Y:S02]  /*0830*/  @!UP0 UIADD3 UR17, UR17, 0x1, URZ ;  /* 0x0000000111118890 */ /* 0x000fe4000fffe03f */
[----:B------:R-:W-:Y:S02]  /*0840*/  UISETP.GE.U32.AND UP1, UPT, UR4, UR8, UPT ;  /* 0x000000080400728c */ /* 0x000fe4000bf26070 */
[----:B------:R-:W-:Y:S02]  /*0850*/  UISETP.GE.AND UP0, UPT, UR9, URZ, UPT ;  /* 0x0000003f0900728c */ /* 0x000fe4000bf06270 */
[----:B------:R-:W-:Y:S02]  /*0860*/  UIADD3 UR8, UR13, UR12, -UR14 ;  /* 0x0000000c0d087290 */ /* 0x000fe4000fffe80e */
[----:B------:R-:W-:-:S02]  /*0870*/  ULDC UR4, c[0x0][0x2e4] ;  /* 0x0000b90000047ab9 */ /* 0x000fc40000000800 */
[----:B------:R-:W-:Y:S02]  /*0880*/  UIADD3 UR4, UR8, -UR4, URZ ;  /* 0x8000000408047290 */ /* 0x000fe4000fffe03f */
[----:B------:R-:W-:Y:S02]  /*0890*/  USHF.R.S32.HI UR8, URZ, 0x1f, UR7 ;  /* 0x0000001f3f087899 */ /* 0x000fe40008011407 */
[----:B------:R-:W-:Y:S02]  /*08a0*/  @UP1 UIADD3 UR17, UR17, 0x1, URZ ;  /* 0x0000000111111890 */ /* 0x000fe4000fffe03f */
[----:B------:R-:W-:Y:S02]  /*08b0*/  UISETP.NE.AND UP1, UPT, URZ, UR5, UPT ;  /* 0x000000053f00728c */ /* 0x000fe4000bf25270 */
[----:B------:R-:W-:Y:S02]  /*08c0*/  @!UP0 UIADD3 UR17, -UR17, URZ, URZ ;  /* 0x0000003f11118290 */ /* 0x000fe4000fffe13f */
[----:B------:R-:W-:-:S02]  /*08d0*/  ULDC UR9, c[0x0][0x2e8] ;  /* 0x0000ba0000097ab9 */ /* 0x000fc40000000800 */
[----:B------:R-:W-:Y:S02]  /*08e0*/  UIADD3 UR9, UR19, UR9, UR13 ;  /* 0x0000000913097290 */ /* 0x000fe4000fffe00d */
[----:B------:R-:W-:Y:S02]  /*08f0*/  ULEA.HI UR8, UR8, UR7, URZ, 0x6 ;  /* 0x0000000708087291 */ /* 0x000fe4000f8f303f */
[----:B------:R-:W-:Y:S02]  /*0900*/  USHF.R.S32.HI UR7, URZ, 0x1f, UR9 ;  /* 0x0000001f3f077899 */ /* 0x000fe40008011409 */
[----:B------:R-:W-:Y:S02]  /*0910*/  @!UP1 ULOP3.LUT UR17, URZ, UR5, URZ, 0x33, !UPT ;  /* 0x000000053f119292 */ /* 0x000fe4000f8e333f */
[----:B------:R-:W-:Y:S02]  /*0920*/  USHF.R.S32.HI UR5, URZ, 0x1f, UR4 ;  /* 0x0000001f3f057899 */ /* 0x000fe40008011404 */
[----:B------:R-:W-:-:S02]  /*0930*/  UIMAD UR19, UR17, UR6, URZ ;  /* 0x00000006111372a4 */ /* 0x000fc4000f8e023f */
[----:B------:R-:W-:Y:S02]  /*0940*/  USHF.R.S32.HI UR8, URZ, 0x6, UR8 ;  /* 0x000000063f087899 */ /* 0x000fe40008011408 */
[----:B------:R-:W-:Y:S02]  /*0950*/  UIADD3 UR17, UR17, UR19, URZ ;  /* 0x0000001311117290 */ /* 0x000fe4000fffe03f */
[----:B------:R-:W-:Y:S02]  /*0960*/  ULEA.HI UR5, UR5, UR4, URZ, 0x6 ;  /* 0x0000000405057291 */ /* 0x000fe4000f8f303f */
[----:B------:R-:W-:Y:S02]  /*0970*/  ULEA.HI UR4, UR7, UR9, URZ, 0x6 ;  /* 0x0000000907047291 */ /* 0x000fe4000f8f303f */
[----:B------:R-:W-:Y:S02]  /*0980*/  UISETP.LT.AND UP0, UPT, UR8, UR17, UPT ;  /* 0x000000110800728c */ /* 0x000fe4000bf01270 */
[----:B------:R-:W-:-:S02]  /*0990*/  USHF.R.S32.HI UR5, URZ, 0x6, UR5 ;  /* 0x000000063f057899 */ /* 0x000fc40008011405 */
[----:B------:R-:W-:Y:S02]  /*09a0*/  USHF.R.S32.HI UR4, URZ, 0x6, UR4 ;  /* 0x000000063f047899 */ /* 0x000fe40008011404 */
[----:B------:R-:W-:Y:S02]  /*09b0*/  USEL UR8, UR8, UR17, UP0 ;  /* 0x0000001108087287 */ /* 0x000fe40008000000 */
[----:B------:R-:W-:Y:S02]  /*09c0*/  UISETP.LT.AND UP1, UPT, UR19, UR5, UPT ;  /* 0x000000051300728c */ /* 0x000fe4000bf21270 */
[----:B------:R-:W-:Y:S02]  /*09d0*/  UISETP.LT.AND UP0, UPT, UR8, UR4, UPT ;  /* 0x000000040800728c */ /* 0x000fe4000bf01270 */
[----:B------:R-:W-:Y:S02]  /*09e0*/  USEL UR19, UR19, UR5, !UP1 ;  /* 0x0000000513137287 */ /* 0x000fe4000c800000 */
[----:B------:R-:W-:-:S04]  /*09f0*/  USEL UR8, UR8, UR4, UP0 ;  /* 0x0000000408087287 */ /* 0x000fc80008000000 */
[----:B------:R-:W-:-:S06]  /*0a00*/  UISETP.GE.AND UP0, UPT, UR19, UR8, UPT ;  /* 0x000000081300728c */ /* 0x000fcc000bf06270 */
[----:B------:R-:W-:-:S13]  /*0a10*/  PLOP3.LUT P0, PT, PT, PT, UP0, 0x80, 0x0 ;  /* 0x000000000000781c */ /* 0x000fda0003f0f008 */
[----:B------:R-:W-:Y:S05]  /*0a20*/  @!P0 BRA `(.L_x_6326) ;  /* 0x000008e000008947 */ /* 0x000fea0003800000 */
[----:B-1----:R-:W-:Y:S01]  /*0a30*/  SHF.R.S32.HI R10, RZ, 0x1f, R11 ;  /* 0x0000001fff0a7819 */ /* 0x002fe2000001140b */
        /* <DEDUP_REMOVED lines=31> */
.L_x_6328:
[----:B------:R-:W-:Y:S05]  /*0c30*/  BSYNC B0 ;  /* 0x0000000000007941 */ /* 0x000fea0003800000 */
.L_x_6327:
        /* <DEDUP_REMOVED lines=10> */
.L_x_6330:
[----:B------:R-:W-:Y:S05]  /*0ce0*/  BSYNC B0 ;  /* 0x0000000000007941 */ /* 0x000fea0003800000 */
.L_x_6329:
        /* <DEDUP_REMOVED lines=10> */
.L_x_6332:
[----:B------:R-:W-:Y:S05]  /*0d90*/  BSYNC B0 ;  /* 0x0000000000007941 */ /* 0x000fea0003800000 */
.L_x_6331:
        /* <DEDUP_REMOVED lines=10> */
.L_x_6334:
[----:B------:R-:W-:Y:S05]  /*0e40*/  BSYNC B0 ;  /* 0x0000000000007941 */ /* 0x000fea0003800000 */
.L_x_6333:
        /* <DEDUP_REMOVED lines=10> */
.L_x_6336:
[----:B------:R-:W-:Y:S05]  /*0ef0*/  BSYNC B0 ;  /* 0x0000000000007941 */ /* 0x000fea0003800000 */
.L_x_6335:
        /* <DEDUP_REMOVED lines=10> */
.L_x_6338:
[----:B------:R-:W-:Y:S05]  /*0fa0*/  BSYNC B0 ;  /* 0x0000000000007941 */ /* 0x000fea0003800000 */
.L_x_6337:
        /* <DEDUP_REMOVED lines=10> */
.L_x_6340:
[----:B------:R-:W-:Y:S05]  /*1050*/  BSYNC B0 ;  /* 0x0000000000007941 */ /* 0x000fea0003800000 */
.L_x_6339:
        /* <DEDUP_REMOVED lines=10> */
.L_x_6342:
[----:B------:R-:W-:Y:S05]  /*1100*/  BSYNC B0 ;  /* 0x0000000000007941 */ /* 0x000fea0003800000 */
.L_x_6341:
        /* <DEDUP_REMOVED lines=32> */
.L_x_6326:
        /* <DEDUP_REMOVED lines=15> */
[----:B------:R-:W-:Y:S02]  /*1400*/  UMOV UR31, URZ ;  /* 0x0000003f001f7c82 */ /* 0x000fe40008000000 */
[----:B------:R-:W-:Y:S02]  /*1410*/  UPLOP3.LUT UP6, UPT, UPT, UPT, UPT, 0x40, 0x0 ;  /* 0x000000000000789c */ /* 0x000fe40003fce870 */
[----:B------:R-:W-:-:S03]  /*1420*/  UMOV UR17, UR27 ;  /* 0x0000001b00117c82 */ /* 0x000fc60008000000 */
[----:B------:R-:W-:Y:S02]  /*1430*/  @UP1 USHF.R.S32.HI UR9, URZ, 0x1f, UR27 ;  /* 0x0000001f3f091899 */ /* 0x000fe4000801141b */
[----:B------:R-:W-:Y:S02]  /*1440*/  @UP1 UIMAD.WIDE.U32 UR24, UR27, UR4, URZ ;  /* 0x000000041b1812a5 */ /* 0x000fe4000f8e003f */
[----:B------:R-:W-:Y:S02]  /*1450*/  @UP1 UIMAD UR9, UR9, UR4, URZ ;  /* 0x00000004090912a4 */ /* 0x000fe4000f8e023f */
[----:B------:R-:W-:Y:S02]  /*1460*/  @UP1 ULEA UR30, UP0, UR24, UR6, 0x2 ;  /* 0x00000006181e1291 */ /* 0x000fe4000f80103f */
[----:B------:R-:W-:-:S04]  /*1470*/  @UP1 UIMAD UR4, UR27, UR5, UR9 ;  /* 0x000000051b0412a4 */ /* 0x000fc8000f8e0209 */
[----:B------:R-:W-:-:S03]  /*1480*/  @UP1 UIADD3 UR4, UR25, UR4, URZ ;  /* 0x0000000419041290 */ /* 0x000fc6000fffe03f */
[----:B------:R1:W3:Y:S01]  /*1490*/  R2UR UR9, R0 ;  /* 0x00000000000973c2 */ /* 0x0002e200000e0000 */
        /* <DEDUP_REMOVED lines=9> */
[----:B------:R-:W-:-:S04]  /*1530*/  UMOV UR20, URZ ;  /* 0x0000003f00147c82 */ /* 0x000fc80008000000 */
        /* <DEDUP_REMOVED lines=9> */
[----:B------:R-:W-:-:S07]  /*15d0*/  UIMAD.WIDE.U32 UR20, UR21, UR4, UR20 ;  /* 0x00000004151472a5 */ /* 0x000fce000f8e0014 */
[----:B------:R-:W-:Y:S02]  /*15e0*/  UMOV UR7, UR21 ;  /* 0x0000001500077c82 */ /* 0x000fe40008000000 */
[----:B--2---:R-:W-:-:S03]  /*15f0*/  UIMAD.WIDE.U32 UR20, UR7, UR5, URZ ;  /* 0x00000005071472a5 */ /* 0x004fc6000f8e003f */
[----:B------:R-:W-:Y:S02]  /*1600*/  ULDC UR7, c[0x0][0x2d0] ;  /* 0x0000b40000077ab9 */ /* 0x000fe40000000800 */
        /* <DEDUP_REMOVED lines=16> */
[----:B------:R-:W-:Y:S01]  /*1710*/  IMAD.U32 R0, RZ, RZ, UR16 ;  /* 0x00000010ff007e24 */ /* 0x000fe2000f8e00ff */
[----:B------:R-:W-:Y:S01]  /*1720*/  ULDC UR23, c[0x0][0x1c8] ;  /* 0x0000720000177ab9 */ /* 0x000fe20000000800 */
[----:B------:R1:W2:Y:S01]  /*1730*/  LDG.E R2, [R8.64] ;  /* 0x0000000a08027981 */ /* 0x0002a2000c1e1900 */
[----:B------:R-:W3:Y:S01]  /*1740*/  I2F.RP R5, R4 ;  /* 0x0000000400057306 */ /* 0x000ee20000209400 */
[----:B------:R-:W-:Y:S01]  /*1750*/  ULOP3.LUT UR23, UR16, UR23, URZ, 0x3c, !UPT ;  /* 0x0000001710177292 */ /* 0x000fe2000f8e3c3f */
[----:B------:R-:W-:Y:S01]  /*1760*/  IABS R0, R0 ;  /* 0x0000000000007213 */ /* 0x000fe20000000000 */
[----:B------:R-:W-:-:S02]  /*1770*/  UIADD3 UR21, -UR21, URZ, URZ ;  /* 0x0000003f15157290 */ /* 0x000fc4000fffe13f */
[----:B------:R-:W-:Y:S02]  /*1780*/  ULDC.64 UR4, c[0x0][0x180] ;  /* 0x0000600000047ab9 */ /* 0x000fe40000000a00 */
[----:B------:R-:W-:Y:S01]  /*1790*/  ISETP.LE.AND P0, PT, RZ, UR23, PT ;  /* 0x00000017ff007c0c */ /* 0x000fe2000bf03270 */
[----:B------:R-:W-:-:S04]  /*17a0*/  UIMAD UR7, UR21, UR7, UR6 ;  /* 0x00000007150772a4 */ /* 0x000fc8000f8e0206 */
[----:B------:R-:W-:Y:S01]  /*17b0*/  USHF.R.S32.HI UR6, URZ, 0x1f, UR7 ;  /* 0x0000001f3f067899 */ /* 0x000fe20008011407 */
[----:B---3--:R-:W3:Y:S02]  /*17c0*/  MUFU.RCP R6, R5 ;  /* 0x0000000500067308 */ /* 0x008ee40000001000 */
[----:B---3--:R-:W-:-:S06]  /*17d0*/  IADD3 R6, R6, 0xffffffe, RZ ;  /* 0x0ffffffe06067810 */ /* 0x008fcc0007ffe0ff */
[----:B------:R-:W3:Y:S02]  /*17e0*/  F2I.FTZ.U32.TRUNC.NTZ R7, R6 ;  /* 0x0000000600077305 */ /* 0x000ee4000021f000 */
[----:B---3--:R-:W-:Y:S01]  /*17f0*/  IMAD.MOV R3, RZ, RZ, -R7 ;  /* 0x000000ffff037224 */ /* 0x008fe200078e0a07 */
[----:B------:R-:W-:-:S03]  /*1800*/  MOV R6, RZ ;  /* 0x000000ff00067202 */ /* 0x000fc60000000f00 */
[----:B------:R-:W-:-:S04]  /*1810*/  IMAD R3, R3, R4, RZ ;  /* 0x0000000403037224 */ /* 0x000fc800078e02ff */
[----:B------:R-:W-:-:S06]  /*1820*/  IMAD.HI.U32 R3, R7, R3, R6 ;  /* 0x0000000307037227 */ /* 0x000fcc00078e0006 */
[----:B-1----:R-:W-:-:S04]  /*1830*/  IMAD.HI.U32 R8, R3, R0, RZ ;  /* 0x0000000003087227 */ /* 0x002fc800078e00ff */
        /* <DEDUP_REMOVED lines=17> */
[----:B------:R-:W-:-:S03]  /*1950*/  UIMAD UR20, UR18, UR5, UR20 ;  /* 0x00000005121472a4 */ /* 0x000fc6000f8e0214 */
[----:B------:R-:W-:Y:S02]  /*1960*/  ULDC.64 UR4, c[0x0][0x198] ;  /* 0x0000660000047ab9 */ /* 0x000fe40000000a00 */
[----:B------:R-:W-:Y:S02]  /*1970*/  UIADD3 UR25, UR25, UR20, URZ ;  /* 0x0000001419197290 */ /* 0x000fe4000fffe03f */
[----:B------:R-:W-:Y:S02]  /*1980*/  UIMAD UR20, UR6, UR4, URZ ;  /* 0x00000004061472a4 */ /* 0x000fe4000f8e023f */
[----:B------:R-:W-:Y:S02]  /*1990*/  UIMAD.WIDE.U32 UR24, UR7, UR4, UR24 ;  /* 0x00000004071872a5 */ /* 0x000fe4000f8e0018 */
        /* <DEDUP_REMOVED lines=13> */
.L_x_6343:
        /* <DEDUP_REMOVED lines=19> */
.L_x_6345:
[----:B------:R-:W-:Y:S01]  /*1ba0*/  IABS R3, c[0x0][0x1c8] ;  /* 0x0000720000037a13 */ /* 0x000fe20000000000 */
[----:B------:R-:W-:Y:S01]  /*1bb0*/  IMAD.U32 R0, RZ, RZ, UR16 ;  /* 0x00000010ff007e24 */ /* 0x000fe2000f8e00ff */
[----:B------:R-:W-:Y:S02]  /*1bc0*/  ULDC UR4, c[0x0][0x1c8] ;  /* 0x0000720000047ab9 */ /* 0x000fe40000000800 */
[----:B------:R-:W1:Y:S01]  /*1bd0*/  I2F.RP R6, R3 ;  /* 0x0000000300067306 */ /* 0x000e620000209400 */
[----:B------:R-:W-:Y:S01]  /*1be0*/  ULOP3.LUT UR4, UR16, UR4, URZ, 0x3c, !UPT ;  /* 0x0000000410047292 */ /* 0x000fe2000f8e3c3f */
[----:B------:R-:W-:Y:S01]  /*1bf0*/  IABS R0, R0 ;  /* 0x0000000000007213 */ /* 0x000fe20000000000 */
[----:B------:R-:W-:Y:S02]  /*1c00*/  ULEA UR7, UR8, 0xffffffc0, 0x6 ;  /* 0xffffffc008077891 */ /* 0x000fe4000f8e303f */
[----:B------:R-:W-:Y:S02]  /*1c10*/  UMOV UR25, UR23 ;  /* 0x0000001700197c82 */ /* 0x000fe40008000000 */
[----:B------:R-:W-:Y:S01]  /*1c20*/  ISETP.LE.AND P2, PT, RZ, UR4, PT ;  /* 0x00000004ff007c0c */ /* 0x000fe2000bf43270 */
[----:B------:R-:W-:-:S02]  /*1c30*/  USHF.R.S32.HI UR6, URZ, 0x1f, UR7 ;  /* 0x0000001f3f067899 */ /* 0x000fc40008011407 */
[----:B------:R-:W-:Y:S02]  /*1c40*/  ULDC.64 UR4, c[0x0][0x198] ;  /* 0x0000660000047ab9 */ /* 0x000fe40000000a00 */
[----:B------:R-:W-:Y:S02]  /*1c50*/  UIMAD UR21, UR6, UR4, URZ ;  /* 0x00000004061572a4 */ /* 0x000fe4000f8e023f */
[----:B------:R-:W-:Y:S01]  /*1c60*/  UIMAD.WIDE.U32 UR24, UR7, UR4, UR24 ;  /* 0x00000004071872a5 */ /* 0x000fe2000f8e0018 */
[----:B-1----:R-:W1:Y:S01]  /*1c70*/  MUFU.RCP R4, R6 ;  /* 0x0000000600047308 */ /* 0x002e620000001000 */
[----:B------:R-:W-:Y:S02]  /*1c80*/  UIMAD UR4, UR7, UR5, UR21 ;  /* 0x00000005070472a4 */ /* 0x000fe4000f8e0215 */
[----:B------:R-:W-:Y:S02]  /*1c90*/  @UP0 UIADD3 UR20, UR18, UR20, URZ ;  /* 0x0000001412140290 */ /* 0x000fe4000fffe03f */
[----:B------:R-:W-:-:S06]  /*1ca0*/  UIADD3 UR4, UR25, UR4, URZ ;  /* 0x0000000419047290 */ /* 0x000fcc000fffe03f */
[----:B------:R-:W-:Y:S01]  /*1cb0*/  MOV R19, UR4 ;  /* 0x0000000400137c02 */ /* 0x000fe20008000f00 */
[----:B------:R-:W-:Y:S01]  /*1cc0*/  ULDC.64 UR4, c[0x0][0x1a0] ;  /* 0x0000680000047ab9 */ /* 0x000fe20000000a00 */
[----:B-1----:R-:W-:-:S04]  /*1cd0*/  IADD3 R4, R4, 0xffffffe, RZ ;  /* 0x0ffffffe04047810 */ /* 0x002fc80007ffe0ff */
[----:B------:R-:W1:Y:S02]  /*1ce0*/  F2I.FTZ.U32.TRUNC.NTZ R5, R4 ;  /* 0x0000000400057305 */ /* 0x000e64000021f000 */
[----:B-1----:R-:W-:Y:S01]  /*1cf0*/  IMAD.MOV R2, RZ, RZ, -R5 ;  /* 0x000000ffff027224 */ /* 0x002fe200078e0a05 */
[----:B------:R-:W-:-:S03]  /*1d00*/  MOV R4, RZ ;  /* 0x000000ff00047202 */ /* 0x000fc60000000f00 */
[----:B------:R-:W-:-:S04]  /*1d10*/  IMAD R2, R2, R3, RZ ;  /* 0x0000000302027224 */ /* 0x000fc800078e02ff */
[----:B------:R-:W-:-:S04]  /*1d20*/  IMAD.HI.U32 R5, R5, R2, R4 ;  /* 0x0000000205057227 */ /* 0x000fc800078e0004 */
[----:B------:R-:W-:-:S04]  /*1d30*/  IMAD.MOV.U32 R2, RZ, RZ, R0 ;  /* 0x000000ffff027224 */ /* 0x000fc800078e0000 */
        /* <DEDUP_REMOVED lines=10> */
[----:B------:R-:W-:Y:S01]  /*1de0*/  ISETP.NE.AND P1, PT, RZ, c[0x0][0x1c8], PT ;  /* 0x00007200ff007a0c */ /* 0x000fe20003f25270 */
[----:B------:R-:W-:-:S04]  /*1df0*/  @UP0 UIMAD.WIDE.U32 UR24, UR20, UR4, URZ ;  /* 0x00000004141802a5 */ /* 0x000fc8000f8e003f */
[----:B------:R-:W-:-:S06]  /*1e00*/  @UP0 UIMAD UR20, UR20, UR5, UR25 ;  /* 0x00000005141402a4 */ /* 0x000fcc000f8e0219 */
        /* <DEDUP_REMOVED lines=18> */
[----:B------:R-:W-:Y:S02]  /*1f30*/  UMOV UR20, UR24 ;  /* 0x0000001800147c82 */ /* 0x000fe40008000000 */
[----:B------:R-:W-:Y:S02]  /*1f40*/  UIMAD UR5, UR17, UR5, UR18 ;  /* 0x00000005110572a4 */ /* 0x000fe4000f8e0212 */
[----:B------:R-:W-:-:S04]  /*1f50*/  UIMAD.WIDE.U32 UR24, UR17, UR4, UR20 ;  /* 0x00000004111872a5 */ /* 0x000fc8000f8e0014 */
[----:B------:R-:W-:Y:S02]  /*1f60*/  UIADD3 UR20, UR25, UR5, URZ ;  /* 0x0000000519147290 */ /* 0x000fe4000fffe03f */
.L_x_6344:
[----:B------:R-:W-:Y:S01]  /*1f70*/  SHF.R.S32.HI R4, RZ, 0x1f, R11 ;  /* 0x0000001fff047819 */ /* 0x000fe2000001140b */
[----:B------:R-:W-:Y:S01]  /*1f80*/  UISETP.NE.AND UP0, UPT, UR15, -0x1, UPT ;  /* 0xffffffff0f00788c */ /* 0x000fe2000bf05270 */
[----:B------:R-:W1:Y:S01]  /*1f90*/  S2R R21, SR_CTAID.X ;  /* 0x0000000000157919 */ /* 0x000e620000002500 */
[----:B------:R-:W-:Y:S01]  /*1fa0*/  ULDC.64 UR4, c[0x0][0x190] ;  /* 0x0000640000047ab9 */ /* 0x000fe20000000a00 */
[CC--:B------:R-:W-:Y:S01]  /*1fb0*/  LEA.HI R2, R4.reuse, R11.reuse, RZ, 0x3 ;  /* 0x0000000b04027211 */ /* 0x0c0fe200078f18ff */
[----:B------:R-:W-:Y:S01]  /*1fc0*/  UIADD3 UR18, -UR12, UR14, URZ ;  /* 0x0000000e0c127290 */ /* 0x000fe2000fffe13f */
[----:B------:R-:W-:Y:S01]  /*1fd0*/  LEA.HI R0, R4, R11, RZ, 0x4 ;  /* 0x0000000b04007211 */ /* 0x000fe200078f20ff */
[----:B------:R-:W-:Y:S01]  /*1fe0*/  IMAD R7, R7, c[0x0][0x1b8], RZ ;  /* 0x00006e0007077a24 */ /* 0x000fe200078e02ff */
[----:B------:R-:W-:Y:S01]  /*1ff0*/  SHF.R.S32.HI R16, RZ, 0x3, R2 ;  /* 0x00000003ff107819 */ /* 0x000fe20000011402 */
[----:B------:R-:W-:Y:S01]  /*2000*/  USHF.R.S32.HI UR23, URZ, 0x1f, UR16 ;  /* 0x0000001f3f177899 */ /* 0x000fe20008011410 */
[----:B------:R-:W-:Y:S01]  /*2010*/  LOP3.LUT R2, R2, 0xfffffff8, RZ, 0xc0, !PT ;  /* 0xfffffff802027812 */ /* 0x000fe200078ec0ff */
[----:B------:R-:W-:Y:S01]  /*2020*/  BSSY B0, `(.L_x_6346) ;  /* 0x000006f000007945 */ /* 0x000fe20003800000 */
[----:B------:R-:W-:Y:S01]  /*2030*/  SHF.R.S32.HI R193, RZ, 0x4, R0 ;  /* 0x00000004ffc17819 */ /* 0x000fe20000011400 */
[----:B------:R-:W-:Y:S01]  /*2040*/  IMAD.SHL.U32 R196, R16, 0x40, RZ ;  /* 0x0000004010c47824 */ /* 0x000fe200078e00ff */
[----:B------:R-:W-:Y:S01]  /*2050*/  @UP0 UIMAD.WIDE.U32 UR28, UR15, UR4, URZ ;  /* 0x000000040f1c02a5 */ /* 0x000fe2000f8e003f */
[----:B------:R-:W-:Y:S01]  /*2060*/  IMAD.IADD R2, R11, 0x1, -R2 ;  /* 0x000000010b027824 */ /* 0x000fe200078e0a02 */
[----:B------:R-:W-:-:S02]  /*2070*/  LEA.HI R6, R0, R193, RZ, 0x1 ;  /* 0x000000c100067211 */ /* 0x000fc400078f08ff */
[----:B------:R-:W-:Y:S01]  /*2080*/  LOP3.LUT R196, R196, 0x1c0, RZ, 0xc0, !PT ;  /* 0x000001c0c4c47812 */ /* 0x000fe200078ec0ff */
[----:B------:R-:W-:Y:S01]  /*2090*/  IMAD.SHL.U32 R197, R2, 0x8, RZ ;  /* 0x0000000802c57824 */ /* 0x000fe200078e00ff */
[----:B------:R-:W-:Y:S01]  /*20a0*/  LOP3.LUT R0, R0, 0xfffffff0, RZ, 0xc0, !PT ;  /* 0xfffffff000007812 */ /* 0x000fe200078ec0ff */
[----:B------:R-:W-:Y:S01]  /*20b0*/  @UP0 UIMAD UR17, UR15, UR5, UR29 ;  /* 0x000000050f1102a4 */ /* 0x000fe2000f8e021d */
[----:B------:R-:W-:Y:S01]  /*20c0*/  SHF.R.S32.HI R17, RZ, 0x1f, R16 ;  /* 0x0000001fff117819 */ /* 0x000fe20000011410 */
[----:B------:R-:W-:Y:S01]  /*20d0*/  @!UP0 USHF.R.S32.HI UR15, URZ, 0x1f, UR27 ;  /* 0x0000001f3f0f8899 */ /* 0x000fe2000801141b */
[----:B------:R-:W-:Y:S01]  /*20e0*/  LOP3.LUT R5, R196, 0x38, R197, 0xf8, !PT ;  /* 0x00000038c4057812 */ /* 0x000fe200078ef8c5 */
[----:B------:R-:W-:Y:S01]  /*20f0*/  IMAD.IADD R0, R11, 0x1, -R0 ;  /* 0x000000010b007824 */ /* 0x000fe200078e0a00 */
[----:B------:R-:W-:Y:S01]  /*2100*/  SHF.R.U32.HI R196, RZ, 0x3, R196 ;  /* 0x00000003ffc47819 */ /* 0x000fe200000116c4 */
[----:B------:R-:W-:Y:S01]  /*2110*/  ULDC.64 UR4, c[0x0][0x178] ;  /* 0x00005e0000047ab9 */ /* 0x000fe20000000a00 */
[----:B------:R-:W-:Y:S01]  /*2120*/  IADD3 R12, P0, R197, UR24, RZ ;  /* 0x00000018c50c7c10 */ /* 0x000fe2000ff1e0ff */
[----:B------:R-:W-:Y:S01]  /*2130*/  @!UP0 UIMAD UR15, UR15, UR4, URZ ;  /* 0x000000040f0f82a4 */ /* 0x000fe2000f8e023f */
[----:B------:R-:W-:Y:S01]  /*2140*/  LOP3.LUT R196, R5, R196, RZ, 0x3c, !PT ;  /* 0x000000c405c47212 */ /* 0x000fe200078e3cff */
[----:B------:R-:W-:Y:S01]  /*2150*/  @!UP0 UIMAD.WIDE.U32 UR32, UR27, UR4, URZ ;  /* 0x000000041b2082a5 */ /* 0x000fe2000f8e003f */
[-C--:B------:R-:W-:Y:S01]  /*2160*/  LEA.HI R5, R4, R11.reuse, RZ, 0x6 ;  /* 0x0000000b04057211 */ /* 0x080fe200078f30ff */
[----:B------:R-:W-:Y:S01]  /*2170*/  @!UP0 UIMAD UR5, UR27, UR5, UR15 ;  /* 0x000000051b0582a4 */ /* 0x000fe2000f8e020f */
[----:B------:R-:W-:Y:S01]  /*2180*/  SHF.R.S32.HI R3, RZ, 0x1f, R0 ;  /* 0x0000001fff037819 */ /* 0x000fe20000011400 */
[----:B------:R-:W-:Y:S01]  /*2190*/  IMAD R133, R17, c[0x0][0x198], RZ ;  /* 0x0000660011857a24 */ /* 0x000fe200078e02ff */
[----:B------:R-:W-:Y:S01]  /*21a0*/  IADD3 R18, P1, R197, R18, RZ ;  /* 0x00000012c5127210 */ /* 0x000fe20007f3e0ff */
[----:B------:R-:W-:Y:S01]  /*21b0*/  IMAD.SHL.U32 R5, R5, 0x8, RZ ;  /* 0x0000000805057824 */ /* 0x000fe200078e00ff */
[----:B------:R-:W-:Y:S01]  /*21c0*/  LEA.HI R3, R3, R0, RZ, 0x3 ;  /* 0x0000000003037211 */ /* 0x000fe200078f18ff */
[----:B------:R-:W-:Y:S01]  /*21d0*/  @!UP0 UMOV UR28, UR32 ;  /* 0x00000020001c8c82 */ /* 0x000fe20008000000 */
[----:B------:R-:W-:Y:S01]  /*21e0*/  LOP3.LUT R6, R6, 0xfffffffe, RZ, 0xc0, !PT ;  /* 0xfffffffe06067812 */ /* 0x000fe200078ec0ff */
[----:B------:R-:W-:Y:S01]  /*21f0*/  @!UP0 UIADD3 UR17, UR33, UR5, URZ ;  /* 0x0000000521118290 */ /* 0x000fe2000fffe03f */
[----:B------:R-:W-:Y:S01]  /*2200*/  LOP3.LUT R9, R3, 0xfffffff8, RZ, 0xc0, !PT ;  /* 0xfffffff803097812 */ /* 0x000fe200078ec0ff */
[----:B------:R-:W-:Y:S01]  /*2210*/  IMAD R133, R16, c[0x0][0x19c], R133 ;  /* 0x0000670010857a24 */ /* 0x000fe200078e0285 */
[----:B------:R-:W-:Y:S01]  /*2220*/  LOP3.LUT R196, R196, 0xfffffe00, R5, 0xf8, !PT ;  /* 0xfffffe00c4c47812 */ /* 0x000fe200078ef805 */
[----:B------:R-:W-:Y:S01]  /*2230*/  IMAD.IADD R193, R193, 0x1, -R6 ;  /* 0x00000001c1c17824 */ /* 0x000fe200078e0a06 */
[----:B------:R-:W-:Y:S01]  /*2240*/  SHF.R.S32.HI R5, RZ, 0x1f, R197 ;  /* 0x0000001fff057819 */ /* 0x000fe200000114c5 */
[----:B------:R-:W-:Y:S01]  /*2250*/  IMAD.IADD R0, R0, 0x1, -R9 ;  /* 0x0000000100007824 */ /* 0x000fe200078e0a09 */
[----:B------:R-:W-:Y:S01]  /*2260*/  ULDC.64 UR4, c[0x0][0x1a8] ;  /* 0x00006a0000047ab9 */ /* 0x000fe20000000a00 */
[----:B------:R-:W-:Y:S01]  /*2270*/  IMAD R6, R8, c[0x0][0x1bc], R7 ;  /* 0x00006f0008067a24 */ /* 0x000fe200078e0207 */
[C---:B------:R-:W-:Y:S01]  /*2280*/  IADD3.X R13, R5.reuse, UR20, RZ, P0, !PT ;  /* 0x00000014050d7c10 */ /* 0x040fe200087fe4ff */
[----:B------:R-:W-:Y:S01]  /*2290*/  IMAD.X R19, R5, 0x1, R10, P1 ;  /* 0x0000000105137824 */ /* 0x000fe200008e060a */
[----:B------:R-:W-:Y:S01]  /*22a0*/  IADD3 R14, P0, R197, UR28, RZ ;  /* 0x0000001cc50e7c10 */ /* 0x000fe2000ff1e0ff */
[----:B------:R-:W-:Y:S01]  /*22b0*/  UIMAD UR4, UR23, UR4, URZ ;  /* 0x00000004170472a4 */ /* 0x000fe2000f8e023f */
[----:B------:R-:W-:Y:S01]  /*22c0*/  LEA.HI R89, R4, R11, RZ, 0x5 ;  /* 0x0000000b04597211 */ /* 0x000fe200078f28ff */
[----:B------:R-:W-:Y:S01]  /*22d0*/  IMAD.WIDE.U32 R134, R16, c[0x0][0x198], R18 ;  /* 0x0000660010867a25 */ /* 0x000fe200078e0012 */
[----:B------:R-:W-:Y:S01]  /*22e0*/  IADD3.X R15, R5, UR17, RZ, P0, !PT ;  /* 0x00000011050f7c10 */ /* 0x000fe200087fe4ff */
[----:B------:R-:W-:Y:S01]  /*22f0*/  UIMAD UR4, UR16, UR5, UR4 ;  /* 0x00000005100472a4 */ /* 0x000fe2000f8e0204 */
[C---:B------:R-:W-:Y:S01]  /*2300*/  R2P PR, R0.reuse, 0x6 ;  /* 0x0000000600007804 */ /* 0x040fe20000000000 */
[----:B------:R-:W-:Y:S01]  /*2310*/  IMAD.SHL.U32 R0, R0, 0x40, RZ ;  /* 0x0000004000007824 */ /* 0x000fe200078e00ff */
[----:B------:R-:W-:Y:S01]  /*2320*/  IADD3 R144, P0, R16, UR7, RZ ;  /* 0x0000000710907c10 */ /* 0x000fe2000ff1e0ff */
[----:B------:R-:W-:Y:S01]  /*2330*/  IMAD.IADD R133, R135, 0x1, R133 ;  /* 0x0000000187857824 */ /* 0x000fe200078e0285 */
[----:B------:R-:W-:Y:S01]  /*2340*/  IADD3 R4, R197, 0x40, RZ ;  /* 0x00000040c5047810 */ /* 0x000fe20007ffe0ff */
[----:B------:R-:W-:Y:S01]  /*2350*/  IMAD.SHL.U32 R5, R193, 0x8, RZ ;  /* 0x00000008c1057824 */ /* 0x000fe200078e00ff */
[----:B------:R-:W-:Y:S01]  /*2360*/  IADD3.X R135, R17, UR6, RZ, P0, !PT ;  /* 0x0000000611877c10 */ /* 0x000fe200087fe4ff */
[----:B------:R-:W-:Y:S01]  /*2370*/  IMAD.WIDE.U32 R8, R8, c[0x0][0x1b8], R12 ;  /* 0x00006e0008087a25 */ /* 0x000fe200078e000c */
[----:B------:R-:W-:-:S02]  /*2380*/  LOP3.LUT R0, R0, 0x1c0, RZ, 0xc0, !PT ;  /* 0x000001c000007812 */ /* 0x000fc400078ec0ff */
[----:B------:R-:W-:Y:S01]  /*2390*/  ISETP.GE.AND P0, PT, R16, UR18, PT ;  /* 0x0000001210007c0c */ /* 0x000fe2000bf06270 */
[----:B------:R-:W-:Y:S01]  /*23a0*/  IMAD.U32 R12, RZ, RZ, UR16 ;  /* 0x00000010ff0c7e24 */ /* 0x000fe2000f8e00ff */
[----:B------:R-:W-:Y:S01]  /*23b0*/  LOP3.LUT R5, R0, 0x8, R5, 0xf8, !PT ;  /* 0x0000000800057812 */ /* 0x000fe200078ef805 */
[----:B------:R-:W-:Y:S01]  /*23c0*/  IMAD.IADD R7, R9, 0x1, R6 ;  /* 0x0000000109077824 */ /* 0x000fe200078e0206 */
[----:B------:R-:W-:Y:S01]  /*23d0*/  SHF.R.U32.HI R0, RZ, 0x3, R0 ;  /* 0x00000003ff007819 */ /* 0x000fe20000011600 */
[----:B------:R-:W-:Y:S02]  /*23e0*/  IMAD R135, R135, c[0x0][0x1a0], RZ ;  /* 0x0000680087877a24 */ /* 0x000fe400078e02ff */
[----:B------:R-:W-:Y:S01]  /*23f0*/  IMAD.MOV.U32 R6, RZ, RZ, R8 ;  /* 0x000000ffff067224 */ /* 0x000fe200078e0008 */
[----:B------:R-:W-:Y:S01]  /*2400*/  LOP3.LUT R0, R5, R0, RZ, 0x3c, !PT ;  /* 0x0000000005007212 */ /* 0x000fe200078e3cff */
[----:B------:R-:W-:-:S04]  /*2410*/  IMAD.WIDE.U32 R12, R12, c[0x0][0x1a8], R14 ;  /* 0x00006a000c0c7a25 */ /* 0x000fc800078e000e */
[C---:B------:R-:W-:Y:S01]  /*2420*/  IMAD R135, R144.reuse, c[0x0][0x1a4], R135 ;  /* 0x0000690090877a24 */ /* 0x040fe200078e0287 */
[----:B------:R-:W-:Y:S01]  /*2430*/  IADD3 R19, R13, UR4, RZ ;  /* 0x000000040d137c10 */ /* 0x000fe2000fffe0ff */
[----:B------:R-:W-:Y:S02]  /*2440*/  IMAD.SHL.U32 R3, R3, 0x40, RZ ;  /* 0x0000004003037824 */ /* 0x000fe400078e00ff */
[----:B------:R-:W-:Y:S01]  /*2450*/  IMAD.WIDE.U32 R144, R144, c[0x0][0x1a0], R6 ;  /* 0x0000680090907a25 */ /* 0x000fe200078e0006 */
[----:B------:R-:W-:Y:S02]  /*2460*/  LOP3.LUT R6, R89, 0xffffffe0, RZ, 0xc0, !PT ;  /* 0xffffffe059067812 */ /* 0x000fe400078ec0ff */
[----:B------:R-:W-:Y:S01]  /*2470*/  LOP3.LUT R0, R0, 0xfffffe00, R3, 0xf8, !PT ;  /* 0xfffffe0000007812 */ /* 0x000fe200078ef803 */
[----:B------:R-:W-:Y:S01]  /*2480*/  IMAD.MOV.U32 R7, RZ, RZ, 0x10 ;  /* 0x00000010ff077424 */ /* 0x000fe200078e00ff */
[----:B------:R-:W-:Y:S01]  /*2490*/  SHF.R.S32.HI R89, RZ, 0x5, R89 ;  /* 0x00000005ff597819 */ /* 0x000fe20000011459 */
[----:B------:R-:W-:Y:S01]  /*24a0*/  IMAD.MOV.U32 R5, RZ, RZ, 0x20 ;  /* 0x00000020ff057424 */ /* 0x000fe200078e00ff */
[----:B------:R-:W-:Y:S01]  /*24b0*/  IADD3 R3, R197, 0x80, RZ ;  /* 0x00000080c5037810 */ /* 0x000fe20007ffe0ff */
[----:B-1----:R-:W-:Y:S01]  /*24c0*/  IMAD.WIDE R20, R21, 0x40, R16 ;  /* 0x0000004015147825 */ /* 0x002fe200078e0210 */
        /* <DEDUP_REMOVED lines=36> */
.L_x_6347:
[----:B------:R-:W-:Y:S05]  /*2710*/  BSYNC B0 ;  /* 0x0000000000007941 */ /* 0x000fea0003800000 */
.L_x_6346:
        /* <DEDUP_REMOVED lines=37> */
.L_x_6349:
[----:B------:R-:W-:Y:S05]  /*2970*/  BSYNC B0 ;  /* 0x0000000000007941 */ /* 0x000fea0003800000 */
.L_x_6348:
        /* <DEDUP_REMOVED lines=37> */
.L_x_6351:
[----:B------:R-:W-:Y:S05]  /*2bd0*/  BSYNC B0 ;  /* 0x0000000000007941 */ /* 0x000fea0003800000 */
.L_x_6350:
        /* <DEDUP_REMOVED lines=36> */
.L_x_6353:
[----:B------:R-:W-:Y:S05]  /*2e20*/  BSYNC B0 ;  /* 0x0000000000007941 */ /* 0x000fea0003800000 */
.L_x_6352:
        /* <DEDUP_REMOVED lines=31> */
.L_x_6355:
[----:B------:R-:W-:Y:S05]  /*3020*/  BSYNC B0 ;  /* 0x0000000000007941 */ /* 0x000fea0003800000 */
.L_x_6354:
        /* <DEDUP_REMOVED lines=33> */
.L_x_6357:
[----:B------:R-:W-:Y:S05]  /*3240*/  BSYNC B0 ;  /* 0x0000000000007941 */ /* 0x000fea0003800000 */
.L_x_6356:
        /* <DEDUP_REMOVED lines=32> */
.L_x_6359:
[----:B------:R-:W-:Y:S05]  /*3450*/  BSYNC B0 ;  /* 0x0000000000007941 */ /* 0x000fea0003800000 */
.L_x_6358:
        /* <DEDUP_REMOVED lines=33> */
.L_x_6361:
[----:B------:R-:W-:Y:S05]  /*3670*/  BSYNC B0 ;  /* 0x0000000000007941 */ /* 0x000fea0003800000 */
.L_x_6360:
        /* <DEDUP_REMOVED lines=36> */
[----:B---3--:R-:W-:Y:S01]  /*38c0*/  @!P2 IMAD.MOV.U32 R10, RZ, RZ, R212 ;  /* 0x000000ffff0aa224 */ /* 0x008fe200078e00d4 */
        /* <DEDUP_REMOVED lines=17> */
.L_x_6363:
[----:B------:R-:W-:Y:S05]  /*39e0*/  BSYNC B0 ;  /* 0x0000000000007941 */ /* 0x000fea0003800000 */
.L_x_6362:
        /* <DEDUP_REMOVED lines=12> */
[----:B---3--:R-:W-:Y:S01]  /*3ab0*/  IMAD.U32 R11, RZ, RZ, UR23 ;  /* 0x00000017ff0b7e24 */ /* 0x008fe2000f8e00ff */
        /* <DEDUP_REMOVED lines=30> */
.L_x_6365:
[----:B------:R-:W-:Y:S05]  /*3ca0*/  BSYNC B0 ;  /* 0x0000000000007941 */ /* 0x000fea0003800000 */
.L_x_6364:
        /* <DEDUP_REMOVED lines=11> */
[----:B-1-3--:R-:W-:-:S03]  /*3d60*/  IMAD.SHL.U32 R10, R8, 0x20, RZ ;  /* 0x00000020080a7824 */ /* 0x00afc600078e00ff */
        /* <DEDUP_REMOVED lines=23> */
.L_x_6367:
[----:B------:R-:W-:Y:S05]  /*3ee0*/  BSYNC B0 ;  /* 0x0000000000007941 */ /* 0x000fea0003800000 */
.L_x_6366:
        /* <DEDUP_REMOVED lines=8> */
[----:B---3--:R-:W-:Y:S02]  /*3f70*/  MOV R8, c[0x0][0x1a0] ;  /* 0x0000680000087a02 */ /* 0x008fe40000000f00 */
[----:B------:R-:W-:-:S07]  /*3f80*/  ISETP.GE.AND P0, PT, R3, c[0x0][0x220], PT ;  /* 0x0000880003007a0c */ /* 0x000fce0003f06270 */
[----:B-1----:R-:W-:Y:S01]  /*3f90*/  @!P2 MOV R10, c[0x0][0x1a4] ;  /* 0x00006900000aaa02 */ /* 0x002fe20000000f00 */
        /* <DEDUP_REMOVED lines=29> */
.L_x_6369:
[----:B------:R-:W-:Y:S05]  /*4170*/  BSYNC B0 ;  /* 0x0000000000007941 */ /* 0x000fea0003800000 */
.L_x_6368:
[C---:B---3--:R-:W-:Y:S01]  /*4180*/  IMAD.SHL.U32 R8, R2.reuse, 0x40, RZ ;  /* 0x0000004002087824 */ /* 0x048fe200078e00ff */
[----:B------:R-:W-:Y:S01]  /*4190*/  R2P PR, R2, 0x6 ;  /* 0x0000000602007804 */ /* 0x000fe20000000000 */
[----:B------:R-:W-:Y:S01]  /*41a0*/  IMAD.SHL.U32 R16, R16, 0x8, RZ ;  /* 0x0000000810107824 */ /* 0x000fe200078e00ff */
[----:B------:R-:W0:Y:S01]  /*41b0*/  LDGDEPBAR ;  /* 0x00000000000079af */ /* 0x000e220000000000 */
[C---:B------:R-:W-:Y:S01]  /*41c0*/  IMAD R194, R89.reuse, 0x400, R0 ;  /* 0x0000040059c27824 */ /* 0x040fe200078e0200 */
[----:B------:R-:W-:Y:S01]  /*41d0*/  LOP3.LUT R9, R8, 0x1c0, RZ, 0xc0, !PT ;  /* 0x000001c008097812 */ /* 0x000fe200078ec0ff */
[----:B------:R-:W-:Y:S01]  /*41e0*/  UISETP.GT.AND UP0, UPT, UR25, UR19, UPT ;  /* 0x000000131900728c */ /* 0x000fe2000bf04270 */
[----:B------:R-:W-:Y:S01]  /*41f0*/  LEA R89, R89, UR12, 0x4 ;  /* 0x0000000c59597c11 */ /* 0x000fe2000f8e20ff */
        /* <DEDUP_REMOVED lines=10> */
[----:B------:R-:W-:Y:S01]  /*42a0*/  IMAD.IADD R6, R6, 0x1, R89 ;  /* 0x0000000106067824 */ /* 0x000fe200078e0259 */
[----:B------:R-:W-:Y:S01]  /*42b0*/  PLOP3.LUT P4, PT, PT, PT, UP0, 0x80, 0x0 ;  /* 0x000000000000781c */ /* 0x000fe20003f8f008 */
[----:B------:R-:W-:Y:S01]  /*42c0*/  IMAD R193, R193, 0x200, R8 ;  /* 0x00000200c1c17824 */ /* 0x000fe200078e0208 */
[----:B------:R-:W-:Y:S01]  /*42d0*/  LDSM.16.M88.4 R48, [R190] ;  /* 0x00000000be30783b */ /* 0x000fe20000000200 */
[----:B------:R-:W-:Y:S01]  /*42e0*/  UIADD3 UR14, UR13, -UR14, URZ ;  /* 0x8000000e0d0e7290 */ /* 0x000fe2000fffe03f */
[----:B------:R-:W-:Y:S01]  /*42f0*/  IADD3 R198, R6, 0x8, RZ ;  /* 0x0000000806c67810 */ /* 0x000fe20007ffe0ff */
[----:B------:R-:W-:Y:S01]  /*4300*/  IMAD.SHL.U32 R193, R193, 0x2, RZ ;  /* 0x00000002c1c17824 */ /* 0x000fe200078e00ff */
[----:B------:R-:W-:Y:S01]  /*4310*/  LDSM.16.M88.4 R76, [R189] ;  /* 0x00000000bd4c783b */ /* 0x000fe20000000200 */
[----:B------:R-:W-:-:S02]  /*4320*/  ULDC UR4, c[0x0][0x2e8] ;  /* 0x0000ba0000047ab9 */ /* 0x000fc40000000800 */
[----:B------:R-:W-:Y:S01]  /*4330*/  UIADD3 UR4, UR5, UR4, URZ ;  /* 0x0000000405047290 */ /* 0x000fe2000fffe03f */
[----:B-1----:R-:W1:Y:S01]  /*4340*/  LDSM.16.M88.4 R24, [R193+0x6000] ;  /* 0x00600000c118783b */ /* 0x002e620000000200 */
[C---:B------:R-:W-:Y:S02]  /*4350*/  IADD3 R2, R193.reuse, 0x6000, RZ ;  /* 0x00006000c1027810 */ /* 0x040fe40007ffe0ff */
[----:B------:R-:W-:Y:S01]  /*4360*/  IADD3 R191, R193, 0x6020, RZ ;  /* 0x00006020c1bf7810 */ /* 0x000fe20007ffe0ff */
[----:B------:R-:W3:Y:S01]  /*4370*/  LDSM.16.M88.4 R16, [R193+0x6800] ;  /* 0x00680000c110783b */ /* 0x000ee20000000200 */
[----:B------:R-:W-:Y:S01]  /*4380*/  @P1 IADD3 R191, R2, -0x20, RZ ;  /* 0xffffffe002bf1810 */ /* 0x000fe20007ffe0ff */
[----:B------:R-:W-:Y:S01]  /*4390*/  IMAD.MOV.U32 R2, RZ, RZ, 0x40 ;  /* 0x00000040ff027424 */ /* 0x000fe200078e00ff */
[----:B------:R-:W-:Y:S01]  /*43a0*/  IADD3 R203, R6, UR14, RZ ;  /* 0x0000000e06cb7c10 */ /* 0x000fe2000fffe0ff */
[----:B------:R-:W5:Y:S01]  /*43b0*/  LDSM.16.M88.4 R8, [R193+0x7000] ;  /* 0x00700000c108783b */ /* 0x000f620000000200 */
[----:B------:R-:W-:-:S02]  /*43c0*/  IADD3 R200, R198, UR14, RZ ;  /* 0x0000000ec6c87c10 */ /* 0x000fc4000fffe0ff */
[----:B------:R-:W-:Y:S01]  /*43d0*/  SEL R2, R2, 0xffffffc0, !P2 ;  /* 0xffffffc002027807 */ /* 0x000fe20005000000 */
[----:B------:R-:W4:Y:S01]  /*43e0*/  LDSM.16.M88.4 R32, [R191] ;  /* 0x00000000bf20783b */ /* 0x000f220000000200 */
[----:B------:R-:W-:Y:S02]  /*43f0*/  IADD3 R201, R6, UR4, RZ ;  /* 0x0000000406c97c10 */ /* 0x000fe4000fffe0ff */
[----:B------:R-:W-:Y:S01]  /*4400*/  IADD3 R198, R198, UR4, RZ ;  /* 0x00000004c6c67c10 */ /* 0x000fe2000fffe0ff */
[----:B------:R-:W2:Y:S01]  /*4410*/  LDSM.16.M88.4 R36, [R193+0x7800] ;  /* 0x00780000c124783b */ /* 0x000ea20000000200 */
[----:B------:R-:W-:Y:S01]  /*4420*/  IMAD.IADD R187, R193, 0x1, R2 ;  /* 0x00000001c1bb7824 */ /* 0x000fe200078e0202 */
[----:B------:R-:W-:Y:S01]  /*4430*/  IADD3 R202, R203, -c[0x0][0x2e4], RZ ;  /* 0x8000b900cbca7a10 */ /* 0x000fe20007ffe0ff */
[----:B------:R-:W-:Y:S01]  /*4440*/  IMAD.IADD R180, R2, 0x1, R191 ;  /* 0x0000000102b47824 */ /* 0x000fe200078e02bf */
[----:B------:R-:W2:Y:S01]  /*4450*/  LDSM.16.M88.4 R64, [R191+0x800] ;  /* 0x00080000bf40783b */ /* 0x000ea20000000200 */
[----:B------:R-:W-:-:S02]  /*4460*/  IADD3 R199, R200, -c[0x0][0x2e4], RZ ;  /* 0x8000b900c8c77a10 */ /* 0x000fc40007ffe0ff */
[----:B------:R-:W-:Y:S01]  /*4470*/  IMNMX R201, R201, UR13, PT ;  /* 0x0000000dc9c97c17 */ /* 0x000fe2000b800200 */
[----:B------:R-:W2:Y:S01]  /*4480*/  LDSM.16.M88.4 R60, [R191+0x1000] ;  /* 0x00100000bf3c783b */ /* 0x000ea20000000200 */
[----:B------:R-:W-:Y:S02]  /*4490*/  IMNMX R198, R198, UR13, PT ;  /* 0x0000000dc6c67c17 */ /* 0x000fe4000b800200 */
[----:B------:R-:W-:Y:S01]  /*44a0*/  IMNMX R202, RZ, R202, !PT ;  /* 0x000000caffca7217 */ /* 0x000fe20007800200 */
[----:B------:R-:W2:Y:S01]  /*44b0*/  LDSM.16.M88.4 R44, [R187+0x6000] ;  /* 0x00600000bb2c783b */ /* 0x000ea20000000200 */
[----:B------:R-:W-:Y:S02]  /*44c0*/  IMNMX R199, RZ, R199, !PT ;  /* 0x000000c7ffc77217 */ /* 0x000fe40007800200 */
[C---:B------:R-:W-:Y:S01]  /*44d0*/  IADD3 R183, R191.reuse, 0x800, RZ ;  /* 0x00000800bfb77810 */ /* 0x040fe20007ffe0ff */
[----:B------:R-:W2:Y:S01]  /*44e0*/  LDSM.16.M88.4 R84, [R191+0x1800] ;  /* 0x00180000bf54783b */ /* 0x000ea20000000200 */
[----:B------:R-:W-:-:S02]  /*44f0*/  IADD3 R182, R191, 0x1000, RZ ;  /* 0x00001000bfb67810 */ /* 0x000fc40007ffe0ff */
[C---:B------:R-:W-:Y:S01]  /*4500*/  IADD3 R181, R191.reuse, 0x1800, RZ ;  /* 0x00001800bfb57810 */ /* 0x040fe20007ffe0ff */
[----:B------:R-:W2:Y:S01]  /*4510*/  LDSM.16.M88.4 R40, [R187+0x6800] ;  /* 0x00680000bb28783b */ /* 0x000ea20000000200 */
[C---:B------:R-:W-:Y:S02]  /*4520*/  IADD3 R179, R191.reuse, 0x2000, RZ ;  /* 0x00002000bfb37810 */ /* 0x040fe40007ffe0ff */
[C---:B------:R-:W-:Y:S01]  /*4530*/  IADD3 R178, R191.reuse, 0x2800, RZ ;  /* 0x00002800bfb27810 */ /* 0x040fe20007ffe0ff */
[----:B-1----:R-:W-:Y:S01]  /*4540*/  HMMA.16816.F32 R28, R52, R24, RZ ;  /* 0x00000018341c723c */ /* 0x002fe200000018ff */
[----:B------:R-:W-:Y:S01]  /*4550*/  LDSM.16.M88.4 R72, [R180] ;  /* 0x00000000b448783b */ /* 0x000fe20000000200 */
[C---:B------:R-:W-:Y:S02]  /*4560*/  IADD3 R177, R191.reuse, 0x3000, RZ ;  /* 0x00003000bfb17810 */ /* 0x040fe40007ffe0ff */
[C---:B------:R-:W-:Y:S01]  /*4570*/  IADD3 R176, R191.reuse, 0x3800, RZ ;  /* 0x00003800bfb07810 */ /* 0x040fe20007ffe0ff */
[----:B------:R-:W-:Y:S01]  /*4580*/  LDSM.16.M88.4 R68, [R180+0x800] ;  /* 0x00080000b444783b */ /* 0x000fe20000000200 */
[----:B------:R-:W-:-:S02]  /*4590*/  IADD3 R175, R191, 0x4000, RZ ;  /* 0x00004000bfaf7810 */ /* 0x000fc40007ffe0ff */
[----:B------:R-:W-:Y:S01]  /*45a0*/  HMMA.16816.F32 R24, R52, R26, RZ ;  /* 0x0000001a3418723c */ /* 0x000fe200000018ff */
[C---:B------:R-:W-:Y:S02]  /*45b0*/  IADD3 R174, R191.reuse, 0x4800, RZ ;  /* 0x00004800bfae7810 */ /* 0x040fe40007ffe0ff */
[C---:B------:R-:W-:Y:S02]  /*45c0*/  IADD3 R173, R191.reuse, 0x5000, RZ ;  /* 0x00005000bfad7810 */ /* 0x040fe40007ffe0ff */
[----:B------:R-:W-:-:S03]  /*45d0*/  IADD3 R172, R191, 0x5800, RZ ;  /* 0x00005800bfac7810 */ /* 0x000fc60007ffe0ff */
[C---:B---3--:R-:W-:Y:S08]  /*45e0*/  HMMA.16816.F32 R20, R52.reuse, R16, RZ ;  /* 0x000000103414723c */ /* 0x048ff000000018ff */
[C---:B------:R-:W-:Y:S08]  /*45f0*/  HMMA.16816.F32 R16, R52.reuse, R18, RZ ;  /* 0x000000123410723c */ /* 0x040ff000000018ff */
[C---:B-----5:R-:W-:Y:S08]  /*4600*/  HMMA.16816.F32 R12, R52.reuse, R8, RZ ;  /* 0x00000008340c723c */ /* 0x060ff000000018ff */
[----:B------:R-:W-:Y:S08]  /*4610*/  HMMA.16816.F32 R8, R52, R10, RZ ;  /* 0x0000000a3408723c */ /* 0x000ff000000018ff */
[C---:B----4-:R-:W-:Y:S08]  /*4620*/  HMMA.16816.F32 R28, R56.reuse, R32, R28 ;  /* 0x00000020381c723c */ /* 0x050ff0000000181c */
        /* <DEDUP_REMOVED lines=142> */
[----:B------:R-:W-:Y:S02]  /*4f10*/  MOV R2, UR12 ;  /* 0x0000000c00027c02 */ /* 0x000fe40008000f00 */
        /* <DEDUP_REMOVED lines=23> */
[----:B------:R-:W-:Y:S02]  /*5090*/  @!UP2 UIADD3 UR17, UR17, 0x1, URZ ;  /* 0x000000011111a890 */ /* 0x000fe4000fffe03f */
[----:B------:R-:W-:-:S02]  /*50a0*/  UISETP.GE.U32.AND UP4, UPT, UR6, UR9, UPT ;  /* 0x000000090600728c */ /* 0x000fc4000bf86070 */
[----:B------:R-:W-:Y:S02]  /*50b0*/  UISETP.NE.AND UP2, UPT, URZ, UR4, UPT ;  /* 0x000000043f00728c */ /* 0x000fe4000bf45270 */
[----:B------:R-:W-:Y:S02]  /*50c0*/  @!UP0 UIADD3 UR5, UR5, -UR9, URZ ;  /* 0x8000000905058290 */ /* 0x000fe4000fffe03f */
[----:B------:R-:W-:Y:S02]  /*50d0*/  @!UP0 UIADD3 UR13, UR13, 0x1, URZ ;  /* 0x000000010d0d8890 */ /* 0x000fe4000fffe03f */
[----:B------:R-:W-:Y:S02]  /*50e0*/  UISETP.GE.U32.AND UP3, UPT, UR5, UR9, UPT ;  /* 0x000000090500728c */ /* 0x000fe4000bf66070 */
[----:B------:R-:W-:Y:S02]  /*50f0*/  ULOP3.LUT UR5, UR15, UR4, URZ, 0x3c, !UPT ;  /* 0x000000040f057292 */ /* 0x000fe4000f8e3c3f */
[----:B------:R-:W-:-:S02]  /*5100*/  UISETP.GE.AND UP0, UPT, UR12, URZ, UPT ;  /* 0x0000003f0c00728c */ /* 0x000fc4000bf06270 */
[----:B------:R-:W-:Y:S02]  /*5110*/  UISETP.GE.AND UP1, UPT, UR5, URZ, UPT ;  /* 0x0000003f0500728c */ /* 0x000fe4000bf26270 */
[----:B------:R-:W-:Y:S02]  /*5120*/  @UP4 UIADD3 UR17, UR17, 0x1, URZ ;  /* 0x0000000111114890 */ /* 0x000fe4000fffe03f */
[----:B------:R-:W-:Y:S02]  /*5130*/  ULOP3.LUT UR5, URZ, UR4, URZ, 0x33, !UPT ;  /* 0x000000043f057292 */ /* 0x000fe4000f8e333f */
[----:B------:R-:W-:-:S04]  /*5140*/  @UP3 UIADD3 UR13, UR13, 0x1, URZ ;  /* 0x000000010d0d3890 */ /* 0x000fc8000fffe03f */
[----:B------:R-:W-:Y:S02]  /*5150*/  @!UP0 UIADD3 UR13, -UR13, URZ, URZ ;  /* 0x0000003f0d0d8290 */ /* 0x000fe4000fffe13f */
[----:B------:R-:W-:-:S04]  /*5160*/  @!UP1 UIADD3 UR17, -UR17, URZ, URZ ;  /* 0x0000003f11119290 */ /* 0x000fc8000fffe13f */
[----:B------:R-:W-:Y:S02]  /*5170*/  USEL UR17, UR5, UR17, !UP2 ;  /* 0x0000001105117287 */ /* 0x000fe4000d000000 */
[----:B------:R-:W-:Y:S02]  /*5180*/  USEL UR5, UR5, UR13, !UP2 ;  /* 0x0000000d05057287 */ /* 0x000fe4000d000000 */
[----:B------:R-:W-:Y:S02]  /*5190*/  UIMAD.WIDE UR6, UR17, 0x4, UR30 ;  /* 0x00000004110678a5 */ /* 0x000fe4000f8e021e */
[----:B------:R-:W-:-:S04]  /*51a0*/  UIMAD.WIDE UR12, UR5, 0x4, UR30 ;  /* 0x00000004050c78a5 */ /* 0x000fc8000f8e021e */
[----:B------:R-:W-:Y:S01]  /*51b0*/  MOV R9, UR7 ;  /* 0x0000000700097c02 */ /* 0x000fe20008000f00 */
[----:B------:R-:W-:Y:S01]  /*51c0*/  IMAD.U32 R8, RZ, RZ, UR6 ;  /* 0x00000006ff087e24 */ /* 0x000fe2000f8e00ff */
[----:B------:R-:W-:Y:S01]  /*51d0*/  MOV R11, UR13 ;  /* 0x0000000d000b7c02 */ /* 0x000fe20008000f00 */
[----:B------:R-:W-:-:S03]  /*51e0*/  IMAD.U32 R10, RZ, RZ, UR12 ;  /* 0x0000000cff0a7e24 */ /* 0x000fc6000f8e00ff */
[----:B------:R1:W2:Y:S04]  /*51f0*/  LDG.E R9, [R8.64] ;  /* 0x0000000a08097981 */ /* 0x0002a8000c1e1900 */
        /* <DEDUP_REMOVED lines=9> */
[----:B-1----:R-:W-:-:S03]  /*5290*/  MOV R8, UR12 ;  /* 0x0000000c00087c02 */ /* 0x002fc60008000f00 */
[----:B------:R-:W-:Y:S02]  /*52a0*/  UIADD3 UR5, UR13, UR5, URZ ;  /* 0x000000050d057290 */ /* 0x000fe4000fffe03f */
[----:B---3--:R-:W-:-:S04]  /*52b0*/  IMAD.MOV.U32 R10, RZ, RZ, R8 ;  /* 0x000000ffff0a7224 */ /* 0x008fc800078e0008 */
[----:B------:R-:W-:Y:S01]  /*52c0*/  MOV R11, UR5 ;  /* 0x00000005000b7c02 */ /* 0x000fe20008000f00 */
[----:B--2---:R-:W-:Y:S02]  /*52d0*/  IMAD.IADD R6, R6, 0x1, -R9 ;  /* 0x0000000106067824 */ /* 0x004fe400078e0a09 */
[----:B------:R-:W-:Y:S02]  /*52e0*/  IMAD.U32 R9, RZ, RZ, UR13 ;  /* 0x0000000dff097e24 */ /* 0x000fe4000f8e00ff */
[----:B------:R-:W-:Y:S01]  /*52f0*/  IMAD.WIDE.U32 R10, R6, c[0x0][0x180], R10 ;  /* 0x00006000060a7a25 */ /* 0x000fe200078e000a */
[----:B------:R-:W-:-:S05]  /*5300*/  SHF.R.S32.HI R2, RZ, 0x1f, R6 ;  /* 0x0000001fff027819 */ /* 0x000fca0000011406 */
[----:B------:R-:W-:-:S04]  /*5310*/  IMAD R9, R2, c[0x0][0x180], RZ ;  /* 0x0000600002097a24 */ /* 0x000fc800078e02ff */
[----:B------:R-:W-:Y:S02]  /*5320*/  IMAD R2, R6, c[0x0][0x184], R9 ;  /* 0x0000610006027a24 */ /* 0x000fe400078e0209 */
[----:B------:R-:W-:-:S03]  /*5330*/  IMAD.MOV.U32 R9, RZ, RZ, R10 ;  /* 0x000000ffff097224 */ /* 0x000fc600078e000a */
[----:B------:R-:W-:Y:S01]  /*5340*/  IADD3 R2, R11, R2, RZ ;  /* 0x000000020b027210 */ /* 0x000fe20007ffe0ff */
[----:B------:R-:W-:Y:S05]  /*5350*/  BRA `(.L_x_6372) ;  /* 0x0000004000007947 */ /* 0x000fea0003800000 */
.L_x_6371:
[----:B------:R-:W-:-:S04]  /*5360*/  ULEA UR6, -UR6, URZ, 0x6 ;  /* 0x0000003f06067291 */ /* 0x000fc8000f8e313f */
[----:B------:R-:W-:Y:S02]  /*5370*/  USHF.R.S32.HI UR4, URZ, 0x1f, UR6 ;  /* 0x0000001f3f047899 */ /* 0x000fe40008011406 */
[----:B------:R-:W-:-:S04]  /*5380*/  MOV R9, UR6 ;  /* 0x0000000600097c02 */ /* 0x000fc80008000f00 */
[----:B------:R-:W-:Y:S02]  /*5390*/  MOV R2, UR4 ;  /* 0x0000000400027c02 */ /* 0x000fe40008000f00 */
.L_x_6372:
        /* <DEDUP_REMOVED lines=9> */
[----:B------:R-:W-:Y:S01]  /*5430*/  @!P3 IMAD.X R3, R2, 0x1, R133, P0 ;  /* 0x000000010203b824 */ /* 0x000fe200000e0685 */
[----:B------:R-:W-:Y:S02]  /*5440*/  @!P2 IADD3 R8, P0, R9, R134, RZ ;  /* 0x000000860908a210 */ /* 0x000fe40007f1e0ff */
        /* <DEDUP_REMOVED lines=45> */
[C---:B------:R-:W-:Y:S01]  /*5720*/  @!P5 LEA R38, P1, R17.reuse, c[0x0][0x168], 0x1 ;  /* 0x00005a001126da11 */ /* 0x040fe200078208ff */
[----:B------:R-:W-:Y:S01]  /*5730*/  @!PT LDS RZ, [RZ] ;  /* 0x00000000fffff984 */ /* 0x000fe20000000800 */
[----:B------:R-:W-:Y:S01]  /*5740*/  @!PT LDS RZ, [RZ] ;  /* 0x00000000fffff984 */ /* 0x000fe20000000800 */
[----:B------:R-:W-:Y:S01]  /*5750*/  @!PT LDS RZ, [RZ] ;  /* 0x00000000fffff984 */ /* 0x000fe20000000800 */
[----:B------:R1:W-:Y:S02]  /*5760*/  @!P3 LDGSTS.E.BYPASS.LTC128B.128 [R196+0x8800], [R32.64+0x80] ;  /* 0x0880008020c4bfae */ /* 0x0003e4000b901d4a */
[----:B------:R-:W-:Y:S01]  /*5770*/  @!P3 IMAD.X R3, R6, 0x1, R133, P0 ;  /* 0x000000010603b824 */ /* 0x000fe200000e0685 */
[C---:B------:R-:W-:Y:S01]  /*5780*/  @!P3 LEA R16, P0, R4.reuse, c[0x0][0x168], 0x1 ;  /* 0x00005a000410ba11 */ /* 0x040fe200078008ff */
        /* <DEDUP_REMOVED lines=56> */
.L_x_6374:
[----:B------:R-:W-:Y:S05]  /*5b10*/  BSYNC B0 ;  /* 0x0000000000007941 */ /* 0x000fea0003800000 */
.L_x_6373:
[----:B------:R-:W0:Y:S01]  /*5b20*/  LDGDEPBAR ;  /* 0x00000000000079af */ /* 0x000e220000000000 */
[----:B------:R-:W-:-:S04]  /*5b30*/  IADD3 R134, P0, R9, R134, RZ ;  /* 0x0000008609867210 */ /* 0x000fc80007f1e0ff */
[----:B------:R-:W-:Y:S02]  /*5b40*/  IADD3.X R133, R2, R133, RZ, P0, !PT ;  /* 0x0000008502857210 */ /* 0x000fe400007fe4ff */
.L_x_6370:
[----:B------:R-:W-:Y:S01]  /*5b50*/  IADD3 R51, R195, UR15, RZ ;  /* 0x0000000fc3337c10 */ /* 0x000fe2000fffe0ff */
[----:B------:R-:W-:-:S03]  /*5b60*/  IMAD.SHL.U32 R188, R0, 0x2, RZ ;  /* 0x0000000200bc7824 */ /* 0x000fc600078e00ff */
[----:B-1----:R-:W-:Y:S01]  /*5b70*/  IADD3 R34, R51, 0x1, RZ ;  /* 0x0000000133227810 */ /* 0x002fe20007ffe0ff */
[----:B------:R-:W-:Y:S01]  /*5b80*/  IMAD.IADD R49, R203, 0x1, -R51 ;  /* 0x00000001cb317824 */ /* 0x000fe200078e0a33 */
[----:B--2---:R-:W-:Y:S01]  /*5b90*/  IADD3 R11, R51, 0x20, RZ ;  /* 0x00000020330b7810 */ /* 0x004fe20007ffe0ff */
[----:B------:R-:W-:Y:S01]  /*5ba0*/  IMAD R186, R7, 0x2, R188 ;  /* 0x0000000207ba7824 */ /* 0x000fe200078e02bc */
[----:B------:R-:W-:Y:S01]  /*5bb0*/  IADD3 R9, R51, 0x28, RZ ;  /* 0x0000002833097810 */ /* 0x000fe20007ffe0ff */
[----:B------:R-:W-:Y:S01]  /*5bc0*/  IMAD.IADD R50, R203, 0x1, -R34 ;  /* 0x00000001cb327824 */ /* 0x000fe200078e0a22 */
[----:B------:R-:W-:Y:S01]  /*5bd0*/  IADD3 R33, R51, 0x8, RZ ;  /* 0x0000000833217810 */ /* 0x000fe20007ffe0ff */
[----:B------:R-:W-:Y:S01]  /*5be0*/  IMAD.IADD R41, R203, 0x1, -R11 ;  /* 0x00000001cb297824 */ /* 0x000fe200078e0a0b */
[----:B------:R-:W-:Y:S01]  /*5bf0*/  IADD3 R19, R51, 0x9, RZ ;  /* 0x0000000933137810 */ /* 0x000fe20007ffe0ff */
[----:B------:R-:W-:Y:S01]  /*5c00*/  IMAD.IADD R39, R203, 0x1, -R9 ;  /* 0x00000001cb277824 */ /* 0x000fe200078e0a09 */
[----:B------:R-:W-:Y:S01]  /*5c10*/  IADD3 R18, R51, 0x11, RZ ;  /* 0x0000001133127810 */ /* 0x000fe20007ffe0ff */
[C---:B------:R-:W-:Y:S01]  /*5c20*/  IMAD.IADD R47, R203.reuse, 0x1, -R33 ;  /* 0x00000001cb2f7824 */ /* 0x040fe200078e0a21 */
[----:B------:R-:W-:Y:S01]  /*5c30*/  IABS R49, R49 ;  /* 0x0000003100317213 */ /* 0x000fe20000000000 */
[----:B------:R-:W-:Y:S01]  /*5c40*/  IMAD.IADD R48, R203, 0x1, -R19 ;  /* 0x00000001cb307824 */ /* 0x000fe200078e0a13 */
[----:B------:R-:W-:Y:S01]  /*5c50*/  IADD3 R17, R51, 0x18, RZ ;  /* 0x0000001833117810 */ /* 0x000fe20007ffe0ff */
[----:B------:R-:W-:Y:S01]  /*5c60*/  IMAD.IADD R46, R203, 0x1, -R18 ;  /* 0x00000001cb2e7824 */ /* 0x000fe200078e0a12 */
[----:B------:R-:W-:Y:S01]  /*5c70*/  IABS R50, R50 ;  /* 0x0000003200327213 */ /* 0x000fe20000000000 */
[----:B------:R-:W-:Y:S01]  /*5c80*/  IMAD R185, R5, 0x2, R188 ;  /* 0x0000000205b97824 */ /* 0x000fe200078e02bc */
[----:B------:R-:W-:Y:S01]  /*5c90*/  IADD3 R6, R51, 0x30, RZ ;  /* 0x0000003033067810 */ /* 0x000fe20007ffe0ff */
[C---:B------:R-:W-:Y:S01]  /*5ca0*/  IMAD.IADD R43, R203.reuse, 0x1, -R17 ;  /* 0x00000001cb2b7824 */ /* 0x040fe200078e0a11 */
[----:B------:R-:W-:Y:S01]  /*5cb0*/  IABS R41, R41 ;  /* 0x0000002900297213 */ /* 0x000fe20000000000 */
[----:B------:R-:W1:Y:S01]  /*5cc0*/  I2F R49, R49 ;  /* 0x0000003100317306 */ /* 0x000e620000201400 */
[----:B------:R-:W-:Y:S01]  /*5cd0*/  IABS R39, R39 ;  /* 0x0000002700277213 */ /* 0x000fe20000000000 */
[----:B------:R-:W-:Y:S01]  /*5ce0*/  IMAD.IADD R37, R203, 0x1, -R6 ;  /* 0x00000001cb257824 */ /* 0x000fe200078e0a06 */
[----:B------:R-:W-:Y:S01]  /*5cf0*/  IADD3 R16, R51, 0x19, RZ ;  /* 0x0000001933107810 */ /* 0x000fe20007ffe0ff */
[----:B------:R-:W-:Y:S01]  /*5d00*/  IMAD R184, R5, 0x2, R186 ;  /* 0x0000000205b87824 */ /* 0x000fe200078e02ba */
[----:B------:R-:W-:Y:S01]  /*5d10*/  IABS R47, R47 ;  /* 0x0000002f002f7213 */ /* 0x000fe20000000000 */
[----:B------:R-:W-:Y:S01]  /*5d20*/  LDSM.16.MT88.4 R124, [R188+0xc000] ;  /* 0x00c00000bc7c783b */ /* 0x000fe20000004200 */
[----:B------:R-:W-:Y:S01]  /*5d30*/  IABS R48, R48 ;  /* 0x0000003000307213 */ /* 0x000fe20000000000 */
[----:B------:R-:W2:Y:S01]  /*5d40*/  I2F R50, R50 ;  /* 0x0000003200327306 */ /* 0x000ea20000201400 */
[----:B------:R-:W-:Y:S01]  /*5d50*/  IABS R46, R46 ;  /* 0x0000002e002e7213 */ /* 0x000fe20000000000 */
[----:B------:R-:W-:Y:S01]  /*5d60*/  IMAD.IADD R44, R203, 0x1, -R16 ;  /* 0x00000001cb2c7824 */ /* 0x000fe200078e0a10 */
[----:B------:R-:W-:Y:S01]  /*5d70*/  IABS R43, R43 ;  /* 0x0000002b002b7213 */ /* 0x000fe20000000000 */
[----:B------:R-:W-:Y:S01]  /*5d80*/  LDSM.16.MT88.4 R116, [R186+0xc000] ;  /* 0x00c00000ba74783b */ /* 0x000fe20000004200 */
[----:B------:R-:W-:-:S02]  /*5d90*/  IABS R37, R37 ;  /* 0x0000002500257213 */ /* 0x000fc40000000000 */
[C---:B------:R-:W-:Y:S01]  /*5da0*/  IADD3 R32, R51.reuse, 0x10, RZ ;  /* 0x0000001033207810 */ /* 0x040fe20007ffe0ff */
[----:B------:R-:W3:Y:S01]  /*5db0*/  I2F R41, R41 ;  /* 0x0000002900297306 */ /* 0x000ee20000201400 */
[----:B------:R-:W-:Y:S01]  /*5dc0*/  IADD3 R10, R51, 0x21, RZ ;  /* 0x00000021330a7810 */ /* 0x000fe20007ffe0ff */
[----:B-1----:R-:W-:Y:S01]  /*5dd0*/  FFMA.FTZ R28, R49, -UR24, R28 ;  /* 0x80000018311c7c23 */ /* 0x002fe2000801001c */
[----:B------:R-:W-:Y:S01]  /*5de0*/  IABS R44, R44 ;  /* 0x0000002c002c7213 */ /* 0x000fe20000000000 */
[----:B------:R-:W-:Y:S01]  /*5df0*/  IMAD.IADD R45, R203, 0x1, -R32 ;  /* 0x00000001cb2d7824 */ /* 0x000fe200078e0a20 */
[-C--:B------:R-:W-:Y:S01]  /*5e00*/  ISETP.GE.AND P0, PT, R51, R201.reuse, PT ;  /* 0x000000c93300720c */ /* 0x080fe20003f06270 */
[----:B------:R-:W-:Y:S01]  /*5e10*/  IMAD.IADD R42, R203, 0x1, -R10 ;  /* 0x00000001cb2a7824 */ /* 0x000fe200078e0a0a */
[C---:B------:R-:W-:Y:S01]  /*5e20*/  IADD3 R2, R51.reuse, 0x39, RZ ;  /* 0x0000003933027810 */ /* 0x040fe20007ffe0ff */
[----:B------:R-:W1:Y:S01]  /*5e30*/  I2F R39, R39 ;  /* 0x0000002700277306 */ /* 0x000e620000201400 */
[----:B------:R-:W-:Y:S01]  /*5e40*/  ISETP.GE.AND P6, PT, R34, R201, PT ;  /* 0x000000c92200720c */ /* 0x000fe20003fc6270 */
[----:B--2---:R-:W-:Y:S01]  /*5e50*/  FFMA.FTZ R29, R50, -UR24, R29 ;  /* 0x80000018321d7c23 */ /* 0x004fe2000801001d */
[-C--:B------:R-:W-:Y:S01]  /*5e60*/  ISETP.LT.OR P0, PT, R51, R202.reuse, P0 ;  /* 0x000000ca3300720c */ /* 0x080fe20000701670 */
[----:B------:R-:W-:Y:S01]  /*5e70*/  IMAD.IADD R35, R203, 0x1, -R2 ;  /* 0x00000001cb237824 */ /* 0x000fe200078e0a02 */
[----:B------:R-:W-:Y:S01]  /*5e80*/  IABS R45, R45 ;  /* 0x0000002d002d7213 */ /* 0x000fe20000000000 */
[----:B------:R-:W-:Y:S01]  /*5e90*/  LDSM.16.MT88.4 R108, [R185+0xc000] ;  /* 0x00c00000b96c783b */ /* 0x000fe20000004200 */
[----:B------:R-:W-:Y:S01]  /*5ea0*/  IADD3 R8, R51, 0x29, RZ ;  /* 0x0000002933087810 */ /* 0x000fe20007ffe0ff */
[----:B------:R-:W2:Y:S01]  /*5eb0*/  I2F R47, R47 ;  /* 0x0000002f002f7306 */ /* 0x000ea20000201400 */
[----:B------:R-:W-:Y:S01]  /*5ec0*/  ISETP.LT.OR P6, PT, R34, R202, P6 ;  /* 0x000000ca2200720c */ /* 0x000fe200037c1670 */
[----:B---3--:R-:W-:Y:S01]  /*5ed0*/  FFMA.FTZ R41, R41, -UR24, R12 ;  /* 0x8000001829297c23 */ /* 0x008fe2000801000c */
        /* <DEDUP_REMOVED lines=39> */
[----:B------:R-:W-:Y:S02]  /*6150*/  IADD3 R3, R51, 0x38, RZ ;  /* 0x0000003833037810 */ /* 0x000fe40007ffe0ff */
[----:B------:R-:W3:Y:S01]  /*6160*/  I2F R42, R42 ;  /* 0x0000002a002a7306 */ /* 0x000ee20000201400 */
[----:B-1----:R-:W-:Y:S01]  /*6170*/  FFMA.FTZ R44, R44, -UR24, R57 ;  /* 0x800000182c2c7c23 */ /* 0x002fe20008010039 */
[----:B------:R-:W-:Y:S01]  /*6180*/  ISETP.LT.OR P3, PT, R16, R202, P3 ;  /* 0x000000ca1000720c */ /* 0x000fe20001f61670 */
[----:B------:R-:W-:Y:S01]  /*6190*/  IMAD.IADD R36, R203, 0x1, -R3 ;  /* 0x00000001cb247824 */ /* 0x000fe200078e0a03 */
[----:B------:R-:W-:Y:S01]  /*61a0*/  ISETP.LT.OR P2, PT, R51, R199, P2 ;  /* 0x000000c73300720c */ /* 0x000fe20001741670 */
[C---:B------:R-:W-:Y:S01]  /*61b0*/  IMAD.IADD R51, R200.reuse, 0x1, -R51 ;  /* 0x00000001c8337824 */ /* 0x040fe200078e0a33 */
[----:B------:R-:W-:Y:S02]  /*61c0*/  IABS R24, R24 ;  /* 0x0000001800187213 */ /* 0x000fe40000000000 */
[----:B------:R1:W4:Y:S01]  /*61d0*/  I2F R50, R35 ;  /* 0x0000002300327306 */ /* 0x0003220000201400 */
[----:B--2---:R-:W-:Y:S01]  /*61e0*/  FFMA.FTZ R20, R45, -UR24, R20 ;  /* 0x800000182d147c23 */ /* 0x004fe20008010014 */
[----:B------:R-:W-:Y:S01]  /*61f0*/  IABS R45, R51 ;  /* 0x00000033002d7213 */ /* 0x000fe20000000000 */
[----:B------:R-:W-:Y:S01]  /*6200*/  IMAD.MOV.U32 R28, RZ, RZ, R24 ;  /* 0x000000ffff1c7224 */ /* 0x000fe200078e0018 */
[----:B------:R-:W-:Y:S01]  /*6210*/  IABS R36, R36 ;  /* 0x0000002400247213 */ /* 0x000fe20000000000 */
[----:B------:R-:W-:Y:S01]  /*6220*/  IMAD.IADD R24, R200, 0x1, -R18 ;  /* 0x00000001c8187824 */ /* 0x000fe200078e0a12 */
        /* <DEDUP_REMOVED lines=18> */
[----:B------:R-:W-:Y:S02]  /*6350*/  ISETP.GE.AND P3, PT, R10, R201, PT ;  /* 0x000000c90a00720c */ /* 0x000fe40003f66270 */
        /* <DEDUP_REMOVED lines=8> */
[-C--:B------:R-:W-:Y:S01]  /*63e0*/  ISETP.GE.AND P3, PT, R8, R201.reuse, PT ;  /* 0x000000c90800720c */ /* 0x080fe20003f66270 */
        /* <DEDUP_REMOVED lines=16> */
[-C--:B------:R-:W-:Y:S01]  /*64f0*/  ISETP.GE.AND P5, PT, R6, R201.reuse, PT ;  /* 0x000000c90600720c */ /* 0x080fe20003fa6270 */
[----:B------:R-:W-:Y:S01]  /*6500*/  I2F R41, R41 ;  /* 0x0000002900297306 */ /* 0x000fe20000201400 */
[----:B------:R-:W-:Y:S01]  /*6510*/  IABS R24, R24 ;  /* 0x0000001800187213 */ /* 0x000fe20000000000 */
[----:B--2---:R-:W-:Y:S01]  /*6520*/  FFMA.FTZ R31, R20, -UR24, R31 ;  /* 0x80000018141f7c23 */ /* 0x004fe2000801001f */
[----:B------:R-:W-:Y:S01]  /*6530*/  FSEL R211, R38, -INF , !P3 ;  /* 0xff80000026d37808 */ /* 0x000fe20005800000 */
[----:B------:R-:W-:Y:S01]  /*6540*/  IMAD.IADD R20, R200, 0x1, -R9 ;  /* 0x00000001c8147824 */ /* 0x000fe200078e0a09 */
[----:B------:R-:W-:Y:S02]  /*6550*/  ISETP.GE.AND P3, PT, R2, R201, PT ;  /* 0x000000c90200720c */ /* 0x000fe40003f66270 */
[----:B------:R-:W-:Y:S01]  /*6560*/  ISETP.LT.OR P1, PT, R34, R199, P1 ;  /* 0x000000c72200720c */ /* 0x000fe20000f21670 */
[----:B------:R-:W-:Y:S01]  /*6570*/  IMAD.IADD R34, R200, 0x1, -R16 ;  /* 0x00000001c8227824 */ /* 0x000fe200078e0a10 */
[-C--:B------:R-:W-:Y:S01]  /*6580*/  ISETP.LT.OR P5, PT, R6, R202.reuse, P5 ;  /* 0x000000ca0600720c */ /* 0x080fe20002fa1670 */
        /* <DEDUP_REMOVED lines=34> */
[----:B------:R-:W-:Y:S02]  /*67b0*/  ISETP.GE.AND P6, PT, R10, R198, PT ;  /* 0x000000c60a00720c */ /* 0x000fe40003fc6270 */
        /* <DEDUP_REMOVED lines=146> */
[----:B------:R-:W-:Y:S02]  /*70e0*/  FFMA.FTZ R204, R205, c[0x0][0x23c], -R162 ;  /* 0x00008f00cdcc7a23 */ /* 0x000fe400000108a2 */
[--C-:B------:R-:W-:Y:S02]  /*70f0*/  FFMA.FTZ R168, R215, c[0x0][0x23c], -R140.reuse ;  /* 0x00008f00d7a87a23 */ /* 0x100fe4000001088c */
[--C-:B------:R-:W-:Y:S01]  /*7100*/  FFMA.FTZ R211, R211, c[0x0][0x23c], -R140.reuse ;  /* 0x00008f00d3d37a23 */ /* 0x100fe2000001088c */
        /* <DEDUP_REMOVED lines=212> */
[----:B------:R-:W-:-:S04]  /*7e50*/  MOV R0, UR4 ;  /* 0x0000000400007c02 */ /* 0x000fc80008000f00 */
        /* <DEDUP_REMOVED lines=63> */
[----:B------:R-:W-:-:S03]  /*8250*/  SHF.R.S32.HI R0, RZ, 0x1f, R2 ;  /* 0x0000001fff007819 */ /* 0x000fc60000011402 */
[----:B------:R-:W-:Y:S02]  /*8260*/  IMAD.MOV.U32 R11, RZ, RZ, R6 ;  /* 0x000000ffff0b7224 */ /* 0x000fe400078e0006 */
[----:B------:R-:W-:-:S04]  /*8270*/  IMAD R5, R0, c[0x0][0x188], RZ ;  /* 0x0000620000057a24 */ /* 0x000fc800078e02ff */
[----:B------:R-:W-:-:S05]  /*8280*/  IMAD R0, R2, c[0x0][0x18c], R5 ;  /* 0x0000630002007a24 */ /* 0x000fca00078e0205 */
[----:B------:R-:W-:Y:S01]  /*8290*/  IADD3 R0, R7, R0, RZ ;  /* 0x0000000007007210 */ /* 0x000fe20007ffe0ff */
[----:B------:R-:W-:Y:S05]  /*82a0*/  BRA `(.L_x_6377) ;  /* 0x0000003000007947 */ /* 0x000fea0003800000 */
.L_x_6376:
[----:B------:R-:W-:-:S05]  /*82b0*/  IMAD.MOV.U32 R11, RZ, RZ, c[0x0][0x1a0] ;  /* 0x00006800ff0b7624 */ /* 0x000fca00078e00ff */
[----:B------:R-:W-:-:S04]  /*82c0*/  LEA R11, -R11, RZ, 0x6 ;  /* 0x000000ff0b0b7211 */ /* 0x000fc800078e31ff */
[----:B------:R-:W-:Y:S02]  /*82d0*/  SHF.R.S32.HI R0, RZ, 0x1f, R11 ;  /* 0x0000001fff007819 */ /* 0x000fe4000001140b */
.L_x_6377:
[C---:B------:R-:W-:Y:S01]  /*82e0*/  IADD3 R2, R197.reuse, 0x40, RZ ;  /* 0x00000040c5027810 */ /* 0x040fe20007ffe0ff */
[----:B------:R-:W-:Y:S01]  /*82f0*/  UISETP.GT.AND UP0, UPT, UR25, UR19, UPT ;  /* 0x000000131900728c */ /* 0x000fe2000bf04270 */
[C---:B------:R-:W-:Y:S02]  /*8300*/  IADD3 R4, R197.reuse, 0x80, RZ ;  /* 0x00000080c5047810 */ /* 0x040fe40007ffe0ff */
[----:B------:R-:W-:Y:S02]  /*8310*/  ISETP.GE.AND P2, PT, R2, c[0x0][0x220], PT ;  /* 0x0000880002007a0c */ /* 0x000fe40003f46270 */
[----:B------:R-:W-:Y:S02]  /*8320*/  ISETP.GE.AND P1, PT, R4, c[0x0][0x220], PT ;  /* 0x0000880004007a0c */ /* 0x000fe40003f26270 */
[----:B------:R-:W-:Y:S02]  /*8330*/  ISETP.GE.AND P3, PT, R197, c[0x0][0x220], PT ;  /* 0x00008800c5007a0c */ /* 0x000fe40003f66270 */
[----:B------:R-:W-:-:S02]  /*8340*/  LEA R204, P6, R11, R212, 0x1 ;  /* 0x000000d40bcc7211 */ /* 0x000fc400078c08ff */
[C---:B------:R-:W-:Y:S02]  /*8350*/  IADD3 R5, P0, R11.reuse, UR23, RZ ;  /* 0x000000170b057c10 */ /* 0x040fe4000ff1e0ff */
[----:B------:R-:W-:-:S03]  /*8360*/  LEA.HI.X R205, R11, R213, R0, 0x1, P6 ;  /* 0x000000d50bcd7211 */ /* 0x000fc600030f0c00 */
[CC--:B------:R-:W-:Y:S02]  /*8370*/  @!P2 IADD3 R9, P5, R11.reuse, R144.reuse, RZ ;  /* 0x000000900b09a210 */ /* 0x0c0fe40007fbe0ff */
[----:B------:R-:W-:Y:S02]  /*8380*/  @!P1 IADD3 R7, P4, R11, R144, RZ ;  /* 0x000000900b079210 */ /* 0x000fe40007f9e0ff */
[----:B------:R-:W-:Y:S01]  /*8390*/  @P3 STS.128 [R196+0xc000], RZ ;  /* 0x00c000ffc4003388 */ /* 0x000fe20000000c00 */
[C-C-:B------:R-:W-:Y:S01]  /*83a0*/  @!P2 IMAD.X R4, R0.reuse, 0x1, R135.reuse, P5 ;  /* 0x000000010004a824 */ /* 0x140fe200028e0687 */
[----:B------:R-:W-:Y:S01]  /*83b0*/  @!P2 LEA R18, P5, R9, c[0x0][0x170], 0x1 ;  /* 0x00005c000912aa11 */ /* 0x000fe200078a08ff */
[C---:B------:R-:W-:Y:S01]  /*83c0*/  @!P1 IMAD.X R2, R0.reuse, 0x1, R135, P4 ;  /* 0x0000000100029824 */ /* 0x040fe200020e0687 */
[----:B------:R-:W-:Y:S01]  /*83d0*/  @!P1 LEA R12, P4, R7, c[0x0][0x170], 0x1 ;  /* 0x00005c00070c9a11 */ /* 0x000fe200078808ff */
[----:B------:R-:W-:Y:S01]  /*83e0*/  @!PT LDS RZ, [RZ] ;  /* 0x00000000fffff984 */ /* 0x000fe20000000800 */
[----:B------:R-:W-:Y:S01]  /*83f0*/  @!PT LDS RZ, [RZ] ;  /* 0x00000000fffff984 */ /* 0x000fe20000000800 */
[----:B------:R-:W-:Y:S01]  /*8400*/  @!PT LDS RZ, [RZ] ;  /* 0x00000000fffff984 */ /* 0x000fe20000000800 */
[----:B------:R1:W-:Y:S01]  /*8410*/  @!P3 LDGSTS.E.BYPASS.LTC128B.128 [R196+0xc000], [R204.64] ;  /* 0x0c000000ccc4bfae */ /* 0x0003e2000b901d46 */
[----:B------:R-:W-:-:S02]  /*8420*/  IADD3.X R0, R0, UR22, RZ, P0, !PT ;  /* 0x0000001600007c10 */ /* 0x000fc400087fe4ff */
[----:B------:R-:W-:Y:S01]  /*8430*/  @!P3 LEA R16, P0, R5, R212, 0x1 ;  /* 0x000000d40510b211 */ /* 0x000fe200078008ff */
[----:B------:R-:W-:Y:S01]  /*8440*/  @P2 STS.128 [R196+0xe000], RZ ;  /* 0x00e000ffc4002388 */ /* 0x000fe20000000c00 */
[----:B------:R-:W-:Y:S02]  /*8450*/  @!P2 LEA.HI.X R19, R9, c[0x0][0x174], R4, 0x1, P5 ;  /* 0x00005d000913aa11 */ /* 0x000fe400028f0c04 */
[----:B------:R-:W-:Y:S02]  /*8460*/  @!P1 LEA.HI.X R13, R7, c[0x0][0x174], R2, 0x1, P4 ;  /* 0x00005d00070d9a11 */ /* 0x000fe400020f0c02 */
[C---:B------:R-:W-:Y:S01]  /*8470*/  IADD3 R7, P4, R5.reuse, UR23, RZ ;  /* 0x0000001705077c10 */ /* 0x040fe2000ff9e0ff */
[----:B------:R-:W-:Y:S01]  /*8480*/  @!PT LDS RZ, [RZ] ;  /* 0x00000000fffff984 */ /* 0x000fe20000000800 */
[----:B------:R-:W-:Y:S01]  /*8490*/  @!PT LDS RZ, [RZ] ;  /* 0x00000000fffff984 */ /* 0x000fe20000000800 */
[----:B------:R-:W-:Y:S01]  /*84a0*/  @!PT LDS RZ, [RZ] ;  /* 0x00000000fffff984 */ /* 0x000fe20000000800 */
[----:B------:R2:W-:Y:S01]  /*84b0*/  @!P2 LDGSTS.E.BYPASS.LTC128B.128 [R196+0xe000], [R18.64+0x80] ;  /* 0x0e00008012c4afae */ /* 0x0005e2000b901d46 */
[C---:B------:R-:W-:Y:S02]  /*84c0*/  @!P3 LEA.HI.X R17, R5.reuse, R213, R0, 0x1, P0 ;  /* 0x000000d50511b211 */ /* 0x040fe400000f0c00 */
[CC--:B------:R-:W-:Y:S01]  /*84d0*/  @!P2 IADD3 R9, P5, R5.reuse, R144.reuse, RZ ;  /* 0x000000900509a210 */ /* 0x0c0fe20007fbe0ff */
[----:B------:R-:W-:Y:S01]  /*84e0*/  @P1 STS.128 [R196+0x10000], RZ ;  /* 0x010000ffc4001388 */ /* 0x000fe20000000c00 */
[----:B------:R-:W-:-:S02]  /*84f0*/  @!P1 IADD3 R5, P0, R5, R144, RZ ;  /* 0x0000009005059210 */ /* 0x000fc40007f1e0ff */
[C---:B------:R-:W-:Y:S01]  /*8500*/  IADD3.X R2, R0.reuse, UR22, RZ, P4, !PT ;  /* 0x0000001600027c10 */ /* 0x040fe2000a7fe4ff */
[C-C-:B------:R-:W-:Y:S01]  /*8510*/  @!P2 IMAD.X R4, R0.reuse, 0x1, R135.reuse, P5 ;  /* 0x000000010004a824 */ /* 0x140fe200028e0687 */
[----:B------:R-:W-:Y:S01]  /*8520*/  @!P2 IADD3 R11, P4, R7, R144, RZ ;  /* 0x00000090070ba210 */ /* 0x000fe20007f9e0ff */
[--C-:B------:R-:W-:Y:S01]  /*8530*/  @!P1 IMAD.X R0, R0, 0x1, R135.reuse, P0 ;  /* 0x0000000100009824 */ /* 0x100fe200000e0687 */
[----:B------:R-:W-:Y:S01]  /*8540*/  @!P2 LEA R14, P5, R9, c[0x0][0x170], 0x1 ;  /* 0x00005c00090eaa11 */ /* 0x000fe200078a08ff */
[----:B------:R-:W-:Y:S01]  /*8550*/  @!PT LDS RZ, [RZ] ;  /* 0x00000000fffff984 */ /* 0x000fe20000000800 */
[----:B------:R-:W-:Y:S01]  /*8560*/  @!PT LDS RZ, [RZ] ;  /* 0x00000000fffff984 */ /* 0x000fe20000000800 */
[----:B------:R-:W-:Y:S01]  /*8570*/  @!PT LDS RZ, [RZ] ;  /* 0x00000000fffff984 */ /* 0x000fe20000000800 */
[----:B------:R3:W-:Y:S01]  /*8580*/  @!P1 LDGSTS.E.BYPASS.LTC128B.128 [R196+0x10000], [R12.64+0x100] ;  /* 0x100001000cc49fae */ /* 0x0007e2000b901d46 */
[----:B------:R-:W-:Y:S01]  /*8590*/  @!P1 LEA R8, P0, R5, c[0x0][0x170], 0x1 ;  /* 0x00005c0005089a11 */ /* 0x000fe200078008ff */
[----:B------:R-:W-:Y:S01]  /*85a0*/  @!P2 IMAD.X R6, R2, 0x1, R135, P4 ;  /* 0x000000010206a824 */ /* 0x000fe200020e0687 */
[----:B------:R-:W-:Y:S01]  /*85b0*/  @!P2 LEA.HI.X R15, R9, c[0x0][0x174], R4, 0x1, P5 ;  /* 0x00005d00090faa11 */ /* 0x000fe200028f0c04 */
[----:B------:R-:W-:Y:S01]  /*85c0*/  @P3 STS.128 [R196+0xc800], RZ ;  /* 0x00c800ffc4003388 */ /* 0x000fe20000000c00 */
[----:B------:R-:W-:-:S02]  /*85d0*/  @!P2 LEA R10, P4, R11, c[0x0][0x170], 0x1 ;  /* 0x00005c000b0aaa11 */ /* 0x000fc400078808ff */
[----:B------:R-:W-:Y:S01]  /*85e0*/  @!P1 LEA.HI.X R9, R5, c[0x0][0x174], R0, 0x1, P0 ;  /* 0x00005d0005099a11 */ /* 0x000fe200000f0c00 */
[----:B------:R-:W-:Y:S01]  /*85f0*/  @!PT LDS RZ, [RZ] ;  /* 0x00000000fffff984 */ /* 0x000fe20000000800 */
[----:B------:R-:W-:Y:S01]  /*8600*/  @!PT LDS RZ, [RZ] ;  /* 0x00000000fffff984 */ /* 0x000fe20000000800 */
[----:B------:R-:W-:Y:S01]  /*8610*/  @!PT LDS RZ, [RZ] ;  /* 0x00000000fffff984 */ /* 0x000fe20000000800 */
[----:B------:R2:W-:Y:S01]  /*8620*/  @!P3 LDGSTS.E.BYPASS.LTC128B.128 [R196+0xc800], [R16.64] ;  /* 0x0c80000010c4bfae */ /* 0x0005e2000b901d46 */
[C---:B------:R-:W-:Y:S02]  /*8630*/  @!P3 LEA R20, P5, R7.reuse, R212, 0x1 ;  /* 0x000000d40714b211 */ /* 0x040fe400078a08ff */
[----:B------:R-:W-:Y:S01]  /*8640*/  IADD3 R5, P0, R7, UR23, RZ ;  /* 0x0000001707057c10 */ /* 0x000fe2000ff1e0ff */
[----:B------:R-:W-:Y:S01]  /*8650*/  @P2 STS.128 [R196+0xe800], RZ ;  /* 0x00e800ffc4002388 */ /* 0x000fe20000000c00 */
[----:B------:R-:W-:Y:S02]  /*8660*/  @!P2 LEA.HI.X R11, R11, c[0x0][0x174], R6, 0x1, P4 ;  /* 0x00005d000b0baa11 */ /* 0x000fe400020f0c06 */
[C---:B------:R-:W-:Y:S01]  /*8670*/  @!P3 LEA.HI.X R21, R7.reuse, R213, R2, 0x1, P5 ;  /* 0x000000d50715b211 */ /* 0x040fe200028f0c02 */
[----:B------:R-:W-:Y:S01]  /*8680*/  @!PT LDS RZ, [RZ] ;  /* 0x00000000fffff984 */ /* 0x000fe20000000800 */
[----:B------:R-:W-:Y:S01]  /*8690*/  @!PT LDS RZ, [RZ] ;  /* 0x00000000fffff984 */ /* 0x000fe20000000800 */
[----:B------:R-:W-:Y:S01]  /*86a0*/  @!PT LDS RZ, [RZ] ;  /* 0x00000000fffff984 */ /* 0x000fe20000000800 */
[----:B------:R3:W-:Y:S01]  /*86b0*/  @!P2 LDGSTS.E.BYPASS.LTC128B.128 [R196+0xe800], [R14.64+0x80] ;  /* 0x0e8000800ec4afae */ /* 0x0007e2000b901d46 */
[----:B------:R-:W-:-:S02]  /*86c0*/  @!P1 IADD3 R0, P4, R7, R144, RZ ;  /* 0x0000009007009210 */ /* 0x000fc40007f9e0ff */
[C---:B------:R-:W-:Y:S01]  /*86d0*/  @!P3 LEA R22, P6, R5.reuse, R212, 0x1 ;  /* 0x000000d40516b211 */ /* 0x040fe200078c08ff */
[----:B------:R-:W-:Y:S01]  /*86e0*/  @P1 STS.128 [R196+0x10800], RZ ;  /* 0x010800ffc4001388 */ /* 0x000fe20000000c00 */
[C---:B------:R-:W-:Y:S02]  /*86f0*/  IADD3.X R4, R2.reuse, UR22, RZ, P0, !PT ;  /* 0x0000001602047c10 */ /* 0x040fe400087fe4ff */
[CC--:B------:R-:W-:Y:S01]  /*8700*/  @!P2 IADD3 R6, P5, R5.reuse, R144.reuse, RZ ;  /* 0x000000900506a210 */ /* 0x0c0fe20007fbe0ff */
[----:B------:R-:W-:Y:S01]  /*8710*/  @!PT LDS RZ, [RZ] ;  /* 0x00000000fffff984 */ /* 0x000fe20000000800 */
[----:B------:R-:W-:Y:S01]  /*8720*/  @!PT LDS RZ, [RZ] ;  /* 0x00000000fffff984 */ /* 0x000fe20000000800 */
[----:B------:R-:W-:Y:S01]  /*8730*/  @!PT LDS RZ, [RZ] ;  /* 0x00000000fffff984 */ /* 0x000fe20000000800 */
[----:B------:R4:W-:Y:S01]  /*8740*/  @!P1 LDGSTS.E.BYPASS.LTC128B.128 [R196+0x10800], [R8.64+0x100] ;  /* 0x1080010008c49fae */ /* 0x0009e2000b901d46 */
[C---:B------:R-:W-:Y:S02]  /*8750*/  @!P1 IADD3 R144, P0, R5.reuse, R144, RZ ;  /* 0x0000009005909210 */ /* 0x040fe40007f1e0ff */
[----:B------:R-:W-:Y:S01]  /*8760*/  @!P3 LEA.HI.X R23, R5, R213, R4, 0x1, P6 ;  /* 0x000000d50517b211 */ /* 0x000fe200030f0c04 */
[--C-:B------:R-:W-:Y:S01]  /*8770*/  @!P1 IMAD.X R5, R2, 0x1, R135.reuse, P4 ;  /* 0x0000000102059824 */ /* 0x100fe200020e0687 */
        /* <DEDUP_REMOVED lines=9> */
[----:B------:R-:W-:-:S02]  /*8810*/  @!P1 LEA R28, P0, R144, c[0x0][0x170], 0x1 ;  /* 0x00005c00901c9a11 */ /* 0x000fc400078008ff */
[----:B------:R-:W-:Y:S01]  /*8820*/  @!P1 LEA.HI.X R5, R0, c[0x0][0x174], R5, 0x1, P4 ;  /* 0x00005d0000059a11 */ /* 0x000fe200020f0c05 */
[----:B------:R-:W-:Y:S01]  /*8830*/  @P2 STS.128 [R196+0xf000], RZ ;  /* 0x00f000ffc4002388 */ /* 0x000fe20000000c00 */
[----:B------:R-:W-:Y:S01]  /*8840*/  @!P2 LEA.HI.X R31, R6, c[0x0][0x174], R7, 0x1, P5 ;  /* 0x00005d00061faa11 */ /* 0x000fe200028f0c07 */
[----:B------:R-:W-:Y:S01]  /*8850*/  IMAD.U32 R0, RZ, RZ, UR25 ;  /* 0x00000019ff007e24 */ /* 0x000fe2000f8e00ff */
[----:B------:R-:W-:Y:S01]  /*8860*/  @!P1 LEA.HI.X R29, R144, c[0x0][0x174], R135, 0x1, P0 ;  /* 0x00005d00901d9a11 */ /* 0x000fe200000f0c87 */
[----:B------:R-:W-:Y:S01]  /*8870*/  @!PT LDS RZ, [RZ] ;  /* 0x00000000fffff984 */ /* 0x000fe20000000800 */
[----:B------:R-:W-:Y:S01]  /*8880*/  @!PT LDS RZ, [RZ] ;  /* 0x00000000fffff984 */ /* 0x000fe20000000800 */
[----:B------:R-:W-:Y:S01]  /*8890*/  @!PT LDS RZ, [RZ] ;  /* 0x00000000fffff984 */ /* 0x000fe20000000800 */
[----:B------:R4:W-:Y:S02]  /*88a0*/  @!P2 LDGSTS.E.BYPASS.LTC128B.128 [R196+0xf000], [R10.64+0x80] ;  /* 0x0f0000800ac4afae */ /* 0x0009e4000b901d46 */
[----:B------:R-:W-:Y:S02]  /*88b0*/  IMAD R0, R0, 0x40, R195 ;  /* 0x0000004000007824 */ /* 0x000fe400078e02c3 */
[----:B------:R-:W-:Y:S02]  /*88c0*/  @P1 STS.128 [R196+0x11000], RZ ;  /* 0x011000ffc4001388 */ /* 0x000fe40000000c00 */
[----:B------:R-:W-:Y:S01]  /*88d0*/  IMAD.IADD R2, R203, 0x1, -R0 ;  /* 0x00000001cb027824 */ /* 0x000fe200078e0a00 */
[C---:B------:R-:W-:Y:S01]  /*88e0*/  ISETP.GE.AND P4, PT, R0.reuse, R201, PT ;  /* 0x000000c90000720c */ /* 0x040fe20003f86270 */
[----:B------:R-:W-:Y:S01]  /*88f0*/  @!PT LDS RZ, [RZ] ;  /* 0x00000000fffff984 */ /* 0x000fe20000000800 */
[----:B------:R-:W-:Y:S01]  /*8900*/  @!PT LDS RZ, [RZ] ;  /* 0x00000000fffff984 */ /* 0x000fe20000000800 */
[----:B------:R-:W-:Y:S01]  /*8910*/  @!PT LDS RZ, [RZ] ;  /* 0x00000000fffff984 */ /* 0x000fe20000000800 */
[----:B------:R1:W-:Y:S01]  /*8920*/  @!P1 LDGSTS.E.BYPASS.LTC128B.128 [R196+0x11000], [R4.64+0x100] ;  /* 0x1100010004c49fae */ /* 0x0003e2000b901d46 */
[----:B------:R-:W-:-:S02]  /*8930*/  ISETP.GE.AND P5, PT, R0, R198, PT ;  /* 0x000000c60000720c */ /* 0x000fc40003fa6270 */
[----:B------:R-:W-:Y:S01]  /*8940*/  IABS R2, R2 ;  /* 0x0000000200027213 */ /* 0x000fe20000000000 */
[----:B------:R-:W-:Y:S01]  /*8950*/  @P3 STS.128 [R196+0xd800], RZ ;  /* 0x00d800ffc4003388 */ /* 0x000fe20000000c00 */
[C---:B------:R-:W-:Y:S02]  /*8960*/  ISETP.LT.OR P4, PT, R0.reuse, R202, P4 ;  /* 0x000000ca0000720c */ /* 0x040fe40002781670 */
[----:B------:R-:W-:Y:S01]  /*8970*/  ISETP.LT.OR P5, PT, R0, R199, P5 ;  /* 0x000000c70000720c */ /* 0x000fe20002fa1670 */
        /* <DEDUP_REMOVED lines=16> */
[----:B------:R-:W2:Y:S04]  /*8a80*/  LDSM.16.M88.4 R32, [R193+0x6800] ;  /* 0x00680000c120783b */ /* 0x000ea80000000200 */
[----:B------:R-:W2:Y:S04]  /*8a90*/  LDSM.16.M88.4 R24, [R193+0x7000] ;  /* 0x00700000c118783b */ /* 0x000ea80000000200 */
[----:B----4-:R-:W4:Y:S04]  /*8aa0*/  LDSM.16.M88.4 R8, [R193+0x7800] ;  /* 0x00780000c108783b */ /* 0x010f280000000200 */
[----:B------:R-:W-:Y:S04]  /*8ab0*/  LDSM.16.M88.4 R156, [R192] ;  /* 0x00000000c09c783b */ /* 0x000fe80000000200 */
[----:B-1----:R-:W1:Y:S04]  /*8ac0*/  LDSM.16.M88.4 R4, [R191] ;  /* 0x00000000bf04783b */ /* 0x002e680000000200 */
[----:B------:R-:W1:Y:S04]  /*8ad0*/  LDSM.16.M88.4 R144, [R183] ;  /* 0x00000000b790783b */ /* 0x000e680000000200 */
[----:B-----5:R-:W5:Y:S04]  /*8ae0*/  LDSM.16.M88.4 R20, [R182] ;  /* 0x00000000b614783b */ /* 0x020f680000000200 */
[----:B------:R-:W1:Y:S04]  /*8af0*/  LDSM.16.M88.4 R216, [R181] ;  /* 0x00000000b5d8783b */ /* 0x000e680000000200 */
[----:B------:R-:W-:Y:S01]  /*8b00*/  LDSM.16.M88.4 R148, [R187+0x6000] ;  /* 0x00600000bb94783b */ /* 0x000fe20000000200 */
[C---:B---3--:R-:W-:Y:S03]  /*8b10*/  HMMA.16816.F32 R12, R160.reuse, R140, RZ ;  /* 0x0000008ca00c723c */ /* 0x048fe600000018ff */
[----:B--2---:R-:W-:Y:S04]  /*8b20*/  LDSM.16.M88.4 R16, [R187+0x6800] ;  /* 0x00680000bb10783b */ /* 0x004fe80000000200 */
        /* <DEDUP_REMOVED lines=9> */
[C---:B----4-:R-:W-:Y:S08]  /*8bc0*/  HMMA.16816.F32 R164, R160.reuse, R8, RZ ;  /* 0x00000008a0a4723c */ /* 0x050ff000000018ff */
[----:B------:R-:W-:Y:S01]  /*8bd0*/  HMMA.16816.F32 R160, R160, R10, RZ ;  /* 0x0000000aa0a0723c */ /* 0x000fe200000018ff */
[----:B------:R-:W2:Y:S07]  /*8be0*/  LDSM.16.M88.4 R8, [R190] ;  /* 0x00000000be08783b */ /* 0x000eae0000000200 */
[C---:B-1----:R-:W-:Y:S08]  /*8bf0*/  HMMA.16816.F32 R12, R156.reuse, R4, R12 ;  /* 0x000000049c0c723c */ /* 0x042ff0000000180c */
[C---:B------:R-:W-:Y:S01]  /*8c00*/  HMMA.16816.F32 R140, R156.reuse, R6, R140 ;  /* 0x000000069c8c723c */ /* 0x040fe2000000188c */
[----:B------:R-:W1:Y:S07]  /*8c10*/  LDSM.16.M88.4 R4, [R187+0x7000] ;  /* 0x00700000bb04783b */ /* 0x000e6e0000000200 */
[C---:B------:R-:W-:Y:S08]  /*8c20*/  HMMA.16816.F32 R136, R156.reuse, R144, R136 ;  /* 0x000000909c88723c */ /* 0x040ff00000001888 */
[C---:B------:R-:W-:Y:S01]  /*8c30*/  HMMA.16816.F32 R32, R156.reuse, R146, R32 ;  /* 0x000000929c20723c */ /* 0x040fe20000001820 */
[----:B------:R-:W3:Y:S07]  /*8c40*/  LDSM.16.M88.4 R144, [R180+0x800] ;  /* 0x00080000b490783b */ /* 0x000eee0000000200 */
[C---:B-----5:R-:W-:Y:S08]  /*8c50*/  HMMA.16816.F32 R28, R156.reuse, R20, R28 ;  /* 0x000000149c1c723c */ /* 0x060ff0000000181c */
[C---:B------:R-:W-:Y:S01]  /*8c60*/  HMMA.16816.F32 R24, R156.reuse, R22, R24 ;  /* 0x000000169c18723c */ /* 0x040fe20000001818 */
[----:B------:R-:W4:Y:S07]  /*8c70*/  LDSM.16.M88.4 R20, [R180+0x1000] ;  /* 0x00100000b414783b */ /* 0x000f2e0000000200 */
[C---:B------:R-:W-:Y:S08]  /*8c80*/  HMMA.16816.F32 R164, R156.reuse, R216, R164 ;  /* 0x000000d89ca4723c */ /* 0x040ff000000018a4 */
[----:B------:R-:W-:Y:S01]  /*8c90*/  HMMA.16816.F32 R160, R156, R218, R160 ;  /* 0x000000da9ca0723c */ /* 0x000fe200000018a0 */
[----:B------:R-:W5:Y:S04]  /*8ca0*/  LDSM.16.M88.4 R156, [R180+0x1800] ;  /* 0x00180000b49c783b */ /* 0x000f680000000200 */
[----:B------:R-:W-:Y:S03]  /*8cb0*/  LDSM.16.M88.4 R216, [R175] ;  /* 0x00000000afd8783b */ /* 0x000fe60000000200 */
[C---:B--2---:R-:W-:Y:S08]  /*8cc0*/  HMMA.16816.F32 R12, R8.reuse, R148, R12 ;  /* 0x00000094080c723c */ /* 0x044ff0000000180c */
        /* <DEDUP_REMOVED lines=10> */
[----:B------:R-:W2:Y:S04]  /*8d70*/  LDSM.16.M88.4 R8, [R193+0x9000] ;  /* 0x00900000c108783b */ /* 0x000ea80000000200 */
[----:B------:R-:W-:Y:S03]  /*8d80*/  LDSM.16.M88.4 R212, [R194+0x4000] ;  /* 0x00400000c2d4783b */ /* 0x000fe60000000200 */
[C---:B------:R-:W-:Y:S08]  /*8d90*/  HMMA.16816.F32 R12, R152.reuse, R168, R12 ;  /* 0x000000a8980c723c */ /* 0x040ff0000000180c */
[C---:B------:R-:W-:Y:S01]  /*8da0*/  HMMA.16816.F32 R140, R152.reuse, R170, R140 ;  /* 0x000000aa988c723c */ /* 0x040fe2000000188c */
[----:B------:R-:W-:Y:S07]  /*8db0*/  LDSM.16.M88.4 R168, [R179] ;  /* 0x00000000b3a8783b */ /* 0x000fee0000000200 */
[C---:B---3--:R-:W-:Y:S08]  /*8dc0*/  HMMA.16816.F32 R136, R152.reuse, R144, R136 ;  /* 0x000000909888723c */ /* 0x048ff00000001888 */
[C---:B------:R-:W-:Y:S01]  /*8dd0*/  HMMA.16816.F32 R32, R152.reuse, R146, R32 ;  /* 0x000000929820723c */ /* 0x040fe20000001820 */
[----:B------:R-:W3:Y:S07]  /*8de0*/  LDSM.16.M88.4 R144, [R193+0x9800] ;  /* 0x00980000c190783b */ /* 0x000eee0000000200 */
[C---:B----4-:R-:W-:Y:S08]  /*8df0*/  HMMA.16816.F32 R28, R152.reuse, R20, R28 ;  /* 0x00000014981c723c */ /* 0x050ff0000000181c */
[C---:B------:R-:W-:Y:S01]  /*8e00*/  HMMA.16816.F32 R24, R152.reuse, R22, R24 ;  /* 0x000000169818723c */ /* 0x040fe20000001818 */
[----:B------:R-:W4:Y:S07]  /*8e10*/  LDSM.16.M88.4 R20, [R192+0x2000] ;  /* 0x00200000c014783b */ /* 0x000f2e0000000200 */
[C---:B-----5:R-:W-:Y:S08]  /*8e20*/  HMMA.16816.F32 R164, R152.reuse, R156, R164 ;  /* 0x0000009c98a4723c */ /* 0x060ff000000018a4 */
[----:B------:R-:W-:Y:S01]  /*8e30*/  HMMA.16816.F32 R160, R152, R158, R160 ;  /* 0x0000009e98a0723c */ /* 0x000fe200000018a0 */
[----:B------:R-:W5:Y:S04]  /*8e40*/  LDSM.16.M88.4 R152, [R177] ;  /* 0x00000000b198783b */ /* 0x000f680000000200 */
[----:B------:R-:W3:Y:S03]  /*8e50*/  LDSM.16.M88.4 R156, [R178] ;  /* 0x00000000b29c783b */ /* 0x000ee60000000200 */
[C---:B-1----:R-:W-:Y:S08]  /*8e60*/  HMMA.16816.F32 R12, R4.reuse, R148, R12 ;  /* 0x00000094040c723c */ /* 0x042ff0000000180c */
[C---:B------:R-:W-:Y:S01]  /*8e70*/  HMMA.16816.F32 R140, R4.reuse, R150, R140 ;  /* 0x00000096048c723c */ /* 0x040fe2000000188c */
[----:B------:R-:W1:Y:S07]  /*8e80*/  LDSM.16.M88.4 R148, [R176] ;  /* 0x00000000b094783b */ /* 0x000e6e0000000200 */
        /* <DEDUP_REMOVED lines=13> */
[C---:B-----5:R-:W-:Y:S08]  /*8f60*/  HMMA.16816.F32 R28, R20.reuse, R152, R28 ;  /* 0x00000098141c723c */ /* 0x060ff0000000181c */
[C---:B------:R-:W-:Y:S01]  /*8f70*/  HMMA.16816.F32 R24, R20.reuse, R154, R24 ;  /* 0x0000009a1418723c */ /* 0x040fe20000001818 */
[----:B------:R-:W4:Y:S07]  /*8f80*/  LDSM.16.M88.4 R152, [R187+0x9800] ;  /* 0x00980000bb98783b */ /* 0x000f2e0000000200 */
[C---:B------:R-:W-:Y:S08]  /*8f90*/  HMMA.16816.F32 R136, R20.reuse, R156, R136 ;  /* 0x0000009c1488723c */ /* 0x040ff00000001888 */
[C---:B------:R-:W-:Y:S01]  /*8fa0*/  HMMA.16816.F32 R32, R20.reuse, R158, R32 ;  /* 0x0000009e1420723c */ /* 0x040fe20000001820 */
[----:B------:R-:W-:Y:S07]  /*8fb0*/  LDSM.16.M88.4 R156, [R192+0x4000] ;  /* 0x00400000c09c783b */ /* 0x000fee0000000200 */
[C---:B-1----:R-:W-:Y:S08]  /*8fc0*/  HMMA.16816.F32 R164, R20.reuse, R148, R164 ;  /* 0x0000009414a4723c */ /* 0x042ff000000018a4 */
[----:B------:R-:W-:Y:S01]  /*8fd0*/  HMMA.16816.F32 R160, R20, R150, R160 ;  /* 0x0000009614a0723c */ /* 0x000fe200000018a0 */
[----:B------:R-:W-:Y:S04]  /*8fe0*/  LDSM.16.M88.4 R20, [R189+0x2000] ;  /* 0x00200000bd14783b */ /* 0x000fe80000000200 */
[----:B------:R-:W-:Y:S03]  /*8ff0*/  LDSM.16.M88.4 R148, [R180+0x2800] ;  /* 0x00280000b494783b */ /* 0x000fe60000000200 */
[C---:B--2---:R-:W-:Y:S08]  /*9000*/  HMMA.16816.F32 R12, R16.reuse, R8, R12 ;  /* 0x00000008100c723c */ /* 0x044ff0000000180c */
[C---:B------:R-:W-:Y:S01]  /*9010*/  HMMA.16816.F32 R140, R16.reuse, R10, R140 ;  /* 0x0000000a108c723c */ /* 0x040fe2000000188c */
[----:B------:R-:W1:Y:S07]  /*9020*/  LDSM.16.M88.4 R8, [R180+0x2000] ;  /* 0x00200000b408783b */ /* 0x000e6e0000000200 */
        /* <DEDUP_REMOVED lines=8> */
[----:B------:R-:W3:Y:S04]  /*90b0*/  LDSM.16.M88.4 R16, [R193+0xa000] ;  /* 0x00a00000c110783b */ /* 0x000ee80000000200 */
[----:B------:R-:W-:Y:S03]  /*90c0*/  LDSM.16.M88.4 R152, [R174] ;  /* 0x00000000ae98783b */ /* 0x000fe60000000200 */
[C---:B-1----:R-:W-:Y:S08]  /*90d0*/  HMMA.16816.F32 R12, R20.reuse, R8, R12 ;  /* 0x00000008140c723c */ /* 0x042ff0000000180c */
[C---:B------:R-:W-:Y:S01]  /*90e0*/  HMMA.16816.F32 R140, R20.reuse, R10, R140 ;  /* 0x0000000a148c723c */ /* 0x040fe2000000188c */
[----:B------:R-:W1:Y:S07]  /*90f0*/  LDSM.16.M88.4 R8, [R193+0xa800] ;  /* 0x00a80000c108783b */ /* 0x000e6e0000000200 */
[C---:B--2---:R-:W-:Y:S08]  /*9100*/  HMMA.16816.F32 R28, R20.reuse, R4, R28 ;  /* 0x00000004141c723c */ /* 0x044ff0000000181c */
[C---:B------:R-:W-:Y:S01]  /*9110*/  HMMA.16816.F32 R24, R20.reuse, R6, R24 ;  /* 0x000000061418723c */ /* 0x040fe20000001818 */
[----:B------:R-:W2:Y:S07]  /*9120*/  LDSM.16.M88.4 R4, [R193+0xb000] ;  /* 0x00b00000c104783b */ /* 0x000eae0000000200 */
[----:B------:R-:W-:Y:S08]  /*9130*/  HMMA.16816.F32 R136, R20, R148, R136 ;  /* 0x000000941488723c */ /* 0x000ff00000001888 */
[----:B---3--:R-:W-:Y:S08]  /*9140*/  HMMA.16816.F32 R12, R212, R16, R12 ;  /* 0x00000010d40c723c */ /* 0x008ff0000000180c */
[C---:B------:R-:W-:Y:S01]  /*9150*/  HMMA.16816.F32 R32, R20.reuse, R150, R32 ;  /* 0x000000961420723c */ /* 0x040fe20000001820 */
[----:B------:R-:W-:Y:S07]  /*9160*/  LDSM.16.M88.4 R148, [R173] ;  /* 0x00000000ad94783b */ /* 0x000fee0000000200 */
[C---:B------:R-:W-:Y:S08]  /*9170*/  HMMA.16816.F32 R164, R20.reuse, R144, R164 ;  /* 0x0000009014a4723c */ /* 0x040ff000000018a4 */
[----:B------:R-:W-:Y:S01]  /*9180*/  HMMA.16816.F32 R160, R20, R146, R160 ;  /* 0x0000009214a0723c */ /* 0x000fe200000018a0 */
[----:B------:R-:W-:Y:S04]  /*9190*/  LDSM.16.M88.4 R20, [R190+0x4000] ;  /* 0x00400000be14783b */ /* 0x000fe80000000200 */
[----:B------:R-:W-:Y:S03]  /*91a0*/  LDSM.16.M88.4 R144, [R172] ;  /* 0x00000000ac90783b */ /* 0x000fe60000000200 */
[----:B------:R-:W-:Y:S01]  /*91b0*/  HMMA.16816.F32 R140, R212, R18, R140 ;  /* 0x00000012d48c723c */ /* 0x000fe2000000188c */
[----:B------:R-:W3:Y:S07]  /*91c0*/  LDSM.16.M88.4 R16, [R187+0xa000] ;  /* 0x00a00000bb10783b */ /* 0x000eee0000000200 */
[----:B------:R-:W-:Y:S08]  /*91d0*/  HMMA.16816.F32 R12, R156, R216, R12 ;  /* 0x000000d89c0c723c */ /* 0x000ff0000000180c */
[C---:B-1----:R-:W-:Y:S08]  /*91e0*/  HMMA.16816.F32 R136, R212.reuse, R8, R136 ;  /* 0x00000008d488723c */ /* 0x042ff00000001888 */
[C---:B------:R-:W-:Y:S01]  /*91f0*/  HMMA.16816.F32 R32, R212.reuse, R10, R32 ;  /* 0x0000000ad420723c */ /* 0x040fe20000001820 */
[----:B------:R-:W-:Y:S07]  /*9200*/  LDSM.16.M88.4 R8, [R189+0x4000] ;  /* 0x00400000bd08783b */ /* 0x000fee0000000200 */
[C---:B--2---:R-:W-:Y:S08]  /*9210*/  HMMA.16816.F32 R28, R212.reuse, R4, R28 ;  /* 0x00000004d41c723c */ /* 0x044ff0000000181c */
[----:B------:R-:W-:Y:S01]  /*9220*/  HMMA.16816.F32 R24, R212, R6, R24 ;  /* 0x00000006d418723c */ /* 0x000fe20000001818 */
[----:B------:R-:W1:Y:S07]  /*9230*/  LDSM.16.M88.4 R4, [R180+0x4000] ;  /* 0x00400000b404783b */ /* 0x000e6e0000000200 */
[----:B---3--:R-:W-:Y:S08]  /*9240*/  HMMA.16816.F32 R12, R20, R16, R12 ;  /* 0x00000010140c723c */ /* 0x008ff0000000180c */
        /* <DEDUP_REMOVED lines=35> */
[C---:B--2---:R-:W-:Y:S01]  /*9480*/  HMMA.16816.F32 R136, R20.reuse, R152, R136 ;  /* 0x000000981488723c */ /* 0x044fe20000001888 */
[----:B------:R-:W-:Y:S01]  /*9490*/  FSEL R2, R2, -INF , !P5 ;  /* 0xff80000002027808 */ /* 0x000fe20006800000 */
[----:B------:R-:W2:Y:S01]  /*94a0*/  LDSM.16.M88.4 R16, [R187+0xb000] ;  /* 0x00b00000bb10783b */ /* 0x000ea20000000200 */
[C---:B------:R-:W-:Y:S01]  /*94b0*/  ISETP.GE.AND P5, PT, R12.reuse, R198, PT ;  /* 0x000000c60c00720c */ /* 0x040fe20003fa6270 */
[----:B------:R-:W-:Y:S01]  /*94c0*/  IMAD.MOV.U32 R212, RZ, RZ, R204 ;  /* 0x000000ffffd47224 */ /* 0x000fe200078e00cc */
[----:B------:R-:W-:Y:S01]  /*94d0*/  IABS R135, R135 ;  /* 0x0000008700877213 */ /* 0x000fe20000000000 */
[----:B------:R-:W-:Y:S01]  /*94e0*/  IMAD.MOV.U32 R213, RZ, RZ, R205 ;  /* 0x000000ffffd57224 */ /* 0x000fe200078e00cd */
[----:B------:R-:W4:Y:S01]  /*94f0*/  I2F R14, R14 ;  /* 0x0000000e000e7306 */ /* 0x000f220000201400 */
[C---:B------:R-:W-:Y:S01]  /*9500*/  ISETP.LT.OR P4, PT, R12.reuse, R202, P4 ;  /* 0x000000ca0c00720c */ /* 0x040fe20002781670 */
[----:B------:R-:W-:Y:S01]  /*9510*/  HMMA.16816.F32 R32, R20, R154, R32 ;  /* 0x0000009a1420723c */ /* 0x000fe20000001820 */
[----:B------:R-:W-:-:S02]  /*9520*/  ISETP.LT.OR P5, PT, R12, R199, P5 ;  /* 0x000000c70c00720c */ /* 0x000fc40002fa1670 */
[----:B------:R-:W-:Y:S01]  /*9530*/  IADD3 R12, R0, 0x9, RZ ;  /* 0x00000009000c7810 */ /* 0x000fe20007ffe0ff */
[----:B---3--:R-:W-:Y:S02]  /*9540*/  FFMA.FTZ R148, R148, -UR24, R13 ;  /* 0x8000001894947c23 */ /* 0x008fe4000801000d */
[----:B------:R-:W3:Y:S01]  /*9550*/  I2F R135, R135 ;  /* 0x0000008700877306 */ /* 0x000ee20000201400 */
[----:B------:R-:W-:Y:S01]  /*9560*/  IMAD.MOV.U32 R13, RZ, RZ, R145 ;  /* 0x000000ffff0d7224 */ /* 0x000fe200078e0091 */
[C---:B------:R-:W-:Y:S01]  /*9570*/  HMMA.16816.F32 R160, R156.reuse, R146, R160 ;  /* 0x000000929ca0723c */ /* 0x040fe200000018a0 */
[----:B------:R-:W-:Y:S02]  /*9580*/  FSEL R148, R148, -INF , !P6 ;  /* 0xff80000094947808 */ /* 0x000fe40007000000 */
[----:B------:R-:W-:Y:S01]  /*9590*/  ISETP.GE.AND P6, PT, R12, R201, PT ;  /* 0x000000c90c00720c */ /* 0x000fe20003fc6270 */
[----:B----4-:R-:W-:Y:S02]  /*95a0*/  FFMA.FTZ R15, R14, -UR24, R15 ;  /* 0x800000180e0f7c23 */ /* 0x010fe4000801000f */
[----:B------:R-:W4:Y:S01]  /*95b0*/  I2F R13, R13 ;  /* 0x0000000d000d7306 */ /* 0x000f220000201400 */
[--C-:B------:R-:W-:Y:S01]  /*95c0*/  IMAD.IADD R14, R203, 0x1, -R12.reuse ;  /* 0x00000001cb0e7824 */ /* 0x100fe200078e0a0c */
[----:B------:R-:W-:Y:S01]  /*95d0*/  ISETP.LT.OR P6, PT, R12, R202, P6 ;  /* 0x000000ca0c00720c */ /* 0x000fe200037c1670 */
[----:B------:R-:W-:Y:S01]  /*95e0*/  HMMA.16816.F32 R24, R156, R150, R24 ;  /* 0x000000969c18723c */ /* 0x000fe20000001818 */
[----:B------:R-:W-:Y:S01]  /*95f0*/  FSEL R147, R15, -INF , !P0 ;  /* 0xff8000000f937808 */ /* 0x000fe20004000000 */
[----:B------:R-:W-:Y:S01]  /*9600*/  IMAD.IADD R15, R200, 0x1, -R12 ;  /* 0x00000001c80f7824 */ /* 0x000fe200078e0a0c */
[----:B------:R-:W-:-:S02]  /*9610*/  ISETP.GE.AND P0, PT, R12, R198, PT ;  /* 0x000000c60c00720c */ /* 0x000fc40003f06270 */
[----:B------:R-:W-:Y:S01]  /*9620*/  IABS R14, R14 ;  /* 0x0000000e000e7213 */ /* 0x000fe20000000000 */
[----:B---3--:R-:W-:Y:S01]  /*9630*/  FFMA.FTZ R140, R135, -UR24, R140 ;  /* 0x80000018878c7c23 */ /* 0x008fe2000801008c */
[----:B------:R-:W-:Y:S02]  /*9640*/  ISETP.LT.OR P0, PT, R12, R199, P0 ;  /* 0x000000c70c00720c */ /* 0x000fe40000701670 */
        /* <DEDUP_REMOVED lines=14> */
[----:B------:R-:W-:Y:S01]  /*9730*/  ISETP.GE.AND P5, PT, R12, R198, PT ;  /* 0x000000c60c00720c */ /* 0x000fe20003fa6270 */
        /* <DEDUP_REMOVED lines=37> */
[C---:B------:R-:W-:Y:S01]  /*9990*/  ISETP.LT.OR P4, PT, R4.reuse, R202, P4 ;  /* 0x000000ca0400720c */ /* 0x040fe20002781670 */
        /* <DEDUP_REMOVED lines=38> */
[C---:B------:R-:W-:Y:S02]  /*9c00*/  ISETP.GE.AND P0, PT, R12.reuse, R198, PT ;  /* 0x000000c60c00720c */ /* 0x040fe40003f06270 */
        /* <DEDUP_REMOVED lines=26> */
[----:B------:R-:W-:Y:S02]  /*9db0*/  ISETP.GE.AND P5, PT, R4, R198, PT ;  /* 0x000000c60400720c */ /* 0x000fe40003fa6270 */
        /* <DEDUP_REMOVED lines=24> */
[----:B------:R-:W-:Y:S01]  /*9f40*/  ISETP.GE.AND P6, PT, R28, R201, PT ;  /* 0x000000c91c00720c */ /* 0x000fe20003fc6270 */
[----:B------:R-:W-:Y:S01]  /*9f50*/  IMAD.MOV.U32 R13, RZ, RZ, R20 ;  /* 0x000000ffff0d7224 */ /* 0x000fe200078e0014 */
[----:B------:R-:W-:Y:S01]  /*9f60*/  IABS R20, R21 ;  /* 0x0000001500147213 */ /* 0x000fe20000000000 */
[----:B------:R-:W-:Y:S01]  /*9f70*/  IMAD.IADD R9, R203, 0x1, -R0 ;  /* 0x00000001cb097824 */ /* 0x000fe200078e0a00 */
[----:B------:R-:W-:Y:S01]  /*9f80*/  FSEL R170, R19, -INF , !P4 ;  /* 0xff80000013aa7808 */ /* 0x000fe20006000000 */
[C---:B------:R-:W-:Y:S01]  /*9f90*/  IMAD.IADD R19, R200.reuse, 0x1, -R6 ;  /* 0x00000001c8137824 */ /* 0x040fe200078e0a06 */
        /* <DEDUP_REMOVED lines=33> */
[-C--:B------:R-:W-:Y:S02]  /*a1b0*/  ISETP.GE.AND P5, PT, R12, R198.reuse, PT ;  /* 0x000000c60c00720c */ /* 0x080fe40003fa6270 */
        /* <DEDUP_REMOVED lines=78> */
[----:B------:R-:W-:Y:S01]  /*a6a0*/  MOV R4, UR12 ;  /* 0x0000000c00047c02 */ /* 0x000fe20008000f00 */
[----:B------:R-:W-:Y:S02]  /*a6b0*/  IMAD.U32 R7, RZ, RZ, UR9 ;  /* 0x00000009ff077e24 */ /* 0x000fe4000f8e00ff */
        /* <DEDUP_REMOVED lines=22> */
.L_x_6379:
[----:B------:R-:W-:Y:S02]  /*a820*/  ULDC UR10, c[0x0][0x198] ;  /* 0x00006600000a7ab9 */ /* 0x000fe40000000800 */
[----:B------:R-:W-:-:S04]  /*a830*/  ULEA UR10, -UR10, URZ, 0x6 ;  /* 0x0000003f0a0a7291 */ /* 0x000fc8000f8e313f */
[----:B------:R-:W-:Y:S02]  /*a840*/  USHF.R.S32.HI UR8, URZ, 0x1f, UR10 ;  /* 0x0000001f3f087899 */ /* 0x000fe4000801140a */
.L_x_6380:
        /* <DEDUP_REMOVED lines=122> */
.L_x_6382:
[----:B------:R-:W-:Y:S05]  /*aff0*/  BSYNC B0 ;  /* 0x0000000000007941 */ /* 0x000fea0003800000 */
.L_x_6381:
[----:B------:R-:W0:Y:S01]  /*b000*/  LDGDEPBAR ;  /* 0x00000000000079af */ /* 0x000e220000000000 */
[----:B--2---:R-:W-:Y:S01]  /*b010*/  IMAD.U32 R5, RZ, RZ, UR10 ;  /* 0x0000000aff057e24 */ /* 0x004fe2000f8e00ff */
[----:B------:R-:W-:Y:S01]  /*b020*/  MOV R0, UR8 ;  /* 0x0000000800007c02 */ /* 0x000fe20008000f00 */
[----:B------:R-:W-:-:S03]  /*b030*/  IMAD.U32 R4, RZ, RZ, UR10 ;  /* 0x0000000aff047e24 */ /* 0x000fc6000f8e00ff */
[----:B------:R-:W-:-:S04]  /*b040*/  LEA R206, P0, R5, R206, 0x1 ;  /* 0x000000ce05ce7211 */ /* 0x000fc800078008ff */
[----:B------:R-:W-:Y:S02]  /*b050*/  LEA.HI.X R207, R4, R207, R0, 0x1, P0 ;  /* 0x000000cf04cf7211 */ /* 0x000fe400000f0c00 */
.L_x_6378:
        /* <DEDUP_REMOVED lines=409> */
.L_x_6375:
        /* <DEDUP_REMOVED lines=45> */
.L_x_6387:
        /* <DEDUP_REMOVED lines=57> */
[----:B------:R-:W-:Y:S05]  /*d050*/  ULDC.64 UR4, c[0x0][0x1a0] ;  /* 0x0000680000047ab9 */ /* 0x000fea0000000a00 */
[----:B------:R-:W2:Y:S01]  /*d060*/  LDG.E R11, [R10.64] ;  /* 0x0000001c0a0b7981 */ /* 0x000ea2000c1e1900 */
[----:B------:R-:W-:Y:S01]  /*d070*/  USHF.R.S32.HI UR26, URZ, 0x1f, UR32 ;  /* 0x0000001f3f1a7899 */ /* 0x000fe20008011420 */
[----:B----4-:R-:W-:Y:S01]  /*d080*/  MOV R13, UR33 ;  /* 0x00000021000d7c02 */ /* 0x010fe20008000f00 */
[----:B------:R-:W-:Y:S02]  /*d090*/  UIMAD.WIDE.U32 UR34, UR32, UR4, URZ ;  /* 0x00000004202272a5 */ /* 0x000fe4000f8e003f */
[----:B------:R-:W-:Y:S02]  /*d0a0*/  UIMAD UR26, UR26, UR4, URZ ;  /* 0x000000041a1a72a4 */ /* 0x000fe4000f8e023f */
[----:B------:R-:W2:Y:S02]  /*d0b0*/  LDG.E R4, [R12.64] ;  /* 0x0000001c0c047981 */ /* 0x000ea4000c1e1900 */
[----:B------:R-:W-:Y:S01]  /*d0c0*/  IMAD.U32 R7, RZ, RZ, UR35 ;  /* 0x00000023ff077e24 */ /* 0x000fe2000f8e00ff */
[----:B------:R-:W-:Y:S01]  /*d0d0*/  UIMAD UR26, UR32, UR5, UR26 ;  /* 0x00000005201a72a4 */ /* 0x000fe2000f8e021a */
[----:B------:R-:W-:Y:S03]  /*d0e0*/  MOV R6, UR34 ;  /* 0x0000002200067c02 */ /* 0x000fe60008000f00 */
[----:B------:R-:W-:Y:S06]  /*d0f0*/  UIADD3 UR26, UR35, UR26, URZ ;  /* 0x0000001a231a7290 */ /* 0x000fec000fffe03f */
[----:B------:R-:W-:Y:S01]  /*d100*/  MOV R7, UR26 ;  /* 0x0000001a00077c02 */ /* 0x000fe20008000f00 */
[----:B--2---:R-:W-:Y:S04]  /*d110*/  IMAD.IADD R4, R4, 0x1, -R11 ;  /* 0x0000000104047824 */ /* 0x004fe800078e0a0b */
[C---:B------:R-:W-:Y:S01]  /*d120*/  IMAD.WIDE.U32 R6, R4.reuse, c[0x0][0x188], R6 ;  /* 0x0000620004067a25 */ /* 0x040fe200078e0006 */
[----:B------:R-:W-:Y:S03]  /*d130*/  SHF.R.S32.HI R3, RZ, 0x1f, R4 ;  /* 0x0000001fff037819 */ /* 0x000fe60000011404 */
[----:B------:R-:W-:Y:S02]  /*d140*/  IMAD.MOV.U32 R210, RZ, RZ, R6 ;  /* 0x000000ffffd27224 */ /* 0x000fe400078e0006 */
[----:B------:R-:W-:Y:S04]  /*d150*/  IMAD R3, R3, c[0x0][0x188], RZ ;  /* 0x0000620003037a24 */ /* 0x000fe800078e02ff */
[----:B------:R-:W-:Y:S05]  /*d160*/  IMAD R3, R4, c[0x0][0x18c], R3 ;  /* 0x0000630004037a24 */ /* 0x000fea00078e0203 */
[----:B------:R-:W-:Y:S02]  /*d170*/  IADD3 R208, R7, R3, RZ ;  /* 0x0000000307d07210 */ /* 0x000fe40007ffe0ff */
.L_x_6384:
[C---:B------:R-:W-:Y:S01]  /*d180*/  ISETP.GE.AND P5, PT, R197.reuse, c[0x0][0x220], PT ;  /* 0x00008800c5007a0c */ /* 0x040fe20003fa6270 */
[----:B------:R-:W-:Y:S01]  /*d190*/  UISETP.GT.AND UP2, UPT, UR25, UR19, UPT ;  /* 0x000000131900728c */ /* 0x000fe2000bf44270 */
[C---:B------:R-:W-:Y:S02]  /*d1a0*/  IADD3 R216, R197.reuse, 0x40, RZ ;  /* 0x00000040c5d87810 */ /* 0x040fe40007ffe0ff */
[-C--:B------:R-:W-:Y:S02]  /*d1b0*/  LEA R214, P0, R210, R212.reuse, 0x1 ;  /* 0x000000d4d2d67211 */ /* 0x080fe400078008ff */
[----:B------:R-:W-:Y:S02]  /*d1c0*/  ISETP.GE.AND P4, PT, R216, c[0x0][0x220], PT ;  /* 0x00008800d8007a0c */ /* 0x000fe40003f86270 */
[CC--:B------:R-:W-:Y:S02]  /*d1d0*/  LEA.HI.X R215, R210.reuse, R213.reuse, R208, 0x1, P0 ;  /* 0x000000d5d2d77211 */ /* 0x0c0fe400000f0cd0 */
[----:B------:R-:W-:Y:S03]  /*d1e0*/  IADD3 R3, R197, 0x80, RZ ;  /* 0x00000080c5037810 */ /* 0x000fe60007ffe0ff */
[----:B------:R-:W-:Y:S01]  /*d1f0*/  @P5 STS.128 [R196+0xc000], RZ ;  /* 0x00c000ffc4005388 */ /* 0x000fe20000000c00 */
[----:B------:R-:W-:Y:S02]  /*d200*/  ISETP.GE.AND P3, PT, R3, c[0x0][0x220], PT ;  /* 0x0000880003007a0c */ /* 0x000fe40003f66270 */
[----:B------:R-:W-:Y:S01]  /*d210*/  IADD3 R3, P0, R210, UR23, RZ ;  /* 0x00000017d2037c10 */ /* 0x000fe2000ff1e0ff */
[----:B------:R-:W-:Y:S01]  /*d220*/  @!PT LDS RZ, [RZ] ;  /* 0x00000000fffff984 */ /* 0x000fe20000000800 */
[----:B------:R-:W-:Y:S01]  /*d230*/  @!PT LDS RZ, [RZ] ;  /* 0x00000000fffff984 */ /* 0x000fe20000000800 */
[----:B------:R-:W-:Y:S01]  /*d240*/  @!PT LDS RZ, [RZ] ;  /* 0x00000000fffff984 */ /* 0x000fe20000000800 */
[----:B------:R1:W-:Y:S03]  /*d250*/  @!P5 LDGSTS.E.BYPASS.LTC128B.128 [R196+0xc000], [R214.64] ;  /* 0x0c000000d6c4dfae */ /* 0x0003e6000b901d5c */
[CC--:B------:R-:W-:Y:S01]  /*d260*/  @!P5 LEA R230, P6, R3.reuse, R212.reuse, 0x1 ;  /* 0x000000d403e6d211 */ /* 0x0c0fe200078c08ff */
[----:B------:R-:W-:Y:S01]  /*d270*/  @P4 STS.128 [R196+0xe000], RZ ;  /* 0x00e000ffc4004388 */ /* 0x000fe20000000c00 */
[----:B------:R-:W-:Y:S02]  /*d280*/  IADD3.X R210, R208, UR22, RZ, P0, !PT ;  /* 0x00000016d0d27c10 */ /* 0x000fe400087fe4ff */
[CC--:B------:R-:W-:Y:S01]  /*d290*/  @!P4 LEA R224, P1, R3.reuse, R212.reuse, 0x1 ;  /* 0x000000d403e0c211 */ /* 0x0c0fe200078208ff */
[----:B------:R-:W-:Y:S01]  /*d2a0*/  @!PT LDS RZ, [RZ] ;  /* 0x00000000fffff984 */ /* 0x000fe20000000800 */
[----:B------:R-:W-:Y:S01]  /*d2b0*/  @!PT LDS RZ, [RZ] ;  /* 0x00000000fffff984 */ /* 0x000fe20000000800 */
[----:B------:R-:W-:Y:S01]  /*d2c0*/  @!PT LDS RZ, [RZ] ;  /* 0x00000000fffff984 */ /* 0x000fe20000000800 */
[----:B------:R1:W-:Y:S01]  /*d2d0*/  @!P4 LDGSTS.E.BYPASS.LTC128B.128 [R196+0xe000], [R214.64+0x80] ;  /* 0x0e000080d6c4cfae */ /* 0x0003e2000b901d5c */
[CCC-:B------:R-:W-:Y:S02]  /*d2e0*/  @!P5 LEA.HI.X R231, R3.reuse, R213.reuse, R210.reuse, 0x1, P6 ;  /* 0x000000d503e7d211 */ /* 0x1c0fe400030f0cd2 */
[CCC-:B------:R-:W-:Y:S01]  /*d2f0*/  @!P4 LEA.HI.X R225, R3.reuse, R213.reuse, R210.reuse, 0x1, P1 ;  /* 0x000000d503e1c211 */ /* 0x1c0fe200008f0cd2 */
[----:B------:R-:W-:Y:S01]  /*d300*/  @P3 STS.128 [R196+0x10000], RZ ;  /* 0x010000ffc4003388 */ /* 0x000fe20000000c00 */
[CC--:B------:R-:W-:Y:S02]  /*d310*/  @!P3 LEA R222, P0, R3.reuse, R212.reuse, 0x1 ;  /* 0x000000d403deb211 */ /* 0x0c0fe400078008ff */
[C---:B------:R-:W-:Y:S01]  /*d320*/  IADD3 R217, P2, R3.reuse, UR23, RZ ;  /* 0x0000001703d97c10 */ /* 0x040fe2000ff5e0ff */
[----:B------:R-:W-:Y:S01]  /*d330*/  @!PT LDS RZ, [RZ] ;  /* 0x00000000fffff984 */ /* 0x000fe20000000800 */
[----:B------:R-:W-:Y:S01]  /*d340*/  @!PT LDS RZ, [RZ] ;  /* 0x00000000fffff984 */ /* 0x000fe20000000800 */
[----:B------:R-:W-:Y:S01]  /*d350*/  @!PT LDS RZ, [RZ] ;  /* 0x00000000fffff984 */ /* 0x000fe20000000800 */
[----:B------:R1:W-:Y:S01]  /*d360*/  @!P3 LDGSTS.E.BYPASS.LTC128B.128 [R196+0x10000], [R214.64+0x100] ;  /* 0x10000100d6c4bfae */ /* 0x0003e2000b901d5c */
[-C--:B------:R-:W-:Y:S02]  /*d370*/  @!P3 LEA.HI.X R223, R3, R213.reuse, R210, 0x1, P0 ;  /* 0x000000d503dfb211 */ /* 0x080fe400000f0cd2 */
[CC--:B------:R-:W-:Y:S01]  /*d380*/  @!P5 LEA R228, P1, R217.reuse, R212.reuse, 0x1 ;  /* 0x000000d4d9e4d211 */ /* 0x0c0fe200078208ff */
[----:B------:R-:W-:Y:S01]  /*d390*/  @P5 STS.128 [R196+0xc800], RZ ;  /* 0x00c800ffc4005388 */ /* 0x000fe20000000c00 */
[----:B------:R-:W-:Y:S02]  /*d3a0*/  IADD3.X R210, R210, UR22, RZ, P2, !PT ;  /* 0x00000016d2d27c10 */ /* 0x000fe400097fe4ff */
[CC--:B------:R-:W-:Y:S01]  /*d3b0*/  @!P4 LEA R220, P0, R217.reuse, R212.reuse, 0x1 ;  /* 0x000000d4d9dcc211 */ /* 0x0c0fe200078008ff */
[----:B------:R-:W-:Y:S01]  /*d3c0*/  @!PT LDS RZ, [RZ] ;  /* 0x00000000fffff984 */ /* 0x000fe20000000800 */
[----:B------:R-:W-:Y:S01]  /*d3d0*/  @!PT LDS RZ, [RZ] ;  /* 0x00000000fffff984 */ /* 0x000fe20000000800 */
[----:B------:R-:W-:Y:S01]  /*d3e0*/  @!PT LDS RZ, [RZ] ;  /* 0x00000000fffff984 */ /* 0x000fe20000000800 */
[----:B------:R1:W-:Y:S01]  /*d3f0*/  @!P5 LDGSTS.E.BYPASS.LTC128B.128 [R196+0xc800], [R230.64] ;  /* 0x0c800000e6c4dfae */ /* 0x0003e2000b901d5c */
        /* <DEDUP_REMOVED lines=10> */
[----:B------:R-:W-:Y:S01]  /*d4a0*/  IADD3.X R208, R210, UR22, RZ, P6, !PT ;  /* 0x00000016d2d07c10 */ /* 0x000fe2000b7fe4ff */
[----:B------:R-:W-:Y:S01]  /*d4b0*/  @P3 STS.128 [R196+0x10800], RZ ;  /* 0x010800ffc4003388 */ /* 0x000fe20000000c00 */
[CC--:B------:R-:W-:Y:S02]  /*d4c0*/  @!P5 LEA R226, P6, R3.reuse, R212.reuse, 0x1 ;  /* 0x000000d403e2d211 */ /* 0x0c0fe400078c08ff */
        /* <DEDUP_REMOVED lines=8> */
[C---:B------:R-:W-:Y:S03]  /*d550*/  @!P3 LEA R212, P0, R3.reuse, R212, 0x1 ;  /* 0x000000d403d4b211 */ /* 0x040fe600078008ff */
[----:B------:R-:W-:Y:S01]  /*d560*/  @!PT LDS RZ, [RZ] ;  /* 0x00000000fffff984 */ /* 0x000fe20000000800 */
[----:B------:R-:W-:Y:S01]  /*d570*/  @!PT LDS RZ, [RZ] ;  /* 0x00000000fffff984 */ /* 0x000fe20000000800 */
[----:B------:R-:W-:Y:S01]  /*d580*/  @!PT LDS RZ, [RZ] ;  /* 0x00000000fffff984 */ /* 0x000fe20000000800 */
[----:B------:R1:W-:Y:S01]  /*d590*/  @!P5 LDGSTS.E.BYPASS.LTC128B.128 [R196+0xd000], [R228.64] ;  /* 0x0d000000e4c4dfae */ /* 0x0003e2000b901d5c */
[----:B------:R-:W-:Y:S02]  /*d5a0*/  @!P3 LEA.HI.X R213, R3, R213, R208, 0x1, P0 ;  /* 0x000000d503d5b211 */ /* 0x000fe400000f0cd0 */
[----:B------:R-:W-:Y:S01]  /*d5b0*/  PLOP3.LUT P0, PT, PT, PT, UP2, 0x80, 0x0 ;  /* 0x000000000000781c */ /* 0x000fe20003f0f028 */
        /* <DEDUP_REMOVED lines=234> */
[----:B-1----:R-:W-:Y:S02]  /*e460*/  MOV R140, UR4 ;  /* 0x00000004008c7c02 */ /* 0x002fe40008000f00 */
[----:B--2---:R-:W-:Y:S01]  /*e470*/  MOV R138, UR32 ;  /* 0x00000020008a7c02 */ /* 0x004fe20008000f00 */
[----:B------:R-:W-:Y:S04]  /*e480*/  UIADD3 UR32, UR37, -UR35, URZ ;  /* 0x8000002325207290 */ /* 0x000fe8000fffe03f */
[----:B------:R-:W-:Y:S01]  /*e490*/  UIMAD UR32, UR32, UR6, -UR9 ;  /* 0x00000006202072a4 */ /* 0x000fe2000f8e0a09 */
[----:B---3--:R-:W-:Y:S01]  /*e4a0*/  IMAD.U32 R141, RZ, RZ, UR5 ;  /* 0x00000005ff8d7e24 */ /* 0x008fe2000f8e00ff */
[----:B------:R-:W-:Y:S04]  /*e4b0*/  ULDC.64 UR4, c[0x0][0x198] ;  /* 0x0000660000047ab9 */ /* 0x000fe80000000a00 */
[----:B------:R-:W2:Y:S02]  /*e4c0*/  LDG.E R3, [R140.64] ;  /* 0x0000001c8c037981 */ /* 0x000ea4000c1e1900 */
[----:B------:R-:W-:Y:S01]  /*e4d0*/  USHF.R.S32.HI UR26, URZ, 0x1f, UR32 ;  /* 0x0000001f3f1a7899 */ /* 0x000fe20008011420 */
[----:B----4-:R-:W-:Y:S01]  /*e4e0*/  IMAD.U32 R139, RZ, RZ, UR33 ;  /* 0x00000021ff8b7e24 */ /* 0x010fe2000f8e00ff */
[----:B------:R-:W-:Y:S02]  /*e4f0*/  UIMAD.WIDE.U32 UR34, UR32, UR4, URZ ;  /* 0x00000004202272a5 */ /* 0x000fe4000f8e003f */
[----:B------:R-:W-:Y:S02]  /*e500*/  UIMAD UR26, UR26, UR4, URZ ;  /* 0x000000041a1a72a4 */ /* 0x000fe4000f8e023f */
[----:B------:R-:W2:Y:S02]  /*e510*/  LDG.E R138, [R138.64] ;  /* 0x0000001c8a8a7981 */ /* 0x000ea4000c1e1900 */
[----:B------:R-:W-:Y:S01]  /*e520*/  IMAD.U32 R132, RZ, RZ, UR34 ;  /* 0x00000022ff847e24 */ /* 0x000fe2000f8e00ff */
[----:B------:R-:W-:Y:S01]  /*e530*/  UIMAD UR26, UR32, UR5, UR26 ;  /* 0x00000005201a72a4 */ /* 0x000fe2000f8e021a */
[----:B------:R-:W-:Y:S03]  /*e540*/  MOV R133, UR35 ;  /* 0x0000002300857c02 */ /* 0x000fe60008000f00 */
[----:B------:R-:W-:Y:S06]  /*e550*/  UIADD3 UR26, UR35, UR26, URZ ;  /* 0x0000001a231a7290 */ /* 0x000fec000fffe03f */
[----:B------:R-:W-:Y:S01]  /*e560*/  IMAD.U32 R133, RZ, RZ, UR26 ;  /* 0x0000001aff857e24 */ /* 0x000fe2000f8e00ff */
[----:B--2---:R-:W-:Y:S04]  /*e570*/  IADD3 R134, -R3, R138, RZ ;  /* 0x0000008a03867210 */ /* 0x004fe80007ffe1ff */
[----:B------:R-:W-:Y:S01]  /*e580*/  SHF.R.S32.HI R3, RZ, 0x1f, R134 ;  /* 0x0000001fff037819 */ /* 0x000fe20000011486 */
[C---:B------:R-:W-:Y:S04]  /*e590*/  IMAD.WIDE.U32 R132, R134.reuse, c[0x0][0x180], R132 ;  /* 0x0000600086847a25 */ /* 0x040fe800078e0084 */
[----:B------:R-:W-:Y:S04]  /*e5a0*/  IMAD R3, R3, c[0x0][0x180], RZ ;  /* 0x0000600003037a24 */ /* 0x000fe800078e02ff */
[----:B------:R-:W-:Y:S05]  /*e5b0*/  IMAD R3, R134, c[0x0][0x184], R3 ;  /* 0x0000610086037a24 */ /* 0x000fea00078e0203 */
[----:B------:R-:W-:Y:S02]  /*e5c0*/  IADD3 R134, R133, R3, RZ ;  /* 0x0000000385867210 */ /* 0x000fe40007ffe0ff */
.L_x_6386:
        /* <DEDUP_REMOVED lines=89> */
.L_x_6385:
[----:B------:R-:W-:Y:S01]  /*eb60*/  IMAD.U32 R132, RZ, RZ, UR25 ;  /* 0x00000019ff847e24 */ /* 0x000fe2000f8e00ff */
[----:B------:R-:W-:Y:S03]  /*eb70*/  UISETP.GT.AND UP2, UPT, UR25, UR19, UPT ;  /* 0x000000131900728c */ /* 0x000fe6000bf44270 */
[----:B------:R-:W-:Y:S05]  /*eb80*/  IMAD R3, R132, 0x40, R195 ;  /* 0x0000004084037824 */ /* 0x000fea00078e02c3 */
[----:B------:R-:W-:Y:S02]  /*eb90*/  IADD3 R132, R203, -R3, RZ ;  /* 0x80000003cb847210 */ /* 0x000fe40007ffe0ff */
[C---:B-1----:R-:W-:Y:S02]  /*eba0*/  IADD3 R141, R3.reuse, 0x1, RZ ;  /* 0x00000001038d7810 */ /* 0x042fe40007ffe0ff */
[----:B------:R-:W-:Y:S01]  /*ebb0*/  IABS R133, R132 ;  /* 0x0000008400857213 */ /* 0x000fe20000000000 */
[C---:B------:R-:W-:Y:S01]  /*ebc0*/  IMAD.IADD R132, R200.reuse, 0x1, -R3 ;  /* 0x00000001c8847824 */ /* 0x040fe200078e0a03 */
[C---:B------:R-:W-:Y:S02]  /*ebd0*/  IADD3 R137, R3.reuse, 0x8, RZ ;  /* 0x0000000803897810 */ /* 0x040fe40007ffe0ff */
[----:B------:R-:W-:Y:S02]  /*ebe0*/  IADD3 R150, R3, 0x9, RZ ;  /* 0x0000000903967810 */ /* 0x000fe40007ffe0ff */
[----:B------:R-:W-:Y:S01]  /*ebf0*/  IABS R135, R132 ;  /* 0x0000008400877213 */ /* 0x000fe20000000000 */
[--C-:B------:R-:W-:Y:S01]  /*ec00*/  IMAD.IADD R132, R203, 0x1, -R141.reuse ;  /* 0x00000001cb847824 */ /* 0x100fe200078e0a8d */
[C---:B------:R-:W-:Y:S01]  /*ec10*/  IADD3 R136, R3.reuse, 0x10, RZ ;  /* 0x0000001003887810 */ /* 0x040fe20007ffe0ff */
[----:B------:R-:W-:Y:S01]  /*ec20*/  I2F R133, R133 ;  /* 0x0000008500857306 */ /* 0x000fe20000201400 */
[----:B------:R-:W-:Y:S02]  /*ec30*/  IADD3 R156, R3, 0x11, RZ ;  /* 0x00000011039c7810 */ /* 0x000fe40007ffe0ff */
[----:B------:R-:W-:Y:S02]  /*ec40*/  IABS R134, R132 ;  /* 0x0000008400867213 */ /* 0x000fe40000000000 */
[----:B------:R-:W-:Y:S02]  /*ec50*/  IADD3 R132, R203, -R137, RZ ;  /* 0x80000089cb847210 */ /* 0x000fe40007ffe0ff */
[----:B------:R-:W-:Y:S02]  /*ec60*/  IADD3 R152, R3, 0x18, RZ ;  /* 0x0000001803987810 */ /* 0x000fe40007ffe0ff */
[----:B------:R-:W-:Y:S01]  /*ec70*/  IABS R157, R132 ;  /* 0x00000084009d7213 */ /* 0x000fe20000000000 */
[----:B------:R-:W-:Y:S01]  /*ec80*/  IMAD.IADD R132, R203, 0x1, -R150 ;  /* 0x00000001cb847824 */ /* 0x000fe200078e0a96 */
        /* <DEDUP_REMOVED lines=8> */
[----:B------:R-:W-:Y:S01]  /*ed10*/  I2F R135, R135 ;  /* 0x0000008700877306 */ /* 0x000fe20000201400 */
[C---:B------:R-:W-:Y:S02]  /*ed20*/  ISETP.GE.AND P4, PT, R141.reuse, R202, PT ;  /* 0x000000ca8d00720c */ /* 0x040fe40003f86270 */
[----:B------:R-:W-:Y:S02]  /*ed30*/  ISETP.GE.AND P0, PT, R141, R199, PT ;  /* 0x000000c78d00720c */ /* 0x000fe40003f06270 */
[----:B------:R-:W-:Y:S02]  /*ed40*/  IABS R154, R132 ;  /* 0x00000084009a7213 */ /* 0x000fe40000000000 */
[----:B------:R-:W-:Y:S02]  /*ed50*/  IADD3 R132, R203, -R152, RZ ;  /* 0x80000098cb847210 */ /* 0x000fe40007ffe0ff */
[C---:B------:R-:W-:Y:S01]  /*ed60*/  ISETP.GE.OR P4, PT, R141.reuse, R201, !P4 ;  /* 0x000000c98d00720c */ /* 0x040fe20006786670 */
        /* <DEDUP_REMOVED lines=10> */
[C---:B------:R-:W-:Y:S01]  /*ee10*/  IMAD.IADD R132, R200.reuse, 0x1, -R137 ;  /* 0x00000001c8847824 */ /* 0x040fe200078e0a89 */
        /* <DEDUP_REMOVED lines=9> */
[----:B------:R-:W-:Y:S01]  /*eeb0*/  ISETP.GE.OR P2, PT, R137, R201, !P2 ;  /* 0x000000c98900720c */ /* 0x000fe20005746670 */
        /* <DEDUP_REMOVED lines=42> */
[----:B------:R-:W-:Y:S01]  /*f160*/  ISETP.GE.OR P4, PT, R136, R198, !P4 ;  /* 0x000000c68800720c */ /* 0x000fe20006786670 */
[----:B------:R-:W-:Y:S01]  /*f170*/  FFMA.FTZ R10, R149, -UR24, R10 ;  /* 0x80000018950a7c23 */ /* 0x000fe2000801000a */
[----:B------:R-:W-:Y:S01]  /*f180*/  FSEL R136, R9, -INF , !P3 ;  /* 0xff80000009887808 */ /* 0x000fe20005800000 */
[----:B------:R-:W-:Y:S01]  /*f190*/  FFMA.FTZ R21, R144, -UR24, R21 ;  /* 0x8000001890157c23 */ /* 0x000fe20008010015 */
[----:B------:R-:W-:Y:S01]  /*f1a0*/  FSEL R138, R8, -INF , !P2 ;  /* 0xff800000088a7808 */ /* 0x000fe20005000000 */
[----:B------:R-:W1:Y:S01]  /*f1b0*/  I2F R9, R5 ;  /* 0x0000000500097306 */ /* 0x000e620000201400 */
[C---:B------:R-:W-:Y:S01]  /*f1c0*/  IMAD.IADD R8, R203.reuse, 0x1, -R6 ;  /* 0x00000001cb087824 */ /* 0x040fe200078e0a06 */
        /* <DEDUP_REMOVED lines=12> */
[-C--:B------:R-:W-:Y:S02]  /*f290*/  ISETP.GE.AND P2, PT, R156, R202.reuse, PT ;  /* 0x000000ca9c00720c */ /* 0x080fe40003f46270 */
[-C--:B------:R-:W-:Y:S01]  /*f2a0*/  ISETP.GE.OR P1, PT, R152, R201.reuse, !P1 ;  /* 0x000000c99800720c */ /* 0x080fe20004f26670 */
[----:B------:R3:W4:Y:S01]  /*f2b0*/  I2F R150, R4 ;  /* 0x0000000400967306 */ /* 0x0007220000201400 */
[----:B------:R-:W-:Y:S01]  /*f2c0*/  IMAD.IADD R143, R203, 0x1, -R133 ;  /* 0x00000001cb8f7824 */ /* 0x000fe200078e0a85 */
[----:B------:R-:W-:Y:S01]  /*f2d0*/  ISETP.GE.OR P2, PT, R156, R201, !P2 ;  /* 0x000000c99c00720c */ /* 0x000fe20005746670 */
[----:B-1----:R-:W-:Y:S01]  /*f2e0*/  FFMA.FTZ R18, R9, -UR24, R18 ;  /* 0x8000001809127c23 */ /* 0x002fe20008010012 */
[----:B------:R-:W-:Y:S02]  /*f2f0*/  FSEL R142, R16, -INF , !P1 ;  /* 0xff800000108e7808 */ /* 0x000fe40004800000 */
[C---:B------:R-:W-:Y:S02]  /*f300*/  IADD3 R5, R200.reuse, -R147, RZ ;  /* 0x80000093c8057210 */ /* 0x040fe40007ffe0ff */
[-C--:B------:R-:W-:Y:S02]  /*f310*/  ISETP.GE.AND P1, PT, R151, R202.reuse, PT ;  /* 0x000000ca9700720c */ /* 0x080fe40003f26270 */
[----:B------:R-:W-:Y:S02]  /*f320*/  FSEL R162, R13, -INF , !P2 ;  /* 0xff8000000da27808 */ /* 0x000fe40005000000 */
[----:B------:R-:W-:Y:S02]  /*f330*/  ISETP.GE.OR P1, PT, R151, R201, !P1 ;  /* 0x000000c99700720c */ /* 0x000fe40004f26670 */
        /* <DEDUP_REMOVED lines=9> */
[-C--:B------:R-:W-:Y:S02]  /*f3d0*/  ISETP.GE.OR P1, PT, R147, R201.reuse, !P1 ;  /* 0x000000c99300720c */ /* 0x080fe40004f26670 */
        /* <DEDUP_REMOVED lines=18> */
[-C--:B------:R-:W-:Y:S01]  /*f500*/  ISETP.GE.OR P4, PT, R133, R198.reuse, !P4 ;  /* 0x000000c68500720c */ /* 0x080fe20006786670 */
[----:B--2---:R-:W-:Y:S01]  /*f510*/  FFMA.FTZ R22, R13, -UR24, R22 ;  /* 0x800000180d167c23 */ /* 0x004fe20008010016 */
[----:B------:R-:W-:Y:S02]  /*f520*/  IADD3 R133, R200, -R133, RZ ;  /* 0x80000085c8857210 */ /* 0x000fe40007ffe0ff */
[C---:B------:R-:W-:Y:S02]  /*f530*/  ISETP.GE.AND P3, PT, R156.reuse, R199, PT ;  /* 0x000000c79c00720c */ /* 0x040fe40003f66270 */
        /* <DEDUP_REMOVED lines=24> */
[----:B------:R-:W-:Y:S01]  /*f6c0*/  ISETP.GE.AND P2, PT, R6, R199, PT ;  /* 0x000000c70600720c */ /* 0x000fe20003f46270 */
[----:B---3--:R-:W-:Y:S01]  /*f6d0*/  FFMA.FTZ R26, R13, -UR24, R26 ;  /* 0x800000180d1a7c23 */ /* 0x008fe2000801001a */
[----:B------:R-:W-:Y:S01]  /*f6e0*/  FMNMX.FTZ R12, R7, R12, !PT ;  /* 0x0000000c070c7209 */ /* 0x000fe20007810000 */
[----:B------:R-:W-:Y:S01]  /*f6f0*/  IMAD.IADD R13, R200, 0x1, -R4 ;  /* 0x00000001c80d7824 */ /* 0x000fe200078e0a04 */
[C---:B------:R-:W-:Y:S02]  /*f700*/  ISETP.GE.OR P1, PT, R6.reuse, R201, !P1 ;  /* 0x000000c90600720c */ /* 0x040fe40004f26670 */
[----:B------:R-:W-:Y:S02]  /*f710*/  ISETP.GE.OR P2, PT, R6, R198, !P2 ;  /* 0x000000c60600720c */ /* 0x000fe40005746670 */
[----:B------:R-:W-:Y:S02]  /*f720*/  ISETP.GE.AND P0, PT, R151, R199, PT ;  /* 0x000000c79700720c */ /* 0x000fe40003f06270 */
[C---:B------:R-:W-:Y:S01]  /*f730*/  IADD3 R9, R200.reuse, -R6, RZ ;  /* 0x80000006c8097210 */ /* 0x040fe20007ffe0ff */
        /* <DEDUP_REMOVED lines=464> */
.L_x_6383:
        /* <DEDUP_REMOVED lines=283> */
.L_x_6389:
[----:B--234-:R-:W-:Y:S05]  /*125f0*/  BSYNC B0 ;  /* 0x0000000000007941 */ /* 0x01cfea0003800000 */
.L_x_6388:
        /* <DEDUP_REMOVED lines=20> */
.L_x_6391:
[----:B------:R-:W-:Y:S05]  /*12740*/  BSYNC B0 ;  /* 0x0000000000007941 */ /* 0x000fea0003800000 */
.L_x_6390:
        /* <DEDUP_REMOVED lines=11> */
.L_x_6393:
[----:B------:R-:W-:Y:S05]  /*12800*/  BSYNC B0 ;  /* 0x0000000000007941 */ /* 0x000fea0003800000 */
.L_x_6392:
        /* <DEDUP_REMOVED lines=11> */
.L_x_6395:
[----:B------:R-:W-:Y:S05]  /*128c0*/  BSYNC B0 ;  /* 0x0000000000007941 */ /* 0x000fea0003800000 */
.L_x_6394:
        /* <DEDUP_REMOVED lines=11> */
.L_x_6397:
[----:B------:R-:W-:Y:S05]  /*12980*/  BSYNC B0 ;  /* 0x0000000000007941 */ /* 0x000fea0003800000 */
.L_x_6396:
        /* <DEDUP_REMOVED lines=11> */
.L_x_6399:
[----:B------:R-:W-:Y:S05]  /*12a40*/  BSYNC B0 ;  /* 0x0000000000007941 */ /* 0x000fea0003800000 */
.L_x_6398:
        /* <DEDUP_REMOVED lines=11> */
.L_x_6401:
[----:B------:R-:W-:Y:S05]  /*12b00*/  BSYNC B0 ;  /* 0x0000000000007941 */ /* 0x000fea0003800000 */
.L_x_6400:
        /* <DEDUP_REMOVED lines=11> */
.L_x_6403:
[----:B------:R-:W-:Y:S05]  /*12bc0*/  BSYNC B0 ;  /* 0x0000000000007941 */ /* 0x000fea0003800000 */
.L_x_6402:
        /* <DEDUP_REMOVED lines=12> */
.L_x_6404:
        /* <DEDUP_REMOVED lines=15> */
.L_x_7394:


//--------------------- .text._ZN5flash24flash_fwd_splitkv_kernelI23Flash_fwd_kernel_traitsILi192ELi64ELi64ELi4ELb0ELb0EN7cutlass6half_tE19Flash_kernel_traitsILi192ELi64ELi64ELi4ES3_EELb0ELb1ELb1ELb0ELb0ELb1ELb1ELb0EEEvNS_16Flash_fwd_paramsE --------------------------
	.section	.text._ZN5flash24flash_fwd_splitkv_kernelI23Flash_fwd_kernel_traitsILi192ELi64ELi64ELi4ELb0ELb0EN7cutlass6half_tE19Flash_kernel_traitsILi192ELi64ELi64ELi4ES3_EELb0ELb1ELb1ELb0ELb0ELb1ELb1ELb0EEEvNS_16Flash_fwd_paramsE,"ax",@progbits
	.sectioninfo	@"SHI_REGISTERS=255"
	.align	128
        .global         _ZN5flash24flash_fwd_splitkv_kernelI23Flash_fwd_kernel_traitsILi192ELi64ELi64ELi4ELb0ELb0EN7cutlass6half_tE19Flash_kernel_traitsILi192ELi64ELi64ELi4ES3_EELb0ELb1ELb1ELb0ELb0ELb1ELb1ELb0EEEvNS_16Flash_fwd_paramsE
        .type           _ZN5flash24flash_fwd_splitkv_kernelI23Flash_fwd_kernel_traitsILi192ELi64ELi64ELi4ELb0ELb0EN7cutlass6half_tE19Flash_kernel_traitsILi192ELi64ELi64ELi4ES3_EELb0ELb1ELb1ELb0ELb0ELb1ELb1ELb0EEEvNS_16Flash_fwd_paramsE,@function
        .size           _ZN5flash24flash_fwd_splitkv_kernelI23Flash_fwd_kernel_traitsILi192ELi64ELi64ELi4ELb0ELb0EN7cutlass6half_tE19Flash_kernel_traitsILi192ELi64ELi64ELi4ES3_EELb0ELb1ELb1ELb0ELb0ELb1ELb1ELb0EEEvNS_16Flash_fwd_paramsE,(.L_x_7395 - _ZN5flash24flash_fwd_splitkv_kernelI23Flash_fwd_kernel_traitsILi192ELi64ELi64ELi4ELb0ELb0EN7cutlass6half_tE19Flash_kernel_traitsILi192ELi64ELi64ELi4ES3_EELb0ELb1ELb1ELb0ELb0ELb1ELb1ELb0EEEvNS_16Flash_fwd_paramsE)
        .other          _ZN5flash24flash_fwd_splitkv_kernelI23Flash_fwd_kernel_traitsILi192ELi64ELi64ELi4ELb0ELb0EN7cutlass6half_tE19Flash_kernel_traitsILi192ELi64ELi64ELi4ES3_EELb0ELb1ELb1ELb0ELb0ELb1ELb1ELb0EEEvNS_16Flash_fwd_paramsE,@"STO_CUDA_ENTRY STV_DEFAULT"
_ZN5flash24flash_fwd_splitkv_kernelI23Flash_fwd_kernel_traitsILi192ELi64ELi64ELi4ELb0ELb0EN7cutlass6half_tE19Flash_kernel_traitsILi192ELi64ELi64ELi4ES3_EELb0ELb1ELb1ELb0ELb0ELb1ELb1ELb0EEEvNS_16Flash_fwd_paramsE:
.text._ZN5flash24flash_fwd_splitkv_kernelI23Flash_fwd_kernel_traitsILi192ELi64ELi64ELi4ELb0ELb0EN7cutlass6half_tE19Flash_kernel_traitsILi192ELi64ELi64ELi4ES3_EELb0ELb1ELb1ELb0ELb0ELb1ELb1ELb0EEEvNS_16Flash_fwd_paramsE:
        /* <DEDUP_REMOVED lines=77> */
.L_x_6405:
[----:B------:R-:W-:Y:S02]  /*04d0*/  ULDC UR7, c[0x0][0x218] ;  /* 0x0000860000077ab9 */ /* 0x000fe40000000800 */
.L_x_6406:
        /* <DEDUP_REMOVED lines=117> */
.L_x_6409:
[----:B------:R-:W-:Y:S05]  /*0c30*/  BSYNC B0 ;  /* 0x0000000000007941 */ /* 0x000fea0003800000 */
.L_x_6408:
        /* <DEDUP_REMOVED lines=10> */
.L_x_6411:
[----:B------:R-:W-:Y:S05]  /*0ce0*/  BSYNC B0 ;  /* 0x0000000000007941 */ /* 0x000fea0003800000 */
.L_x_6410:
        /* <DEDUP_REMOVED lines=10> */
.L_x_6413:
[----:B------:R-:W-:Y:S05]  /*0d90*/  BSYNC B0 ;  /* 0x0000000000007941 */ /* 0x000fea0003800000 */
.L_x_6412:
        /* <DEDUP_REMOVED lines=10> */
.L_x_6415:
[----:B------:R-:W-:Y:S05]  /*0e40*/  BSYNC B0 ;  /* 0x0000000000007941 */ /* 0x000fea0003800000 */
.L_x_6414:
        /* <DEDUP_REMOVED lines=10> */
.L_x_6417:
[----:B------:R-:W-:Y:S05]  /*0ef0*/  BSYNC B0 ;  /* 0x0000000000007941 */ /* 0x000fea0003800000 */
.L_x_6416:
        /* <DEDUP_REMOVED lines=10> */
.L_x_6419:
[----:B------:R-:W-:Y:S05]  /*0fa0*/  BSYNC B0 ;  /* 0x0000000000007941 */ /* 0x000fea0003800000 */
.L_x_6418:
        /* <DEDUP_REMOVED lines=10> */
.L_x_6421:
[----:B------:R-:W-:Y:S05]  /*1050*/  BSYNC B0 ;  /* 0x0000000000007941 */ /* 0x000fea0003800000 */
.L_x_6420:
        /* <DEDUP_REMOVED lines=10> */
.L_x_6423:
[----:B------:R-:W-:Y:S05]  /*1100*/  BSYNC B0 ;  /* 0x0000000000007941 */ /* 0x000fea0003800000 */
.L_x_6422:
        /* <DEDUP_REMOVED lines=32> */
.L_x_6407:
        /* <DEDUP_REMOVED lines=118> */
.L_x_6424:
        /* <DEDUP_REMOVED lines=19> */
.L_x_6426:
        /* <DEDUP_REMOVED lines=61> */
.L_x_6425:
        /* <DEDUP_REMOVED lines=122> */
.L_x_6428:
[----:B------:R-:W-:Y:S05]  /*2710*/  BSYNC B0 ;  /* 0x0000000000007941 */ /* 0x000fea0003800000 */
.L_x_6427:
        /* <DEDUP_REMOVED lines=37> */
.L_x_6430:
[----:B------:R-:W-:Y:S05]  /*2970*/  BSYNC B0 ;  /* 0x0000000000007941 */ /* 0x000fea0003800000 */
.L_x_6429:
        /* <DEDUP_REMOVED lines=37> */
.L_x_6432:
[----:B------:R-:W-:Y:S05]  /*2bd0*/  BSYNC B0 ;  /* 0x0000000000007941 */ /* 0x000fea0003800000 */
.L_x_6431:
        /* <DEDUP_REMOVED lines=36> */
.L_x_6434:
[----:B------:R-:W-:Y:S05]  /*2e20*/  BSYNC B0 ;  /* 0x0000000000007941 */ /* 0x000fea0003800000 */
.L_x_6433:
        /* <DEDUP_REMOVED lines=31> */
.L_x_6436:
[----:B------:R-:W-:Y:S05]  /*3020*/  BSYNC B0 ;  /* 0x0000000000007941 */ /* 0x000fea0003800000 */
.L_x_6435:
        /* <DEDUP_REMOVED lines=33> */
.L_x_6438:
[----:B------:R-:W-:Y:S05]  /*3240*/  BSYNC B0 ;  /* 0x0000000000007941 */ /* 0x000fea0003800000 */
.L_x_6437:
        /* <DEDUP_REMOVED lines=32> */
.L_x_6440:
[----:B------:R-:W-:Y:S05]  /*3450*/  BSYNC B0 ;  /* 0x0000000000007941 */ /* 0x000fea0003800000 */
.L_x_6439:
        /* <DEDUP_REMOVED lines=33> */
.L_x_6442:
[----:B------:R-:W-:Y:S05]  /*3670*/  BSYNC B0 ;  /* 0x0000000000007941 */ /* 0x000fea0003800000 */
.L_x_6441:
        /* <DEDUP_REMOVED lines=54> */
.L_x_6444:
[----:B------:R-:W-:Y:S05]  /*39e0*/  BSYNC B0 ;  /* 0x0000000000007941 */ /* 0x000fea0003800000 */
.L_x_6443:
        /* <DEDUP_REMOVED lines=43> */
.L_x_6446:
[----:B------:R-:W-:Y:S05]  /*3ca0*/  BSYNC B0 ;  /* 0x0000000000007941 */ /* 0x000fea0003800000 */
.L_x_6445:
        /* <DEDUP_REMOVED lines=35> */
.L_x_6448:
[----:B------:R-:W-:Y:S05]  /*3ee0*/  BSYNC B0 ;  /* 0x0000000000007941 */ /* 0x000fea0003800000 */
.L_x_6447:
        /* <DEDUP_REMOVED lines=40> */
.L_x_6450:
[----:B------:R-:W-:Y:S05]  /*4170*/  BSYNC B0 ;  /* 0x0000000000007941 */ /* 0x000fea0003800000 */
.L_x_6449:
[----:B---3--:R-:W-:Y:S01]  /*4180*/  IMAD.SHL.U32 R8, R2, 0x40, RZ ;  /* 0x0000004002087824 */ /* 0x008fe200078e00ff */
[----:B------:R-:W-:Y:S01]  /*4190*/  SHF.L.U32 R16, R16, 0x3, RZ ;  /* 0x0000000310107819 */ /* 0x000fe200000006ff */
[C---:B------:R-:W-:Y:S01]  /*41a0*/  IMAD R202, R93.reuse, 0x400, R0 ;  /* 0x000004005dca7824 */ /* 0x040fe200078e0200 */
[----:B------:R-:W-:Y:S01]  /*41b0*/  R2P PR, R2, 0x6 ;  /* 0x0000000602007804 */ /* 0x000fe20000000000 */
[----:B------:R-:W0:Y:S01]  /*41c0*/  LDGDEPBAR ;  /* 0x00000000000079af */ /* 0x000e220000000000 */
[----:B------:R-:W-:Y:S01]  /*41d0*/  LOP3.LUT R9, R8, 0x1c0, RZ, 0xc0, !PT ;  /* 0x000001c008097812 */ /* 0x000fe200078ec0ff */
        /* <DEDUP_REMOVED lines=8> */
[----:B------:R-:W-:Y:S01]  /*4260*/  UIADD3 UR4, UR13, -UR14, URZ ;  /* 0x8000000e0d047290 */ /* 0x000fe2000fffe03f */
[----:B------:R-:W-:Y:S01]  /*4270*/  LOP3.LUT R8, R8, R9, RZ, 0x3c, !PT ;  /* 0x0000000908087212 */ /* 0x000fe200078e3cff */
[----:B------:R-:W-:Y:S01]  /*4280*/  LDSM.16.M88.4 R36, [R200] ;  /* 0x00000000c824783b */ /* 0x000fe20000000200 */
[----:B------:R-:W-:Y:S01]  /*4290*/  IMAD R197, R5, 0x2, R200 ;  /* 0x0000000205c57824 */ /* 0x000fe200078e02c8 */
[----:B------:R-:W-:Y:S01]  /*42a0*/  UIADD3 UR14, UR13, 0x1, -UR14 ;  /* 0x000000010d0e7890 */ /* 0x000fe2000fffe80e */
[----:B------:R-:W-:Y:S01]  /*42b0*/  LEA R201, R201, R8, 0x9 ;  /* 0x00000008c9c97211 */ /* 0x000fe200078e48ff */
[----:B------:R-:W-:Y:S01]  /*42c0*/  IMAD.IADD R211, R6, 0x1, R211 ;  /* 0x0000000106d37824 */ /* 0x000fe200078e02d3 */
[----:B-1----:R-:W-:Y:S01]  /*42d0*/  LDSM.16.M88.4 R8, [R198] ;  /* 0x00000000c608783b */ /* 0x002fe20000000200 */
[----:B------:R-:W-:Y:S01]  /*42e0*/  ULDC UR5, c[0x0][0x2e8] ;  /* 0x0000ba0000057ab9 */ /* 0x000fe20000000800 */
[----:B------:R-:W-:Y:S01]  /*42f0*/  SHF.L.U32 R201, R201, 0x1, RZ ;  /* 0x00000001c9c97819 */ /* 0x000fe200000006ff */
[----:B------:R-:W-:Y:S01]  /*4300*/  UIADD3 UR5, UR14, UR5, URZ ;  /* 0x000000050e057290 */ /* 0x000fe2000fffe03f */
[----:B------:R-:W-:Y:S01]  /*4310*/  LDSM.16.M88.4 R80, [R197+0x2000] ;  /* 0x00200000c550783b */ /* 0x000fe20000000200 */
[----:B------:R-:W-:-:S02]  /*4320*/  PLOP3.LUT P4, PT, PT, PT, UP0, 0x80, 0x0 ;  /* 0x000000000000781c */ /* 0x000fc40003f8f008 */
[C---:B------:R-:W-:Y:S01]  /*4330*/  IADD3 R2, R201.reuse, 0x6000, RZ ;  /* 0x00006000c9027810 */ /* 0x040fe20007ffe0ff */
[----:B------:R-:W1:Y:S01]  /*4340*/  LDSM.16.M88.4 R16, [R201+0x6000] ;  /* 0x00600000c910783b */ /* 0x000e620000000200 */
[----:B------:R-:W-:Y:S02]  /*4350*/  IADD3 R199, R201, 0x6020, RZ ;  /* 0x00006020c9c77810 */ /* 0x000fe40007ffe0ff */
[----:B------:R-:W-:Y:S01]  /*4360*/  @P1 IADD3 R199, R2, -0x20, RZ ;  /* 0xffffffe002c71810 */ /* 0x000fe20007ffe0ff */
[----:B------:R-:W3:Y:S01]  /*4370*/  LDSM.16.M88.4 R44, [R201+0x6800] ;  /* 0x00680000c92c783b */ /* 0x000ee20000000200 */
[----:B------:R-:W-:Y:S02]  /*4380*/  MOV R2, 0x40 ;  /* 0x0000004000027802 */ /* 0x000fe40000000f00 */
[----:B------:R-:W-:Y:S01]  /*4390*/  IADD3 R206, R211, 0x8, RZ ;  /* 0x00000008d3ce7810 */ /* 0x000fe20007ffe0ff */
[----:B------:R-:W5:Y:S01]  /*43a0*/  LDSM.16.M88.4 R64, [R201+0x7000] ;  /* 0x00700000c940783b */ /* 0x000f620000000200 */
[----:B------:R-:W-:-:S02]  /*43b0*/  SEL R2, R2, 0xffffffc0, !P2 ;  /* 0xffffffc002027807 */ /* 0x000fc40005000000 */
[----:B------:R-:W-:Y:S01]  /*43c0*/  IADD3 R209, R211, UR5, RZ ;  /* 0x00000005d3d17c10 */ /* 0x000fe2000fffe0ff */
[----:B------:R-:W4:Y:S01]  /*43d0*/  LDSM.16.M88.4 R52, [R199] ;  /* 0x00000000c734783b */ /* 0x000f220000000200 */
[----:B------:R-:W-:Y:S02]  /*43e0*/  IADD3 R195, R201, R2, RZ ;  /* 0x00000002c9c37210 */ /* 0x000fe40007ffe0ff */
[----:B------:R-:W-:Y:S01]  /*43f0*/  IADD3 R188, R2, R199, RZ ;  /* 0x000000c702bc7210 */ /* 0x000fe20007ffe0ff */
[----:B------:R-:W2:Y:S01]  /*4400*/  LDSM.16.M88.4 R72, [R201+0x7800] ;  /* 0x00780000c948783b */ /* 0x000ea20000000200 */
[----:B------:R-:W-:Y:S02]  /*4410*/  IADD3 R211, R211, UR4, RZ ;  /* 0x00000004d3d37c10 */ /* 0x000fe4000fffe0ff */
[C---:B------:R-:W-:Y:S01]  /*4420*/  IADD3 R208, R206.reuse, UR4, RZ ;  /* 0x00000004ced07c10 */ /* 0x040fe2000fffe0ff */
[----:B------:R-:W2:Y:S01]  /*4430*/  LDSM.16.M88.4 R12, [R199+0x800] ;  /* 0x00080000c70c783b */ /* 0x000ea20000000200 */
[----:B------:R-:W-:-:S02]  /*4440*/  IADD3 R206, R206, UR5, RZ ;  /* 0x00000005cece7c10 */ /* 0x000fc4000fffe0ff */
[----:B------:R-:W-:Y:S01]  /*4450*/  IADD3 R210, R211, -c[0x0][0x2e4], RZ ;  /* 0x8000b900d3d27a10 */ /* 0x000fe20007ffe0ff */
[----:B------:R-:W2:Y:S01]  /*4460*/  LDSM.16.M88.4 R48, [R199+0x1000] ;  /* 0x00100000c730783b */ /* 0x000ea20000000200 */
[----:B------:R-:W-:Y:S02]  /*4470*/  IADD3 R207, R208, -c[0x0][0x2e4], RZ ;  /* 0x8000b900d0cf7a10 */ /* 0x000fe40007ffe0ff */
[----:B------:R-:W-:Y:S01]  /*4480*/  IMNMX R209, R209, UR13, PT ;  /* 0x0000000dd1d17c17 */ /* 0x000fe2000b800200 */
[----:B------:R-:W2:Y:S01]  /*4490*/  LDSM.16.M88.4 R24, [R195+0x6000] ;  /* 0x00600000c318783b */ /* 0x000ea20000000200 */
[----:B------:R-:W-:Y:S02]  /*44a0*/  IMNMX R206, R206, UR13, PT ;  /* 0x0000000dcece7c17 */ /* 0x000fe4000b800200 */
[----:B------:R-:W-:Y:S01]  /*44b0*/  IMNMX R210, RZ, R210, !PT ;  /* 0x000000d2ffd27217 */ /* 0x000fe20007800200 */
[----:B------:R-:W2:Y:S01]  /*44c0*/  LDSM.16.M88.4 R40, [R199+0x1800] ;  /* 0x00180000c728783b */ /* 0x000ea20000000200 */
[----:B------:R-:W-:-:S02]  /*44d0*/  IMNMX R207, RZ, R207, !PT ;  /* 0x000000cfffcf7217 */ /* 0x000fc40007800200 */
[C---:B------:R-:W-:Y:S01]  /*44e0*/  IADD3 R191, R199.reuse, 0x800, RZ ;  /* 0x00000800c7bf7810 */ /* 0x040fe20007ffe0ff */
[----:B------:R-:W2:Y:S01]  /*44f0*/  LDSM.16.M88.4 R28, [R195+0x6800] ;  /* 0x00680000c31c783b */ /* 0x000ea20000000200 */
[C---:B------:R-:W-:Y:S02]  /*4500*/  IADD3 R190, R199.reuse, 0x1000, RZ ;  /* 0x00001000c7be7810 */ /* 0x040fe40007ffe0ff */
[C---:B------:R-:W-:Y:S01]  /*4510*/  IADD3 R189, R199.reuse, 0x1800, RZ ;  /* 0x00001800c7bd7810 */ /* 0x040fe20007ffe0ff */
[----:B-1----:R-:W-:Y:S01]  /*4520*/  HMMA.16816.F32 R20, R56, R16, RZ ;  /* 0x000000103814723c */ /* 0x002fe200000018ff */
[----:B------:R-:W-:Y:S01]  /*4530*/  LDSM.16.M88.4 R76, [R199+0x2000] ;  /* 0x00200000c74c783b */ /* 0x000fe20000000200 */
[C---:B------:R-:W-:Y:S02]  /*4540*/  IADD3 R187, R199.reuse, 0x2000, RZ ;  /* 0x00002000c7bb7810 */ /* 0x040fe40007ffe0ff */
[C---:B------:R-:W-:Y:S01]  /*4550*/  IADD3 R186, R199.reuse, 0x2800, RZ ;  /* 0x00002800c7ba7810 */ /* 0x040fe20007ffe0ff */
[----:B------:R-:W-:Y:S01]  /*4560*/  LDSM.16.M88.4 R88, [R188+0x2800] ;  /* 0x00280000bc58783b */ /* 0x000fe20000000200 */
[----:B------:R-:W-:-:S02]  /*4570*/  IADD3 R185, R199, 0x3000, RZ ;  /* 0x00003000c7b97810 */ /* 0x000fc40007ffe0ff */
[C---:B------:R-:W-:Y:S01]  /*4580*/  HMMA.16816.F32 R16, R56.reuse, R18, RZ ;  /* 0x000000123810723c */ /* 0x040fe200000018ff */
[----:B------:R-:W-:Y:S01]  /*4590*/  LDSM.16.M88.4 R84, [R201+0xa800] ;  /* 0x00a80000c954783b */ /* 0x000fe20000000200 */
[C---:B------:R-:W-:Y:S02]  /*45a0*/  IADD3 R184, R199.reuse, 0x3800, RZ ;  /* 0x00003800c7b87810 */ /* 0x040fe40007ffe0ff */
[C---:B------:R-:W-:Y:S02]  /*45b0*/  IADD3 R183, R199.reuse, 0x4000, RZ ;  /* 0x00004000c7b77810 */ /* 0x040fe40007ffe0ff */
[C---:B------:R-:W-:Y:S02]  /*45c0*/  IADD3 R182, R199.reuse, 0x4800, RZ ;  /* 0x00004800c7b67810 */ /* 0x040fe40007ffe0ff */
[----:B---3--:R-:W-:Y:S01]  /*45d0*/  HMMA.16816.F32 R32, R56, R44, RZ ;  /* 0x0000002c3820723c */ /* 0x008fe200000018ff */
[C---:B------:R-:W-:Y:S02]  /*45e0*/  IADD3 R181, R199.reuse, 0x5000, RZ ;  /* 0x00005000c7b57810 */ /* 0x040fe40007ffe0ff */
[----:B------:R-:W-:-:S05]  /*45f0*/  IADD3 R180, R199, 0x5800, RZ ;  /* 0x00005800c7b47810 */ /* 0x000fca0007ffe0ff */
        /* <DEDUP_REMOVED lines=222> */
[----:B----4-:R-:W-:Y:S02]  /*53e0*/  UIMAD.WIDE.U32 UR28, UR29, UR5, URZ ;  /* 0x000000051d1c72a5 */ /* 0x010fe4000f8e003f */
        /* <DEDUP_REMOVED lines=43> */
[----:B---3--:R-:W-:Y:S01]  /*56a0*/  MOV R39, UR13 ;  /* 0x0000000d00277c02 */ /* 0x008fe20008000f00 */
[----:B------:R-:W-:-:S04]  /*56b0*/  IMAD.U32 R38, RZ, RZ, UR12 ;  /* 0x0000000cff267e24 */ /* 0x000fc8000f8e00ff */
[----:B------:R-:W-:Y:S01]  /*56c0*/  IMAD.U32 R39, RZ, RZ, UR5 ;  /* 0x00000005ff277e24 */ /* 0x000fe2000f8e00ff */
[----:B--2---:R-:W-:-:S04]  /*56d0*/  IADD3 R11, -R30, R11, RZ ;  /* 0x0000000b1e0b7210 */ /* 0x004fc80007ffe1ff */
[----:B------:R-:W-:Y:S01]  /*56e0*/  SHF.R.S32.HI R30, RZ, 0x1f, R11 ;  /* 0x0000001fff1e7819 */ /* 0x000fe2000001140b */
[----:B------:R-:W-:-:S04]  /*56f0*/  IMAD.WIDE.U32 R38, R11, c[0x0][0x180], R38 ;  /* 0x000060000b267a25 */ /* 0x000fc800078e0026 */
[----:B------:R-:W-:-:S04]  /*5700*/  IMAD R30, R30, c[0x0][0x180], RZ ;  /* 0x000060001e1e7a24 */ /* 0x000fc800078e02ff */
[----:B------:R-:W-:Y:S01]  /*5710*/  IMAD R30, R11, c[0x0][0x184], R30 ;  /* 0x000061000b1e7a24 */ /* 0x000fe200078e021e */
[----:B------:R-:W-:-:S04]  /*5720*/  MOV R11, R38 ;  /* 0x00000026000b7202 */ /* 0x000fc80000000f00 */
[----:B------:R-:W-:Y:S01]  /*5730*/  IADD3 R30, R39, R30, RZ ;  /* 0x0000001e271e7210 */ /* 0x000fe20007ffe0ff */
[----:B------:R-:W-:Y:S05]  /*5740*/  BRA `(.L_x_6453) ;  /* 0x0000004000007947 */ /* 0x000fea0003800000 */
.L_x_6452:
[----:B------:R-:W-:-:S04]  /*5750*/  ULEA UR6, -UR6, URZ, 0x6 ;  /* 0x0000003f06067291 */ /* 0x000fc8000f8e313f */
[----:B------:R-:W-:Y:S02]  /*5760*/  USHF.R.S32.HI UR4, URZ, 0x1f, UR6 ;  /* 0x0000001f3f047899 */ /* 0x000fe40008011406 */
[----:B------:R-:W-:-:S04]  /*5770*/  MOV R11, UR6 ;  /* 0x00000006000b7c02 */ /* 0x000fc80008000f00 */
[----:B------:R-:W-:Y:S02]  /*5780*/  MOV R30, UR4 ;  /* 0x00000004001e7c02 */ /* 0x000fe40008000f00 */
.L_x_6453:
        /* <DEDUP_REMOVED lines=119> */
.L_x_6455:
[----:B------:R-:W-:Y:S05]  /*5f00*/  BSYNC B0 ;  /* 0x0000000000007941 */ /* 0x000fea0003800000 */
.L_x_6454:
[----:B------:R-:W0:Y:S01]  /*5f10*/  LDGDEPBAR ;  /* 0x00000000000079af */ /* 0x000e220000000000 */
[----:B------:R-:W-:-:S04]  /*5f20*/  IADD3 R134, P0, R11, R134, RZ ;  /* 0x000000860b867210 */ /* 0x000fc80007f1e0ff */
[----:B------:R-:W-:Y:S02]  /*5f30*/  IADD3.X R133, R30, R133, RZ, P0, !PT ;  /* 0x000000851e857210 */ /* 0x000fe400007fe4ff */
.L_x_6451:
[----:B--234-:R-:W-:Y:S01]  /*5f40*/  IADD3 R65, R203, UR15, RZ ;  /* 0x0000000fcb417c10 */ /* 0x01cfe2000fffe0ff */
[----:B------:R-:W-:-:S03]  /*5f50*/  IMAD.SHL.U32 R196, R0, 0x2, RZ ;  /* 0x0000000200c47824 */ /* 0x000fc600078e00ff */
[----:B------:R-:W-:Y:S01]  /*5f60*/  IADD3 R46, R65, 0x1, RZ ;  /* 0x00000001412e7810 */ /* 0x000fe20007ffe0ff */
[----:B------:R-:W-:Y:S01]  /*5f70*/  IMAD.IADD R63, R211, 0x1, -R65 ;  /* 0x00000001d33f7824 */ /* 0x000fe200078e0a41 */
[----:B------:R-:W-:Y:S01]  /*5f80*/  IADD3 R15, R65, 0x19, RZ ;  /* 0x00000019410f7810 */ /* 0x000fe20007ffe0ff */
[----:B------:R-:W-:Y:S01]  /*5f90*/  IMAD R194, R7, 0x2, R196 ;  /* 0x0000000207c27824 */ /* 0x000fe200078e02c4 */
        /* <DEDUP_REMOVED lines=8> */
[----:B------:R-:W-:Y:S01]  /*6020*/  IADD3 R39, R65, 0x20, RZ ;  /* 0x0000002041277810 */ /* 0x000fe20007ffe0ff */
[----:B------:R-:W-:Y:S01]  /*6030*/  IMAD R193, R5, 0x2, R196 ;  /* 0x0000000205c17824 */ /* 0x000fe200078e02c4 */
[----:B------:R-:W-:Y:S01]  /*6040*/  IABS R61, R61 ;  /* 0x0000003d003d7213 */ /* 0x000fe20000000000 */
[----:B------:R-:W-:Y:S01]  /*6050*/  IMAD.IADD R64, R211, 0x1, -R40 ;  /* 0x00000001d3407824 */ /* 0x000fe200078e0a28 */
[----:B------:R-:W-:Y:S01]  /*6060*/  IADD3 R13, R65, 0x28, RZ ;  /* 0x00000028410d7810 */ /* 0x000fe20007ffe0ff */
[C---:B------:R-:W-:Y:S01]  /*6070*/  IMAD.IADD R60, R211.reuse, 0x1, -R39 ;  /* 0x00000001d33c7824 */ /* 0x040fe200078e0a27 */
[----:B------:R-:W-:Y:S01]  /*6080*/  IABS R62, R62 ;  /* 0x0000003e003e7213 */ /* 0x000fe20000000000 */
[----:B------:R-:W2:Y:S01]  /*6090*/  I2F R63, R63 ;  /* 0x0000003f003f7306 */ /* 0x000ea20000201400 */
[----:B------:R-:W-:Y:S01]  /*60a0*/  IABS R68, R68 ;  /* 0x0000004400447213 */ /* 0x000fe20000000000 */
[----:B------:R-:W-:Y:S01]  /*60b0*/  IMAD.IADD R56, R211, 0x1, -R13 ;  /* 0x00000001d3387824 */ /* 0x000fe200078e0a0d */
[----:B------:R-:W-:Y:S01]  /*60c0*/  IABS R66, R66 ;  /* 0x0000004200427213 */ /* 0x000fe20000000000 */
[----:B------:R-:W-:Y:S01]  /*60d0*/  IMAD R192, R5, 0x2, R194 ;  /* 0x0000000205c07824 */ /* 0x000fe200078e02c2 */
[----:B------:R-:W-:Y:S01]  /*60e0*/  IABS R64, R64 ;  /* 0x0000004000407213 */ /* 0x000fe20000000000 */
[----:B------:R-:W-:Y:S01]  /*60f0*/  LDSM.16.MT88.4 R124, [R196+0xc000] ;  /* 0x00c00000c47c783b */ /* 0x000fe20000004200 */
[----:B------:R-:W-:Y:S01]  /*6100*/  IABS R60, R60 ;  /* 0x0000003c003c7213 */ /* 0x000fe20000000000 */
[----:B------:R-:W3:Y:S01]  /*6110*/  I2F R61, R61 ;  /* 0x0000003d003d7306 */ /* 0x000ee20000201400 */
[----:B------:R-:W-:Y:S01]  /*6120*/  IADD3 R41, R65, 0x10, RZ ;  /* 0x0000001041297810 */ /* 0x000fe20007ffe0ff */
[----:B------:R-:W-:Y:S01]  /*6130*/  LDSM.16.MT88.4 R116, [R194+0xc000] ;  /* 0x00c00000c274783b */ /* 0x000fe20000004200 */
[----:B------:R-:W-:-:S02]  /*6140*/  IABS R56, R56 ;  /* 0x0000003800387213 */ /* 0x000fc40000000000 */
[----:B------:R-:W-:Y:S01]  /*6150*/  IADD3 R38, R65, 0x21, RZ ;  /* 0x0000002141267810 */ /* 0x000fe20007ffe0ff */
[----:B------:R-:W-:Y:S01]  /*6160*/  IMAD.IADD R57, R211, 0x1, -R41 ;  /* 0x00000001d3397824 */ /* 0x000fe200078e0a29 */
[-C--:B------:R-:W-:Y:S01]  /*6170*/  ISETP.GE.AND P0, PT, R65, R209.reuse, PT ;  /* 0x000000d14100720c */ /* 0x080fe20003f06270 */
[----:B------:R-:W4:Y:S01]  /*6180*/  I2F R62, R62 ;  /* 0x0000003e003e7306 */ /* 0x000f220000201400 */
[C---:B------:R-:W-:Y:S01]  /*6190*/  ISETP.GE.AND P6, PT, R46.reuse, R209, PT ;  /* 0x000000d12e00720c */ /* 0x040fe20003fc6270 */
[----:B------:R-:W-:Y:S01]  /*61a0*/  IMAD.IADD R58, R211, 0x1, -R38 ;  /* 0x00000001d33a7824 */ /* 0x000fe200078e0a26 */
[----:B------:R-:W-:Y:S01]  /*61b0*/  IABS R57, R57 ;  /* 0x0000003900397213 */ /* 0x000fe20000000000 */
[----:B--2---:R-:W-:Y:S01]  /*61c0*/  FFMA.FTZ R2, R63, -UR24, R2 ;  /* 0x800000183f027c23 */ /* 0x004fe20008010002 */
[-C--:B------:R-:W-:Y:S01]  /*61d0*/  ISETP.LT.OR P0, PT, R65, R210.reuse, P0 ;  /* 0x000000d24100720c */ /* 0x080fe20000701670 */
[----:B------:R-:W-:Y:S01]  /*61e0*/  LDSM.16.MT88.4 R108, [R193+0xc000] ;  /* 0x00c00000c16c783b */ /* 0x000fe20000004200 */
[----:B------:R-:W-:Y:S01]  /*61f0*/  ISETP.LT.OR P6, PT, R46, R210, P6 ;  /* 0x000000d22e00720c */ /* 0x000fe200037c1670 */
[----:B------:R-:W2:Y:S01]  /*6200*/  I2F R68, R68 ;  /* 0x0000004400447306 */ /* 0x000ea20000201400 */
[----:B---3--:R-:W-:Y:S01]  /*6210*/  FFMA.FTZ R48, R61, -UR24, R48 ;  /* 0x800000183d307c23 */ /* 0x008fe20008010030 */
[----:B------:R-:W-:Y:S01]  /*6220*/  IABS R58, R58 ;  /* 0x0000003a003a7213 */ /* 0x000fe20000000000 */
[----:B------:R-:W-:Y:S01]  /*6230*/  LDSM.16.MT88.4 R100, [R192+0xc000] ;  /* 0x00c00000c064783b */ /* 0x000fe20000004200 */
[----:B------:R-:W-:-:S02]  /*6240*/  IADD3 R11, R65, 0x29, RZ ;  /* 0x00000029410b7810 */ /* 0x000fc40007ffe0ff */
[-C--:B------:R-:W-:Y:S01]  /*6250*/  ISETP.GE.AND P3, PT, R44, R209.reuse, PT ;  /* 0x000000d12c00720c */ /* 0x080fe20003f66270 */
[----:B------:R-:W-:Y:S01]  /*6260*/  LDSM.16.MT88.4 R72, [R196+0x10000] ;  /* 0x01000000c448783b */ /* 0x000fe20000004200 */
[----:B------:R-:W3:Y:S01]  /*6270*/  I2F R66, R66 ;  /* 0x0000004200427306 */ /* 0x000ee20000201400 */
[----:B-1--4-:R-:W-:Y:S01]  /*6280*/  FFMA.FTZ R62, R62, -UR24, R35 ;  /* 0x800000183e3e7c23 */ /* 0x012fe20008010023 */
[----:B------:R-:W-:Y:S01]  /*6290*/  FSEL R2, R2, -INF , !P0 ;  /* 0xff80000002027808 */ /* 0x000fe20004000000 */
[----:B------:R-:W-:Y:S01]  /*62a0*/  IMAD.IADD R55, R211, 0x1, -R11 ;  /* 0x00000001d3377824 */ /* 0x000fe200078e0a0b */
[-C--:B------:R-:W-:Y:S01]  /*62b0*/  ISETP.GE.AND P0, PT, R29, R209.reuse, PT ;  /* 0x000000d11d00720c */ /* 0x080fe20003f06270 */
[----:B------:R-:W-:Y:S01]  /*62c0*/  LDSM.16.MT88.4 R80, [R194+0x10000] ;  /* 0x01000000c250783b */ /* 0x000fe20000004200 */
[----:B------:R-:W-:Y:S02]  /*62d0*/  FSEL R35, R48, -INF , !P6 ;  /* 0xff80000030237808 */ /* 0x000fe40007000000 */
[----:B------:R-:W1:Y:S01]  /*62e0*/  I2F R64, R64 ;  /* 0x0000004000407306 */ /* 0x000e620000201400 */
[----:B------:R-:W-:Y:S01]  /*62f0*/  IADD3 R43, R65, 0x9, RZ ;  /* 0x00000009412b7810 */ /* 0x000fe20007ffe0ff */
[----:B--2---:R-:W-:Y:S01]  /*6300*/  FFMA.FTZ R49, R68, -UR24, R49 ;  /* 0x8000001844317c23 */ /* 0x004fe20008010031 */
[----:B------:R-:W-:Y:S01]  /*6310*/  ISETP.GE.AND P6, PT, R40, R209, PT ;  /* 0x000000d12800720c */ /* 0x000fe20003fc6270 */
[----:B------:R-:W-:Y:S01]  /*6320*/  LDSM.16.MT88.4 R88, [R193+0x10000] ;  /* 0x01000000c158783b */ /* 0x000fe20000004200 */
[-C--:B------:R-:W-:Y:S01]  /*6330*/  ISETP.LT.OR P3, PT, R44, R210.reuse, P3 ;  /* 0x000000d22c00720c */ /* 0x080fe20001f61670 */
[----:B------:R-:W-:Y:S01]  /*6340*/  IMAD.IADD R59, R211, 0x1, -R43 ;  /* 0x00000001d33b7824 */ /* 0x000fe200078e0a2b */
[-C--:B------:R-:W-:Y:S01]  /*6350*/  ISETP.LT.OR P0, PT, R29, R210.reuse, P0 ;  /* 0x000000d21d00720c */ /* 0x080fe20000701670 */
[----:B------:R-:W2:Y:S01]  /*6360*/  I2F R60, R60 ;  /* 0x0000003c003c7306 */ /* 0x000ea20000201400 */
[----:B---3--:R-:W-:Y:S01]  /*6370*/  FFMA.FTZ R66, R66, -UR24, R33 ;  /* 0x8000001842427c23 */ /* 0x008fe20008010021 */
[----:B------:R-:W-:Y:S01]  /*6380*/  IADD3 R37, R65, 0x30, RZ ;  /* 0x0000003041257810 */ /* 0x000fe20007ffe0ff */
[----:B------:R-:W-:Y:S01]  /*6390*/  LDSM.16.MT88.4 R136, [R194+0xc800] ;  /* 0x00c80000c288783b */ /* 0x000fe20000004200 */
[----:B------:R-:W-:-:S02]  /*63a0*/  ISETP.LT.OR P6, PT, R40, R210, P6 ;  /* 0x000000d22800720c */ /* 0x000fc400037c1670 */
[----:B------:R-:W-:Y:S01]  /*63b0*/  IADD3 R30, R65, 0x31, RZ ;  /* 0x00000031411e7810 */ /* 0x000fe20007ffe0ff */
[C---:B------:R-:W-:Y:S01]  /*63c0*/  IMAD.IADD R54, R211.reuse, 0x1, -R37 ;  /* 0x00000001d3367824 */ /* 0x040fe200078e0a25 */
[----:B------:R-:W3:Y:S01]  /*63d0*/  I2F R56, R56 ;  /* 0x0000003800387306 */ /* 0x000ee20000201400 */
[----:B-1----:R-:W-:Y:S01]  /*63e0*/  FFMA.FTZ R64, R64, -UR24, R21 ;  /* 0x8000001840407c23 */ /* 0x002fe20008010015 */
[----:B------:R-:W-:Y:S01]  /*63f0*/  IABS R55, R55 ;  /* 0x0000003700377213 */ /* 0x000fe20000000000 */
[----:B------:R-:W-:Y:S01]  /*6400*/  IMAD.IADD R53, R211, 0x1, -R30 ;  /* 0x00000001d3357824 */ /* 0x000fe200078e0a1e */
[----:B------:R-:W-:Y:S02]  /*6410*/  FSEL R33, R49, -INF , !P3 ;  /* 0xff80000031217808 */ /* 0x000fe40005800000 */
[----:B------:R-:W-:Y:S02]  /*6420*/  ISETP.GE.AND P3, PT, R15, R209, PT ;  /* 0x000000d10f00720c */ /* 0x000fe40003f66270 */
[----:B------:R-:W1:Y:S01]  /*6430*/  I2F R57, R57 ;  /* 0x0000003900397306 */ /* 0x000e620000201400 */
[----:B--2---:R-:W-:Y:S01]  /*6440*/  FFMA.FTZ R60, R60, -UR24, R17 ;  /* 0x800000183c3c7c23 */ /* 0x004fe20008010011 */
[----:B------:R-:W-:Y:S01]  /*6450*/  FSEL R21, R66, -INF , !P0 ;  /* 0xff80000042157808 */ /* 0x000fe20004000000 */
[----:B------:R-:W-:Y:S01]  /*6460*/  IMAD.IADD R17, R208, 0x1, -R44 ;  /* 0x00000001d0117824 */ /* 0x000fe200078e0a2c */
[----:B------:R-:W-:-:S02]  /*6470*/  ISETP.GE.AND P0, PT, R44, R206, PT ;  /* 0x000000ce2c00720c */ /* 0x000fc40003f06270 */
[C---:B------:R-:W-:Y:S02]  /*6480*/  ISETP.GE.AND P1, PT, R43.reuse, R209, PT ;  /* 0x000000d12b00720c */ /* 0x040fe40003f26270 */
[----:B------:R-:W2:Y:S01]  /*6490*/  I2F R58, R58 ;  /* 0x0000003a003a7306 */ /* 0x000ea20000201400 */
[----:B---3--:R-:W-:Y:S01]  /*64a0*/  FFMA.FTZ R56, R56, -UR24, R19 ;  /* 0x8000001838387c23 */ /* 0x008fe20008010013 */
[----:B------:R-:W-:Y:S02]  /*64b0*/  FSEL R19, R64, -INF , !P6 ;  /* 0xff80000040137808 */ /* 0x000fe40007000000 */
[----:B------:R-:W-:Y:S02]  /*64c0*/  ISETP.GE.AND P6, PT, R43, R206, PT ;  /* 0x000000ce2b00720c */ /* 0x000fe40003fc6270 */
[----:B------:R-:W-:Y:S02]  /*64d0*/  IABS R17, R17 ;  /* 0x0000001100117213 */ /* 0x000fe40000000000 */
[----:B------:R-:W-:Y:S01]  /*64e0*/  IABS R59, R59 ;  /* 0x0000003b003b7213 */ /* 0x000fe20000000000 */
[----:B------:R-:W3:Y:S01]  /*64f0*/  I2F R55, R55 ;  /* 0x0000003700377306 */ /* 0x000ee20000201400 */
[----:B------:R-:W-:Y:S01]  /*6500*/  ISETP.GE.AND P5, PT, R41, R209, PT ;  /* 0x000000d12900720c */ /* 0x000fe20003fa6270 */
[----:B-1----:R-:W-:Y:S01]  /*6510*/  FFMA.FTZ R32, R57, -UR24, R32 ;  /* 0x8000001839207c23 */ /* 0x002fe20008010020 */
[----:B------:R-:W-:-:S02]  /*6520*/  ISETP.LT.OR P3, PT, R15, R210, P3 ;  /* 0x000000d20f00720c */ /* 0x000fc40001f61670 */
[-C--:B------:R-:W-:Y:S01]  /*6530*/  ISETP.LT.OR P0, PT, R44, R207.reuse, P0 ;  /* 0x000000cf2c00720c */ /* 0x080fe20000701670 */
[----:B------:R-:W-:Y:S01]  /*6540*/  IMAD.IADD R44, R208, 0x1, -R43 ;  /* 0x00000001d02c7824 */ /* 0x000fe200078e0a2b */
[C---:B------:R-:W-:Y:S01]  /*6550*/  ISETP.LT.OR P1, PT, R43.reuse, R210, P1 ;  /* 0x000000d22b00720c */ /* 0x040fe20000f21670 */
[----:B------:R-:W1:Y:S01]  /*6560*/  I2F R59, R59 ;  /* 0x0000003b003b7306 */ /* 0x000e620000201400 */
[----:B------:R-:W-:Y:S01]  /*6570*/  ISETP.LT.OR P6, PT, R43, R207, P6 ;  /* 0x000000cf2b00720c */ /* 0x000fe200037c1670 */
[----:B------:R-:W-:Y:S01]  /*6580*/  IMAD.MOV.U32 R43, RZ, RZ, R17 ;  /* 0x000000ffff2b7224 */ /* 0x000fe200078e0011 */
[----:B------:R-:W-:Y:S01]  /*6590*/  IABS R54, R54 ;  /* 0x0000003600367213 */ /* 0x000fe20000000000 */
[----:B--2---:R-:W-:Y:S01]  /*65a0*/  FFMA.FTZ R58, R58, -UR24, R23 ;  /* 0x800000183a3a7c23 */ /* 0x004fe20008010017 */
[----:B------:R-:W-:Y:S02]  /*65b0*/  IABS R53, R53 ;  /* 0x0000003500357213 */ /* 0x000fe40000000000 */
[----:B------:R-:W-:Y:S01]  /*65c0*/  ISETP.LT.OR P5, PT, R41, R210, P5 ;  /* 0x000000d22900720c */ /* 0x000fe20002fa1670 */
[----:B---3--:R-:W-:Y:S01]  /*65d0*/  FFMA.FTZ R28, R55, -UR24, R28 ;  /* 0x80000018371c7c23 */ /* 0x008fe2000801001c */
[----:B------:R-:W-:Y:S01]  /*65e0*/  FSEL R17, R62, -INF , !P3 ;  /* 0xff8000003e117808 */ /* 0x000fe20005800000 */
[----:B------:R-:W2:Y:S01]  /*65f0*/  I2F R54, R54 ;  /* 0x0000003600367306 */ /* 0x000ea20000201400 */
[----:B------:R-:W-:Y:S01]  /*6600*/  IADD3 R3, R65, 0x39, RZ ;  /* 0x0000003941037810 */ /* 0x000fe20007ffe0ff */
[----:B------:R-:W-:Y:S01]  /*6610*/  IMAD.IADD R55, R208, 0x1, -R41 ;  /* 0x00000001d0377824 */ /* 0x000fe200078e0a29 */
[----:B------:R-:W-:-:S02]  /*6620*/  ISETP.GE.AND P3, PT, R38, R209, PT ;  /* 0x000000d12600720c */ /* 0x000fc40003f66270 */
[----:B------:R-:W-:Y:S01]  /*6630*/  IADD3 R4, R65, 0x38, RZ ;  /* 0x0000003841047810 */ /* 0x000fe20007ffe0ff */
[----:B------:R-:W-:Y:S01]  /*6640*/  IMAD.IADD R51, R211, 0x1, -R3 ;  /* 0x00000001d3337824 */ /* 0x000fe200078e0a03 */
[----:B------:R-:W-:Y:S01]  /*6650*/  FSEL R23, R32, -INF , !P5 ;  /* 0xff80000020177808 */ /* 0x000fe20006800000 */
[----:B------:R-:W3:Y:S01]  /*6660*/  I2F R53, R53 ;  /* 0x0000003500357306 */ /* 0x000ee20000201400 */
[-C--:B------:R-:W-:Y:S01]  /*6670*/  ISETP.GE.AND P5, PT, R39, R209.reuse, PT ;  /* 0x000000d12700720c */ /* 0x080fe20003fa6270 */
[----:B------:R-:W-:Y:S01]  /*6680*/  IMAD.IADD R52, R211, 0x1, -R4 ;  /* 0x00000001d3347824 */ /* 0x000fe200078e0a04 */
[-C--:B------:R-:W-:Y:S01]  /*6690*/  ISETP.LT.OR P3, PT, R38, R210.reuse, P3 ;  /* 0x000000d22600720c */ /* 0x080fe20001f61670 */
[----:B------:R-:W-:Y:S01]  /*66a0*/  IMAD.IADD R32, R208, 0x1, -R46 ;  /* 0x00000001d0207824 */ /* 0x000fe200078e0a2e */
[----:B------:R-:W-:Y:S01]  /*66b0*/  ISETP.LT.OR P5, PT, R39, R210, P5 ;  /* 0x000000d22700720c */ /* 0x000fe20002fa1670 */
[----:B-1----:R-:W-:Y:S01]  /*66c0*/  FFMA.FTZ R50, R59, -UR24, R50 ;  /* 0x800000183b327c23 */ /* 0x002fe20008010032 */
[----:B------:R-:W-:Y:S01]  /*66d0*/  FSEL R163, R58, -INF , !P3 ;  /* 0xff8000003aa37808 */ /* 0x000fe20005800000 */
[----:B--2---:R-:W-:Y:S01]  /*66e0*/  FFMA.FTZ R54, R54, -UR24, R31 ;  /* 0x8000001836367c23 */ /* 0x004fe2000801001f */
[----:B------:R-:W-:Y:S01]  /*66f0*/  ISETP.GE.AND P3, PT, R11, R209, PT ;  /* 0x000000d10b00720c */ /* 0x000fe20003f66270 */
[----:B------:R-:W1:Y:S01]  /*6700*/  I2F R43, R43 ;  /* 0x0000002b002b7306 */ /* 0x000e620000201400 */
[----:B------:R-:W-:-:S02]  /*6710*/  IABS R51, R51 ;  /* 0x0000003300337213 */ /* 0x000fc40000000000 */
[----:B------:R-:W-:Y:S02]  /*6720*/  IABS R52, R52 ;  /* 0x0000003400347213 */ /* 0x000fe40000000000 */
[----:B------:R-:W-:Y:S01]  /*6730*/  FSEL R223, R60, -INF , !P5 ;  /* 0xff8000003cdf7808 */ /* 0x000fe20006800000 */
[----:B---3--:R-:W-:Y:S01]  /*6740*/  FFMA.FTZ R42, R53, -UR24, R42 ;  /* 0x80000018352a7c23 */ /* 0x008fe2000801002a */
[----:B------:R-:W-:Y:S01]  /*6750*/  ISETP.GE.AND P5, PT, R13, R209, PT ;  /* 0x000000d10d00720c */ /* 0x000fe20003fa6270 */
[----:B------:R2:W3:Y:S01]  /*6760*/  I2F R70, R51 ;  /* 0x0000003300467306 */ /* 0x0004e20000201400 */
[----:B------:R-:W-:Y:S02]  /*6770*/  ISETP.LT.OR P3, PT, R11, R210, P3 ;  /* 0x000000d20b00720c */ /* 0x000fe40001f61670 */
[----:B------:R-:W-:Y:S02]  /*6780*/  IABS R32, R32 ;  /* 0x0000002000207213 */ /* 0x000fe40000000000 */
[----:B------:R-:W-:-:S02]  /*6790*/  ISETP.LT.OR P5, PT, R13, R210, P5 ;  /* 0x000000d20d00720c */ /* 0x000fc40002fa1670 */
[----:B------:R-:W-:Y:S01]  /*67a0*/  FSEL R165, R28, -INF , !P3 ;  /* 0xff8000001ca57808 */ /* 0x000fe20005800000 */
[----:B------:R-:W4:Y:S01]  /*67b0*/  I2F R52, R52 ;  /* 0x0000003400347306 */ /* 0x000f220000201400 */
[-C--:B------:R-:W-:Y:S01]  /*67c0*/  ISETP.GE.AND P2, PT, R65, R206.reuse, PT ;  /* 0x000000ce4100720c */ /* 0x080fe20003f46270 */
[----:B-1----:R-:W-:Y:S01]  /*67d0*/  FFMA.FTZ R26, R43, -UR24, R26 ;  /* 0x800000182b1a7c23 */ /* 0x002fe2000801001a */
[----:B------:R-:W-:Y:S01]  /*67e0*/  ISETP.GE.AND P3, PT, R30, R209, PT ;  /* 0x000000d11e00720c */ /* 0x000fe20003f66270 */
[----:B------:R-:W-:Y:S01]  /*67f0*/  IMAD.IADD R43, R208, 0x1, -R37 ;  /* 0x00000001d02b7824 */ /* 0x000fe200078e0a25 */
[----:B------:R-:W-:Y:S02]  /*6800*/  FSEL R31, R50, -INF , !P1 ;  /* 0xff800000321f7808 */ /* 0x000fe40004800000 */
[----:B------:R-:W-:Y:S01]  /*6810*/  FSEL R219, R56, -INF , !P5 ;  /* 0xff80000038db7808 */ /* 0x000fe20006800000 */
[----:B------:R-:W1:Y:S01]  /*6820*/  I2F R32, R32 ;  /* 0x0000002000207306 */ /* 0x000e620000201400 */
[----:B------:R-:W-:Y:S01]  /*6830*/  ISETP.LT.OR P2, PT, R65, R207, P2 ;  /* 0x000000cf4100720c */ /* 0x000fe20001741670 */
[----:B------:R-:W-:Y:S01]  /*6840*/  IMAD.IADD R65, R208, 0x1, -R65 ;  /* 0x00000001d0417824 */ /* 0x000fe200078e0a41 */
[----:B------:R-:W-:Y:S01]  /*6850*/  ISETP.GE.AND P1, PT, R46, R206, PT ;  /* 0x000000ce2e00720c */ /* 0x000fe20003f26270 */
[----:B--2---:R-:W-:Y:S01]  /*6860*/  IMAD.IADD R51, R208, 0x1, -R29 ;  /* 0x00000001d0337824 */ /* 0x004fe200078e0a1d */
[C---:B------:R-:W-:Y:S01]  /*6870*/  ISETP.GE.AND P5, PT, R37.reuse, R209, PT ;  /* 0x000000d12500720c */ /* 0x040fe20003fa6270 */
[----:B---3--:R-:W-:Y:S01]  /*6880*/  FFMA.FTZ R47, R70, -UR24, R47 ;  /* 0x80000018462f7c23 */ /* 0x008fe2000801002f */
[-C--:B------:R-:W-:Y:S01]  /*6890*/  ISETP.LT.OR P3, PT, R30, R210.reuse, P3 ;  /* 0x000000d21e00720c */ /* 0x080fe20001f61670 */
[----:B----4-:R-:W-:Y:S01]  /*68a0*/  FFMA.FTZ R45, R52, -UR24, R45 ;  /* 0x80000018342d7c23 */ /* 0x010fe2000801002d */
[----:B------:R-:W-:Y:S01]  /*68b0*/  IABS R55, R55 ;  /* 0x0000003700377213 */ /* 0x000fe20000000000 */
[----:B------:R-:W-:Y:S01]  /*68c0*/  LDSM.16.MT88.4 R56, [R193+0xe000] ;  /* 0x00e00000c138783b */ /* 0x000fe20000004200 */
[----:B------:R-:W-:Y:S01]  /*68d0*/  ISETP.LT.OR P1, PT, R46, R207, P1 ;  /* 0x000000cf2e00720c */ /* 0x000fe20000f21670 */
[----:B------:R-:W-:Y:S01]  /*68e0*/  IMAD.IADD R46, R208, 0x1, -R40 ;  /* 0x00000001d02e7824 */ /* 0x000fe200078e0a28 */
[----:B------:R-:W-:-:S02]  /*68f0*/  ISETP.LT.OR P5, PT, R37, R210, P5 ;  /* 0x000000d22500720c */ /* 0x000fc40002fa1670 */
[----:B------:R-:W-:Y:S01]  /*6900*/  FSEL R179, R42, -INF , !P3 ;  /* 0xff8000002ab37808 */ /* 0x000fe20005800000 */
[----:B------:R-:W-:Y:S01]  /*6910*/  I2F R55, R55 ;  /* 0x0000003700377306 */ /* 0x000fe20000201400 */
[C---:B------:R-:W-:Y:S01]  /*6920*/  ISETP.GE.AND P3, PT, R3.reuse, R209, PT ;  /* 0x000000d10300720c */ /* 0x040fe20003f66270 */
[----:B-1----:R-:W-:Y:S01]  /*6930*/  FFMA.FTZ R25, R32, -UR24, R25 ;  /* 0x8000001820197c23 */ /* 0x002fe20008010019 */
[----:B------:R-:W-:Y:S01]  /*6940*/  IABS R49, R65 ;  /* 0x0000004100317213 */ /* 0x000fe20000000000 */
[----:B------:R-:W-:Y:S01]  /*6950*/  IMAD.IADD R32, R208, 0x1, -R13 ;  /* 0x00000001d0207824 */ /* 0x000fe200078e0a0d */
[----:B------:R-:W-:Y:S01]  /*6960*/  FSEL R213, R54, -INF , !P5 ;  /* 0xff80000036d57808 */ /* 0x000fe20006800000 */
[----:B------:R-:W-:Y:S01]  /*6970*/  LDSM.16.MT88.4 R64, [R192+0xe000] ;  /* 0x00e00000c040783b */ /* 0x000fe20000004200 */
[----:B------:R-:W-:Y:S02]  /*6980*/  IABS R51, R51 ;  /* 0x0000003300337213 */ /* 0x000fe40000000000 */
[----:B------:R-:W-:Y:S01]  /*6990*/  ISETP.GE.AND P5, PT, R4, R209, PT ;  /* 0x000000d10400720c */ /* 0x000fe20003fa6270 */
[----:B------:R-:W1:Y:S01]  /*69a0*/  I2F R49, R49 ;  /* 0x0000003100317306 */ /* 0x000e620000201400 */
[----:B------:R-:W-:-:S02]  /*69b0*/  ISETP.LT.OR P3, PT, R3, R210, P3 ;  /* 0x000000d20300720c */ /* 0x000fc40001f61670 */
[----:B------:R-:W-:Y:S01]  /*69c0*/  IABS R28, R46 ;  /* 0x0000002e001c7213 */ /* 0x000fe20000000000 */
[----:B------:R-:W-:Y:S01]  /*69d0*/  IMAD.IADD R46, R208, 0x1, -R15 ;  /* 0x00000001d02e7824 */ /* 0x000fe200078e0a0f */
[----:B------:R-:W-:Y:S02]  /*69e0*/  ISETP.LT.OR P5, PT, R4, R210, P5 ;  /* 0x000000d20400720c */ /* 0x000fe40002fa1670 */
[----:B------:R-:W-:Y:S01]  /*69f0*/  FSEL R175, R47, -INF , !P3 ;  /* 0xff8000002faf7808 */ /* 0x000fe20005800000 */
[----:B------:R-:W2:Y:S01]  /*6a00*/  I2F R51, R51 ;  /* 0x0000003300337306 */ /* 0x000ea20000201400 */
[----:B------:R-:W-:Y:S01]  /*6a10*/  ISETP.GE.AND P3, PT, R29, R206, PT ;  /* 0x000000ce1d00720c */ /* 0x000fe20003f66270 */
[----:B------:R-:W-:Y:S01]  /*6a20*/  IMAD.MOV.U32 R53, RZ, RZ, R28 ;  /* 0x000000ffff357224 */ /* 0x000fe200078e001c */
[----:B------:R-:W-:Y:S01]  /*6a30*/  IABS R46, R46 ;  /* 0x0000002e002e7213 */ /* 0x000fe20000000000 */
[----:B------:R-:W-:Y:S01]  /*6a40*/  IMAD.IADD R28, R208, 0x1, -R39 ;  /* 0x00000001d01c7824 */ /* 0x000fe200078e0a27 */
[----:B------:R-:W-:-:S02]  /*6a50*/  FSEL R177, R45, -INF , !P5 ;  /* 0xff8000002db17808 */ /* 0x000fc40006800000 */
[----:B------:R-:W-:Y:S01]  /*6a60*/  IABS R44, R44 ;  /* 0x0000002c002c7213 */ /* 0x000fe20000000000 */
[----:B------:R-:W3:Y:S01]  /*6a70*/  I2F R53, R53 ;  /* 0x0000003500357306 */ /* 0x000ee20000201400 */
[-C--:B------:R-:W-:Y:S01]  /*6a80*/  ISETP.GE.AND P5, PT, R41, R206.reuse, PT ;  /* 0x000000ce2900720c */ /* 0x080fe20003fa6270 */
[----:B------:R-:W-:Y:S01]  /*6a90*/  IMAD.MOV.U32 R42, RZ, RZ, R46 ;  /* 0x000000ffff2a7224 */ /* 0x000fe200078e002e */
[-C--:B------:R-:W-:Y:S01]  /*6aa0*/  ISETP.LT.OR P3, PT, R29, R207.reuse, P3 ;  /* 0x000000cf1d00720c */ /* 0x080fe20001f61670 */
[----:B-1----:R-:W-:Y:S01]  /*6ab0*/  FFMA.FTZ R24, R49, -UR24, R24 ;  /* 0x8000001831187c23 */ /* 0x002fe20008010018 */
[----:B------:R-:W-:Y:S02]  /*6ac0*/  FSEL R29, R25, -INF , !P1 ;  /* 0xff800000191d7808 */ /* 0x000fe40004800000 */
[----:B------:R-:W-:Y:S01]  /*6ad0*/  ISETP.GE.AND P1, PT, R15, R206, PT ;  /* 0x000000ce0f00720c */ /* 0x000fe20003f26270 */
[----:B------:R-:W1:Y:S01]  /*6ae0*/  I2F R44, R44 ;  /* 0x0000002c002c7306 */ /* 0x000e620000201400 */
[-C--:B------:R-:W-:Y:S01]  /*6af0*/  ISETP.LT.OR P5, PT, R41, R207.reuse, P5 ;  /* 0x000000cf2900720c */ /* 0x080fe20002fa1670 */
[C---:B------:R-:W-:Y:S01]  /*6b00*/  IMAD.IADD R41, R208.reuse, 0x1, -R38 ;  /* 0x00000001d0297824 */ /* 0x040fe200078e0a26 */
[----:B------:R-:W-:Y:S01]  /*6b10*/  IABS R32, R32 ;  /* 0x0000002000207213 */ /* 0x000fe20000000000 */
[----:B--2---:R-:W-:Y:S01]  /*6b20*/  FFMA.FTZ R34, R51, -UR24, R34 ;  /* 0x8000001833227c23 */ /* 0x004fe20008010022 */
[----:B------:R-:W-:Y:S01]  /*6b30*/  ISETP.LT.OR P1, PT, R15, R207, P1 ;  /* 0x000000cf0f00720c */ /* 0x000fe20000f21670 */
[----:B------:R-:W-:Y:S01]  /*6b40*/  FFMA.FTZ R15, R55, -UR24, R20 ;  /* 0x80000018370f7c23 */ /* 0x000fe20008010014 */
[----:B------:R-:W-:Y:S01]  /*6b50*/  IABS R28, R28 ;  /* 0x0000001c001c7213 */ /* 0x000fe20000000000 */
[----:B------:R-:W2:Y:S01]  /*6b60*/  I2F R45, R42 ;  /* 0x0000002a002d7306 */ /* 0x000ea20000201400 */
[----:B------:R-:W-:Y:S01]  /*6b70*/  IABS R46, R41 ;  /* 0x00000029002e7213 */ /* 0x000fe20000000000 */
[----:B---3--:R-:W-:Y:S01]  /*6b80*/  FFMA.FTZ R22, R53, -UR24, R22 ;  /* 0x8000001835167c23 */ /* 0x008fe20008010016 */
[----:B------:R-:W-:Y:S01]  /*6b90*/  FSEL R15, R15, -INF , !P5 ;  /* 0xff8000000f0f7808 */ /* 0x000fe20006800000 */
[----:B------:R-:W-:Y:S01]  /*6ba0*/  IMAD.IADD R20, R208, 0x1, -R11 ;  /* 0x00000001d0147824 */ /* 0x000fe200078e0a0b */
[CC--:B------:R-:W-:Y:S01]  /*6bb0*/  ISETP.GE.AND P5, PT, R13.reuse, R206.reuse, PT ;  /* 0x000000ce0d00720c */ /* 0x0c0fe20003fa6270 */
[----:B------:R-:W-:Y:S01]  /*6bc0*/  LDSM.16.MT88.4 R48, [R194+0xe000] ;  /* 0x00e00000c230783b */ /* 0x000fe20000004200 */
[----:B------:R-:W-:Y:S01]  /*6bd0*/  FSEL R24, R24, -INF , !P2 ;  /* 0xff80000018187808 */ /* 0x000fe20005000000 */
[----:B------:R-:W3:Y:S01]  /*6be0*/  I2F R41, R28 ;  /* 0x0000001c00297306 */ /* 0x000ee20000201400 */
[----:B------:R-:W-:Y:S01]  /*6bf0*/  ISETP.GE.AND P2, PT, R40, R206, PT ;  /* 0x000000ce2800720c */ /* 0x000fe20003f46270 */
[----:B-1----:R-:W-:Y:S01]  /*6c00*/  FFMA.FTZ R25, R44, -UR24, R27 ;  /* 0x800000182c197c23 */ /* 0x002fe2000801001b */
[----:B------:R-:W-:-:S02]  /*6c10*/  ISETP.LT.OR P5, PT, R13, R207, P5 ;  /* 0x000000cf0d00720c */ /* 0x000fc40002fa1670 */
[----:B------:R-:W-:Y:S02]  /*6c20*/  FSEL R13, R34, -INF , !P3 ;  /* 0xff800000220d7808 */ /* 0x000fe40005800000 */
[-C--:B------:R-:W-:Y:S01]  /*6c30*/  ISETP.GE.AND P3, PT, R11, R206.reuse, PT ;  /* 0x000000ce0b00720c */ /* 0x080fe20003f66270 */
[----:B------:R-:W1:Y:S01]  /*6c40*/  I2F R32, R32 ;  /* 0x0000002000207306 */ /* 0x000e620000201400 */
[-C--:B------:R-:W-:Y:S01]  /*6c50*/  ISETP.LT.OR P2, PT, R40, R207.reuse, P2 ;  /* 0x000000cf2800720c */ /* 0x080fe20001741670 */
[----:B--2---:R-:W-:Y:S01]  /*6c60*/  FFMA.FTZ R16, R45, -UR24, R16 ;  /* 0x800000182d107c23 */ /* 0x004fe20008010010 */
[----:B------:R-:W-:Y:S02]  /*6c70*/  FSEL R27, R26, -INF , !P0 ;  /* 0xff8000001a1b7808 */ /* 0x000fe40004000000 */
[----:B------:R-:W-:Y:S02]  /*6c80*/  ISETP.LT.OR P3, PT, R11, R207, P3 ;  /* 0x000000cf0b00720c */ /* 0x000fe40001f61670 */
[----:B------:R-:W-:Y:S01]  /*6c90*/  ISETP.GE.AND P0, PT, R39, R206, PT ;  /* 0x000000ce2700720c */ /* 0x000fe20003f06270 */
[----:B---3--:R-:W-:Y:S01]  /*6ca0*/  FFMA.FTZ R36, R41, -UR24, R36 ;  /* 0x8000001829247c23 */ /* 0x008fe20008010024 */
[----:B------:R-:W-:Y:S01]  /*6cb0*/  FSEL R11, R22, -INF , !P2 ;  /* 0xff800000160b7808 */ /* 0x000fe20005000000 */
[----:B------:R-:W2:Y:S01]  /*6cc0*/  I2F R47, R46 ;  /* 0x0000002e002f7306 */ /* 0x000ea20000201400 */
[----:B------:R-:W-:Y:S01]  /*6cd0*/  FMNMX.FTZ R22, R2, R35, !PT ;  /* 0x0000002302167209 */ /* 0x000fe20007810000 */
[C---:B------:R-:W-:Y:S01]  /*6ce0*/  IMAD.IADD R41, R208.reuse, 0x1, -R30 ;  /* 0x00000001d0297824 */ /* 0x040fe200078e0a1e */
[----:B------:R-:W-:Y:S01]  /*6cf0*/  ISETP.LT.OR P0, PT, R39, R207, P0 ;  /* 0x000000cf2700720c */ /* 0x000fe20000701670 */
[----:B------:R-:W-:Y:S01]  /*6d00*/  IMAD.IADD R39, R208, 0x1, -R3 ;  /* 0x00000001d0277824 */ /* 0x000fe200078e0a03 */
[----:B------:R-:W-:Y:S01]  /*6d10*/  IABS R45, R20 ;  /* 0x00000014002d7213 */ /* 0x000fe20000000000 */
[----:B-1----:R-:W-:Y:S01]  /*6d20*/  FFMA.FTZ R32, R32, -UR24, R9 ;  /* 0x8000001820207c23 */ /* 0x002fe20008010009 */
[----:B------:R-:W-:-:S02]  /*6d30*/  FSEL R9, R16, -INF , !P1 ;  /* 0xff80000010097808 */ /* 0x000fc40004800000 */
[----:B------:R-:W-:Y:S02]  /*6d40*/  FMNMX.FTZ R16, R33, R22, !PT ;  /* 0x0000001621107209 */ /* 0x000fe40007810000 */
[----:B------:R-:W-:Y:S01]  /*6d50*/  FMNMX.FTZ R20, R24, R29, !PT ;  /* 0x0000001d18147209 */ /* 0x000fe20007810000 */
[----:B------:R-:W1:Y:S01]  /*6d60*/  I2F R45, R45 ;  /* 0x0000002d002d7306 */ /* 0x000e620000201400 */
[----:B------:R-:W-:Y:S02]  /*6d70*/  ISETP.GE.AND P2, PT, R37, R206, PT ;  /* 0x000000ce2500720c */ /* 0x000fe40003f46270 */
[----:B------:R-:W-:Y:S01]  /*6d80*/  FSEL R217, R36, -INF , !P0 ;  /* 0xff80000024d97808 */ /* 0x000fe20004000000 */
[----:B--2---:R-:W-:Y:S01]  /*6d90*/  FFMA.FTZ R18, R47, -UR24, R18 ;  /* 0x800000182f127c23 */ /* 0x004fe20008010012 */
[----:B------:R-:W-:Y:S02]  /*6da0*/  FMNMX.FTZ R16, R31, R16, !PT ;  /* 0x000000101f107209 */ /* 0x000fe40007810000 */
[----:B------:R-:W-:-:S02]  /*6db0*/  ISETP.GE.AND P0, PT, R4, R206, PT ;  /* 0x000000ce0400720c */ /* 0x000fc40003f06270 */
[----:B------:R-:W-:Y:S02]  /*6dc0*/  FSEL R25, R25, -INF , !P6 ;  /* 0xff80000019197808 */ /* 0x000fe40007000000 */
[----:B------:R-:W-:Y:S02]  /*6dd0*/  FMNMX.FTZ R20, R27, R20, !PT ;  /* 0x000000141b147209 */ /* 0x000fe40007810000 */
[-C--:B------:R-:W-:Y:S01]  /*6de0*/  ISETP.LT.OR P2, PT, R37, R207.reuse, P2 ;  /* 0x000000cf2500720c */ /* 0x080fe20001741670 */
[----:B------:R-:W-:Y:S01]  /*6df0*/  IMAD.IADD R37, R208, 0x1, -R4 ;  /* 0x00000001d0257824 */ /* 0x000fe200078e0a04 */
[----:B------:R-:W-:Y:S01]  /*6e00*/  FMNMX.FTZ R16, R23, R16, !PT ;  /* 0x0000001017107209 */ /* 0x000fe20007810000 */
[----:B-1----:R-:W-:Y:S01]  /*6e10*/  FFMA.FTZ R8, R45, -UR24, R8 ;  /* 0x800000182d087c23 */ /* 0x002fe20008010008 */
[----:B------:R-:W-:Y:S02]  /*6e20*/  ISETP.LT.OR P0, PT, R4, R207, P0 ;  /* 0x000000cf0400720c */ /* 0x000fe40000701670 */
[----:B------:R-:W-:-:S02]  /*6e30*/  FMNMX.FTZ R4, R25, R20, !PT ;  /* 0x0000001419047209 */ /* 0x000fc40007810000 */
[----:B------:R-:W-:Y:S02]  /*6e40*/  FMNMX.FTZ R16, R21, R16, !PT ;  /* 0x0000001015107209 */ /* 0x000fe40007810000 */
[----:B------:R-:W-:Y:S02]  /*6e50*/  FMNMX.FTZ R4, R15, R4, !PT ;  /* 0x000000040f047209 */ /* 0x000fe40007810000 */
[----:B------:R-:W-:Y:S02]  /*6e60*/  IABS R43, R43 ;  /* 0x0000002b002b7213 */ /* 0x000fe40000000000 */
[----:B------:R-:W-:Y:S02]  /*6e70*/  FMNMX.FTZ R16, R19, R16, !PT ;  /* 0x0000001013107209 */ /* 0x000fe40007810000 */
[----:B------:R-:W-:Y:S02]  /*6e80*/  FMNMX.FTZ R4, R13, R4, !PT ;  /* 0x000000040d047209 */ /* 0x000fe40007810000 */
[----:B------:R-:W-:Y:S01]  /*6e90*/  IABS R41, R41 ;  /* 0x0000002900297213 */ /* 0x000fe20000000000 */
[----:B------:R-:W1:Y:S01]  /*6ea0*/  I2F R43, R43 ;  /* 0x0000002b002b7306 */ /* 0x000e620000201400 */
[----:B------:R-:W-:-:S02]  /*6eb0*/  FMNMX.FTZ R16, R17, R16, !PT ;  /* 0x0000001011107209 */ /* 0x000fc40007810000 */
[C---:B------:R-:W-:Y:S02]  /*6ec0*/  ISETP.GE.AND P6, PT, R38.reuse, R206, PT ;  /* 0x000000ce2600720c */ /* 0x040fe40003fc6270 */
[----:B------:R-:W-:Y:S02]  /*6ed0*/  FMNMX.FTZ R4, R11, R4, !PT ;  /* 0x000000040b047209 */ /* 0x000fe40007810000 */
[----:B------:R-:W-:Y:S01]  /*6ee0*/  IABS R37, R37 ;  /* 0x0000002500257213 */ /* 0x000fe20000000000 */
[----:B------:R-:W2:Y:S01]  /*6ef0*/  I2F R41, R41 ;  /* 0x0000002900297306 */ /* 0x000ea20000201400 */
[----:B------:R-:W-:Y:S02]  /*6f00*/  FMNMX.FTZ R16, R223, R16, !PT ;  /* 0x00000010df107209 */ /* 0x000fe40007810000 */
[----:B------:R-:W-:Y:S02]  /*6f10*/  ISETP.LT.OR P6, PT, R38, R207, P6 ;  /* 0x000000cf2600720c */ /* 0x000fe400037c1670 */
[----:B------:R-:W-:-:S02]  /*6f20*/  IABS R39, R39 ;  /* 0x0000002700277213 */ /* 0x000fc40000000000 */
[----:B------:R-:W-:Y:S01]  /*6f30*/  FMNMX.FTZ R4, R9, R4, !PT ;  /* 0x0000000409047209 */ /* 0x000fe20007810000 */
[----:B------:R-:W3:Y:S01]  /*6f40*/  I2F R37, R37 ;  /* 0x0000002500257306 */ /* 0x000ee20000201400 */
[----:B------:R-:W-:Y:S01]  /*6f50*/  FMNMX.FTZ R16, R163, R16, !PT ;  /* 0x00000010a3107209 */ /* 0x000fe20007810000 */
[----:B-1----:R-:W-:Y:S01]  /*6f60*/  FFMA.FTZ R12, R43, -UR24, R12 ;  /* 0x800000182b0c7c23 */ /* 0x002fe2000801000c */
[----:B------:R-:W-:Y:S02]  /*6f70*/  FSEL R169, R18, -INF , !P6 ;  /* 0xff80000012a97808 */ /* 0x000fe40007000000 */
[----:B------:R-:W-:Y:S02]  /*6f80*/  FMNMX.FTZ R4, R217, R4, !PT ;  /* 0x00000004d9047209 */ /* 0x000fe40007810000 */
[----:B------:R-:W-:Y:S01]  /*6f90*/  FMNMX.FTZ R16, R219, R16, !PT ;  /* 0x00000010db107209 */ /* 0x000fe20007810000 */
[----:B------:R-:W1:Y:S01]  /*6fa0*/  I2F R39, R39 ;  /* 0x0000002700277306 */ /* 0x000e620000201400 */
[----:B------:R-:W-:Y:S01]  /*6fb0*/  FSEL R215, R32, -INF , !P5 ;  /* 0xff80000020d77808 */ /* 0x000fe20006800000 */
[----:B--2---:R-:W-:Y:S01]  /*6fc0*/  FFMA.FTZ R10, R41, -UR24, R10 ;  /* 0x80000018290a7c23 */ /* 0x004fe2000801000a */
[----:B------:R-:W-:-:S02]  /*6fd0*/  FMNMX.FTZ R4, R169, R4, !PT ;  /* 0x00000004a9047209 */ /* 0x000fc40007810000 */
[----:B------:R-:W-:Y:S02]  /*6fe0*/  FMNMX.FTZ R16, R165, R16, !PT ;  /* 0x00000010a5107209 */ /* 0x000fe40007810000 */
[----:B------:R-:W-:Y:S01]  /*6ff0*/  FSEL R171, R8, -INF , !P3 ;  /* 0xff80000008ab7808 */ /* 0x000fe20005800000 */
[----:B---3--:R-:W-:Y:S01]  /*7000*/  FFMA.FTZ R14, R37, -UR24, R14 ;  /* 0x80000018250e7c23 */ /* 0x008fe2000801000e */
[C---:B------:R-:W-:Y:S02]  /*7010*/  ISETP.GE.AND P1, PT, R30.reuse, R206, PT ;  /* 0x000000ce1e00720c */ /* 0x040fe40003f26270 */
[----:B------:R-:W-:Y:S02]  /*7020*/  FMNMX.FTZ R8, R215, R4, !PT ;  /* 0x00000004d7087209 */ /* 0x000fe40007810000 */
[----:B------:R-:W-:Y:S02]  /*7030*/  FMNMX.FTZ R16, R213, R16, !PT ;  /* 0x00000010d5107209 */ /* 0x000fe40007810000 */
[----:B------:R-:W-:Y:S01]  /*7040*/  ISETP.LT.OR P1, PT, R30, R207, P1 ;  /* 0x000000cf1e00720c */ /* 0x000fe20000f21670 */
[----:B-1----:R-:W-:Y:S01]  /*7050*/  FFMA.FTZ R6, R39, -UR24, R6 ;  /* 0x8000001827067c23 */ /* 0x002fe20008010006 */
[----:B------:R-:W-:-:S02]  /*7060*/  FSEL R173, R12, -INF , !P2 ;  /* 0xff8000000cad7808 */ /* 0x000fc40005000000 */
[----:B------:R-:W-:Y:S02]  /*7070*/  FMNMX.FTZ R8, R171, R8, !PT ;  /* 0x00000008ab087209 */ /* 0x000fe40007810000 */
[----:B------:R-:W-:Y:S02]  /*7080*/  FMNMX.FTZ R16, R179, R16, !PT ;  /* 0x00000010b3107209 */ /* 0x000fe40007810000 */
        /* <DEDUP_REMOVED lines=18> */
[----:B------:R-:W1:Y:S01]  /*71b0*/  LDSM.16.MT88.4 R40, [R196+0xe000] ;  /* 0x00e00000c428783b */ /* 0x000e620000004200 */
[C---:B------:R-:W-:Y:S01]  /*71c0*/  FSETP.NEU.FTZ.AND P0, PT, R132.reuse, -INF , PT ;  /* 0xff8000008400780b */ /* 0x040fe20003f1d000 */
[----:B------:R-:W-:Y:S01]  /*71d0*/  FMUL.FTZ R140, R132, c[0x0][0x23c] ;  /* 0x00008f00848c7a20 */ /* 0x000fe20000410000 */
[----:B--2---:R-:W-:-:S04]  /*71e0*/  FMNMX.FTZ R3, R4, R3, !PT ;  /* 0x0000000304037209 */ /* 0x004fc80007810000 */
[----:B------:R-:W-:Y:S01]  /*71f0*/  FSEL R140, R140, RZ, P0 ;  /* 0x000000ff8c8c7208 */ /* 0x000fe20000000000 */
[----:B------:R-:W2:Y:S01]  /*7200*/  LDSM.16.MT88.4 R4, [R192+0x10000] ;  /* 0x01000000c004783b */ /* 0x000ea20000004200 */
        /* <DEDUP_REMOVED lines=15> */
[----:B------:R-:W3:Y:S01]  /*7300*/  MUFU.EX2 R156, R156 ;  /* 0x0000009c009c7308 */ /* 0x000ee20000000800 */
[--C-:B------:R-:W-:Y:S01]  /*7310*/  FFMA.FTZ R147, R11, c[0x0][0x23c], -R162.reuse ;  /* 0x00008f000b937a23 */ /* 0x100fe200000108a2 */
[----:B------:R-:W-:Y:S01]  /*7320*/  LDSM.16.MT88.4 R24, [R194+0xe800] ;  /* 0x00e80000c218783b */ /* 0x000fe20000004200 */
[----:B------:R-:W-:Y:S02]  /*7330*/  FFMA.FTZ R0, R9, c[0x0][0x23c], -R162 ;  /* 0x00008f0009007a23 */ /* 0x000fe400000108a2 */
[--C-:B------:R-:W-:Y:S01]  /*7340*/  FFMA.FTZ R153, R23, c[0x0][0x23c], -R140.reuse ;  /* 0x00008f0017997a23 */ /* 0x100fe2000001088c */
[----:B------:R-:W4:Y:S01]  /*7350*/  LDSM.16.MT88.4 R8, [R196+0xe800] ;  /* 0x00e80000c408783b */ /* 0x000f220000004200 */
[--C-:B------:R-:W-:Y:S01]  /*7360*/  FFMA.FTZ R150, R21, c[0x0][0x23c], -R140.reuse ;  /* 0x00008f0015967a23 */ /* 0x100fe2000001088c */
[----:B------:R-:W-:Y:S01]  /*7370*/  MUFU.EX2 R155, R155 ;  /* 0x0000009b009b7308 */ /* 0x000fe20000000800 */
[--C-:B------:R-:W-:Y:S01]  /*7380*/  FFMA.FTZ R149, R19, c[0x0][0x23c], -R140.reuse ;  /* 0x00008f0013957a23 */ /* 0x100fe2000001088c */
[----:B------:R-:W5:Y:S01]  /*7390*/  LDSM.16.MT88.4 R20, [R196+0xc800] ;  /* 0x00c80000c414783b */ /* 0x000f620000004200 */
[----:B------:R-:W-:-:S02]  /*73a0*/  FFMA.FTZ R146, R17, c[0x0][0x23c], -R140 ;  /* 0x00008f0011927a23 */ /* 0x000fc4000001088c */
[--C-:B------:R-:W-:Y:S01]  /*73b0*/  FFMA.FTZ R151, R15, c[0x0][0x23c], -R162.reuse ;  /* 0x00008f000f977a23 */ /* 0x100fe200000108a2 */
[----:B------:R-:W1:Y:S01]  /*73c0*/  LDSM.16.MT88.4 R16, [R193+0xe800] ;  /* 0x00e80000c110783b */ /* 0x000e620000004200 */
[----:B------:R-:W-:Y:S01]  /*73d0*/  FFMA.FTZ R2, R13, c[0x0][0x23c], -R162 ;  /* 0x00008f000d027a23 */ /* 0x000fe200000108a2 */
[----:B------:R-:W2:Y:S01]  /*73e0*/  MUFU.EX2 R152, R152 ;  /* 0x0000009800987308 */ /* 0x000ea20000000800 */
[----:B---3--:R-:W-:Y:S01]  /*73f0*/  F2FP.PACK_AB R96, R156, R161 ;  /* 0x000000a19c60723e */ /* 0x008fe200000000ff */
[----:B------:R-:W3:Y:S01]  /*7400*/  LDSM.16.MT88.4 R12, [R192+0xe800] ;  /* 0x00e80000c00c783b */ /* 0x000ee20000004200 */
        /* <DEDUP_REMOVED lines=9> */
[----:B--2---:R-:W-:Y:S01]  /*74a0*/  F2FP.PACK_AB R98, R152, R155 ;  /* 0x0000009b9862723e */ /* 0x004fe200000000ff */
        /* <DEDUP_REMOVED lines=19> */
[----:B--2---:R-:W-:Y:S01]  /*75e0*/  F2FP.PACK_AB R99, R148, R159 ;  /* 0x0000009f9463723e */ /* 0x004fe200000000ff */
[----:B------:R-:W2:Y:S01]  /*75f0*/  MUFU.EX2 R150, R150 ;  /* 0x0000009600967308 */ /* 0x000ea20000000800 */
[----:B------:R-:W-:-:S04]  /*7600*/  FADD.FTZ R159, R159, R154 ;  /* 0x0000009a9f9f7221 */ /* 0x000fc80000010000 */
        /* <DEDUP_REMOVED lines=54> */
[----:B----4-:R-:W-:-:S03]  /*7970*/  F2FP.PACK_AB R7, R0, R147 ;  /* 0x000000930007723e */ /* 0x010fc600000000ff */
[----:B------:R-:W-:-:S04]  /*7980*/  FADD.FTZ R147, R147, R2 ;  /* 0x0000000293937221 */ /* 0x000fc80000010000 */
[----:B------:R-:W-:Y:S01]  /*7990*/  HMMA.16816.F32 R36, R4, R8, R36 ;  /* 0x000000080424723c */ /* 0x000fe20000001824 */
        /* <DEDUP_REMOVED lines=30> */
[C---:B----4-:R-:W-:Y:S08]  /*7b80*/  HMMA.16816.F32 R84, R4.reuse, R16, R84 ;  /* 0x000000100454723c */ /* 0x050ff00000001854 */
[C---:B------:R-:W-:Y:S01]  /*7b90*/  HMMA.16816.F32 R88, R4.reuse, R18, R88 ;  /* 0x000000120458723c */ /* 0x040fe20000001858 */
[----:B------:R-:W2:Y:S07]  /*7ba0*/  LDSM.16.MT88.4 R16, [R194+0xd000] ;  /* 0x00d00000c210783b */ /* 0x000eae0000004200 */
[C---:B---3--:R-:W-:Y:S08]  /*7bb0*/  HMMA.16816.F32 R92, R4.reuse, R12, R92 ;  /* 0x0000000c045c723c */ /* 0x048ff0000000185c */
        /* <DEDUP_REMOVED lines=175> */
.L_x_6457:
[----:B------:R-:W-:-:S05]  /*86b0*/  IMAD.MOV.U32 R11, RZ, RZ, c[0x0][0x1a0] ;  /* 0x00006800ff0b7624 */ /* 0x000fca00078e00ff */
[----:B------:R-:W-:-:S04]  /*86c0*/  LEA R11, -R11, RZ, 0x6 ;  /* 0x000000ff0b0b7211 */ /* 0x000fc800078e31ff */
[----:B------:R-:W-:Y:S02]  /*86d0*/  SHF.R.S32.HI R0, RZ, 0x1f, R11 ;  /* 0x0000001fff007819 */ /* 0x000fe4000001140b */
.L_x_6458:
        /* <DEDUP_REMOVED lines=53> */
[C---:B------:R-:W-:Y:S02]  /*8a30*/  IADD3 R5, P0, R7.reuse, UR23, RZ ;  /* 0x0000001707057c10 */ /* 0x040fe4000ff1e0ff */
[----:B------:R-:W-:Y:S01]  /*8a40*/  @!P3 LEA R20, P5, R7, R220, 0x1 ;  /* 0x000000dc0714b211 */ /* 0x000fe200078a08ff */
[----:B------:R-:W-:Y:S01]  /*8a50*/  @P2 STS.128 [R204+0xe800], RZ ;  /* 0x00e800ffcc002388 */ /* 0x000fe20000000c00 */
[----:B------:R-:W-:Y:S02]  /*8a60*/  @!P2 LEA.HI.X R11, R11, c[0x0][0x174], R6, 0x1, P4 ;  /* 0x00005d000b0baa11 */ /* 0x000fe400020f0c06 */
[----:B------:R-:W-:Y:S01]  /*8a70*/  @!P1 IADD3 R0, P4, R7, R144, RZ ;  /* 0x0000009007009210 */ /* 0x000fe20007f9e0ff */
[----:B------:R-:W-:Y:S01]  /*8a80*/  @!PT LDS RZ, [RZ] ;  /* 0x00000000fffff984 */ /* 0x000fe20000000800 */
[----:B------:R-:W-:Y:S01]  /*8a90*/  @!PT LDS RZ, [RZ] ;  /* 0x00000000fffff984 */ /* 0x000fe20000000800 */
[----:B------:R-:W-:Y:S01]  /*8aa0*/  @!PT LDS RZ, [RZ] ;  /* 0x00000000fffff984 */ /* 0x000fe20000000800 */
[----:B------:R3:W-:Y:S01]  /*8ab0*/  @!P2 LDGSTS.E.BYPASS.LTC128B.128 [R204+0xe800], [R14.64+0x80] ;  /* 0x0e8000800eccafae */ /* 0x0007e2000b901d46 */
[----:B------:R-:W-:-:S02]  /*8ac0*/  @!P3 LEA R24, P6, R5, R220, 0x1 ;  /* 0x000000dc0518b211 */ /* 0x000fc400078c08ff */
[C---:B------:R-:W-:Y:S01]  /*8ad0*/  IADD3.X R4, R2.reuse, UR22, RZ, P0, !PT ;  /* 0x0000001602047c10 */ /* 0x040fe200087fe4ff */
[----:B------:R-:W-:Y:S01]  /*8ae0*/  @P1 STS.128 [R204+0x10800], RZ ;  /* 0x010800ffcc001388 */ /* 0x000fe20000000c00 */
[-C--:B------:R-:W-:Y:S02]  /*8af0*/  @!P3 LEA.HI.X R21, R7, R221.reuse, R2, 0x1, P5 ;  /* 0x000000dd0715b211 */ /* 0x080fe400028f0c02 */
        /* <DEDUP_REMOVED lines=8> */
[----:B------:R-:W-:Y:S01]  /*8b80*/  @!P1 LEA R26, P4, R0, c[0x0][0x170], 0x1 ;  /* 0x00005c00001a9a11 */ /* 0x000fe200078808ff */
[----:B------:R-:W-:Y:S01]  /*8b90*/  @!P2 IMAD.X R7, R4, 0x1, R135, P5 ;  /* 0x000000010407a824 */ /* 0x000fe200028e0687 */
[----:B------:R-:W-:Y:S01]  /*8ba0*/  @!P2 LEA R32, P5, R6, c[0x0][0x170], 0x1 ;  /* 0x00005c000620aa11 */ /* 0x000fe200078a08ff */
[----:B------:R-:W-:Y:S01]  /*8bb0*/  @P3 STS.128 [R204+0xd000], RZ ;  /* 0x00d000ffcc003388 */ /* 0x000fe20000000c00 */
[----:B------:R-:W-:Y:S01]  /*8bc0*/  @!P1 LEA.HI.X R27, R0, c[0x0][0x174], R5, 0x1, P4 ;  /* 0x00005d00001b9a11 */ /* 0x000fe200020f0c05 */
[----:B------:R-:W-:Y:S01]  /*8bd0*/  @!P1 IMAD.X R135, R4, 0x1, R135, P0 ;  /* 0x0000000104879824 */ /* 0x000fe200000e0687 */
[----:B------:R-:W-:Y:S01]  /*8be0*/  @!P1 LEA R4, P0, R144, c[0x0][0x170], 0x1 ;  /* 0x00005c0090049a11 */ /* 0x000fe200078008ff */
[----:B------:R-:W-:Y:S01]  /*8bf0*/  @!PT LDS RZ, [RZ] ;  /* 0x00000000fffff984 */ /* 0x000fe20000000800 */
[----:B------:R-:W-:Y:S01]  /*8c00*/  @!PT LDS RZ, [RZ] ;  /* 0x00000000fffff984 */ /* 0x000fe20000000800 */
[----:B------:R-:W-:Y:S01]  /*8c10*/  @!PT LDS RZ, [RZ] ;  /* 0x00000000fffff984 */ /* 0x000fe20000000800 */
[----:B------:R5:W-:Y:S01]  /*8c20*/  @!P3 LDGSTS.E.BYPASS.LTC128B.128 [R204+0xd000], [R20.64] ;  /* 0x0d00000014ccbfae */ /* 0x000be2000b901d46 */
        /* <DEDUP_REMOVED lines=8> */
[----:B------:R4:W-:Y:S02]  /*8cb0*/  @!P2 LDGSTS.E.BYPASS.LTC128B.128 [R204+0xf000], [R10.64+0x80] ;  /* 0x0f0000800accafae */ /* 0x0009e4000b901d46 */
[C---:B------:R-:W-:Y:S01]  /*8cc0*/  IMAD.IADD R2, R211.reuse, 0x1, -R0 ;  /* 0x00000001d3027824 */ /* 0x040fe200078e0a00 */
[C---:B------:R-:W-:Y:S01]  /*8cd0*/  IADD3 R216, R0.reuse, 0x19, RZ ;  /* 0x0000001900d87810 */ /* 0x040fe20007ffe0ff */
[----:B------:R-:W-:Y:S01]  /*8ce0*/  @P1 STS.128 [R204+0x11000], RZ ;  /* 0x011000ffcc001388 */ /* 0x000fe20000000c00 */
[C---:B------:R-:W-:Y:S02]  /*8cf0*/  IADD3 R223, R0.reuse, 0x20, RZ ;  /* 0x0000002000df7810 */ /* 0x040fe40007ffe0ff */
[----:B------:R-:W-:Y:S01]  /*8d00*/  IABS R2, R2 ;  /* 0x0000000200027213 */ /* 0x000fe20000000000 */
[----:B------:R-:W-:Y:S01]  /*8d10*/  @!PT LDS RZ, [RZ] ;  /* 0x00000000fffff984 */ /* 0x000fe20000000800 */
[----:B------:R-:W-:Y:S01]  /*8d20*/  @!PT LDS RZ, [RZ] ;  /* 0x00000000fffff984 */ /* 0x000fe20000000800 */
[----:B------:R-:W-:Y:S01]  /*8d30*/  @!PT LDS RZ, [RZ] ;  /* 0x00000000fffff984 */ /* 0x000fe20000000800 */
[----:B------:R1:W-:Y:S01]  /*8d40*/  @!P1 LDGSTS.E.BYPASS.LTC128B.128 [R204+0x11000], [R26.64+0x100] ;  /* 0x110001001acc9fae */ /* 0x0003e2000b901d46 */
[C---:B------:R-:W-:Y:S01]  /*8d50*/  IADD3 R226, R0.reuse, 0x28, RZ ;  /* 0x0000002800e27810 */ /* 0x040fe20007ffe0ff */
[----:B------:R-:W-:Y:S01]  /*8d60*/  IMAD.IADD R225, R211, 0x1, -R223 ;  /* 0x00000001d3e17824 */ /* 0x000fe200078e0adf */
[C---:B------:R-:W-:Y:S01]  /*8d70*/  IADD3 R228, R0.reuse, 0x29, RZ ;  /* 0x0000002900e47810 */ /* 0x040fe20007ffe0ff */
[----:B------:R-:W-:Y:S01]  /*8d80*/  @P3 STS.128 [R204+0xd800], RZ ;  /* 0x00d800ffcc003388 */ /* 0x000fe20000000c00 */
[----:B------:R-:W-:Y:S01]  /*8d90*/  IMAD.MOV.U32 R135, RZ, RZ, R2 ;  /* 0x000000ffff877224 */ /* 0x000fe200078e0002 */
[----:B------:R-:W-:-:S02]  /*8da0*/  IADD3 R2, R0, 0x1, RZ ;  /* 0x0000000100027810 */ /* 0x000fc40007ffe0ff */
[----:B------:R-:W-:Y:S01]  /*8db0*/  @!PT LDS RZ, [RZ] ;  /* 0x00000000fffff984 */ /* 0x000fe20000000800 */
[----:B------:R-:W-:Y:S01]  /*8dc0*/  @!PT LDS RZ, [RZ] ;  /* 0x00000000fffff984 */ /* 0x000fe20000000800 */
[----:B------:R-:W-:Y:S01]  /*8dd0*/  @!PT LDS RZ, [RZ] ;  /* 0x00000000fffff984 */ /* 0x000fe20000000800 */
[----:B------:R1:W-:Y:S01]  /*8de0*/  @!P3 LDGSTS.E.BYPASS.LTC128B.128 [R204+0xd800], [R24.64] ;  /* 0x0d80000018ccbfae */ /* 0x0003e2000b901d46 */
[----:B------:R-:W-:Y:S01]  /*8df0*/  IMAD.IADD R233, R208, 0x1, -R228 ;  /* 0x00000001d0e97824 */ /* 0x000fe200078e0ae4 */
[C---:B------:R-:W-:Y:S01]  /*8e00*/  ISETP.GE.AND P4, PT, R0.reuse, R209, PT ;  /* 0x000000d10000720c */ /* 0x040fe20003f86270 */
[----:B------:R-:W-:Y:S01]  /*8e10*/  I2F R135, R135 ;  /* 0x0000008700877306 */ /* 0x000fe20000201400 */
[----:B------:R-:W-:Y:S01]  /*8e20*/  @P2 STS.128 [R204+0xf800], RZ ;  /* 0x00f800ffcc002388 */ /* 0x000fe20000000c00 */
[C---:B------:R-:W-:Y:S02]  /*8e30*/  ISETP.GE.AND P5, PT, R0.reuse, R206, PT ;  /* 0x000000ce0000720c */ /* 0x040fe40003fa6270 */
[----:B------:R-:W-:Y:S01]  /*8e40*/  IABS R233, R233 ;  /* 0x000000e900e97213 */ /* 0x000fe20000000000 */
[----:B------:R-:W-:Y:S01]  /*8e50*/  @!PT LDS RZ, [RZ] ;  /* 0x00000000fffff984 */ /* 0x000fe20000000800 */
[----:B------:R-:W-:Y:S01]  /*8e60*/  @!PT LDS RZ, [RZ] ;  /* 0x00000000fffff984 */ /* 0x000fe20000000800 */
[----:B------:R-:W-:Y:S01]  /*8e70*/  @!PT LDS RZ, [RZ] ;  /* 0x00000000fffff984 */ /* 0x000fe20000000800 */
[----:B------:R1:W-:Y:S01]  /*8e80*/  @!P2 LDGSTS.E.BYPASS.LTC128B.128 [R204+0xf800], [R32.64+0x80] ;  /* 0x0f80008020ccafae */ /* 0x0003e2000b901d46 */
[C---:B------:R-:W-:Y:S02]  /*8e90*/  IADD3 R222, R0.reuse, 0x21, RZ ;  /* 0x0000002100de7810 */ /* 0x040fe40007ffe0ff */
[C---:B------:R-:W-:Y:S01]  /*8ea0*/  ISETP.LT.OR P4, PT, R0.reuse, R210, P4 ;  /* 0x000000d20000720c */ /* 0x040fe20002781670 */
[----:B------:R-:W-:Y:S01]  /*8eb0*/  @P1 STS.128 [R204+0x11800], RZ ;  /* 0x011800ffcc001388 */ /* 0x000fe20000000c00 */
[----:B------:R-:W-:Y:S01]  /*8ec0*/  ISETP.LT.OR P5, PT, R0, R207, P5 ;  /* 0x000000cf0000720c */ /* 0x000fe20002fa1670 */
[--C-:B------:R-:W-:Y:S01]  /*8ed0*/  IMAD.IADD R227, R211, 0x1, -R222.reuse ;  /* 0x00000001d3e37824 */ /* 0x100fe200078e0ade */
[C---:B------:R-:W-:Y:S01]  /*8ee0*/  ISETP.GE.AND P6, PT, R2.reuse, R209, PT ;  /* 0x000000d10200720c */ /* 0x040fe20003fc6270 */
[----:B------:R-:W-:Y:S01]  /*8ef0*/  @!PT LDS RZ, [RZ] ;  /* 0x00000000fffff984 */ /* 0x000fe20000000800 */
[----:B------:R-:W-:Y:S01]  /*8f00*/  @!PT LDS RZ, [RZ] ;  /* 0x00000000fffff984 */ /* 0x000fe20000000800 */
[----:B------:R-:W-:Y:S01]  /*8f10*/  @!PT LDS RZ, [RZ] ;  /* 0x00000000fffff984 */ /* 0x000fe20000000800 */
[----:B------:R1:W-:Y:S01]  /*8f20*/  @!P1 LDGSTS.E.BYPASS.LTC128B.128 [R204+0x11800], [R4.64+0x100] ;  /* 0x1180010004cc9fae */ /* 0x0003e2000b901d46 */
[----:B------:R-:W-:Y:S01]  /*8f30*/  ISETP.GE.AND P0, PT, R2, R206, PT ;  /* 0x000000ce0200720c */ /* 0x000fe20003f06270 */
[----:B------:R-:W-:Y:S01]  /*8f40*/  IMAD.IADD R230, R208, 0x1, -R222 ;  /* 0x00000001d0e67824 */ /* 0x000fe200078e0ade */
[C---:B------:R-:W-:Y:S01]  /*8f50*/  ISETP.LT.OR P6, PT, R2.reuse, R210, P6 ;  /* 0x000000d20200720c */ /* 0x040fe200037c1670 */
[----:B------:R-:W-:Y:S01]  /*8f60*/  LDSM.16.M88.4 R164, [R202] ;  /* 0x00000000caa4783b */ /* 0x000fe20000000200 */
[----:B------:R-:W-:-:S02]  /*8f70*/  ISETP.LT.OR P0, PT, R2, R207, P0 ;  /* 0x000000cf0200720c */ /* 0x000fc40000701670 */
[----:B------:R-:W-:Y:S01]  /*8f80*/  IABS R225, R225 ;  /* 0x000000e100e17213 */ /* 0x000fe20000000000 */
[----:B------:R-:W1:Y:S01]  /*8f90*/  LDSM.16.M88.4 R28, [R201+0x6800] ;  /* 0x00680000c91c783b */ /* 0x000e620000000200 */
[----:B------:R-:W-:Y:S02]  /*8fa0*/  IABS R227, R227 ;  /* 0x000000e300e37213 */ /* 0x000fe40000000000 */
[----:B------:R-:W-:Y:S01]  /*8fb0*/  IABS R230, R230 ;  /* 0x000000e600e67213 */ /* 0x000fe20000000000 */
[----:B------:R-:W1:Y:S01]  /*8fc0*/  LDSM.16.M88.4 R136, [R201+0x6000] ;  /* 0x00600000c988783b */ /* 0x000e620000000200 */
[----:B------:R-:W-:Y:S03]  /*8fd0*/  I2F R225, R225 ;  /* 0x000000e100e17306 */ /* 0x000fe60000201400 */
[----:B-----5:R-:W5:Y:S04]  /*8fe0*/  LDSM.16.M88.4 R20, [R201+0x7000] ;  /* 0x00700000c914783b */ /* 0x020f680000000200 */
[----:B------:R-:W-:Y:S01]  /*8ff0*/  LDSM.16.M88.4 R176, [R200] ;  /* 0x00000000c8b0783b */ /* 0x000fe20000000200 */
[----:B------:R-:W-:Y:S03]  /*9000*/  I2F R227, R227 ;  /* 0x000000e300e37306 */ /* 0x000fe60000201400 */
[----:B----4-:R-:W4:Y:S04]  /*9010*/  LDSM.16.M88.4 R8, [R191] ;  /* 0x00000000bf08783b */ /* 0x010f280000000200 */
[----:B--2---:R-:W2:Y:S01]  /*9020*/  LDSM.16.M88.4 R16, [R201+0x7800] ;  /* 0x00780000c910783b */ /* 0x004ea20000000200 */
[----:B------:R-:W-:Y:S03]  /*9030*/  I2F R230, R230 ;  /* 0x000000e600e67306 */ /* 0x000fe60000201400 */
[----:B---3--:R-:W3:Y:S04]  /*9040*/  LDSM.16.M88.4 R12, [R199] ;  /* 0x00000000c70c783b */ /* 0x008ee80000000200 */
[----:B-1----:R-:W1:Y:S04]  /*9050*/  LDSM.16.M88.4 R4, [R190] ;  /* 0x00000000be04783b */ /* 0x002e680000000200 */
[----:B------:R-:W-:Y:S04]  /*9060*/  LDSM.16.M88.4 R160, [R198] ;  /* 0x00000000c6a0783b */ /* 0x000fe80000000200 */
[----:B------:R-:W1:Y:S01]  /*9070*/  LDSM.16.M88.4 R152, [R195+0x6800] ;  /* 0x00680000c398783b */ /* 0x000e620000000200 */
[C---:B------:R-:W-:Y:S03]  /*9080*/  HMMA.16816.F32 R32, R164.reuse, R28, RZ ;  /* 0x0000001ca420723c */ /* 0x040fe600000018ff */
[----:B------:R-:W1:Y:S04]  /*9090*/  LDSM.16.M88.4 R172, [R189] ;  /* 0x00000000bdac783b */ /* 0x000e680000000200 */
[----:B------:R-:W1:Y:S01]  /*90a0*/  LDSM.16.M88.4 R156, [R195+0x6000] ;  /* 0x00600000c39c783b */ /* 0x000e620000000200 */
[C---:B------:R-:W-:Y:S03]  /*90b0*/  HMMA.16816.F32 R28, R164.reuse, R30, RZ ;  /* 0x0000001ea41c723c */ /* 0x040fe600000018ff */
[----:B------:R-:W1:Y:S04]  /*90c0*/  LDSM.16.M88.4 R148, [R195+0x7000] ;  /* 0x00700000c394783b */ /* 0x000e680000000200 */
[----:B------:R-:W-:Y:S01]  /*90d0*/  LDSM.16.M88.4 R144, [R195+0x7800] ;  /* 0x00780000c390783b */ /* 0x000fe20000000200 */
[C---:B------:R-:W-:Y:S03]  /*90e0*/  HMMA.16816.F32 R140, R164.reuse, R136, RZ ;  /* 0x00000088a48c723c */ /* 0x040fe600000018ff */
[----:B------:R-:W0:Y:S05]  /*90f0*/  LDGDEPBAR ;  /* 0x00000000000079af */ /* 0x000e2a0000000000 */
[C---:B-----5:R-:W-:Y:S08]  /*9100*/  HMMA.16816.F32 R24, R164.reuse, R20, RZ ;  /* 0x00000014a418723c */ /* 0x060ff000000018ff */
[C---:B------:R-:W-:Y:S08]  /*9110*/  HMMA.16816.F32 R136, R164.reuse, R138, RZ ;  /* 0x0000008aa488723c */ /* 0x040ff000000018ff */
[----:B------:R-:W-:Y:S08]  /*9120*/  HMMA.16816.F32 R20, R164, R22, RZ ;  /* 0x00000016a414723c */ /* 0x000ff000000018ff */
[C---:B----4-:R-:W-:Y:S08]  /*9130*/  HMMA.16816.F32 R32, R176.reuse, R8, R32 ;  /* 0x00000008b020723c */ /* 0x050ff00000001820 */
[----:B------:R-:W-:Y:S01]  /*9140*/  HMMA.16816.F32 R28, R176, R10, R28 ;  /* 0x0000000ab01c723c */ /* 0x000fe2000000181c */
[----:B------:R-:W-:Y:S07]  /*9150*/  LDSM.16.M88.4 R8, [R188+0x800] ;  /* 0x00080000bc08783b */ /* 0x000fee0000000200 */
[C---:B--2---:R-:W-:Y:S08]  /*9160*/  HMMA.16816.F32 R168, R164.reuse, R16, RZ ;  /* 0x00000010a4a8723c */ /* 0x044ff000000018ff */
[----:B------:R-:W-:Y:S01]  /*9170*/  HMMA.16816.F32 R164, R164, R18, RZ ;  /* 0x00000012a4a4723c */ /* 0x000fe200000018ff */
[----:B------:R-:W2:Y:S07]  /*9180*/  LDSM.16.M88.4 R16, [R197] ;  /* 0x00000000c510783b */ /* 0x000eae0000000200 */
[C---:B---3--:R-:W-:Y:S08]  /*9190*/  HMMA.16816.F32 R140, R176.reuse, R12, R140 ;  /* 0x0000000cb08c723c */ /* 0x048ff0000000188c */
[C---:B------:R-:W-:Y:S01]  /*91a0*/  HMMA.16816.F32 R136, R176.reuse, R14, R136 ;  /* 0x0000000eb088723c */ /* 0x040fe20000001888 */
[----:B------:R-:W3:Y:S07]  /*91b0*/  LDSM.16.M88.4 R12, [R188] ;  /* 0x00000000bc0c783b */ /* 0x000eee0000000200 */
[C---:B-1----:R-:W-:Y:S08]  /*91c0*/  HMMA.16816.F32 R24, R176.reuse, R4, R24 ;  /* 0x00000004b018723c */ /* 0x042ff00000001818 */
[----:B------:R-:W-:Y:S01]  /*91d0*/  HMMA.16816.F32 R20, R176, R6, R20 ;  /* 0x00000006b014723c */ /* 0x000fe20000001814 */
[----:B------:R-:W1:Y:S07]  /*91e0*/  LDSM.16.M88.4 R4, [R188+0x1000] ;  /* 0x00100000bc04783b */ /* 0x000e6e0000000200 */
[C---:B------:R-:W-:Y:S08]  /*91f0*/  HMMA.16816.F32 R32, R160.reuse, R152, R32 ;  /* 0x00000098a020723c */ /* 0x040ff00000001820 */
[----:B------:R-:W-:Y:S01]  /*9200*/  HMMA.16816.F32 R28, R160, R154, R28 ;  /* 0x0000009aa01c723c */ /* 0x000fe2000000181c */
[----:B------:R-:W4:Y:S07]  /*9210*/  LDSM.16.M88.4 R152, [R188+0x1800] ;  /* 0x00180000bc98783b */ /* 0x000f2e0000000200 */
[C---:B------:R-:W-:Y:S08]  /*9220*/  HMMA.16816.F32 R168, R176.reuse, R172, R168 ;  /* 0x000000acb0a8723c */ /* 0x040ff000000018a8 */
[----:B------:R-:W-:Y:S01]  /*9230*/  HMMA.16816.F32 R164, R176, R174, R164 ;  /* 0x000000aeb0a4723c */ /* 0x000fe200000018a4 */
[----:B------:R-:W-:Y:S06]  /*9240*/  LDSM.16.M88.4 R172, [R184] ;  /* 0x00000000b8ac783b */ /* 0x000fec0000000200 */
[C---:B------:R-:W-:Y:S01]  /*9250*/  IADD3 R178, R0.reuse, 0x18, RZ ;  /* 0x0000001800b27810 */ /* 0x040fe20007ffe0ff */
[C---:B------:R-:W-:Y:S08]  /*9260*/  HMMA.16816.F32 R140, R160.reuse, R156, R140 ;  /* 0x0000009ca08c723c */ /* 0x040ff0000000188c */
[C---:B------:R-:W-:Y:S01]  /*9270*/  HMMA.16816.F32 R136, R160.reuse, R158, R136 ;  /* 0x0000009ea088723c */ /* 0x040fe20000001888 */
[----:B------:R-:W-:Y:S07]  /*9280*/  LDSM.16.M88.4 R156, [R202+0x2000] ;  /* 0x00200000ca9c783b */ /* 0x000fee0000000200 */
[C---:B------:R-:W-:Y:S08]  /*9290*/  HMMA.16816.F32 R24, R160.reuse, R148, R24 ;  /* 0x00000094a018723c */ /* 0x040ff00000001818 */
[----:B------:R-:W-:Y:S01]  /*92a0*/  HMMA.16816.F32 R20, R160, R150, R20 ;  /* 0x00000096a014723c */ /* 0x000fe20000001814 */
[----:B------:R-:W5:Y:S07]  /*92b0*/  LDSM.16.M88.4 R148, [R201+0x8000] ;  /* 0x00800000c994783b */ /* 0x000f6e0000000200 */
        /* <DEDUP_REMOVED lines=8> */
[C---:B------:R-:W-:Y:S01]  /*9340*/  HMMA.16816.F32 R136, R16.reuse, R14, R136 ;  /* 0x0000000e1088723c */ /* 0x040fe20000001888 */
[----:B------:R-:W-:Y:S07]  /*9350*/  LDSM.16.M88.4 R12, [R187] ;  /* 0x00000000bb0c783b */ /* 0x000fee0000000200 */
[C---:B-1----:R-:W-:Y:S08]  /*9360*/  HMMA.16816.F32 R24, R16.reuse, R4, R24 ;  /* 0x000000041018723c */ /* 0x042ff00000001818 */
[C---:B------:R-:W-:Y:S01]  /*9370*/  HMMA.16816.F32 R20, R16.reuse, R6, R20 ;  /* 0x000000061014723c */ /* 0x040fe20000001814 */
[----:B------:R-:W1:Y:S07]  /*9380*/  LDSM.16.M88.4 R4, [R201+0x9000] ;  /* 0x00900000c904783b */ /* 0x000e6e0000000200 */
[C---:B----4-:R-:W-:Y:S08]  /*9390*/  HMMA.16816.F32 R168, R16.reuse, R152, R168 ;  /* 0x0000009810a8723c */ /* 0x050ff000000018a8 */
[----:B------:R-:W-:Y:S01]  /*93a0*/  HMMA.16816.F32 R164, R16, R154, R164 ;  /* 0x0000009a10a4723c */ /* 0x000fe200000018a4 */
[----:B------:R-:W3:Y:S04]  /*93b0*/  LDSM.16.M88.4 R16, [R185] ;  /* 0x00000000b910783b */ /* 0x000ee80000000200 */
[----:B------:R-:W4:Y:S03]  /*93c0*/  LDSM.16.M88.4 R152, [R186] ;  /* 0x00000000ba98783b */ /* 0x000f260000000200 */
[C---:B-----5:R-:W-:Y:S08]  /*93d0*/  HMMA.16816.F32 R140, R156.reuse, R148, R140 ;  /* 0x000000949c8c723c */ /* 0x060ff0000000188c */
[C---:B------:R-:W-:Y:S08]  /*93e0*/  HMMA.16816.F32 R136, R156.reuse, R150, R136 ;  /* 0x000000969c88723c */ /* 0x040ff00000001888 */
[C---:B--2---:R-:W-:Y:S08]  /*93f0*/  HMMA.16816.F32 R32, R156.reuse, R8, R32 ;  /* 0x000000089c20723c */ /* 0x044ff00000001820 */
[C---:B------:R-:W-:Y:S01]  /*9400*/  HMMA.16816.F32 R148, R156.reuse, R10, R28 ;  /* 0x0000000a9c94723c */ /* 0x040fe2000000181c */
[----:B------:R-:W-:Y:S04]  /*9410*/  LDSM.16.M88.4 R28, [R198+0x2000] ;  /* 0x00200000c61c783b */ /* 0x000fe80000000200 */
[----:B------:R-:W2:Y:S03]  /*9420*/  LDSM.16.M88.4 R8, [R195+0x8000] ;  /* 0x00800000c308783b */ /* 0x000ea60000000200 */
[----:B-1----:R-:W-:Y:S08]  /*9430*/  HMMA.16816.F32 R24, R156, R4, R24 ;  /* 0x000000049c18723c */ /* 0x002ff00000001818 */
[C---:B------:R-:W-:Y:S08]  /*9440*/  HMMA.16816.F32 R140, R144.reuse, R12, R140 ;  /* 0x0000000c908c723c */ /* 0x040ff0000000188c */
[----:B------:R-:W-:Y:S01]  /*9450*/  HMMA.16816.F32 R136, R144, R14, R136 ;  /* 0x0000000e9088723c */ /* 0x000fe20000001888 */
[----:B------:R-:W1:Y:S07]  /*9460*/  LDSM.16.M88.4 R12, [R195+0x9000] ;  /* 0x00900000c30c783b */ /* 0x000e6e0000000200 */
[C---:B------:R-:W-:Y:S01]  /*9470*/  HMMA.16816.F32 R20, R156.reuse, R6, R20 ;  /* 0x000000069c14723c */ /* 0x040fe20000001814 */
[----:B------:R-:W5:Y:S07]  /*9480*/  LDSM.16.M88.4 R4, [R195+0x8800] ;  /* 0x00880000c304783b */ /* 0x000f6e0000000200 */
[C---:B------:R-:W-:Y:S08]  /*9490*/  HMMA.16816.F32 R168, R156.reuse, R160, R168 ;  /* 0x000000a09ca8723c */ /* 0x040ff000000018a8 */
[----:B------:R-:W-:Y:S01]  /*94a0*/  HMMA.16816.F32 R164, R156, R162, R164 ;  /* 0x000000a29ca4723c */ /* 0x000fe200000018a4 */
[----:B------:R-:W1:Y:S07]  /*94b0*/  LDSM.16.M88.4 R160, [R195+0x9800] ;  /* 0x00980000c3a0783b */ /* 0x000e6e0000000200 */
[C---:B---3--:R-:W-:Y:S01]  /*94c0*/  HMMA.16816.F32 R156, R144.reuse, R16, R24 ;  /* 0x00000010909c723c */ /* 0x048fe20000001818 */
[----:B------:R-:W-:Y:S07]  /*94d0*/  LDSM.16.M88.4 R24, [R188+0x2000] ;  /* 0x00200000bc18783b */ /* 0x000fee0000000200 */
[C---:B----4-:R-:W-:Y:S08]  /*94e0*/  HMMA.16816.F32 R32, R144.reuse, R152, R32 ;  /* 0x000000989020723c */ /* 0x050ff00000001820 */
[----:B------:R-:W-:Y:S01]  /*94f0*/  HMMA.16816.F32 R148, R144, R154, R148 ;  /* 0x0000009a9094723c */ /* 0x000fe20000001894 */
[----:B------:R-:W-:Y:S07]  /*9500*/  LDSM.16.M88.4 R152, [R197+0x2000] ;  /* 0x00200000c598783b */ /* 0x000fee0000000200 */
[C---:B--2---:R-:W-:Y:S08]  /*9510*/  HMMA.16816.F32 R140, R28.reuse, R8, R140 ;  /* 0x000000081c8c723c */ /* 0x044ff0000000188c */
[----:B------:R-:W-:Y:S01]  /*9520*/  HMMA.16816.F32 R136, R28, R10, R136 ;  /* 0x0000000a1c88723c */ /* 0x000fe20000001888 */
[----:B------:R-:W2:Y:S07]  /*9530*/  LDSM.16.M88.4 R8, [R188+0x3000] ;  /* 0x00300000bc08783b */ /* 0x000eae0000000200 */
[C---:B------:R-:W-:Y:S01]  /*9540*/  HMMA.16816.F32 R20, R144.reuse, R18, R20 ;  /* 0x000000129014723c */ /* 0x040fe20000001814 */
[----:B------:R-:W3:Y:S07]  /*9550*/  LDSM.16.M88.4 R16, [R188+0x2800] ;  /* 0x00280000bc10783b */ /* 0x000eee0000000200 */
[C---:B------:R-:W-:Y:S07]  /*9560*/  HMMA.16816.F32 R168, R144.reuse, R172, R168 ;  /* 0x000000ac90a8723c */ /* 0x040fee00000018a8 */
[C---:B------:R-:W-:Y:S01]  /*9570*/  IADD3 R172, R0.reuse, 0x10, RZ ;  /* 0x0000001000ac7810 */ /* 0x040fe20007ffe0ff */
[----:B------:R-:W-:Y:S01]  /*9580*/  HMMA.16816.F32 R164, R144, R174, R164 ;  /* 0x000000ae90a4723c */ /* 0x000fe200000018a4 */
[----:B------:R-:W-:Y:S06]  /*9590*/  LDSM.16.M88.4 R144, [R197+0x4000] ;  /* 0x00400000c590783b */ /* 0x000fec0000000200 */
[----:B------:R-:W-:Y:S01]  /*95a0*/  IADD3 R174, R0, 0x11, RZ ;  /* 0x0000001100ae7810 */ /* 0x000fe20007ffe0ff */
[----:B-1----:R-:W-:Y:S01]  /*95b0*/  HMMA.16816.F32 R156, R28, R12, R156 ;  /* 0x0000000c1c9c723c */ /* 0x002fe2000000189c */
[----:B------:R-:W-:-:S05]  /*95c0*/  IMAD.IADD R175, R208, 0x1, -R172 ;  /* 0x00000001d0af7824 */ /* 0x000fca00078e0aac */
[----:B------:R-:W-:Y:S02]  /*95d0*/  IABS R175, R175 ;  /* 0x000000af00af7213 */ /* 0x000fe40000000000 */
[C---:B-----5:R-:W-:Y:S04]  /*95e0*/  HMMA.16816.F32 R32, R28.reuse, R4, R32 ;  /* 0x000000041c20723c */ /* 0x060fe80000001820 */
[----:B------:R-:W-:Y:S04]  /*95f0*/  I2F R175, R175 ;  /* 0x000000af00af7306 */ /* 0x000fe80000201400 */
[C---:B------:R-:W-:Y:S01]  /*9600*/  HMMA.16816.F32 R148, R28.reuse, R6, R148 ;  /* 0x000000061c94723c */ /* 0x040fe20000001894 */
[----:B------:R-:W1:Y:S07]  /*9610*/  LDSM.16.M88.4 R4, [R188+0x3800] ;  /* 0x00380000bc04783b */ /* 0x000e6e0000000200 */
[C---:B------:R-:W-:Y:S01]  /*9620*/  HMMA.16816.F32 R20, R28.reuse, R14, R20 ;  /* 0x0000000e1c14723c */ /* 0x040fe20000001814 */
[----:B------:R-:W-:Y:S07]  /*9630*/  LDSM.16.M88.4 R12, [R201+0xa000] ;  /* 0x00a00000c90c783b */ /* 0x000fee0000000200 */
[C---:B------:R-:W-:Y:S08]  /*9640*/  HMMA.16816.F32 R168, R28.reuse, R160, R168 ;  /* 0x000000a01ca8723c */ /* 0x040ff000000018a8 */
[----:B------:R-:W-:Y:S07]  /*9650*/  HMMA.16816.F32 R164, R28, R162, R164 ;  /* 0x000000a21ca4723c */ /* 0x000fee00000018a4 */
[----:B------:R-:W-:Y:S01]  /*9660*/  IADD3 R162, R0, 0x8, RZ ;  /* 0x0000000800a27810 */ /* 0x000fe20007ffe0ff */
[----:B--2---:R-:W-:Y:S01]  /*9670*/  HMMA.16816.F32 R156, R152, R8, R156 ;  /* 0x00000008989c723c */ /* 0x004fe2000000189c */
[----:B------:R-:W-:-:S02]  /*9680*/  IMAD.IADD R28, R211, 0x1, -R174 ;  /* 0x00000001d31c7824 */ /* 0x000fc400078e0aae */
[----:B------:R-:W-:-:S03]  /*9690*/  IMAD.IADD R29, R211, 0x1, -R178 ;  /* 0x00000001d31d7824 */ /* 0x000fc600078e0ab2 */
[----:B------:R-:W-:Y:S01]  /*96a0*/  IABS R28, R28 ;  /* 0x0000001c001c7213 */ /* 0x000fe20000000000 */
[--C-:B------:R-:W-:Y:S01]  /*96b0*/  IMAD.IADD R8, R211, 0x1, -R2.reuse ;  /* 0x00000001d3087824 */ /* 0x100fe200078e0a02 */
[----:B------:R-:W-:Y:S01]  /*96c0*/  HMMA.16816.F32 R140, R152, R24, R140 ;  /* 0x00000018988c723c */ /* 0x000fe2000000188c */
[----:B------:R-:W-:Y:S02]  /*96d0*/  IMAD.IADD R9, R208, 0x1, -R2 ;  /* 0x00000001d0097824 */ /* 0x000fe400078e0a02 */
[----:B------:R-:W-:Y:S01]  /*96e0*/  IMAD.MOV.U32 R176, RZ, RZ, R28 ;  /* 0x000000ffffb07224 */ /* 0x000fe200078e001c */
[----:B------:R-:W-:-:S04]  /*96f0*/  IABS R8, R8 ;  /* 0x0000000800087213 */ /* 0x000fc80000000000 */
[C---:B------:R-:W-:Y:S01]  /*9700*/  HMMA.16816.F32 R136, R152.reuse, R26, R136 ;  /* 0x0000001a9888723c */ /* 0x040fe20000001888 */
[----:B------:R-:W2:Y:S01]  /*9710*/  LDSM.16.M88.4 R24, [R202+0x4000] ;  /* 0x00400000ca18783b */ /* 0x000ea20000000200 */
[----:B------:R-:W-:Y:S01]  /*9720*/  IMAD.MOV.U32 R161, RZ, RZ, R8 ;  /* 0x000000ffffa17224 */ /* 0x000fe200078e0008 */
[----:B------:R-:W-:Y:S01]  /*9730*/  IABS R8, R9 ;  /* 0x0000000900087213 */ /* 0x000fe20000000000 */
[----:B------:R-:W-:Y:S04]  /*9740*/  I2F R176, R176 ;  /* 0x000000b000b07306 */ /* 0x000fe80000201400 */
[C---:B---3--:R-:W-:Y:S01]  /*9750*/  HMMA.16816.F32 R32, R152.reuse, R16, R32 ;  /* 0x000000109820723c */ /* 0x048fe20000001820 */
[----:B------:R-:W-:Y:S02]  /*9760*/  IMAD.MOV.U32 R163, RZ, RZ, R8 ;  /* 0x000000ffffa37224 */ /* 0x000fe400078e0008 */
[C---:B------:R-:W-:Y:S01]  /*9770*/  IMAD.IADD R8, R208.reuse, 0x1, -R162 ;  /* 0x00000001d0087824 */ /* 0x040fe200078e0aa2 */
[----:B------:R-:W-:Y:S03]  /*9780*/  I2F R161, R161 ;  /* 0x000000a100a17306 */ /* 0x000fe60000201400 */
[----:B------:R-:W-:Y:S01]  /*9790*/  IMAD.IADD R16, R208, 0x1, -R0 ;  /* 0x00000001d0107824 */ /* 0x000fe200078e0a00 */
[----:B------:R-:W-:Y:S01]  /*97a0*/  HMMA.16816.F32 R148, R152, R18, R148 ;  /* 0x000000129894723c */ /* 0x000fe20000001894 */
[----:B------:R-:W-:-:S03]  /*97b0*/  IABS R8, R8 ;  /* 0x0000000800087213 */ /* 0x000fc60000000000 */
[----:B------:R-:W-:Y:S01]  /*97c0*/  IABS R16, R16 ;  /* 0x0000001000107213 */ /* 0x000fe20000000000 */
[----:B------:R-:W-:Y:S03]  /*97d0*/  I2F R163, R163 ;  /* 0x000000a300a37306 */ /* 0x000fe60000201400 */
[C---:B------:R-:W-:Y:S01]  /*97e0*/  HMMA.16816.F32 R20, R152.reuse, R10, R20 ;  /* 0x0000000a9814723c */ /* 0x040fe20000001814 */
[----:B------:R-:W-:Y:S02]  /*97f0*/  IMAD.MOV.U32 R160, RZ, RZ, R16 ;  /* 0x000000ffffa07224 */ /* 0x000fe400078e0010 */
[----:B------:R-:W3:Y:S04]  /*9800*/  LDSM.16.M88.4 R16, [R201+0xa800] ;  /* 0x00a80000c910783b */ /* 0x000ee80000000200 */
[----:B------:R-:W-:Y:S01]  /*9810*/  I2F R160, R160 ;  /* 0x000000a000a07306 */ /* 0x000fe20000201400 */
[C---:B-1----:R-:W-:Y:S07]  /*9820*/  HMMA.16816.F32 R168, R152.reuse, R4, R168 ;  /* 0x0000000498a8723c */ /* 0x042fee00000018a8 */
[----:B------:R-:W-:Y:S01]  /*9830*/  IMAD.IADD R4, R211, 0x1, -R162 ;  /* 0x00000001d3047824 */ /* 0x000fe200078e0aa2 */
[----:B------:R-:W-:Y:S04]  /*9840*/  HMMA.16816.F32 R164, R152, R6, R164 ;  /* 0x0000000698a4723c */ /* 0x000fe800000018a4 */
[----:B------:R-:W-:-:S03]  /*9850*/  IABS R4, R4 ;  /* 0x0000000400047213 */ /* 0x000fc60000000000 */
[----:B------:R-:W-:Y:S01]  /*9860*/  IADD3 R152, R0, 0x9, RZ ;  /* 0x0000000900987810 */ /* 0x000fe20007ffe0ff */
[----:B------:R-:W-:Y:S01]  /*9870*/  IMAD.MOV.U32 R154, RZ, RZ, R8 ;  /* 0x000000ffff9a7224 */ /* 0x000fe200078e0008 */
[C---:B--2---:R-:W-:Y:S01]  /*9880*/  HMMA.16816.F32 R140, R24.reuse, R12, R140 ;  /* 0x0000000c188c723c */ /* 0x044fe2000000188c */
[----:B------:R-:W-:Y:S02]  /*9890*/  IMAD.MOV.U32 R153, RZ, RZ, R4 ;  /* 0x000000ffff997224 */ /* 0x000fe400078e0004 */
[C-C-:B------:R-:W-:Y:S01]  /*98a0*/  IMAD.IADD R9, R211.reuse, 0x1, -R152.reuse ;  /* 0x00000001d3097824 */ /* 0x140fe200078e0a98 */
[----:B------:R-:W1:Y:S01]  /*98b0*/  LDSM.16.M88.4 R4, [R201+0xb000] ;  /* 0x00b00000c904783b */ /* 0x000e620000000200 */
[----:B------:R-:W-:Y:S02]  /*98c0*/  I2F R154, R154 ;  /* 0x0000009a009a7306 */ /* 0x000fe40000201400 */
[C---:B------:R-:W-:Y:S01]  /*98d0*/  IMAD.IADD R12, R208.reuse, 0x1, -R152 ;  /* 0x00000001d00c7824 */ /* 0x040fe200078e0a98 */
[----:B------:R-:W-:Y:S01]  /*98e0*/  IABS R8, R9 ;  /* 0x0000000900087213 */ /* 0x000fe20000000000 */
[----:B------:R-:W-:Y:S01]  /*98f0*/  IMAD.IADD R13, R211, 0x1, -R172 ;  /* 0x00000001d30d7824 */ /* 0x000fe200078e0aac */
[C---:B------:R-:W-:Y:S02]  /*9900*/  HMMA.16816.F32 R136, R24.reuse, R14, R136 ;  /* 0x0000000e1888723c */ /* 0x040fe40000001888 */
[----:B------:R-:W-:Y:S01]  /*9910*/  IABS R12, R12 ;  /* 0x0000000c000c7213 */ /* 0x000fe20000000000 */
[----:B------:R-:W-:Y:S01]  /*9920*/  IMAD.MOV.U32 R155, RZ, RZ, R8 ;  /* 0x000000ffff9b7224 */ /* 0x000fe200078e0008 */
[----:B------:R-:W-:Y:S01]  /*9930*/  IABS R177, R13 ;  /* 0x0000000d00b17213 */ /* 0x000fe20000000000 */
[----:B------:R-:W2:Y:S01]  /*9940*/  LDSM.16.M88.4 R8, [R201+0xb800] ;  /* 0x00b80000c908783b */ /* 0x000ea20000000200 */
[----:B------:R4:W-:Y:S02]  /*9950*/  I2F R173, R12 ;  /* 0x0000000c00ad7306 */ /* 0x0009e40000201400 */
[C---:B---3--:R-:W-:Y:S06]  /*9960*/  HMMA.16816.F32 R32, R24.reuse, R16, R32 ;  /* 0x000000101820723c */ /* 0x048fec0000001820 */
[----:B------:R-:W-:Y:S02]  /*9970*/  I2F R153, R153 ;  /* 0x0000009900997306 */ /* 0x000fe40000201400 */
[C---:B------:R-:W-:Y:S01]  /*9980*/  HMMA.16816.F32 R148, R24.reuse, R18, R148 ;  /* 0x000000121894723c */ /* 0x040fe20000001894 */
[----:B------:R-:W-:Y:S04]  /*9990*/  LDSM.16.M88.4 R16, [R200+0x4000] ;  /* 0x00400000c810783b */ /* 0x000fe80000000200 */
[----:B----4-:R-:W3:Y:S01]  /*99a0*/  LDSM.16.M88.4 R12, [R183] ;  /* 0x00000000b70c783b */ /* 0x010ee20000000200 */
[----:B------:R-:W-:Y:S08]  /*99b0*/  I2F R177, R177 ;  /* 0x000000b100b17306 */ /* 0x000ff00000201400 */
[----:B------:R-:W-:Y:S01]  /*99c0*/  I2F R155, R155 ;  /* 0x0000009b009b7306 */ /* 0x000fe20000201400 */
[C---:B-1----:R-:W-:Y:S07]  /*99d0*/  HMMA.16816.F32 R156, R24.reuse, R4, R156 ;  /* 0x00000004189c723c */ /* 0x042fee000000189c */
[----:B------:R-:W-:Y:S01]  /*99e0*/  IMAD.IADD R4, R208, 0x1, -R174 ;  /* 0x00000001d0047824 */ /* 0x000fe200078e0aae */
[----:B------:R-:W-:Y:S04]  /*99f0*/  HMMA.16816.F32 R20, R24, R6, R20 ;  /* 0x000000061814723c */ /* 0x000fe80000001814 */
[----:B------:R-:W-:-:S02]  /*9a00*/  IABS R28, R4 ;  /* 0x00000004001c7213 */ /* 0x000fc40000000000 */
[----:B------:R-:W1:Y:S02]  /*9a10*/  LDSM.16.M88.4 R4, [R182] ;  /* 0x00000000b604783b */ /* 0x000e640000000200 */
[----:B--2---:R-:W-:Y:S01]  /*9a20*/  HMMA.16816.F32 R168, R24, R8, R168 ;  /* 0x0000000818a8723c */ /* 0x004fe200000018a8 */
[----:B------:R-:W-:Y:S01]  /*9a30*/  IMAD.MOV.U32 R179, RZ, RZ, R28 ;  /* 0x000000ffffb37224 */ /* 0x000fe200078e001c */
[----:B------:R-:W-:-:S04]  /*9a40*/  IABS R28, R29 ;  /* 0x0000001d001c7213 */ /* 0x000fc80000000000 */
[----:B------:R2:W-:Y:S01]  /*9a50*/  I2F R218, R28 ;  /* 0x0000001c00da7306 */ /* 0x0005e20000201400 */
[C---:B------:R-:W-:Y:S01]  /*9a60*/  IMAD.IADD R8, R208.reuse, 0x1, -R178 ;  /* 0x00000001d0087824 */ /* 0x040fe200078e0ab2 */
[----:B------:R-:W-:Y:S04]  /*9a70*/  HMMA.16816.F32 R164, R24, R10, R164 ;  /* 0x0000000a18a4723c */ /* 0x000fe800000018a4 */
[----:B------:R-:W-:Y:S02]  /*9a80*/  IABS R8, R8 ;  /* 0x0000000800087213 */ /* 0x000fe40000000000 */
[----:B------:R-:W-:Y:S01]  /*9a90*/  I2F R179, R179 ;  /* 0x000000b300b37306 */ /* 0x000fe20000201400 */
[--C-:B------:R-:W-:Y:S01]  /*9aa0*/  IMAD.IADD R24, R208, 0x1, -R216.reuse ;  /* 0x00000001d0187824 */ /* 0x100fe200078e0ad8 */
[----:B---3--:R-:W-:Y:S01]  /*9ab0*/  HMMA.16816.F32 R140, R16, R12, R140 ;  /* 0x0000000c108c723c */ /* 0x008fe2000000188c */
[----:B------:R-:W-:-:S03]  /*9ac0*/  IMAD.IADD R25, R211, 0x1, -R216 ;  /* 0x00000001d3197824 */ /* 0x000fc600078e0ad8 */
[----:B------:R-:W-:Y:S01]  /*9ad0*/  IABS R224, R24 ;  /* 0x0000001800e07213 */ /* 0x000fe20000000000 */
[----:B------:R-:W-:Y:S01]  /*9ae0*/  IMAD.IADD R24, R208, 0x1, -R223 ;  /* 0x00000001d0187824 */ /* 0x000fe200078e0adf */
[----:B------:R3:W-:Y:S01]  /*9af0*/  I2F R221, R8 ;  /* 0x0000000800dd7306 */ /* 0x0007e20000201400 */
[----:B------:R-:W-:Y:S01]  /*9b00*/  IABS R25, R25 ;  /* 0x0000001900197213 */ /* 0x000fe20000000000 */
[----:B------:R-:W-:Y:S01]  /*9b10*/  HMMA.16816.F32 R136, R16, R14, R136 ;  /* 0x0000000e1088723c */ /* 0x000fe20000001888 */
[----:B------:R-:W4:Y:S01]  /*9b20*/  LDSM.16.M88.4 R12, [R180] ;  /* 0x00000000b40c783b */ /* 0x000f220000000200 */
[----:B------:R-:W-:Y:S01]  /*9b30*/  IABS R229, R24 ;  /* 0x0000001800e57213 */ /* 0x000fe20000000000 */
[----:B--2---:R-:W-:-:S03]  /*9b40*/  IMAD.IADD R28, R211, 0x1, -R226 ;  /* 0x00000001d31c7824 */ /* 0x004fc600078e0ae2 */
[----:B------:R2:W-:Y:S02]  /*9b50*/  I2F R220, R25 ;  /* 0x0000001900dc7306 */ /* 0x0005e40000201400 */
[----:B------:R-:W-:Y:S02]  /*9b60*/  IABS R231, R28 ;  /* 0x0000001c00e77213 */ /* 0x000fe40000000000 */
[----:B------:R-:W-:Y:S04]  /*9b70*/  LDSM.16.M88.4 R28, [R195+0xa800] ;  /* 0x00a80000c31c783b */ /* 0x000fe80000000200 */
[----:B---3--:R-:W3:Y:S01]  /*9b80*/  LDSM.16.M88.4 R8, [R181] ;  /* 0x00000000b508783b */ /* 0x008ee20000000200 */
[C---:B-1----:R-:W-:Y:S01]  /*9b90*/  HMMA.16816.F32 R32, R16.reuse, R4, R32 ;  /* 0x000000041020723c */ /* 0x042fe20000001820 */
[----:B------:R-:W-:Y:S02]  /*9ba0*/  I2F R229, R229 ;  /* 0x000000e500e57306 */ /* 0x000fe40000201400 */
[----:B--2---:R-:W-:Y:S05]  /*9bb0*/  LDSM.16.M88.4 R24, [R198+0x4000] ;  /* 0x00400000c618783b */ /* 0x004fea0000000200 */
[C---:B------:R-:W-:Y:S01]  /*9bc0*/  HMMA.16816.F32 R148, R16.reuse, R6, R148 ;  /* 0x000000061094723c */ /* 0x040fe20000001894 */
[----:B------:R-:W-:Y:S01]  /*9bd0*/  I2F R231, R231 ;  /* 0x000000e700e77306 */ /* 0x000fe20000201400 */
[----:B------:R-:W1:Y:S07]  /*9be0*/  LDSM.16.M88.4 R4, [R195+0xa000] ;  /* 0x00a00000c304783b */ /* 0x000e6e0000000200 */
[----:B------:R-:W-:Y:S01]  /*9bf0*/  I2F R224, R224 ;  /* 0x000000e000e07306 */ /* 0x000fe20000201400 */
[C---:B----4-:R-:W-:Y:S07]  /*9c00*/  HMMA.16816.F32 R168, R16.reuse, R12, R168 ;  /* 0x0000000c10a8723c */ /* 0x050fee00000018a8 */
[----:B------:R-:W-:Y:S01]  /*9c10*/  IADD3 R12, R0, 0x30, RZ ;  /* 0x00000030000c7810 */ /* 0x000fe20007ffe0ff */
[C---:B------:R-:W-:Y:S01]  /*9c20*/  HMMA.16816.F32 R164, R16.reuse, R14, R164 ;  /* 0x0000000e10a4723c */ /* 0x040fe200000018a4 */
[----:B------:R-:W-:Y:S06]  /*9c30*/  I2F R14, R233 ;  /* 0x000000e9000e7306 */ /* 0x000fec0000201400 */
[----:B------:R-:W-:Y:S01]  /*9c40*/  IMAD.IADD R15, R211, 0x1, -R12 ;  /* 0x00000001d30f7824 */ /* 0x000fe200078e0a0c */
[----:B---3--:R-:W-:Y:S04]  /*9c50*/  HMMA.16816.F32 R156, R16, R8, R156 ;  /* 0x00000008109c723c */ /* 0x008fe8000000189c */
[----:B------:R-:W-:-:S03]  /*9c60*/  IABS R15, R15 ;  /* 0x0000000f000f7213 */ /* 0x000fc60000000000 */
[----:B------:R-:W-:Y:S01]  /*9c70*/  IMAD.IADD R8, R208, 0x1, -R226 ;  /* 0x00000001d0087824 */ /* 0x000fe200078e0ae2 */
[----:B------:R-:W-:Y:S04]  /*9c80*/  HMMA.16816.F32 R20, R16, R10, R20 ;  /* 0x0000000a1014723c */ /* 0x000fe80000001814 */
[----:B------:R-:W-:Y:S01]  /*9c90*/  IABS R232, R8 ;  /* 0x0000000800e87213 */ /* 0x000fe20000000000 */
[----:B------:R-:W-:Y:S02]  /*9ca0*/  IMAD.IADD R8, R211, 0x1, -R228 ;  /* 0x00000001d3087824 */ /* 0x000fe400078e0ae4 */
[----:B------:R-:W-:Y:S01]  /*9cb0*/  IMAD.MOV.U32 R16, RZ, RZ, R15 ;  /* 0x000000ffff107224 */ /* 0x000fe200078e000f */
[----:B-1----:R-:W-:Y:S01]  /*9cc0*/  HMMA.16816.F32 R140, R24, R4, R140 ;  /* 0x00000004188c723c */ /* 0x002fe2000000188c */
[----:B------:R-:W-:Y:S01]  /*9cd0*/  IADD3 R15, R0, 0x31, RZ ;  /* 0x00000031000f7810 */ /* 0x000fe20007ffe0ff */
[----:B------:R-:W-:Y:S01]  /*9ce0*/  I2F R232, R232 ;  /* 0x000000e800e87306 */ /* 0x000fe20000201400 */
[----:B------:R-:W-:-:S02]  /*9cf0*/  IABS R8, R8 ;  /* 0x0000000800087213 */ /* 0x000fc40000000000 */
[----:B------:R-:W-:Y:S02]  /*9d00*/  IADD3 R18, R0, 0x38, RZ ;  /* 0x0000003800127810 */ /* 0x000fe40007ffe0ff */
[----:B------:R-:W-:Y:S01]  /*9d10*/  IMAD.IADD R4, R208, 0x1, -R12 ;  /* 0x00000001d0047824 */ /* 0x000fe200078e0a0c */
[----:B------:R-:W-:Y:S01]  /*9d20*/  HMMA.16816.F32 R136, R24, R6, R136 ;  /* 0x000000061888723c */ /* 0x000fe20000001888 */
[----:B------:R-:W-:Y:S01]  /*9d30*/  IMAD.MOV.U32 R13, RZ, RZ, R8 ;  /* 0x000000ffff0d7224 */ /* 0x000fe200078e0008 */
[----:B------:R-:W-:Y:S01]  /*9d40*/  I2F R16, R16 ;  /* 0x0000001000107306 */ /* 0x000fe20000201400 */
[----:B------:R-:W1:Y:S01]  /*9d50*/  LDSM.16.M88.4 R8, [R188+0x4000] ;  /* 0x00400000bc08783b */ /* 0x000e620000000200 */
[----:B------:R-:W-:Y:S01]  /*9d60*/  IABS R4, R4 ;  /* 0x0000000400047213 */ /* 0x000fe20000000000 */
[----:B------:R-:W-:-:S03]  /*9d70*/  IMAD.IADD R5, R211, 0x1, -R15 ;  /* 0x00000001d3057824 */ /* 0x000fc600078e0a0f */
[C---:B------:R-:W-:Y:S01]  /*9d80*/  HMMA.16816.F32 R32, R24.reuse, R28, R32 ;  /* 0x0000001c1820723c */ /* 0x040fe20000001820 */
[----:B------:R-:W-:Y:S01]  /*9d90*/  IMAD.MOV.U32 R17, RZ, RZ, R4 ;  /* 0x000000ffff117224 */ /* 0x000fe200078e0004 */
[----:B------:R-:W-:Y:S01]  /*9da0*/  IABS R4, R5 ;  /* 0x0000000500047213 */ /* 0x000fe20000000000 */
[C---:B------:R-:W-:Y:S01]  /*9db0*/  IMAD.IADD R5, R208.reuse, 0x1, -R15 ;  /* 0x00000001d0057824 */ /* 0x040fe200078e0a0f */
[----:B------:R-:W-:Y:S03]  /*9dc0*/  I2F R13, R13 ;  /* 0x0000000d000d7306 */ /* 0x000fe60000201400 */
[----:B------:R-:W-:Y:S01]  /*9dd0*/  IMAD.MOV.U32 R19, RZ, RZ, R4 ;  /* 0x000000ffff137224 */ /* 0x000fe200078e0004 */
[----:B------:R-:W-:Y:S01]  /*9de0*/  IABS R4, R5 ;  /* 0x0000000500047213 */ /* 0x000fe20000000000 */
[--C-:B------:R-:W-:Y:S01]  /*9df0*/  IMAD.IADD R5, R211, 0x1, -R18.reuse ;  /* 0x00000001d3057824 */ /* 0x100fe200078e0a12 */
[----:B------:R-:W-:Y:S01]  /*9e00*/  HMMA.16816.F32 R148, R24, R30, R148 ;  /* 0x0000001e1894723c */ /* 0x000fe20000001894 */
[----:B------:R-:W-:Y:S01]  /*9e10*/  IMAD.IADD R28, R208, 0x1, -R18 ;  /* 0x00000001d01c7824 */ /* 0x000fe200078e0a12 */
[----:B------:R-:W-:Y:S01]  /*9e20*/  I2F R17, R17 ;  /* 0x0000001100117306 */ /* 0x000fe20000201400 */
[----:B------:R-:W-:Y:S01]  /*9e30*/  IMAD.MOV.U32 R29, RZ, RZ, R4 ;  /* 0x000000ffff1d7224 */ /* 0x000fe200078e0004 */
[----:B------:R-:W-:-:S02]  /*9e40*/  IABS R4, R5 ;  /* 0x0000000500047213 */ /* 0x000fc40000000000 */
[----:B------:R-:W-:Y:S02]  /*9e50*/  IABS R28, R28 ;  /* 0x0000001c001c7213 */ /* 0x000fe40000000000 */
[----:B------:R-:W-:Y:S01]  /*9e60*/  IADD3 R30, R0, 0x39, RZ ;  /* 0x00000039001e7810 */ /* 0x000fe20007ffe0ff */
[----:B------:R-:W-:Y:S01]  /*9e70*/  IMAD.MOV.U32 R31, RZ, RZ, R4 ;  /* 0x000000ffff1f7224 */ /* 0x000fe200078e0004 */
[----:B------:R-:W-:Y:S01]  /*9e80*/  I2F R19, R19 ;  /* 0x0000001300137306 */ /* 0x000fe20000201400 */
[----:B------:R-:W2:Y:S01]  /*9e90*/  LDSM.16.M88.4 R4, [R195+0xb000] ;  /* 0x00b00000c304783b */ /* 0x000ea20000000200 */
[----:B------:R-:W-:Y:S02]  /*9ea0*/  IMAD.MOV.U32 R234, RZ, RZ, R28 ;  /* 0x000000ffffea7224 */ /* 0x000fe400078e001c */
[--C-:B------:R-:W-:Y:S02]  /*9eb0*/  IMAD.IADD R28, R208, 0x1, -R30.reuse ;  /* 0x00000001d01c7824 */ /* 0x100fe400078e0a1e */
[----:B------:R-:W-:-:S02]  /*9ec0*/  IMAD.IADD R235, R211, 0x1, -R30 ;  /* 0x00000001d3eb7824 */ /* 0x000fc400078e0a1e */
[----:B------:R-:W-:Y:S01]  /*9ed0*/  I2F R31, R31 ;  /* 0x0000001f001f7306 */ /* 0x000fe20000201400 */
[----:B------:R-:W-:Y:S02]  /*9ee0*/  IABS R28, R28 ;  /* 0x0000001c001c7213 */ /* 0x000fe40000000000 */
[----:B------:R-:W-:Y:S01]  /*9ef0*/  IABS R235, R235 ;  /* 0x000000eb00eb7213 */ /* 0x000fe20000000000 */
[C---:B-1----:R-:W-:Y:S04]  /*9f00*/  HMMA.16816.F32 R140, R144.reuse, R8, R140 ;  /* 0x00000008908c723c */ /* 0x042fe8000000188c */
[----:B------:R-:W-:Y:S04]  /*9f10*/  I2F R233, R28 ;  /* 0x0000001c00e97306 */ /* 0x000fe80000201400 */
[----:B------:R-:W-:Y:S01]  /*9f20*/  HMMA.16816.F32 R136, R144, R10, R136 ;  /* 0x0000000a9088723c */ /* 0x000fe20000001888 */
[----:B------:R-:W1:Y:S03]  /*9f30*/  LDSM.16.M88.4 R8, [R188+0x4800] ;  /* 0x00480000bc08783b */ /* 0x000e660000000200 */
[----:B------:R-:W-:Y:S08]  /*9f40*/  I2F R29, R29 ;  /* 0x0000001d001d7306 */ /* 0x000ff00000201400 */
[----:B------:R-:W-:Y:S04]  /*9f50*/  I2F R234, R234 ;  /* 0x000000ea00ea7306 */ /* 0x000fe80000201400 */
[----:B------:R-:W-:Y:S01]  /*9f60*/  FMUL.FTZ R237, R141, c[0x0][0x2ec] ;  /* 0x0000bb008ded7a20 */ /* 0x000fe20000410000 */
[----:B--2---:R-:W-:Y:S01]  /*9f70*/  HMMA.16816.F32 R156, R24, R4, R156 ;  /* 0x00000004189c723c */ /* 0x004fe2000000189c */
[----:B------:R-:W-:-:S02]  /*9f80*/  FMUL.FTZ R140, R140, c[0x0][0x2ec] ;  /* 0x0000bb008c8c7a20 */ /* 0x000fc40000410000 */
[----:B------:R-:W2:Y:S01]  /*9f90*/  MUFU.TANH R28, R237 ;  /* 0x000000ed001c7308 */ /* 0x000ea20000002400 */
[----:B------:R-:W-:Y:S02]  /*9fa0*/  FMUL.FTZ R141, R142, c[0x0][0x2ec] ;  /* 0x0000bb008e8d7a20 */ /* 0x000fe40000410000 */
[----:B------:R-:W-:Y:S02]  /*9fb0*/  FMUL.FTZ R142, R143, c[0x0][0x2ec] ;  /* 0x0000bb008f8e7a20 */ /* 0x000fe40000410000 */
[----:B------:R-:W-:Y:S01]  /*9fc0*/  FMUL.FTZ R236, R136, c[0x0][0x2ec] ;  /* 0x0000bb0088ec7a20 */ /* 0x000fe20000410000 */
[----:B------:R-:W-:Y:S01]  /*9fd0*/  HMMA.16816.F32 R20, R24, R6, R20 ;  /* 0x000000061814723c */ /* 0x000fe20000001814 */
[----:B------:R-:W3:Y:S01]  /*9fe0*/  LDSM.16.M88.4 R4, [R195+0xb800] ;  /* 0x00b80000c304783b */ /* 0x000ee20000000200 */
[----:B------:R-:W-:Y:S01]  /*9ff0*/  MUFU.TANH R140, R140 ;  /* 0x0000008c008c7308 */ /* 0x000fe20000002400 */
[----:B------:R-:W-:Y:S02]  /*a000*/  FMUL.FTZ R143, R138, c[0x0][0x2ec] ;  /* 0x0000bb008a8f7a20 */ /* 0x000fe40000410000 */
[----:B------:R-:W-:-:S02]  /*a010*/  FMUL.FTZ R136, R137, c[0x0][0x2ec] ;  /* 0x0000bb0089887a20 */ /* 0x000fc40000410000 */
[----:B------:R-:W-:-:S03]  /*a020*/  FMUL.FTZ R138, R139, c[0x0][0x2ec] ;  /* 0x0000bb008b8a7a20 */ /* 0x000fc60000410000 */
[----:B------:R-:W4:Y:S01]  /*a030*/  MUFU.TANH R141, R141 ;  /* 0x0000008d008d7308 */ /* 0x000f220000002400 */
[----:B--2---:R-:W-:Y:S01]  /*a040*/  FFMA.FTZ R28, R161, -UR24, R28 ;  /* 0x80000018a11c7c23 */ /* 0x004fe2000801001c */
[C---:B-1----:R-:W-:Y:S06]  /*a050*/  HMMA.16816.F32 R32, R144.reuse, R8, R32 ;  /* 0x000000089020723c */ /* 0x042fec0000001820 */
[----:B------:R-:W1:Y:S02]  /*a060*/  MUFU.TANH R236, R236 ;  /* 0x000000ec00ec7308 */ /* 0x000e640000002400 */
[----:B------:R-:W-:Y:S01]  /*a070*/  HMMA.16816.F32 R148, R144, R10, R148 ;  /* 0x0000000a9094723c */ /* 0x000fe20000001894 */
[----:B------:R-:W2:Y:S05]  /*a080*/  LDSM.16.M88.4 R8, [R188+0x5000] ;  /* 0x00500000bc08783b */ /* 0x000eaa0000000200 */
[----:B------:R-:W5:Y:S01]  /*a090*/  MUFU.TANH R143, R143 ;  /* 0x0000008f008f7308 */ /* 0x000f620000002400 */
[----:B----4-:R-:W-:-:S05]  /*a0a0*/  FFMA.FTZ R0, R160, -UR24, R141 ;  /* 0x80000018a0007c23 */ /* 0x010fca000801008d */
[----:B------:R-:W-:Y:S02]  /*a0b0*/  FSEL R0, R0, -INF , !P5 ;  /* 0xff80000000007808 */ /* 0x000fe40006800000 */
[----:B------:R-:W4:Y:S01]  /*a0c0*/  MUFU.TANH R136, R136 ;  /* 0x0000008800887308 */ /* 0x000f220000002400 */
[----:B------:R-:W-:Y:S01]  /*a0d0*/  ISETP.GE.AND P5, PT, R162, R206, PT ;  /* 0x000000cea200720c */ /* 0x000fe20003fa6270 */
[----:B-1----:R-:W-:Y:S02]  /*a0e0*/  FFMA.FTZ R2, R153, -UR24, R236 ;  /* 0x8000001899027c23 */ /* 0x002fe400080100ec */
[----:B------:R-:W-:Y:S01]  /*a0f0*/  FMUL.FTZ R238, R32, c[0x0][0x2ec] ;  /* 0x0000bb0020ee7a20 */ /* 0x000fe20000410000 */
[----:B------:R-:W-:Y:S01]  /*a100*/  ISETP.LT.OR P5, PT, R162, R207, P5 ;  /* 0x000000cfa200720c */ /* 0x000fe20002fa1670 */
[----:B---3--:R-:W-:Y:S01]  /*a110*/  HMMA.16816.F32 R168, R24, R4, R168 ;  /* 0x0000000418a8723c */ /* 0x008fe200000018a8 */
[----:B------:R-:W-:Y:S01]  /*a120*/  FMUL.FTZ R34, R34, c[0x0][0x2ec] ;  /* 0x0000bb0022227a20 */ /* 0x000fe20000410000 */
[----:B------:R-:W1:Y:S01]  /*a130*/  MUFU.TANH R142, R142 ;  /* 0x0000008e008e7308 */ /* 0x000e620000002400 */
[----:B------:R-:W-:-:S02]  /*a140*/  FMUL.FTZ R32, R35, c[0x0][0x2ec] ;  /* 0x0000bb0023207a20 */ /* 0x000fc40000410000 */
[----:B------:R-:W-:Y:S02]  /*a150*/  FMUL.FTZ R33, R33, c[0x0][0x2ec] ;  /* 0x0000bb0021217a20 */ /* 0x000fe40000410000 */
[----:B------:R-:W-:Y:S01]  /*a160*/  FFMA.FTZ R4, R135, -UR24, R140 ;  /* 0x8000001887047c23 */ /* 0x000fe2000801008c */
[----:B------:R-:W-:Y:S01]  /*a170*/  HMMA.16816.F32 R164, R24, R6, R164 ;  /* 0x0000000618a4723c */ /* 0x000fe200000018a4 */
[----:B------:R-:W-:Y:S01]  /*a180*/  FMUL.FTZ R137, R148, c[0x0][0x2ec] ;  /* 0x0000bb0094897a20 */ /* 0x000fe20000410000 */
[----:B------:R-:W3:Y:S01]  /*a190*/  MUFU.TANH R238, R238 ;  /* 0x000000ee00ee7308 */ /* 0x000ee20000002400 */
[----:B------:R-:W-:Y:S01]  /*a1a0*/  FMUL.FTZ R140, R150, c[0x0][0x2ec] ;  /* 0x0000bb00968c7a20 */ /* 0x000fe20000410000 */
[----:B------:R-:W-:Y:S01]  /*a1b0*/  FSEL R4, R4, -INF , !P4 ;  /* 0xff80000004047808 */ /* 0x000fe20006000000 */
[----:B-----5:R-:W-:Y:S01]  /*a1c0*/  FFMA.FTZ R5, R154, -UR24, R143 ;  /* 0x800000189a057c23 */ /* 0x020fe2000801008f */
[----:B------:R-:W-:Y:S01]  /*a1d0*/  ISETP.GE.AND P4, PT, R162, R209, PT ;  /* 0x000000d1a200720c */ /* 0x000fe20003f86270 */
[----:B----4-:R-:W-:-:S02]  /*a1e0*/  FFMA.FTZ R6, R155, -UR24, R136 ;  /* 0x800000189b067c23 */ /* 0x010fc40008010088 */
[----:B------:R-:W-:Y:S01]  /*a1f0*/  FMUL.FTZ R135, R149, c[0x0][0x2ec] ;  /* 0x0000bb0095877a20 */ /* 0x000fe20000410000 */
[----:B------:R4:W5:Y:S01]  /*a200*/  MUFU.TANH R240, R34 ;  /* 0x0000002200f07308 */ /* 0x0009620000002400 */
[----:B------:R-:W-:Y:S01]  /*a210*/  ISETP.LT.OR P4, PT, R162, R210, P4 ;  /* 0x000000d2a200720c */ /* 0x000fe20002781670 */
[----:B-1----:R-:W-:Y:S01]  /*a220*/  FFMA.FTZ R35, R163, -UR24, R142 ;  /* 0x80000018a3237c23 */ /* 0x002fe2000801008e */
[----:B------:R-:W-:Y:S01]  /*a230*/  FSEL R5, R5, -INF , !P5 ;  /* 0xff80000005057808 */ /* 0x000fe20006800000 */
[----:B------:R-:W-:Y:S01]  /*a240*/  FMUL.FTZ R139, R151, c[0x0][0x2ec] ;  /* 0x0000bb00978b7a20 */ /* 0x000fe20000410000 */
[----:B--2---:R-:W-:Y:S01]  /*a250*/  HMMA.16816.F32 R156, R144, R8, R156 ;  /* 0x00000008909c723c */ /* 0x004fe2000000189c */
[----:B------:R-:W-:Y:S02]  /*a260*/  FSEL R2, R2, -INF , !P4 ;  /* 0xff80000002027808 */ /* 0x000fe40006000000 */
[----:B------:R-:W1:Y:S01]  /*a270*/  MUFU.TANH R32, R32 ;  /* 0x0000002000207308 */ /* 0x000e620000002400 */
[----:B------:R-:W-:-:S02]  /*a280*/  ISETP.GE.AND P4, PT, R172, R209, PT ;  /* 0x000000d1ac00720c */ /* 0x000fc40003f86270 */
[C---:B------:R-:W-:Y:S02]  /*a290*/  ISETP.GE.AND P5, PT, R172.reuse, R206, PT ;  /* 0x000000ceac00720c */ /* 0x040fe40003fa6270 */
[----:B------:R-:W-:Y:S01]  /*a2a0*/  HMMA.16816.F32 R20, R144, R10, R20 ;  /* 0x0000000a9014723c */ /* 0x000fe20000001814 */
[----:B------:R-:W2:Y:S01]  /*a2b0*/  LDSM.16.M88.4 R8, [R188+0x5800] ;  /* 0x00580000bc08783b */ /* 0x000ea20000000200 */
[----:B------:R-:W-:Y:S01]  /*a2c0*/  ISETP.LT.OR P4, PT, R172, R210, P4 ;  /* 0x000000d2ac00720c */ /* 0x000fe20002781670 */
[----:B------:R-:W1:Y:S01]  /*a2d0*/  MUFU.TANH R137, R137 ;  /* 0x0000008900897308 */ /* 0x000e620000002400 */
[----:B----4-:R-:W-:Y:S01]  /*a2e0*/  FSEL R34, R28, -INF , !P6 ;  /* 0xff8000001c227808 */ /* 0x010fe20007000000 */
[----:B---3--:R-:W-:Y:S01]  /*a2f0*/  FFMA.FTZ R28, R177, -UR24, R238 ;  /* 0x80000018b11c7c23 */ /* 0x008fe200080100ee */
[----:B------:R-:W-:Y:S01]  /*a300*/  ISETP.LT.OR P5, PT, R172, R207, P5 ;  /* 0x000000cfac00720c */ /* 0x000fe20002fa1670 */
[----:B-----5:R-:W-:Y:S01]  /*a310*/  FFMA.FTZ R25, R175, -UR24, R240 ;  /* 0x80000018af197c23 */ /* 0x020fe200080100f0 */
[----:B------:R-:W-:Y:S01]  /*a320*/  FSEL R35, R35, -INF , !P0 ;  /* 0xff80000023237808 */ /* 0x000fe20004000000 */
[----:B------:R-:W-:-:S04]  /*a330*/  DEPBAR.LE SB0, 0x0 ;  /* 0x000080000000791a */ /* 0x000fc80000000000 */
[----:B------:R-:W3:Y:S01]  /*a340*/  MUFU.TANH R140, R140 ;  /* 0x0000008c008c7308 */ /* 0x000ee20000002400 */
[----:B------:R-:W-:Y:S01]  /*a350*/  FSEL R28, R28, -INF , !P4 ;  /* 0xff8000001c1c7808 */ /* 0x000fe20006000000 */
[----:B-1----:R-:W-:Y:S01]  /*a360*/  FFMA.FTZ R27, R179, -UR24, R32 ;  /* 0x80000018b31b7c23 */ /* 0x002fe20008010020 */
[----:B------:R-:W-:Y:S01]  /*a370*/  FSEL R25, R25, -INF , !P5 ;  /* 0xff80000019197808 */ /* 0x000fe20006800000 */
[----:B------:R-:W-:Y:S01]  /*a380*/  FMUL.FTZ R148, R156, c[0x0][0x2ec] ;  /* 0x0000bb009c947a20 */ /* 0x000fe20000410000 */
[----:B------:R-:W-:Y:S01]  /*a390*/  ISETP.GE.AND P4, PT, R178, R209, PT ;  /* 0x000000d1b200720c */ /* 0x000fe20003f86270 */
[----:B------:R-:W-:Y:S01]  /*a3a0*/  FMUL.FTZ R158, R158, c[0x0][0x2ec] ;  /* 0x0000bb009e9e7a20 */ /* 0x000fe20000410000 */
[----:B------:R-:W-:Y:S01]  /*a3b0*/  ISETP.GE.AND P5, PT, R178, R206, PT ;  /* 0x000000ceb200720c */ /* 0x000fe20003fa6270 */
[----:B------:R-:W1:Y:S01]  /*a3c0*/  MUFU.TANH R138, R138 ;  /* 0x0000008a008a7308 */ /* 0x000e620000002400 */
[----:B------:R-:W-:Y:S01]  /*a3d0*/  FFMA.FTZ R24, R218, -UR24, R137 ;  /* 0x80000018da187c23 */ /* 0x000fe20008010089 */
[----:B------:R-:W-:Y:S01]  /*a3e0*/  ISETP.LT.OR P4, PT, R178, R210, P4 ;  /* 0x000000d2b200720c */ /* 0x000fe20002781670 */
[----:B------:R-:W-:Y:S01]  /*a3f0*/  FMUL.FTZ R20, R20, c[0x0][0x2ec] ;  /* 0x0000bb0014147a20 */ /* 0x000fe20000410000 */
[----:B------:R-:W-:Y:S01]  /*a400*/  ISETP.LT.OR P5, PT, R178, R207, P5 ;  /* 0x000000cfb200720c */ /* 0x000fe20002fa1670 */
[----:B------:R-:W-:Y:S01]  /*a410*/  FMUL.FTZ R32, R21, c[0x0][0x2ec] ;  /* 0x0000bb0015207a20 */ /* 0x000fe20000410000 */
[C---:B------:R-:W-:Y:S01]  /*a420*/  ISETP.GE.AND P6, PT, R152.reuse, R209, PT ;  /* 0x000000d19800720c */ /* 0x040fe20003fc6270 */
[----:B------:R-:W-:Y:S01]  /*a430*/  FMUL.FTZ R142, R157, c[0x0][0x2ec] ;  /* 0x0000bb009d8e7a20 */ /* 0x000fe20000410000 */
[----:B------:R-:W4:Y:S01]  /*a440*/  MUFU.TANH R148, R148 ;  /* 0x0000009400947308 */ /* 0x000f220000002400 */
[----:B---3--:R-:W-:Y:S01]  /*a450*/  FFMA.FTZ R21, R221, -UR24, R140 ;  /* 0x80000018dd157c23 */ /* 0x008fe2000801008c */
[----:B------:R-:W-:Y:S01]  /*a460*/  ISETP.GE.AND P0, PT, R152, R206, PT ;  /* 0x000000ce9800720c */ /* 0x000fe20003f06270 */
[----:B------:R-:W-:Y:S01]  /*a470*/  FMUL.FTZ R141, R159, c[0x0][0x2ec] ;  /* 0x0000bb009f8d7a20 */ /* 0x000fe20000410000 */
[----:B------:R-:W-:Y:S01]  /*a480*/  FSEL R24, R24, -INF , !P4 ;  /* 0xff80000018187808 */ /* 0x000fe20006000000 */
[----:B------:R-:W-:Y:S01]  /*a490*/  IMAD.MOV.U32 R221, RZ, RZ, R213 ;  /* 0x000000ffffdd7224 */ /* 0x000fe200078e00d5 */
[----:B------:R-:W-:-:S02]  /*a4a0*/  FSEL R21, R21, -INF , !P5 ;  /* 0xff80000015157808 */ /* 0x000fc40006800000 */
[----:B------:R-:W3:Y:S01]  /*a4b0*/  MUFU.TANH R136, R158 ;  /* 0x0000009e00887308 */ /* 0x000ee20000002400 */
[----:B------:R-:W-:Y:S01]  /*a4c0*/  ISETP.GE.AND P4, PT, R223, R209, PT ;  /* 0x000000d1df00720c */ /* 0x000fe20003f86270 */
[----:B-1----:R-:W-:Y:S01]  /*a4d0*/  FFMA.FTZ R7, R173, -UR24, R138 ;  /* 0x80000018ad077c23 */ /* 0x002fe2000801008a */
[----:B------:R-:W-:Y:S01]  /*a4e0*/  ISETP.GE.AND P5, PT, R223, R206, PT ;  /* 0x000000cedf00720c */ /* 0x000fe20003fa6270 */
[C---:B--2---:R-:W-:Y:S01]  /*a4f0*/  HMMA.16816.F32 R168, R144.reuse, R8, R168 ;  /* 0x0000000890a8723c */ /* 0x044fe200000018a8 */
[CC--:B------:R-:W-:Y:S02]  /*a500*/  ISETP.LT.OR P6, PT, R152.reuse, R210.reuse, P6 ;  /* 0x000000d29800720c */ /* 0x0c0fe400037c1670 */
[-C--:B------:R-:W-:Y:S01]  /*a510*/  ISETP.LT.OR P0, PT, R152, R207.reuse, P0 ;  /* 0x000000cf9800720c */ /* 0x080fe20000701670 */
[----:B------:R-:W1:Y:S01]  /*a520*/  MUFU.TANH R33, R33 ;  /* 0x0000002100217308 */ /* 0x000e620000002400 */
[----:B----4-:R-:W-:Y:S01]  /*a530*/  FFMA.FTZ R148, R225, -UR24, R148 ;  /* 0x80000018e1947c23 */ /* 0x010fe20008010094 */
[C---:B------:R-:W-:Y:S01]  /*a540*/  ISETP.LT.OR P4, PT, R223.reuse, R210, P4 ;  /* 0x000000d2df00720c */ /* 0x040fe20002781670 */
[----:B------:R-:W-:Y:S01]  /*a550*/  FMUL.FTZ R9, R22, c[0x0][0x2ec] ;  /* 0x0000bb0016097a20 */ /* 0x000fe20000410000 */
[----:B------:R-:W-:Y:S01]  /*a560*/  HMMA.16816.F32 R164, R144, R10, R164 ;  /* 0x0000000a90a4723c */ /* 0x000fe200000018a4 */
[----:B------:R-:W-:Y:S01]  /*a570*/  ISETP.LT.OR P5, PT, R223, R207, P5 ;  /* 0x000000cfdf00720c */ /* 0x000fe20002fa1670 */
[----:B------:R-:W-:Y:S01]  /*a580*/  FMUL.FTZ R22, R23, c[0x0][0x2ec] ;  /* 0x0000bb0017167a20 */ /* 0x000fe20000410000 */
[----:B------:R-:W-:Y:S01]  /*a590*/  FSEL R6, R6, -INF , !P6 ;  /* 0xff80000006067808 */ /* 0x000fe20007000000 */
[----:B------:R-:W2:Y:S01]  /*a5a0*/  MUFU.TANH R8, R20 ;  /* 0x0000001400087308 */ /* 0x000ea20000002400 */
[----:B---3--:R-:W-:Y:S01]  /*a5b0*/  FFMA.FTZ R136, R229, -UR24, R136 ;  /* 0x80000018e5887c23 */ /* 0x008fe20008010088 */
[----:B------:R-:W-:-:S02]  /*a5c0*/  FSEL R7, R7, -INF , !P0 ;  /* 0xff80000007077808 */ /* 0x000fc40004000000 */
[CC--:B------:R-:W-:Y:S02]  /*a5d0*/  ISETP.GE.AND P6, PT, R174.reuse, R209.reuse, PT ;  /* 0x000000d1ae00720c */ /* 0x0c0fe40003fc6270 */
[-C--:B------:R-:W-:Y:S02]  /*a5e0*/  ISETP.GE.AND P0, PT, R174, R206.reuse, PT ;  /* 0x000000ceae00720c */ /* 0x080fe40003f06270 */
[----:B------:R-:W3:Y:S01]  /*a5f0*/  MUFU.TANH R9, R9 ;  /* 0x0000000900097308 */ /* 0x000ee20000002400 */
[----:B-1----:R-:W-:Y:S01]  /*a600*/  FFMA.FTZ R26, R176, -UR24, R33 ;  /* 0x80000018b01a7c23 */ /* 0x002fe20008010021 */
[----:B------:R-:W-:Y:S02]  /*a610*/  FSEL R172, R148, -INF , !P4 ;  /* 0xff80000094ac7808 */ /* 0x000fe40006000000 */
[----:B------:R-:W-:Y:S01]  /*a620*/  FMUL.FTZ R33, R168, c[0x0][0x2ec] ;  /* 0x0000bb00a8217a20 */ /* 0x000fe20000410000 */
[----:B------:R-:W-:Y:S01]  /*a630*/  FSEL R173, R136, -INF , !P5 ;  /* 0xff80000088ad7808 */ /* 0x000fe20006800000 */
[----:B------:R-:W-:Y:S01]  /*a640*/  FMUL.FTZ R10, R169, c[0x0][0x2ec] ;  /* 0x0000bb00a90a7a20 */ /* 0x000fe20000410000 */
[C---:B------:R-:W-:Y:S01]  /*a650*/  ISETP.GE.AND P4, PT, R226.reuse, R209, PT ;  /* 0x000000d1e200720c */ /* 0x040fe20003f86270 */
[----:B------:R-:W1:Y:S01]  /*a660*/  MUFU.TANH R135, R135 ;  /* 0x0000008700877308 */ /* 0x000e620000002400 */
[----:B------:R-:W-:Y:S01]  /*a670*/  ISETP.GE.AND P5, PT, R226, R206, PT ;  /* 0x000000cee200720c */ /* 0x000fe20003fa6270 */
[----:B--2---:R-:W-:Y:S01]  /*a680*/  FFMA.FTZ R168, R231, -UR24, R8 ;  /* 0x80000018e7a87c23 */ /* 0x004fe20008010008 */
[CC--:B------:R-:W-:Y:S01]  /*a690*/  ISETP.LT.OR P6, PT, R174.reuse, R210.reuse, P6 ;  /* 0x000000d2ae00720c */ /* 0x0c0fe200037c1670 */
[----:B------:R-:W-:Y:S01]  /*a6a0*/  FMUL.FTZ R165, R165, c[0x0][0x2ec] ;  /* 0x0000bb00a5a57a20 */ /* 0x000fe20000410000 */
[-C--:B------:R-:W-:Y:S01]  /*a6b0*/  ISETP.LT.OR P0, PT, R174, R207.reuse, P0 ;  /* 0x000000cfae00720c */ /* 0x080fe20000701670 */
[----:B------:R-:W-:Y:S01]  /*a6c0*/  FMUL.FTZ R167, R167, c[0x0][0x2ec] ;  /* 0x0000bb00a7a77a20 */ /* 0x000fe20000410000 */
[----:B------:R-:W-:Y:S01]  /*a6d0*/  ISETP.LT.OR P4, PT, R226, R210, P4 ;  /* 0x000000d2e200720c */ /* 0x000fe20002781670 */
[----:B------:R-:W2:Y:S01]  /*a6e0*/  MUFU.TANH R139, R139 ;  /* 0x0000008b008b7308 */ /* 0x000ea20000002400 */
[----:B---3--:R-:W-:Y:S01]  /*a6f0*/  FFMA.FTZ R9, R232, -UR24, R9 ;  /* 0x80000018e8097c23 */ /* 0x008fe20008010009 */
[----:B------:R-:W-:-:S02]  /*a700*/  ISETP.LT.OR P5, PT, R226, R207, P5 ;  /* 0x000000cfe200720c */ /* 0x000fc40002fa1670 */
[----:B------:R-:W-:Y:S02]  /*a710*/  FSEL R26, R26, -INF , !P6 ;  /* 0xff8000001a1a7808 */ /* 0x000fe40007000000 */
[----:B------:R-:W-:Y:S02]  /*a720*/  FSEL R27, R27, -INF , !P0 ;  /* 0xff8000001b1b7808 */ /* 0x000fe40004000000 */
[----:B------:R-:W3:Y:S01]  /*a730*/  MUFU.TANH R142, R142 ;  /* 0x0000008e008e7308 */ /* 0x000ee20000002400 */
[-C--:B------:R-:W-:Y:S01]  /*a740*/  ISETP.GE.AND P6, PT, R216, R209.reuse, PT ;  /* 0x000000d1d800720c */ /* 0x080fe20003fc6270 */
[----:B-1----:R-:W-:Y:S01]  /*a750*/  FFMA.FTZ R20, R220, -UR24, R135 ;  /* 0x80000018dc147c23 */ /* 0x002fe20008010087 */
[-C--:B------:R-:W-:Y:S01]  /*a760*/  ISETP.GE.AND P0, PT, R216, R206.reuse, PT ;  /* 0x000000ced800720c */ /* 0x080fe20003f06270 */
[----:B------:R-:W-:Y:S01]  /*a770*/  FMUL.FTZ R135, R170, c[0x0][0x2ec] ;  /* 0x0000bb00aa877a20 */ /* 0x000fe20000410000 */
[----:B------:R-:W-:Y:S01]  /*a780*/  FSEL R168, R168, -INF , !P4 ;  /* 0xff800000a8a87808 */ /* 0x000fe20006000000 */
[----:B------:R-:W-:Y:S01]  /*a790*/  IMAD.MOV.U32 R220, RZ, RZ, R212 ;  /* 0x000000ffffdc7224 */ /* 0x000fe200078e00d4 */
[----:B------:R-:W-:Y:S01]  /*a7a0*/  FSEL R169, R9, -INF , !P5 ;  /* 0xff80000009a97808 */ /* 0x000fe20006800000 */
[----:B------:R-:W1:Y:S01]  /*a7b0*/  MUFU.TANH R141, R141 ;  /* 0x0000008d008d7308 */ /* 0x000e620000002400 */
[----:B------:R-:W-:Y:S01]  /*a7c0*/  ISETP.GE.AND P4, PT, R12, R209, PT ;  /* 0x000000d10c00720c */ /* 0x000fe20003f86270 */
[----:B--2---:R-:W-:Y:S01]  /*a7d0*/  FFMA.FTZ R23, R224, -UR24, R139 ;  /* 0x80000018e0177c23 */ /* 0x004fe2000801008b */
[----:B------:R-:W-:Y:S01]  /*a7e0*/  ISETP.GE.AND P5, PT, R12, R206, PT ;  /* 0x000000ce0c00720c */ /* 0x000fe20003fa6270 */
[----:B------:R-:W-:Y:S01]  /*a7f0*/  FMUL.FTZ R9, R164, c[0x0][0x2ec] ;  /* 0x0000bb00a4097a20 */ /* 0x000fe20000410000 */
[----:B------:R-:W-:-:S02]  /*a800*/  ISETP.LT.OR P6, PT, R216, R210, P6 ;  /* 0x000000d2d800720c */ /* 0x000fc400037c1670 */
[-C--:B------:R-:W-:Y:S01]  /*a810*/  ISETP.LT.OR P0, PT, R216, R207.reuse, P0 ;  /* 0x000000cfd800720c */ /* 0x080fe20000701670 */
[----:B------:R-:W2:Y:S01]  /*a820*/  MUFU.TANH R33, R33 ;  /* 0x0000002100217308 */ /* 0x000ea20000002400 */
[C---:B------:R-:W-:Y:S01]  /*a830*/  ISETP.LT.OR P4, PT, R12.reuse, R210, P4 ;  /* 0x000000d20c00720c */ /* 0x040fe20002781670 */
[----:B---3--:R-:W-:Y:S01]  /*a840*/  FFMA.FTZ R142, R227, -UR24, R142 ;  /* 0x80000018e38e7c23 */ /* 0x008fe2000801008e */
[----:B------:R-:W-:Y:S02]  /*a850*/  ISETP.LT.OR P5, PT, R12, R207, P5 ;  /* 0x000000cf0c00720c */ /* 0x000fe40002fa1670 */
[----:B------:R-:W-:Y:S02]  /*a860*/  FSEL R20, R20, -INF , !P6 ;  /* 0xff80000014147808 */ /* 0x000fe40007000000 */
[----:B------:R-:W-:Y:S01]  /*a870*/  FSEL R23, R23, -INF , !P0 ;  /* 0xff80000017177808 */ /* 0x000fe20004000000 */
[----:B------:R-:W3:Y:S01]  /*a880*/  MUFU.TANH R32, R32 ;  /* 0x0000002000207308 */ /* 0x000ee20000002400 */
[----:B------:R-:W-:Y:S01]  /*a890*/  ISETP.GE.AND P6, PT, R222, R209, PT ;  /* 0x000000d1de00720c */ /* 0x000fe20003fc6270 */
[----:B-1----:R-:W-:Y:S01]  /*a8a0*/  FFMA.FTZ R141, R230, -UR24, R141 ;  /* 0x80000018e68d7c23 */ /* 0x002fe2000801008d */
[----:B------:R-:W-:-:S02]  /*a8b0*/  ISETP.GE.AND P0, PT, R222, R206, PT ;  /* 0x000000cede00720c */ /* 0x000fc40003f06270 */
[CC--:B------:R-:W-:Y:S02]  /*a8c0*/  ISETP.LT.OR P6, PT, R222.reuse, R210.reuse, P6 ;  /* 0x000000d2de00720c */ /* 0x0c0fe400037c1670 */
[----:B------:R-:W-:Y:S01]  /*a8d0*/  ISETP.LT.OR P0, PT, R222, R207, P0 ;  /* 0x000000cfde00720c */ /* 0x000fe20000701670 */
[----:B------:R1:W4:Y:S01]  /*a8e0*/  MUFU.TANH R11, R22 ;  /* 0x00000016000b7308 */ /* 0x0003220000002400 */
[----:B--2---:R-:W-:Y:S01]  /*a8f0*/  FFMA.FTZ R16, R16, -UR24, R33 ;  /* 0x8000001810107c23 */ /* 0x004fe20008010021 */
[----:B------:R-:W-:Y:S02]  /*a900*/  FSEL R170, R142, -INF , !P6 ;  /* 0xff8000008eaa7808 */ /* 0x000fe40007000000 */
[-C--:B------:R-:W-:Y:S02]  /*a910*/  ISETP.GE.AND P6, PT, R228, R209.reuse, PT ;  /* 0x000000d1e400720c */ /* 0x080fe40003fc6270 */
[----:B------:R-:W-:Y:S02]  /*a920*/  FSEL R154, R16, -INF , !P4 ;  /* 0xff800000109a7808 */ /* 0x000fe40006000000 */
[----:B------:R-:W2:Y:S01]  /*a930*/  MUFU.TANH R8, R135 ;  /* 0x0000008700087308 */ /* 0x000ea20000002400 */
[----:B------:R-:W-:Y:S01]  /*a940*/  ISETP.GE.AND P4, PT, R18, R209, PT ;  /* 0x000000d11200720c */ /* 0x000fe20003f86270 */
[----:B---3--:R-:W-:Y:S01]  /*a950*/  FFMA.FTZ R13, R13, -UR24, R32 ;  /* 0x800000180d0d7c23 */ /* 0x008fe20008010020 */
[----:B------:R-:W-:-:S02]  /*a960*/  ISETP.LT.OR P6, PT, R228, R210, P6 ;  /* 0x000000d2e400720c */ /* 0x000fc400037c1670 */
[----:B------:R-:W-:Y:S02]  /*a970*/  ISETP.LT.OR P4, PT, R18, R210, P4 ;  /* 0x000000d21200720c */ /* 0x000fe40002781670 */
[----:B------:R-:W-:Y:S01]  /*a980*/  FSEL R164, R13, -INF , !P6 ;  /* 0xff8000000da47808 */ /* 0x000fe20007000000 */
[----:B------:R3:W5:Y:S01]  /*a990*/  MUFU.TANH R12, R9 ;  /* 0x00000009000c7308 */ /* 0x0007620000002400 */
[----:B-1----:R-:W-:Y:S01]  /*a9a0*/  FMUL.FTZ R22, R171, c[0x0][0x2ec] ;  /* 0x0000bb00ab167a20 */ /* 0x002fe20000410000 */
[----:B------:R-:W-:Y:S01]  /*a9b0*/  FSEL R171, R141, -INF , !P0 ;  /* 0xff8000008dab7808 */ /* 0x000fe20004000000 */
[----:B----4-:R-:W-:Y:S01]  /*a9c0*/  FFMA.FTZ R11, R14, -UR24, R11 ;  /* 0x800000180e0b7c23 */ /* 0x010fe2000801000b */
[C---:B------:R-:W-:Y:S02]  /*a9d0*/  ISETP.GE.AND P0, PT, R228.reuse, R206, PT ;  /* 0x000000cee400720c */ /* 0x040fe40003f06270 */
[----:B------:R-:W-:Y:S02]  /*a9e0*/  ISETP.GE.AND P6, PT, R15, R209, PT ;  /* 0x000000d10f00720c */ /* 0x000fe40003fc6270 */
[----:B------:R-:W1:Y:S01]  /*a9f0*/  MUFU.TANH R10, R10 ;  /* 0x0000000a000a7308 */ /* 0x000e620000002400 */
[----:B------:R-:W-:Y:S01]  /*aa00*/  ISETP.LT.OR P0, PT, R228, R207, P0 ;  /* 0x000000cfe400720c */ /* 0x000fe20000701670 */
[----:B--2---:R-:W-:Y:S01]  /*aa10*/  FFMA.FTZ R17, R17, -UR24, R8 ;  /* 0x8000001811117c23 */ /* 0x004fe20008010008 */
[----:B------:R-:W-:-:S02]  /*aa20*/  ISETP.LT.OR P6, PT, R15, R210, P6 ;  /* 0x000000d20f00720c */ /* 0x000fc400037c1670 */
[----:B------:R-:W-:Y:S02]  /*aa30*/  FSEL R163, R11, -INF , !P0 ;  /* 0xff8000000ba37808 */ /* 0x000fe40004000000 */
[-C--:B------:R-:W-:Y:S01]  /*aa40*/  ISETP.GE.AND P0, PT, R15, R206.reuse, PT ;  /* 0x000000ce0f00720c */ /* 0x080fe20003f06270 */
[----:B------:R-:W2:Y:S01]  /*aa50*/  MUFU.TANH R22, R22 ;  /* 0x0000001600167308 */ /* 0x000ea20000002400 */
[----:B---3--:R-:W-:Y:S01]  /*aa60*/  FMUL.FTZ R9, R166, c[0x0][0x2ec] ;  /* 0x0000bb00a6097a20 */ /* 0x008fe20000410000 */
[----:B------:R-:W-:Y:S01]  /*aa70*/  FSEL R151, R17, -INF , !P5 ;  /* 0xff80000011977808 */ /* 0x000fe20006800000 */
[----:B-----5:R-:W-:Y:S01]  /*aa80*/  FFMA.FTZ R12, R31, -UR24, R12 ;  /* 0x800000181f0c7c23 */ /* 0x020fe2000801000c */
[----:B------:R-:W-:Y:S02]  /*aa90*/  ISETP.LT.OR P0, PT, R15, R207, P0 ;  /* 0x000000cf0f00720c */ /* 0x000fe40000701670 */
[----:B------:R-:W-:Y:S02]  /*aaa0*/  ISETP.GE.AND P5, PT, R18, R206, PT ;  /* 0x000000ce1200720c */ /* 0x000fe40003fa6270 */
[----:B------:R-:W-:Y:S01]  /*aab0*/  I2F R235, R235 ;  /* 0x000000eb00eb7306 */ /* 0x000fe20000201400 */
[----:B------:R-:W-:Y:S01]  /*aac0*/  FSEL R138, R12, -INF , !P4 ;  /* 0xff8000000c8a7808 */ /* 0x000fe20006000000 */
[----:B-1----:R-:W-:Y:S01]  /*aad0*/  FFMA.FTZ R10, R19, -UR24, R10 ;  /* 0x80000018130a7c23 */ /* 0x002fe2000801000a */
[----:B------:R-:W-:Y:S01]  /*aae0*/  BAR.SYNC.DEFER_BLOCKING 0x0 ;  /* 0x0000000000007b1d */ /* 0x000fe20000010000 */
[----:B------:R-:W-:-:S02]  /*aaf0*/  PLOP3.LUT P4, PT, PT, PT, UP0, 0x80, 0x0 ;  /* 0x000000000000781c */ /* 0x000fc40003f8f008 */
[----:B------:R-:W-:Y:S01]  /*ab00*/  ISETP.LT.OR P5, PT, R18, R207, P5 ;  /* 0x000000cf1200720c */ /* 0x000fe20002fa1670 */
[----:B--2---:R-:W-:Y:S02]  /*ab10*/  FFMA.FTZ R22, R29, -UR24, R22 ;  /* 0x800000181d167c23 */ /* 0x004fe40008010016 */
[----:B------:R-:W1:Y:S01]  /*ab20*/  MUFU.TANH R8, R165 ;  /* 0x000000a500087308 */ /* 0x000e620000002400 */
[----:B------:R-:W-:Y:S02]  /*ab30*/  FSEL R152, R10, -INF , !P6 ;  /* 0xff8000000a987808 */ /* 0x000fe40007000000 */
[----:B------:R-:W-:Y:S02]  /*ab40*/  ISETP.GE.AND P6, PT, R30, R209, PT ;  /* 0x000000d11e00720c */ /* 0x000fe40003fc6270 */
[----:B------:R-:W-:Y:S02]  /*ab50*/  FSEL R137, R22, -INF , !P0 ;  /* 0xff80000016897808 */ /* 0x000fe40004000000 */
[C---:B------:R-:W-:Y:S01]  /*ab60*/  ISETP.GE.AND P0, PT, R30.reuse, R206, PT ;  /* 0x000000ce1e00720c */ /* 0x040fe20003f06270 */
[----:B------:R-:W2:Y:S01]  /*ab70*/  MUFU.TANH R9, R9 ;  /* 0x0000000900097308 */ /* 0x000ea20000002400 */
[----:B------:R-:W-:-:S02]  /*ab80*/  ISETP.LT.OR P6, PT, R30, R210, P6 ;  /* 0x000000d21e00720c */ /* 0x000fc400037c1670 */
[----:B------:R-:W-:-:S05]  /*ab90*/  ISETP.LT.OR P0, PT, R30, R207, P0 ;  /* 0x000000cf1e00720c */ /* 0x000fca0000701670 */
        /* <DEDUP_REMOVED lines=80> */
.L_x_6460:
[----:B------:R-:W-:Y:S02]  /*b0a0*/  ULDC UR10, c[0x0][0x198] ;  /* 0x00006600000a7ab9 */ /* 0x000fe40000000800 */
[----:B------:R-:W-:-:S04]  /*b0b0*/  ULEA UR10, -UR10, URZ, 0x6 ;  /* 0x0000003f0a0a7291 */ /* 0x000fc8000f8e313f */
[----:B------:R-:W-:Y:S02]  /*b0c0*/  USHF.R.S32.HI UR8, URZ, 0x1f, UR10 ;  /* 0x0000001f3f087899 */ /* 0x000fe4000801140a */
.L_x_6461:
        /* <DEDUP_REMOVED lines=123> */
.L_x_6463:
[----:B------:R-:W-:Y:S05]  /*b880*/  BSYNC B0 ;  /* 0x0000000000007941 */ /* 0x000fea0003800000 */
.L_x_6462:
[----:B------:R-:W0:Y:S01]  /*b890*/  LDGDEPBAR ;  /* 0x00000000000079af */ /* 0x000e220000000000 */
[----:B--2---:R-:W-:Y:S02]  /*b8a0*/  IMAD.U32 R9, RZ, RZ, UR10 ;  /* 0x0000000aff097e24 */ /* 0x004fe4000f8e00ff */
[----:B------:R-:W-:-:S03]  /*b8b0*/  IMAD.U32 R8, RZ, RZ, UR8 ;  /* 0x00000008ff087e24 */ /* 0x000fc6000f8e00ff */
[----:B------:R-:W-:-:S04]  /*b8c0*/  LEA R214, P0, R9, R214, 0x1 ;  /* 0x000000d609d67211 */ /* 0x000fc800078008ff */
[----:B------:R-:W-:Y:S02]  /*b8d0*/  LEA.HI.X R215, R9, R215, R8, 0x1, P0 ;  /* 0x000000d709d77211 */ /* 0x000fe400000f0c08 */
.L_x_6459:
        /* <DEDUP_REMOVED lines=44> */
[----:B------:R-:W1:Y:S01]  /*bba0*/  LDSM.16.MT88.4 R8, [R193+0xc000] ;  /* 0x00c00000c108783b */ /* 0x000e620000004200 */
[C---:B------:R-:W-:Y:S01]  /*bbb0*/  FSETP.NEU.FTZ.AND P1, PT, R146.reuse, -INF , PT ;  /* 0xff8000009200780b */ /* 0x040fe20003f3d000 */
[----:B------:R-:W-:Y:S01]  /*bbc0*/  FMUL.FTZ R153, R146, c[0x0][0x23c] ;  /* 0x00008f0092997a20 */ /* 0x000fe20000410000 */
[----:B------:R-:W-:-:S04]  /*bbd0*/  FSEL R150, R150, RZ, P0 ;  /* 0x000000ff96967208 */ /* 0x000fc80000000000 */
[----:B------:R-:W-:Y:S01]  /*bbe0*/  FSEL R153, R153, RZ, P1 ;  /* 0x000000ff99997208 */ /* 0x000fe20000800000 */
[--C-:B------:R-:W-:Y:S02]  /*bbf0*/  FFMA.FTZ R140, R0, c[0x0][0x23c], -R150.reuse ;  /* 0x00008f00008c7a23 */ /* 0x100fe40000010896 */
[----:B------:R-:W-:Y:S01]  /*bc00*/  FFMA.FTZ R0, R5, c[0x0][0x23c], -R150 ;  /* 0x00008f0005007a23 */ /* 0x000fe20000010896 */
[----:B------:R-:W-:Y:S01]  /*bc10*/  FSEL R5, R146, RZ, P1 ;  /* 0x000000ff92057208 */ /* 0x000fe20000800000 */
[--C-:B------:R-:W-:Y:S01]  /*bc20*/  FFMA.FTZ R141, R6, c[0x0][0x23c], -R153.reuse ;  /* 0x00008f00068d7a23 */ /* 0x100fe20000010899 */
[----:B------:R-:W-:Y:S01]  /*bc30*/  FSEL R6, R145, RZ, P0 ;  /* 0x000000ff91067208 */ /* 0x000fe20000000000 */
[----:B------:R-:W-:Y:S01]  /*bc40*/  FFMA.FTZ R144, R4, c[0x0][0x23c], -R153 ;  /* 0x00008f0004907a23 */ /* 0x000fe20000010899 */
[----:B------:R-:W-:Y:S01]  /*bc50*/  MUFU.EX2 R140, R140 ;  /* 0x0000008c008c7308 */ /* 0x000fe20000000800 */
[----:B------:R-:W-:Y:S02]  /*bc60*/  FADD.FTZ R4, R132, -R5 ;  /* 0x8000000584047221 */ /* 0x000fe40000010000 */
[----:B------:R-:W-:Y:S01]  /*bc70*/  FADD.FTZ R6, R3, -R6 ;  /* 0x8000000603067221 */ /* 0x000fe20000010000 */
[----:B------:R-:W-:Y:S01]  /*bc80*/  LDSM.16.MT88.4 R132, [R194+0xc800] ;  /* 0x00c80000c284783b */ /* 0x000fe20000004200 */
[----:B------:R-:W-:-:S02]  /*bc90*/  FFMA.FTZ R142, R2, c[0x0][0x23c], -R153 ;  /* 0x00008f00028e7a23 */ /* 0x000fc40000010899 */
[--C-:B------:R-:W-:Y:S01]  /*bca0*/  FFMA.FTZ R143, R34, c[0x0][0x23c], -R153.reuse ;  /* 0x00008f00228f7a23 */ /* 0x100fe20000010899 */
[----:B------:R-:W-:Y:S01]  /*bcb0*/  MUFU.EX2 R144, R144 ;  /* 0x0000009000907308 */ /* 0x000fe20000000800 */
[--C-:B------:R-:W-:Y:S02]  /*bcc0*/  FFMA.FTZ R2, R35, c[0x0][0x23c], -R150.reuse ;  /* 0x00008f0023027a23 */ /* 0x100fe40000010896 */
[----:B------:R-:W-:Y:S01]  /*bcd0*/  FFMA.FTZ R147, R7, c[0x0][0x23c], -R150 ;  /* 0x00008f0007937a23 */ /* 0x000fe20000010896 */
[----:B------:R-:W-:Y:S01]  /*bce0*/  LDSM.16.MT88.4 R32, [R193+0xc800] ;  /* 0x00c80000c120783b */ /* 0x000fe20000004200 */
[----:B------:R-:W-:Y:S02]  /*bcf0*/  FMUL.FTZ R148, R4, c[0x0][0x23c] ;  /* 0x00008f0004947a20 */ /* 0x000fe40000410000 */
[----:B------:R-:W-:Y:S01]  /*bd00*/  FMUL.FTZ R3, R6, c[0x0][0x23c] ;  /* 0x00008f0006037a20 */ /* 0x000fe20000410000 */
[----:B------:R-:W2:Y:S01]  /*bd10*/  MUFU.EX2 R143, R143 ;  /* 0x0000008f008f7308 */ /* 0x000ea20000000800 */
[----:B------:R-:W-:-:S02]  /*bd20*/  FFMA.FTZ R155, R28, c[0x0][0x23c], -R153 ;  /* 0x00008f001c9b7a23 */ /* 0x000fc40000010899 */
[--C-:B------:R-:W-:Y:S01]  /*bd30*/  FFMA.FTZ R156, R26, c[0x0][0x23c], -R153.reuse ;  /* 0x00008f001a9c7a23 */ /* 0x100fe20000010899 */
[----:B------:R-:W-:Y:S01]  /*bd40*/  LDSM.16.MT88.4 R28, [R192+0xc800] ;  /* 0x00c80000c01c783b */ /* 0x000fe20000004200 */
[--C-:B------:R-:W-:Y:S02]  /*bd50*/  FFMA.FTZ R157, R24, c[0x0][0x23c], -R153.reuse ;  /* 0x00008f00189d7a23 */ /* 0x100fe40000010899 */
[--C-:B------:R-:W-:Y:S01]  /*bd60*/  FFMA.FTZ R158, R20, c[0x0][0x23c], -R153.reuse ;  /* 0x00008f00149e7a23 */ /* 0x100fe20000010899 */
[----:B------:R-:W-:Y:S01]  /*bd70*/  MUFU.EX2 R142, R142 ;  /* 0x0000008e008e7308 */ /* 0x000fe20000000800 */
[--C-:B------:R-:W-:Y:S02]  /*bd80*/  FFMA.FTZ R159, R25, c[0x0][0x23c], -R150.reuse ;  /* 0x00008f00199f7a23 */ /* 0x100fe40000010896 */
[--C-:B------:R-:W-:Y:S02]  /*bd90*/  FFMA.FTZ R162, R27, c[0x0][0x23c], -R150.reuse ;  /* 0x00008f001ba27a23 */ /* 0x100fe40000010896 */
[--C-:B------:R-:W-:Y:S01]  /*bda0*/  FFMA.FTZ R160, R21, c[0x0][0x23c], -R150.reuse ;  /* 0x00008f0015a07a23 */ /* 0x100fe20000010896 */
[----:B------:R-:W-:Y:S01]  /*bdb0*/  LDSM.16.MT88.4 R24, [R196+0xe800] ;  /* 0x00e80000c418783b */ /* 0x000fe20000004200 */
[----:B------:R-:W-:Y:S01]  /*bdc0*/  FFMA.FTZ R161, R23, c[0x0][0x23c], -R150 ;  /* 0x00008f0017a17a23 */ /* 0x000fe20000010896 */
[----:B------:R-:W3:Y:S01]  /*bdd0*/  MUFU.EX2 R141, R141 ;  /* 0x0000008d008d7308 */ /* 0x000ee20000000800 */
[----:B--2---:R-:W-:Y:S01]  /*bde0*/  F2FP.PACK_AB R4, R143, R144 ;  /* 0x000000908f04723e */ /* 0x004fe200000000ff */
[----:B------:R-:W-:Y:S01]  /*bdf0*/  LDSM.16.MT88.4 R20, [R194+0xe800] ;  /* 0x00e80000c214783b */ /* 0x000fe20000004200 */
[----:B------:R-:W-:-:S02]  /*be00*/  FFMA.FTZ R166, R168, c[0x0][0x23c], -R153 ;  /* 0x00008f00a8a67a23 */ /* 0x000fc40000010899 */
[--C-:B------:R-:W-:Y:S02]  /*be10*/  FFMA.FTZ R167, R164, c[0x0][0x23c], -R153.reuse ;  /* 0x00008f00a4a77a23 */ /* 0x100fe40000010899 */
[--C-:B------:R-:W-:Y:S01]  /*be20*/  FFMA.FTZ R165, R172, c[0x0][0x23c], -R153.reuse ;  /* 0x00008f00aca57a23 */ /* 0x100fe20000010899 */
[----:B------:R-:W2:Y:S01]  /*be30*/  MUFU.EX2 R2, R2 ;  /* 0x0000000200027308 */ /* 0x000ea20000000800 */
[----:B------:R-:W-:Y:S02]  /*be40*/  FFMA.FTZ R170, R170, c[0x0][0x23c], -R153 ;  /* 0x00008f00aaaa7a23 */ /* 0x000fe40000010899 */
[--C-:B------:R-:W-:Y:S02]  /*be50*/  FFMA.FTZ R164, R173, c[0x0][0x23c], -R150.reuse ;  /* 0x00008f00ada47a23 */ /* 0x100fe40000010896 */
[--C-:B------:R-:W-:Y:S02]  /*be60*/  FFMA.FTZ R171, R171, c[0x0][0x23c], -R150.reuse ;  /* 0x00008f00abab7a23 */ /* 0x100fe40000010896 */
[--C-:B------:R-:W-:Y:S01]  /*be70*/  FFMA.FTZ R168, R169, c[0x0][0x23c], -R150.reuse ;  /* 0x00008f00a9a87a23 */ /* 0x100fe20000010896 */
[----:B------:R-:W-:Y:S01]  /*be80*/  MUFU.EX2 R0, R0 ;  /* 0x0000000000007308 */ /* 0x000fe20000000800 */
[----:B---3--:R-:W-:Y:S01]  /*be90*/  F2FP.PACK_AB R6, R141, R142 ;  /* 0x0000008e8d06723e */ /* 0x008fe200000000ff */
[----:B------:R-:W-:-:S02]  /*bea0*/  FFMA.FTZ R163, R163, c[0x0][0x23c], -R150 ;  /* 0x00008f00a3a37a23 */ /* 0x000fc40000010896 */
[--C-:B------:R-:W-:Y:S02]  /*beb0*/  FFMA.FTZ R169, R152, c[0x0][0x23c], -R153.reuse ;  /* 0x00008f0098a97a23 */ /* 0x100fe40000010899 */
[--C-:B------:R-:W-:Y:S02]  /*bec0*/  FFMA.FTZ R154, R154, c[0x0][0x23c], -R153.reuse ;  /* 0x00008f009a9a7a23 */ /* 0x100fe40000010899 */
        /* <DEDUP_REMOVED lines=49> */
[C---:B-1----:R-:W-:Y:S01]  /*c1e0*/  HMMA.16816.F32 R112, R4.reuse, R8, R112 ;  /* 0x000000080470723c */ /* 0x042fe20000001870 */
[-C--:B------:R-:W-:Y:S02]  /*c1f0*/  FMUL.FTZ R37, R37, R148.reuse ;  /* 0x0000009425257220 */ /* 0x080fe40000410000 */
[-C--:B------:R-:W-:Y:S01]  /*c200*/  FMUL.FTZ R38, R38, R3.reuse ;  /* 0x0000000326267220 */ /* 0x080fe20000410000 */
[----:B------:R-:W-:Y:S01]  /*c210*/  MUFU.EX2 R160, R160 ;  /* 0x000000a000a07308 */ /* 0x000fe20000000800 */
[----:B------:R-:W-:Y:S02]  /*c220*/  FMUL.FTZ R39, R39, R3 ;  /* 0x0000000327277220 */ /* 0x000fe40000410000 */
[-C--:B------:R-:W-:Y:S01]  /*c230*/  FMUL.FTZ R40, R40, R148.reuse ;  /* 0x0000009428287220 */ /* 0x080fe20000410000 */
[----:B------:R-:W-:Y:S01]  /*c240*/  HMMA.16816.F32 R108, R4, R10, R108 ;  /* 0x0000000a046c723c */ /* 0x000fe2000000186c */
[----:B------:R-:W1:Y:S01]  /*c250*/  LDSM.16.MT88.4 R8, [R194+0xe000] ;  /* 0x00e00000c208783b */ /* 0x000e620000004200 */
        /* <DEDUP_REMOVED lines=8> */
[----:B------:R-:W3:Y:S01]  /*c2e0*/  MUFU.EX2 R165, R165 ;  /* 0x000000a500a57308 */ /* 0x000ee20000000800 */
        /* <DEDUP_REMOVED lines=122> */
[----:B------:R-:W-:Y:S02]  /*ca90*/  FADD.FTZ R161, R161, R160 ;  /* 0x000000a0a1a17221 */ /* 0x000fe40000010000 */
[----:B---3--:R-:W-:-:S03]  /*caa0*/  FADD.FTZ R3, R165, R158 ;  /* 0x0000009ea5037221 */ /* 0x008fc60000010000 */
[----:B------:R-:W-:Y:S01]  /*cab0*/  HMMA.16816.F32 R124, R4, R14, R124 ;  /* 0x0000000e047c723c */ /* 0x000fe2000000187c */
[----:B------:R-:W1:Y:S01]  /*cac0*/  LDSM.16.MT88.4 R12, [R196+0x10800] ;  /* 0x01080000c40c783b */ /* 0x000e620000004200 */
[----:B------:R-:W-:-:S06]  /*cad0*/  FADD.FTZ R3, R170, R3 ;  /* 0x00000003aa037221 */ /* 0x000fcc0000010000 */
        /* <DEDUP_REMOVED lines=33> */
[----:B------:R-:W-:-:S02]  /*ccf0*/  F2FP.PACK_AB R4, R170, R165 ;  /* 0x000000a5aa04723e */ /* 0x000fc400000000ff */
[----:B------:R-:W-:Y:S01]  /*cd00*/  F2FP.PACK_AB R5, R171, R164 ;  /* 0x000000a4ab05723e */ /* 0x000fe200000000ff */
[----:B------:R-:W-:Y:S01]  /*cd10*/  FADD.FTZ R164, R164, R161 ;  /* 0x000000a1a4a47221 */ /* 0x000fe20000010000 */
[----:B------:R-:W-:Y:S01]  /*cd20*/  F2FP.PACK_AB R6, R167, R166 ;  /* 0x000000a6a706723e */ /* 0x000fe200000000ff */
[----:B------:R-:W-:Y:S01]  /*cd30*/  FADD.FTZ R166, R166, R3 ;  /* 0x00000003a6a67221 */ /* 0x000fe20000010000 */
[----:B------:R-:W-:Y:S01]  /*cd40*/  F2FP.PACK_AB R7, R163, R168 ;  /* 0x000000a8a307723e */ /* 0x000fe200000000ff */
[----:B------:R-:W-:Y:S01]  /*cd50*/  FADD.FTZ R171, R171, R164 ;  /* 0x000000a4abab7221 */ /* 0x000fe20000010000 */
[----:B------:R-:W-:Y:S01]  /*cd60*/  MOV R3, R145 ;  /* 0x0000009100037202 */ /* 0x000fe20000000f00 */
[----:B------:R-:W-:Y:S02]  /*cd70*/  FADD.FTZ R167, R167, R166 ;  /* 0x000000a6a7a77221 */ /* 0x000fe40000010000 */
        /* <DEDUP_REMOVED lines=79> */
.L_x_6456:
        /* <DEDUP_REMOVED lines=45> */
.L_x_6468:
        /* <DEDUP_REMOVED lines=76> */
.L_x_6465:
        /* <DEDUP_REMOVED lines=57> */
[----:B------:R-:W-:Y:S05]  /*dd90*/  PLOP3.LUT P0, PT, PT, PT, UP2, 0x80, 0x0 ;  /* 0x000000000000781c */ /* 0x000fea0003f0f028 */
        /* <DEDUP_REMOVED lines=308> */
[----:B--2---:R-:W-:Y:S02]  /*f0e0*/  MOV R14, UR4 ;  /* 0x00000004000e7c02 */ /* 0x004fe40008000f00 */
[----:B---3--:R-:W-:Y:S01]  /*f0f0*/  MOV R12, UR32 ;  /* 0x00000020000c7c02 */ /* 0x008fe20008000f00 */
[----:B------:R-:W-:Y:S04]  /*f100*/  UIADD3 UR32, UR37, -UR35, URZ ;  /* 0x8000002325207290 */ /* 0x000fe8000fffe03f */
[----:B------:R-:W-:Y:S01]  /*f110*/  UIMAD UR32, UR32, UR6, -UR9 ;  /* 0x00000006202072a4 */ /* 0x000fe2000f8e0a09 */
[----:B----4-:R-:W-:Y:S01]  /*f120*/  IMAD.U32 R15, RZ, RZ, UR5 ;  /* 0x00000005ff0f7e24 */ /* 0x010fe2000f8e00ff */
[----:B------:R-:W-:Y:S04]  /*f130*/  ULDC.64 UR4, c[0x0][0x198] ;  /* 0x0000660000047ab9 */ /* 0x000fe80000000a00 */
[----:B------:R-:W2:Y:S02]  /*f140*/  LDG.E R7, [R14.64] ;  /* 0x0000001c0e077981 */ /* 0x000ea4000c1e1900 */
[----:B------:R-:W-:Y:S01]  /*f150*/  USHF.R.S32.HI UR26, URZ, 0x1f, UR32 ;  /* 0x0000001f3f1a7899 */ /* 0x000fe20008011420 */
[----:B-----5:R-:W-:Y:S01]  /*f160*/  IMAD.U32 R13, RZ, RZ, UR33 ;  /* 0x00000021ff0d7e24 */ /* 0x020fe2000f8e00ff */
        /* <DEDUP_REMOVED lines=14> */
.L_x_6467:
        /* <DEDUP_REMOVED lines=89> */
.L_x_6466:
[----:B--234-:R-:W-:Y:S01]  /*f7e0*/  IMAD.U32 R16, RZ, RZ, UR25 ;  /* 0x00000019ff107e24 */ /* 0x01cfe2000f8e00ff */
[----:B------:R-:W-:Y:S03]  /*f7f0*/  UISETP.GT.AND UP2, UPT, UR25, UR19, UPT ;  /* 0x000000131900728c */ /* 0x000fe6000bf44270 */
[----:B------:R-:W-:Y:S05]  /*f800*/  IMAD R16, R16, 0x40, R203 ;  /* 0x0000004010107824 */ /* 0x000fea00078e02cb */
[C---:B------:R-:W-:Y:S02]  /*f810*/  IADD3 R4, R211.reuse, -R16, RZ ;  /* 0x80000010d3047210 */ /* 0x040fe40007ffe0ff */
[----:B------:R-:W-:Y:S02]  /*f820*/  IADD3 R14, R16, 0x1, RZ ;  /* 0x00000001100e7810 */ /* 0x000fe40007ffe0ff */
[----:B------:R-:W-:Y:S01]  /*f830*/  IABS R8, R4 ;  /* 0x0000000400087213 */ /* 0x000fe20000000000 */
[----:B------:R-:W-:Y:S01]  /*f840*/  IMAD.IADD R4, R208, 0x1, -R16 ;  /* 0x00000001d0047824 */ /* 0x000fe200078e0a10 */
[C---:B------:R-:W-:Y:S02]  /*f850*/  IADD3 R12, R16.reuse, 0x8, RZ ;  /* 0x00000008100c7810 */ /* 0x040fe40007ffe0ff */
        /* <DEDUP_REMOVED lines=13> */
[----:B------:R-:W-:Y:S02]  /*f930*/  IADD3 R19, R16, 0x20, RZ ;  /* 0x0000002010137810 */ /* 0x000fe40007ffe0ff */
[----:B------:R-:W-:Y:S02]  /*f940*/  IABS R23, R4 ;  /* 0x0000000400177213 */ /* 0x000fe40000000000 */
[C---:B------:R-:W-:Y:S02]  /*f950*/  IADD3 R4, R211.reuse, -R6, RZ ;  /* 0x80000006d3047210 */ /* 0x040fe40007ffe0ff */
[C---:B------:R-:W-:Y:S02]  /*f960*/  IADD3 R5, R211.reuse, -R24, RZ ;  /* 0x80000018d3057210 */ /* 0x040fe40007ffe0ff */
[----:B------:R-:W-:Y:S01]  /*f970*/  IABS R30, R4 ;  /* 0x00000004001e7213 */ /* 0x000fe20000000000 */
[C---:B------:R-:W-:Y:S01]  /*f980*/  IMAD.IADD R4, R211.reuse, 0x1, -R21 ;  /* 0x00000001d3047824 */ /* 0x040fe200078e0a15 */
[----:B------:R-:W-:Y:S01]  /*f990*/  IABS R25, R5 ;  /* 0x0000000500197213 */ /* 0x000fe20000000000 */
[----:B------:R-:W-:Y:S01]  /*f9a0*/  IMAD.IADD R5, R208, 0x1, -R12 ;  /* 0x00000001d0057824 */ /* 0x000fe200078e0a0c */
[----:B------:R-:W-:Y:S01]  /*f9b0*/  IADD3 R13, R16, 0x21, RZ ;  /* 0x00000021100d7810 */ /* 0x000fe20007ffe0ff */
[----:B------:R-:W-:Y:S01]  /*f9c0*/  I2F R23, R23 ;  /* 0x0000001700177306 */ /* 0x000fe20000201400 */
[----:B------:R-:W-:Y:S02]  /*f9d0*/  IABS R15, R4 ;  /* 0x00000004000f7213 */ /* 0x000fe40000000000 */
[C---:B------:R-:W-:Y:S02]  /*f9e0*/  IADD3 R4, R211.reuse, -R26, RZ ;  /* 0x8000001ad3047210 */ /* 0x040fe40007ffe0ff */
[----:B------:R-:W-:Y:S02]  /*f9f0*/  ISETP.GE.AND P4, PT, R14, R210, PT ;  /* 0x000000d20e00720c */ /* 0x000fe40003f86270 */
[----:B------:R-:W-:Y:S01]  /*fa00*/  IABS R28, R4 ;  /* 0x00000004001c7213 */ /* 0x000fe20000000000 */
[----:B------:R-:W-:Y:S01]  /*fa10*/  IMAD.IADD R4, R208, 0x1, -R14 ;  /* 0x00000001d0047824 */ /* 0x000fe200078e0a0e */
[C---:B------:R-:W-:Y:S01]  /*fa20*/  ISETP.GE.AND P0, PT, R14.reuse, R207, PT ;  /* 0x000000cf0e00720c */ /* 0x040fe20003f06270 */
[----:B------:R-:W-:Y:S01]  /*fa30*/  I2F R17, R17 ;  /* 0x0000001100117306 */ /* 0x000fe20000201400 */
[C---:B------:R-:W-:Y:S02]  /*fa40*/  ISETP.GE.OR P4, PT, R14.reuse, R209, !P4 ;  /* 0x000000d10e00720c */ /* 0x040fe40006786670 */
[----:B------:R-:W-:Y:S02]  /*fa50*/  IABS R7, R4 ;  /* 0x0000000400077213 */ /* 0x000fe40000000000 */
[----:B------:R-:W-:Y:S02]  /*fa60*/  IABS R4, R5 ;  /* 0x0000000500047213 */ /* 0x000fe40000000000 */
[C---:B------:R-:W-:Y:S02]  /*fa70*/  IADD3 R5, R211.reuse, -R19, RZ ;  /* 0x80000013d3057210 */ /* 0x040fe40007ffe0ff */
[----:B------:R-:W-:Y:S01]  /*fa80*/  ISETP.GE.OR P0, PT, R14, R206, !P0 ;  /* 0x000000ce0e00720c */ /* 0x000fe20004706670 */
[----:B------:R-:W-:Y:S01]  /*fa90*/  I2F R30, R30 ;  /* 0x0000001e001e7306 */ /* 0x000fe20000201400 */
[----:B------:R-:W-:Y:S01]  /*faa0*/  IABS R22, R5 ;  /* 0x0000000500167213 */ /* 0x000fe20000000000 */
[----:B------:R-:W-:Y:S01]  /*fab0*/  IMAD.IADD R5, R208, 0x1, -R10 ;  /* 0x00000001d0057824 */ /* 0x000fe200078e0a0a */
[C---:B------:R-:W-:Y:S02]  /*fac0*/  ISETP.GE.AND P5, PT, R16.reuse, R210, PT ;  /* 0x000000d21000720c */ /* 0x040fe40003fa6270 */
[C---:B------:R-:W-:Y:S02]  /*fad0*/  ISETP.GE.AND P1, PT, R16.reuse, R207, PT ;  /* 0x000000cf1000720c */ /* 0x040fe40003f26270 */
[----:B------:R-:W-:Y:S02]  /*fae0*/  IABS R9, R5 ;  /* 0x0000000500097213 */ /* 0x000fe40000000000 */
[C---:B------:R-:W-:Y:S01]  /*faf0*/  IADD3 R5, R211.reuse, -R13, RZ ;  /* 0x8000000dd3057210 */ /* 0x040fe20007ffe0ff */
[----:B------:R-:W-:Y:S01]  /*fb00*/  I2F R15, R15 ;  /* 0x0000000f000f7306 */ /* 0x000fe20000201400 */
[C---:B------:R-:W-:Y:S02]  /*fb10*/  ISETP.GE.OR P5, PT, R16.reuse, R209, !P5 ;  /* 0x000000d11000720c */ /* 0x040fe40006fa6670 */
        /* <DEDUP_REMOVED lines=8> */
[----:B------:R-:W-:Y:S02]  /*fba0*/  ISETP.GE.AND P3, PT, R10, R210, PT ;  /* 0x000000d20a00720c */ /* 0x000fe40003f66270 */
[----:B------:R-:W-:Y:S02]  /*fbb0*/  ISETP.GE.AND P6, PT, R12, R207, PT ;  /* 0x000000cf0c00720c */ /* 0x000fe40003fc6270 */
[----:B------:R-:W-:Y:S01]  /*fbc0*/  ISETP.GE.OR P3, PT, R10, R209, !P3 ;  /* 0x000000d10a00720c */ /* 0x000fe20005f66670 */
[----:B------:R-:W-:Y:S01]  /*fbd0*/  I2F R18, R5 ;  /* 0x0000000500127306 */ /* 0x000fe20000201400 */
[----:B------:R-:W-:Y:S02]  /*fbe0*/  ISETP.GE.OR P6, PT, R12, R206, !P6 ;  /* 0x000000ce0c00720c */ /* 0x000fe400077c6670 */
[----:B------:R-:W-:Y:S02]  /*fbf0*/  IADD3 R12, R16, 0x28, RZ ;  /* 0x00000028100c7810 */ /* 0x000fe40007ffe0ff */
[----:B------:R-:W-:Y:S03]  /*fc00*/  IADD3 R27, R208, -R26, RZ ;  /* 0x8000001ad01b7210 */ /* 0x000fe60007ffe0ff */
[----:B------:R-:W-:Y:S01]  /*fc10*/  IMAD.IADD R20, R211, 0x1, -R12 ;  /* 0x00000001d3147824 */ /* 0x000fe200078e0a0c */
[----:B------:R-:W-:Y:S01]  /*fc20*/  IABS R27, R27 ;  /* 0x0000001b001b7213 */ /* 0x000fe20000000000 */
[----:B------:R-:W-:Y:S03]  /*fc30*/  I2F R7, R7 ;  /* 0x0000000700077306 */ /* 0x000fe60000201400 */
        /* <DEDUP_REMOVED lines=9> */
[----:B------:R-:W-:Y:S01]  /*fcd0*/  FFMA.FTZ R3, R8, -UR24, R3 ;  /* 0x8000001808037c23 */ /* 0x000fe20008010003 */
[----:B------:R-:W-:Y:S01]  /*fce0*/  IADD3 R8, R16, 0x29, RZ ;  /* 0x0000002910087810 */ /* 0x000fe20007ffe0ff */
[----:B------:R-:W-:Y:S02]  /*fcf0*/  FFMA.FTZ R216, R11, -UR24, R216 ;  /* 0x800000180bd87c23 */ /* 0x000fe400080100d8 */
[----:B------:R-:W-:Y:S01]  /*fd00*/  FFMA.FTZ R228, R23, -UR24, R228 ;  /* 0x8000001817e47c23 */ /* 0x000fe200080100e4 */
[----:B------:R-:W-:Y:S01]  /*fd10*/  FSEL R11, R3, -INF , !P5 ;  /* 0xff800000030b7808 */ /* 0x000fe20006800000 */
[----:B------:R-:W-:Y:S01]  /*fd20*/  IMAD.IADD R3, R211, 0x1, -R8 ;  /* 0x00000001d3037824 */ /* 0x000fe200078e0a08 */
[----:B------:R-:W-:Y:S01]  /*fd30*/  ISETP.GE.AND P5, PT, R10, R207, PT ;  /* 0x000000cf0a00720c */ /* 0x000fe20003fa6270 */
[----:B------:R-:W-:Y:S01]  /*fd40*/  FFMA.FTZ R218, R17, -UR24, R218 ;  /* 0x8000001811da7c23 */ /* 0x000fe200080100da */
[----:B------:R-:W-:Y:S01]  /*fd50*/  IADD3 R17, R208, -R21, RZ ;  /* 0x80000015d0117210 */ /* 0x000fe20007ffe0ff */
[----:B------:R-:W-:Y:S01]  /*fd60*/  FFMA.FTZ R231, R30, -UR24, R231 ;  /* 0x800000181ee77c23 */ /* 0x000fe200080100e7 */
[----:B------:R-:W-:Y:S01]  /*fd70*/  IABS R3, R3 ;  /* 0x0000000300037213 */ /* 0x000fe20000000000 */
[----:B------:R-:W-:Y:S01]  /*fd80*/  FFMA.FTZ R232, R15, -UR24, R232 ;  /* 0x800000180fe87c23 */ /* 0x000fe200080100e8 */
[----:B------:R-:W-:Y:S01]  /*fd90*/  FSEL R5, R218, -INF , !P1 ;  /* 0xff800000da057808 */ /* 0x000fe20004800000 */
[----:B------:R-:W-:Y:S01]  /*fda0*/  FFMA.FTZ R233, R28, -UR24, R233 ;  /* 0x800000181ce97c23 */ /* 0x000fe200080100e9 */
[----:B------:R1:W2:Y:S01]  /*fdb0*/  I2F R23, R3 ;  /* 0x0000000300177306 */ /* 0x0002a20000201400 */
[-C--:B------:R-:W-:Y:S01]  /*fdc0*/  ISETP.GE.AND P1, PT, R6, R210.reuse, PT ;  /* 0x000000d20600720c */ /* 0x080fe20003f26270 */
[----:B------:R-:W-:Y:S01]  /*fdd0*/  FFMA.FTZ R224, R7, -UR24, R224 ;  /* 0x8000001807e07c23 */ /* 0x000fe200080100e0 */
[----:B------:R-:W-:Y:S01]  /*fde0*/  IADD3 R15, R16, 0x31, RZ ;  /* 0x00000031100f7810 */ /* 0x000fe20007ffe0ff */
[----:B------:R-:W-:Y:S01]  /*fdf0*/  FFMA.FTZ R225, R32, -UR24, R225 ;  /* 0x8000001820e17c23 */ /* 0x000fe200080100e1 */
[----:B------:R-:W-:Y:S01]  /*fe00*/  ISETP.GE.OR P1, PT, R6, R209, !P1 ;  /* 0x000000d10600720c */ /* 0x000fe20004f26670 */
[----:B------:R-:W-:Y:S01]  /*fe10*/  FFMA.FTZ R236, R25, -UR24, R236 ;  /* 0x8000001819ec7c23 */ /* 0x000fe200080100ec */
[----:B------:R-:W-:Y:S01]  /*fe20*/  FSEL R7, R224, -INF , !P0 ;  /* 0xff800000e0077808 */ /* 0x000fe20004000000 */
[----:B------:R-:W-:Y:S01]  /*fe30*/  FFMA.FTZ R227, R4, -UR24, R227 ;  /* 0x8000001804e37c23 */ /* 0x000fe200080100e3 */
[----:B------:R-:W-:Y:S01]  /*fe40*/  FSEL R164, R231, -INF , !P1 ;  /* 0xff800000e7a47808 */ /* 0x000fe20004800000 */
[----:B------:R-:W-:Y:S01]  /*fe50*/  FFMA.FTZ R237, R22, -UR24, R237 ;  /* 0x8000001816ed7c23 */ /* 0x000fe200080100ed */
[----:B------:R-:W-:Y:S01]  /*fe60*/  ISETP.GE.AND P1, PT, R26, R210, PT ;  /* 0x000000d21a00720c */ /* 0x000fe20003f26270 */
[----:B------:R-:W-:Y:S01]  /*fe70*/  FFMA.FTZ R226, R9, -UR24, R226 ;  /* 0x8000001809e27c23 */ /* 0x000fe200080100e2 */
[----:B------:R-:W-:Y:S01]  /*fe80*/  ISETP.GE.AND P0, PT, R24, R207, PT ;  /* 0x000000cf1800720c */ /* 0x000fe20003f06270 */
[----:B------:R-:W-:Y:S01]  /*fe90*/  FFMA.FTZ R241, R14, -UR24, R241 ;  /* 0x800000180ef17c23 */ /* 0x000fe200080100f1 */
[-C--:B------:R-:W-:Y:S01]  /*fea0*/  ISETP.GE.OR P1, PT, R26, R209.reuse, !P1 ;  /* 0x000000d11a00720c */ /* 0x080fe20004f26670 */
[----:B------:R-:W-:Y:S01]  /*feb0*/  FFMA.FTZ R229, R18, -UR24, R229 ;  /* 0x8000001812e57c23 */ /* 0x000fe200080100e5 */
[C---:B------:R-:W-:Y:S02]  /*fec0*/  ISETP.GE.OR P0, PT, R24.reuse, R206, !P0 ;  /* 0x000000ce1800720c */ /* 0x040fe40004706670 */
[----:B------:R-:W-:Y:S02]  /*fed0*/  FSEL R142, R233, -INF , !P1 ;  /* 0xff800000e98e7808 */ /* 0x000fe40004800000 */
[----:B------:R-:W-:Y:S02]  /*fee0*/  ISETP.GE.AND P1, PT, R24, R210, PT ;  /* 0x000000d21800720c */ /* 0x000fe40003f26270 */
[----:B------:R-:W-:Y:S01]  /*fef0*/  IADD3 R28, R208, -R24, RZ ;  /* 0x80000018d01c7210 */ /* 0x000fe20007ffe0ff */
[----:B-1----:R-:W-:Y:S01]  /*ff00*/  IMAD.IADD R3, R211, 0x1, -R15 ;  /* 0x00000001d3037824 */ /* 0x002fe200078e0a0f */
[----:B------:R-:W-:Y:S01]  /*ff10*/  ISETP.GE.OR P1, PT, R24, R209, !P1 ;  /* 0x000000d11800720c */ /* 0x000fe20004f26670 */
[----:B--2---:R-:W-:Y:S01]  /*ff20*/  FFMA.FTZ R244, R23, -UR24, R244 ;  /* 0x8000001817f47c23 */ /* 0x004fe200080100f4 */
[----:B------:R-:W-:Y:S02]  /*ff30*/  ISETP.GE.OR P5, PT, R10, R206, !P5 ;  /* 0x000000ce0a00720c */ /* 0x000fe40006fa6670 */
[----:B------:R-:W-:Y:S02]  /*ff40*/  IABS R3, R3 ;  /* 0x0000000300037213 */ /* 0x000fe40000000000 */
[----:B------:R-:W-:Y:S02]  /*ff50*/  FSEL R10, R225, -INF , !P2 ;  /* 0xff800000e10a7808 */ /* 0x000fe40005000000 */
[----:B------:R-:W1:Y:S01]  /*ff60*/  I2F R24, R3 ;  /* 0x0000000300187306 */ /* 0x000e620000201400 */
[C---:B------:R-:W-:Y:S02]  /*ff70*/  ISETP.GE.AND P2, PT, R21.reuse, R210, PT ;  /* 0x000000d21500720c */ /* 0x040fe40003f46270 */
[----:B------:R-:W-:Y:S02]  /*ff80*/  IABS R17, R17 ;  /* 0x0000001100117213 */ /* 0x000fe40000000000 */
[----:B------:R-:W-:Y:S02]  /*ff90*/  ISETP.GE.OR P2, PT, R21, R209, !P2 ;  /* 0x000000d11500720c */ /* 0x000fe40005746670 */
[----:B------:R-:W-:Y:S02]  /*ffa0*/  IADD3 R4, R16, 0x38, RZ ;  /* 0x0000003810047810 */ /* 0x000fe40007ffe0ff */
[----:B------:R-:W-:Y:S01]  /*ffb0*/  FSEL R162, R232, -INF , !P2 ;  /* 0xff800000e8a27808 */ /* 0x000fe20005000000 */
[----:B------:R-:W2:Y:S01]  /*ffc0*/  I2F R17, R17 ;  /* 0x0000001100117306 */ /* 0x000ea20000201400 */
[----:B------:R-:W-:Y:S02]  /*ffd0*/  ISETP.GE.AND P2, PT, R26, R207, PT ;  /* 0x000000cf1a00720c */ /* 0x000fe40003f46270 */
[----:B------:R-:W-:Y:S02]  /*ffe0*/  FSEL R140, R236, -INF , !P1 ;  /* 0xff800000ec8c7808 */ /* 0x000fe40004800000 */
[----:B------:R-:W-:Y:S02]  /*fff0*/  ISETP.GE.OR P2, PT, R26, R206, !P2 ;  /* 0x000000ce1a00720c */ /* 0x000fe40005746670 */
[----:B------:R-:W-:Y:S02]  /*10000*/  IADD3 R26, R208, -R19, RZ ;  /* 0x80000013d01a7210 */ /* 0x000fe40007ffe0ff */
[----:B------:R-:W-:Y:S02]  /*10010*/  ISETP.GE.AND P1, PT, R19, R210, PT ;  /* 0x000000d21300720c */ /* 0x000fe40003f26270 */
[----:B------:R-:W-:Y:S01]  /*10020*/  IABS R25, R26 ;  /* 0x0000001a00197213 */ /* 0x000fe20000000000 */
[----:B------:R-:W-:Y:S01]  /*10030*/  IMAD.IADD R26, R211, 0x1, -R4 ;  /* 0x00000001d31a7824 */ /* 0x000fe200078e0a04 */
[----:B------:R-:W-:Y:S01]  /*10040*/  ISETP.GE.OR P1, PT, R19, R209, !P1 ;  /* 0x000000d11300720c */ /* 0x000fe20004f26670 */
[----:B-1----:R-:W-:Y:S01]  /*10050*/  FFMA.FTZ R251, R24, -UR24, R251 ;  /* 0x8000001818fb7c23 */ /* 0x002fe200080100fb */
[----:B------:R-:W-:Y:S02]  /*10060*/  IADD3 R22, R208, -R13, RZ ;  /* 0x8000000dd0167210 */ /* 0x000fe40007ffe0ff */
[----:B------:R-:W-:Y:S01]  /*10070*/  IADD3 R3, R16, 0x39, RZ ;  /* 0x0000003910037810 */ /* 0x000fe20007ffe0ff */
[----:B------:R-:W1:Y:S01]  /*10080*/  I2F R25, R25 ;  /* 0x0000001900197306 */ /* 0x000e620000201400 */
[----:B------:R-:W-:Y:S02]  /*10090*/  FSEL R227, R227, -INF , !P6 ;  /* 0xff800000e3e37808 */ /* 0x000fe40007000000 */
[-C--:B------:R-:W-:Y:S01]  /*100a0*/  ISETP.GE.AND P6, PT, R19, R207.reuse, PT ;  /* 0x000000cf1300720c */ /* 0x080fe20003fc6270 */
[----:B------:R-:W-:Y:S01]  /*100b0*/  IMAD.IADD R14, R211, 0x1, -R3 ;  /* 0x00000001d30e7824 */ /* 0x000fe200078e0a03 */
[----:B------:R-:W-:Y:S01]  /*100c0*/  FSEL R160, R237, -INF , !P1 ;  /* 0xff800000eda07808 */ /* 0x000fe20004800000 */
[----:B--2---:R-:W-:Y:S01]  /*100d0*/  FFMA.FTZ R230, R17, -UR24, R230 ;  /* 0x8000001811e67c23 */ /* 0x004fe200080100e6 */
[C---:B------:R-:W-:Y:S02]  /*100e0*/  ISETP.GE.AND P1, PT, R13.reuse, R210, PT ;  /* 0x000000d20d00720c */ /* 0x040fe40003f26270 */
[----:B------:R-:W-:Y:S02]  /*100f0*/  FSEL R9, R226, -INF , !P5 ;  /* 0xff800000e2097808 */ /* 0x000fe40006800000 */
[----:B------:R-:W-:Y:S02]  /*10100*/  ISETP.GE.AND P5, PT, R13, R207, PT ;  /* 0x000000cf0d00720c */ /* 0x000fe40003fa6270 */
[----:B------:R-:W-:Y:S02]  /*10110*/  IABS R26, R26 ;  /* 0x0000001a001a7213 */ /* 0x000fe40000000000 */
[----:B------:R-:W-:Y:S02]  /*10120*/  IABS R22, R22 ;  /* 0x0000001600167213 */ /* 0x000fe40000000000 */
[-C--:B------:R-:W-:Y:S02]  /*10130*/  ISETP.GE.OR P6, PT, R19, R206.reuse, !P6 ;  /* 0x000000ce1300720c */ /* 0x080fe400077c6670 */
[----:B------:R-:W-:Y:S01]  /*10140*/  FSEL R216, R216, -INF , !P4 ;  /* 0xff800000d8d87808 */ /* 0x000fe20006000000 */
[----:B------:R-:W2:Y:S01]  /*10150*/  I2F R19, R26 ;  /* 0x0000001a00137306 */ /* 0x000ea20000201400 */
[C---:B------:R-:W-:Y:S02]  /*10160*/  ISETP.GE.OR P1, PT, R13.reuse, R209, !P1 ;  /* 0x000000d10d00720c */ /* 0x040fe40004f26670 */
[----:B------:R-:W-:Y:S01]  /*10170*/  ISETP.GE.OR P5, PT, R13, R206, !P5 ;  /* 0x000000ce0d00720c */ /* 0x000fe20006fa6670 */
[----:B-1----:R-:W-:Y:S01]  /*10180*/  FFMA.FTZ R240, R25, -UR24, R240 ;  /* 0x8000001819f07c23 */ /* 0x002fe200080100f0 */
[CC--:B------:R-:W-:Y:S02]  /*10190*/  ISETP.GE.AND P4, PT, R6.reuse, R207.reuse, PT ;  /* 0x000000cf0600720c */ /* 0x0c0fe40003f86270 */
[----:B------:R-:W-:Y:S02]  /*101a0*/  IABS R14, R14 ;  /* 0x0000000e000e7213 */ /* 0x000fe40000000000 */
[----:B------:R-:W-:Y:S01]  /*101b0*/  ISETP.GE.OR P4, PT, R6, R206, !P4 ;  /* 0x000000ce0600720c */ /* 0x000fe20006786670 */
[----:B------:R-:W1:Y:S01]  /*101c0*/  I2F R13, R22 ;  /* 0x00000016000d7306 */ /* 0x000e620000201400 */
[----:B------:R-:W-:Y:S02]  /*101d0*/  IADD3 R6, R16, 0x30, RZ ;  /* 0x0000003010067810 */ /* 0x000fe40007ffe0ff */
[----:B------:R-:W-:Y:S02]  /*101e0*/  FSEL R228, R228, -INF , !P3 ;  /* 0xff800000e4e47808 */ /* 0x000fe40005800000 */
[----:B------:R-:W-:Y:S01]  /*101f0*/  ISETP.GE.AND P3, PT, R21, R207, PT ;  /* 0x000000cf1500720c */ /* 0x000fe20003f66270 */
[----:B------:R-:W-:Y:S01]  /*10200*/  IMAD.IADD R29, R211, 0x1, -R6 ;  /* 0x00000001d31d7824 */ /* 0x000fe200078e0a06 */
[----:B------:R-:W-:Y:S02]  /*10210*/  IABS R28, R28 ;  /* 0x0000001c001c7213 */ /* 0x000fe40000000000 */
[----:B------:R-:W-:Y:S01]  /*10220*/  ISETP.GE.OR P3, PT, R21, R206, !P3 ;  /* 0x000000ce1500720c */ /* 0x000fe20005f66670 */
[----:B------:R-:W3:Y:S01]  /*10230*/  I2F R17, R14 ;  /* 0x0000000e00117306 */ /* 0x000ee20000201400 */
[----:B------:R-:W-:Y:S02]  /*10240*/  IABS R29, R29 ;  /* 0x0000001d001d7213 */ /* 0x000fe40000000000 */
[----:B------:R-:W-:Y:S01]  /*10250*/  FSEL R158, R241, -INF , !P1 ;  /* 0xff800000f19e7808 */ /* 0x000fe20004800000 */
[----:B--2---:R-:W-:Y:S01]  /*10260*/  FFMA.FTZ R252, R19, -UR24, R252 ;  /* 0x8000001813fc7c23 */ /* 0x004fe200080100fc */
[----:B------:R-:W-:Y:S02]  /*10270*/  FSEL R163, R229, -INF , !P4 ;  /* 0xff800000e5a37808 */ /* 0x000fe40006000000 */
[C---:B------:R-:W-:Y:S02]  /*10280*/  ISETP.GE.AND P1, PT, R12.reuse, R210, PT ;  /* 0x000000d20c00720c */ /* 0x040fe40003f26270 */
[C---:B------:R-:W-:Y:S01]  /*10290*/  ISETP.GE.AND P4, PT, R12.reuse, R207, PT ;  /* 0x000000cf0c00720c */ /* 0x040fe20003f86270 */
[----:B------:R-:W2:Y:S01]  /*102a0*/  I2F R21, R27 ;  /* 0x0000001b00157306 */ /* 0x000ea20000201400 */
[C---:B------:R-:W-:Y:S02]  /*102b0*/  ISETP.GE.OR P1, PT, R12.reuse, R209, !P1 ;  /* 0x000000d10c00720c */ /* 0x040fe40004f26670 */
[----:B------:R-:W-:Y:S01]  /*102c0*/  ISETP.GE.OR P4, PT, R12, R206, !P4 ;  /* 0x000000ce0c00720c */ /* 0x000fe20006786670 */
[----:B-1----:R-:W-:Y:S01]  /*102d0*/  FFMA.FTZ R238, R13, -UR24, R238 ;  /* 0x800000180dee7c23 */ /* 0x002fe200080100ee */
[----:B------:R-:W-:Y:S02]  /*102e0*/  IADD3 R12, R208, -R12, RZ ;  /* 0x8000000cd00c7210 */ /* 0x000fe40007ffe0ff */
[----:B------:R-:W-:Y:S02]  /*102f0*/  FSEL R156, R243, -INF , !P1 ;  /* 0xff800000f39c7808 */ /* 0x000fe40004800000 */
[----:B------:R-:W-:Y:S01]  /*10300*/  FSEL R161, R230, -INF , !P3 ;  /* 0xff800000e6a17808 */ /* 0x000fe20005800000 */
[----:B------:R-:W1:Y:S01]  /*10310*/  I2F R30, R29 ;  /* 0x0000001d001e7306 */ /* 0x000e620000201400 */
[C---:B------:R-:W-:Y:S02]  /*10320*/  ISETP.GE.AND P1, PT, R8.reuse, R210, PT ;  /* 0x000000d20800720c */ /* 0x040fe40003f26270 */
[C---:B------:R-:W-:Y:S01]  /*10330*/  ISETP.GE.AND P3, PT, R8.reuse, R207, PT ;  /* 0x000000cf0800720c */ /* 0x040fe20003f66270 */
[----:B---3--:R-:W-:Y:S01]  /*10340*/  FFMA.FTZ R250, R17, -UR24, R250 ;  /* 0x8000001811fa7c23 */ /* 0x008fe200080100fa */
[----:B------:R-:W-:Y:S02]  /*10350*/  IABS R12, R12 ;  /* 0x0000000c000c7213 */ /* 0x000fe40000000000 */
[----:B------:R-:W-:Y:S02]  /*10360*/  FMNMX.FTZ R13, R11, R2, !PT ;  /* 0x000000020b0d7209 */ /* 0x000fe40007810000 */
[C---:B------:R-:W-:Y:S01]  /*10370*/  ISETP.GE.OR P1, PT, R8.reuse, R209, !P1 ;  /* 0x000000d10800720c */ /* 0x040fe20004f26670 */
[----:B------:R-:W3:Y:S01]  /*10380*/  I2F R28, R28 ;  /* 0x0000001c001c7306 */ /* 0x000ee20000201400 */
[----:B------:R-:W-:Y:S01]  /*10390*/  ISETP.GE.OR P3, PT, R8, R206, !P3 ;  /* 0x000000ce0800720c */ /* 0x000fe20005f66670 */
[----:B------:R-:W-:Y:S01]  /*103a0*/  IMAD.IADD R8, R208, 0x1, -R8 ;  /* 0x00000001d0087824 */ /* 0x000fe200078e0a08 */
[----:B------:R-:W-:Y:S01]  /*103b0*/  FMNMX.FTZ R13, R216, R13, !PT ;  /* 0x0000000dd80d7209 */ /* 0x000fe20007810000 */
[----:B--2---:R-:W-:Y:S01]  /*103c0*/  FFMA.FTZ R234, R21, -UR24, R234 ;  /* 0x8000001815ea7c23 */ /* 0x004fe200080100ea */
[----:B------:R-:W-:Y:S01]  /*103d0*/  FSEL R154, R244, -INF , !P1 ;  /* 0xff800000f49a7808 */ /* 0x000fe20004800000 */
[----:B------:R-:W-:Y:S01]  /*103e0*/  LDSM.16.MT88.4 R20, [R194+0xc000] ;  /* 0x00c00000c214783b */ /* 0x000fe20000004200 */
[----:B------:R-:W-:Y:S02]  /*103f0*/  IABS R14, R8 ;  /* 0x00000008000e7213 */ /* 0x000fe40000000000 */
[----:B------:R-:W-:Y:S01]  /*10400*/  IADD3 R8, R208, -R6, RZ ;  /* 0x80000006d0087210 */ /* 0x000fe20007ffe0ff */
[----:B------:R-:W2:Y:S01]  /*10410*/  I2F R19, R12 ;  /* 0x0000000c00137306 */ /* 0x000ea20000201400 */
[----:B------:R-:W-:Y:S02]  /*10420*/  FMNMX.FTZ R13, R10, R13, !PT ;  /* 0x0000000d0a0d7209 */ /* 0x000fe40007810000 */
[----:B------:R-:W-:Y:S01]  /*10430*/  IABS R8, R8 ;  /* 0x0000000800087213 */ /* 0x000fe20000000000 */
[----:B-1----:R-:W-:Y:S01]  /*10440*/  FFMA.FTZ R249, R30, -UR24, R249 ;  /* 0x800000181ef97c23 */ /* 0x002fe200080100f9 */
[----:B------:R-:W-:Y:S02]  /*10450*/  FMNMX.FTZ R17, R228, R13, !PT ;  /* 0x0000000de4117209 */ /* 0x000fe40007810000 */
[----:B------:R-:W-:Y:S02]  /*10460*/  ISETP.GE.AND P1, PT, R6, R210, PT ;  /* 0x000000d20600720c */ /* 0x000fe40003f26270 */
[----:B------:R-:W-:Y:S01]  /*10470*/  FSEL R143, R234, -INF , !P2 ;  /* 0xff800000ea8f7808 */ /* 0x000fe20005000000 */
[----:B------:R-:W1:Y:S01]  /*10480*/  I2F R13, R8 ;  /* 0x00000008000d7306 */ /* 0x000e620000201400 */
[C---:B------:R-:W-:Y:S02]  /*10490*/  ISETP.GE.OR P1, PT, R6.reuse, R209, !P1 ;  /* 0x000000d10600720c */ /* 0x040fe40004f26670 */
[-C--:B------:R-:W-:Y:S01]  /*104a0*/  ISETP.GE.AND P2, PT, R6, R207.reuse, PT ;  /* 0x000000cf0600720c */ /* 0x080fe20003f46270 */
[----:B---3--:R-:W-:Y:S01]  /*104b0*/  FFMA.FTZ R235, R28, -UR24, R235 ;  /* 0x800000181ceb7c23 */ /* 0x008fe200080100eb */
[----:B------:R-:W-:Y:S01]  /*104c0*/  FSEL R152, R249, -INF , !P1 ;  /* 0xff800000f9987808 */ /* 0x000fe20004800000 */
[----:B------:R-:W-:Y:S01]  /*104d0*/  LDSM.16.MT88.4 R28, [R193+0xc000] ;  /* 0x00c00000c11c783b */ /* 0x000fe20000004200 */
[----:B------:R-:W-:Y:S01]  /*104e0*/  ISETP.GE.OR P2, PT, R6, R206, !P2 ;  /* 0x000000ce0600720c */ /* 0x000fe20005746670 */
[----:B------:R-:W-:Y:S01]  /*104f0*/  IMAD.MOV.U32 R6, RZ, RZ, R14 ;  /* 0x000000ffff067224 */ /* 0x000fe200078e000e */
[----:B------:R-:W-:Y:S02]  /*10500*/  FSEL R141, R235, -INF , !P0 ;  /* 0xff800000eb8d7808 */ /* 0x000fe40004000000 */
[C---:B------:R-:W-:Y:S02]  /*10510*/  ISETP.GE.AND P1, PT, R15.reuse, R210, PT ;  /* 0x000000d20f00720c */ /* 0x040fe40003f26270 */
[----:B------:R-:W-:Y:S01]  /*10520*/  ISETP.GE.AND P0, PT, R15, R207, PT ;  /* 0x000000cf0f00720c */ /* 0x000fe20003f06270 */
[----:B------:R-:W3:Y:S01]  /*10530*/  I2F R6, R6 ;  /* 0x0000000600067306 */ /* 0x000ee20000201400 */
[----:B------:R-:W-:Y:S01]  /*10540*/  FMNMX.FTZ R14, R5, R0, !PT ;  /* 0x00000000050e7209 */ /* 0x000fe20007810000 */
[----:B--2---:R-:W-:Y:S01]  /*10550*/  FFMA.FTZ R242, R19, -UR24, R242 ;  /* 0x8000001813f27c23 */ /* 0x004fe200080100f2 */
[C---:B------:R-:W-:Y:S02]  /*10560*/  ISETP.GE.OR P1, PT, R15.reuse, R209, !P1 ;  /* 0x000000d10f00720c */ /* 0x040fe40004f26670 */
[----:B------:R-:W-:Y:S02]  /*10570*/  ISETP.GE.OR P0, PT, R15, R206, !P0 ;  /* 0x000000ce0f00720c */ /* 0x000fe40004706670 */
[----:B------:R-:W-:Y:S02]  /*10580*/  IADD3 R12, R208, -R15, RZ ;  /* 0x8000000fd00c7210 */ /* 0x000fe40007ffe0ff */
[----:B------:R-:W-:Y:S01]  /*10590*/  FMNMX.FTZ R15, R164, R17, !PT ;  /* 0x00000011a40f7209 */ /* 0x000fe20007810000 */
[----:B-1----:R-:W-:Y:S01]  /*105a0*/  FFMA.FTZ R246, R13, -UR24, R246 ;  /* 0x800000180df67c23 */ /* 0x002fe200080100f6 */
[----:B------:R-:W-:Y:S02]  /*105b0*/  FMNMX.FTZ R14, R7, R14, !PT ;  /* 0x0000000e070e7209 */ /* 0x000fe40007810000 */
[----:B------:R-:W-:Y:S02]  /*105c0*/  FMNMX.FTZ R15, R162, R15, !PT ;  /* 0x0000000fa20f7209 */ /* 0x000fe40007810000 */
[----:B------:R-:W-:Y:S02]  /*105d0*/  FMNMX.FTZ R14, R227, R14, !PT ;  /* 0x0000000ee30e7209 */ /* 0x000fe40007810000 */
[----:B------:R-:W-:Y:S01]  /*105e0*/  FMNMX.FTZ R17, R142, R15, !PT ;  /* 0x0000000f8e117209 */ /* 0x000fe20007810000 */
[----:B------:R-:W-:Y:S01]  /*105f0*/  IMAD.IADD R15, R208, 0x1, -R4 ;  /* 0x00000001d00f7824 */ /* 0x000fe200078e0a04 */
[----:B------:R-:W-:Y:S02]  /*10600*/  FMNMX.FTZ R14, R9, R14, !PT ;  /* 0x0000000e090e7209 */ /* 0x000fe40007810000 */
[----:B------:R-:W-:Y:S02]  /*10610*/  IABS R12, R12 ;  /* 0x0000000c000c7213 */ /* 0x000fe40000000000 */
[----:B------:R-:W-:Y:S01]  /*10620*/  FMNMX.FTZ R14, R163, R14, !PT ;  /* 0x0000000ea30e7209 */ /* 0x000fe20007810000 */
[----:B---3--:R-:W-:Y:S01]  /*10630*/  FFMA.FTZ R239, R6, -UR24, R239 ;  /* 0x8000001806ef7c23 */ /* 0x008fe200080100ef */
[----:B------:R-:W-:Y:S02]  /*10640*/  IABS R15, R15 ;  /* 0x0000000f000f7213 */ /* 0x000fe40000000000 */
[----:B------:R-:W-:Y:S01]  /*10650*/  IADD3 R8, R208, -R3, RZ ;  /* 0x80000003d0087210 */ /* 0x000fe20007ffe0ff */
[----:B------:R-:W1:Y:S01]  /*10660*/  I2F R12, R12 ;  /* 0x0000000c000c7306 */ /* 0x000e620000201400 */
[----:B------:R-:W-:Y:S02]  /*10670*/  FMNMX.FTZ R14, R161, R14, !PT ;  /* 0x0000000ea10e7209 */ /* 0x000fe40007810000 */
[----:B------:R-:W-:Y:S02]  /*10680*/  IABS R8, R8 ;  /* 0x0000000800087213 */ /* 0x000fe40000000000 */
[----:B------:R-:W-:Y:S02]  /*10690*/  FMNMX.FTZ R14, R143, R14, !PT ;  /* 0x0000000e8f0e7209 */ /* 0x000fe40007810000 */
[----:B------:R-:W-:Y:S02]  /*106a0*/  FSEL R159, R240, -INF , !P6 ;  /* 0xff800000f09f7808 */ /* 0x000fe40007000000 */
[----:B------:R-:W-:Y:S01]  /*106b0*/  FMNMX.FTZ R14, R141, R14, !PT ;  /* 0x0000000e8d0e7209 */ /* 0x000fe20007810000 */
[----:B------:R-:W2:Y:S01]  /*106c0*/  I2F R15, R15 ;  /* 0x0000000f000f7306 */ /* 0x000ea20000201400 */
[----:B------:R-:W-:Y:S02]  /*106d0*/  FSEL R157, R238, -INF , !P5 ;  /* 0xff800000ee9d7808 */ /* 0x000fe40006800000 */
[----:B------:R-:W-:Y:S02]  /*106e0*/  FMNMX.FTZ R16, R159, R14, !PT ;  /* 0x0000000e9f107209 */ /* 0x000fe40007810000 */
[----:B------:R-:W-:Y:S02]  /*106f0*/  FMNMX.FTZ R17, R140, R17, !PT ;  /* 0x000000118c117209 */ /* 0x000fe40007810000 */
[----:B------:R-:W-:Y:S02]  /*10700*/  FSEL R150, R251, -INF , !P1 ;  /* 0xff800000fb967808 */ /* 0x000fe40004800000 */
[----:B------:R-:W-:Y:S01]  /*10710*/  FSEL R155, R242, -INF , !P4 ;  /* 0xff800000f29b7808 */ /* 0x000fe20006000000 */
[----:B------:R-:W3:Y:S01]  /*10720*/  I2F R8, R8 ;  /* 0x0000000800087306 */ /* 0x000ee20000201400 */
[----:B------:R-:W-:Y:S02]  /*10730*/  FMNMX.FTZ R16, R157, R16, !PT ;  /* 0x000000109d107209 */ /* 0x000fe40007810000 */
[----:B------:R-:W-:Y:S01]  /*10740*/  ISETP.GE.AND P1, PT, R4, R210, PT ;  /* 0x000000d20400720c */ /* 0x000fe20003f26270 */
[----:B-1----:R-:W-:Y:S01]  /*10750*/  FFMA.FTZ R245, R12, -UR24, R245 ;  /* 0x800000180cf57c23 */ /* 0x002fe200080100f5 */
[----:B------:R-:W-:Y:S02]  /*10760*/  FMNMX.FTZ R17, R160, R17, !PT ;  /* 0x00000011a0117209 */ /* 0x000fe40007810000 */
[----:B------:R-:W-:Y:S02]  /*10770*/  FSEL R153, R239, -INF , !P3 ;  /* 0xff800000ef997808 */ /* 0x000fe40005800000 */
[----:B------:R-:W-:Y:S02]  /*10780*/  FMNMX.FTZ R16, R155, R16, !PT ;  /* 0x000000109b107209 */ /* 0x000fe40007810000 */
[----:B------:R-:W-:Y:S02]  /*10790*/  ISETP.GE.OR P1, PT, R4, R209, !P1 ;  /* 0x000000d10400720c */ /* 0x000fe40004f26670 */
[----:B------:R-:W-:Y:S01]  /*107a0*/  FMNMX.FTZ R17, R158, R17, !PT ;  /* 0x000000119e117209 */ /* 0x000fe20007810000 */
[----:B--2---:R-:W-:Y:S01]  /*107b0*/  FFMA.FTZ R248, R15, -UR24, R248 ;  /* 0x800000180ff87c23 */ /* 0x004fe200080100f8 */
[----:B------:R-:W-:Y:S02]  /*107c0*/  FSEL R148, R252, -INF , !P1 ;  /* 0xff800000fc947808 */ /* 0x000fe40004800000 */
[----:B------:R-:W-:Y:S02]  /*107d0*/  FSEL R149, R246, -INF , !P2 ;  /* 0xff800000f6957808 */ /* 0x000fe40005000000 */
[----:B------:R-:W-:Y:S02]  /*107e0*/  FMNMX.FTZ R16, R153, R16, !PT ;  /* 0x0000001099107209 */ /* 0x000fe40007810000 */
[----:B------:R-:W-:Y:S02]  /*107f0*/  ISETP.GE.AND P1, PT, R4, R207, PT ;  /* 0x000000cf0400720c */ /* 0x000fe40003f26270 */
[----:B------:R-:W-:Y:S01]  /*10800*/  FMNMX.FTZ R17, R156, R17, !PT ;  /* 0x000000119c117209 */ /* 0x000fe20007810000 */
[----:B---3--:R-:W-:Y:S01]  /*10810*/  FFMA.FTZ R247, R8, -UR24, R247 ;  /* 0x8000001808f77c23 */ /* 0x008fe200080100f7 */
[----:B------:R-:W-:Y:S02]  /*10820*/  FSEL R147, R245, -INF , !P0 ;  /* 0xff800000f5937808 */ /* 0x000fe40004000000 */
[----:B------:R-:W-:Y:S02]  /*10830*/  FMNMX.FTZ R16, R149, R16, !PT ;  /* 0x0000001095107209 */ /* 0x000fe40007810000 */
        /* <DEDUP_REMOVED lines=26> */
[----:B------:R-:W-:Y:S01]  /*109e0*/  FSEL R144, R144, RZ, P0 ;  /* 0x000000ff90907208 */ /* 0x000fe20000000000 */
[----:B------:R-:W1:Y:S01]  /*109f0*/  LDSM.16.MT88.4 R12, [R196+0xc000] ;  /* 0x00c00000c40c783b */ /* 0x000e620000004200 */
        /* <DEDUP_REMOVED lines=23> */
[----:B------:R-:W2:Y:S01]  /*10b70*/  MUFU.EX2 R134, R134 ;  /* 0x0000008600867308 */ /* 0x000ea20000000800 */
        /* <DEDUP_REMOVED lines=11> */
[----:B------:R-:W3:Y:S01]  /*10c30*/  MUFU.EX2 R171, R171 ;  /* 0x000000ab00ab7308 */ /* 0x000ee20000000800 */
[----:B------:R-:W-:Y:S01]  /*10c40*/  LDSM.16.MT88.4 R160, [R192+0xf800] ;  /* 0x00f80000c0a0783b */ /* 0x000fe20000004200 */
[--C-:B------:R-:W-:Y:S01]  /*10c50*/  FFMA.FTZ R227, R154, c[0x0][0x23c], -R151.reuse ;  /* 0x00008f009ae37a23 */ /* 0x100fe20000010897 */
[----:B--2---:R-:W-:Y:S01]  /*10c60*/  F2FP.PACK_AB R136, R134, R173 ;  /* 0x000000ad8688723e */ /* 0x004fe200000000ff */
[--C-:B------:R-:W-:Y:S02]  /*10c70*/  FFMA.FTZ R224, R159, c[0x0][0x23c], -R144.reuse ;  /* 0x00008f009fe07a23 */ /* 0x100fe40000010890 */
[--C-:B------:R-:W-:Y:S03]  /*10c80*/  FFMA.FTZ R229, R157, c[0x0][0x23c], -R144.reuse ;  /* 0x00008f009de57a23 */ /* 0x100fe60000010890 */
[----:B------:R-:W-:Y:S01]  /*10c90*/  LDSM.16.MT88.4 R156, [R193+0xf800] ;  /* 0x00f80000c19c783b */ /* 0x000fe20000004200 */
[----:B------:R-:W2:Y:S01]  /*10ca0*/  MUFU.EX2 R169, R169 ;  /* 0x000000a900a97308 */ /* 0x000ea20000000800 */
        /* <DEDUP_REMOVED lines=8> */
[----:B---3--:R-:W-:Y:S01]  /*10d30*/  F2FP.PACK_AB R138, R171, R172 ;  /* 0x000000acab8a723e */ /* 0x008fe200000000ff */
[--C-:B------:R-:W-:Y:S02]  /*10d40*/  FFMA.FTZ R237, R147, c[0x0][0x23c], -R144.reuse ;  /* 0x00008f0093ed7a23 */ /* 0x100fe40000010890 */
[--C-:B------:R-:W-:Y:S02]  /*10d50*/  FFMA.FTZ R234, R145, c[0x0][0x23c], -R144.reuse ;  /* 0x00008f0091ea7a23 */ /* 0x100fe40000010890 */
[----:B------:R-:W-:Y:S01]  /*10d60*/  FFMA.FTZ R151, R146, c[0x0][0x23c], -R151 ;  /* 0x00008f0092977a23 */ /* 0x000fe20000010897 */
[----:B------:R-:W3:Y:S01]  /*10d70*/  MUFU.EX2 R135, R135 ;  /* 0x0000008700877308 */ /* 0x000ee20000000800 */
[----:B------:R-:W-:Y:S01]  /*10d80*/  FFMA.FTZ R144, R133, c[0x0][0x23c], -R144 ;  /* 0x00008f0085907a23 */ /* 0x000fe20000010890 */
[----:B--2---:R-:W-:Y:S08]  /*10d90*/  F2FP.PACK_AB R137, R169, R170 ;  /* 0x000000aaa989723e */ /* 0x004ff000000000ff */
[----:B------:R-:W2:Y:S10]  /*10da0*/  MUFU.EX2 R2, R2 ;  /* 0x0000000200027308 */ /* 0x000eb40000000800 */
[----:B------:R-:W4:Y:S01]  /*10db0*/  MUFU.EX2 R0, R0 ;  /* 0x0000000000007308 */ /* 0x000f220000000800 */
[----:B---3--:R-:W-:Y:S09]  /*10dc0*/  F2FP.PACK_AB R139, R135, R168 ;  /* 0x000000a8878b723e */ /* 0x008ff200000000ff */
[----:B------:R-:W-:Y:S01]  /*10dd0*/  MUFU.EX2 R235, R151 ;  /* 0x0000009700eb7308 */ /* 0x000fe20000000800 */
[C---:B--2---:R-:W-:Y:S02]  /*10de0*/  FMUL.FTZ R4, R2.reuse, R128 ;  /* 0x0000008002047220 */ /* 0x044fe40000410000 */
        /* <DEDUP_REMOVED lines=11> */
[C---:B-1----:R-:W-:Y:S01]  /*10ea0*/  HMMA.16816.F32 R4, R136.reuse, R12, R4 ;  /* 0x0000000c8804723c */ /* 0x042fe20000001804 */
[----:B------:R-:W-:Y:S02]  /*10eb0*/  FMUL.FTZ R17, R2, R117 ;  /* 0x0000007502117220 */ /* 0x000fe40000410000 */
[----:B------:R-:W-:Y:S01]  /*10ec0*/  LDSM.16.MT88.4 R124, [R196+0xe800] ;  /* 0x00e80000c47c783b */ /* 0x000fe20000004200 */
[C---:B------:R-:W-:Y:S02]  /*10ed0*/  FMUL.FTZ R18, R0.reuse, R118 ;  /* 0x0000007600127220 */ /* 0x040fe40000410000 */
[----:B------:R-:W-:Y:S02]  /*10ee0*/  FMUL.FTZ R19, R0, R119 ;  /* 0x0000007700137220 */ /* 0x000fe40000410000 */
[C---:B------:R-:W-:Y:S01]  /*10ef0*/  HMMA.16816.F32 R8, R136.reuse, R14, R8 ;  /* 0x0000000e8808723c */ /* 0x040fe20000001808 */
[C---:B------:R-:W-:Y:S01]  /*10f00*/  FMUL.FTZ R12, R2.reuse, R120 ;  /* 0x00000078020c7220 */ /* 0x040fe20000410000 */
[----:B------:R-:W1:Y:S01]  /*10f10*/  MUFU.EX2 R175, R175 ;  /* 0x000000af00af7308 */ /* 0x000e620000000800 */
[----:B------:R-:W-:Y:S01]  /*10f20*/  LDSM.16.MT88.4 R116, [R194+0xc800] ;  /* 0x00c80000c274783b */ /* 0x000fe20000004200 */
[C---:B------:R-:W-:Y:S02]  /*10f30*/  FMUL.FTZ R13, R2.reuse, R121 ;  /* 0x00000079020d7220 */ /* 0x040fe40000410000 */
[----:B------:R-:W-:Y:S02]  /*10f40*/  FMUL.FTZ R24, R2, R108 ;  /* 0x0000006c02187220 */ /* 0x000fe40000410000 */
[C---:B------:R-:W-:Y:S03]  /*10f50*/  FMUL.FTZ R14, R0.reuse, R122 ;  /* 0x0000007a000e7220 */ /* 0x040fe60000410000 */
[----:B--2---:R-:W-:Y:S01]  /*10f60*/  LDSM.16.MT88.4 R144, [R192+0xd800] ;  /* 0x00d80000c090783b */ /* 0x004fe20000004200 */
[----:B------:R-:W-:Y:S01]  /*10f70*/  FMUL.FTZ R15, R0, R123 ;  /* 0x0000007b000f7220 */ /* 0x000fe20000410000 */
[----:B------:R-:W-:Y:S01]  /*10f80*/  MUFU.EX2 R176, R176 ;  /* 0x000000b000b07308 */ /* 0x000fe20000000800 */
[----:B------:R-:W-:Y:S02]  /*10f90*/  FMUL.FTZ R25, R2, R109 ;  /* 0x0000006d02197220 */ /* 0x000fe40000410000 */
[C---:B------:R-:W-:Y:S02]  /*10fa0*/  FMUL.FTZ R26, R0.reuse, R110 ;  /* 0x0000006e001a7220 */ /* 0x040fe40000410000 */
[----:B------:R-:W-:Y:S01]  /*10fb0*/  FMUL.FTZ R27, R0, R111 ;  /* 0x0000006f001b7220 */ /* 0x000fe20000410000 */
[C---:B------:R-:W-:Y:S01]  /*10fc0*/  HMMA.16816.F32 R12, R136.reuse, R20, R12 ;  /* 0x00000014880c723c */ /* 0x040fe2000000180c */
[----:B------:R-:W2:Y:S01]  /*10fd0*/  LDSM.16.MT88.4 R120, [R192+0xc000] ;  /* 0x00c00000c078783b */ /* 0x000ea20000004200 */
        /* <DEDUP_REMOVED lines=30> */
[----:B------:R-:W1:Y:S01]  /*111c0*/  LDSM.16.MT88.4 R104, [R194+0xe000] ;  /* 0x00e00000c268783b */ /* 0x000e620000004200 */
[C---:B------:R-:W-:Y:S02]  /*111d0*/  FMUL.FTZ R42, R0.reuse, R42 ;  /* 0x0000002a002a7220 */ /* 0x040fe40000410000 */
[----:B------:R-:W-:Y:S02]  /*111e0*/  FMUL.FTZ R43, R0, R43 ;  /* 0x0000002b002b7220 */ /* 0x000fe40000410000 */
[C---:B--2---:R-:W-:Y:S01]  /*111f0*/  HMMA.16816.F32 R28, R136.reuse, R120, R28 ;  /* 0x00000078881c723c */ /* 0x044fe2000000181c */
        /* <DEDUP_REMOVED lines=9> */
[----:B------:R-:W2:Y:S01]  /*11290*/  MUFU.EX2 R225, R225 ;  /* 0x000000e100e17308 */ /* 0x000ea20000000800 */
        /* <DEDUP_REMOVED lines=10> */
[C---:B-1----:R-:W-:Y:S03]  /*11340*/  HMMA.16816.F32 R44, R136.reuse, R104, R44 ;  /* 0x00000068882c723c */ /* 0x042fe6000000182c */
[C---:B------:R-:W-:Y:S01]  /*11350*/  FMUL.FTZ R56, R2.reuse, R56 ;  /* 0x0000003802387220 */ /* 0x040fe20000410000 */
[----:B------:R-:W1:Y:S01]  /*11360*/  MUFU.EX2 R227, R227 ;  /* 0x000000e300e37308 */ /* 0x000e620000000800 */
        /* <DEDUP_REMOVED lines=213> */
.L_x_6464:
        /* <DEDUP_REMOVED lines=283> */
.L_x_6470:
[----:B--234-:R-:W-:Y:S05]  /*13270*/  BSYNC B0 ;  /* 0x0000000000007941 */ /* 0x01cfea0003800000 */
.L_x_6469:
        /* <DEDUP_REMOVED lines=20> */
.L_x_6472:
[----:B------:R-:W-:Y:S05]  /*133c0*/  BSYNC B0 ;  /* 0x0000000000007941 */ /* 0x000fea0003800000 */
.L_x_6471:
        /* <DEDUP_REMOVED lines=11> */
.L_x_6474:
[----:B------:R-:W-:Y:S05]  /*13480*/  BSYNC B0 ;  /* 0x0000000000007941 */ /* 0x000fea0003800000 */
.L_x_6473:
        /* <DEDUP_REMOVED lines=11> */
.L_x_6476:
[----:B------:R-:W-:Y:S05]  /*13540*/  BSYNC B0 ;  /* 0x0000000000007941 */ /* 0x000fea0003800000 */
.L_x_6475:
        /* <DEDUP_REMOVED lines=11> */
.L_x_6478:
[----:B------:R-:W-:Y:S05]  /*13600*/  BSYNC B0 ;  /* 0x0000000000007941 */ /* 0x000fea0003800000 */
.L_x_6477:
        /* <DEDUP_REMOVED lines=11> */
.L_x_6480:
[----:B------:R-:W-:Y:S05]  /*136c0*/  BSYNC B0 ;  /* 0x0000000000007941 */ /* 0x000fea0003800000 */
.L_x_6479:
        /* <DEDUP_REMOVED lines=11> */
.L_x_6482:
[----:B------:R-:W-:Y:S05]  /*13780*/  BSYNC B0 ;  /* 0x0000000000007941 */ /* 0x000fea0003800000 */
.L_x_6481:
        /* <DEDUP_REMOVED lines=11> */
.L_x_6484:
[----:B------:R-:W-:Y:S05]  /*13840*/  BSYNC B0 ;  /* 0x0000000000007941 */ /* 0x000fea0003800000 */
.L_x_6483:
        /* <DEDUP_REMOVED lines=12> */
.L_x_6485:
        /* <DEDUP_REMOVED lines=15> */
.L_x_7395:


//--------------------- .text._ZN5flash24flash_fwd_splitkv_kernelI23Flash_fwd_kernel_traitsILi192ELi64ELi64ELi4ELb0ELb0EN7cutlass6half_tE19Flash_kernel_traitsILi192ELi64ELi64ELi4ES3_EELb0ELb1ELb0ELb0ELb1ELb0ELb1ELb1EEEvNS_16Flash_fwd_paramsE --------------------------
	.section	.text._ZN5flash24flash_fwd_splitkv_kernelI23Flash_fwd_kernel_traitsILi192ELi64ELi64ELi4ELb0ELb0EN7cutlass6half_tE19Flash_kernel_traitsILi192ELi64ELi64ELi4ES3_EELb0ELb1ELb0ELb0ELb1ELb0ELb1ELb1EEEvNS_16Flash_fwd_paramsE,"ax",@progbits
	.sectioninfo	@"SHI_REGISTERS=239"
	.align	128
        .global         _ZN5flash24flash_fwd_splitkv_kernelI23Flash_fwd_kernel_traitsILi192ELi64ELi64ELi4ELb0ELb0EN7cutlass6half_tE19Flash_kernel_traitsILi192ELi64ELi64ELi4ES3_EELb0ELb1ELb0ELb0ELb1ELb0ELb1ELb1EEEvNS_16Flash_fwd_paramsE
        .type           _ZN5flash24flash_fwd_splitkv_kernelI23Flash_fwd_kernel_traitsILi192ELi64ELi64ELi4ELb0ELb0EN7cutlass6half_tE19Flash_kernel_traitsILi192ELi64ELi64ELi4ES3_EELb0ELb1ELb0ELb0ELb1ELb0ELb1ELb1EEEvNS_16Flash_fwd_paramsE,@function
        .size           _ZN5flash24flash_fwd_splitkv_kernelI23Flash_fwd_kernel_traitsILi192ELi64ELi64ELi4ELb0ELb0EN7cutlass6half_tE19Flash_kernel_traitsILi192ELi64ELi64ELi4ES3_EELb0ELb1ELb0ELb0ELb1ELb0ELb1ELb1EEEvNS_16Flash_fwd_paramsE,(.L_x_7396 - _ZN5flash24flash_fwd_splitkv_kernelI23Flash_fwd_kernel_traitsILi192ELi64ELi64ELi4ELb0ELb0EN7cutlass6half_tE19Flash_kernel_traitsILi192ELi64ELi64ELi4ES3_EELb0ELb1ELb0ELb0ELb1ELb0ELb1ELb1EEEvNS_16Flash_fwd_paramsE)
        .other          _ZN5flash24flash_fwd_splitkv_kernelI23Flash_fwd_kernel_traitsILi192ELi64ELi64ELi4ELb0ELb0EN7cutlass6half_tE19Flash_kernel_traitsILi192ELi64ELi64ELi4ES3_EELb0ELb1ELb0ELb0ELb1ELb0ELb1ELb1EEEvNS_16Flash_fwd_paramsE,@"STO_CUDA_ENTRY STV_DEFAULT"
_ZN5flash24flash_fwd_splitkv_kernelI23Flash_fwd_kernel_traitsILi192ELi64ELi64ELi4ELb0ELb0EN7cutlass6half_tE19Flash_kernel_traitsILi192ELi64ELi64ELi4ES3_EELb0ELb1ELb0ELb0ELb1ELb0ELb1ELb1EEEvNS_16Flash_fwd_paramsE:
.text._ZN5flash24flash_fwd_splitkv_kernelI23Flash_fwd_kernel_traitsILi192ELi64ELi64ELi4ELb0ELb0EN7cutlass6half_tE19Flash_kernel_traitsILi192ELi64ELi64ELi4ES3_EELb0ELb1ELb0ELb0ELb1ELb0ELb1ELb1EEEvNS_16Flash_fwd_paramsE:
        /* <DEDUP_REMOVED lines=9> */
[----:B-1----:R-:W-:-:S06]  /*0090*/  IADD3 R3, R3, 0xffffffe, RZ ;  /* 0x0ffffffe03037810 */ /* 0x002fcc0007ffe0ff */
[----:B------:R-:W1:Y:S02]  /*00a0*/  F2I.FTZ.U32.TRUNC.NTZ R3, R3 ;  /* 0x0000000300037305 */ /* 0x000e64000021f000 */
[----:B-1----:R-:W-:-:S04]  /*00b0*/  IMAD.MOV R0, RZ, RZ, -R3 ;  /* 0x000000ffff007224 */ /* 0x002fc800078e0a03 */
[----:B------:R-:W-:-:S04]  /*00c0*/  IMAD R7, R0, c[0x0][0x1c0], RZ ;  /* 0x0000700000077a24 */ /* 0x000fc800078e02ff */
[----:B------:R-:W-:-:S04]  /*00d0*/  IMAD.HI.U32 R2, R3, R7, R2 ;  /* 0x0000000703027227 */ /* 0x000fc800078e0002 */
[----:B------:R-:W-:Y:S02]  /*00e0*/  IMAD.MOV.U32 R3, RZ, RZ, -0x1 ;  /* 0xffffffffff037424 */ /* 0x000fe400078e00ff */
        /* <DEDUP_REMOVED lines=39> */
.L_x_6486:
[----:B-1-34-:R-:W-:Y:S02]  /*0360*/  MOV R5, c[0x0][0x218] ;  /* 0x0000860000057a02 */ /* 0x01afe40000000f00 */
.L_x_6487:
        /* <DEDUP_REMOVED lines=25> */
[----:B------:R-:W-:Y:S02]  /*0500*/  IADD3 R7, R59, 0x3f, RZ ;  /* 0x0000003f3b077810 */ /* 0x000fe40007ffe0ff */
[----:B-1----:R-:W-:-:S04]  /*0510*/  IADD3 R8, R8, 0xffffffe, RZ ;  /* 0x0ffffffe08087810 */ /* 0x002fc80007ffe0ff */
[----:B------:R-:W1:Y:S02]  /*0520*/  F2I.FTZ.U32.TRUNC.NTZ R9, R8 ;  /* 0x0000000800097305 */ /* 0x000e64000021f000 */
[----:B-1----:R-:W-:Y:S02]  /*0530*/  IMAD.MOV R5, RZ, RZ, -R9 ;  /* 0x000000ffff057224 */ /* 0x002fe400078e0a09 */
[----:B------:R-:W-:Y:S02]  /*0540*/  IMAD.MOV.U32 R8, RZ, RZ, RZ ;  /* 0x000000ffff087224 */ /* 0x000fe400078e00ff */
[----:B------:R-:W-:-:S04]  /*0550*/  IMAD R5, R5, R6, RZ ;  /* 0x0000000605057224 */ /* 0x000fc800078e02ff */
[----:B------:R-:W-:Y:S01]  /*0560*/  IMAD.HI.U32 R5, R9, R5, R8 ;  /* 0x0000000509057227 */ /* 0x000fe200078e0008 */
[----:B------:R-:W-:-:S04]  /*0570*/  IADD3 R8, R59, R57, -R196 ;  /* 0x000000393b087210 */ /* 0x000fc80007ffe8c4 */
[----:B------:R-:W-:Y:S01]  /*0580*/  IADD3 R8, R8, -c[0x0][0x2e4], RZ ;  /* 0x8000b90008087a10 */ /* 0x000fe20007ffe0ff */
[----:B------:R-:W-:-:S04]  /*0590*/  IMAD.HI.U32 R9, R5, R4, RZ ;  /* 0x0000000405097227 */ /* 0x000fc800078e00ff */
[----:B------:R-:W-:-:S04]  /*05a0*/  IMAD.MOV R5, RZ, RZ, -R9 ;  /* 0x000000ffff057224 */ /* 0x000fc800078e0a09 */
[----:B------:R-:W-:Y:S01]  /*05b0*/  IMAD R5, R6, R5, R4 ;  /* 0x0000000506057224 */ /* 0x000fe200078e0204 */
[----:B------:R-:W-:-:S04]  /*05c0*/  IADD3 R4, -R196, 0x7f, R57 ;  /* 0x0000007fc4047810 */ /* 0x000fc80007ffe139 */
[----:B------:R-:W-:-:S13]  /*05d0*/  ISETP.GT.U32.AND P1, PT, R6, R5, PT ;  /* 0x000000050600720c */ /* 0x000fda0003f24070 */
[----:B------:R-:W-:Y:S01]  /*05e0*/  @!P1 IMAD.IADD R5, R5, 0x1, -R6 ;  /* 0x0000000105059824 */ /* 0x000fe200078e0a06 */
[----:B------:R-:W-:Y:S02]  /*05f0*/  @!P1 IADD3 R9, R9, 0x1, RZ ;  /* 0x0000000109099810 */ /* 0x000fe40007ffe0ff */
[----:B------:R-:W-:Y:S02]  /*0600*/  ISETP.NE.AND P1, PT, RZ, c[0x0][0x10], PT ;  /* 0x00000400ff007a0c */ /* 0x000fe40003f25270 */
[----:B------:R-:W-:Y:S02]  /*0610*/  ISETP.GE.U32.AND P2, PT, R5, R6, PT ;  /* 0x000000060500720c */ /* 0x000fe40003f46070 */
[----:B------:R-:W-:Y:S02]  /*0620*/  SHF.R.S32.HI R6, RZ, 0x1f, R7 ;  /* 0x0000001fff067819 */ /* 0x000fe40000011407 */
[----:B------:R-:W-:Y:S02]  /*0630*/  IADD3 R5, R4, c[0x0][0x2e8], R59 ;  /* 0x0000ba0004057a10 */ /* 0x000fe40007ffe03b */
[----:B------:R-:W-:-:S02]  /*0640*/  LEA.HI R6, R6, R7, RZ, 0x6 ;  /* 0x0000000706067211 */ /* 0x000fc400078f30ff */
[----:B------:R-:W-:Y:S02]  /*0650*/  SHF.R.S32.HI R7, RZ, 0x1f, R8 ;  /* 0x0000001fff077819 */ /* 0x000fe40000011408 */
[----:B------:R-:W-:Y:S02]  /*0660*/  SHF.R.S32.HI R4, RZ, 0x1f, R5 ;  /* 0x0000001fff047819 */ /* 0x000fe40000011405 */
[----:B------:R-:W-:Y:S02]  /*0670*/  LEA.HI R7, R7, R8, RZ, 0x6 ;  /* 0x0000000807077211 */ /* 0x000fe400078f30ff */
[----:B------:R-:W-:Y:S02]  /*0680*/  @P2 IADD3 R9, R9, 0x1, RZ ;  /* 0x0000000109092810 */ /* 0x000fe40007ffe0ff */
[----:B------:R-:W-:Y:S02]  /*0690*/  LEA.HI R4, R4, R5, RZ, 0x6 ;  /* 0x0000000504047211 */ /* 0x000fe400078f30ff */
[----:B------:R-:W-:Y:S01]  /*06a0*/  SHF.R.S32.HI R6, RZ, 0x6, R6 ;  /* 0x00000006ff067819 */ /* 0x000fe20000011406 */
[----:B------:R-:W-:Y:S01]  /*06b0*/  @!P0 IMAD.MOV R9, RZ, RZ, -R9 ;  /* 0x000000ffff098224 */ /* 0x000fe200078e0a09 */
[----:B------:R-:W-:-:S02]  /*06c0*/  @!P1 LOP3.LUT R9, RZ, c[0x0][0x10], RZ, 0x33, !PT ;  /* 0x00000400ff099a12 */ /* 0x000fc400078e33ff */
[----:B------:R-:W-:Y:S02]  /*06d0*/  SHF.R.S32.HI R8, RZ, 0x6, R7 ;  /* 0x00000006ff087819 */ /* 0x000fe40000011407 */
[----:B------:R-:W-:Y:S01]  /*06e0*/  SHF.R.S32.HI R4, RZ, 0x6, R4 ;  /* 0x00000006ff047819 */ /* 0x000fe20000011404 */
[----:B------:R-:W-:-:S04]  /*06f0*/  IMAD R195, R9, R2, RZ ;  /* 0x0000000209c37224 */ /* 0x000fc800078e02ff */
        /* <DEDUP_REMOVED lines=11> */
[----:B------:R-:W-:Y:S01]  /*07b0*/  LOP3.LUT R4, R0, 0x3ffffff0, RZ, 0xc0, !PT ;  /* 0x3ffffff000047812 */ /* 0x000fe200078ec0ff */
[--C-:B------:R-:W-:Y:S01]  /*07c0*/  IMAD R3, R144, c[0x0][0x214], R57.reuse ;  /* 0x0000850090037a24 */ /* 0x100fe200078e0239 */
[----:B------:R-:W-:Y:S01]  /*07d0*/  SHF.R.S32.HI R0, RZ, 0x4, R0 ;  /* 0x00000004ff007819 */ /* 0x000fe20000011400 */
[----:B------:R-:W-:Y:S02]  /*07e0*/  IMAD.IADD R57, R196, 0x1, -R57 ;  /* 0x00000001c4397824 */ /* 0x000fe400078e0a39 */
[----:B------:R-:W-:Y:S01]  /*07f0*/  IMAD.IADD R4, R55, 0x1, -R4 ;  /* 0x0000000137047824 */ /* 0x000fe200078e0a04 */
[C---:B------:R-:W-:Y:S02]  /*0800*/  IADD3 R8, R0.reuse, 0x18, RZ ;  /* 0x0000001800087810 */ /* 0x040fe40007ffe0ff */
[----:B------:R-:W-:Y:S01]  /*0810*/  ISETP.GE.AND P3, PT, R0, R57, PT ;  /* 0x000000390000720c */ /* 0x000fe20003f66270 */
[----:B------:R-:W-:Y:S01]  /*0820*/  IMAD.SHL.U32 R6, R4, 0x4, RZ ;  /* 0x0000000404067824 */ /* 0x000fe200078e00ff */
[----:B------:R-:W-:Y:S01]  /*0830*/  IADD3 R10, R0, 0x38, RZ ;  /* 0x00000038000a7810 */ /* 0x000fe20007ffe0ff */
[----:B------:R-:W-:Y:S01]  /*0840*/  IMAD R4, R3, c[0x0][0x22c], RZ ;  /* 0x00008b0003047a24 */ /* 0x000fe200078e02ff */
[----:B------:R-:W-:-:S02]  /*0850*/  SHF.R.S32.HI R5, RZ, 0x1f, R3 ;  /* 0x0000001fff057819 */ /* 0x000fc40000011403 */
        /* <DEDUP_REMOVED lines=72> */
.L_x_6488:
        /* <DEDUP_REMOVED lines=23> */
[----:B-1---5:R-:W1:Y:S02]  /*0e50*/  MUFU.RCP R8, R2 ;  /* 0x0000000200087308 */ /* 0x022e640000001000 */
        /* <DEDUP_REMOVED lines=50> */
[----:B------:R-:W-:-:S08]  /*1180*/  IMAD R8, R11, c[0x0][0x19c], R8 ;  /* 0x000067000b087a24 */ /* 0x000fd000078e0208 */
        /* <DEDUP_REMOVED lines=19> */
.L_x_6489:
        /* <DEDUP_REMOVED lines=16> */
[----:B------:R-:W-:-:S04]  /*13c0*/  MOV R2, R14 ;  /* 0x0000000e00027202 */ /* 0x000fc80000000f00 */
.L_x_6491:
[----:B------:R-:W-:Y:S01]  /*13d0*/  IABS R6, c[0x0][0x1c8] ;  /* 0x0000720000067a13 */ /* 0x000fe20000000000 */
[----:B------:R-:W-:Y:S01]  /*13e0*/  IMAD.MOV.U32 R16, RZ, RZ, R2 ;  /* 0x000000ffff107224 */ /* 0x000fe200078e0002 */
[----:B------:R-:W-:Y:S01]  /*13f0*/  MOV R14, RZ ;  /* 0x000000ff000e7202 */ /* 0x000fe20000000f00 */
[----:B------:R-:W-:Y:S01]  /*1400*/  @P4 IMAD.IADD R13, R12, 0x1, R13 ;  /* 0x000000010c0d4824 */ /* 0x000fe200078e020d */
[----:B------:R-:W1:Y:S01]  /*1410*/  I2F.RP R11, R6 ;  /* 0x00000006000b7306 */ /* 0x000e620000209400 */
[----:B------:R-:W-:-:S07]  /*1420*/  MOV R17, R9 ;  /* 0x0000000900117202 */ /* 0x000fce0000000f00 */
        /* <DEDUP_REMOVED lines=24> */
[----:B------:R-:W-:Y:S01]  /*15b0*/  @P2 IADD3 R4, R4, 0x1, RZ ;  /* 0x0000000104042810 */ /* 0x000fe20007ffe0ff */
[----:B------:R-:W-:-:S04]  /*15c0*/  IMAD R6, R5, c[0x0][0x198], RZ ;  /* 0x0000660005067a24 */ /* 0x000fc800078e02ff */
[----:B------:R-:W-:Y:S01]  /*15d0*/  IMAD R6, R7, c[0x0][0x19c], R6 ;  /* 0x0000670007067a24 */ /* 0x000fe200078e0206 */
        /* <DEDUP_REMOVED lines=21> */
.L_x_6490:
[----:B------:R1:W5:Y:S01]  /*1730*/  @P5 LDG.E R102, [R146.64] ;  /* 0x0000000692665981 */ /* 0x000362000c1e1900 */
[----:B------:R-:W-:Y:S01]  /*1740*/  ISETP.NE.AND P0, PT, R3, -0x1, PT ;  /* 0xffffffff0300780c */ /* 0x000fe20003f05270 */
[----:B------:R-:W-:Y:S01]  /*1750*/  IMAD.MOV.U32 R15, RZ, RZ, 0x2 ;  /* 0x00000002ff0f7424 */ /* 0x000fe200078e00ff */
[----:B------:R-:W-:Y:S01]  /*1760*/  SHF.R.S32.HI R60, RZ, 0x1f, R55 ;  /* 0x0000001fff3c7819 */ /* 0x000fe20000011437 */
[----:B------:R-:W-:Y:S01]  /*1770*/  IMAD.MOV.U32 R132, RZ, RZ, c[0x0][0x230] ;  /* 0x00008c00ff847624 */ /* 0x000fe200078e00ff */
[----:B------:R-:W-:Y:S01]  /*1780*/  MOV R16, RZ ;  /* 0x000000ff00107202 */ /* 0x000fe20000000f00 */
[----:B------:R-:W-:Y:S01]  /*1790*/  IMAD.MOV.U32 R17, RZ, RZ, c[0x0][0x230] ;  /* 0x00008c00ff117624 */ /* 0x000fe200078e00ff */
[CC--:B------:R-:W-:Y:S01]  /*17a0*/  LEA.HI R142, R60.reuse, R55.reuse, RZ, 0x3 ;  /* 0x000000373c8e7211 */ /* 0x0c0fe200078f18ff */
[----:B------:R-:W-:Y:S01]  /*17b0*/  IMAD.MOV.U32 R151, RZ, RZ, c[0x0][0x198] ;  /* 0x00006600ff977624 */ /* 0x000fe200078e00ff */
[----:B------:R-:W-:Y:S01]  /*17c0*/  LEA.HI R56, R60, R55, RZ, 0x5 ;  /* 0x000000373c387211 */ /* 0x000fe200078f28ff */
[----:B------:R-:W-:Y:S01]  /*17d0*/  IMAD.HI.U32 R132, R15, R132, R16 ;  /* 0x000000840f847227 */ /* 0x000fe200078e0010 */
[----:B------:R-:W-:-:S02]  /*17e0*/  LOP3.LUT R58, R142, 0xfffffff8, RZ, 0xc0, !PT ;  /* 0xfffffff88e3a7812 */ /* 0x000fc400078ec0ff */
[----:B------:R-:W-:Y:S01]  /*17f0*/  SHF.R.S32.HI R142, RZ, 0x3, R142 ;  /* 0x00000003ff8e7819 */ /* 0x000fe2000001148e */
[----:B------:R-:W-:Y:S01]  /*1800*/  @P0 IMAD.WIDE.U32 R14, R3, c[0x0][0x190], RZ ;  /* 0x00006400030e0a25 */ /* 0x000fe200078e00ff */
[----:B------:R-:W-:Y:S02]  /*1810*/  SHF.R.S32.HI R131, RZ, 0x1, R132 ;  /* 0x00000001ff837819 */ /* 0x000fe40000011484 */
[----:B------:R-:W-:Y:S01]  /*1820*/  SHF.L.U32 R19, R142, 0x6, RZ ;  /* 0x000000068e137819 */ /* 0x000fe200000006ff */
[----:B-----5:R-:W-:Y:S01]  /*1830*/  @!P0 IMAD R8, R10, c[0x0][0x178], RZ ;  /* 0x00005e000a088a24 */ /* 0x020fe200078e02ff */
[----:B------:R-:W-:Y:S01]  /*1840*/  SHF.R.S32.HI R143, RZ, 0x1f, R142 ;  /* 0x0000001fff8f7819 */ /* 0x000fe2000001148e */
[----:B------:R-:W-:Y:S01]  /*1850*/  IMAD.IADD R58, R55, 0x1, -R58 ;  /* 0x00000001373a7824 */ /* 0x000fe200078e0a3a */
[----:B------:R-:W-:Y:S01]  /*1860*/  LOP3.LUT R19, R19, 0x1c0, RZ, 0xc0, !PT ;  /* 0x000001c013137812 */ /* 0x000fe200078ec0ff */
[----:B------:R-:W-:Y:S01]  /*1870*/  @P0 IMAD R15, R3, c[0x0][0x194], R15 ;  /* 0x00006500030f0a24 */ /* 0x000fe200078e020f */
[----:B------:R-:W-:Y:S01]  /*1880*/  SHF.L.U64.HI R53, R151, R0, c[0x0][0x19c] ;  /* 0x0000670097357619 */ /* 0x000fe20000010200 */
[----:B------:R-:W-:Y:S01]  /*1890*/  @!P0 IMAD.WIDE.U32 R16, R197, c[0x0][0x178], RZ ;  /* 0x00005e00c5108a25 */ /* 0x000fe200078e00ff */
[----:B------:R-:W-:-:S02]  /*18a0*/  SHF.L.U32 R18, R58, 0x3, RZ ;  /* 0x000000033a127819 */ /* 0x000fc400000006ff */
[----:B------:R-:W-:Y:S01]  /*18b0*/  SHF.L.U32 R128, R58, 0x2, RZ ;  /* 0x000000023a807819 */ /* 0x000fe200000006ff */
[----:B------:R-:W-:Y:S01]  /*18c0*/  @!P0 IMAD R3, R197, c[0x0][0x17c], R8 ;  /* 0x00005f00c5038a24 */ /* 0x000fe200078e0208 */
[----:B------:R-:W-:Y:S01]  /*18d0*/  SHF.R.U32.HI R8, RZ, 0x3, R19 ;  /* 0x00000003ff087819 */ /* 0x000fe20000011613 */
[----:B------:R-:W-:Y:S01]  /*18e0*/  @!P0 IMAD.MOV.U32 R14, RZ, RZ, R16 ;  /* 0x000000ffff0e8224 */ /* 0x000fe200078e0010 */
[----:B------:R-:W-:Y:S01]  /*18f0*/  SHF.L.U32 R54, R151, 0x4, RZ ;  /* 0x0000000497367819 */ /* 0x000fe200000006ff */
[----:B------:R-:W-:Y:S01]  /*1900*/  @!P0 IMAD.IADD R15, R17, 0x1, R3 ;  /* 0x00000001110f8824 */ /* 0x000fe200078e0203 */
[----:B------:R-:W-:Y:S01]  /*1910*/  LOP3.LUT R17, R19, 0x38, R18, 0xf8, !PT ;  /* 0x0000003813117812 */ /* 0x000fe200078ef812 */
[----:B------:R-:W-:Y:S01]  /*1920*/  IMAD.WIDE R20, R21, 0x40, R142 ;  /* 0x0000004015147825 */ /* 0x000fe200078e028e */
[----:B------:R-:W-:Y:S02]  /*1930*/  SHF.R.S32.HI R19, RZ, 0x1f, R18 ;  /* 0x0000001fff137819 */ /* 0x000fe40000011412 */
[----:B------:R-:W-:Y:S01]  /*1940*/  IADD3 R12, P0, R18, R6, RZ ;  /* 0x00000006120c7210 */ /* 0x000fe20007f1e0ff */
[----:B------:R-:W-:Y:S01]  /*1950*/  IMAD R3, R2, c[0x0][0x1b8], RZ ;  /* 0x00006e0002037a24 */ /* 0x000fe200078e02ff */
[----:B------:R-:W-:Y:S01]  /*1960*/  IADD3 R14, P1, R18, R14, RZ ;  /* 0x0000000e120e7210 */ /* 0x000fe20007f3e0ff */
[----:B------:R-:W-:Y:S01]  /*1970*/  IMAD R129, R142, R131, R128 ;  /* 0x000000838e817224 */ /* 0x000fe200078e0280 */
[----:B------:R-:W-:Y:S01]  /*1980*/  LEA.HI R6, R60, R55, RZ, 0x6 ;  /* 0x000000373c067211 */ /* 0x000fe200078f30ff */
[----:B------:R-:W-:Y:S01]  /*1990*/  IMAD.X R13, R19, 0x1, R13, P0 ;  /* 0x00000001130d7824 */ /* 0x000fe200000e060d */
[----:B------:R-:W-:Y:S01]  /*19a0*/  IADD3 R136, P0, R142, R11, RZ ;  /* 0x0000000b8e887210 */ /* 0x000fe20007f1e0ff */
[----:B------:R-:W-:Y:S01]  /*19b0*/  IMAD R11, R21, c[0x0][0x190], RZ ;  /* 0x00006400150b7a24 */ /* 0x000fe200078e02ff */
[----:B------:R-:W-:Y:S01]  /*19c0*/  LOP3.LUT R8, R17, R8, RZ, 0x3c, !PT ;  /* 0x0000000811087212 */ /* 0x000fe200078e3cff */
[----:B------:R-:W-:Y:S01]  /*19d0*/  IMAD.X R15, R19, 0x1, R15, P1 ;  /* 0x00000001130f7824 */ /* 0x000fe200008e060f */
[----:B------:R-:W-:Y:S01]  /*19e0*/  LEA.HI R60, R60, R55, RZ, 0x4 ;  /* 0x000000373c3c7211 */ /* 0x000fe200078f20ff */
[----:B------:R-:W-:Y:S01]  /*19f0*/  IMAD.X R5, R143, 0x1, R5, P0 ;  /* 0x000000018f057824 */ /* 0x000fe200000e0605 */
[----:B------:R-:W-:Y:S01]  /*1a00*/  IADD3 R140, P0, R18, R140, RZ ;  /* 0x0000008c128c7210 */ /* 0x000fe20007f1e0ff */
[----:B------:R-:W-:Y:S01]  /*1a10*/  IMAD R11, R20, c[0x0][0x194], R11 ;  /* 0x00006500140b7a24 */ /* 0x000fe200078e020b */
[----:B------:R-:W-:Y:S01]  /*1a20*/  IADD3 R128, R128, R129, RZ ;  /* 0x0000008180807210 */ /* 0x000fe20007ffe0ff */
[----:B------:R-:W-:Y:S01]  /*1a30*/  IMAD R5, R5, c[0x0][0x1a0], RZ ;  /* 0x0000680005057a24 */ /* 0x000fe200078e02ff */
[----:B------:R-:W-:Y:S01]  /*1a40*/  SHF.R.S32.HI R56, RZ, 0x5, R56 ;  /* 0x00000005ff387819 */ /* 0x000fe20000011438 */
[----:B------:R-:W-:Y:S01]  /*1a50*/  IMAD.WIDE.U32 R20, R20, c[0x0][0x190], R14 ;  /* 0x0000640014147a25 */ /* 0x000fe200078e000e */
[----:B------:R-:W-:-:S02]  /*1a60*/  SHF.L.U32 R15, R6, 0x3, RZ ;  /* 0x00000003060f7819 */ /* 0x000fc400000006ff */
[----:B------:R-:W-:Y:S01]  /*1a70*/  SHF.R.S32.HI R116, RZ, 0x1f, R129 ;  /* 0x0000001fff747819 */ /* 0x000fe20000011481 */
[----:B------:R-:W-:Y:S01]  /*1a80*/  IMAD R133, R136, c[0x0][0x1a4], R5 ;  /* 0x0000690088857a24 */ /* 0x000fe200078e0205 */
[----:B------:R-:W-:Y:S01]  /*1a90*/  SHF.R.S32.HI R5, RZ, 0x1f, R62 ;  /* 0x0000001fff057819 */ /* 0x000fe2000001143e */
[C---:B------:R-:W-:Y:S01]  /*1aa0*/  IMAD R3, R4.reuse, c[0x0][0x1bc], R3 ;  /* 0x00006f0004037a24 */ /* 0x040fe200078e0203 */
[----:B------:R-:W-:Y:S01]  /*1ab0*/  IADD3 R21, R21, R11, RZ ;  /* 0x0000000b15157210 */ /* 0x000fe20007ffe0ff */
[----:B------:R-:W-:Y:S01]  /*1ac0*/  IMAD.WIDE.U32 R12, R4, c[0x0][0x1b8], R12 ;  /* 0x00006e00040c7a25 */ /* 0x000fe200078e000c */
[----:B------:R-:W-:Y:S02]  /*1ad0*/  LEA.HI R6, R5, R62, RZ, 0x6 ;  /* 0x0000003e05067211 */ /* 0x000fe400078f30ff */
[----:B------:R-:W-:Y:S01]  /*1ae0*/  LOP3.LUT R138, R8, 0xfffffe00, R15, 0xf8, !PT ;  /* 0xfffffe00088a7812 */ /* 0x000fe200078ef80f */
[----:B------:R-:W-:Y:S01]  /*1af0*/  IMAD.IADD R13, R13, 0x1, R3 ;  /* 0x000000010d0d7824 */ /* 0x000fe200078e0203 */
[----:B------:R-:W-:Y:S01]  /*1b00*/  SHF.R.S32.HI R6, RZ, 0x6, R6 ;  /* 0x00000006ff067819 */ /* 0x000fe20000011406 */
[----:B------:R-:W-:Y:S01]  /*1b10*/  IMAD.X R141, R19, 0x1, R9, P0 ;  /* 0x00000001138d7824 */ /* 0x000fe200000e0609 */
[----:B------:R-:W-:Y:S01]  /*1b20*/  SHF.R.S32.HI R3, RZ, 0x1f, R144 ;  /* 0x0000001fff037819 */ /* 0x000fe20000011490 */
[----:B------:R-:W-:Y:S01]  /*1b30*/  IMAD R5, R143, c[0x0][0x198], RZ ;  /* 0x000066008f057a24 */ /* 0x000fe200078e02ff */
[----:B------:R-:W-:Y:S01]  /*1b40*/  IMNMX R61, R195, R6, !PT ;  /* 0x00000006c33d7217 */ /* 0x000fe20007800200 */
[----:B------:R-:W-:Y:S01]  /*1b50*/  IMAD.WIDE.U32 R140, R142, c[0x0][0x198], R140 ;  /* 0x000066008e8c7a25 */ /* 0x000fe200078e008c */
[----:B------:R-:W-:-:S02]  /*1b60*/  LOP3.LUT R8, R60, 0xfffffff0, RZ, 0xc0, !PT ;  /* 0xfffffff03c087812 */ /* 0x000fc400078ec0ff */
[----:B------:R-:W-:Y:S01]  /*1b70*/  ISETP.GT.AND P0, PT, R134, R61, PT ;  /* 0x0000003d8600720c */ /* 0x000fe20003f04270 */
[----:B------:R-:W-:Y:S01]  /*1b80*/  IMAD R3, R3, c[0x0][0x1a8], RZ ;  /* 0x00006a0003037a24 */ /* 0x000fe200078e02ff */
[----:B------:R-:W-:Y:S01]  /*1b90*/  SHF.R.S32.HI R60, RZ, 0x4, R60 ;  /* 0x00000004ff3c7819 */ /* 0x000fe2000001143c */
[----:B------:R-:W-:Y:S01]  /*1ba0*/  IMAD R5, R142, c[0x0][0x19c], R5 ;  /* 0x000067008e057a24 */ /* 0x000fe200078e0205 */
[----:B------:R-:W-:Y:S01]  /*1bb0*/  SHF.R.S32.HI R115, RZ, 0x1f, R128 ;  /* 0x0000001fff737819 */ /* 0x000fe20000011480 */
[C---:B------:R-:W-:Y:S02]  /*1bc0*/  IMAD R139, R144.reuse, c[0x0][0x1ac], R3 ;  /* 0x00006b00908b7a24 */ /* 0x040fe400078e0203 */
[----:B------:R-:W-:Y:S01]  /*1bd0*/  IMAD.WIDE.U32 R144, R144, c[0x0][0x1a8], R20 ;  /* 0x00006a0090907a25 */ /* 0x000fe200078e0014 */
[----:B------:R-:W-:-:S03]  /*1be0*/  IADD3 R52, R141, R5, RZ ;  /* 0x000000058d347210 */ /* 0x000fc60007ffe0ff */
[----:B------:R-:W-:Y:S01]  /*1bf0*/  IMAD.MOV.U32 R3, RZ, RZ, c[0x0][0x1a0] ;  /* 0x00006800ff037624 */ /* 0x000fe200078e00ff */
[----:B------:R-:W-:Y:S01]  /*1c00*/  IADD3 R139, R145, R139, RZ ;  /* 0x0000008b918b7210 */ /* 0x000fe20007ffe0ff */
[----:B------:R-:W-:-:S03]  /*1c10*/  IMAD.WIDE.U32 R136, R136, c[0x0][0x1a0], R12 ;  /* 0x0000680088887a25 */ /* 0x000fc600078e000c */
[C---:B------:R-:W-:Y:S01]  /*1c20*/  SHF.L.U64.HI R104, R3.reuse, R0, c[0x0][0x1a4] ;  /* 0x0000690003687619 */ /* 0x040fe20000010200 */
[----:B------:R-:W-:Y:S02]  /*1c30*/  IMAD.SHL.U32 R105, R3, 0x10, RZ ;  /* 0x0000001003697824 */ /* 0x000fe400078e00ff */
[----:B------:R-:W-:Y:S02]  /*1c40*/  IMAD.IADD R135, R55, 0x1, -R8 ;  /* 0x0000000137877824 */ /* 0x000fe400078e0a08 */
[----:B------:R-:W-:Y:S02]  /*1c50*/  IMAD.SHL.U32 R130, R131, 0x10, RZ ;  /* 0x0000001083827824 */ /* 0x000fe400078e00ff */
        /* <DEDUP_REMOVED lines=8> */
[C---:B------:R-:W-:Y:S01]  /*1ce0*/  IMAD R6, R197.reuse, c[0x0][0x284], R6 ;  /* 0x0000a100c5067a24 */ /* 0x040fe200078e0206 */
[----:B------:R-:W-:Y:S01]  /*1cf0*/  UMOV UR9, 0x20 ;  /* 0x0000002000097882 */ /* 0x000fe20000000000 */
[----:B------:R-:W-:Y:S01]  /*1d00*/  IMAD.WIDE.U32 R12, R197, c[0x0][0x280], R18 ;  /* 0x0000a000c50c7a25 */ /* 0x000fe200078e0012 */
[----:B------:R-:W-:Y:S01]  /*1d10*/  IADD3.X R5, R5, R143, ~R9, P1, P0 ;  /* 0x0000008f05057210 */ /* 0x000fe20000fe0c09 */
[----:B------:R-:W-:Y:S01]  /*1d20*/  ULDC.64 UR4, c[0x0][0x1a0] ;  /* 0x0000680000047ab9 */ /* 0x000fe20000000a00 */
[----:B------:R-:W-:Y:S01]  /*1d30*/  IADD3 R75, P5, R54, R54, RZ ;  /* 0x00000036364b7210 */ /* 0x000fe20007fbe0ff */
[C---:B------:R-:W-:Y:S01]  /*1d40*/  IMAD.WIDE.U32 R14, R197.reuse, c[0x0][0x278], R18 ;  /* 0x00009e00c50e7a25 */ /* 0x040fe200078e0012 */
[----:B------:R-:W-:Y:S01]  /*1d50*/  UIMAD UR10, UR9, UR5, URZ ;  /* 0x00000005090a72a4 */ /* 0x000fe2000f8e023f */
[C---:B------:R-:W-:Y:S01]  /*1d60*/  IADD3 R123, R130.reuse, 0x40, RZ ;  /* 0x00000040827b7810 */ /* 0x040fe20007ffe0ff */
[----:B------:R-:W-:Y:S01]  /*1d70*/  UMOV UR8, 0x60 ;  /* 0x0000006000087882 */ /* 0x000fe20000000000 */
[----:B------:R-:W-:Y:S01]  /*1d80*/  IMAD R10, R197, c[0x0][0x27c], R10 ;  /* 0x00009f00c50a7a24 */ /* 0x000fe200078e020a */
[----:B------:R-:W-:Y:S01]  /*1d90*/  IADD3 R71, P4, R75, 0x40, RZ ;  /* 0x000000404b477810 */ /* 0x000fe20007f9e0ff */
[----:B------:R-:W-:Y:S01]  /*1da0*/  IMAD.IADD R13, R13, 0x1, R6 ;  /* 0x000000010d0d7824 */ /* 0x000fe200078e0206 */
[----:B------:R-:W-:Y:S01]  /*1db0*/  IADD3 R75, P2, R75, 0x80, RZ ;  /* 0x000000804b4b7810 */ /* 0x000fe20007f5e0ff */
[----:B------:R-:W-:Y:S01]  /*1dc0*/  IMAD R9, R5, c[0x0][0x290], RZ ;  /* 0x0000a40005097a24 */ /* 0x000fe200078e02ff */
[----:B------:R-:W-:Y:S01]  /*1dd0*/  IADD3 R121, R130, 0x80, RZ ;  /* 0x0000008082797810 */ /* 0x000fe20007ffe0ff */
[----:B------:R-:W-:Y:S01]  /*1de0*/  IMAD.IADD R15, R15, 0x1, R10 ;  /* 0x000000010f0f7824 */ /* 0x000fe200078e020a */
[----:B------:R-:W-:Y:S01]  /*1df0*/  UIMAD UR11, UR8, UR5, URZ ;  /* 0x00000005080b72a4 */ /* 0x000fe2000f8e023f */
[----:B------:R-:W-:Y:S01]  /*1e00*/  IMAD R5, R5, c[0x0][0x288], RZ ;  /* 0x0000a20005057a24 */ /* 0x000fe200078e02ff */
[----:B------:R-:W-:Y:S01]  /*1e10*/  SHF.L.U32 R124, R131, 0x5, RZ ;  /* 0x00000005837c7819 */ /* 0x000fe200000006ff */
[C---:B------:R-:W-:Y:S01]  /*1e20*/  IMAD R9, R8.reuse, c[0x0][0x294], R9 ;  /* 0x0000a50008097a24 */ /* 0x040fe200078e0209 */
[----:B------:R-:W-:Y:S01]  /*1e30*/  ULDC UR5, c[0x0][0x294] ;  /* 0x0000a50000057ab9 */ /* 0x000fe20000000800 */
[----:B------:R-:W-:Y:S01]  /*1e40*/  IMAD.WIDE.U32 R12, R8, c[0x0][0x290], R12 ;  /* 0x0000a400080c7a25 */ /* 0x000fe200078e000c */
[----:B------:R-:W-:Y:S01]  /*1e50*/  UIMAD UR5, UR8, UR5, URZ ;  /* 0x00000005080572a4 */ /* 0x000fe2000f8e023f */
[----:B------:R-:W-:Y:S01]  /*1e60*/  IADD3 R127, R142, 0x10, RZ ;  /* 0x000000108e7f7810 */ /* 0x000fe20007ffe0ff */
[----:B------:R-:W-:Y:S01]  /*1e70*/  UIMAD.WIDE.U32 UR12, UR8, UR4, URZ ;  /* 0x00000004080c72a5 */ /* 0x000fe2000f8e003f */
[----:B------:R-:W-:Y:S01]  /*1e80*/  IMAD R5, R8, c[0x0][0x28c], R5 ;  /* 0x0000a30008057a24 */ /* 0x000fe200078e0205 */
[----:B------:R-:W-:Y:S01]  /*1e90*/  IADD3 R126, R142, 0x20, RZ ;  /* 0x000000208e7e7810 */ /* 0x000fe20007ffe0ff */
[----:B------:R-:W-:Y:S01]  /*1ea0*/  IMAD.WIDE.U32 R14, R8, c[0x0][0x288], R14 ;  /* 0x0000a200080e7a25 */ /* 0x000fe200078e000e */
[----:B------:R-:W-:Y:S01]  /*1eb0*/  IADD3 R125, R142, 0x30, RZ ;  /* 0x000000308e7d7810 */ /* 0x000fe20007ffe0ff */
[----:B------:R-:W-:Y:S01]  /*1ec0*/  ULDC UR4, c[0x0][0x230] ;  /* 0x00008c0000047ab9 */ /* 0x000fe20000000800 */
[----:B------:R-:W-:Y:S01]  /*1ed0*/  SHF.R.S32.HI R114, RZ, 0x1f, R130 ;  /* 0x0000001fff727819 */ /* 0x000fe20000011482 */
[----:B------:R-:W-:Y:S01]  /*1ee0*/  IMAD.IADD R9, R13, 0x1, R9 ;  /* 0x000000010d097824 */ /* 0x000fe200078e0209 */
[----:B------:R-:W-:Y:S01]  /*1ef0*/  SHF.R.S32.HI R113, RZ, 0x1f, R124 ;  /* 0x0000001fff717819 */ /* 0x000fe2000001147c */
[----:B------:R-:W-:Y:S01]  /*1f00*/  IMAD.IADD R102, R102, 0x1, R7 ;  /* 0x0000000166667824 */ /* 0x000fe200078e0207 */
[----:B------:R-:W-:Y:S01]  /*1f10*/  SHF.R.S32.HI R112, RZ, 0x1f, R123 ;  /* 0x0000001fff707819 */ /* 0x000fe2000001147b */
[----:B------:R-:W-:Y:S01]  /*1f20*/  IMAD.MOV.U32 R8, RZ, RZ, R12 ;  /* 0x000000ffff087224 */ /* 0x000fe200078e000c */
[----:B------:R-:W-:Y:S01]  /*1f30*/  SHF.R.S32.HI R110, RZ, 0x1f, R121 ;  /* 0x0000001fff6e7819 */ /* 0x000fe20000011479 */
[C---:B------:R-:W-:Y:S01]  /*1f40*/  IMAD R97, R2.reuse, c[0x0][0x2a0], RZ ;  /* 0x0000a80002617a24 */ /* 0x040fe200078e02ff */
[----:B------:R-:W-:Y:S01]  /*1f50*/  UIADD3 UR11, UR13, UR11, URZ ;  /* 0x0000000b0d0b7290 */ /* 0x000fe2000fffe03f */
[----:B------:R-:W-:Y:S01]  /*1f60*/  IMAD R99, R2, c[0x0][0x298], RZ ;  /* 0x0000a60002637a24 */ /* 0x000fe200078e02ff */
[----:B------:R-:W-:Y:S01]  /*1f70*/  ULDC.U8 UR8, c[0x0][0x313] ;  /* 0x0000c4c000087ab9 */ /* 0x000fe20000000000 */
[----:B------:R-:W-:Y:S01]  /*1f80*/  IMAD.IADD R7, R15, 0x1, R5 ;  /* 0x000000010f077824 */ /* 0x000fe200078e0205 */
[C---:B------:R-:W-:Y:S01]  /*1f90*/  IADD3 R15, R18.reuse, 0x40, RZ ;  /* 0x00000040120f7810 */ /* 0x040fe20007ffe0ff */
[----:B------:R-:W-:Y:S01]  /*1fa0*/  IMAD.MOV.U32 R6, RZ, RZ, R14 ;  /* 0x000000ffff067224 */ /* 0x000fe200078e000e */
[----:B------:R-:W-:Y:S01]  /*1fb0*/  IADD3 R14, R18, 0x80, RZ ;  /* 0x00000080120e7810 */ /* 0x000fe20007ffe0ff */
[----:B------:R-:W-:-:S02]  /*1fc0*/  IMAD R97, R4, c[0x0][0x2a4], R97 ;  /* 0x0000a90004617a24 */ /* 0x000fc400078e0261 */
[C---:B------:R-:W-:Y:S02]  /*1fd0*/  IMAD R99, R4.reuse, c[0x0][0x29c], R99 ;  /* 0x0000a70004637a24 */ /* 0x040fe400078e0263 */
[----:B------:R-:W-:-:S04]  /*1fe0*/  IMAD.WIDE.U32 R8, R4, c[0x0][0x2a0], R8 ;  /* 0x0000a80004087a25 */ /* 0x000fc800078e0008 */
[----:B------:R-:W-:Y:S01]  /*1ff0*/  IMAD.WIDE.U32 R4, R4, c[0x0][0x298], R6 ;  /* 0x0000a60004047a25 */ /* 0x000fe200078e0006 */
[----:B------:R-:W-:-:S03]  /*2000*/  LEA R96, P1, R8, c[0x0][0x270], 0x1 ;  /* 0x00009c0008607a11 */ /* 0x000fc600078208ff */
[----:B------:R-:W-:Y:S01]  /*2010*/  IMAD.IADD R97, R9, 0x1, R97 ;  /* 0x0000000109617824 */ /* 0x000fe200078e0261 */
[----:B------:R-:W-:Y:S01]  /*2020*/  LEA R98, P0, R4, c[0x0][0x268], 0x1 ;  /* 0x00009a0004627a11 */ /* 0x000fe200078008ff */
[----:B------:R-:W-:Y:S02]  /*2030*/  IMAD.IADD R99, R5, 0x1, R99 ;  /* 0x0000000105637824 */ /* 0x000fe400078e0263 */
[----:B------:R-:W-:Y:S01]  /*2040*/  IMAD R102, R131, R102, RZ ;  /* 0x0000006683667224 */ /* 0x000fe200078e02ff */
[----:B------:R-:W-:Y:S01]  /*2050*/  LEA.HI.X R97, R8, c[0x0][0x274], R97, 0x1, P1 ;  /* 0x00009d0008617a11 */ /* 0x000fe200008f0c61 */
[----:B------:R-:W-:Y:S01]  /*2060*/  IMAD.WIDE.U32 R2, R3, 0x20, RZ ;  /* 0x0000002003027825 */ /* 0x000fe200078e00ff */
[----:B------:R-:W-:Y:S02]  /*2070*/  LEA.HI.X R99, R4, c[0x0][0x26c], R99, 0x1, P0 ;  /* 0x00009b0004637a11 */ /* 0x000fe400000f0c63 */
[----:B------:R-:W-:Y:S01]  /*2080*/  LEA R92, P1, R140, c[0x0][0x168], 0x1 ;  /* 0x00005a008c5c7a11 */ /* 0x000fe200078208ff */
[----:B------:R-:W-:Y:S01]  /*2090*/  IMAD.MOV.U32 R67, RZ, RZ, c[0x0][0x288] ;  /* 0x0000a200ff437624 */ /* 0x000fe200078e00ff */
[----:B------:R-:W-:Y:S01]  /*20a0*/  LEA R94, P0, R136, c[0x0][0x170], 0x1 ;  /* 0x00005c00885e7a11 */ /* 0x000fe200078008ff */
[----:B------:R-:W-:Y:S01]  /*20b0*/  IMAD.X R76, R53, 0x1, R53, P5 ;  /* 0x00000001354c7824 */ /* 0x000fe200028e0635 */
[----:B------:R-:W-:Y:S01]  /*20c0*/  LEA.HI.X R93, R140, c[0x0][0x16c], R52, 0x1, P1 ;  /* 0x00005b008c5d7a11 */ /* 0x000fe200008f0c34 */
[----:B------:R-:W-:Y:S01]  /*20d0*/  IMAD.SHL.U32 R65, R67, 0x10, RZ ;  /* 0x0000001043417824 */ /* 0x000fe200078e00ff */
[----:B------:R-:W-:Y:S01]  /*20e0*/  LEA.HI.X R95, R136, c[0x0][0x174], R133, 0x1, P0 ;  /* 0x00005d00885f7a11 */ /* 0x000fe200000f0c85 */
[----:B------:R-:W-:Y:S01]  /*20f0*/  IMAD.MOV.U32 R148, RZ, RZ, c[0x0][0x290] ;  /* 0x0000a400ff947624 */ /* 0x000fe200078e00ff */
[----:B------:R-:W-:Y:S01]  /*2100*/  SHF.R.S32.HI R103, RZ, 0x1f, R102 ;  /* 0x0000001fff677819 */ /* 0x000fe20000011466 */
[----:B------:R-:W-:Y:S01]  /*2110*/  IMAD.X R72, RZ, RZ, R76, P4 ;  /* 0x000000ffff487224 */ /* 0x000fe200020e064c */
[-C--:B------:R-:W-:Y:S01]  /*2120*/  IADD3 R44, P1, R129, R102.reuse, RZ ;  /* 0x00000066812c7210 */ /* 0x080fe20007f3e0ff */
[----:B------:R-:W-:Y:S01]  /*2130*/  IMAD.MOV.U32 R66, RZ, RZ, 0x5 ;  /* 0x00000005ff427424 */ /* 0x000fe200078e00ff */
[----:B------:R-:W-:Y:S01]  /*2140*/  IADD3 R102, P0, R128, R102, RZ ;  /* 0x0000006680667210 */ /* 0x000fe20007f1e0ff */
[----:B------:R-:W-:Y:S01]  /*2150*/  IMAD.IADD R120, R130, 0x1, R123 ;  /* 0x0000000182787824 */ /* 0x000fe200078e027b */
[----:B------:R-:W-:Y:S01]  /*2160*/  IADD3 R89, R3, UR10, RZ ;  /* 0x0000000a03597c10 */ /* 0x000fe2000fffe0ff */
[--C-:B------:R-:W-:Y:S01]  /*2170*/  IMAD.X R3, R116, 0x1, R103.reuse, P1 ;  /* 0x0000000174037824 */ /* 0x100fe200008e0667 */
[-C--:B------:R-:W-:Y:S01]  /*2180*/  SHF.L.U64.HI R64, R67, R0.reuse, c[0x0][0x28c] ;  /* 0x0000a30043407619 */ /* 0x080fe20000010200 */
[----:B------:R-:W-:Y:S01]  /*2190*/  IMAD.X R103, R115, 0x1, R103, P0 ;  /* 0x0000000173677824 */ /* 0x000fe200000e0667 */
[----:B------:R-:W-:Y:S01]  /*21a0*/  IADD3 R74, P5, R65, R65, RZ ;  /* 0x00000041414a7210 */ /* 0x000fe20007fbe0ff */
[----:B------:R-:W-:Y:S01]  /*21b0*/  IMAD.IADD R119, R130, 0x1, R121 ;  /* 0x0000000182777824 */ /* 0x000fe200078e0279 */
[----:B------:R-:W-:Y:S01]  /*21c0*/  IADD3 R80, P4, R54, R71, RZ ;  /* 0x0000004736507210 */ /* 0x000fe20007f9e0ff */
[----:B------:R-:W-:Y:S01]  /*21d0*/  ULDC UR10, c[0x0][0x19c] ;  /* 0x00006700000a7ab9 */ /* 0x000fe20000000800 */
[C---:B------:R-:W-:Y:S01]  /*21e0*/  SHF.L.U64.HI R103, R102.reuse, 0x1, R103 ;  /* 0x0000000166677819 */ /* 0x040fe20000010267 */
[----:B------:R-:W-:Y:S01]  /*21f0*/  IMAD.SHL.U32 R102, R102, 0x2, RZ ;  /* 0x0000000266667824 */ /* 0x000fe200078e00ff */
[----:B------:R-:W-:Y:S01]  /*2200*/  SHF.L.U64.HI R85, R148, R0, c[0x0][0x294] ;  /* 0x0000a50094557619 */ /* 0x000fe20000010200 */
[----:B------:R-:W-:Y:S01]  /*2210*/  IMAD.X R73, R64, 0x1, R64, P5 ;  /* 0x0000000140497824 */ /* 0x000fe200028e0640 */
[----:B------:R-:W-:Y:S01]  /*2220*/  IADD3.X R76, RZ, R76, RZ, P2, !PT ;  /* 0x0000004cff4c7210 */ /* 0x000fe200017fe4ff */
[----:B------:R-:W-:Y:S01]  /*2230*/  UIMAD UR10, UR9, UR10, URZ ;  /* 0x0000000a090a72a4 */ /* 0x000fe2000f8e023f */
[C---:B------:R-:W-:Y:S01]  /*2240*/  SHF.L.U64.HI R0, R44.reuse, 0x1, R3 ;  /* 0x000000012c007819 */ /* 0x040fe20000010203 */
[----:B------:R-:W-:Y:S01]  /*2250*/  IMAD.SHL.U32 R44, R44, 0x2, RZ ;  /* 0x000000022c2c7824 */ /* 0x000fe200078e00ff */
[----:B------:R-:W-:Y:S01]  /*2260*/  IADD3 R70, P1, R74, 0x40, RZ ;  /* 0x000000404a467810 */ /* 0x000fe20007f3e0ff */
[C---:B------:R-:W-:Y:S01]  /*2270*/  IMAD.SHL.U32 R88, R148.reuse, 0x20, RZ ;  /* 0x0000002094587824 */ /* 0x040fe200078e00ff */
[----:B------:R-:W-:Y:S01]  /*2280*/  IADD3.X R79, R53, R72, RZ, P4, !PT ;  /* 0x00000048354f7210 */ /* 0x000fe200027fe4ff */
[----:B------:R-:W-:Y:S01]  /*2290*/  IMAD.SHL.U32 R86, R148, 0x10, RZ ;  /* 0x0000001094567824 */ /* 0x000fe200078e00ff */
[----:B------:R-:W-:Y:S01]  /*22a0*/  IADD3 R84, P2, R54, R75, RZ ;  /* 0x0000004b36547210 */ /* 0x000fe20007f5e0ff */
[----:B------:R-:W-:Y:S01]  /*22b0*/  IMAD.X R69, RZ, RZ, R73, P1 ;  /* 0x000000ffff457224 */ /* 0x000fe200008e0649 */
[----:B------:R-:W-:Y:S01]  /*22c0*/  IADD3 R74, P0, R74, 0x80, RZ ;  /* 0x000000804a4a7810 */ /* 0x000fe20007f1e0ff */
[----:B------:R-:W-:Y:S01]  /*22d0*/  IMAD.WIDE.U32 R150, R151, 0x20, RZ ;  /* 0x0000002097967825 */ /* 0x000fe200078e00ff */
[----:B------:R-:W-:-:S02]  /*22e0*/  IADD3 R100, P4, R102, c[0x0][0x2b0], RZ ;  /* 0x0000ac0066647a10 */ /* 0x000fc40007f9e0ff */
[CC--:B------:R-:W-:Y:S01]  /*22f0*/  SHF.L.U64.HI R87, R148.reuse, R66.reuse, c[0x0][0x294] ;  /* 0x0000a50094577619 */ /* 0x0c0fe20000010242 */
[----:B------:R-:W-:Y:S01]  /*2300*/  IMAD R122, R131, 0x30, RZ ;  /* 0x00000030837a7824 */ /* 0x000fe200078e02ff */
[----:B------:R-:W-:Y:S01]  /*2310*/  IADD3.X R101, R103, c[0x0][0x2b4], RZ, P4, !PT ;  /* 0x0000ad0067657a10 */ /* 0x000fe200027fe4ff */
[----:B------:R-:W-:Y:S01]  /*2320*/  IMAD.WIDE.U32 R148, R148, 0x60, RZ ;  /* 0x0000006094947825 */ /* 0x000fe200078e00ff */
[----:B------:R-:W-:Y:S02]  /*2330*/  IADD3 R20, P1, R44, c[0x0][0x2b0], RZ ;  /* 0x0000ac002c147a10 */ /* 0x000fe40007f3e0ff */
[-C--:B------:R-:W-:Y:S01]  /*2340*/  IADD3 R78, P5, R70, R65.reuse, RZ ;  /* 0x00000041464e7210 */ /* 0x080fe20007fbe0ff */
[----:B------:R-:W-:Y:S01]  /*2350*/  IMAD.IADD R118, R130, 0x1, R120 ;  /* 0x0000000182767824 */ /* 0x000fe200078e0278 */
[----:B------:R-:W-:Y:S01]  /*2360*/  IADD3 R82, P4, R74, R65, RZ ;  /* 0x000000414a527210 */ /* 0x000fe20007f9e0ff */
[----:B------:R-:W-:Y:S01]  /*2370*/  IMAD.IADD R117, R130, 0x1, R119 ;  /* 0x0000000182757824 */ /* 0x000fe200078e0277 */
[----:B------:R-:W-:Y:S01]  /*2380*/  SHF.L.U64.HI R66, R67, R66, c[0x0][0x28c] ;  /* 0x0000a30043427619 */ /* 0x000fe20000010242 */
[----:B------:R-:W-:Y:S01]  /*2390*/  IMAD.X R83, R53, 0x1, R76, P2 ;  /* 0x0000000135537824 */ /* 0x000fe200010e064c */
[----:B------:R-:W-:Y:S01]  /*23a0*/  IADD3 R102, P2, R102, c[0x0][0x2a8], RZ ;  /* 0x0000aa0066667a10 */ /* 0x000fe20007f5e0ff */
[----:B------:R-:W-:Y:S01]  /*23b0*/  IMAD.X R73, RZ, RZ, R73, P0 ;  /* 0x000000ffff497224 */ /* 0x000fe200000e0649 */
[----:B------:R-:W-:Y:S01]  /*23c0*/  IADD3 R44, P0, R44, c[0x0][0x2a8], RZ ;  /* 0x0000aa002c2c7a10 */ /* 0x000fe20007f1e0ff */
[----:B------:R-:W-:Y:S01]  /*23d0*/  IMAD.MOV.U32 R63, RZ, RZ, c[0x0][0x290] ;  /* 0x0000a400ff3f7624 */ /* 0x000fe200078e00ff */
[----:B------:R-:W-:Y:S01]  /*23e0*/  SHF.L.U64.HI R87, R88, 0x1, R87 ;  /* 0x0000000158577819 */ /* 0x000fe20000010257 */
[----:B------:R-:W-:Y:S01]  /*23f0*/  IMAD.SHL.U32 R90, R2, 0x2, RZ ;  /* 0x00000002025a7824 */ /* 0x000fe200078e00ff */
[----:B------:R-:W-:Y:S01]  /*2400*/  SHF.L.U64.HI R85, R86, 0x1, R85 ;  /* 0x0000000156557819 */ /* 0x000fe20000010255 */
[----:B------:R-:W-:Y:S01]  /*2410*/  IMAD.MOV.U32 R13, RZ, RZ, R134 ;  /* 0x000000ffff0d7224 */ /* 0x000fe200078e0086 */
[----:B------:R-:W-:Y:S01]  /*2420*/  SHF.L.U64.HI R89, R2, 0x1, R89 ;  /* 0x0000000102597819 */ /* 0x000fe20000010259 */
[----:B------:R-:W-:Y:S01]  /*2430*/  IMAD.SHL.U32 R67, R67, 0x20, RZ ;  /* 0x0000002043437824 */ /* 0x000fe200078e00ff */
[----:B------:R-:W-:Y:S01]  /*2440*/  SHF.R.S32.HI R111, RZ, 0x1f, R122 ;  /* 0x0000001fff6f7819 */ /* 0x000fe2000001147a */
[----:B------:R-:W-:Y:S01]  /*2450*/  IMAD.SHL.U32 R88, R88, 0x2, RZ ;  /* 0x0000000258587824 */ /* 0x000fe200078e00ff */
[----:B------:R-:W-:Y:S01]  /*2460*/  IADD3 R68, R151, UR10, RZ ;  /* 0x0000000a97447c10 */ /* 0x000fe2000fffe0ff */
[----:B------:R-:W-:Y:S01]  /*2470*/  IMAD.SHL.U32 R86, R86, 0x2, RZ ;  /* 0x0000000256567824 */ /* 0x000fe200078e00ff */
[----:B------:R-:W-:Y:S01]  /*2480*/  SHF.R.S32.HI R109, RZ, 0x1f, R120 ;  /* 0x0000001fff6d7819 */ /* 0x000fe20000011478 */
[--C-:B------:R-:W-:Y:S01]  /*2490*/  IMAD.X R77, R69, 0x1, R64.reuse, P5 ;  /* 0x00000001454d7824 */ /* 0x100fe200028e0640 */
[----:B------:R-:W-:Y:S01]  /*24a0*/  SHF.R.S32.HI R108, RZ, 0x1f, R119 ;  /* 0x0000001fff6c7819 */ /* 0x000fe20000011477 */
[----:B------:R-:W-:Y:S01]  /*24b0*/  IMAD.X R81, R73, 0x1, R64, P4 ;  /* 0x0000000149517824 */ /* 0x000fe200020e0640 */
[----:B------:R-:W-:Y:S01]  /*24c0*/  IADD3 R91, R149, UR5, RZ ;  /* 0x00000005955b7c10 */ /* 0x000fe2000fffe0ff */
[----:B------:R-:W-:Y:S01]  /*24d0*/  IMAD.U32 R63, R63, -0x40, RZ ;  /* 0xffffffc03f3f7824 */ /* 0x000fe200078e00ff */
[----:B------:R-:W-:-:S02]  /*24e0*/  SHF.R.S32.HI R107, RZ, 0x1f, R118 ;  /* 0x0000001fff6b7819 */ /* 0x000fc40000011476 */
[----:B------:R-:W-:Y:S02]  /*24f0*/  SHF.R.S32.HI R106, RZ, 0x1f, R117 ;  /* 0x0000001fff6a7819 */ /* 0x000fe40000011475 */
[----:B------:R-:W-:Y:S02]  /*2500*/  IADD3.X R103, R103, c[0x0][0x2ac], RZ, P2, !PT ;  /* 0x0000ab0067677a10 */ /* 0x000fe400017fe4ff */
[C---:B------:R-:W-:Y:S02]  /*2510*/  IADD3.X R21, R0.reuse, c[0x0][0x2b4], RZ, P1, !PT ;  /* 0x0000ad0000157a10 */ /* 0x040fe40000ffe4ff */
[----:B------:R-:W-:Y:S02]  /*2520*/  IADD3.X R45, R0, c[0x0][0x2ac], RZ, P0, !PT ;  /* 0x0000ab00002d7a10 */ /* 0x000fe400007fe4ff */
.L_x_6538:
        /* <DEDUP_REMOVED lines=204> */
.L_x_6496:
[----:B------:R-:W-:Y:S05]  /*31f0*/  BSYNC B0 ;  /* 0x0000000000007941 */ /* 0x000fea0003800000 */
.L_x_6495:
        /* <DEDUP_REMOVED lines=159> */
.L_x_6498:
[----:B------:R-:W-:Y:S05]  /*3bf0*/  BSYNC B0 ;  /* 0x0000000000007941 */ /* 0x000fea0003800000 */
.L_x_6497:
        /* <DEDUP_REMOVED lines=167> */
.L_x_6500:
[----:B------:R-:W-:Y:S05]  /*4670*/  BSYNC B0 ;  /* 0x0000000000007941 */ /* 0x000fea0003800000 */
.L_x_6499:
        /* <DEDUP_REMOVED lines=170> */
.L_x_6502:
[----:B------:R-:W-:Y:S05]  /*5120*/  BSYNC B0 ;  /* 0x0000000000007941 */ /* 0x000fea0003800000 */
.L_x_6501:
        /* <DEDUP_REMOVED lines=8> */
.L_x_6494:
        /* <DEDUP_REMOVED lines=91> */
.L_x_6507:
[----:B------:R-:W-:Y:S05]  /*5760*/  BSYNC B0 ;  /* 0x0000000000007941 */ /* 0x000fea0003800000 */
.L_x_6506:
        /* <DEDUP_REMOVED lines=91> */
.L_x_6509:
[----:B------:R-:W-:Y:S05]  /*5d20*/  BSYNC B0 ;  /* 0x0000000000007941 */ /* 0x000fea0003800000 */
.L_x_6508:
        /* <DEDUP_REMOVED lines=91> */
.L_x_6511:
[----:B------:R-:W-:Y:S05]  /*62e0*/  BSYNC B0 ;  /* 0x0000000000007941 */ /* 0x000fea0003800000 */
.L_x_6510:
[----:B-----5:R1:W-:Y:S02]  /*62f0*/  STG.E.128 [R92.64+0x100], R48 ;  /* 0x000100305c007986 */ /* 0x0203e4000c101d06 */
.L_x_6505:
[----:B------:R-:W-:Y:S05]  /*6300*/  BSYNC B1 ;  /* 0x0000000000017941 */ /* 0x000fea0003800000 */
.L_x_6504:
        /* <DEDUP_REMOVED lines=21> */
[C---:B------:R-:W-:Y:S02]  /*6460*/  IADD3 R153, P5, R130.reuse, R157, RZ ;  /* 0x0000009d82997210 */ /* 0x040fe40007fbe0ff */
        /* <DEDUP_REMOVED lines=74> */
.L_x_6515:
[----:B------:R-:W-:Y:S05]  /*6910*/  BSYNC B0 ;  /* 0x0000000000007941 */ /* 0x000fea0003800000 */
.L_x_6514:
        /* <DEDUP_REMOVED lines=22> */
[----:B------:R-:W-:Y:S02]  /*6a80*/  MOV R160, RZ ;  /* 0x000000ff00a07202 */ /* 0x000fe40000000f00 */
        /* <DEDUP_REMOVED lines=74> */
.L_x_6517:
[----:B------:R-:W-:Y:S05]  /*6f30*/  BSYNC B0 ;  /* 0x0000000000007941 */ /* 0x000fea0003800000 */
.L_x_6516:
        /* <DEDUP_REMOVED lines=99> */
.L_x_6519:
[----:B------:R-:W-:Y:S05]  /*7570*/  BSYNC B0 ;  /* 0x0000000000007941 */ /* 0x000fea0003800000 */
.L_x_6518:
[----:B-----5:R4:W-:Y:S02]  /*7580*/  STG.E.128 [R156.64+0x100], R4 ;  /* 0x000100049c007986 */ /* 0x0209e4000c101d06 */
.L_x_6513:
[----:B------:R-:W-:Y:S05]  /*7590*/  BSYNC B1 ;  /* 0x0000000000017941 */ /* 0x000fea0003800000 */
.L_x_6512:
        /* <DEDUP_REMOVED lines=99> */
.L_x_6523:
[----:B------:R-:W-:Y:S05]  /*7bd0*/  BSYNC B0 ;  /* 0x0000000000007941 */ /* 0x000fea0003800000 */
.L_x_6522:
        /* <DEDUP_REMOVED lines=99> */
.L_x_6525:
[----:B------:R-:W-:Y:S05]  /*8210*/  BSYNC B0 ;  /* 0x0000000000007941 */ /* 0x000fea0003800000 */
.L_x_6524:
        /* <DEDUP_REMOVED lines=100> */
.L_x_6527:
[----:B------:R-:W-:Y:S05]  /*8860*/  BSYNC B0 ;  /* 0x0000000000007941 */ /* 0x000fea0003800000 */
.L_x_6526:
[C---:B----4-:R-:W-:Y:S04]  /*8870*/  LEA R2, P0, R75.reuse, R92, 0x1 ;  /* 0x0000005c4b027211 */ /* 0x050fe800078008ff */
[----:B------:R-:W-:Y:S05]  /*8880*/  LEA.HI.X R3, R75, R93, R76, 0x1, P0 ;  /* 0x0000005d4b037211 */ /* 0x000fea00000f0c4c */
[----:B-----5:R4:W-:Y:S04]  /*8890*/  STG.E.128 [R2.64], R8 ;  /* 0x0000000802007986 */ /* 0x0209e8000c101d06 */
.L_x_6521:
[----:B------:R-:W-:Y:S05]  /*88a0*/  BSYNC B1 ;  /* 0x0000000000017941 */ /* 0x000fea0003800000 */
.L_x_6520:
        /* <DEDUP_REMOVED lines=101> */
.L_x_6531:
[----:B------:R-:W-:Y:S05]  /*8f00*/  BSYNC B0 ;  /* 0x0000000000007941 */ /* 0x000fea0003800000 */
.L_x_6530:
        /* <DEDUP_REMOVED lines=100> */
.L_x_6533:
[----:B------:R-:W-:Y:S05]  /*9550*/  BSYNC B0 ;  /* 0x0000000000007941 */ /* 0x000fea0003800000 */
.L_x_6532:
        /* <DEDUP_REMOVED lines=100> */
.L_x_6535:
[----:B------:R-:W-:Y:S05]  /*9ba0*/  BSYNC B0 ;  /* 0x0000000000007941 */ /* 0x000fea0003800000 */
.L_x_6534:
[C---:B----4-:R-:W-:Y:S04]  /*9bb0*/  LEA R2, P0, R84.reuse, R92, 0x1 ;  /* 0x0000005c54027211 */ /* 0x050fe800078008ff */
[----:B------:R-:W-:Y:S05]  /*9bc0*/  LEA.HI.X R3, R84, R93, R83, 0x1, P0 ;  /* 0x0000005d54037211 */ /* 0x000fea00000f0c53 */
[----:B-----5:R4:W-:Y:S04]  /*9bd0*/  STG.E.128 [R2.64], R8 ;  /* 0x0000000802007986 */ /* 0x0209e8000c101d06 */
.L_x_6529:
[----:B------:R-:W-:Y:S05]  /*9be0*/  BSYNC B1 ;  /* 0x0000000000017941 */ /* 0x000fea0003800000 */
.L_x_6528:
        /* <DEDUP_REMOVED lines=8> */
.L_x_6493:
        /* <DEDUP_REMOVED lines=40> */
.L_x_6503:
        /* <DEDUP_REMOVED lines=80> */
.L_x_6536:
        /* <DEDUP_REMOVED lines=8> */
.L_x_6537:
[----:B------:R-:W-:Y:S04]  /*a470*/  IADD3 R13, R13, -0x1, RZ ;  /* 0xffffffff0d0d7810 */ /* 0x000fe80007ffe0ff */
[----:B------:R-:W-:Y:S11]  /*a480*/  ISETP.GT.AND P0, PT, R13, R61, PT ;  /* 0x0000003d0d00720c */ /* 0x000ff60003f04270 */
[----:B------:R-:W-:Y:S02]  /*a490*/  @!UPT UIADD3 URZ, URZ, URZ, URZ ;  /* 0x0000003f3f3ff290 */ /* 0x000fe4000fffe03f */
[----:B------:R-:W-:-:S05]  /*a4a0*/  @P0 BRA `(.L_x_6538) ;  /* 0xffff808000000947 */ /* 0x000fca000383ffff */
.L_x_6492:
        /* <DEDUP_REMOVED lines=45> */
[----:B------:R1:W5:Y:S01]  /*a780*/  LDG.E.128 R24, [R32.64] ;  /* 0x0000000620187981 */ /* 0x000362000c1e1d00 */
        /* <DEDUP_REMOVED lines=11> */
[----:B-----5:R-:W-:-:S02]  /*a840*/  MOV R0, R25 ;  /* 0x0000001900007202 */ /* 0x020fc40000000f00 */
[----:B------:R-:W-:Y:S02]  /*a850*/  MOV R25, R27 ;  /* 0x0000001b00197202 */ /* 0x000fe40000000f00 */
[----:B------:R-:W-:Y:S01]  /*a860*/  MOV R28, R26 ;  /* 0x0000001a001c7202 */ /* 0x000fe20000000f00 */
[--C-:B------:R-:W-:Y:S02]  /*a870*/  HADD2.F32 R29, -RZ, R0.reuse.H0_H0 ;  /* 0x20000000ff1d7230 */ /* 0x100fe40000004100 */
[----:B------:R-:W-:Y:S02]  /*a880*/  HADD2.F32 R27, -RZ, R0.H1_H1 ;  /* 0x30000000ff1b7230 */ /* 0x000fe40000004100 */
[--C-:B------:R-:W-:Y:S02]  /*a890*/  HADD2.F32 R26, -RZ, R25.reuse.H0_H0 ;  /* 0x20000019ff1a7230 */ /* 0x100fe40000004100 */
[----:B------:R-:W-:Y:S02]  /*a8a0*/  HADD2.F32 R25, -RZ, R25.H1_H1 ;  /* 0x30000019ff197230 */ /* 0x000fe40000004100 */
[----:B--2---:R-:W-:-:S02]  /*a8b0*/  HADD2.F32 R8, -RZ, R2.H1_H1 ;  /* 0x30000002ff087230 */ /* 0x004fc40000004100 */
        /* <DEDUP_REMOVED lines=31> */
.L_x_6545:
[----:B------:R-:W-:Y:S05]  /*aab0*/  BSYNC B0 ;  /* 0x0000000000007941 */ /* 0x000fea0003800000 */
.L_x_6544:
        /* <DEDUP_REMOVED lines=8> */
[----:B--2---:R-:W-:Y:S01]  /*ab40*/  MOV R27, R10 ;  /* 0x0000000a001b7202 */ /* 0x004fe20000000f00 */
[----:B------:R-:W-:Y:S02]  /*ab50*/  HADD2.F32 R29, -RZ, R9.H1_H1 ;  /* 0x30000009ff1d7230 */ /* 0x000fe40000004100 */
[----:B------:R-:W-:Y:S02]  /*ab60*/  HADD2.F32 R25, -RZ, R11.H1_H1 ;  /* 0x3000000bff197230 */ /* 0x000fe40000004100 */
[----:B------:R-:W-:-:S02]  /*ab70*/  HADD2.F32 R28, -RZ, R9.H0_H0 ;  /* 0x20000009ff1c7230 */ /* 0x000fc40000004100 */
[----:B------:R-:W-:Y:S02]  /*ab80*/  HADD2.F32 R26, -RZ, R11.H0_H0 ;  /* 0x2000000bff1a7230 */ /* 0x000fe40000004100 */
        /* <DEDUP_REMOVED lines=34> */
.L_x_6547:
[----:B------:R-:W-:Y:S05]  /*adb0*/  BSYNC B0 ;  /* 0x0000000000007941 */ /* 0x000fea0003800000 */
.L_x_6546:
[----:B-12---:R-:W5:Y:S01]  /*adc0*/  LDG.E.128 R32, [R32.64+0x100] ;  /* 0x0001000620207981 */ /* 0x006f62000c1e1d00 */
[----:B------:R-:W-:Y:S01]  /*add0*/  IADD3 R0, R18, 0x80, RZ ;  /* 0x0000008012007810 */ /* 0x000fe20007ffe0ff */
[----:B------:R-:W-:Y:S02]  /*ade0*/  BSSY B0, `(.L_x_6548) ;  /* 0x000002a000007945 */ /* 0x000fe40003800000 */
[----:B------:R1:W-:Y:S01]  /*adf0*/  STS.128 [R200+0x2000], R8 ;  /* 0x00200008c8007388 */ /* 0x0003e20000000c00 */
[----:B------:R-:W-:-:S13]  /*ae00*/  ISETP.GE.AND P0, PT, R0, c[0x0][0x230], PT ;  /* 0x00008c0000007a0c */ /* 0x000fda0003f06270 */
[----:B------:R-:W-:Y:S05]  /*ae10*/  @P0 BRA `(.L_x_6549) ;  /* 0x0000026000000947 */ /* 0x000fea0003800000 */
[----:B------:R-:W2:Y:S04]  /*ae20*/  LDG.E.64 R2, [R30.64+0x80] ;  /* 0x000080061e027981 */ /* 0x000ea8000c1e1b00 */
[----:B------:R3:W4:Y:S01]  /*ae30*/  LDG.E.64 R4, [R12.64+0x80] ;  /* 0x000080060c047981 */ /* 0x000722000c1e1b00 */
[--C-:B-----5:R-:W-:Y:S02]  /*ae40*/  HADD2.F32 R27, -RZ, R33.reuse.H0_H0 ;  /* 0x20000021ff1b7230 */ /* 0x120fe40000004100 */
[----:B------:R-:W-:Y:S02]  /*ae50*/  HADD2.F32 R25, -RZ, R33.H1_H1 ;  /* 0x30000021ff197230 */ /* 0x000fe40000004100 */
[--C-:B------:R-:W-:Y:S02]  /*ae60*/  HADD2.F32 R16, -RZ, R35.reuse.H1_H1 ;  /* 0x30000023ff107230 */ /* 0x100fe40000004100 */
[----:B------:R-:W-:-:S02]  /*ae70*/  HADD2.F32 R24, -RZ, R35.H0_H0 ;  /* 0x20000023ff187230 */ /* 0x000fc40000004100 */
[----:B---3--:R-:W-:Y:S02]  /*ae80*/  HADD2.F32 R13, -RZ, R32.H0_H0 ;  /* 0x20000020ff0d7230 */ /* 0x008fe40000004100 */
[----:B--2---:R-:W-:Y:S02]  /*ae90*/  HADD2.F32 R0, -RZ, R2.H1_H1 ;  /* 0x30000002ff007230 */ /* 0x004fe40000004100 */
[----:B------:R-:W-:Y:S02]  /*aea0*/  HADD2.F32 R29, -RZ, R3.H1_H1 ;  /* 0x30000003ff1d7230 */ /* 0x000fe40000004100 */
[----:B-1--4-:R-:W-:Y:S01]  /*aeb0*/  HADD2.F32 R11, -RZ, R5.H1_H1 ;  /* 0x30000005ff0b7230 */ /* 0x012fe20000004100 */
        /* <DEDUP_REMOVED lines=28> */
.L_x_6549:
[----:B------:R-:W-:Y:S05]  /*b080*/  BSYNC B0 ;  /* 0x0000000000007941 */ /* 0x000fea0003800000 */
.L_x_6548:
[----:B-----5:R2:W-:Y:S02]  /*b090*/  STS.128 [R200+0x4000], R32 ;  /* 0x00400020c8007388 */ /* 0x0205e40000000c00 */
.L_x_6543:
[----:B------:R-:W-:Y:S05]  /*b0a0*/  BSYNC B1 ;  /* 0x0000000000017941 */ /* 0x000fea0003800000 */
.L_x_6542:
[----:B------:R-:W-:Y:S01]  /*b0b0*/  IADD3 R0, R142, 0x10, RZ ;  /* 0x000000108e007810 */ /* 0x000fe20007ffe0ff */
[----:B------:R-:W-:Y:S03]  /*b0c0*/  BSSY B1, `(.L_x_6550) ;  /* 0x0000098000017945 */ /* 0x000fe60003800000 */
[----:B------:R-:W-:-:S04]  /*b0d0*/  ISETP.GE.AND P0, PT, R0, R17, PT ;  /* 0x000000110000720c */ /* 0x000fc80003f06270 */
[----:B------:R-:W-:-:S13]  /*b0e0*/  ISETP.LT.OR P0, PT, R55, -0x87, P0 ;  /* 0xffffff793700780c */ /* 0x000fda0000701670 */
[----:B------:R-:W-:Y:S05]  /*b0f0*/  @P0 BRA `(.L_x_6551) ;  /* 0x0000094000000947 */ /* 0x000fea0003800000 */
[----:B-1----:R1:W5:Y:S01]  /*b100*/  LDG.E.128 R8, [R22.64] ;  /* 0x0000000616087981 */ /* 0x002362000c1e1d00 */
        /* <DEDUP_REMOVED lines=11> */
[----:B------:R-:W3:Y:S04]  /*b1c0*/  LDG.E.64 R2, [R28.64] ;  /* 0x000000061c027981 */ /* 0x000ee8000c1e1b00 */
[----:B------:R-:W4:Y:S01]  /*b1d0*/  LDG.E.64 R4, [R12.64] ;  /* 0x000000060c047981 */ /* 0x000f22000c1e1b00 */
[----:B-----5:R-:W-:Y:S01]  /*b1e0*/  MOV R26, R11 ;  /* 0x0000000b001a7202 */ /* 0x020fe20000000f00 */
[--C-:B------:R-:W-:Y:S01]  /*b1f0*/  HADD2.F32 R31, -RZ, R9.reuse.H0_H0 ;  /* 0x20000009ff1f7230 */ /* 0x100fe20000004100 */
[----:B------:R-:W-:Y:S01]  /*b200*/  MOV R30, R10 ;  /* 0x0000000a001e7202 */ /* 0x000fe20000000f00 */
[----:B--2---:R-:W-:Y:S02]  /*b210*/  HADD2.F32 R32, -RZ, R9.H1_H1 ;  /* 0x30000009ff207230 */ /* 0x004fe40000004100 */
        /* <DEDUP_REMOVED lines=35> */
.L_x_6553:
[----:B------:R-:W-:Y:S05]  /*b450*/  BSYNC B0 ;  /* 0x0000000000007941 */ /* 0x000fea0003800000 */
.L_x_6552:
[----:B------:R3:W5:Y:S01]  /*b460*/  LDG.E.128 R24, [R22.64+0x80] ;  /* 0x0000800616187981 */ /* 0x000762000c1e1d00 */
        /* <DEDUP_REMOVED lines=11> */
[----:B--2---:R-:W-:Y:S02]  /*b520*/  HADD2.F32 R32, -RZ, R25.H0_H0 ;  /* 0x20000019ff207230 */ /* 0x004fe40000004100 */
[----:B---34-:R-:W-:Y:S02]  /*b530*/  HADD2.F32 R10, -RZ, R2.H1_H1 ;  /* 0x30000002ff0a7230 */ /* 0x018fe40000004100 */
        /* <DEDUP_REMOVED lines=31> */
.L_x_6555:
[----:B------:R-:W-:Y:S05]  /*b730*/  BSYNC B0 ;  /* 0x0000000000007941 */ /* 0x000fea0003800000 */
.L_x_6554:
[----:B---3--:R3:W5:Y:S01]  /*b740*/  LDG.E.128 R8, [R22.64+0x100] ;  /* 0x0001000616087981 */ /* 0x008762000c1e1d00 */
[----:B------:R-:W-:Y:S01]  /*b750*/  IADD3 R2, R18, 0x80, RZ ;  /* 0x0000008012027810 */ /* 0x000fe20007ffe0ff */
[----:B------:R-:W-:Y:S02]  /*b760*/  BSSY B0, `(.L_x_6556) ;  /* 0x000002c000007945 */ /* 0x000fe40003800000 */
[----:B------:R3:W-:Y:S01]  /*b770*/  STS.128 [R200+0x2800], R24 ;  /* 0x00280018c8007388 */ /* 0x0007e20000000c00 */
[----:B------:R-:W-:-:S13]  /*b780*/  ISETP.GE.AND P0, PT, R2, c[0x0][0x230], PT ;  /* 0x00008c0002007a0c */ /* 0x000fda0003f06270 */
[----:B------:R-:W-:Y:S05]  /*b790*/  @P0 BRA `(.L_x_6557) ;  /* 0x0000028000000947 */ /* 0x000fea0003800000 */
[----:B------:R-:W4:Y:S04]  /*b7a0*/  LDG.E.64 R2, [R28.64+0x80] ;  /* 0x000080061c027981 */ /* 0x000f28000c1e1b00 */
[----:B--2---:R-:W2:Y:S01]  /*b7b0*/  LDG.E.64 R4, [R12.64+0x80] ;  /* 0x000080060c047981 */ /* 0x004ea2000c1e1b00 */
[----:B---3-5:R-:W-:Y:S01]  /*b7c0*/  MOV R24, R10 ;  /* 0x0000000a00187202 */ /* 0x028fe20000000f00 */
[--C-:B------:R-:W-:Y:S02]  /*b7d0*/  HADD2.F32 R27, -RZ, R9.reuse.H0_H0 ;  /* 0x20000009ff1b7230 */ /* 0x100fe40000004100 */
[----:B------:R-:W-:Y:S02]  /*b7e0*/  HADD2.F32 R25, -RZ, R9.H1_H1 ;  /* 0x30000009ff197230 */ /* 0x000fe40000004100 */
[----:B-1----:R-:W-:-:S02]  /*b7f0*/  HADD2.F32 R22, -RZ, R11.H1_H1 ;  /* 0x3000000bff167230 */ /* 0x002fc40000004100 */
        /* <DEDUP_REMOVED lines=34> */
.L_x_6557:
[----:B------:R-:W-:Y:S05]  /*ba20*/  BSYNC B0 ;  /* 0x0000000000007941 */ /* 0x000fea0003800000 */
.L_x_6556:
[----:B-----5:R4:W-:Y:S02]  /*ba30*/  STS.128 [R200+0x4800], R8 ;  /* 0x00480008c8007388 */ /* 0x0209e40000000c00 */
.L_x_6551:
[----:B------:R-:W-:Y:S05]  /*ba40*/  BSYNC B1 ;  /* 0x0000000000017941 */ /* 0x000fea0003800000 */
.L_x_6550:
[----:B------:R-:W-:Y:S01]  /*ba50*/  IADD3 R12, R142, 0x20, RZ ;  /* 0x000000208e0c7810 */ /* 0x000fe20007ffe0ff */
[----:B------:R-:W-:Y:S03]  /*ba60*/  BSSY B1, `(.L_x_6558) ;  /* 0x000009b000017945 */ /* 0x000fe60003800000 */
[----:B------:R-:W-:-:S04]  /*ba70*/  ISETP.GE.AND P0, PT, R12, R17, PT ;  /* 0x000000110c00720c */ /* 0x000fc80003f06270 */
[----:B------:R-:W-:-:S13]  /*ba80*/  ISETP.LT.OR P0, PT, R55, -0x107, P0 ;  /* 0xfffffef93700780c */ /* 0x000fda0000701670 */
[----:B------:R-:W-:Y:S05]  /*ba90*/  @P0 BRA `(.L_x_6559) ;  /* 0x0000097000000947 */ /* 0x000fea0003800000 */
[----:B---3--:R3:W5:Y:S01]  /*baa0*/  LDG.E.128 R24, [R20.64] ;  /* 0x0000000614187981 */ /* 0x008762000c1e1d00 */
        /* <DEDUP_REMOVED lines=12> */
[----:B---3--:R-:W3:Y:S04]  /*bb70*/  LDG.E.64 R2, [R30.64] ;  /* 0x000000061e027981 */ /* 0x008ee8000c1e1b00 */
[----:B--2---:R-:W2:Y:S01]  /*bb80*/  LDG.E.64 R4, [R28.64] ;  /* 0x000000061c047981 */ /* 0x004ea2000c1e1b00 */
[----:B-1---5:R-:W-:Y:S01]  /*bb90*/  MOV R22, R27 ;  /* 0x0000001b00167202 */ /* 0x022fe20000000f00 */
[--C-:B------:R-:W-:Y:S01]  /*bba0*/  HADD2.F32 R27, -RZ, R25.reuse.H0_H0 ;  /* 0x20000019ff1b7230 */ /* 0x100fe20000004100 */
[----:B------:R-:W-:Y:S01]  /*bbb0*/  MOV R23, R26 ;  /* 0x0000001a00177202 */ /* 0x000fe20000000f00 */
[----:B------:R-:W-:Y:S02]  /*bbc0*/  HADD2.F32 R25, -RZ, R25.H1_H1 ;  /* 0x30000019ff197230 */ /* 0x000fe40000004100 */
[----:B------:R-:W-:-:S02]  /*bbd0*/  HADD2.F32 R26, -RZ, R22.H0_H0 ;  /* 0x20000016ff1a7230 */ /* 0x000fc40000004100 */
[----:B------:R-:W-:Y:S02]  /*bbe0*/  HADD2.F32 R22, -RZ, R22.H1_H1 ;  /* 0x30000016ff167230 */ /* 0x000fe40000004100 */
[----:B---34-:R-:W-:Y:S02]  /*bbf0*/  HADD2.F32 R10, -RZ, R2.H1_H1 ;  /* 0x30000002ff0a7230 */ /* 0x018fe40000004100 */
        /* <DEDUP_REMOVED lines=31> */
.L_x_6561:
[----:B---3--:R-:W-:Y:S05]  /*bdf0*/  BSYNC B0 ;  /* 0x0000000000007941 */ /* 0x008fea0003800000 */
.L_x_6560:
[----:B-1--4-:R1:W5:Y:S01]  /*be00*/  LDG.E.128 R8, [R20.64+0x80] ;  /* 0x0000800614087981 */ /* 0x012362000c1e1d00 */
        /* <DEDUP_REMOVED lines=8> */
[--C-:B-1----:R-:W-:Y:S01]  /*be90*/  HADD2.F32 R26, -RZ, R9.reuse.H1_H1 ;  /* 0x30000009ff1a7230 */ /* 0x102fe20000004100 */
[----:B------:R-:W-:Y:S01]  /*bea0*/  MOV R24, R10 ;  /* 0x0000000a00187202 */ /* 0x000fe20000000f00 */
[----:B------:R-:W-:Y:S02]  /*beb0*/  HADD2.F32 R27, -RZ, R9.H0_H0 ;  /* 0x20000009ff1b7230 */ /* 0x000fe40000004100 */
[----:B------:R-:W-:-:S02]  /*bec0*/  HADD2.F32 R25, -RZ, R23.H0_H0 ;  /* 0x20000017ff197230 */ /* 0x000fc40000004100 */
[----:B------:R-:W-:Y:S02]  /*bed0*/  HADD2.F32 R23, -RZ, R23.H1_H1 ;  /* 0x30000017ff177230 */ /* 0x000fe40000004100 */
[----:B---3--:R-:W-:Y:S02]  /*bee0*/  HADD2.F32 R11, -RZ, R2.H1_H1 ;  /* 0x30000002ff0b7230 */ /* 0x008fe40000004100 */
[----:B--2---:R-:W-:Y:S02]  /*bef0*/  HADD2.F32 R32, -RZ, R3.H1_H1 ;  /* 0x30000003ff207230 */ /* 0x004fe40000004100 */
        /* <DEDUP_REMOVED lines=31> */
.L_x_6563:
[----:B------:R-:W-:Y:S05]  /*c0f0*/  BSYNC B0 ;  /* 0x0000000000007941 */ /* 0x000fea0003800000 */
.L_x_6562:
[----:B-1----:R-:W5:Y:S01]  /*c100*/  LDG.E.128 R20, [R20.64+0x100] ;  /* 0x0001000614147981 */ /* 0x002f62000c1e1d00 */
[----:B------:R-:W-:Y:S01]  /*c110*/  IADD3 R2, R18, 0x80, RZ ;  /* 0x0000008012027810 */ /* 0x000fe20007ffe0ff */
[----:B------:R-:W-:Y:S02]  /*c120*/  BSSY B0, `(.L_x_6564) ;  /* 0x000002d000007945 */ /* 0x000fe40003800000 */
[----:B------:R1:W-:Y:S01]  /*c130*/  STS.128 [R200+0x3000], R8 ;  /* 0x00300008c8007388 */ /* 0x0003e20000000c00 */
[----:B------:R-:W-:-:S13]  /*c140*/  ISETP.GE.AND P0, PT, R2, c[0x0][0x230], PT ;  /* 0x00008c0002007a0c */ /* 0x000fda0003f06270 */
[----:B------:R-:W-:Y:S05]  /*c150*/  @P0 BRA `(.L_x_6565) ;  /* 0x0000029000000947 */ /* 0x000fea0003800000 */
[----:B------:R-:W3:Y:S04]  /*c160*/  LDG.E.64 R2, [R30.64+0x80] ;  /* 0x000080061e027981 */ /* 0x000ee8000c1e1b00 */
[----:B------:R-:W4:Y:S01]  /*c170*/  LDG.E.64 R4, [R28.64+0x80] ;  /* 0x000080061c047981 */ /* 0x000f22000c1e1b00 */
[----:B-1---5:R-:W-:Y:S02]  /*c180*/  MOV R8, R21 ;  /* 0x0000001500087202 */ /* 0x022fe40000000f00 */
        /* <DEDUP_REMOVED lines=38> */
.L_x_6565:
[----:B------:R-:W-:Y:S05]  /*c3f0*/  BSYNC B0 ;  /* 0x0000000000007941 */ /* 0x000fea0003800000 */
.L_x_6564:
[----:B-----5:R3:W-:Y:S02]  /*c400*/  STS.128 [R200+0x5000], R20 ;  /* 0x00500014c8007388 */ /* 0x0207e40000000c00 */
.L_x_6559:
[----:B------:R-:W-:Y:S05]  /*c410*/  BSYNC B1 ;  /* 0x0000000000017941 */ /* 0x000fea0003800000 */
.L_x_6558:
[----:B------:R-:W-:-:S04]  /*c420*/  IADD3 R16, R142, 0x30, RZ ;  /* 0x000000308e107810 */ /* 0x000fc80007ffe0ff */
[----:B------:R-:W-:-:S04]  /*c430*/  ISETP.GE.AND P0, PT, R16, R17, PT ;  /* 0x000000111000720c */ /* 0x000fc80003f06270 */
[----:B------:R-:W-:-:S13]  /*c440*/  ISETP.LT.OR P0, PT, R55, -0x187, P0 ;  /* 0xfffffe793700780c */ /* 0x000fda0000701670 */
[----:B------:R-:W-:Y:S05]  /*c450*/  @P0 BRA `(.L_x_6566) ;  /* 0x0000503000000947 */ /* 0x000fea0003800000 */
[----:B-1--4-:R1:W5:Y:S01]  /*c460*/  LDG.E.128 R8, [R14.64] ;  /* 0x000000060e087981 */ /* 0x012362000c1e1d00 */
[----:B------:R-:W-:Y:S01]  /*c470*/  IMAD R131, R131, 0x30, RZ ;  /* 0x0000003083837824 */ /* 0x000fe200078e02ff */
[----:B------:R-:W-:Y:S04]  /*c480*/  BSSY B0, `(.L_x_6567) ;  /* 0x0000034000007945 */ /* 0x000fe80003800000 */
[----:B------:R-:W-:-:S04]  /*c490*/  IADD3 R2, P0, R131, R7, RZ ;  /* 0x0000000783027210 */ /* 0x000fc80007f1e0ff */
[----:B------:R-:W-:Y:S01]  /*c4a0*/  LEA.HI.X.SX32 R131, R131, R6, 0x1, P0 ;  /* 0x0000000683837211 */ /* 0x000fe200000f0eff */
[----:B---3--:R-:W-:Y:S01]  /*c4b0*/  IMAD.SHL.U32 R24, R2, 0x2, RZ ;  /* 0x0000000202187824 */ /* 0x008fe200078e00ff */
[----:B------:R-:W-:Y:S02]  /*c4c0*/  ISETP.GE.AND P0, PT, R18, c[0x0][0x230], PT ;  /* 0x00008c0012007a0c */ /* 0x000fe40003f06270 */
[----:B------:R-:W-:Y:S02]  /*c4d0*/  SHF.L.U64.HI R2, R2, 0x1, R131 ;  /* 0x0000000102027819 */ /* 0x000fe40000010283 */
[C---:B------:R-:W-:Y:S02]  /*c4e0*/  IADD3 R6, P2, R24.reuse, c[0x0][0x2a8], RZ ;  /* 0x0000aa0018067a10 */ /* 0x040fe40007f5e0ff */
[----:B------:R-:W-:Y:S02]  /*c4f0*/  IADD3 R24, P1, R24, c[0x0][0x2b0], RZ ;  /* 0x0000ac0018187a10 */ /* 0x000fe40007f3e0ff */
[----:B------:R-:W-:-:S02]  /*c500*/  IADD3.X R7, R2, c[0x0][0x2ac], RZ, P2, !PT ;  /* 0x0000ab0002077a10 */ /* 0x000fc400017fe4ff */
[----:B------:R-:W-:-:S03]  /*c510*/  IADD3.X R25, R2, c[0x0][0x2b4], RZ, P1, !PT ;  /* 0x0000ad0002197a10 */ /* 0x000fc60000ffe4ff */
[----:B------:R-:W-:Y:S05]  /*c520*/  @P0 BRA `(.L_x_6568) ;  /* 0x0000029000000947 */ /* 0x000fea0003800000 */
[----:B-1----:R-:W3:Y:S04]  /*c530*/  LDG.E.64 R2, [R24.64] ;  /* 0x0000000618027981 */ /* 0x002ee8000c1e1b00 */
[----:B------:R-:W4:Y:S01]  /*c540*/  LDG.E.64 R4, [R6.64] ;  /* 0x0000000606047981 */ /* 0x000f22000c1e1b00 */
[----:B-----5:R-:W-:Y:S01]  /*c550*/  MOV R22, R11 ;  /* 0x0000000b00167202 */ /* 0x020fe20000000f00 */
        /* <DEDUP_REMOVED lines=38> */
.L_x_6568:
[----:B-1----:R-:W-:Y:S05]  /*c7c0*/  BSYNC B0 ;  /* 0x0000000000007941 */ /* 0x002fea0003800000 */
.L_x_6567:
        /* <DEDUP_REMOVED lines=8> */
[----:B-1----:R-:W-:Y:S02]  /*c850*/  MOV R8, R21 ;  /* 0x0000001500087202 */ /* 0x002fe40000000f00 */
        /* <DEDUP_REMOVED lines=38> */
.L_x_6570:
[----:B------:R-:W-:Y:S05]  /*cac0*/  BSYNC B0 ;  /* 0x0000000000007941 */ /* 0x000fea0003800000 */
.L_x_6569:
[----:B-1----:R1:W5:Y:S01]  /*cad0*/  LDG.E.128 R8, [R14.64+0x100] ;  /* 0x000100060e087981 */ /* 0x002362000c1e1d00 */
        /* <DEDUP_REMOVED lines=8> */
[----:B-1----:R-:W-:Y:S01]  /*cb60*/  MOV R15, R10 ;  /* 0x0000000a000f7202 */ /* 0x002fe20000000f00 */
        /* <DEDUP_REMOVED lines=35> */
.L_x_6572:
[----:B------:R-:W-:Y:S05]  /*cda0*/  BSYNC B0 ;  /* 0x0000000000007941 */ /* 0x000fea0003800000 */
.L_x_6571:
[----:B-----5:R3:W-:Y:S01]  /*cdb0*/  STS.128 [R200+0x5800], R8 ;  /* 0x00580008c8007388 */ /* 0x0207e20000000c00 */
[----:B------:R-:W-:Y:S05]  /*cdc0*/  BRA `(.L_x_6566) ;  /* 0x000046c000007947 */ /* 0x000fea0003800000 */
.L_x_6541:
        /* <DEDUP_REMOVED lines=86> */
.L_x_6576:
[----:B------:R-:W-:Y:S05]  /*d330*/  BSYNC B0 ;  /* 0x0000000000007941 */ /* 0x000fea0003800000 */
.L_x_6575:
        /* <DEDUP_REMOVED lines=86> */
.L_x_6578:
[----:B------:R-:W-:Y:S05]  /*d8a0*/  BSYNC B0 ;  /* 0x0000000000007941 */ /* 0x000fea0003800000 */
.L_x_6577:
        /* <DEDUP_REMOVED lines=86> */
.L_x_6580:
[----:B------:R-:W-:Y:S05]  /*de10*/  BSYNC B0 ;  /* 0x0000000000007941 */ /* 0x000fea0003800000 */
.L_x_6579:
[----:B-----5:R3:W-:Y:S02]  /*de20*/  STS.128 [R200+0x4000], R28 ;  /* 0x0040001cc8007388 */ /* 0x0207e40000000c00 */
.L_x_6574:
[----:B------:R-:W-:Y:S05]  /*de30*/  BSYNC B1 ;  /* 0x0000000000017941 */ /* 0x000fea0003800000 */
.L_x_6573:
        /* <DEDUP_REMOVED lines=91> */
.L_x_6584:
[----:B------:R-:W-:Y:S05]  /*e3f0*/  BSYNC B0 ;  /* 0x0000000000007941 */ /* 0x000fea0003800000 */
.L_x_6583:
        /* <DEDUP_REMOVED lines=89> */
.L_x_6586:
[----:B------:R-:W-:Y:S05]  /*e990*/  BSYNC B0 ;  /* 0x0000000000007941 */ /* 0x000fea0003800000 */
.L_x_6585:
        /* <DEDUP_REMOVED lines=89> */
.L_x_6588:
[----:B------:R-:W-:Y:S05]  /*ef30*/  BSYNC B0 ;  /* 0x0000000000007941 */ /* 0x000fea0003800000 */
.L_x_6587:
[----:B-----5:R4:W-:Y:S02]  /*ef40*/  STS.128 [R200+0x4800], R24 ;  /* 0x00480018c8007388 */ /* 0x0209e40000000c00 */
.L_x_6582:
[----:B------:R-:W-:Y:S05]  /*ef50*/  BSYNC B1 ;  /* 0x0000000000017941 */ /* 0x000fea0003800000 */
.L_x_6581:
        /* <DEDUP_REMOVED lines=92> */
.L_x_6592:
[----:B------:R-:W-:Y:S05]  /*f520*/  BSYNC B0 ;  /* 0x0000000000007941 */ /* 0x000fea0003800000 */
.L_x_6591:
        /* <DEDUP_REMOVED lines=89> */
.L_x_6594:
[----:B------:R-:W-:Y:S05]  /*fac0*/  BSYNC B0 ;  /* 0x0000000000007941 */ /* 0x000fea0003800000 */
.L_x_6593:
        /* <DEDUP_REMOVED lines=89> */
.L_x_6596:
[----:B------:R-:W-:Y:S05]  /*10060*/  BSYNC B0 ;  /* 0x0000000000007941 */ /* 0x000fea0003800000 */
.L_x_6595:
[----:B-----5:R4:W-:Y:S02]  /*10070*/  STS.128 [R200+0x5000], R24 ;  /* 0x00500018c8007388 */ /* 0x0209e40000000c00 */
.L_x_6590:
[----:B------:R-:W-:Y:S05]  /*10080*/  BSYNC B1 ;  /* 0x0000000000017941 */ /* 0x000fea0003800000 */
.L_x_6589:
        /* <DEDUP_REMOVED lines=91> */
.L_x_6598:
[----:B------:R-:W-:Y:S05]  /*10640*/  BSYNC B0 ;  /* 0x0000000000007941 */ /* 0x000fea0003800000 */
.L_x_6597:
        /* <DEDUP_REMOVED lines=90> */
.L_x_6600:
[----:B------:R-:W-:Y:S05]  /*10bf0*/  BSYNC B0 ;  /* 0x0000000000007941 */ /* 0x000fea0003800000 */
.L_x_6599:
        /* <DEDUP_REMOVED lines=92> */
.L_x_6602:
[----:B------:R-:W-:Y:S05]  /*111c0*/  BSYNC B0 ;  /* 0x0000000000007941 */ /* 0x000fea0003800000 */
.L_x_6601:
[----:B-----5:R4:W-:Y:S01]  /*111d0*/  STS.128 [R200+0x5800], R20 ;  /* 0x00580014c8007388 */ /* 0x0209e20000000c00 */
[----:B------:R-:W-:Y:S05]  /*111e0*/  BRA `(.L_x_6566) ;  /* 0x000002a000007947 */ /* 0x000fea0003800000 */
.L_x_6540:
        /* <DEDUP_REMOVED lines=42> */
.L_x_6566:
[----:B------:R-:W-:Y:S05]  /*11490*/  BSYNC B2 ;  /* 0x0000000000027941 */ /* 0x000fea0003800000 */
.L_x_6539:
[----:B------:R-:W-:Y:S01]  /*114a0*/  IADD3 R204, R134, -0x1, RZ ;  /* 0xffffffff86cc7810 */ /* 0x000fe20007ffe0ff */
[----:B-1----:R-:W-:Y:S01]  /*114b0*/  IMAD.SHL.U32 R7, R58, 0x40, RZ ;  /* 0x000000403a077824 */ /* 0x002fe200078e00ff */
[----:B------:R-:W-:Y:S01]  /*114c0*/  LEA R202, P2, R140, c[0x0][0x168], 0x1 ;  /* 0x00005a008cca7a11 */ /* 0x000fe200078408ff */
[----:B------:R-:W-:Y:S01]  /*114d0*/  IMAD.SHL.U32 R6, R142, 0x8, RZ ;  /* 0x000000088e067824 */ /* 0x000fe200078e00ff */
[----:B------:R-:W-:Y:S01]  /*114e0*/  LEA.HI R5, R60, R60, RZ, 0x1 ;  /* 0x0000003c3c057211 */ /* 0x000fe200078f08ff */
[----:B------:R-:W-:Y:S01]  /*114f0*/  IMAD.SHL.U32 R2, R204, 0x40, RZ ;  /* 0x00000040cc027824 */ /* 0x000fe200078e00ff */
[----:B------:R-:W-:Y:S01]  /*11500*/  LEA.HI.X R201, R140, c[0x0][0x16c], R52, 0x1, P2 ;  /* 0x00005b008cc97a11 */ /* 0x000fe200010f0c34 */
[----:B------:R-:W-:Y:S01]  /*11510*/  IMAD R211, R56, 0x10, R57 ;  /* 0x0000001038d37824 */ /* 0x000fe200078e0239 */
[----:B------:R-:W-:Y:S01]  /*11520*/  LOP3.LUT R5, R5, 0xfffffffe, RZ, 0xc0, !PT ;  /* 0xfffffffe05057812 */ /* 0x000fe200078ec0ff */
[----:B------:R-:W-:Y:S01]  /*11530*/  IMAD.IADD R3, R59, 0x1, -R2 ;  /* 0x000000013b037824 */ /* 0x000fe200078e0a02 */
[----:B------:R-:W-:-:S03]  /*11540*/  LOP3.LUT R7, R7, 0x1c0, RZ, 0xc0, !PT ;  /* 0x000001c007077812 */ /* 0x000fc600078ec0ff */
[----:B------:R-:W-:Y:S01]  /*11550*/  IMAD.IADD R60, R60, 0x1, -R5 ;  /* 0x000000013c3c7824 */ /* 0x000fe200078e0a05 */
[-C--:B------:R-:W-:Y:S02]  /*11560*/  ISETP.GE.AND P1, PT, R142, R3.reuse, PT ;  /* 0x000000038e00720c */ /* 0x080fe40003f26270 */
[-C--:B------:R-:W-:Y:S02]  /*11570*/  ISETP.GE.AND P0, PT, R12, R3.reuse, PT ;  /* 0x000000030c00720c */ /* 0x080fe40003f06270 */
[-C--:B------:R-:W-:Y:S02]  /*11580*/  ISETP.GE.AND P5, PT, R0, R3.reuse, PT ;  /* 0x000000030000720c */ /* 0x080fe40003fa6270 */
[-C--:B------:R-:W-:Y:S02]  /*11590*/  ISETP.GE.AND P6, PT, R16, R3.reuse, PT ;  /* 0x000000031000720c */ /* 0x080fe40003fc6270 */
[----:B------:R-:W-:Y:S02]  /*115a0*/  ISETP.GE.AND P4, PT, R0, R3, PT ;  /* 0x000000030000720c */ /* 0x000fe40003f86270 */
[----:B------:R-:W-:-:S02]  /*115b0*/  SHF.R.S32.HI R0, RZ, 0x1f, R135 ;  /* 0x0000001fff007819 */ /* 0x000fc40000011487 */
[----:B------:R-:W-:Y:S01]  /*115c0*/  LOP3.LUT R6, R7, 0x8, R6, 0xf8, !PT ;  /* 0x0000000807067812 */ /* 0x000fe200078ef806 */
[----:B------:R-:W-:Y:S01]  /*115d0*/  @!P1 IMAD.MOV.U32 R203, RZ, RZ, R201 ;  /* 0x000000ffffcb9224 */ /* 0x000fe200078e00c9 */
[----:B------:R-:W-:Y:S01]  /*115e0*/  LEA.HI R0, R0, R135, RZ, 0x3 ;  /* 0x0000008700007211 */ /* 0x000fe200078f18ff */
[----:B------:R-:W-:Y:S01]  /*115f0*/  @!P0 IMAD.MOV.U32 R4, RZ, RZ, c[0x0][0x198] ;  /* 0x00006600ff048624 */ /* 0x000fe200078e00ff */
[----:B------:R-:W-:Y:S01]  /*11600*/  SHF.R.U32.HI R7, RZ, 0x3, R7 ;  /* 0x00000003ff077819 */ /* 0x000fe20000011607 */
[----:B------:R-:W-:Y:S01]  /*11610*/  @!P0 IMAD.MOV.U32 R5, RZ, RZ, c[0x0][0x19c] ;  /* 0x00006700ff058624 */ /* 0x000fe200078e00ff */
[----:B------:R-:W-:Y:S01]  /*11620*/  @!PT LDS RZ, [RZ] ;  /* 0x00000000fffff984 */ /* 0x000fe20000000800 */
[----:B------:R-:W-:Y:S01]  /*11630*/  @!PT LDS RZ, [RZ] ;  /* 0x00000000fffff984 */ /* 0x000fe20000000800 */
[----:B------:R-:W-:Y:S01]  /*11640*/  @!PT LDS RZ, [RZ] ;  /* 0x00000000fffff984 */ /* 0x000fe20000000800 */
[----:B------:R1:W-:Y:S01]  /*11650*/  @!P1 LDGSTS.E.BYPASS.LTC128B.128 [R200+0x6000], [R202.64] ;  /* 0x06000000cac89fae */ /* 0x0003e2000b901d46 */
[----:B--23--:R-:W-:Y:S01]  /*11660*/  @!P5 LEA R14, P2, R54, R202, 0x1 ;  /* 0x000000ca360ed211 */ /* 0x00cfe200078408ff */
[----:B----4-:R-:W-:Y:S01]  /*11670*/  @!P6 IMAD.MOV.U32 R10, RZ, RZ, c[0x0][0x198] ;  /* 0x00006600ff0ae624 */ /* 0x010fe200078e00ff */
[----:B------:R-:W-:Y:S01]  /*11680*/  LOP3.LUT R7, R6, R7, RZ, 0x3c, !PT ;  /* 0x0000000706077212 */ /* 0x000fe200078e3cff */
[----:B------:R1:W-:Y:S01]  /*11690*/  @!P1 LDGSTS.E.BYPASS.LTC128B.128 [R200+0x8000], [R202.64+0x80] ;  /* 0x08000080cac89fae */ /* 0x0003e2000b901d46 */
[----:B------:R-:W-:-:S02]  /*116a0*/  @!P5 LEA.HI.X R15, R54, R201, R53, 0x1, P2 ;  /* 0x000000c9360fd211 */ /* 0x000fc400010f0c35 */
[----:B------:R-:W-:Y:S01]  /*116b0*/  ISETP.GE.AND P2, PT, R12, R3, PT ;  /* 0x000000030c00720c */ /* 0x000fe20003f46270 */
[----:B------:R1:W-:Y:S01]  /*116c0*/  @!P1 LDGSTS.E.BYPASS.LTC128B.128 [R200+0xa000], [R202.64+0x100] ;  /* 0x0a000100cac89fae */ /* 0x0003e2000b901d46 */
[----:B------:R-:W-:Y:S01]  /*116d0*/  @!P0 LEA R8, P1, R4, R202, 0x6 ;  /* 0x000000ca04088211 */ /* 0x000fe200078230ff */
[----:B------:R-:W-:Y:S02]  /*116e0*/  IMAD R193, R60, 0x200, R7 ;  /* 0x000002003cc17824 */ /* 0x000fe400078e0207 */
[----:B------:R2:W-:Y:S01]  /*116f0*/  @!P5 LDGSTS.E.BYPASS.LTC128B.128 [R200+0x6800], [R14.64] ;  /* 0x068000000ec8dfae */ /* 0x0005e2000b901d46 */
[----:B------:R-:W-:Y:S01]  /*11700*/  @!P0 LEA.HI.X R9, R4, R201, R5, 0x6, P1 ;  /* 0x000000c904098211 */ /* 0x000fe200008f3405 */
[----:B------:R-:W-:Y:S01]  /*11710*/  @!P6 IMAD.MOV.U32 R5, RZ, RZ, c[0x0][0x19c] ;  /* 0x00006700ff05e624 */ /* 0x000fe200078e00ff */
[----:B------:R-:W-:Y:S01]  /*11720*/  ISETP.GE.AND P1, PT, R16, R3, PT ;  /* 0x000000031000720c */ /* 0x000fe20003f26270 */
[----:B------:R2:W-:Y:S01]  /*11730*/  @!P5 LDGSTS.E.BYPASS.LTC128B.128 [R200+0x8800], [R14.64+0x80] ;  /* 0x088000800ec8dfae */ /* 0x0005e2000b901d46 */
[----:B------:R-:W-:Y:S01]  /*11740*/  LOP3.LUT R4, R0, 0xfffffff8, RZ, 0xc0, !PT ;  /* 0xfffffff800047812 */ /* 0x000fe200078ec0ff */
[----:B------:R-:W-:-:S02]  /*11750*/  @!P6 IMAD R5, R5, 0x60, RZ ;  /* 0x000000600505e824 */ /* 0x000fc400078e02ff */
[----:B------:R2:W-:Y:S01]  /*11760*/  @!P5 LDGSTS.E.BYPASS.LTC128B.128 [R200+0xa800], [R14.64+0x100] ;  /* 0x0a8001000ec8dfae */ /* 0x0005e2000b901d46 */
[----:B------:R-:W-:Y:S01]  /*11770*/  ISETP.GE.AND P5, PT, R142, R3, PT ;  /* 0x000000038e00720c */ /* 0x000fe20003fa6270 */
[----:B------:R-:W-:Y:S02]  /*11780*/  IMAD.IADD R135, R135, 0x1, -R4 ;  /* 0x0000000187877824 */ /* 0x000fe400078e0a04 */
[----:B------:R3:W-:Y:S01]  /*11790*/  @!P0 LDGSTS.E.BYPASS.LTC128B.128 [R200+0x7000], [R8.64] ;  /* 0x0700000008c88fae */ /* 0x0007e2000b901d46 */
[----:B------:R-:W-:Y:S02]  /*117a0*/  @!P2 IMAD.MOV.U32 R3, RZ, RZ, c[0x0][0x1a0] ;  /* 0x00006800ff03a624 */ /* 0x000fe400078e00ff */
[----:B------:R-:W-:Y:S01]  /*117b0*/  IMAD.SHL.U32 R6, R135, 0x40, RZ ;  /* 0x0000004087067824 */ /* 0x000fe200078e00ff */
[----:B------:R3:W-:Y:S01]  /*117c0*/  @!P0 LDGSTS.E.BYPASS.LTC128B.128 [R200+0x9000], [R8.64+0x80] ;  /* 0x0900008008c88fae */ /* 0x0007e2000b901d46 */
[----:B------:R-:W-:Y:S02]  /*117d0*/  @!P1 IMAD.MOV.U32 R12, RZ, RZ, c[0x0][0x1a0] ;  /* 0x00006800ff0c9624 */ /* 0x000fe400078e00ff */
[----:B------:R-:W-:Y:S01]  /*117e0*/  @!P2 IMAD.MOV.U32 R4, RZ, RZ, c[0x0][0x1a4] ;  /* 0x00006900ff04a624 */ /* 0x000fe200078e00ff */
[----:B------:R3:W-:Y:S01]  /*117f0*/  @!P0 LDGSTS.E.BYPASS.LTC128B.128 [R200+0xb000], [R8.64+0x100] ;  /* 0x0b00010008c88fae */ /* 0x0007e2000b901d46 */
[----:B------:R-:W-:Y:S01]  /*11800*/  LEA R206, P0, R136, c[0x0][0x170], 0x1 ;  /* 0x00005c0088ce7a11 */ /* 0x000fe200078008ff */
[----:B------:R-:W-:Y:S01]  /*11810*/  IMAD.SHL.U32 R0, R0, 0x40, RZ ;  /* 0x0000004000007824 */ /* 0x000fe200078e00ff */
[----:B------:R-:W-:Y:S01]  /*11820*/  LOP3.LUT R6, R6, 0x1c0, RZ, 0xc0, !PT ;  /* 0x000001c006067812 */ /* 0x000fe200078ec0ff */
[----:B-1----:R-:W-:Y:S01]  /*11830*/  @!P6 IMAD.MOV.U32 R203, RZ, RZ, R201 ;  /* 0x000000ffffcbe224 */ /* 0x002fe200078e00c9 */
[----:B------:R-:W-:Y:S01]  /*11840*/  LEA.HI.X R205, R136, c[0x0][0x174], R133, 0x1, P0 ;  /* 0x00005d0088cd7a11 */ /* 0x000fe200000f0c85 */
[----:B------:R-:W-:-:S02]  /*11850*/  IMAD.SHL.U32 R193, R193, 0x2, RZ ;  /* 0x00000002c1c17824 */ /* 0x000fc400078e00ff */
[----:B------:R-:W-:-:S03]  /*11860*/  @!P6 IMAD.WIDE.U32 R10, R10, 0x60, R202 ;  /* 0x000000600a0ae825 */ /* 0x000fc600078e00ca */
[----:B------:R-:W-:Y:S01]  /*11870*/  IADD3 R191, R193, 0x6020, RZ ;  /* 0x00006020c1bf7810 */ /* 0x000fe20007ffe0ff */
[----:B------:R-:W-:Y:S02]  /*11880*/  @!P1 IMAD.MOV.U32 R207, RZ, RZ, R205 ;  /* 0x000000ffffcf9224 */ /* 0x000fe400078e00cd */
[----:B------:R-:W-:Y:S02]  /*11890*/  IMAD.MOV.U32 R7, RZ, RZ, 0x10 ;  /* 0x00000010ff077424 */ /* 0x000fe400078e00ff */
[----:B--2---:R-:W-:Y:S02]  /*118a0*/  @!P6 IMAD.IADD R15, R11, 0x1, R5 ;  /* 0x000000010b0fe824 */ /* 0x004fe400078e0205 */
[----:B------:R-:W-:Y:S02]  /*118b0*/  @!P6 IMAD.MOV.U32 R14, RZ, RZ, R10 ;  /* 0x000000ffff0ee224 */ /* 0x000fe400078e000a */
[----:B------:R-:W-:Y:S02]  /*118c0*/  IMAD.SHL.U32 R5, R60, 0x8, RZ ;  /* 0x000000083c057824 */ /* 0x000fe400078e00ff */
[----:B------:R-:W-:Y:S01]  /*118d0*/  @!P1 IMAD.WIDE.U32 R12, R12, 0x60, R206 ;  /* 0x000000600c0c9825 */ /* 0x000fe200078e00ce */
[----:B------:R1:W-:Y:S02]  /*118e0*/  @!P6 LDGSTS.E.BYPASS.LTC128B.128 [R200+0x7800], [R14.64] ;  /* 0x078000000ec8efae */ /* 0x0003e4000b901d46 */
[----:B------:R-:W-:Y:S01]  /*118f0*/  LOP3.LUT R5, R6, 0x8, R5, 0xf8, !PT ;  /* 0x0000000806057812 */ /* 0x000fe200078ef805 */
[----:B------:R-:W-:Y:S01]  /*11900*/  @!P5 IMAD.MOV.U32 R207, RZ, RZ, R205 ;  /* 0x000000ffffcfd224 */ /* 0x000fe200078e00cd */
[----:B------:R1:W-:Y:S01]  /*11910*/  @!P6 LDGSTS.E.BYPASS.LTC128B.128 [R200+0x9800], [R14.64+0x80] ;  /* 0x098000800ec8efae */ /* 0x0003e2000b901d46 */
[CC--:B---3--:R-:W-:Y:S01]  /*11920*/  @!P4 LEA R8, P0, R105.reuse, R206.reuse, 0x1 ;  /* 0x000000ce6908c211 */ /* 0x0c8fe200078008ff */
[----:B------:R-:W-:Y:S01]  /*11930*/  @!P1 IMAD.MOV.U32 R10, RZ, RZ, c[0x0][0x1a4] ;  /* 0x00006900ff0a9624 */ /* 0x000fe200078e00ff */
[----:B------:R-:W-:Y:S01]  /*11940*/  SHF.R.U32.HI R6, RZ, 0x3, R6 ;  /* 0x00000003ff067819 */ /* 0x000fe20000011606 */
[----:B------:R1:W-:Y:S01]  /*11950*/  @!P6 LDGSTS.E.BYPASS.LTC128B.128 [R200+0xb800], [R14.64+0x100] ;  /* 0x0b8001000ec8efae */ /* 0x0003e2000b901d46 */
[-C--:B------:R-:W-:Y:S01]  /*11960*/  @!P4 LEA.HI.X R9, R105, R205.reuse, R104, 0x1, P0 ;  /* 0x000000cd6909c211 */ /* 0x080fe200000f0c68 */
[----:B------:R-:W-:Y:S01]  /*11970*/  @!P1 IMAD R10, R10, 0x60, RZ ;  /* 0x000000600a0a9824 */ /* 0x000fe200078e02ff */
[----:B------:R-:W-:Y:S01]  /*11980*/  @!P2 LEA R16, P0, R3, R206, 0x6 ;  /* 0x000000ce0310a211 */ /* 0x000fe200078030ff */
[----:B------:R-:W0:Y:S02]  /*11990*/  LDGDEPBAR ;  /* 0x00000000000079af */ /* 0x000e240000000000 */
[----:B------:R-:W-:Y:S01]  /*119a0*/  @!P1 IMAD.IADD R11, R13, 0x1, R10 ;  /* 0x000000010d0b9824 */ /* 0x000fe200078e020a */
[----:B------:R-:W-:Y:S01]  /*119b0*/  @!P2 LEA.HI.X R17, R3, R205, R4, 0x6, P0 ;  /* 0x000000cd0311a211 */ /* 0x000fe200000f3404 */
[----:B------:R-:W-:Y:S01]  /*119c0*/  @!P1 IMAD.MOV.U32 R10, RZ, RZ, R12 ;  /* 0x000000ffff0a9224 */ /* 0x000fe200078e000c */
[----:B------:R-:W-:-:S02]  /*119d0*/  LOP3.LUT R4, R0, 0xfffffe00, RZ, 0xc0, !PT ;  /* 0xfffffe0000047812 */ /* 0x000fc400078ec0ff */
[----:B------:R-:W-:Y:S01]  /*119e0*/  LOP3.LUT R3, R5, R6, RZ, 0x3c, !PT ;  /* 0x0000000605037212 */ /* 0x000fe200078e3cff */
[----:B------:R-:W-:Y:S01]  /*119f0*/  IMAD.MOV.U32 R5, RZ, RZ, 0x20 ;  /* 0x00000020ff057424 */ /* 0x000fe200078e00ff */
[----:B------:R-:W-:Y:S01]  /*11a00*/  IADD3 R0, R193, 0x6000, RZ ;  /* 0x00006000c1007810 */ /* 0x000fe20007ffe0ff */
[----:B------:R-:W-:-:S04]  /*11a10*/  IMAD R194, R56, 0x400, R4 ;  /* 0x0000040038c27824 */ /* 0x000fc800078e0204 */
[----:B------:R-:W-:-:S04]  /*11a20*/  IMAD.IADD R194, R3, 0x1, R194 ;  /* 0x0000000103c27824 */ /* 0x000fc800078e02c2 */
        /* <DEDUP_REMOVED lines=40> */
[----:B------:R-:W-:-:S02]  /*11cb0*/  IMAD.SHL.U32 R135, R55, 0x2, RZ ;  /* 0x0000000237877824 */ /* 0x000fc400078e00ff */
[----:B-1----:R-:W-:Y:S02]  /*11cc0*/  LDSM.16.M88.4 R12, [R194] ;  /* 0x00000000c20c783b */ /* 0x002fe40000000200 */
[----:B------:R-:W-:Y:S02]  /*11cd0*/  SEL R7, R7, 0xfffffff0, !P1 ;  /* 0xfffffff007077807 */ /* 0x000fe40004800000 */
[----:B------:R-:W3:Y:S01]  /*11ce0*/  LDSM.16.M88.4 R64, [R193+0x6000] ;  /* 0x00600000c140783b */ /* 0x000ee20000000200 */
[----:B------:R-:W-:Y:S02]  /*11cf0*/  SEL R5, R5, 0xffffffe0, !P2 ;  /* 0xffffffe005057807 */ /* 0x000fe40005000000 */
[----:B------:R-:W-:Y:S01]  /*11d00*/  R2P PR, R58, 0x6 ;  /* 0x000000063a007804 */ /* 0x000fe20000000000 */
[----:B------:R-:W1:Y:S01]  /*11d10*/  LDSM.16.M88.4 R48, [R193+0x6800] ;  /* 0x00680000c130783b */ /* 0x000e620000000200 */
[--C-:B------:R-:W-:Y:S01]  /*11d20*/  IMAD R192, R7, 0x2, R194.reuse ;  /* 0x0000000207c07824 */ /* 0x100fe200078e02c2 */
[----:B------:R-:W-:Y:S01]  /*11d30*/  LOP3.LUT R135, R135, 0x6, RZ, 0xc0, !PT ;  /* 0x0000000687877812 */ /* 0x000fe200078ec0ff */
[C---:B------:R-:W-:Y:S01]  /*11d40*/  IMAD R190, R5.reuse, 0x2, R194 ;  /* 0x0000000205be7824 */ /* 0x040fe200078e02c2 */
[----:B------:R-:W5:Y:S01]  /*11d50*/  LDSM.16.M88.4 R40, [R193+0x7000] ;  /* 0x00700000c128783b */ /* 0x000f620000000200 */
[----:B------:R-:W-:-:S03]  /*11d60*/  IMAD R189, R5, 0x2, R192 ;  /* 0x0000000205bd7824 */ /* 0x000fc600078e02c0 */
[----:B------:R-:W2:Y:S04]  /*11d70*/  LDSM.16.M88.4 R76, [R193+0x7800] ;  /* 0x00780000c14c783b */ /* 0x000ea80000000200 */
[----:B------:R-:W-:Y:S01]  /*11d80*/  @P1 IADD3 R191, R0, -0x20, RZ ;  /* 0xffffffe000bf1810 */ /* 0x000fe20007ffe0ff */
[----:B------:R-:W-:Y:S01]  /*11d90*/  LDSM.16.M88.4 R32, [R192] ;  /* 0x00000000c020783b */ /* 0x000fe20000000200 */
[----:B------:R-:W-:Y:S02]  /*11da0*/  IMAD.MOV.U32 R0, RZ, RZ, 0x40 ;  /* 0x00000040ff007424 */ /* 0x000fe400078e00ff */
[C---:B------:R-:W-:Y:S01]  /*11db0*/  IADD3 R183, R191.reuse, 0x800, RZ ;  /* 0x00000800bfb77810 */ /* 0x040fe20007ffe0ff */
[----:B------:R-:W2:Y:S01]  /*11dc0*/  LDSM.16.M88.4 R24, [R191] ;  /* 0x00000000bf18783b */ /* 0x000ea20000000200 */
[----:B------:R-:W-:-:S02]  /*11dd0*/  IADD3 R182, R191, 0x1000, RZ ;  /* 0x00001000bfb67810 */ /* 0x000fc40007ffe0ff */
[----:B------:R-:W-:Y:S01]  /*11de0*/  SEL R0, R0, 0xffffffc0, !P2 ;  /* 0xffffffc000007807 */ /* 0x000fe20005000000 */
[----:B------:R-:W2:Y:S01]  /*11df0*/  LDSM.16.M88.4 R20, [R191+0x800] ;  /* 0x00080000bf14783b */ /* 0x000ea20000000200 */
[C---:B------:R-:W-:Y:S02]  /*11e00*/  IADD3 R181, R191.reuse, 0x1800, RZ ;  /* 0x00001800bfb57810 */ /* 0x040fe40007ffe0ff */
[----:B------:R-:W-:Y:S01]  /*11e10*/  IADD3 R179, R191, 0x2000, RZ ;  /* 0x00002000bfb37810 */ /* 0x000fe20007ffe0ff */
[----:B------:R-:W2:Y:S01]  /*11e20*/  LDSM.16.M88.4 R72, [R191+0x1000] ;  /* 0x00100000bf48783b */ /* 0x000ea20000000200 */
[----:B------:R-:W-:Y:S01]  /*11e30*/  IMAD.IADD R187, R193, 0x1, R0 ;  /* 0x00000001c1bb7824 */ /* 0x000fe200078e0200 */
[----:B------:R-:W-:Y:S01]  /*11e40*/  IADD3 R178, R191, 0x2800, RZ ;  /* 0x00002800bfb27810 */ /* 0x000fe20007ffe0ff */
[----:B------:R-:W-:Y:S01]  /*11e50*/  IMAD.IADD R180, R0, 0x1, R191 ;  /* 0x0000000100b47824 */ /* 0x000fe200078e02bf */
[----:B------:R-:W2:Y:S01]  /*11e60*/  LDSM.16.M88.4 R68, [R191+0x1800] ;  /* 0x00180000bf44783b */ /* 0x000ea20000000200 */
[----:B------:R-:W-:-:S02]  /*11e70*/  SHF.R.S32.HI R0, RZ, 0x1f, R55 ;  /* 0x0000001fff007819 */ /* 0x000fc40000011437 */
[C---:B------:R-:W-:Y:S01]  /*11e80*/  IADD3 R177, R191.reuse, 0x3000, RZ ;  /* 0x00003000bfb17810 */ /* 0x040fe20007ffe0ff */
[----:B----4-:R-:W-:Y:S01]  /*11e90*/  LDSM.16.M88.4 R16, [R190] ;  /* 0x00000000be10783b */ /* 0x010fe20000000200 */
[----:B------:R-:W-:Y:S01]  /*11ea0*/  LEA.HI R0, R0, R55, RZ, 0x5 ;  /* 0x0000003700007211 */ /* 0x000fe200078f28ff */
[C---:B---3--:R-:W-:Y:S02]  /*11eb0*/  HMMA.16816.F32 R8, R12.reuse, R64, RZ ;  /* 0x000000400c08723c */ /* 0x048fe400000018ff */
[----:B------:R-:W-:Y:S01]  /*11ec0*/  LDSM.16.M88.4 R28, [R187+0x6000] ;  /* 0x00600000bb1c783b */ /* 0x000fe20000000200 */
[----:B------:R-:W-:Y:S02]  /*11ed0*/  LOP3.LUT R0, R0, 0xffffffe0, RZ, 0xc0, !PT ;  /* 0xffffffe000007812 */ /* 0x000fe400078ec0ff */
[C---:B------:R-:W-:Y:S01]  /*11ee0*/  IADD3 R176, R191.reuse, 0x3800, RZ ;  /* 0x00003800bfb07810 */ /* 0x040fe20007ffe0ff */
[----:B------:R-:W-:Y:S01]  /*11ef0*/  LDSM.16.M88.4 R88, [R187+0x7800] ;  /* 0x00780000bb58783b */ /* 0x000fe20000000200 */
[----:B------:R-:W-:Y:S01]  /*11f00*/  IADD3 R175, R191, 0x4000, RZ ;  /* 0x00004000bfaf7810 */ /* 0x000fe20007ffe0ff */
[----:B------:R-:W-:Y:S01]  /*11f10*/  IMAD.IADD R0, R55, 0x1, -R0 ;  /* 0x0000000137007824 */ /* 0x000fe200078e0a00 */
[----:B-1----:R-:W-:Y:S01]  /*11f20*/  HMMA.16816.F32 R60, R12, R48, RZ ;  /* 0x000000300c3c723c */ /* 0x002fe200000018ff */
[----:B------:R-:W-:Y:S01]  /*11f30*/  LDSM.16.M88.4 R84, [R189] ;  /* 0x00000000bd54783b */ /* 0x000fe20000000200 */
[----:B------:R-:W-:-:S02]  /*11f40*/  IADD3 R174, R191, 0x4800, RZ ;  /* 0x00004800bfae7810 */ /* 0x000fc40007ffe0ff */
[C---:B------:R-:W-:Y:S01]  /*11f50*/  IADD3 R173, R191.reuse, 0x5000, RZ ;  /* 0x00005000bfad7810 */ /* 0x040fe20007ffe0ff */
[----:B------:R-:W-:Y:S01]  /*11f60*/  LDSM.16.M88.4 R80, [R180] ;  /* 0x00000000b450783b */ /* 0x000fe20000000200 */
[----:B------:R-:W-:Y:S02]  /*11f70*/  IADD3 R172, R191, 0x5800, RZ ;  /* 0x00005800bfac7810 */ /* 0x000fe40007ffe0ff */
[C---:B------:R-:W-:Y:S01]  /*11f80*/  HMMA.16816.F32 R64, R12.reuse, R66, RZ ;  /* 0x000000420c40723c */ /* 0x040fe200000018ff */
[----:B------:R-:W0:Y:S07]  /*11f90*/  LDGDEPBAR ;  /* 0x00000000000079af */ /* 0x000e2e0000000000 */
[C---:B------:R-:W-:Y:S08]  /*11fa0*/  HMMA.16816.F32 R48, R12.reuse, R50, RZ ;  /* 0x000000320c30723c */ /* 0x040ff000000018ff */
[C---:B-----5:R-:W-:Y:S08]  /*11fb0*/  HMMA.16816.F32 R44, R12.reuse, R40, RZ ;  /* 0x000000280c2c723c */ /* 0x060ff000000018ff */
[C---:B------:R-:W-:Y:S08]  /*11fc0*/  HMMA.16816.F32 R40, R12.reuse, R42, RZ ;  /* 0x0000002a0c28723c */ /* 0x040ff000000018ff */
[C---:B--2---:R-:W-:Y:S08]  /*11fd0*/  HMMA.16816.F32 R36, R12.reuse, R76, RZ ;  /* 0x0000004c0c24723c */ /* 0x044ff000000018ff */
        /* <DEDUP_REMOVED lines=26> */
[----:B------:R-:W5:Y:S07]  /*12180*/  LDSM.16.M88.4 R16, [R193+0x9800] ;  /* 0x00980000c110783b */ /* 0x000f6e0000000200 */
        /* <DEDUP_REMOVED lines=18> */
[C---:B-----5:R-:W-:Y:S08]  /*122b0*/  HMMA.16816.F32 R80, R32.reuse, R16, R80 ;  /* 0x000000102050723c */ /* 0x060ff00000001850 */
        /* <DEDUP_REMOVED lines=69> */
[C---:B-1----:R-:W-:Y:S08]  /*12710*/  HMMA.16816.F32 R60, R72.reuse, R12, R60 ;  /* 0x0000000c483c723c */ /* 0x042ff0000000183c */
[C---:B------:R-:W-:Y:S01]  /*12720*/  HMMA.16816.F32 R48, R72.reuse, R14, R48 ;  /* 0x0000000e4830723c */ /* 0x040fe20000001830 */
[----:B------:R-:W1:Y:S07]  /*12730*/  LDSM.16.M88.4 R12, [R180+0x4800] ;  /* 0x00480000b40c783b */ /* 0x000e6e0000000200 */
[----:B--2---:R-:W-:Y:S07]  /*12740*/  HMMA.16816.F32 R44, R72, R20, R44 ;  /* 0x00000014482c723c */ /* 0x004fee000000182c */
[----:B------:R-:W-:Y:S01]  /*12750*/  SHF.R.S32.HI R21, RZ, 0x1f, R0 ;  /* 0x0000001fff157819 */ /* 0x000fe20000011400 */
[----:B------:R-:W-:Y:S03]  /*12760*/  HMMA.16816.F32 R40, R36, R34, R40 ;  /* 0x000000222428723c */ /* 0x000fe60000001828 */
[----:B------:R-:W-:-:S04]  /*12770*/  LEA.HI R0, R21, R0, RZ, 0x2 ;  /* 0x0000000015007211 */ /* 0x000fc800078f10ff */
[----:B------:R-:W-:Y:S01]  /*12780*/  SHF.R.S32.HI R6, RZ, 0x2, R0 ;  /* 0x00000002ff067819 */ /* 0x000fe20000011400 */
[----:B------:R-:W-:Y:S01]  /*12790*/  HMMA.16816.F32 R64, R72, R78, R64 ;  /* 0x0000004e4840723c */ /* 0x000fe20000001840 */
[----:B------:R-:W-:-:S03]  /*127a0*/  IADD3 R0, R59, 0x1, -R196 ;  /* 0x000000013b007810 */ /* 0x000fc60007ffe8c4 */
[----:B------:R-:W-:Y:S01]  /*127b0*/  IMAD.IADD R211, R6, 0x1, R211 ;  /* 0x0000000106d37824 */ /* 0x000fe200078e02d3 */
[----:B------:R-:W-:Y:S02]  /*127c0*/  IADD3 R0, R0, c[0x0][0x2e8], RZ ;  /* 0x0000ba0000007a10 */ /* 0x000fe40007ffe0ff */
[----:B------:R-:W-:Y:S01]  /*127d0*/  IADD3 R6, R59, -c[0x0][0x2e4], -R196 ;  /* 0x8000b9003b067a10 */ /* 0x000fe20007ffe8c4 */
[C---:B---3--:R-:W-:Y:S01]  /*127e0*/  HMMA.16816.F32 R80, R72.reuse, R16, R80 ;  /* 0x000000104850723c */ /* 0x048fe20000001850 */
[C---:B------:R-:W-:Y:S01]  /*127f0*/  IADD3 R210, R211.reuse, 0x8, RZ ;  /* 0x00000008d3d27810 */ /* 0x040fe20007ffe0ff */
[C---:B------:R-:W-:Y:S02]  /*12800*/  IMAD.IADD R208, R211.reuse, 0x1, R0 ;  /* 0x00000001d3d07824 */ /* 0x040fe400078e0200 */
[----:B------:R-:W-:Y:S02]  /*12810*/  IMAD.IADD R211, R211, 0x1, R6 ;  /* 0x00000001d3d37824 */ /* 0x000fe400078e0206 */
[--C-:B------:R-:W-:Y:S01]  /*12820*/  IMAD.IADD R0, R0, 0x1, R210.reuse ;  /* 0x0000000100007824 */ /* 0x100fe200078e02d2 */
[-C--:B------:R-:W-:Y:S01]  /*12830*/  IMNMX R208, R208, R59.reuse, PT ;  /* 0x0000003bd0d07217 */ /* 0x080fe20003800200 */
[----:B------:R-:W-:Y:S01]  /*12840*/  HMMA.16816.F32 R68, R72, R18, R68 ;  /* 0x000000124844723c */ /* 0x000fe20000001844 */
[----:B------:R-:W2:Y:S01]  /*12850*/  LDSM.16.M88.4 R16, [R180+0x5000] ;  /* 0x00500000b410783b */ /* 0x000ea20000000200 */
[----:B------:R-:W-:Y:S01]  /*12860*/  IMAD.IADD R210, R6, 0x1, R210 ;  /* 0x0000000106d27824 */ /* 0x000fe200078e02d2 */
[----:B------:R-:W-:-:S02]  /*12870*/  IMNMX R209, R0, R59, PT ;  /* 0x0000003b00d17217 */ /* 0x000fc40003800200 */
[----:B------:R-:W-:Y:S02]  /*12880*/  LOP3.LUT R0, R3, R4, RZ, 0xfc, !PT ;  /* 0x0000000403007212 */ /* 0x000fe400078efcff */
[----:B------:R-:W-:Y:S01]  /*12890*/  IMNMX R211, RZ, R211, !PT ;  /* 0x000000d3ffd37217 */ /* 0x000fe20007800200 */
[----:B----4-:R-:W-:Y:S01]  /*128a0*/  HMMA.16816.F32 R28, R8, R24, R28 ;  /* 0x00000018081c723c */ /* 0x010fe2000000181c */
[----:B------:R-:W-:-:S07]  /*128b0*/  IMNMX R210, RZ, R210, !PT ;  /* 0x000000d2ffd27217 */ /* 0x000fce0007800200 */
[C---:B-1----:R-:W-:Y:S08]  /*128c0*/  HMMA.16816.F32 R60, R8.reuse, R12, R60 ;  /* 0x0000000c083c723c */ /* 0x042ff0000000183c */
[----:B------:R-:W-:Y:S01]  /*128d0*/  HMMA.16816.F32 R48, R8, R14, R48 ;  /* 0x0000000e0830723c */ /* 0x000fe20000001830 */
[----:B------:R-:W1:Y:S01]  /*128e0*/  LDSM.16.M88.4 R12, [R180+0x5800] ;  /* 0x00580000b40c783b */ /* 0x000e620000000200 */
[----:B------:R-:W-:-:S06]  /*128f0*/  DEPBAR.LE SB0, 0x0 ;  /* 0x000080000000791a */ /* 0x000fcc0000000000 */
[----:B------:R-:W-:Y:S07]  /*12900*/  HMMA.16816.F32 R40, R72, R22, R40 ;  /* 0x000000164828723c */ /* 0x000fee0000001828 */
[----:B------:R-:W-:Y:S01]  /*12910*/  IMAD.IADD R23, R2, 0x1, R135 ;  /* 0x0000000102177824 */ /* 0x000fe200078e0287 */
[----:B------:R-:W-:Y:S04]  /*12920*/  HMMA.16816.F32 R64, R8, R26, R64 ;  /* 0x0000001a0840723c */ /* 0x000fe80000001840 */
[----:B------:R-:W-:-:S02]  /*12930*/  IADD3 R6, R23, 0x1, RZ ;  /* 0x0000000117067810 */ /* 0x000fc40007ffe0ff */
[----:B------:R-:W-:Y:S02]  /*12940*/  IADD3 R3, R23, 0x8, RZ ;  /* 0x0000000817037810 */ /* 0x000fe40007ffe0ff */
[CC--:B------:R-:W-:Y:S01]  /*12950*/  ISETP.GE.AND P4, PT, R6.reuse, R208.reuse, PT ;  /* 0x000000d00600720c */ /* 0x0c0fe20003f86270 */
[C---:B--2---:R-:W-:Y:S01]  /*12960*/  HMMA.16816.F32 R44, R8.reuse, R16, R44 ;  /* 0x00000010082c723c */ /* 0x044fe2000000182c */
[-C--:B------:R-:W-:Y:S02]  /*12970*/  ISETP.GE.AND P0, PT, R6, R209.reuse, PT ;  /* 0x000000d10600720c */ /* 0x080fe40003f06270 */
[CC--:B------:R-:W-:Y:S02]  /*12980*/  ISETP.GE.AND P6, PT, R3.reuse, R208.reuse, PT ;  /* 0x000000d00300720c */ /* 0x0c0fe40003fc6270 */
[-C--:B------:R-:W-:Y:S02]  /*12990*/  ISETP.GE.AND P1, PT, R3, R209.reuse, PT ;  /* 0x000000d10300720c */ /* 0x080fe40003f26270 */
[C---:B------:R-:W-:Y:S01]  /*129a0*/  ISETP.GE.AND P5, PT, R23.reuse, R208, PT ;  /* 0x000000d01700720c */ /* 0x040fe20003fa6270 */
[----:B------:R-:W-:Y:S01]  /*129b0*/  HMMA.16816.F32 R40, R8, R18, R40 ;  /* 0x000000120828723c */ /* 0x000fe20000001828 */
[----:B------:R-:W-:-:S02]  /*129c0*/  ISETP.GE.AND P2, PT, R23, R209, PT ;  /* 0x000000d11700720c */ /* 0x000fc40003f46270 */
[CC--:B------:R-:W-:Y:S02]  /*129d0*/  ISETP.LT.OR P4, PT, R6.reuse, R211.reuse, P4 ;  /* 0x000000d30600720c */ /* 0x0c0fe40002781670 */
[-C--:B------:R-:W-:Y:S02]  /*129e0*/  ISETP.LT.OR P0, PT, R6, R210.reuse, P0 ;  /* 0x000000d20600720c */ /* 0x080fe40000701670 */
[CC--:B------:R-:W-:Y:S01]  /*129f0*/  ISETP.LT.OR P6, PT, R3.reuse, R211.reuse, P6 ;  /* 0x000000d30300720c */ /* 0x0c0fe200037c1670 */
[----:B-1----:R-:W-:Y:S01]  /*12a00*/  HMMA.16816.F32 R80, R8, R12, R80 ;  /* 0x0000000c0850723c */ /* 0x002fe20000001850 */
[-C--:B------:R-:W-:Y:S02]  /*12a10*/  ISETP.LT.OR P1, PT, R3, R210.reuse, P1 ;  /* 0x000000d20300720c */ /* 0x080fe40000f21670 */
[C---:B------:R-:W-:Y:S02]  /*12a20*/  ISETP.LT.OR P5, PT, R23.reuse, R211, P5 ;  /* 0x000000d31700720c */ /* 0x040fe40002fa1670 */
[----:B------:R-:W-:-:S02]  /*12a30*/  ISETP.LT.OR P2, PT, R23, R210, P2 ;  /* 0x000000d21700720c */ /* 0x000fc40001741670 */
[C---:B------:R-:W-:Y:S01]  /*12a40*/  IADD3 R4, R23.reuse, 0x9, RZ ;  /* 0x0000000917047810 */ /* 0x040fe20007ffe0ff */
[----:B------:R-:W-:Y:S01]  /*12a50*/  HMMA.16816.F32 R68, R8, R14, R68 ;  /* 0x0000000e0844723c */ /* 0x000fe20000001844 */
[----:B------:R-:W-:Y:S02]  /*12a60*/  IADD3 R3, R23, 0x10, RZ ;  /* 0x0000001017037810 */ /* 0x000fe40007ffe0ff */
[----:B------:R-:W-:Y:S02]  /*12a70*/  FSEL R28, R28, -INF , !P5 ;  /* 0xff8000001c1c7808 */ /* 0x000fe40006800000 */
[----:B------:R-:W-:Y:S02]  /*12a80*/  FSEL R30, R30, -INF , !P2 ;  /* 0xff8000001e1e7808 */ /* 0x000fe40005000000 */
[----:B------:R-:W-:Y:S02]  /*12a90*/  FSEL R29, R29, -INF , !P4 ;  /* 0xff8000001d1d7808 */ /* 0x000fe40006000000 */
[----:B------:R-:W-:-:S02]  /*12aa0*/  FSEL R6, R31, -INF , !P0 ;  /* 0xff8000001f067808 */ /* 0x000fc40004000000 */
[CC--:B------:R-:W-:Y:S02]  /*12ab0*/  ISETP.GE.AND P4, PT, R4.reuse, R208.reuse, PT ;  /* 0x000000d00400720c */ /* 0x0c0fe40003f86270 */
[CC--:B------:R-:W-:Y:S02]  /*12ac0*/  ISETP.GE.AND P0, PT, R4.reuse, R209.reuse, PT ;  /* 0x000000d10400720c */ /* 0x0c0fe40003f06270 */
        /* <DEDUP_REMOVED lines=30> */
[CC--:B------:R-:W-:Y:S02]  /*12cb0*/  ISETP.LT.OR P2, PT, R16.reuse, R211.reuse, P2 ;  /* 0x000000d31000720c */ /* 0x0c0fe40001741670 */
[-C--:B------:R-:W-:Y:S02]  /*12cc0*/  ISETP.LT.OR P0, PT, R16, R210.reuse, P0 ;  /* 0x000000d21000720c */ /* 0x080fe40000701670 */
[C---:B------:R-:W-:Y:S02]  /*12cd0*/  ISETP.LT.OR P5, PT, R3.reuse, R211, P5 ;  /* 0x000000d30300720c */ /* 0x040fe40002fa1670 */
[----:B------:R-:W-:-:S02]  /*12ce0*/  ISETP.LT.OR P4, PT, R3, R210, P4 ;  /* 0x000000d20300720c */ /* 0x000fc40002781670 */
[C---:B------:R-:W-:Y:S02]  /*12cf0*/  IADD3 R24, R23.reuse, 0x21, RZ ;  /* 0x0000002117187810 */ /* 0x040fe40007ffe0ff */
[----:B------:R-:W-:Y:S02]  /*12d00*/  IADD3 R3, R23, 0x28, RZ ;  /* 0x0000002817037810 */ /* 0x000fe40007ffe0ff */
[----:B------:R-:W-:Y:S02]  /*12d10*/  FSEL R19, R48, -INF , !P6 ;  /* 0xff80000030137808 */ /* 0x000fe40007000000 */
[----:B------:R-:W-:Y:S02]  /*12d20*/  FSEL R17, R49, -INF , !P2 ;  /* 0xff80000031117808 */ /* 0x000fe40005000000 */
[----:B------:R-:W-:Y:S02]  /*12d30*/  FSEL R16, R51, -INF , !P0 ;  /* 0xff80000033107808 */ /* 0x000fe40004000000 */
[----:B------:R-:W-:-:S02]  /*12d40*/  ISETP.GE.AND P6, PT, R24, R209, PT ;  /* 0x000000d11800720c */ /* 0x000fc40003fc6270 */
[C---:B------:R-:W-:Y:S02]  /*12d50*/  ISETP.GE.AND P0, PT, R3.reuse, R208, PT ;  /* 0x000000d00300720c */ /* 0x040fe40003f06270 */
[C---:B------:R-:W-:Y:S02]  /*12d60*/  ISETP.GE.AND P2, PT, R3.reuse, R209, PT ;  /* 0x000000d10300720c */ /* 0x040fe40003f46270 */
[-C--:B------:R-:W-:Y:S02]  /*12d70*/  ISETP.LT.OR P6, PT, R24, R210.reuse, P6 ;  /* 0x000000d21800720c */ /* 0x080fe400037c1670 */
[C---:B------:R-:W-:Y:S02]  /*12d80*/  ISETP.LT.OR P0, PT, R3.reuse, R211, P0 ;  /* 0x000000d30300720c */ /* 0x040fe40000701670 */
[----:B------:R-:W-:Y:S02]  /*12d90*/  ISETP.LT.OR P2, PT, R3, R210, P2 ;  /* 0x000000d20300720c */ /* 0x000fe40001741670 */
[----:B------:R-:W-:-:S02]  /*12da0*/  IADD3 R3, R23, 0x31, RZ ;  /* 0x0000003117037810 */ /* 0x000fc40007ffe0ff */
[----:B------:R-:W-:Y:S02]  /*12db0*/  IADD3 R12, R23, 0x30, RZ ;  /* 0x00000030170c7810 */ /* 0x000fe40007ffe0ff */
[----:B------:R-:W-:Y:S02]  /*12dc0*/  FSEL R214, R47, -INF , !P6 ;  /* 0xff8000002fd67808 */ /* 0x000fe40007000000 */
[----:B------:R-:W-:Y:S01]  /*12dd0*/  FSEL R168, R42, -INF , !P2 ;  /* 0xff8000002aa87808 */ /* 0x000fe20005000000 */
[----:B------:R-:W-:Y:S01]  /*12de0*/  BAR.SYNC.DEFER_BLOCKING 0x0 ;  /* 0x0000000000007b1d */ /* 0x000fe20000010000 */
[C---:B------:R-:W-:Y:S02]  /*12df0*/  ISETP.GE.AND P6, PT, R3.reuse, R208, PT ;  /* 0x000000d00300720c */ /* 0x040fe40003fc6270 */
[----:B------:R-:W-:Y:S02]  /*12e00*/  FSEL R169, R40, -INF , !P0 ;  /* 0xff80000028a97808 */ /* 0x000fe40004000000 */
[----:B------:R-:W-:-:S02]  /*12e10*/  ISETP.GE.AND P2, PT, R3, R209, PT ;  /* 0x000000d10300720c */ /* 0x000fc40003f46270 */
[C---:B------:R-:W-:Y:S02]  /*12e20*/  ISETP.GE.AND P0, PT, R12.reuse, R209, PT ;  /* 0x000000d10c00720c */ /* 0x040fe40003f06270 */
[C---:B------:R-:W-:Y:S02]  /*12e30*/  ISETP.LT.OR P6, PT, R3.reuse, R211, P6 ;  /* 0x000000d30300720c */ /* 0x040fe400037c1670 */
[-C--:B------:R-:W-:Y:S02]  /*12e40*/  ISETP.LT.OR P2, PT, R3, R210.reuse, P2 ;  /* 0x000000d20300720c */ /* 0x080fe40001741670 */
[C---:B------:R-:W-:Y:S02]  /*12e50*/  IADD3 R13, R23.reuse, 0x29, RZ ;  /* 0x00000029170d7810 */ /* 0x040fe40007ffe0ff */
[----:B------:R-:W-:Y:S02]  /*12e60*/  ISETP.LT.OR P0, PT, R12, R210, P0 ;  /* 0x000000d20c00720c */ /* 0x000fe40000701670 */
[----:B------:R-:W-:-:S02]  /*12e70*/  IADD3 R3, R23, 0x38, RZ ;  /* 0x0000003817037810 */ /* 0x000fc40007ffe0ff */
[----:B------:R-:W-:Y:S02]  /*12e80*/  IADD3 R23, R23, 0x39, RZ ;  /* 0x0000003917177810 */ /* 0x000fe40007ffe0ff */
[----:B------:R-:W-:Y:S02]  /*12e90*/  FSEL R18, R50, -INF , !P1 ;  /* 0xff80000032127808 */ /* 0x000fe40004800000 */
[----:B------:R-:W-:Y:S02]  /*12ea0*/  ISETP.GE.AND P1, PT, R24, R208, PT ;  /* 0x000000d01800720c */ /* 0x000fe40003f26270 */
[----:B------:R-:W-:Y:S02]  /*12eb0*/  FSEL R166, R82, -INF , !P0 ;  /* 0xff80000052a67808 */ /* 0x000fe40004000000 */
[----:B------:R-:W-:Y:S02]  /*12ec0*/  ISETP.GE.AND P0, PT, R23, R209, PT ;  /* 0x000000d11700720c */ /* 0x000fe40003f06270 */
[----:B------:R-:W-:-:S02]  /*12ed0*/  ISETP.LT.OR P1, PT, R24, R211, P1 ;  /* 0x000000d31800720c */ /* 0x000fc40000f21670 */
[----:B------:R-:W-:Y:S02]  /*12ee0*/  ISETP.LT.OR P0, PT, R23, R210, P0 ;  /* 0x000000d21700720c */ /* 0x000fe40000701670 */
[----:B------:R-:W-:Y:S02]  /*12ef0*/  FSEL R171, R44, -INF , !P5 ;  /* 0xff8000002cab7808 */ /* 0x000fe40006800000 */
[----:B------:R-:W-:Y:S02]  /*12f00*/  FSEL R164, R46, -INF , !P4 ;  /* 0xff8000002ea47808 */ /* 0x000fe40006000000 */
[----:B------:R-:W-:Y:S02]  /*12f10*/  FSEL R163, R45, -INF , !P1 ;  /* 0xff8000002da37808 */ /* 0x000fe40004800000 */
[C---:B------:R-:W-:Y:S02]  /*12f20*/  ISETP.GE.AND P5, PT, R13.reuse, R208, PT ;  /* 0x000000d00d00720c */ /* 0x040fe40003fa6270 */
[----:B------:R-:W-:-:S02]  /*12f30*/  ISETP.GE.AND P4, PT, R13, R209, PT ;  /* 0x000000d10d00720c */ /* 0x000fc40003f86270 */
[----:B------:R-:W-:Y:S02]  /*12f40*/  ISETP.GE.AND P1, PT, R12, R208, PT ;  /* 0x000000d00c00720c */ /* 0x000fe40003f26270 */
[----:B------:R-:W-:Y:S02]  /*12f50*/  FSEL R162, R71, -INF , !P0 ;  /* 0xff80000047a27808 */ /* 0x000fe40004000000 */
[----:B------:R-:W-:Y:S02]  /*12f60*/  ISETP.GT.AND P0, PT, R204, R195, PT ;  /* 0x000000c3cc00720c */ /* 0x000fe40003f04270 */
[CC--:B------:R-:W-:Y:S02]  /*12f70*/  ISETP.LT.OR P5, PT, R13.reuse, R211.reuse, P5 ;  /* 0x000000d30d00720c */ /* 0x0c0fe40002fa1670 */
[----:B------:R-:W-:Y:S02]  /*12f80*/  ISETP.LT.OR P4, PT, R13, R210, P4 ;  /* 0x000000d20d00720c */ /* 0x000fe40002781670 */
[----:B------:R-:W-:-:S02]  /*12f90*/  ISETP.LT.OR P1, PT, R12, R211, P1 ;  /* 0x000000d30c00720c */ /* 0x000fc40000f21670 */
[----:B------:R-:W-:Y:S02]  /*12fa0*/  FSEL R165, R41, -INF , !P5 ;  /* 0xff80000029a57808 */ /* 0x000fe40006800000 */
[----:B------:R-:W-:Y:S02]  /*12fb0*/  FSEL R212, R43, -INF , !P4 ;  /* 0xff8000002bd47808 */ /* 0x000fe40006000000 */
[----:B------:R-:W-:Y:S02]  /*12fc0*/  FSEL R207, R80, -INF , !P1 ;  /* 0xff80000050cf7808 */ /* 0x000fe40004800000 */
[-C--:B------:R-:W-:Y:S02]  /*12fd0*/  ISETP.GE.AND P5, PT, R3, R208.reuse, PT ;  /* 0x000000d00300720c */ /* 0x080fe40003fa6270 */
[----:B------:R-:W-:Y:S02]  /*12fe0*/  ISETP.GE.AND P4, PT, R23, R208, PT ;  /* 0x000000d01700720c */ /* 0x000fe40003f86270 */
[----:B------:R-:W-:-:S02]  /*12ff0*/  ISETP.GE.AND P1, PT, R3, R209, PT ;  /* 0x000000d10300720c */ /* 0x000fc40003f26270 */
[CC--:B------:R-:W-:Y:S02]  /*13000*/  ISETP.LT.OR P5, PT, R3.reuse, R211.reuse, P5 ;  /* 0x000000d30300720c */ /* 0x0c0fe40002fa1670 */
[----:B------:R-:W-:Y:S02]  /*13010*/  ISETP.LT.OR P1, PT, R3, R210, P1 ;  /* 0x000000d20300720c */ /* 0x000fe40000f21670 */
        /* <DEDUP_REMOVED lines=8> */
[----:B------:R-:W-:Y:S02]  /*130a0*/  IABS R3, c[0x0][0x2d0] ;  /* 0x0000b40000037a13 */ /* 0x000fe40000000000 */
[----:B------:R-:W-:Y:S02]  /*130b0*/  IADD3 R13, R2, -0x40, RZ ;  /* 0xffffffc0020d7810 */ /* 0x000fe40007ffe0ff */
[----:B------:R-:W1:Y:S01]  /*130c0*/  I2F.RP R8, R3 ;  /* 0x0000000300087306 */ /* 0x000e620000209400 */
[----:B------:R-:W-:Y:S02]  /*130d0*/  IABS R11, R2 ;  /* 0x00000002000b7213 */ /* 0x000fe40000000000 */
[----:B------:R-:W-:-:S02]  /*130e0*/  IABS R9, R13 ;  /* 0x0000000d00097213 */ /* 0x000fc40000000000 */
        /* <DEDUP_REMOVED lines=53> */
.L_x_6604:
[----:B------:R-:W-:-:S05]  /*13440*/  IMAD.MOV.U32 R9, RZ, RZ, c[0x0][0x198] ;  /* 0x00006600ff097624 */ /* 0x000fca00078e00ff */
[----:B------:R-:W-:-:S04]  /*13450*/  LEA R9, -R9, RZ, 0x6 ;  /* 0x000000ff09097211 */ /* 0x000fc800078e31ff */
[----:B------:R-:W-:Y:S02]  /*13460*/  SHF.R.S32.HI R3, RZ, 0x1f, R9 ;  /* 0x0000001fff037819 */ /* 0x000fe40000011409 */
.L_x_6605:
        /* <DEDUP_REMOVED lines=42> */
.L_x_6603:
        /* <DEDUP_REMOVED lines=76> */
[--C-:B------:R-:W-:Y:S01]  /*13bd0*/  FFMA.FTZ R151, R18, c[0x0][0x23c], -R167.reuse ;  /* 0x00008f0012977a23 */ /* 0x100fe200000108a7 */
[----:B------:R-:W5:Y:S01]  /*13be0*/  LDSM.16.MT88.4 R4, [R184+0x10000] ;  /* 0x01000000b804783b */ /* 0x000f620000004200 */
[----:B------:R-:W-:Y:S01]  /*13bf0*/  FFMA.FTZ R0, R16, c[0x0][0x23c], -R167 ;  /* 0x00008f0010007a23 */ /* 0x000fe200000108a7 */
        /* <DEDUP_REMOVED lines=60> */
[C---:B--2---:R-:W-:Y:S02]  /*13fc0*/  HMMA.16816.F32 R60, R96.reuse, R64, RZ ;  /* 0x00000040603c723c */ /* 0x044fe400000018ff */
        /* <DEDUP_REMOVED lines=77> */
[----:B--2---:R-:W-:Y:S01]  /*144a0*/  F2FP.PACK_AB R5, R169, R164 ;  /* 0x000000a4a905723e */ /* 0x004fe200000000ff */
        /* <DEDUP_REMOVED lines=150> */
.L_x_6607:
[----:B------:R-:W-:-:S05]  /*14e10*/  IMAD.MOV.U32 R5, RZ, RZ, c[0x0][0x1a0] ;  /* 0x00006800ff057624 */ /* 0x000fca00078e00ff */
[----:B------:R-:W-:-:S04]  /*14e20*/  LEA R5, -R5, RZ, 0x6 ;  /* 0x000000ff05057211 */ /* 0x000fc800078e31ff */
[----:B------:R-:W-:Y:S02]  /*14e30*/  SHF.R.S32.HI R0, RZ, 0x1f, R5 ;  /* 0x0000001fff007819 */ /* 0x000fe40000011405 */
.L_x_6608:
        /* <DEDUP_REMOVED lines=375> */
.L_x_6610:
[----:B------:R-:W-:-:S05]  /*165b0*/  IMAD.MOV.U32 R6, RZ, RZ, c[0x0][0x198] ;  /* 0x00006600ff067624 */ /* 0x000fca00078e00ff */
[----:B------:R-:W-:-:S04]  /*165c0*/  LEA R6, -R6, RZ, 0x6 ;  /* 0x000000ff06067211 */ /* 0x000fc800078e31ff */
[----:B------:R-:W-:Y:S02]  /*165d0*/  SHF.R.S32.HI R4, RZ, 0x1f, R6 ;  /* 0x0000001fff047819 */ /* 0x000fe40000011406 */
.L_x_6611:
        /* <DEDUP_REMOVED lines=28> */
.L_x_6609:
        /* <DEDUP_REMOVED lines=409> */
.L_x_6606:
        /* <DEDUP_REMOVED lines=17> */
.L_x_6616:
        /* <DEDUP_REMOVED lines=65> */
.L_x_6613:
        /* <DEDUP_REMOVED lines=250> */
.L_x_6615:
        /* <DEDUP_REMOVED lines=27> */
.L_x_6614:
        /* <DEDUP_REMOVED lines=522> */
.L_x_6612:
        /* <DEDUP_REMOVED lines=26> */
[----:B------:R-:W2:Y:S01]  /*1b9e0*/  @P3 MUFU.RCP R6, R2 ;  /* 0x0000000200063308 */ /* 0x000ea20000001000 */
[----:B------:R-:W-:-:S02]  /*1b9f0*/  SHF.L.U32 R18, R5, 0x6, RZ ;  /* 0x0000000605127819 */ /* 0x000fc400000006ff */
[----:B------:R-:W-:Y:S02]  /*1ba00*/  SHF.R.S32.HI R12, RZ, 0x5, R9 ;  /* 0x00000005ff0c7819 */ /* 0x000fe40000011409 */
[----:B------:R-:W-:Y:S02]  /*1ba10*/  IADD3 R13, -R13, R0, RZ ;  /* 0x000000000d0d7210 */ /* 0x000fe40007ffe1ff */
[----:B------:R-:W-:Y:S01]  /*1ba20*/  LOP3.LUT R18, R18, 0x1c0, RZ, 0xc0, !PT ;  /* 0x000001c012127812 */ /* 0x000fe200078ec0ff */
[----:B------:R-:W3:Y:S01]  /*1ba30*/  @P4 MUFU.RCP R7, R4 ;  /* 0x0000000400074308 */ /* 0x000ee20000001000 */
[----:B------:R-:W-:Y:S02]  /*1ba40*/  LEA R13, R12, R13, 0x9 ;  /* 0x0000000d0c0d7211 */ /* 0x000fe400078e48ff */
[----:B------:R-:W-:Y:S02]  /*1ba50*/  LEA.HI R18, R18, R18, RZ, 0x1d ;  /* 0x0000001212127211 */ /* 0x000fe400078fe8ff */
[----:B------:R-:W-:-:S02]  /*1ba60*/  LOP3.LUT R9, R9, 0xffffffe0, RZ, 0xc0, !PT ;  /* 0xffffffe009097812 */ /* 0x000fc400078ec0ff */
[----:B------:R-:W-:Y:S01]  /*1ba70*/  LEA R13, R13, R18, 0x1 ;  /* 0x000000120d0d7211 */ /* 0x000fe200078e08ff */
[C---:B--2---:R-:W-:Y:S01]  /*1ba80*/  FMUL.FTZ R131, R6.reuse, R131 ;  /* 0x0000008306837220 */ /* 0x044fe20000410000 */
[----:B------:R-:W-:Y:S01]  /*1ba90*/  @P4 MUFU.LG2 R4, R4 ;  /* 0x0000000400044308 */ /* 0x000fe20000000c00 */
[----:B------:R-:W-:Y:S01]  /*1baa0*/  FMUL.FTZ R130, R6, R130 ;  /* 0x0000008206827220 */ /* 0x000fe20000410000 */
[----:B------:R-:W-:Y:S01]  /*1bab0*/  IADD3 R9, R0, -R9, RZ ;  /* 0x8000000900097210 */ /* 0x000fe20007ffe0ff */
[C---:B------:R-:W-:Y:S02]  /*1bac0*/  FMUL.FTZ R127, R6.reuse, R127 ;  /* 0x0000007f067f7220 */ /* 0x040fe40000410000 */
[C---:B------:R-:W-:Y:S01]  /*1bad0*/  FMUL.FTZ R126, R6.reuse, R126 ;  /* 0x0000007e067e7220 */ /* 0x040fe20000410000 */
[----:B-1----:R-:W-:Y:S01]  /*1bae0*/  SHF.R.S32.HI R11, RZ, 0x1f, R10 ;  /* 0x0000001fff0b7819 */ /* 0x002fe2000001140a */
[C---:B---3--:R-:W-:Y:S01]  /*1baf0*/  FMUL.FTZ R128, R7.reuse, R128 ;  /* 0x0000008007807220 */ /* 0x048fe20000410000 */
[----:B------:R-:W-:Y:S01]  /*1bb00*/  STS.64 [R13.X4+0x800], R130 ;  /* 0x000800820d007388 */ /* 0x000fe20000004a00 */
[----:B------:R-:W-:Y:S01]  /*1bb10*/  FMUL.FTZ R129, R7, R129 ;  /* 0x0000008107817220 */ /* 0x000fe20000410000 */
[----:B------:R-:W-:Y:S01]  /*1bb20*/  LEA.HI R11, R11, R10, RZ, 0x4 ;  /* 0x0000000a0b0b7211 */ /* 0x000fe200078f20ff */
[C---:B------:R-:W-:Y:S01]  /*1bb30*/  FMUL.FTZ R124, R7.reuse, R124 ;  /* 0x0000007c077c7220 */ /* 0x040fe20000410000 */
[----:B------:R-:W1:Y:S01]  /*1bb40*/  @P3 MUFU.LG2 R2, R2 ;  /* 0x0000000200023308 */ /* 0x000e620000000c00 */
[----:B------:R-:W-:Y:S01]  /*1bb50*/  FMUL.FTZ R125, R7, R125 ;  /* 0x0000007d077d7220 */ /* 0x000fe20000410000 */
[----:B------:R-:W-:Y:S01]  /*1bb60*/  LOP3.LUT R15, R11, 0xfffffff0, RZ, 0xc0, !PT ;  /* 0xfffffff00b0f7812 */ /* 0x000fe200078ec0ff */
[C---:B------:R-:W-:Y:S01]  /*1bb70*/  FMUL.FTZ R120, R7.reuse, R120 ;  /* 0x0000007807787220 */ /* 0x040fe20000410000 */
[----:B------:R-:W-:Y:S01]  /*1bb80*/  SHF.R.S32.HI R8, RZ, 0x4, R11 ;  /* 0x00000004ff087819 */ /* 0x000fe2000001140b */
[----:B------:R-:W-:Y:S01]  /*1bb90*/  FMUL.FTZ R121, R7, R121 ;  /* 0x0000007907797220 */ /* 0x000fe20000410000 */
[----:B------:R-:W-:Y:S01]  /*1bba0*/  IADD3 R11, -R15, R10, RZ ;  /* 0x0000000a0f0b7210 */ /* 0x000fe20007ffe1ff */
[C---:B------:R-:W-:Y:S01]  /*1bbb0*/  FMUL.FTZ R123, R6.reuse, R123 ;  /* 0x0000007b067b7220 */ /* 0x040fe20000410000 */
[----:B------:R-:W-:Y:S01]  /*1bbc0*/  LOP3.LUT R15, R5, 0x1, RZ, 0xc0, !PT ;  /* 0x00000001050f7812 */ /* 0x000fe200078ec0ff */
[----:B------:R-:W-:Y:S01]  /*1bbd0*/  FMUL.FTZ R122, R6, R122 ;  /* 0x0000007a067a7220 */ /* 0x000fe20000410000 */
[----:B------:R-:W-:Y:S01]  /*1bbe0*/  SHF.L.U32 R14, R8, 0x6, RZ ;  /* 0x00000006080e7819 */ /* 0x000fe200000006ff */
[----:B------:R-:W-:Y:S01]  /*1bbf0*/  FMUL.FTZ R116, R7, R116 ;  /* 0x0000007407747220 */ /* 0x000fe20000410000 */
[----:B------:R-:W-:Y:S01]  /*1bc00*/  LEA.HI R16, R11, R11, RZ, 0x1 ;  /* 0x0000000b0b107211 */ /* 0x000fe200078f08ff */
[----:B------:R-:W-:Y:S01]  /*1bc10*/  FMUL.FTZ R117, R7, R117 ;  /* 0x0000007507757220 */ /* 0x000fe20000410000 */
[----:B------:R-:W-:Y:S01]  /*1bc20*/  ISETP.NE.U32.AND P0, PT, R15, 0x1, PT ;  /* 0x000000010f00780c */ /* 0x000fe20003f05070 */
[----:B------:R-:W-:Y:S01]  /*1bc30*/  FMUL.FTZ R119, R6, R119 ;  /* 0x0000007706777220 */ /* 0x000fe20000410000 */
[----:B------:R-:W-:Y:S01]  /*1bc40*/  LOP3.LUT R14, R14, 0x1c0, RZ, 0xc0, !PT ;  /* 0x000001c00e0e7812 */ /* 0x000fe200078ec0ff */
[----:B------:R-:W-:Y:S01]  /*1bc50*/  FMUL.FTZ R118, R6, R118 ;  /* 0x0000007606767220 */ /* 0x000fe20000410000 */
[C---:B------:R-:W-:Y:S01]  /*1bc60*/  SHF.L.U32 R15, R16.reuse, 0x2, RZ ;  /* 0x00000002100f7819 */ /* 0x040fe200000006ff */
[C---:B------:R-:W-:Y:S01]  /*1bc70*/  FMUL.FTZ R112, R7.reuse, R112 ;  /* 0x0000007007707220 */ /* 0x040fe20000410000 */
[----:B------:R-:W-:Y:S01]  /*1bc80*/  LOP3.LUT R16, R16, 0xffffffe, RZ, 0xc0, !PT ;  /* 0x0ffffffe10107812 */ /* 0x000fe200078ec0ff */
[----:B------:R-:W-:Y:S01]  /*1bc90*/  FMUL.FTZ R113, R7, R113 ;  /* 0x0000007107717220 */ /* 0x000fe20000410000 */
[----:B------:R-:W-:Y:S01]  /*1bca0*/  LOP3.LUT R15, R14, 0x38, R15, 0xf8, !PT ;  /* 0x000000380e0f7812 */ /* 0x000fe200078ef80f */
[C---:B------:R-:W-:Y:S01]  /*1bcb0*/  FMUL.FTZ R115, R6.reuse, R115 ;  /* 0x0000007306737220 */ /* 0x040fe20000410000 */
[----:B------:R-:W-:Y:S01]  /*1bcc0*/  SHF.R.U32.HI R14, RZ, 0x3, R14 ;  /* 0x00000003ff0e7819 */ /* 0x000fe2000001160e */
[C---:B------:R-:W-:Y:S01]  /*1bcd0*/  FMUL.FTZ R114, R6.reuse, R114 ;  /* 0x0000007206727220 */ /* 0x040fe20000410000 */
[----:B------:R-:W-:Y:S01]  /*1bce0*/  R2P PR, R5, 0x6 ;  /* 0x0000000605007804 */ /* 0x000fe20000000000 */
[----:B------:R-:W-:Y:S01]  /*1bcf0*/  FMUL.FTZ R108, R7, R108 ;  /* 0x0000006c076c7220 */ /* 0x000fe20000410000 */
[----:B------:R-:W-:Y:S01]  /*1bd00*/  LOP3.LUT R14, R15, R14, RZ, 0x3c, !PT ;  /* 0x0000000e0f0e7212 */ /* 0x000fe200078e3cff */
[----:B------:R-:W-:Y:S01]  /*1bd10*/  FMUL.FTZ R109, R7, R109 ;  /* 0x0000006d076d7220 */ /* 0x000fe20000410000 */
[----:B------:R-:W-:Y:S01]  /*1bd20*/  IADD3 R15, R11, -R16, RZ ;  /* 0x800000100b0f7210 */ /* 0x000fe20007ffe0ff */
[C---:B------:R-:W-:Y:S01]  /*1bd30*/  FMUL.FTZ R111, R6.reuse, R111 ;  /* 0x0000006f066f7220 */ /* 0x040fe20000410000 */
[----:B------:R-:W-:Y:S01]  /*1bd40*/  STS.64 [R13.X4], R128 ;  /* 0x000000800d007388 */ /* 0x000fe20000004a00 */
[----:B------:R-:W-:Y:S01]  /*1bd50*/  FMUL.FTZ R110, R6, R110 ;  /* 0x0000006e066e7220 */ /* 0x000fe20000410000 */
[----:B------:R-:W-:Y:S01]  /*1bd60*/  LEA R5, R15, R14, 0x2 ;  /* 0x0000000e0f057211 */ /* 0x000fe200078e10ff */
[C---:B------:R-:W-:Y:S01]  /*1bd70*/  FMUL.FTZ R104, R7.reuse, R104 ;  /* 0x0000006807687220 */ /* 0x040fe20000410000 */
[----:B------:R-:W-:Y:S01]  /*1bd80*/  MOV R14, 0x80 ;  /* 0x00000080000e7802 */ /* 0x000fe20000000f00 */
[----:B------:R-:W-:-:S02]  /*1bd90*/  FMUL.FTZ R105, R7, R105 ;  /* 0x0000006907697220 */ /* 0x000fc40000410000 */
[----:B------:R-:W-:Y:S01]  /*1bda0*/  FMUL.FTZ R107, R6, R107 ;  /* 0x0000006b066b7220 */ /* 0x000fe20000410000 */
[----:B------:R-:W-:Y:S01]  /*1bdb0*/  SEL R17, R14, 0xffffff80, !P2 ;  /* 0xffffff800e117807 */ /* 0x000fe20005000000 */
        /* <DEDUP_REMOVED lines=71> */
[----:B-1----:R-:W-:Y:S01]  /*1c230*/  @P3 FMUL.FTZ R2, R2, 0.69314718246459960938 ;  /* 0x3f31721802023820 */ /* 0x002fe20000410000 */
[----:B------:R-:W-:Y:S02]  /*1c240*/  SEL R7, R7, 0xffffffc0, !P1 ;  /* 0xffffffc007077807 */ /* 0x000fe40004800000 */
[----:B------:R-:W-:-:S02]  /*1c250*/  IADD3 R16, R6, -0x20, RZ ;  /* 0xffffffe006107810 */ /* 0x000fc40007ffe0ff */
        /* <DEDUP_REMOVED lines=47> */
[----:B------:R2:W-:Y:S01]  /*1c550*/  STS.64 [R14+0x8800], R82 ;  /* 0x008800520e007388 */ /* 0x0005e20000000a00 */
[----:B-1----:R-:W-:-:S03]  /*1c560*/  SHF.R.S32.HI R13, RZ, 0x1f, R10 ;  /* 0x0000001fff0d7819 */ /* 0x002fc6000001140a */
[----:B------:R-:W-:Y:S01]  /*1c570*/  STS.64 [R18+0x8000], R84 ;  /* 0x0080005412007388 */ /* 0x000fe20000000a00 */
[----:B------:R-:W-:-:S03]  /*1c580*/  LEA.HI R13, R13, R10, RZ, 0x5 ;  /* 0x0000000a0d0d7211 */ /* 0x000fc600078f28ff */
[----:B------:R-:W-:Y:S01]  /*1c590*/  STS.64 [R18+0x8800], R86 ;  /* 0x0088005612007388 */ /* 0x000fe20000000a00 */
[----:B------:R-:W-:-:S03]  /*1c5a0*/  LOP3.LUT R13, R13, 0xffffffe0, RZ, 0xc0, !PT ;  /* 0xffffffe00d0d7812 */ /* 0x000fc600078ec0ff */
[----:B------:R-:W-:Y:S01]  /*1c5b0*/  STS.64 [R19+0x8000], R88 ;  /* 0x0080005813007388 */ /* 0x000fe20000000a00 */
[----:B------:R-:W-:-:S03]  /*1c5c0*/  IADD3 R13, R10, -R13, RZ ;  /* 0x8000000d0a0d7210 */ /* 0x000fc60007ffe0ff */
[----:B------:R-:W-:Y:S01]  /*1c5d0*/  STS.64 [R19+0x8800], R90 ;  /* 0x0088005a13007388 */ /* 0x000fe20000000a00 */
[----:B------:R-:W-:-:S03]  /*1c5e0*/  SHF.R.S32.HI R0, RZ, 0x1f, R13 ;  /* 0x0000001fff007819 */ /* 0x000fc6000001140d */
[----:B------:R-:W-:Y:S01]  /*1c5f0*/  STS.64 [R20+0x8000], R92 ;  /* 0x0080005c14007388 */ /* 0x000fe20000000a00 */
[----:B------:R-:W-:-:S03]  /*1c600*/  LEA.HI R0, R0, R13, RZ, 0x2 ;  /* 0x0000000d00007211 */ /* 0x000fc600078f10ff */
[----:B------:R-:W-:Y:S01]  /*1c610*/  STS.64 [R20+0x8800], R94 ;  /* 0x0088005e14007388 */ /* 0x000fe20000000a00 */
[----:B------:R-:W-:Y:S01]  /*1c620*/  @P4 FMUL.FTZ R13, R4, 0.69314718246459960938 ;  /* 0x3f317218040d4820 */ /* 0x000fe20000410000 */
[----:B--2---:R-:W-:Y:S02]  /*1c630*/  IADD3 R14, -R197, RZ, RZ ;  /* 0x000000ffc50e7210 */ /* 0x004fe40007ffe1ff */
[----:B------:R-:W1:Y:S01]  /*1c640*/  S2R R7, SR_CTAID.Z ;  /* 0x0000000000077919 */ /* 0x000e620000002700 */
[----:B------:R-:W-:-:S03]  /*1c650*/  SHF.R.S32.HI R0, RZ, 0x2, R0 ;  /* 0x00000002ff007819 */ /* 0x000fc60000011400 */
[----:B------:R-:W2:Y:S04]  /*1c660*/  S2R R6, SR_CTAID.Y ;  /* 0x0000000000067919 */ /* 0x000ea80000002600 */
[----:B------:R3:W-:Y:S04]  /*1c670*/  STS.64 [R17+0x8000], R96 ;  /* 0x0080006011007388 */ /* 0x0007e80000000a00 */
[----:B------:R-:W-:Y:S04]  /*1c680*/  STS.64 [R17+0x8800], R98 ;  /* 0x0088006211007388 */ /* 0x000fe80000000a00 */
[----:B------:R-:W-:Y:S06]  /*1c690*/  BAR.SYNC.DEFER_BLOCKING 0x0 ;  /* 0x0000000000007b1d */ /* 0x000fec0000010000 */
[----:B------:R-:W4:Y:S01]  /*1c6a0*/  S2R R15, SR_CTAID.X ;  /* 0x00000000000f7919 */ /* 0x000f220000002500 */
[----:B-1----:R-:W-:-:S02]  /*1c6b0*/  IMAD R7, R14, c[0x0][0x1c0], R7 ;  /* 0x000070000e077a24 */ /* 0x002fc400078e0207 */
[----:B--2---:R-:W-:-:S04]  /*1c6c0*/  IMAD R6, R6, c[0x0][0x210], R197 ;  /* 0x0000840006067a24 */ /* 0x004fc800078e02c5 */
[----:B------:R-:W-:Y:S01]  /*1c6d0*/  IMAD R6, R6, c[0x0][0x1c0], R7 ;  /* 0x0000700006067a24 */ /* 0x000fe200078e0207 */
[----:B------:R-:W-:Y:S01]  /*1c6e0*/  MOV R7, 0xff800000 ;  /* 0xff80000000077802 */ /* 0x000fe20000000f00 */
[----:B------:R-:W-:Y:S01]  /*1c6f0*/  @P4 FFMA.FTZ R7, R132, c[0x0][0x238], R13 ;  /* 0x00008e0084074a23 */ /* 0x000fe2000001000d */
[----:B---3--:R-:W-:-:S04]  /*1c700*/  SHF.R.S32.HI R97, RZ, 0x1f, R12 ;  /* 0x0000001fff617819 */ /* 0x008fc8000001140c */
[----:B------:R-:W-:Y:S01]  /*1c710*/  LEA.HI R97, R97, R12, RZ, 0x2 ;  /* 0x0000000c61617211 */ /* 0x000fe200078f10ff */
[----:B------:R-:W1:Y:S03]  /*1c720*/  LDS.128 R112, [R5.X4] ;  /* 0x0000000005707984 */ /* 0x000e660000004c00 */
[----:B------:R-:W-:Y:S01]  /*1c730*/  LOP3.LUT R97, R97, 0xffffffc, RZ, 0xc0, !PT ;  /* 0x0ffffffc61617812 */ /* 0x000fe200078ec0ff */
[----:B------:R-:W2:Y:S03]  /*1c740*/  LDS.128 R108, [R5.X4+0x800] ;  /* 0x00080000056c7984 */ /* 0x000ea60000004c00 */
[----:B------:R-:W-:Y:S01]  /*1c750*/  IADD3 R97, R12, -R97, RZ ;  /* 0x800000610c617210 */ /* 0x000fe20007ffe0ff */
[----:B------:R-:W3:Y:S03]  /*1c760*/  LDS.128 R104, [R5.X4+0x1000] ;  /* 0x0010000005687984 */ /* 0x000ee60000004c00 */
        /* <DEDUP_REMOVED lines=36> */
.L_x_6618:
[----:B--23--:R-:W-:Y:S05]  /*1c9b0*/  BSYNC B0 ;  /* 0x0000000000007941 */ /* 0x00cfea0003800000 */
.L_x_6617:
[----:B------:R-:W-:Y:S01]  /*1c9c0*/  IMAD.SHL.U32 R2, R11, 0x4, RZ ;  /* 0x000000040b027824 */ /* 0x000fe200078e00ff */
[----:B------:R-:W-:Y:S01]  /*1c9d0*/  IADD3 R4, R8, 0x10, RZ ;  /* 0x0000001008047810 */ /* 0x000fe20007ffe0ff */
[----:B------:R-:W-:Y:S02]  /*1c9e0*/  IMAD R5, R5, c[0x0][0x22c], RZ ;  /* 0x00008b0005057a24 */ /* 0x000fe400078e02ff */
[----:B------:R-:W-:Y:S01]  /*1c9f0*/  IMAD R15, R15, -0x40, R196 ;  /* 0xffffffc00f0f7824 */ /* 0x000fe200078e02c4 */
[----:B------:R-:W-:-:S04]  /*1ca00*/  SHF.R.S32.HI R3, RZ, 0x1f, R2 ;  /* 0x0000001fff037819 */ /* 0x000fc80000011402 */
[-C--:B------:R-:W-:Y:S01]  /*1ca10*/  ISETP.GE.AND P4, PT, R4, R15.reuse, PT ;  /* 0x0000000f0400720c */ /* 0x080fe20003f86270 */
[C---:B------:R-:W-:Y:S01]  /*1ca20*/  IMAD.WIDE R2, R8.reuse, 0xc0, R2 ;  /* 0x000000c008027825 */ /* 0x040fe200078e0202 */
[C---:B------:R-:W-:Y:S02]  /*1ca30*/  ISETP.GE.AND P6, PT, R8.reuse, R15, PT ;  /* 0x0000000f0800720c */ /* 0x040fe40003fc6270 */
[C---:B------:R-:W-:Y:S02]  /*1ca40*/  IADD3 R4, R8.reuse, 0x18, RZ ;  /* 0x0000001808047810 */ /* 0x040fe40007ffe0ff */
[C---:B------:R-:W-:Y:S02]  /*1ca50*/  IADD3 R0, P0, R5.reuse, R2, RZ ;  /* 0x0000000205007210 */ /* 0x040fe40007f1e0ff */
[----:B------:R-:W-:Y:S02]  /*1ca60*/  IADD3 R2, R8, 0x8, RZ ;  /* 0x0000000808027810 */ /* 0x000fe40007ffe0ff */
[----:B------:R-:W-:-:S02]  /*1ca70*/  LEA.HI.X.SX32 R5, R5, R3, 0x1, P0 ;  /* 0x0000000305057211 */ /* 0x000fc400000f0eff */
[----:B------:R-:W-:Y:S02]  /*1ca80*/  LEA R6, P0, R0, c[0x0][0x1d8], 0x2 ;  /* 0x0000760000067a11 */ /* 0x000fe400078010ff */
[-C--:B------:R-:W-:Y:S02]  /*1ca90*/  ISETP.GE.AND P5, PT, R2, R15.reuse, PT ;  /* 0x0000000f0200720c */ /* 0x080fe40003fa6270 */
[----:B------:R-:W-:Y:S02]  /*1caa0*/  LEA.HI.X R7, R0, c[0x0][0x1dc], R5, 0x2, P0 ;  /* 0x0000770000077a11 */ /* 0x000fe400000f1405 */
[C---:B------:R-:W-:Y:S02]  /*1cab0*/  IADD3 R0, R8.reuse, 0x30, RZ ;  /* 0x0000003008007810 */ /* 0x040fe40007ffe0ff */
[----:B------:R-:W-:Y:S01]  /*1cac0*/  IADD3 R3, R8, 0x20, RZ ;  /* 0x0000002008037810 */ /* 0x000fe20007ffe0ff */
[----:B-1----:R1:W-:Y:S01]  /*1cad0*/  @!P6 STG.E.128 [R6.64+0x100], R72 ;  /* 0x000100480600e986 */ /* 0x0023e2000c101d04 */
        /* <DEDUP_REMOVED lines=33> */
.L_x_6619:
        /* <DEDUP_REMOVED lines=9> */
.L_x_7396:


//--------------------- .text._ZN5flash24flash_fwd_splitkv_kernelI23Flash_fwd_kernel_traitsILi192ELi64ELi64ELi4ELb0ELb0EN7cutlass6half_tE19Flash_kernel_traitsILi192ELi64ELi64ELi4ES3_EELb0ELb1ELb0ELb0ELb1ELb1ELb1ELb1EEEvNS_16Flash_fwd_paramsE --------------------------
	.section	.text._ZN5flash24flash_fwd_splitkv_kernelI23Flash_fwd_kernel_traitsILi192ELi64ELi64ELi4ELb0ELb0EN7cutlass6half_tE19Flash_kernel_traitsILi192ELi64ELi64ELi4ES3_EELb0ELb1ELb0ELb0ELb1ELb1ELb1ELb1EEEvNS_16Flash_fwd_paramsE,"ax",@progbits
	.sectioninfo	@"SHI_REGISTERS=242"
	.align	128
        .global         _ZN5flash24flash_fwd_splitkv_kernelI23Flash_fwd_kernel_traitsILi192ELi64ELi64ELi4ELb0ELb0EN7cutlass6half_tE19Flash_kernel_traitsILi192ELi64ELi64ELi4ES3_EELb0ELb1ELb0ELb0ELb1ELb1ELb1ELb1EEEvNS_16Flash_fwd_paramsE
        .type           _ZN5flash24flash_fwd_splitkv_kernelI23Flash_fwd_kernel_traitsILi192ELi64ELi64ELi4ELb0ELb0EN7cutlass6half_tE19Flash_kernel_traitsILi192ELi64ELi64ELi4ES3_EELb0ELb1ELb0ELb0ELb1ELb1ELb1ELb1EEEvNS_16Flash_fwd_paramsE,@function
        .size           _ZN5flash24flash_fwd_splitkv_kernelI23Flash_fwd_kernel_traitsILi192ELi64ELi64ELi4ELb0ELb0EN7cutlass6half_tE19Flash_kernel_traitsILi192ELi64ELi64ELi4ES3_EELb0ELb1ELb0ELb0ELb1ELb1ELb1ELb1EEEvNS_16Flash_fwd_paramsE,(.L_x_7397 - _ZN5flash24flash_fwd_splitkv_kernelI23Flash_fwd_kernel_traitsILi192ELi64ELi64ELi4ELb0ELb0EN7cutlass6half_tE19Flash_kernel_traitsILi192ELi64ELi64ELi4ES3_EELb0ELb1ELb0ELb0ELb1ELb1ELb1ELb1EEEvNS_16Flash_fwd_paramsE)
        .other          _ZN5flash24flash_fwd_splitkv_kernelI23Flash_fwd_kernel_traitsILi192ELi64ELi64ELi4ELb0ELb0EN7cutlass6half_tE19Flash_kernel_traitsILi192ELi64ELi64ELi4ES3_EELb0ELb1ELb0ELb0ELb1ELb1ELb1ELb1EEEvNS_16Flash_fwd_paramsE,@"STO_CUDA_ENTRY STV_DEFAULT"
_ZN5flash24flash_fwd_splitkv_kernelI23Flash_fwd_kernel_traitsILi192ELi64ELi64ELi4ELb0ELb0EN7cutlass6half_tE19Flash_kernel_traitsILi192ELi64ELi64ELi4ES3_EELb0ELb1ELb0ELb0ELb1ELb1ELb1ELb1EEEvNS_16Flash_fwd_paramsE:
.text._ZN5flash24flash_fwd_splitkv_kernelI23Flash_fwd_kernel_traitsILi192ELi64ELi64ELi4ELb0ELb0EN7cutlass6half_tE19Flash_kernel_traitsILi192ELi64ELi64ELi4ES3_EELb0ELb1ELb0ELb0ELb1ELb1ELb1ELb1EEEvNS_16Flash_fwd_paramsE:
        /* <DEDUP_REMOVED lines=54> */
.L_x_6620:
[----:B-1-34-:R-:W-:Y:S02]  /*0360*/  MOV R5, c[0x0][0x218] ;  /* 0x0000860000057a02 */ /* 0x01afe40000000f00 */
.L_x_6621:
        /* <DEDUP_REMOVED lines=151> */
.L_x_6622:
        /* <DEDUP_REMOVED lines=94> */
.L_x_6623:
        /* <DEDUP_REMOVED lines=17> */
.L_x_6625:
        /* <DEDUP_REMOVED lines=54> */
.L_x_6624:
        /* <DEDUP_REMOVED lines=224> */
.L_x_6672:
        /* <DEDUP_REMOVED lines=204> */
.L_x_6630:
[----:B------:R-:W-:Y:S05]  /*31f0*/  BSYNC B0 ;  /* 0x0000000000007941 */ /* 0x000fea0003800000 */
.L_x_6629:
        /* <DEDUP_REMOVED lines=159> */
.L_x_6632:
[----:B------:R-:W-:Y:S05]  /*3bf0*/  BSYNC B0 ;  /* 0x0000000000007941 */ /* 0x000fea0003800000 */
.L_x_6631:
        /* <DEDUP_REMOVED lines=167> */
.L_x_6634:
[----:B------:R-:W-:Y:S05]  /*4670*/  BSYNC B0 ;  /* 0x0000000000007941 */ /* 0x000fea0003800000 */
.L_x_6633:
        /* <DEDUP_REMOVED lines=170> */
.L_x_6636:
[----:B------:R-:W-:Y:S05]  /*5120*/  BSYNC B0 ;  /* 0x0000000000007941 */ /* 0x000fea0003800000 */
.L_x_6635:
        /* <DEDUP_REMOVED lines=8> */
.L_x_6628:
        /* <DEDUP_REMOVED lines=91> */
.L_x_6641:
[----:B------:R-:W-:Y:S05]  /*5760*/  BSYNC B0 ;  /* 0x0000000000007941 */ /* 0x000fea0003800000 */
.L_x_6640:
        /* <DEDUP_REMOVED lines=91> */
.L_x_6643:
[----:B------:R-:W-:Y:S05]  /*5d20*/  BSYNC B0 ;  /* 0x0000000000007941 */ /* 0x000fea0003800000 */
.L_x_6642:
        /* <DEDUP_REMOVED lines=91> */
.L_x_6645:
[----:B------:R-:W-:Y:S05]  /*62e0*/  BSYNC B0 ;  /* 0x0000000000007941 */ /* 0x000fea0003800000 */
.L_x_6644:
[----:B-----5:R1:W-:Y:S02]  /*62f0*/  STG.E.128 [R92.64+0x100], R48 ;  /* 0x000100305c007986 */ /* 0x0203e4000c101d06 */
.L_x_6639:
[----:B------:R-:W-:Y:S05]  /*6300*/  BSYNC B1 ;  /* 0x0000000000017941 */ /* 0x000fea0003800000 */
.L_x_6638:
        /* <DEDUP_REMOVED lines=96> */
.L_x_6649:
[----:B------:R-:W-:Y:S05]  /*6910*/  BSYNC B0 ;  /* 0x0000000000007941 */ /* 0x000fea0003800000 */
.L_x_6648:
        /* <DEDUP_REMOVED lines=97> */
.L_x_6651:
[----:B------:R-:W-:Y:S05]  /*6f30*/  BSYNC B0 ;  /* 0x0000000000007941 */ /* 0x000fea0003800000 */
.L_x_6650:
        /* <DEDUP_REMOVED lines=99> */
.L_x_6653:
[----:B------:R-:W-:Y:S05]  /*7570*/  BSYNC B0 ;  /* 0x0000000000007941 */ /* 0x000fea0003800000 */
.L_x_6652:
[----:B-----5:R4:W-:Y:S02]  /*7580*/  STG.E.128 [R156.64+0x100], R4 ;  /* 0x000100049c007986 */ /* 0x0209e4000c101d06 */
.L_x_6647:
[----:B------:R-:W-:Y:S05]  /*7590*/  BSYNC B1 ;  /* 0x0000000000017941 */ /* 0x000fea0003800000 */
.L_x_6646:
        /* <DEDUP_REMOVED lines=99> */
.L_x_6657:
[----:B------:R-:W-:Y:S05]  /*7bd0*/  BSYNC B0 ;  /* 0x0000000000007941 */ /* 0x000fea0003800000 */
.L_x_6656:
        /* <DEDUP_REMOVED lines=99> */
.L_x_6659:
[----:B------:R-:W-:Y:S05]  /*8210*/  BSYNC B0 ;  /* 0x0000000000007941 */ /* 0x000fea0003800000 */
.L_x_6658:
        /* <DEDUP_REMOVED lines=100> */
.L_x_6661:
[----:B------:R-:W-:Y:S05]  /*8860*/  BSYNC B0 ;  /* 0x0000000000007941 */ /* 0x000fea0003800000 */
.L_x_6660:
[C---:B----4-:R-:W-:Y:S04]  /*8870*/  LEA R2, P0, R75.reuse, R92, 0x1 ;  /* 0x0000005c4b027211 */ /* 0x050fe800078008ff */
[----:B------:R-:W-:Y:S05]  /*8880*/  LEA.HI.X R3, R75, R93, R76, 0x1, P0 ;  /* 0x0000005d4b037211 */ /* 0x000fea00000f0c4c */
[----:B-----5:R4:W-:Y:S04]  /*8890*/  STG.E.128 [R2.64], R8 ;  /* 0x0000000802007986 */ /* 0x0209e8000c101d06 */
.L_x_6655:
[----:B------:R-:W-:Y:S05]  /*88a0*/  BSYNC B1 ;  /* 0x0000000000017941 */ /* 0x000fea0003800000 */
.L_x_6654:
        /* <DEDUP_REMOVED lines=101> */
.L_x_6665:
[----:B------:R-:W-:Y:S05]  /*8f00*/  BSYNC B0 ;  /* 0x0000000000007941 */ /* 0x000fea0003800000 */
.L_x_6664:
        /* <DEDUP_REMOVED lines=100> */
.L_x_6667:
[----:B------:R-:W-:Y:S05]  /*9550*/  BSYNC B0 ;  /* 0x0000000000007941 */ /* 0x000fea0003800000 */
.L_x_6666:
        /* <DEDUP_REMOVED lines=100> */
.L_x_6669:
[----:B------:R-:W-:Y:S05]  /*9ba0*/  BSYNC B0 ;  /* 0x0000000000007941 */ /* 0x000fea0003800000 */
.L_x_6668:
[C---:B----4-:R-:W-:Y:S04]  /*9bb0*/  LEA R2, P0, R84.reuse, R92, 0x1 ;  /* 0x0000005c54027211 */ /* 0x050fe800078008ff */
[----:B------:R-:W-:Y:S05]  /*9bc0*/  LEA.HI.X R3, R84, R93, R83, 0x1, P0 ;  /* 0x0000005d54037211 */ /* 0x000fea00000f0c53 */
[----:B-----5:R4:W-:Y:S04]  /*9bd0*/  STG.E.128 [R2.64], R8 ;  /* 0x0000000802007986 */ /* 0x0209e8000c101d06 */
.L_x_6663:
[----:B------:R-:W-:Y:S05]  /*9be0*/  BSYNC B1 ;  /* 0x0000000000017941 */ /* 0x000fea0003800000 */
.L_x_6662:
        /* <DEDUP_REMOVED lines=8> */
.L_x_6627:
        /* <DEDUP_REMOVED lines=40> */
.L_x_6637:
        /* <DEDUP_REMOVED lines=80> */
.L_x_6670:
        /* <DEDUP_REMOVED lines=8> */
.L_x_6671:
[----:B------:R-:W-:Y:S04]  /*a470*/  IADD3 R13, R13, -0x1, RZ ;  /* 0xffffffff0d0d7810 */ /* 0x000fe80007ffe0ff */
[----:B------:R-:W-:Y:S11]  /*a480*/  ISETP.GT.AND P0, PT, R13, R61, PT ;  /* 0x0000003d0d00720c */ /* 0x000ff60003f04270 */
[----:B------:R-:W-:Y:S02]  /*a490*/  @!UPT UIADD3 URZ, URZ, URZ, URZ ;  /* 0x0000003f3f3ff290 */ /* 0x000fe4000fffe03f */
[----:B------:R-:W-:-:S05]  /*a4a0*/  @P0 BRA `(.L_x_6672) ;  /* 0xffff808000000947 */ /* 0x000fca000383ffff */
.L_x_6626:
        /* <DEDUP_REMOVED lines=96> */
.L_x_6679:
[----:B------:R-:W-:Y:S05]  /*aab0*/  BSYNC B0 ;  /* 0x0000000000007941 */ /* 0x000fea0003800000 */
.L_x_6678:
        /* <DEDUP_REMOVED lines=47> */
.L_x_6681:
[----:B------:R-:W-:Y:S05]  /*adb0*/  BSYNC B0 ;  /* 0x0000000000007941 */ /* 0x000fea0003800000 */
.L_x_6680:
        /* <DEDUP_REMOVED lines=44> */
.L_x_6683:
[----:B------:R-:W-:Y:S05]  /*b080*/  BSYNC B0 ;  /* 0x0000000000007941 */ /* 0x000fea0003800000 */
.L_x_6682:
[----:B-----5:R2:W-:Y:S02]  /*b090*/  STS.128 [R208+0x4000], R32 ;  /* 0x00400020d0007388 */ /* 0x0205e40000000c00 */
.L_x_6677:
[----:B------:R-:W-:Y:S05]  /*b0a0*/  BSYNC B1 ;  /* 0x0000000000017941 */ /* 0x000fea0003800000 */
.L_x_6676:
        /* <DEDUP_REMOVED lines=58> */
.L_x_6687:
[----:B------:R-:W-:Y:S05]  /*b450*/  BSYNC B0 ;  /* 0x0000000000007941 */ /* 0x000fea0003800000 */
.L_x_6686:
        /* <DEDUP_REMOVED lines=45> */
.L_x_6689:
[----:B------:R-:W-:Y:S05]  /*b730*/  BSYNC B0 ;  /* 0x0000000000007941 */ /* 0x000fea0003800000 */
.L_x_6688:
        /* <DEDUP_REMOVED lines=46> */
.L_x_6691:
[----:B------:R-:W-:Y:S05]  /*ba20*/  BSYNC B0 ;  /* 0x0000000000007941 */ /* 0x000fea0003800000 */
.L_x_6690:
[----:B-----5:R4:W-:Y:S02]  /*ba30*/  STS.128 [R208+0x4800], R8 ;  /* 0x00480008d0007388 */ /* 0x0209e40000000c00 */
.L_x_6685:
[----:B------:R-:W-:Y:S05]  /*ba40*/  BSYNC B1 ;  /* 0x0000000000017941 */ /* 0x000fea0003800000 */
.L_x_6684:
        /* <DEDUP_REMOVED lines=58> */
.L_x_6695:
[----:B---3--:R-:W-:Y:S05]  /*bdf0*/  BSYNC B0 ;  /* 0x0000000000007941 */ /* 0x008fea0003800000 */
.L_x_6694:
        /* <DEDUP_REMOVED lines=47> */
.L_x_6697:
[----:B------:R-:W-:Y:S05]  /*c0f0*/  BSYNC B0 ;  /* 0x0000000000007941 */ /* 0x000fea0003800000 */
.L_x_6696:
        /* <DEDUP_REMOVED lines=47> */
.L_x_6699:
[----:B------:R-:W-:Y:S05]  /*c3f0*/  BSYNC B0 ;  /* 0x0000000000007941 */ /* 0x000fea0003800000 */
.L_x_6698:
[----:B-----5:R3:W-:Y:S02]  /*c400*/  STS.128 [R208+0x5000], R20 ;  /* 0x00500014d0007388 */ /* 0x0207e40000000c00 */
.L_x_6693:
[----:B------:R-:W-:Y:S05]  /*c410*/  BSYNC B1 ;  /* 0x0000000000017941 */ /* 0x000fea0003800000 */
.L_x_6692:
        /* <DEDUP_REMOVED lines=58> */
.L_x_6702:
[----:B-1----:R-:W-:Y:S05]  /*c7c0*/  BSYNC B0 ;  /* 0x0000000000007941 */ /* 0x002fea0003800000 */
.L_x_6701:
        /* <DEDUP_REMOVED lines=47> */
.L_x_6704:
[----:B------:R-:W-:Y:S05]  /*cac0*/  BSYNC B0 ;  /* 0x0000000000007941 */ /* 0x000fea0003800000 */
.L_x_6703:
        /* <DEDUP_REMOVED lines=45> */
.L_x_6706:
[----:B------:R-:W-:Y:S05]  /*cda0*/  BSYNC B0 ;  /* 0x0000000000007941 */ /* 0x000fea0003800000 */
.L_x_6705:
[----:B-----5:R3:W-:Y:S01]  /*cdb0*/  STS.128 [R208+0x5800], R8 ;  /* 0x00580008d0007388 */ /* 0x0207e20000000c00 */
[----:B------:R-:W-:Y:S05]  /*cdc0*/  BRA `(.L_x_6700) ;  /* 0x000046c000007947 */ /* 0x000fea0003800000 */
.L_x_6675:
        /* <DEDUP_REMOVED lines=86> */
.L_x_6710:
[----:B------:R-:W-:Y:S05]  /*d330*/  BSYNC B0 ;  /* 0x0000000000007941 */ /* 0x000fea0003800000 */
.L_x_6709:
        /* <DEDUP_REMOVED lines=86> */
.L_x_6712:
[----:B------:R-:W-:Y:S05]  /*d8a0*/  BSYNC B0 ;  /* 0x0000000000007941 */ /* 0x000fea0003800000 */
.L_x_6711:
        /* <DEDUP_REMOVED lines=86> */
.L_x_6714:
[----:B------:R-:W-:Y:S05]  /*de10*/  BSYNC B0 ;  /* 0x0000000000007941 */ /* 0x000fea0003800000 */
.L_x_6713:
[----:B-----5:R3:W-:Y:S02]  /*de20*/  STS.128 [R208+0x4000], R28 ;  /* 0x0040001cd0007388 */ /* 0x0207e40000000c00 */
.L_x_6708:
[----:B------:R-:W-:Y:S05]  /*de30*/  BSYNC B1 ;  /* 0x0000000000017941 */ /* 0x000fea0003800000 */
.L_x_6707:
        /* <DEDUP_REMOVED lines=91> */
.L_x_6718:
[----:B------:R-:W-:Y:S05]  /*e3f0*/  BSYNC B0 ;  /* 0x0000000000007941 */ /* 0x000fea0003800000 */
.L_x_6717:
        /* <DEDUP_REMOVED lines=89> */
.L_x_6720:
[----:B------:R-:W-:Y:S05]  /*e990*/  BSYNC B0 ;  /* 0x0000000000007941 */ /* 0x000fea0003800000 */
.L_x_6719:
        /* <DEDUP_REMOVED lines=89> */
.L_x_6722:
[----:B------:R-:W-:Y:S05]  /*ef30*/  BSYNC B0 ;  /* 0x0000000000007941 */ /* 0x000fea0003800000 */
.L_x_6721:
[----:B-----5:R4:W-:Y:S02]  /*ef40*/  STS.128 [R208+0x4800], R24 ;  /* 0x00480018d0007388 */ /* 0x0209e40000000c00 */
.L_x_6716:
[----:B------:R-:W-:Y:S05]  /*ef50*/  BSYNC B1 ;  /* 0x0000000000017941 */ /* 0x000fea0003800000 */
.L_x_6715:
        /* <DEDUP_REMOVED lines=92> */
.L_x_6726:
[----:B------:R-:W-:Y:S05]  /*f520*/  BSYNC B0 ;  /* 0x0000000000007941 */ /* 0x000fea0003800000 */
.L_x_6725:
        /* <DEDUP_REMOVED lines=89> */
.L_x_6728:
[----:B------:R-:W-:Y:S05]  /*fac0*/  BSYNC B0 ;  /* 0x0000000000007941 */ /* 0x000fea0003800000 */
.L_x_6727:
        /* <DEDUP_REMOVED lines=89> */
.L_x_6730:
[----:B------:R-:W-:Y:S05]  /*10060*/  BSYNC B0 ;  /* 0x0000000000007941 */ /* 0x000fea0003800000 */
.L_x_6729:
[----:B-----5:R4:W-:Y:S02]  /*10070*/  STS.128 [R208+0x5000], R24 ;  /* 0x00500018d0007388 */ /* 0x0209e40000000c00 */
.L_x_6724:
[----:B------:R-:W-:Y:S05]  /*10080*/  BSYNC B1 ;  /* 0x0000000000017941 */ /* 0x000fea0003800000 */
.L_x_6723:
        /* <DEDUP_REMOVED lines=91> */
.L_x_6732:
[----:B------:R-:W-:Y:S05]  /*10640*/  BSYNC B0 ;  /* 0x0000000000007941 */ /* 0x000fea0003800000 */
.L_x_6731:
        /* <DEDUP_REMOVED lines=90> */
.L_x_6734:
[----:B------:R-:W-:Y:S05]  /*10bf0*/  BSYNC B0 ;  /* 0x0000000000007941 */ /* 0x000fea0003800000 */
.L_x_6733:
        /* <DEDUP_REMOVED lines=92> */
.L_x_6736:
[----:B------:R-:W-:Y:S05]  /*111c0*/  BSYNC B0 ;  /* 0x0000000000007941 */ /* 0x000fea0003800000 */
.L_x_6735:
[----:B-----5:R4:W-:Y:S01]  /*111d0*/  STS.128 [R208+0x5800], R20 ;  /* 0x00580014d0007388 */ /* 0x0209e20000000c00 */
[----:B------:R-:W-:Y:S05]  /*111e0*/  BRA `(.L_x_6700) ;  /* 0x000002a000007947 */ /* 0x000fea0003800000 */
.L_x_6674:
        /* <DEDUP_REMOVED lines=42> */
.L_x_6700:
[----:B------:R-:W-:Y:S05]  /*11490*/  BSYNC B2 ;  /* 0x0000000000027941 */ /* 0x000fea0003800000 */
.L_x_6673:
[----:B------:R-:W-:Y:S01]  /*114a0*/  IADD3 R212, R134, -0x1, RZ ;  /* 0xffffffff86d47810 */ /* 0x000fe20007ffe0ff */
[----:B-1----:R-:W-:Y:S01]  /*114b0*/  IMAD.SHL.U32 R7, R58, 0x40, RZ ;  /* 0x000000403a077824 */ /* 0x002fe200078e00ff */
[----:B------:R-:W-:Y:S01]  /*114c0*/  LEA R210, P2, R140, c[0x0][0x168], 0x1 ;  /* 0x00005a008cd27a11 */ /* 0x000fe200078408ff */
[----:B------:R-:W-:Y:S01]  /*114d0*/  IMAD.SHL.U32 R6, R142, 0x8, RZ ;  /* 0x000000088e067824 */ /* 0x000fe200078e00ff */
[----:B------:R-:W-:Y:S01]  /*114e0*/  LEA.HI R5, R60, R60, RZ, 0x1 ;  /* 0x0000003c3c057211 */ /* 0x000fe200078f08ff */
[----:B------:R-:W-:Y:S01]  /*114f0*/  IMAD.SHL.U32 R2, R212, 0x40, RZ ;  /* 0x00000040d4027824 */ /* 0x000fe200078e00ff */
[----:B------:R-:W-:-:S02]  /*11500*/  LEA.HI.X R209, R140, c[0x0][0x16c], R52, 0x1, P2 ;  /* 0x00005b008cd17a11 */ /* 0x000fc400010f0c34 */
        /* <DEDUP_REMOVED lines=44> */
[----:B------:R-:W-:Y:S01]  /*117d0*/  IMAD.SHL.U32 R0, R0, 0x40, RZ ;  /* 0x0000004000007824 */ /* 0x000fe200078e00ff */
[----:B------:R3:W-:Y:S01]  /*117e0*/  @!P0 LDGSTS.E.BYPASS.LTC128B.128 [R208+0xb000], [R8.64+0x100] ;  /* 0x0b00010008d08fae */ /* 0x0007e2000b901d46 */
[----:B------:R-:W-:Y:S01]  /*117f0*/  LEA R214, P0, R136, c[0x0][0x170], 0x1 ;  /* 0x00005c0088d67a11 */ /* 0x000fe200078008ff */
[----:B------:R-:W-:Y:S01]  /*11800*/  IMAD.SHL.U32 R201, R201, 0x2, RZ ;  /* 0x00000002c9c97824 */ /* 0x000fe200078e00ff */
[----:B------:R-:W-:Y:S01]  /*11810*/  LOP3.LUT R6, R6, 0x1c0, RZ, 0xc0, !PT ;  /* 0x000001c006067812 */ /* 0x000fe200078ec0ff */
[----:B-1----:R-:W-:Y:S01]  /*11820*/  @!P6 IMAD.MOV.U32 R211, RZ, RZ, R209 ;  /* 0x000000ffffd3e224 */ /* 0x002fe200078e00d1 */
[----:B------:R-:W-:Y:S01]  /*11830*/  LEA.HI.X R213, R136, c[0x0][0x174], R133, 0x1, P0 ;  /* 0x00005d0088d57a11 */ /* 0x000fe200000f0c85 */
[----:B------:R-:W-:Y:S01]  /*11840*/  IMAD.MOV.U32 R7, RZ, RZ, 0x10 ;  /* 0x00000010ff077424 */ /* 0x000fe200078e00ff */
[----:B------:R-:W-:Y:S01]  /*11850*/  IADD3 R199, R201, 0x6020, RZ ;  /* 0x00006020c9c77810 */ /* 0x000fe20007ffe0ff */
[----:B------:R-:W-:-:S04]  /*11860*/  @!P6 IMAD.WIDE.U32 R10, R10, 0x60, R210 ;  /* 0x000000600a0ae825 */ /* 0x000fc800078e00d2 */
[----:B------:R-:W-:Y:S02]  /*11870*/  @!P6 IMAD.IADD R13, R11, 0x1, R5 ;  /* 0x000000010b0de824 */ /* 0x000fe400078e0205 */
[----:B------:R-:W-:Y:S02]  /*11880*/  @!P6 IMAD.MOV.U32 R12, RZ, RZ, R10 ;  /* 0x000000ffff0ce224 */ /* 0x000fe400078e000a */
[----:B--2---:R-:W-:Y:S02]  /*11890*/  @!P1 IMAD.MOV.U32 R14, RZ, RZ, c[0x0][0x1a0] ;  /* 0x00006800ff0e9624 */ /* 0x004fe400078e00ff */
[----:B------:R-:W-:Y:S01]  /*118a0*/  @!P1 IMAD.MOV.U32 R215, RZ, RZ, R213 ;  /* 0x000000ffffd79224 */ /* 0x000fe200078e00d5 */
[----:B------:R1:W-:Y:S01]  /*118b0*/  @!P6 LDGSTS.E.BYPASS.LTC128B.128 [R208+0x7800], [R12.64] ;  /* 0x078000000cd0efae */ /* 0x0003e2000b901d46 */
[----:B------:R-:W-:Y:S02]  /*118c0*/  IMAD.SHL.U32 R5, R60, 0x8, RZ ;  /* 0x000000083c057824 */ /* 0x000fe400078e00ff */
[----:B------:R-:W-:Y:S01]  /*118d0*/  @!P1 IMAD.WIDE.U32 R14, R14, 0x60, R214 ;  /* 0x000000600e0e9825 */ /* 0x000fe200078e00d6 */
[----:B------:R1:W-:Y:S02]  /*118e0*/  @!P6 LDGSTS.E.BYPASS.LTC128B.128 [R208+0x9800], [R12.64+0x80] ;  /* 0x098000800cd0efae */ /* 0x0003e4000b901d46 */
[----:B------:R-:W-:Y:S01]  /*118f0*/  LOP3.LUT R5, R6, 0x8, R5, 0xf8, !PT ;  /* 0x0000000806057812 */ /* 0x000fe200078ef805 */
[----:B------:R-:W-:Y:S01]  /*11900*/  @!P5 IMAD.MOV.U32 R215, RZ, RZ, R213 ;  /* 0x000000ffffd7d224 */ /* 0x000fe200078e00d5 */
[----:B------:R1:W-:Y:S01]  /*11910*/  @!P6 LDGSTS.E.BYPASS.LTC128B.128 [R208+0xb800], [R12.64+0x100] ;  /* 0x0b8001000cd0efae */ /* 0x0003e2000b901d46 */
[C---:B---3--:R-:W-:Y:S01]  /*11920*/  @!P4 LEA R8, P0, R105.reuse, R214, 0x1 ;  /* 0x000000d66908c211 */ /* 0x048fe200078008ff */
[----:B------:R-:W-:Y:S01]  /*11930*/  @!P1 IMAD.MOV.U32 R10, RZ, RZ, c[0x0][0x1a4] ;  /* 0x00006900ff0a9624 */ /* 0x000fe200078e00ff */
[----:B------:R-:W-:Y:S01]  /*11940*/  SHF.R.U32.HI R6, RZ, 0x3, R6 ;  /* 0x00000003ff067819 */ /* 0x000fe20000011606 */
[----:B------:R-:W0:Y:S01]  /*11950*/  LDGDEPBAR ;  /* 0x00000000000079af */ /* 0x000e220000000000 */
[----:B------:R-:W-:Y:S01]  /*11960*/  @!P4 LEA.HI.X R9, R105, R213, R104, 0x1, P0 ;  /* 0x000000d56909c211 */ /* 0x000fe200000f0c68 */
[----:B------:R-:W-:-:S04]  /*11970*/  @!P1 IMAD R10, R10, 0x60, RZ ;  /* 0x000000600a0a9824 */ /* 0x000fc800078e02ff */
[----:B------:R-:W-:Y:S02]  /*11980*/  @!P1 IMAD.IADD R11, R15, 0x1, R10 ;  /* 0x000000010f0b9824 */ /* 0x000fe400078e020a */
[----:B------:R-:W-:Y:S01]  /*11990*/  @!P1 IMAD.MOV.U32 R10, RZ, RZ, R14 ;  /* 0x000000ffff0a9224 */ /* 0x000fe200078e000e */
[----:B-1----:R-:W-:Y:S01]  /*119a0*/  @!P2 LEA R12, P0, R3, R214, 0x6 ;  /* 0x000000d6030ca211 */ /* 0x002fe200078030ff */
[----:B------:R-:W-:-:S04]  /*119b0*/  DEPBAR.LE SB0, 0x0 ;  /* 0x000080000000791a */ /* 0x000fc80000000000 */
[----:B------:R-:W-:Y:S01]  /*119c0*/  BAR.SYNC.DEFER_BLOCKING 0x0 ;  /* 0x0000000000007b1d */ /* 0x000fe20000010000 */
[----:B------:R-:W-:Y:S02]  /*119d0*/  @!P2 LEA.HI.X R13, R3, R213, R4, 0x6, P0 ;  /* 0x000000d5030da211 */ /* 0x000fe400000f3404 */
[----:B------:R-:W-:Y:S02]  /*119e0*/  LOP3.LUT R4, R0, 0xfffffe00, RZ, 0xc0, !PT ;  /* 0xfffffe0000047812 */ /* 0x000fe400078ec0ff */
[----:B------:R-:W-:Y:S01]  /*119f0*/  LOP3.LUT R3, R5, R6, RZ, 0x3c, !PT ;  /* 0x0000000605037212 */ /* 0x000fe200078e3cff */
[----:B------:R-:W-:Y:S01]  /*11a00*/  IMAD.MOV.U32 R5, RZ, RZ, 0x20 ;  /* 0x00000020ff057424 */ /* 0x000fe200078e00ff */
[----:B------:R-:W-:Y:S01]  /*11a10*/  IADD3 R0, R201, 0x6000, RZ ;  /* 0x00006000c9007810 */ /* 0x000fe20007ffe0ff */
[C---:B------:R-:W-:Y:S02]  /*11a20*/  IMAD R202, R56.reuse, 0x400, R4 ;  /* 0x0000040038ca7824 */ /* 0x040fe400078e0204 */
[----:B------:R-:W-:-:S02]  /*11a30*/  IMAD R56, R56, 0x10, R57 ;  /* 0x0000001038387824 */ /* 0x000fc400078e0239 */
[----:B------:R-:W-:-:S04]  /*11a40*/  IMAD.IADD R202, R3, 0x1, R202 ;  /* 0x0000000103ca7824 */ /* 0x000fc800078e02ca */
        /* <DEDUP_REMOVED lines=39> */
[----:B------:R-:W-:Y:S02]  /*11cc0*/  LDSM.16.M88.4 R24, [R202] ;  /* 0x00000000ca18783b */ /* 0x000fe40000000200 */
[----:B------:R-:W-:Y:S02]  /*11cd0*/  SEL R7, R7, 0xfffffff0, !P1 ;  /* 0xfffffff007077807 */ /* 0x000fe40004800000 */
[----:B------:R-:W4:Y:S01]  /*11ce0*/  LDSM.16.M88.4 R28, [R201+0x6000] ;  /* 0x00600000c91c783b */ /* 0x000f220000000200 */
[----:B------:R-:W-:Y:S02]  /*11cf0*/  SEL R5, R5, 0xffffffe0, !P2 ;  /* 0xffffffe005057807 */ /* 0x000fe40005000000 */
[----:B------:R-:W-:Y:S01]  /*11d00*/  R2P PR, R58, 0x6 ;  /* 0x000000063a007804 */ /* 0x000fe20000000000 */
[----:B------:R-:W5:Y:S01]  /*11d10*/  LDSM.16.M88.4 R48, [R201+0x6800] ;  /* 0x00680000c930783b */ /* 0x000f620000000200 */
[--C-:B------:R-:W-:Y:S01]  /*11d20*/  IMAD R200, R7, 0x2, R202.reuse ;  /* 0x0000000207c87824 */ /* 0x100fe200078e02ca */
[----:B------:R-:W-:Y:S01]  /*11d30*/  LOP3.LUT R135, R135, 0x6, RZ, 0xc0, !PT ;  /* 0x0000000687877812 */ /* 0x000fe200078ec0ff */
        /* <DEDUP_REMOVED lines=8> */
[----:B------:R-:W1:Y:S01]  /*11dc0*/  LDSM.16.M88.4 R32, [R199] ;  /* 0x00000000c720783b */ /* 0x000e620000000200 */
[----:B------:R-:W-:-:S02]  /*11dd0*/  IADD3 R190, R199, 0x1000, RZ ;  /* 0x00001000c7be7810 */ /* 0x000fc40007ffe0ff */
[----:B------:R-:W-:Y:S01]  /*11de0*/  SEL R0, R0, 0xffffffc0, !P2 ;  /* 0xffffffc000007807 */ /* 0x000fe20005000000 */
[----:B--2---:R-:W2:Y:S01]  /*11df0*/  LDSM.16.M88.4 R8, [R199+0x800] ;  /* 0x00080000c708783b */ /* 0x004ea20000000200 */
[C---:B------:R-:W-:Y:S02]  /*11e00*/  IADD3 R189, R199.reuse, 0x1800, RZ ;  /* 0x00001800c7bd7810 */ /* 0x040fe40007ffe0ff */
[----:B------:R-:W-:Y:S01]  /*11e10*/  IADD3 R187, R199, 0x2000, RZ ;  /* 0x00002000c7bb7810 */ /* 0x000fe20007ffe0ff */
[----:B------:R-:W-:Y:S01]  /*11e20*/  IMAD.IADD R195, R201, 0x1, R0 ;  /* 0x00000001c9c37824 */ /* 0x000fe200078e0200 */
[----:B------:R-:W-:Y:S01]  /*11e30*/  LDSM.16.M88.4 R76, [R198] ;  /* 0x00000000c64c783b */ /* 0x000fe20000000200 */
[----:B------:R-:W-:Y:S01]  /*11e40*/  IMAD.IADD R188, R0, 0x1, R199 ;  /* 0x0000000100bc7824 */ /* 0x000fe200078e02c7 */
[----:B------:R-:W-:Y:S02]  /*11e50*/  SHF.R.S32.HI R0, RZ, 0x1f, R55 ;  /* 0x0000001fff007819 */ /* 0x000fe40000011437 */
[----:B------:R-:W2:Y:S01]  /*11e60*/  LDSM.16.M88.4 R16, [R195+0x6000] ;  /* 0x00600000c310783b */ /* 0x000ea20000000200 */
[----:B------:R-:W-:-:S02]  /*11e70*/  IADD3 R186, R199, 0x2800, RZ ;  /* 0x00002800c7ba7810 */ /* 0x000fc40007ffe0ff */
[----:B------:R-:W-:Y:S01]  /*11e80*/  LEA.HI R0, R0, R55, RZ, 0x5 ;  /* 0x0000003700007211 */ /* 0x000fe200078f28ff */
[----:B---3--:R-:W3:Y:S01]  /*11e90*/  LDSM.16.M88.4 R12, [R195+0x6800] ;  /* 0x00680000c30c783b */ /* 0x008ee20000000200 */
[C---:B------:R-:W-:Y:S01]  /*11ea0*/  IADD3 R185, R199.reuse, 0x3000, RZ ;  /* 0x00003000c7b97810 */ /* 0x040fe20007ffe0ff */
[C---:B----4-:R-:W-:Y:S01]  /*11eb0*/  HMMA.16816.F32 R20, R24.reuse, R28, RZ ;  /* 0x0000001c1814723c */ /* 0x050fe200000018ff */
[----:B------:R-:W-:Y:S01]  /*11ec0*/  LOP3.LUT R0, R0, 0xffffffe0, RZ, 0xc0, !PT ;  /* 0xffffffe000007812 */ /* 0x000fe200078ec0ff */
[----:B------:R-:W4:Y:S01]  /*11ed0*/  LDSM.16.M88.4 R84, [R199+0x1000] ;  /* 0x00100000c754783b */ /* 0x000f220000000200 */
[C---:B------:R-:W-:Y:S02]  /*11ee0*/  IADD3 R184, R199.reuse, 0x3800, RZ ;  /* 0x00003800c7b87810 */ /* 0x040fe40007ffe0ff */
[----:B------:R-:W-:Y:S01]  /*11ef0*/  IADD3 R183, R199, 0x4000, RZ ;  /* 0x00004000c7b77810 */ /* 0x000fe20007ffe0ff */
[----:B------:R-:W2:Y:S01]  /*11f00*/  LDSM.16.M88.4 R72, [R199+0x1800] ;  /* 0x00180000c748783b */ /* 0x000ea20000000200 */
[----:B------:R-:W-:Y:S01]  /*11f10*/  IMAD.IADD R0, R55, 0x1, -R0 ;  /* 0x0000000137007824 */ /* 0x000fe200078e0a00 */
[----:B------:R-:W-:Y:S01]  /*11f20*/  HMMA.16816.F32 R28, R24, R30, RZ ;  /* 0x0000001e181c723c */ /* 0x000fe200000018ff */
[C---:B------:R-:W-:Y:S01]  /*11f30*/  IADD3 R182, R199.reuse, 0x4800, RZ ;  /* 0x00004800c7b67810 */ /* 0x040fe20007ffe0ff */
[----:B------:R-:W-:Y:S01]  /*11f40*/  LDSM.16.M88.4 R64, [R195+0x7000] ;  /* 0x00700000c340783b */ /* 0x000fe20000000200 */
[----:B------:R-:W-:-:S02]  /*11f50*/  IADD3 R181, R199, 0x5000, RZ ;  /* 0x00005000c7b57810 */ /* 0x000fc40007ffe0ff */
[----:B------:R-:W-:Y:S01]  /*11f60*/  IADD3 R180, R199, 0x5800, RZ ;  /* 0x00005800c7b47810 */ /* 0x000fe20007ffe0ff */
[----:B------:R-:W-:Y:S02]  /*11f70*/  LDSM.16.M88.4 R88, [R201+0x8000] ;  /* 0x00800000c958783b */ /* 0x000fe40000000200 */
[C---:B-----5:R-:W-:Y:S02]  /*11f80*/  HMMA.16816.F32 R60, R24.reuse, R48, RZ ;  /* 0x00000030183c723c */ /* 0x060fe400000018ff */
[----:B------:R-:W-:Y:S04]  /*11f90*/  LDSM.16.M88.4 R96, [R188+0x1000] ;  /* 0x00100000bc60783b */ /* 0x000fe80000000200 */
[----:B------:R-:W-:Y:S02]  /*11fa0*/  LDSM.16.M88.4 R92, [R201+0x9000] ;  /* 0x00900000c95c783b */ /* 0x000fe40000000200 */
[----:B------:R-:W-:Y:S02]  /*11fb0*/  HMMA.16816.F32 R48, R24, R50, RZ ;  /* 0x000000321830723c */ /* 0x000fe400000018ff */
[----:B------:R-:W0:Y:S06]  /*11fc0*/  LDGDEPBAR ;  /* 0x00000000000079af */ /* 0x000e2c0000000000 */
[C---:B-1----:R-:W-:Y:S08]  /*11fd0*/  HMMA.16816.F32 R20, R68.reuse, R32, R20 ;  /* 0x000000204414723c */ /* 0x042ff00000001814 */
[----:B------:R-:W-:Y:S01]  /*11fe0*/  HMMA.16816.F32 R28, R68, R34, R28 ;  /* 0x00000022441c723c */ /* 0x000fe2000000181c */
[----:B------:R-:W-:Y:S07]  /*11ff0*/  LDSM.16.M88.4 R32, [R195+0x7800] ;  /* 0x00780000c320783b */ /* 0x000fee0000000200 */
[C---:B------:R-:W-:Y:S08]  /*12000*/  HMMA.16816.F32 R44, R24.reuse, R40, RZ ;  /* 0x00000028182c723c */ /* 0x040ff000000018ff */
[C---:B------:R-:W-:Y:S08]  /*12010*/  HMMA.16816.F32 R40, R24.reuse, R42, RZ ;  /* 0x0000002a1828723c */ /* 0x040ff000000018ff */
[C---:B------:R-:W-:Y:S08]  /*12020*/  HMMA.16816.F32 R80, R24.reuse, R36, RZ ;  /* 0x000000241850723c */ /* 0x040ff000000018ff */
[----:B------:R-:W-:Y:S01]  /*12030*/  HMMA.16816.F32 R24, R24, R38, RZ ;  /* 0x000000261818723c */ /* 0x000fe200000018ff */
[----:B------:R-:W-:Y:S07]  /*12040*/  LDSM.16.M88.4 R36, [R197] ;  /* 0x00000000c524783b */ /* 0x000fee0000000200 */
[C---:B--2---:R-:W-:Y:S08]  /*12050*/  HMMA.16816.F32 R60, R68.reuse, R8, R60 ;  /* 0x00000008443c723c */ /* 0x044ff0000000183c */
[----:B------:R-:W-:Y:S01]  /*12060*/  HMMA.16816.F32 R48, R68, R10, R48 ;  /* 0x0000000a4430723c */ /* 0x000fe20000001830 */
[----:B------:R-:W1:Y:S07]  /*12070*/  LDSM.16.M88.4 R8, [R188] ;  /* 0x00000000bc08783b */ /* 0x000e6e0000000200 */
[C---:B------:R-:W-:Y:S08]  /*12080*/  HMMA.16816.F32 R20, R76.reuse, R16, R20 ;  /* 0x000000104c14723c */ /* 0x040ff00000001814 */
[C---:B------:R-:W-:Y:S01]  /*12090*/  HMMA.16816.F32 R28, R76.reuse, R18, R28 ;  /* 0x000000124c1c723c */ /* 0x040fe2000000181c */
[----:B------:R-:W-:Y:S07]  /*120a0*/  LDSM.16.M88.4 R16, [R188+0x800] ;  /* 0x00080000bc10783b */ /* 0x000fee0000000200 */
[C---:B---3--:R-:W-:Y:S08]  /*120b0*/  HMMA.16816.F32 R60, R76.reuse, R12, R60 ;  /* 0x0000000c4c3c723c */ /* 0x048ff0000000183c */
[----:B------:R-:W-:Y:S01]  /*120c0*/  HMMA.16816.F32 R48, R76, R14, R48 ;  /* 0x0000000e4c30723c */ /* 0x000fe20000001830 */
[----:B------:R-:W2:Y:S07]  /*120d0*/  LDSM.16.M88.4 R12, [R202+0x2000] ;  /* 0x00200000ca0c783b */ /* 0x000eae0000000200 */
[C---:B----4-:R-:W-:Y:S08]  /*120e0*/  HMMA.16816.F32 R44, R68.reuse, R84, R44 ;  /* 0x00000054442c723c */ /* 0x050ff0000000182c */
[C---:B------:R-:W-:Y:S01]  /*120f0*/  HMMA.16816.F32 R40, R68.reuse, R86, R40 ;  /* 0x000000564428723c */ /* 0x040fe20000001828 */
[----:B------:R-:W-:Y:S07]  /*12100*/  LDSM.16.M88.4 R84, [R195+0x8000] ;  /* 0x00800000c354783b */ /* 0x000fee0000000200 */
[C---:B------:R-:W-:Y:S08]  /*12110*/  HMMA.16816.F32 R80, R68.reuse, R72, R80 ;  /* 0x000000484450723c */ /* 0x040ff00000001850 */
[----:B------:R-:W-:Y:S01]  /*12120*/  HMMA.16816.F32 R24, R68, R74, R24 ;  /* 0x0000004a4418723c */ /* 0x000fe20000001818 */
[----:B------:R-:W-:Y:S04]  /*12130*/  LDSM.16.M88.4 R72, [R199+0x2000] ;  /* 0x00200000c748783b */ /* 0x000fe80000000200 */
[----:B------:R-:W-:Y:S03]  /*12140*/  LDSM.16.M88.4 R68, [R188+0x1800] ;  /* 0x00180000bc44783b */ /* 0x000fe60000000200 */
[C---:B-1----:R-:W-:Y:S08]  /*12150*/  HMMA.16816.F32 R20, R36.reuse, R8, R20 ;  /* 0x000000082414723c */ /* 0x042ff00000001814 */
        /* <DEDUP_REMOVED lines=59> */
[----:B------:R-:W2:Y:S07]  /*12510*/  LDSM.16.M88.4 R12, [R198+0x4000] ;  /* 0x00400000c60c783b */ /* 0x000eae0000000200 */
[C---:B-1----:R-:W-:Y:S08]  /*12520*/  HMMA.16816.F32 R80, R16.reuse, R32, R80 ;  /* 0x000000201050723c */ /* 0x042ff00000001850 */
[----:B------:R-:W-:Y:S01]  /*12530*/  HMMA.16816.F32 R76, R16, R34, R76 ;  /* 0x00000022104c723c */ /* 0x000fe2000000184c */
[----:B------:R-:W-:Y:S04]  /*12540*/  LDSM.16.M88.4 R16, [R188+0x4000] ;  /* 0x00400000bc10783b */ /* 0x000fe80000000200 */
[----:B------:R-:W-:Y:S03]  /*12550*/  LDSM.16.M88.4 R32, [R199+0x4800] ;  /* 0x00480000c720783b */ /* 0x000fe60000000200 */
[C---:B---3--:R-:W-:Y:S08]  /*12560*/  HMMA.16816.F32 R20, R36.reuse, R96, R20 ;  /* 0x000000602414723c */ /* 0x048ff00000001814 */
[----:B------:R-:W-:Y:S08]  /*12570*/  HMMA.16816.F32 R28, R36, R98, R28 ;  /* 0x00000062241c723c */ /* 0x000ff0000000181c */
[C---:B----4-:R-:W-:Y:S08]  /*12580*/  HMMA.16816.F32 R60, R88.reuse, R8, R60 ;  /* 0x00000008583c723c */ /* 0x050ff0000000183c */
[C---:B------:R-:W-:Y:S01]  /*12590*/  HMMA.16816.F32 R48, R88.reuse, R10, R48 ;  /* 0x0000000a5830723c */ /* 0x040fe20000001830 */
[----:B------:R-:W1:Y:S07]  /*125a0*/  LDSM.16.M88.4 R8, [R197+0x4000] ;  /* 0x00400000c508783b */ /* 0x000e6e0000000200 */
[C---:B------:R-:W-:Y:S08]  /*125b0*/  HMMA.16816.F32 R44, R88.reuse, R92, R44 ;  /* 0x0000005c582c723c */ /* 0x040ff0000000182c */
[----:B------:R-:W-:Y:S01]  /*125c0*/  HMMA.16816.F32 R96, R88, R84, R80 ;  /* 0x000000545860723c */ /* 0x000fe20000001850 */
[----:B------:R-:W-:Y:S07]  /*125d0*/  LDSM.16.M88.4 R80, [R195+0xa800] ;  /* 0x00a80000c350783b */ /* 0x000fee0000000200 */
[----:B--2---:R-:W-:Y:S08]  /*125e0*/  HMMA.16816.F32 R20, R12, R24, R20 ;  /* 0x000000180c14723c */ /* 0x004ff00000001814 */
[----:B------:R-:W-:Y:S01]  /*125f0*/  HMMA.16816.F32 R84, R88, R86, R76 ;  /* 0x000000565854723c */ /* 0x000fe2000000184c */
[----:B------:R-:W2:Y:S07]  /*12600*/  LDSM.16.M88.4 R76, [R199+0x5000] ;  /* 0x00500000c74c783b */ /* 0x000eae0000000200 */
[----:B------:R-:W-:Y:S01]  /*12610*/  HMMA.16816.F32 R28, R12, R26, R28 ;  /* 0x0000001a0c1c723c */ /* 0x000fe2000000181c */
[----:B------:R-:W-:Y:S07]  /*12620*/  LDSM.16.M88.4 R24, [R199+0x5800] ;  /* 0x00580000c718783b */ /* 0x000fee0000000200 */
[----:B------:R-:W-:Y:S01]  /*12630*/  HMMA.16816.F32 R40, R88, R94, R40 ;  /* 0x0000005e5828723c */ /* 0x000fe20000001828 */
[----:B------:R-:W3:Y:S07]  /*12640*/  LDSM.16.M88.4 R92, [R201+0xb800] ;  /* 0x00b80000c95c783b */ /* 0x000eee0000000200 */
[C---:B------:R-:W-:Y:S08]  /*12650*/  HMMA.16816.F32 R60, R72.reuse, R68, R60 ;  /* 0x00000044483c723c */ /* 0x040ff0000000183c */
[C---:B------:R-:W-:Y:S08]  /*12660*/  HMMA.16816.F32 R48, R72.reuse, R70, R48 ;  /* 0x000000464830723c */ /* 0x040ff00000001830 */
[----:B------:R-:W-:Y:S01]  /*12670*/  HMMA.16816.F32 R68, R72, R64, R44 ;  /* 0x000000404844723c */ /* 0x000fe2000000182c */
[----:B------:R-:W-:Y:S07]  /*12680*/  LDSM.16.M88.4 R44, [R188+0x4800] ;  /* 0x00480000bc2c783b */ /* 0x000fee0000000200 */
[C---:B-1----:R-:W-:Y:S08]  /*12690*/  HMMA.16816.F32 R20, R8.reuse, R16, R20 ;  /* 0x000000100814723c */ /* 0x042ff00000001814 */
[----:B------:R-:W-:Y:S01]  /*126a0*/  HMMA.16816.F32 R28, R8, R18, R28 ;  /* 0x00000012081c723c */ /* 0x000fe2000000181c */
[----:B------:R-:W1:Y:S07]  /*126b0*/  LDSM.16.M88.4 R16, [R195+0xb000] ;  /* 0x00b00000c310783b */ /* 0x000e6e0000000200 */
[----:B------:R-:W-:Y:S08]  /*126c0*/  HMMA.16816.F32 R40, R72, R66, R40 ;  /* 0x000000424828723c */ /* 0x000ff00000001828 */
[----:B--2---:R-:W-:Y:S01]  /*126d0*/  HMMA.16816.F32 R68, R36, R76, R68 ;  /* 0x0000004c2444723c */ /* 0x004fe20000001844 */
[----:B------:R-:W-:-:S02]  /*126e0*/  FMUL.FTZ R22, R22, c[0x0][0x2ec] ;  /* 0x0000bb0016167a20 */ /* 0x000fc40000410000 */
[----:B------:R-:W-:Y:S02]  /*126f0*/  FMUL.FTZ R20, R20, c[0x0][0x2ec] ;  /* 0x0000bb0014147a20 */ /* 0x000fe40000410000 */
[----:B------:R-:W-:Y:S02]  /*12700*/  FMUL.FTZ R23, R23, c[0x0][0x2ec] ;  /* 0x0000bb0017177a20 */ /* 0x000fe40000410000 */
[----:B------:R-:W-:Y:S01]  /*12710*/  FMUL.FTZ R6, R21, c[0x0][0x2ec] ;  /* 0x0000bb0015067a20 */ /* 0x000fe20000410000 */
[----:B---3--:R-:W-:Y:S01]  /*12720*/  HMMA.16816.F32 R96, R72, R92, R96 ;  /* 0x0000005c4860723c */ /* 0x008fe20000001860 */
[----:B------:R-:W-:Y:S02]  /*12730*/  FMUL.FTZ R30, R30, c[0x0][0x2ec] ;  /* 0x0000bb001e1e7a20 */ /* 0x000fe40000410000 */
[----:B------:R-:W-:Y:S02]  /*12740*/  FMUL.FTZ R28, R28, c[0x0][0x2ec] ;  /* 0x0000bb001c1c7a20 */ /* 0x000fe40000410000 */
[----:B------:R-:W-:Y:S01]  /*12750*/  MUFU.TANH R6, R6 ;  /* 0x0000000600067308 */ /* 0x000fe20000002400 */
[----:B------:R-:W-:-:S02]  /*12760*/  FMUL.FTZ R29, R29, c[0x0][0x2ec] ;  /* 0x0000bb001d1d7a20 */ /* 0x000fc40000410000 */
[----:B------:R-:W-:Y:S01]  /*12770*/  HMMA.16816.F32 R40, R36, R78, R40 ;  /* 0x0000004e2428723c */ /* 0x000fe20000001828 */
[----:B------:R-:W-:-:S04]  /*12780*/  FMUL.FTZ R31, R31, c[0x0][0x2ec] ;  /* 0x0000bb001f1f7a20 */ /* 0x000fc80000410000 */
[----:B------:R-:W-:Y:S03]  /*12790*/  MUFU.TANH R28, R28 ;  /* 0x0000001c001c7308 */ /* 0x000fe60000002400 */
[----:B------:R-:W-:Y:S05]  /*127a0*/  HMMA.16816.F32 R84, R72, R94, R84 ;  /* 0x0000005e4854723c */ /* 0x000fea0000001854 */
[----:B------:R-:W-:Y:S03]  /*127b0*/  MUFU.TANH R29, R29 ;  /* 0x0000001d001d7308 */ /* 0x000fe60000002400 */
[----:B-1----:R-:W-:Y:S05]  /*127c0*/  HMMA.16816.F32 R68, R12, R16, R68 ;  /* 0x000000100c44723c */ /* 0x002fea0000001844 */
[----:B------:R-:W-:Y:S02]  /*127d0*/  MUFU.TANH R31, R31 ;  /* 0x0000001f001f7308 */ /* 0x000fe40000002400 */
[----:B------:R-:W-:Y:S01]  /*127e0*/  SHF.R.S32.HI R17, RZ, 0x1f, R0 ;  /* 0x0000001fff117819 */ /* 0x000fe20000011400 */
[----:B------:R-:W-:Y:S03]  /*127f0*/  HMMA.16816.F32 R60, R36, R32, R60 ;  /* 0x00000020243c723c */ /* 0x000fe6000000183c */
[----:B------:R-:W-:-:S02]  /*12800*/  LEA.HI R0, R17, R0, RZ, 0x2 ;  /* 0x0000000011007211 */ /* 0x000fc400078f10ff */
[----:B------:R-:W-:Y:S02]  /*12810*/  MUFU.TANH R32, R20 ;  /* 0x0000001400207308 */ /* 0x000fe40000002400 */
[----:B------:R-:W-:Y:S01]  /*12820*/  SHF.R.S32.HI R17, RZ, 0x2, R0 ;  /* 0x00000002ff117819 */ /* 0x000fe20000011400 */
[----:B------:R-:W-:Y:S04]  /*12830*/  HMMA.16816.F32 R48, R36, R34, R48 ;  /* 0x000000222430723c */ /* 0x000fe80000001830 */
[----:B------:R-:W-:Y:S01]  /*12840*/  IMAD.IADD R0, R17, 0x1, R56 ;  /* 0x0000000111007824 */ /* 0x000fe200078e0238 */
[----:B------:R-:W-:Y:S01]  /*12850*/  IADD3 R17, R59, 0x1, -R204 ;  /* 0x000000013b117810 */ /* 0x000fe20007ffe8cc */
[----:B------:R1:W-:Y:S02]  /*12860*/  MUFU.TANH R35, R30 ;  /* 0x0000001e00237308 */ /* 0x0003e40000002400 */
[----:B------:R-:W-:Y:S01]  /*12870*/  HMMA.16816.F32 R40, R12, R18, R40 ;  /* 0x000000120c28723c */ /* 0x000fe20000001828 */
[----:B------:R-:W-:-:S02]  /*12880*/  IADD3 R17, R17, c[0x0][0x2e8], RZ ;  /* 0x0000ba0011117a10 */ /* 0x000fc40007ffe0ff */
[----:B------:R-:W-:-:S03]  /*12890*/  IADD3 R16, R0, 0x8, RZ ;  /* 0x0000000800107810 */ /* 0x000fc60007ffe0ff */
[----:B------:R-:W-:Y:S01]  /*128a0*/  IMAD.IADD R216, R0, 0x1, R17 ;  /* 0x0000000100d87824 */ /* 0x000fe200078e0211 */
[----:B------:R-:W-:Y:S01]  /*128b0*/  IADD3 R19, R59, -c[0x0][0x2e4], -R204 ;  /* 0x8000b9003b137a10 */ /* 0x000fe20007ffe8cc */
[C---:B------:R-:W-:Y:S01]  /*128c0*/  HMMA.16816.F32 R96, R36.reuse, R24, R96 ;  /* 0x000000182460723c */ /* 0x040fe20000001860 */
[----:B------:R-:W2:Y:S02]  /*128d0*/  MUFU.TANH R34, R22 ;  /* 0x0000001600227308 */ /* 0x000ea40000002400 */
[-C--:B------:R-:W-:Y:S01]  /*128e0*/  IMNMX R216, R216, R59.reuse, PT ;  /* 0x0000003bd8d87217 */ /* 0x080fe20003800200 */
[----:B------:R-:W-:Y:S02]  /*128f0*/  IMAD.IADD R219, R0, 0x1, R19 ;  /* 0x0000000100db7824 */ /* 0x000fe400078e0213 */
[--C-:B------:R-:W-:Y:S02]  /*12900*/  IMAD.IADD R0, R17, 0x1, R16.reuse ;  /* 0x0000000111007824 */ /* 0x100fe400078e0210 */
[----:B------:R-:W-:Y:S01]  /*12910*/  HMMA.16816.F32 R84, R36, R26, R84 ;  /* 0x0000001a2454723c */ /* 0x000fe20000001854 */
[----:B------:R-:W3:Y:S01]  /*12920*/  LDSM.16.M88.4 R24, [R195+0xb800] ;  /* 0x00b80000c318783b */ /* 0x000ee20000000200 */
[----:B-1----:R-:W-:Y:S01]  /*12930*/  IMAD.IADD R30, R2, 0x1, R135 ;  /* 0x00000001021e7824 */ /* 0x002fe200078e0287 */
[----:B------:R1:W4:Y:S01]  /*12940*/  MUFU.TANH R33, R23 ;  /* 0x0000001700217308 */ /* 0x0003220000002400 */
[----:B------:R-:W-:Y:S01]  /*12950*/  IMAD.IADD R218, R19, 0x1, R16 ;  /* 0x0000000113da7824 */ /* 0x000fe200078e0210 */
[----:B------:R-:W-:-:S02]  /*12960*/  IMNMX R217, R0, R59, PT ;  /* 0x0000003b00d97217 */ /* 0x000fc40003800200 */
[----:B------:R-:W-:Y:S01]  /*12970*/  IADD3 R16, R30, 0x1, RZ ;  /* 0x000000011e107810 */ /* 0x000fe20007ffe0ff */
[C---:B------:R-:W-:Y:S01]  /*12980*/  HMMA.16816.F32 R60, R12.reuse, R80, R60 ;  /* 0x000000500c3c723c */ /* 0x040fe2000000183c */
[----:B------:R-:W-:Y:S02]  /*12990*/  IMNMX R219, RZ, R219, !PT ;  /* 0x000000dbffdb7217 */ /* 0x000fe40007800200 */
[----:B------:R-:W-:Y:S02]  /*129a0*/  IMNMX R218, RZ, R218, !PT ;  /* 0x000000daffda7217 */ /* 0x000fe40007800200 */
[C---:B------:R-:W-:Y:S02]  /*129b0*/  ISETP.GE.AND P0, PT, R16.reuse, R216, PT ;  /* 0x000000d81000720c */ /* 0x040fe40003f06270 */
[-C--:B------:R-:W-:Y:S01]  /*129c0*/  ISETP.GE.AND P4, PT, R16, R217.reuse, PT ;  /* 0x000000d91000720c */ /* 0x080fe20003f86270 */
[----:B------:R-:W-:Y:S01]  /*129d0*/  HMMA.16816.F32 R48, R12, R82, R48 ;  /* 0x000000520c30723c */ /* 0x000fe20000001830 */
[----:B------:R-:W-:Y:S01]  /*129e0*/  ISETP.GE.AND P1, PT, R30, R217, PT ;  /* 0x000000d91e00720c */ /* 0x000fe20003f26270 */
[----:B-1----:R-:W1:Y:S01]  /*129f0*/  LDSM.16.M88.4 R20, [R188+0x5000] ;  /* 0x00500000bc14783b */ /* 0x002e620000000200 */
[----:B------:R-:W-:-:S02]  /*12a00*/  ISETP.LT.OR P0, PT, R16, R219, P0 ;  /* 0x000000db1000720c */ /* 0x000fc40000701670 */
[-C--:B------:R-:W-:Y:S02]  /*12a10*/  ISETP.LT.OR P4, PT, R16, R218.reuse, P4 ;  /* 0x000000da1000720c */ /* 0x080fe40002781670 */
[C---:B------:R-:W-:Y:S02]  /*12a20*/  ISETP.LT.OR P1, PT, R30.reuse, R218, P1 ;  /* 0x000000da1e00720c */ /* 0x040fe40000f21670 */
[----:B------:R-:W-:Y:S02]  /*12a30*/  IADD3 R16, R30, 0x9, RZ ;  /* 0x000000091e107810 */ /* 0x000fe40007ffe0ff */
[----:B--2---:R-:W-:Y:S02]  /*12a40*/  FSEL R34, R34, -INF , !P1 ;  /* 0xff80000022227808 */ /* 0x004fe40004800000 */
[C---:B------:R-:W-:Y:S02]  /*12a50*/  ISETP.GE.AND P5, PT, R16.reuse, R216, PT ;  /* 0x000000d81000720c */ /* 0x040fe40003fa6270 */
[C---:B------:R-:W-:Y:S01]  /*12a60*/  ISETP.GE.AND P1, PT, R16.reuse, R217, PT ;  /* 0x000000d91000720c */ /* 0x040fe20003f26270 */
[----:B------:R-:W-:Y:S01]  /*12a70*/  HMMA.16816.F32 R60, R8, R44, R60 ;  /* 0x0000002c083c723c */ /* 0x000fe2000000183c */
[----:B------:R-:W-:-:S02]  /*12a80*/  ISETP.LT.OR P5, PT, R16, R219, P5 ;  /* 0x000000db1000720c */ /* 0x000fc40002fa1670 */
[----:B------:R-:W-:Y:S02]  /*12a90*/  ISETP.LT.OR P1, PT, R16, R218, P1 ;  /* 0x000000da1000720c */ /* 0x000fe40000f21670 */
[----:B------:R-:W2:Y:S01]  /*12aa0*/  LDSM.16.M88.4 R16, [R188+0x5800] ;  /* 0x00580000bc10783b */ /* 0x000ea20000000200 */
[----:B------:R-:W-:Y:S01]  /*12ab0*/  LOP3.LUT R0, R3, R4, RZ, 0xfc, !PT ;  /* 0x0000000403007212 */ /* 0x000fe200078efcff */
[----:B------:R-:W-:-:S04]  /*12ac0*/  DEPBAR.LE SB0, 0x0 ;  /* 0x000080000000791a */ /* 0x000fc80000000000 */
[----:B---3--:R-:W-:Y:S01]  /*12ad0*/  HMMA.16816.F32 R96, R12, R24, R96 ;  /* 0x000000180c60723c */ /* 0x008fe20000001860 */
[C---:B------:R-:W-:Y:S02]  /*12ae0*/  IADD3 R4, R30.reuse, 0x8, RZ ;  /* 0x000000081e047810 */ /* 0x040fe40007ffe0ff */
[-C--:B------:R-:W-:Y:S02]  /*12af0*/  ISETP.GE.AND P2, PT, R30, R216.reuse, PT ;  /* 0x000000d81e00720c */ /* 0x080fe40003f46270 */
[----:B------:R-:W-:Y:S02]  /*12b00*/  ISETP.GE.AND P6, PT, R4, R216, PT ;  /* 0x000000d80400720c */ /* 0x000fe40003fc6270 */
[-C--:B------:R-:W-:Y:S01]  /*12b10*/  ISETP.LT.OR P2, PT, R30, R219.reuse, P2 ;  /* 0x000000db1e00720c */ /* 0x080fe20001741670 */
[----:B------:R-:W-:Y:S01]  /*12b20*/  HMMA.16816.F32 R48, R8, R46, R48 ;  /* 0x0000002e0830723c */ /* 0x000fe20000001830 */
[----:B------:R-:W-:Y:S02]  /*12b30*/  ISETP.LT.OR P6, PT, R4, R219, P6 ;  /* 0x000000db0400720c */ /* 0x000fe400037c1670 */
[----:B------:R-:W-:-:S02]  /*12b40*/  FSEL R3, R32, -INF , !P2 ;  /* 0xff80000020037808 */ /* 0x000fc40005000000 */
[----:B------:R-:W-:Y:S01]  /*12b50*/  FMUL.FTZ R36, R60, c[0x0][0x2ec] ;  /* 0x0000bb003c247a20 */ /* 0x000fe20000410000 */
[----:B----4-:R-:W-:Y:S01]  /*12b60*/  FSEL R33, R33, -INF , !P4 ;  /* 0xff80000021217808 */ /* 0x010fe20006000000 */
[----:B------:R-:W-:Y:S01]  /*12b70*/  FMUL.FTZ R37, R61, c[0x0][0x2ec] ;  /* 0x0000bb003d257a20 */ /* 0x000fe20000410000 */
[----:B-1----:R-:W-:Y:S01]  /*12b80*/  HMMA.16816.F32 R68, R8, R20, R68 ;  /* 0x000000140844723c */ /* 0x002fe20000001844 */
[----:B------:R-:W-:Y:S01]  /*12b90*/  FMUL.FTZ R39, R62, c[0x0][0x2ec] ;  /* 0x0000bb003e277a20 */ /* 0x000fe20000410000 */
[----:B------:R-:W-:Y:S01]  /*12ba0*/  ISETP.GE.AND P2, PT, R4, R217, PT ;  /* 0x000000d90400720c */ /* 0x000fe20003f46270 */
[----:B------:R-:W1:Y:S01]  /*12bb0*/  MUFU.TANH R36, R36 ;  /* 0x0000002400247308 */ /* 0x000e620000002400 */
[----:B------:R-:W-:Y:S01]  /*12bc0*/  FMUL.FTZ R38, R63, c[0x0][0x2ec] ;  /* 0x0000bb003f267a20 */ /* 0x000fe20000410000 */
[----:B------:R-:W-:Y:S02]  /*12bd0*/  FSEL R29, R29, -INF , !P5 ;  /* 0xff8000001d1d7808 */ /* 0x000fe40006800000 */
[----:B------:R-:W-:Y:S01]  /*12be0*/  FSEL R20, R6, -INF , !P0 ;  /* 0xff80000006147808 */ /* 0x000fe20004000000 */
[----:B------:R-:W-:Y:S01]  /*12bf0*/  HMMA.16816.F32 R84, R12, R26, R84 ;  /* 0x0000001a0c54723c */ /* 0x000fe20000001854 */
[----:B------:R-:W-:-:S02]  /*12c00*/  FSEL R21, R28, -INF , !P6 ;  /* 0xff8000001c157808 */ /* 0x000fc40007000000 */
[----:B------:R-:W-:Y:S01]  /*12c10*/  MUFU.TANH R37, R37 ;  /* 0x0000002500257308 */ /* 0x000fe20000002400 */
[----:B------:R-:W-:Y:S02]  /*12c20*/  ISETP.LT.OR P2, PT, R4, R218, P2 ;  /* 0x000000da0400720c */ /* 0x000fe40001741670 */
[----:B------:R-:W-:Y:S02]  /*12c30*/  FSEL R6, R31, -INF , !P1 ;  /* 0xff8000001f067808 */ /* 0x000fe40004800000 */
[C---:B------:R-:W-:Y:S01]  /*12c40*/  HMMA.16816.F32 R40, R8.reuse, R22, R40 ;  /* 0x000000160828723c */ /* 0x040fe20000001828 */
[----:B------:R-:W-:Y:S01]  /*12c50*/  FMUL.FTZ R44, R48, c[0x0][0x2ec] ;  /* 0x0000bb00302c7a20 */ /* 0x000fe20000410000 */
[----:B------:R-:W-:Y:S01]  /*12c60*/  IADD3 R12, R30, 0x18, RZ ;  /* 0x000000181e0c7810 */ /* 0x000fe20007ffe0ff */
[----:B------:R-:W3:Y:S01]  /*12c70*/  MUFU.TANH R39, R39 ;  /* 0x0000002700277308 */ /* 0x000ee20000002400 */
[----:B------:R-:W-:Y:S01]  /*12c80*/  FMUL.FTZ R45, R50, c[0x0][0x2ec] ;  /* 0x0000bb00322d7a20 */ /* 0x000fe20000410000 */
[C---:B------:R-:W-:Y:S01]  /*12c90*/  IADD3 R13, R30.reuse, 0x19, RZ ;  /* 0x000000191e0d7810 */ /* 0x040fe20007ffe0ff */
[----:B------:R-:W-:Y:S01]  /*12ca0*/  FMUL.FTZ R49, R49, c[0x0][0x2ec] ;  /* 0x0000bb0031317a20 */ /* 0x000fe20000410000 */
[C---:B------:R-:W-:Y:S01]  /*12cb0*/  IADD3 R23, R30.reuse, 0x10, RZ ;  /* 0x000000101e177810 */ /* 0x040fe20007ffe0ff */
[C---:B--2---:R-:W-:Y:S01]  /*12cc0*/  HMMA.16816.F32 R96, R8.reuse, R16, R96 ;  /* 0x000000100860723c */ /* 0x044fe20000001860 */
[----:B------:R-:W-:Y:S01]  /*12cd0*/  IADD3 R22, R30, 0x11, RZ ;  /* 0x000000111e167810 */ /* 0x000fe20007ffe0ff */
[----:B------:R-:W-:Y:S01]  /*12ce0*/  FMUL.FTZ R68, R68, c[0x0][0x2ec] ;  /* 0x0000bb0044447a20 */ /* 0x000fe20000410000 */
[----:B------:R-:W2:Y:S01]  /*12cf0*/  MUFU.TANH R44, R44 ;  /* 0x0000002c002c7308 */ /* 0x000ea20000002400 */
[-C--:B------:R-:W-:Y:S01]  /*12d00*/  ISETP.GE.AND P0, PT, R23, R216.reuse, PT ;  /* 0x000000d81700720c */ /* 0x080fe20003f06270 */
[----:B------:R-:W-:Y:S01]  /*12d10*/  FMUL.FTZ R25, R51, c[0x0][0x2ec] ;  /* 0x0000bb0033197a20 */ /* 0x000fe20000410000 */
[----:B------:R-:W-:Y:S01]  /*12d20*/  ISETP.GE.AND P4, PT, R22, R216, PT ;  /* 0x000000d81600720c */ /* 0x000fe20003f86270 */
[----:B------:R-:W-:Y:S01]  /*12d30*/  FMUL.FTZ R70, R70, c[0x0][0x2ec] ;  /* 0x0000bb0046467a20 */ /* 0x000fe20000410000 */
[----:B------:R-:W-:Y:S01]  /*12d40*/  ISETP.GE.AND P6, PT, R23, R217, PT ;  /* 0x000000d91700720c */ /* 0x000fe20003fc6270 */
[----:B------:R-:W-:Y:S01]  /*12d50*/  FMUL.FTZ R71, R71, c[0x0][0x2ec] ;  /* 0x0000bb0047477a20 */ /* 0x000fe20000410000 */
[CC--:B------:R-:W-:Y:S01]  /*12d60*/  ISETP.LT.OR P0, PT, R23.reuse, R219.reuse, P0 ;  /* 0x000000db1700720c */ /* 0x0c0fe20000701670 */
[----:B------:R-:W-:Y:S01]  /*12d70*/  MUFU.TANH R24, R49 ;  /* 0x0000003100187308 */ /* 0x000fe20000002400 */
[----:B------:R-:W-:Y:S01]  /*12d80*/  ISETP.LT.OR P6, PT, R23, R218, P6 ;  /* 0x000000da1700720c */ /* 0x000fe200037c1670 */
[----:B------:R-:W-:Y:S01]  /*12d90*/  HMMA.16816.F32 R84, R8, R18, R84 ;  /* 0x000000120854723c */ /* 0x000fe20000001854 */
[----:B------:R-:W-:Y:S01]  /*12da0*/  ISETP.LT.OR P4, PT, R22, R219, P4 ;  /* 0x000000db1600720c */ /* 0x000fe20002781670 */
[----:B------:R-:W-:Y:S01]  /*12db0*/  FMUL.FTZ R69, R69, c[0x0][0x2ec] ;  /* 0x0000bb0045457a20 */ /* 0x000fe20000410000 */
[----:B------:R-:W-:Y:S01]  /*12dc0*/  IADD3 R23, R30, 0x20, RZ ;  /* 0x000000201e177810 */ /* 0x000fe20007ffe0ff */
[----:B------:R-:W-:Y:S01]  /*12dd0*/  FMUL.FTZ R40, R40, c[0x0][0x2ec] ;  /* 0x0000bb0028287a20 */ /* 0x000fe20000410000 */
[-C--:B------:R-:W-:Y:S01]  /*12de0*/  ISETP.GE.AND P5, PT, R12, R216.reuse, PT ;  /* 0x000000d80c00720c */ /* 0x080fe20003fa6270 */
[----:B------:R-:W4:Y:S01]  /*12df0*/  MUFU.TANH R45, R45 ;  /* 0x0000002d002d7308 */ /* 0x000f220000002400 */
[----:B------:R-:W-:Y:S01]  /*12e00*/  FSEL R4, R35, -INF , !P2 ;  /* 0xff80000023047808 */ /* 0x000fe20005000000 */
[----:B------:R-:W-:Y:S01]  /*12e10*/  FMUL.FTZ R41, R41, c[0x0][0x2ec] ;  /* 0x0000bb0029297a20 */ /* 0x000fe20000410000 */
[----:B-1----:R-:W-:Y:S01]  /*12e20*/  FSEL R15, R36, -INF , !P0 ;  /* 0xff800000240f7808 */ /* 0x002fe20004000000 */
[----:B------:R-:W-:Y:S01]  /*12e30*/  FMUL.FTZ R42, R42, c[0x0][0x2ec] ;  /* 0x0000bb002a2a7a20 */ /* 0x000fe20000410000 */
[----:B---3--:R-:W-:Y:S01]  /*12e40*/  FSEL R14, R39, -INF , !P6 ;  /* 0xff800000270e7808 */ /* 0x008fe20007000000 */
[----:B------:R-:W-:Y:S01]  /*12e50*/  FMUL.FTZ R97, R97, c[0x0][0x2ec] ;  /* 0x0000bb0061617a20 */ /* 0x000fe20000410000 */
[----:B------:R-:W-:Y:S01]  /*12e60*/  FSEL R17, R37, -INF , !P4 ;  /* 0xff80000025117808 */ /* 0x000fe20006000000 */
[----:B------:R-:W1:Y:S01]  /*12e70*/  MUFU.TANH R171, R68 ;  /* 0x0000004400ab7308 */ /* 0x000e620000002400 */
[-C--:B------:R-:W-:Y:S01]  /*12e80*/  ISETP.GE.AND P2, PT, R22, R217.reuse, PT ;  /* 0x000000d91600720c */ /* 0x080fe20003f46270 */
[----:B------:R-:W-:Y:S01]  /*12e90*/  FMUL.FTZ R43, R43, c[0x0][0x2ec] ;  /* 0x0000bb002b2b7a20 */ /* 0x000fe20000410000 */
[CC--:B------:R-:W-:Y:S01]  /*12ea0*/  ISETP.GE.AND P1, PT, R13.reuse, R216.reuse, PT ;  /* 0x000000d80d00720c */ /* 0x0c0fe20003f26270 */
[----:B------:R-:W-:Y:S01]  /*12eb0*/  FMUL.FTZ R96, R96, c[0x0][0x2ec] ;  /* 0x0000bb0060607a20 */ /* 0x000fe20000410000 */
[-C--:B------:R-:W-:Y:S01]  /*12ec0*/  ISETP.GE.AND P0, PT, R12, R217.reuse, PT ;  /* 0x000000d90c00720c */ /* 0x080fe20003f06270 */
[----:B------:R-:W-:Y:S01]  /*12ed0*/  FMUL.FTZ R98, R98, c[0x0][0x2ec] ;  /* 0x0000bb0062627a20 */ /* 0x000fe20000410000 */
[----:B------:R-:W-:Y:S01]  /*12ee0*/  ISETP.GE.AND P6, PT, R13, R217, PT ;  /* 0x000000d90d00720c */ /* 0x000fe20003fc6270 */
[----:B------:R-:W3:Y:S01]  /*12ef0*/  MUFU.TANH R38, R38 ;  /* 0x0000002600267308 */ /* 0x000ee20000002400 */
[----:B------:R-:W-:Y:S01]  /*12f00*/  ISETP.GE.AND P4, PT, R23, R216, PT ;  /* 0x000000d81700720c */ /* 0x000fe20003f86270 */
[----:B------:R-:W-:Y:S01]  /*12f10*/  FMUL.FTZ R99, R99, c[0x0][0x2ec] ;  /* 0x0000bb0063637a20 */ /* 0x000fe20000410000 */
[-C--:B------:R-:W-:Y:S01]  /*12f20*/  ISETP.LT.OR P5, PT, R12, R219.reuse, P5 ;  /* 0x000000db0c00720c */ /* 0x080fe20002fa1670 */
[----:B------:R-:W-:Y:S01]  /*12f30*/  FMUL.FTZ R84, R84, c[0x0][0x2ec] ;  /* 0x0000bb0054547a20 */ /* 0x000fe20000410000 */
[-C--:B------:R-:W-:Y:S01]  /*12f40*/  ISETP.LT.OR P2, PT, R22, R218.reuse, P2 ;  /* 0x000000da1600720c */ /* 0x080fe20001741670 */
[----:B------:R-:W-:Y:S01]  /*12f50*/  FMUL.FTZ R85, R85, c[0x0][0x2ec] ;  /* 0x0000bb0055557a20 */ /* 0x000fe20000410000 */
[-C--:B------:R-:W-:Y:S01]  /*12f60*/  ISETP.LT.OR P0, PT, R12, R218.reuse, P0 ;  /* 0x000000da0c00720c */ /* 0x080fe20000701670 */
[----:B------:R-:W5:Y:S01]  /*12f70*/  MUFU.TANH R25, R25 ;  /* 0x0000001900197308 */ /* 0x000f620000002400 */
[CC--:B------:R-:W-:Y:S01]  /*12f80*/  ISETP.LT.OR P1, PT, R13.reuse, R219.reuse, P1 ;  /* 0x000000db0d00720c */ /* 0x0c0fe20000f21670 */
[----:B------:R-:W-:Y:S01]  /*12f90*/  FMUL.FTZ R86, R86, c[0x0][0x2ec] ;  /* 0x0000bb0056567a20 */ /* 0x000fe20000410000 */
[----:B------:R-:W-:Y:S01]  /*12fa0*/  ISETP.LT.OR P6, PT, R13, R218, P6 ;  /* 0x000000da0d00720c */ /* 0x000fe200037c1670 */
[----:B------:R-:W-:Y:S01]  /*12fb0*/  FMUL.FTZ R87, R87, c[0x0][0x2ec] ;  /* 0x0000bb0057577a20 */ /* 0x000fe20000410000 */
[----:B------:R-:W-:-:S02]  /*12fc0*/  ISETP.LT.OR P4, PT, R23, R219, P4 ;  /* 0x000000db1700720c */ /* 0x000fc40002781670 */
[----:B------:R-:W-:Y:S01]  /*12fd0*/  IADD3 R22, R30, 0x21, RZ ;  /* 0x000000211e167810 */ /* 0x000fe20007ffe0ff */
[----:B------:R-:W3:Y:S01]  /*12fe0*/  MUFU.TANH R164, R70 ;  /* 0x0000004600a47308 */ /* 0x000ee20000002400 */
[----:B--2---:R-:W-:Y:S02]  /*12ff0*/  FSEL R13, R44, -INF , !P5 ;  /* 0xff8000002c0d7808 */ /* 0x004fe40006800000 */
[----:B------:R-:W-:Y:S02]  /*13000*/  IADD3 R11, R30, 0x28, RZ ;  /* 0x000000281e0b7810 */ /* 0x000fe40007ffe0ff */
[----:B------:R-:W-:Y:S02]  /*13010*/  ISETP.GE.AND P5, PT, R23, R217, PT ;  /* 0x000000d91700720c */ /* 0x000fe40003fa6270 */
[----:B----4-:R-:W-:Y:S01]  /*13020*/  FSEL R12, R45, -INF , !P0 ;  /* 0xff8000002d0c7808 */ /* 0x010fe20004000000 */
[----:B------:R-:W2:Y:S01]  /*13030*/  MUFU.TANH R174, R71 ;  /* 0x0000004700ae7308 */ /* 0x000ea20000002400 */
[----:B------:R-:W-:-:S02]  /*13040*/  FSEL R9, R24, -INF , !P1 ;  /* 0xff80000018097808 */ /* 0x000fc40004800000 */
[----:B-1----:R-:W-:Y:S02]  /*13050*/  FSEL R171, R171, -INF , !P4 ;  /* 0xff800000abab7808 */ /* 0x002fe40006000000 */
[-C--:B------:R-:W-:Y:S02]  /*13060*/  ISETP.GE.AND P0, PT, R22, R217.reuse, PT ;  /* 0x000000d91600720c */ /* 0x080fe40003f06270 */
[C---:B------:R-:W-:Y:S01]  /*13070*/  ISETP.GE.AND P1, PT, R11.reuse, R216, PT ;  /* 0x000000d80b00720c */ /* 0x040fe20003f26270 */
[----:B------:R-:W1:Y:S01]  /*13080*/  MUFU.TANH R163, R69 ;  /* 0x0000004500a37308 */ /* 0x000e620000002400 */
[----:B------:R-:W-:Y:S02]  /*13090*/  ISETP.GE.AND P4, PT, R11, R217, PT ;  /* 0x000000d90b00720c */ /* 0x000fe40003f86270 */
[----:B------:R-:W-:Y:S02]  /*130a0*/  ISETP.LT.OR P5, PT, R23, R218, P5 ;  /* 0x000000da1700720c */ /* 0x000fe40002fa1670 */
[----:B------:R-:W-:-:S02]  /*130b0*/  IADD3 R10, R30, 0x29, RZ ;  /* 0x000000291e0a7810 */ /* 0x000fc40007ffe0ff */
[-C--:B------:R-:W-:Y:S01]  /*130c0*/  ISETP.LT.OR P0, PT, R22, R218.reuse, P0 ;  /* 0x000000da1600720c */ /* 0x080fe20000701670 */
[----:B------:R-:W4:Y:S01]  /*130d0*/  MUFU.TANH R169, R40 ;  /* 0x0000002800a97308 */ /* 0x000f220000002400 */
[C---:B------:R-:W-:Y:S02]  /*130e0*/  ISETP.LT.OR P1, PT, R11.reuse, R219, P1 ;  /* 0x000000db0b00720c */ /* 0x040fe40000f21670 */
[----:B------:R-:W-:Y:S02]  /*130f0*/  ISETP.LT.OR P4, PT, R11, R218, P4 ;  /* 0x000000da0b00720c */ /* 0x000fe40002781670 */
[----:B---3--:R-:W-:Y:S02]  /*13100*/  FSEL R16, R38, -INF , !P2 ;  /* 0xff80000026107808 */ /* 0x008fe40005000000 */
[----:B-----5:R-:W-:Y:S01]  /*13110*/  FSEL R8, R25, -INF , !P6 ;  /* 0xff80000019087808 */ /* 0x020fe20007000000 */
[----:B------:R-:W3:Y:S01]  /*13120*/  MUFU.TANH R173, R97 ;  /* 0x0000006100ad7308 */ /* 0x000ee20000002400 */
[----:B------:R-:W-:-:S02]  /*13130*/  FSEL R164, R164, -INF , !P5 ;  /* 0xff800000a4a47808 */ /* 0x000fc40006800000 */
[----:B------:R-:W-:Y:S02]  /*13140*/  IADD3 R11, R30, 0x31, RZ ;  /* 0x000000311e0b7810 */ /* 0x000fe40007ffe0ff */
[-C--:B------:R-:W-:Y:S02]  /*13150*/  ISETP.GE.AND P2, PT, R22, R216.reuse, PT ;  /* 0x000000d81600720c */ /* 0x080fe40003f46270 */
[CC--:B------:R-:W-:Y:S01]  /*13160*/  ISETP.GE.AND P6, PT, R10.reuse, R216.reuse, PT ;  /* 0x000000d80a00720c */ /* 0x0c0fe20003fc6270 */
[----:B------:R-:W-:Y:S01]  /*13170*/  MUFU.TANH R165, R41 ;  /* 0x0000002900a57308 */ /* 0x000fe20000002400 */
[----:B------:R-:W-:Y:S02]  /*13180*/  ISETP.GE.AND P5, PT, R10, R217, PT ;  /* 0x000000d90a00720c */ /* 0x000fe40003fa6270 */
[----:B--2---:R-:W-:Y:S02]  /*13190*/  FSEL R174, R174, -INF , !P0 ;  /* 0xff800000aeae7808 */ /* 0x004fe40004000000 */
[----:B------:R-:W-:-:S02]  /*131a0*/  ISETP.GE.AND P0, PT, R11, R216, PT ;  /* 0x000000d80b00720c */ /* 0x000fc40003f06270 */
[-C--:B------:R-:W-:Y:S01]  /*131b0*/  ISETP.LT.OR P2, PT, R22, R219.reuse, P2 ;  /* 0x000000db1600720c */ /* 0x080fe20001741670 */
[----:B------:R-:W2:Y:S01]  /*131c0*/  MUFU.TANH R168, R42 ;  /* 0x0000002a00a87308 */ /* 0x000ea20000002400 */
[CC--:B------:R-:W-:Y:S02]  /*131d0*/  ISETP.LT.OR P6, PT, R10.reuse, R219.reuse, P6 ;  /* 0x000000db0a00720c */ /* 0x0c0fe400037c1670 */
[----:B------:R-:W-:Y:S02]  /*131e0*/  ISETP.LT.OR P5, PT, R10, R218, P5 ;  /* 0x000000da0a00720c */ /* 0x000fe40002fa1670 */
[----:B------:R-:W-:Y:S02]  /*131f0*/  IADD3 R10, R30, 0x30, RZ ;  /* 0x000000301e0a7810 */ /* 0x000fe40007ffe0ff */
[----:B------:R-:W-:Y:S01]  /*13200*/  ISETP.LT.OR P0, PT, R11, R219, P0 ;  /* 0x000000db0b00720c */ /* 0x000fe20000701670 */
[----:B------:R-:W5:Y:S01]  /*13210*/  MUFU.TANH R172, R43 ;  /* 0x0000002b00ac7308 */ /* 0x000f620000002400 */
[----:B-1----:R-:W-:-:S02]  /*13220*/  FSEL R163, R163, -INF , !P2 ;  /* 0xff800000a3a37808 */ /* 0x002fc40005000000 */
[----:B----4-:R-:W-:Y:S02]  /*13230*/  FSEL R169, R169, -INF , !P1 ;  /* 0xff800000a9a97808 */ /* 0x010fe40004800000 */
[C---:B------:R-:W-:Y:S02]  /*13240*/  ISETP.GE.AND P2, PT, R10.reuse, R216, PT ;  /* 0x000000d80a00720c */ /* 0x040fe40003f46270 */
[----:B------:R-:W-:Y:S01]  /*13250*/  ISETP.GE.AND P1, PT, R10, R217, PT ;  /* 0x000000d90a00720c */ /* 0x000fe20003f26270 */
[----:B------:R-:W1:Y:S01]  /*13260*/  MUFU.TANH R175, R96 ;  /* 0x0000006000af7308 */ /* 0x000e620000002400 */
[----:B---3--:R-:W-:Y:S02]  /*13270*/  FSEL R173, R173, -INF , !P0 ;  /* 0xff800000adad7808 */ /* 0x008fe40004000000 */
[----:B------:R-:W-:Y:S02]  /*13280*/  ISETP.GT.AND P0, PT, R212, R203, PT ;  /* 0x000000cbd400720c */ /* 0x000fe40003f04270 */
[----:B------:R-:W-:-:S02]  /*13290*/  ISETP.LT.OR P2, PT, R10, R219, P2 ;  /* 0x000000db0a00720c */ /* 0x000fc40001741670 */
[----:B------:R-:W-:Y:S01]  /*132a0*/  ISETP.LT.OR P1, PT, R10, R218, P1 ;  /* 0x000000da0a00720c */ /* 0x000fe20000f21670 */
[----:B------:R-:W3:Y:S01]  /*132b0*/  MUFU.TANH R166, R98 ;  /* 0x0000006200a67308 */ /* 0x000ee20000002400 */
[C---:B------:R-:W-:Y:S02]  /*132c0*/  IADD3 R10, R30.reuse, 0x38, RZ ;  /* 0x000000381e0a7810 */ /* 0x040fe40007ffe0ff */
[----:B------:R-:W-:Y:S02]  /*132d0*/  IADD3 R30, R30, 0x39, RZ ;  /* 0x000000391e1e7810 */ /* 0x000fe40007ffe0ff */
[----:B--2---:R-:W-:Y:S02]  /*132e0*/  FSEL R168, R168, -INF , !P4 ;  /* 0xff800000a8a87808 */ /* 0x004fe40006000000 */
[----:B------:R-:W-:Y:S01]  /*132f0*/  FSEL R165, R165, -INF , !P6 ;  /* 0xff800000a5a57808 */ /* 0x000fe20007000000 */
[----:B------:R-:W2:Y:S01]  /*13300*/  MUFU.TANH R146, R99 ;  /* 0x0000006300927308 */ /* 0x000ea20000002400 */
[----:B-----5:R-:W-:-:S02]  /*13310*/  FSEL R172, R172, -INF , !P5 ;  /* 0xff800000acac7808 */ /* 0x020fc40006800000 */
[----:B-1----:R-:W-:Y:S02]  /*13320*/  FSEL R175, R175, -INF , !P2 ;  /* 0xff800000afaf7808 */ /* 0x002fe40005000000 */
[-C--:B------:R-:W-:Y:S02]  /*13330*/  ISETP.GE.AND P4, PT, R11, R217.reuse, PT ;  /* 0x000000d90b00720c */ /* 0x080fe40003f86270 */
[-C--:B------:R-:W-:Y:S01]  /*13340*/  ISETP.GE.AND P6, PT, R10, R216.reuse, PT ;  /* 0x000000d80a00720c */ /* 0x080fe20003fc6270 */
[----:B------:R-:W1:Y:S01]  /*13350*/  MUFU.TANH R147, R84 ;  /* 0x0000005400937308 */ /* 0x000e620000002400 */
[----:B---3--:R-:W-:Y:S02]  /*13360*/  FSEL R166, R166, -INF , !P1 ;  /* 0xff800000a6a67808 */ /* 0x008fe40004800000 */
[----:B------:R-:W-:Y:S02]  /*13370*/  ISETP.GE.AND P5, PT, R30, R216, PT ;  /* 0x000000d81e00720c */ /* 0x000fe40003fa6270 */
[----:B------:R-:W-:-:S02]  /*13380*/  ISETP.GE.AND P2, PT, R10, R217, PT ;  /* 0x000000d90a00720c */ /* 0x000fc40003f46270 */
[----:B------:R-:W-:Y:S01]  /*13390*/  ISETP.GE.AND P1, PT, R30, R217, PT ;  /* 0x000000d91e00720c */ /* 0x000fe20003f26270 */
[----:B------:R-:W3:Y:S01]  /*133a0*/  MUFU.TANH R145, R85 ;  /* 0x0000005500917308 */ /* 0x000ee20000002400 */
[----:B------:R-:W-:Y:S01]  /*133b0*/  BAR.SYNC.DEFER_BLOCKING 0x0 ;  /* 0x0000000000007b1d */ /* 0x000fe20000010000 */
[-C--:B------:R-:W-:Y:S02]  /*133c0*/  ISETP.LT.OR P4, PT, R11, R218.reuse, P4 ;  /* 0x000000da0b00720c */ /* 0x080fe40002781670 */
[CC--:B------:R-:W-:Y:S02]  /*133d0*/  ISETP.LT.OR P6, PT, R10.reuse, R219.reuse, P6 ;  /* 0x000000db0a00720c */ /* 0x0c0fe400037c1670 */
[----:B------:R-:W-:Y:S02]  /*133e0*/  ISETP.LT.OR P2, PT, R10, R218, P2 ;  /* 0x000000da0a00720c */ /* 0x000fe40001741670 */
[----:B------:R-:W4:Y:S01]  /*133f0*/  MUFU.TANH R144, R86 ;  /* 0x0000005600907308 */ /* 0x000f220000002400 */
[----:B------:R-:W-:-:S02]  /*13400*/  ISETP.LT.OR P5, PT, R30, R219, P5 ;  /* 0x000000db1e00720c */ /* 0x000fc40002fa1670 */
[----:B------:R-:W-:Y:S02]  /*13410*/  ISETP.LT.OR P1, PT, R30, R218, P1 ;  /* 0x000000da1e00720c */ /* 0x000fe40000f21670 */
[----:B--2---:R-:W-:Y:S02]  /*13420*/  FSEL R146, R146, -INF , !P4 ;  /* 0xff80000092927808 */ /* 0x004fe40006000000 */
[----:B-1----:R-:W-:Y:S01]  /*13430*/  FSEL R147, R147, -INF , !P6 ;  /* 0xff80000093937808 */ /* 0x002fe20007000000 */
[----:B------:R-:W1:Y:S01]  /*13440*/  MUFU.TANH R162, R87 ;  /* 0x0000005700a27308 */ /* 0x000e620000002400 */
[----:B---3--:R-:W-:Y:S02]  /*13450*/  FSEL R145, R145, -INF , !P5 ;  /* 0xff80000091917808 */ /* 0x008fe40006800000 */
[----:B----4-:R-:W-:Y:S02]  /*13460*/  FSEL R144, R144, -INF , !P2 ;  /* 0xff80000090907808 */ /* 0x010fe40005000000 */
[----:B-1----:R-:W-:Y:S01]  /*13470*/  FSEL R162, R162, -INF , !P1 ;  /* 0xff800000a2a27808 */ /* 0x002fe20004800000 */
        /* <DEDUP_REMOVED lines=60> */
.L_x_6738:
[----:B------:R-:W-:-:S05]  /*13840*/  IMAD.MOV.U32 R19, RZ, RZ, c[0x0][0x198] ;  /* 0x00006600ff137624 */ /* 0x000fca00078e00ff */
[----:B------:R-:W-:-:S04]  /*13850*/  LEA R19, -R19, RZ, 0x6 ;  /* 0x000000ff13137211 */ /* 0x000fc800078e31ff */
[----:B------:R-:W-:Y:S02]  /*13860*/  SHF.R.S32.HI R11, RZ, 0x1f, R19 ;  /* 0x0000001fff0b7819 */ /* 0x000fe40000011413 */
.L_x_6739:
        /* <DEDUP_REMOVED lines=41> */
.L_x_6737:
        /* <DEDUP_REMOVED lines=71> */
[----:B------:R-:W2:Y:S01]  /*13f70*/  MUFU.EX2 R154, R154 ;  /* 0x0000009a009a7308 */ /* 0x000ea20000000800 */
[----:B------:R-:W-:-:S02]  /*13f80*/  FFMA.FTZ R156, R34, c[0x0][0x23c], -R167 ;  /* 0x00008f00229c7a23 */ /* 0x000fc400000108a7 */
[--C-:B------:R-:W-:Y:S02]  /*13f90*/  FFMA.FTZ R159, R33, c[0x0][0x23c], -R167.reuse ;  /* 0x00008f00219f7a23 */ /* 0x100fe400000108a7 */
[--C-:B------:R-:W-:Y:S01]  /*13fa0*/  FFMA.FTZ R161, R4, c[0x0][0x23c], -R167.reuse ;  /* 0x00008f0004a17a23 */ /* 0x100fe200000108a7 */
[----:B------:R-:W-:Y:S01]  /*13fb0*/  LDSM.16.MT88.4 R32, [R193+0xc800] ;  /* 0x00c80000c120783b */ /* 0x000fe20000004200 */
[--C-:B------:R-:W-:Y:S01]  /*13fc0*/  FFMA.FTZ R150, R6, c[0x0][0x23c], -R167.reuse ;  /* 0x00008f0006967a23 */ /* 0x100fe200000108a7 */
[----:B------:R-:W-:Y:S01]  /*13fd0*/  MUFU.EX2 R152, R152 ;  /* 0x0000009800987308 */ /* 0x000fe20000000800 */
[--C-:B------:R-:W-:Y:S01]  /*13fe0*/  FFMA.FTZ R138, R16, c[0x0][0x23c], -R167.reuse ;  /* 0x00008f00108a7a23 */ /* 0x100fe200000108a7 */
[----:B------:R-:W1:Y:S01]  /*13ff0*/  LDSM.16.MT88.4 R4, [R192+0x10000] ;  /* 0x01000000c004783b */ /* 0x000e620000004200 */
[--C-:B------:R-:W-:Y:S02]  /*14000*/  FFMA.FTZ R0, R8, c[0x0][0x23c], -R167.reuse ;  /* 0x00008f0008007a23 */ /* 0x100fe400000108a7 */
[----:B------:R-:W-:Y:S01]  /*14010*/  FFMA.FTZ R139, R13, c[0x0][0x23c], -R170 ;  /* 0x00008f000d8b7a23 */ /* 0x000fe200000108aa */
[----:B------:R-:W1:Y:S01]  /*14020*/  LDSM.16.MT88.4 R8, [R196+0xe800] ;  /* 0x00e80000c408783b */ /* 0x000e620000004200 */
[--C-:B------:R-:W-:Y:S01]  /*14030*/  FFMA.FTZ R153, R14, c[0x0][0x23c], -R167.reuse ;  /* 0x00008f000e997a23 */ /* 0x100fe200000108a7 */
[----:B------:R-:W3:Y:S01]  /*14040*/  MUFU.EX2 R149, R149 ;  /* 0x0000009500957308 */ /* 0x000ee20000000800 */
[----:B--2---:R-:W-:Y:S01]  /*14050*/  F2FP.PACK_AB R96, R154, R157 ;  /* 0x0000009d9a60723e */ /* 0x004fe200000000ff */
[----:B------:R-:W2:Y:S01]  /*14060*/  LDSM.16.MT88.4 R16, [R193+0xe800] ;  /* 0x00e80000c110783b */ /* 0x000ea20000004200 */
[----:B------:R-:W-:-:S02]  /*14070*/  FFMA.FTZ R151, R12, c[0x0][0x23c], -R167 ;  /* 0x00008f000c977a23 */ /* 0x000fc400000108a7 */
[--C-:B------:R-:W-:Y:S01]  /*14080*/  FFMA.FTZ R158, R171, c[0x0][0x23c], -R170.reuse ;  /* 0x00008f00ab9e7a23 */ /* 0x100fe200000108aa */
[----:B------:R-:W1:Y:S01]  /*14090*/  LDSM.16.MT88.4 R12, [R192+0xe800] ;  /* 0x00e80000c00c783b */ /* 0x000e620000004200 */
[--C-:B------:R-:W-:Y:S01]  /*140a0*/  FFMA.FTZ R160, R169, c[0x0][0x23c], -R170.reuse ;  /* 0x00008f00a9a07a23 */ /* 0x100fe200000108aa */
[----:B------:R-:W-:Y:S01]  /*140b0*/  MUFU.EX2 R156, R156 ;  /* 0x0000009c009c7308 */ /* 0x000fe20000000800 */
[--C-:B------:R-:W-:Y:S02]  /*140c0*/  FFMA.FTZ R163, R163, c[0x0][0x23c], -R170.reuse ;  /* 0x00008f00a3a37a23 */ /* 0x100fe400000108aa */
[----:B------:R-:W-:Y:S02]  /*140d0*/  FFMA.FTZ R165, R165, c[0x0][0x23c], -R170 ;  /* 0x00008f00a5a57a23 */ /* 0x000fe400000108aa */
        /* <DEDUP_REMOVED lines=136> */
[C---:B--2---:R-:W-:Y:S08]  /*14960*/  HMMA.16816.F32 R120, R4.reuse, R16, R120 ;  /* 0x000000100478723c */ /* 0x044ff00000001878 */
[C---:B------:R-:W-:Y:S01]  /*14970*/  HMMA.16816.F32 R116, R4.reuse, R18, R116 ;  /* 0x000000120474723c */ /* 0x040fe20000001874 */
[----:B------:R-:W2:Y:S07]  /*14980*/  LDSM.16.MT88.4 R16, [R192+0xf000] ;  /* 0x00f00000c010783b */ /* 0x000eae0000004200 */
[C---:B-1----:R-:W-:Y:S08]  /*14990*/  HMMA.16816.F32 R36, R4.reuse, R12, R36 ;  /* 0x0000000c0424723c */ /* 0x042ff00000001824 */
[C---:B------:R-:W-:Y:S01]  /*149a0*/  HMMA.16816.F32 R40, R4.reuse, R14, R40 ;  /* 0x0000000e0428723c */ /* 0x040fe20000001828 */
[----:B------:R-:W1:Y:S07]  /*149b0*/  LDSM.16.MT88.4 R12, [R194+0x11000] ;  /* 0x01100000c20c783b */ /* 0x000e6e0000004200 */
[C---:B------:R-:W-:Y:S08]  /*149c0*/  HMMA.16816.F32 R68, R4.reuse, R20, R68 ;  /* 0x000000140444723c */ /* 0x040ff00000001844 */
[C---:B---3--:R-:W-:Y:S08]  /*149d0*/  HMMA.16816.F32 R52, R4.reuse, R8, R52 ;  /* 0x000000080434723c */ /* 0x048ff00000001834 */
        /* <DEDUP_REMOVED lines=130> */
.L_x_6741:
[----:B------:R-:W-:-:S05]  /*15200*/  IMAD.MOV.U32 R5, RZ, RZ, c[0x0][0x1a0] ;  /* 0x00006800ff057624 */ /* 0x000fca00078e00ff */
[----:B------:R-:W-:-:S04]  /*15210*/  LEA R5, -R5, RZ, 0x6 ;  /* 0x000000ff05057211 */ /* 0x000fc800078e31ff */
[----:B------:R-:W-:Y:S02]  /*15220*/  SHF.R.S32.HI R0, RZ, 0x1f, R5 ;  /* 0x0000001fff007819 */ /* 0x000fe40000011405 */
.L_x_6742:
        /* <DEDUP_REMOVED lines=439> */
.L_x_6744:
[----:B------:R-:W-:-:S05]  /*16da0*/  IMAD.MOV.U32 R10, RZ, RZ, c[0x0][0x198] ;  /* 0x00006600ff0a7624 */ /* 0x000fca00078e00ff */
[----:B------:R-:W-:-:S04]  /*16db0*/  LEA R10, -R10, RZ, 0x6 ;  /* 0x000000ff0a0a7211 */ /* 0x000fc800078e31ff */
[----:B------:R-:W-:Y:S02]  /*16dc0*/  SHF.R.S32.HI R8, RZ, 0x1f, R10 ;  /* 0x0000001fff087819 */ /* 0x000fe4000001140a */
.L_x_6745:
        /* <DEDUP_REMOVED lines=28> */
.L_x_6743:
        /* <DEDUP_REMOVED lines=409> */
.L_x_6740:
        /* <DEDUP_REMOVED lines=8> */
[----:B------:R-:W-:Y:S01]  /*189a0*/  MOV R222, UR5 ;  /* 0x0000000500de7c02 */ /* 0x000fe20008000f00 */
[----:B------:R-:W-:Y:S02]  /*189b0*/  ULDC UR8, c[0x0][0x1a4] ;  /* 0x0000690000087ab9 */ /* 0x000fe40000000800 */
[----:B------:R-:W-:Y:S01]  /*189c0*/  USHF.L.U32 UR10, UR6, 0x5, URZ ;  /* 0x00000005060a7899 */ /* 0x000fe2000800063f */
[----:B------:R-:W-:Y:S01]  /*189d0*/  IMAD.U32 R220, RZ, RZ, UR4 ;  /* 0x00000004ffdc7e24 */ /* 0x000fe2000f8e00ff */
[----:B------:R-:W-:Y:S02]  /*189e0*/  USHF.L.U64.HI UR8, UR6, UR9, UR8 ;  /* 0x0000000906087299 */ /* 0x000fe40008010208 */
[----:B------:R-:W-:Y:S02]  /*189f0*/  ULDC.64 UR12, c[0x0][0x118] ;  /* 0x00004600000c7ab9 */ /* 0x000fe40000000a00 */
[----:B------:R-:W-:Y:S01]  /*18a00*/  ULDC UR4, c[0x0][0x19c] ;  /* 0x0000670000047ab9 */ /* 0x000fe20000000800 */
[----:B-1----:R-:W-:-:S04]  /*18a10*/  SHF.L.U32 R225, R225, 0x1, RZ ;  /* 0x00000001e1e17819 */ /* 0x002fc800000006ff */
[----:B------:R-:W-:Y:S02]  /*18a20*/  LOP3.LUT R225, R225, 0x6, RZ, 0xc0, !PT ;  /* 0x00000006e1e17812 */ /* 0x000fe400078ec0ff */
.L_x_6750:
        /* <DEDUP_REMOVED lines=65> */
.L_x_6747:
        /* <DEDUP_REMOVED lines=314> */
.L_x_6749:
        /* <DEDUP_REMOVED lines=27> */
.L_x_6748:
        /* <DEDUP_REMOVED lines=522> */
.L_x_6746:
        /* <DEDUP_REMOVED lines=279> */
.L_x_6752:
[----:B--23--:R-:W-:Y:S05]  /*1d5a0*/  BSYNC B0 ;  /* 0x0000000000007941 */ /* 0x00cfea0003800000 */
.L_x_6751:
        /* <DEDUP_REMOVED lines=51> */
.L_x_6753:
        /* <DEDUP_REMOVED lines=10> */
.L_x_7397:


//--------------------- .text._ZN5flash24flash_fwd_splitkv_kernelI23Flash_fwd_kernel_traitsILi192ELi64ELi64ELi4ELb0ELb0EN7cutlass6half_tE19Flash_kernel_traitsILi192ELi64ELi64ELi4ES3_EELb0ELb1ELb1ELb0ELb0ELb0ELb1ELb1EEEvNS_16Flash_fwd_paramsE --------------------------
	.section	.text._ZN5flash24flash_fwd_splitkv_kernelI23Flash_fwd_kernel_traitsILi192ELi64ELi64ELi4ELb0ELb0EN7cutlass6half_tE19Flash_kernel_traitsILi192ELi64ELi64ELi4ES3_EELb0ELb1ELb1ELb0ELb0ELb0ELb1ELb1EEEvNS_16Flash_fwd_paramsE,"ax",@progbits
	.sectioninfo	@"SHI_REGISTERS=243"
	.align	128
        .global         _ZN5flash24flash_fwd_splitkv_kernelI23Flash_fwd_kernel_traitsILi192ELi64ELi64ELi4ELb0ELb0EN7cutlass6half_tE19Flash_kernel_traitsILi192ELi64ELi64ELi4ES3_EELb0ELb1ELb1ELb0ELb0ELb0ELb1ELb1EEEvNS_16Flash_fwd_paramsE
        .type           _ZN5flash24flash_fwd_splitkv_kernelI23Flash_fwd_kernel_traitsILi192ELi64ELi64ELi4ELb0ELb0EN7cutlass6half_tE19Flash_kernel_traitsILi192ELi64ELi64ELi4ES3_EELb0ELb1ELb1ELb0ELb0ELb0ELb1ELb1EEEvNS_16Flash_fwd_paramsE,@function
        .size           _ZN5flash24flash_fwd_splitkv_kernelI23Flash_fwd_kernel_traitsILi192ELi64ELi64ELi4ELb0ELb0EN7cutlass6half_tE19Flash_kernel_traitsILi192ELi64ELi64ELi4ES3_EELb0ELb1ELb1ELb0ELb0ELb0ELb1ELb1EEEvNS_16Flash_fwd_paramsE,(.L_x_7398 - _ZN5flash24flash_fwd_splitkv_kernelI23Flash_fwd_kernel_traitsILi192ELi64ELi64ELi4ELb0ELb0EN7cutlass6half_tE19Flash_kernel_traitsILi192ELi64ELi64ELi4ES3_EELb0ELb1ELb1ELb0ELb0ELb0ELb1ELb1EEEvNS_16Flash_fwd_paramsE)
        .other          _ZN5flash24flash_fwd_splitkv_kernelI23Flash_fwd_kernel_traitsILi192ELi64ELi64ELi4ELb0ELb0EN7cutlass6half_tE19Flash_kernel_traitsILi192ELi64ELi64ELi4ES3_EELb0ELb1ELb1ELb0ELb0ELb0ELb1ELb1EEEvNS_16Flash_fwd_paramsE,@"STO_CUDA_ENTRY STV_DEFAULT"
_ZN5flash24flash_fwd_splitkv_kernelI23Flash_fwd_kernel_traitsILi192ELi64ELi64ELi4ELb0ELb0EN7cutlass6half_tE19Flash_kernel_traitsILi192ELi64ELi64ELi4ES3_EELb0ELb1ELb1ELb0ELb0ELb0ELb1ELb1EEEvNS_16Flash_fwd_paramsE:
.text._ZN5flash24flash_fwd_splitkv_kernelI23Flash_fwd_kernel_traitsILi192ELi64ELi64ELi4ELb0ELb0EN7cutlass6half_tE19Flash_kernel_traitsILi192ELi64ELi64ELi4ES3_EELb0ELb1ELb1ELb0ELb0ELb0ELb1ELb1EEEvNS_16Flash_fwd_paramsE:
        /* <DEDUP_REMOVED lines=53> */
.L_x_6754:
[----:B-1-34-:R-:W-:Y:S02]  /*0350*/  MOV R3, c[0x0][0x218] ;  /* 0x0000860000037a02 */ /* 0x01afe40000000f00 */
.L_x_6755:
        /* <DEDUP_REMOVED lines=15> */
[----:B------:R-:W-:Y:S01]  /*0450*/  IADD3 R8, R67, R65, -R196 ;  /* 0x0000004143087210 */ /* 0x000fe20007ffe8c4 */
[----:B------:R-:W1:Y:S01]  /*0460*/  S2R R132, SR_TID.X ;  /* 0x0000000000847919 */ /* 0x000e620000002100 */
[----:B------:R-:W2:Y:S02]  /*0470*/  I2F.RP R7, R4 ;  /* 0x0000000400077306 */ /* 0x000ea40000209400 */
[----:B------:R-:W-:Y:S02]  /*0480*/  IADD3 R2, R2, 0x3f, RZ ;  /* 0x0000003f02027810 */ /* 0x000fe40007ffe0ff */
[----:B------:R-:W-:-:S02]  /*0490*/  IADD3 R8, R8, -c[0x0][0x2e4], RZ ;  /* 0x8000b90008087a10 */ /* 0x000fc40007ffe0ff */
        /* <DEDUP_REMOVED lines=14> */
[----:B------:R-:W-:-:S05]  /*0580*/  IADD3 R10, R67, 0x3f, RZ ;  /* 0x0000003f430a7810 */ /* 0x000fca0007ffe0ff */
        /* <DEDUP_REMOVED lines=58> */
.L_x_6758:
[----:B------:R-:W-:Y:S05]  /*0930*/  BSYNC B0 ;  /* 0x0000000000007941 */ /* 0x000fea0003800000 */
.L_x_6757:
        /* <DEDUP_REMOVED lines=10> */
.L_x_6760:
[----:B------:R-:W-:Y:S05]  /*09e0*/  BSYNC B0 ;  /* 0x0000000000007941 */ /* 0x000fea0003800000 */
.L_x_6759:
        /* <DEDUP_REMOVED lines=10> */
.L_x_6762:
[----:B------:R-:W-:Y:S05]  /*0a90*/  BSYNC B0 ;  /* 0x0000000000007941 */ /* 0x000fea0003800000 */
.L_x_6761:
        /* <DEDUP_REMOVED lines=10> */
.L_x_6764:
[----:B------:R-:W-:Y:S05]  /*0b40*/  BSYNC B0 ;  /* 0x0000000000007941 */ /* 0x000fea0003800000 */
.L_x_6763:
        /* <DEDUP_REMOVED lines=10> */
.L_x_6766:
[----:B------:R-:W-:Y:S05]  /*0bf0*/  BSYNC B0 ;  /* 0x0000000000007941 */ /* 0x000fea0003800000 */
.L_x_6765:
        /* <DEDUP_REMOVED lines=10> */
.L_x_6768:
[----:B------:R-:W-:Y:S05]  /*0ca0*/  BSYNC B0 ;  /* 0x0000000000007941 */ /* 0x000fea0003800000 */
.L_x_6767:
        /* <DEDUP_REMOVED lines=10> */
.L_x_6770:
[----:B------:R-:W-:Y:S05]  /*0d50*/  BSYNC B0 ;  /* 0x0000000000007941 */ /* 0x000fea0003800000 */
.L_x_6769:
        /* <DEDUP_REMOVED lines=10> */
.L_x_6772:
[----:B------:R-:W-:Y:S05]  /*0e00*/  BSYNC B0 ;  /* 0x0000000000007941 */ /* 0x000fea0003800000 */
.L_x_6771:
        /* <DEDUP_REMOVED lines=32> */
.L_x_6756:
        /* <DEDUP_REMOVED lines=55> */
[----:B------:R-:W-:-:S06]  /*1380*/  IMAD.HI.U32 R2, R13, R2, R12 ;  /* 0x000000020d027227 */ /* 0x000fcc00078e000c */
[----:B------:R-:W-:-:S04]  /*1390*/  IMAD.HI.U32 R2, R2, R5, RZ ;  /* 0x0000000502027227 */ /* 0x000fc800078e00ff */
[----:B------:R-:W-:-:S04]  /*13a0*/  IMAD.MOV R0, RZ, RZ, -R2 ;  /* 0x000000ffff007224 */ /* 0x000fc800078e0a02 */
[----:B------:R-:W-:Y:S02]  /*13b0*/  IMAD R5, R4, R0, R5 ;  /* 0x0000000004057224 */ /* 0x000fe400078e0205 */
[----:B------:R-:W-:-:S03]  /*13c0*/  IMAD.MOV R0, RZ, RZ, -R11 ;  /* 0x000000ffff007224 */ /* 0x000fc600078e0a0b */
[----:B------:R-:W-:Y:S01]  /*13d0*/  ISETP.GT.U32.AND P0, PT, R4, R5, PT ;  /* 0x000000050400720c */ /* 0x000fe20003f04070 */
[----:B------:R-:W-:-:S05]  /*13e0*/  IMAD R13, R0, c[0x0][0x2d0], R7 ;  /* 0x0000b400000d7a24 */ /* 0x000fca00078e0207 */
[----:B------:R-:W-:-:S07]  /*13f0*/  SHF.R.S32.HI R133, RZ, 0x1f, R13 ;  /* 0x0000001fff857819 */ /* 0x000fce000001140d */
[-C--:B------:R-:W-:Y:S02]  /*1400*/  @!P0 IADD3 R5, R5, -R4.reuse, RZ ;  /* 0x8000000405058210 */ /* 0x080fe40007ffe0ff */
[----:B------:R-:W-:Y:S02]  /*1410*/  @!P0 IADD3 R2, R2, 0x1, RZ ;  /* 0x0000000102028810 */ /* 0x000fe40007ffe0ff */
[----:B------:R-:W-:Y:S02]  /*1420*/  ISETP.GE.U32.AND P1, PT, R5, R4, PT ;  /* 0x000000040500720c */ /* 0x000fe40003f26070 */
        /* <DEDUP_REMOVED lines=10> */
[----:B------:R-:W-:Y:S02]  /*14d0*/  IMAD R5, R3, c[0x0][0x184], R0 ;  /* 0x0000610003057a24 */ /* 0x000fe400078e0200 */
[----:B------:R-:W-:Y:S02]  /*14e0*/  IMAD R0, R133, c[0x0][0x198], RZ ;  /* 0x0000660085007a24 */ /* 0x000fe400078e02ff */
[----:B------:R-:W-:Y:S02]  /*14f0*/  IMAD.IADD R11, R11, 0x1, R5 ;  /* 0x000000010b0b7824 */ /* 0x000fe400078e0205 */
[C---:B------:R-:W-:Y:S01]  /*1500*/  IMAD R5, R13.reuse, c[0x0][0x19c], R0 ;  /* 0x000067000d057a24 */ /* 0x040fe200078e0200 */
[----:B------:R-:W-:Y:S01]  /*1510*/  SHF.R.S32.HI R0, RZ, 0x1f, R2 ;  /* 0x0000001fff007819 */ /* 0x000fe20000011402 */
[----:B------:R-:W-:-:S04]  /*1520*/  IMAD.WIDE.U32 R10, R13, c[0x0][0x198], R10 ;  /* 0x000066000d0a7a25 */ /* 0x000fc800078e000a */
[----:B------:R-:W-:Y:S01]  /*1530*/  IMAD R19, R3, c[0x0][0x18c], R4 ;  /* 0x0000630003137a24 */ /* 0x000fe200078e0204 */
[----:B------:R-:W-:Y:S01]  /*1540*/  IADD3 R11, R11, R5, RZ ;  /* 0x000000050b0b7210 */ /* 0x000fe20007ffe0ff */
[----:B------:R-:W-:Y:S02]  /*1550*/  IMAD R5, R0, c[0x0][0x1b0], RZ ;  /* 0x00006c0000057a24 */ /* 0x000fe400078e02ff */
[----:B------:R-:W-:-:S04]  /*1560*/  IMAD.WIDE.U32 R14, R3, c[0x0][0x188], RZ ;  /* 0x00006200030e7a25 */ /* 0x000fc800078e00ff */
[----:B------:R-:W-:Y:S01]  /*1570*/  IMAD.WIDE.U32 R10, R2, c[0x0][0x1b0], R10 ;  /* 0x00006c00020a7a25 */ /* 0x000fe200078e000a */
[----:B------:R-:W-:-:S03]  /*1580*/  IADD3 R19, R15, R19, RZ ;  /* 0x000000130f137210 */ /* 0x000fc60007ffe0ff */
[----:B------:R-:W-:Y:S01]  /*1590*/  IMAD R5, R2, c[0x0][0x1b4], R5 ;  /* 0x00006d0002057a24 */ /* 0x000fe200078e0205 */
[----:B------:R-:W-:Y:S01]  /*15a0*/  MOV R4, R10 ;  /* 0x0000000a00047202 */ /* 0x000fe20000000f00 */
[----:B------:R-:W-:Y:S02]  /*15b0*/  IMAD.MOV.U32 R18, RZ, RZ, R14 ;  /* 0x000000ffff127224 */ /* 0x000fe400078e000e */
[----:B------:R-:W-:Y:S01]  /*15c0*/  IMAD.IADD R5, R11, 0x1, R5 ;  /* 0x000000010b057824 */ /* 0x000fe200078e0205 */
[----:B------:R-:W-:Y:S05]  /*15d0*/  BRA `(.L_x_6774) ;  /* 0x0000046000007947 */ /* 0x000fea0003800000 */
.L_x_6773:
        /* <DEDUP_REMOVED lines=17> */
.L_x_6775:
[----:B------:R-:W-:Y:S02]  /*16f0*/  IABS R8, c[0x0][0x1c8] ;  /* 0x0000720000087a13 */ /* 0x000fe40000000000 */
[----:B------:R-:W-:Y:S02]  /*1700*/  IABS R7, R164 ;  /* 0x000000a400077213 */ /* 0x000fe40000000000 */
[----:B------:R-:W1:Y:S01]  /*1710*/  I2F.RP R4, R8 ;  /* 0x0000000800047306 */ /* 0x000e620000209400 */
[----:B------:R-:W-:-:S05]  /*1720*/  @P4 IADD3 R19, R6, R19, RZ ;  /* 0x0000001306134210 */ /* 0x000fca0007ffe0ff */
[----:B------:R-:W-:-:S04]  /*1730*/  @P4 IMAD.WIDE.U32 R12, R19, c[0x0][0x1a0], RZ ;  /* 0x00006800130c4a25 */ /* 0x000fc800078e00ff */
[----:B------:R-:W-:Y:S01]  /*1740*/  @P4 IMAD R19, R19, c[0x0][0x1a4], R13 ;  /* 0x0000690013134a24 */ /* 0x000fe200078e020d */
[----:B------:R-:W-:Y:S01]  /*1750*/  @P4 MOV R18, R12 ;  /* 0x0000000c00124202 */ /* 0x000fe20000000f00 */
[----:B-1----:R-:W1:Y:S02]  /*1760*/  MUFU.RCP R10, R4 ;  /* 0x00000004000a7308 */ /* 0x002e640000001000 */
[----:B-1----:R-:W-:-:S06]  /*1770*/  IADD3 R10, R10, 0xffffffe, RZ ;  /* 0x0ffffffe0a0a7810 */ /* 0x002fcc0007ffe0ff */
[----:B------:R-:W1:Y:S02]  /*1780*/  F2I.FTZ.U32.TRUNC.NTZ R11, R10 ;  /* 0x0000000a000b7305 */ /* 0x000e64000021f000 */
[----:B-1----:R-:W-:Y:S01]  /*1790*/  IMAD.MOV R2, RZ, RZ, -R11 ;  /* 0x000000ffff027224 */ /* 0x002fe200078e0a0b */
[----:B------:R-:W-:-:S03]  /*17a0*/  MOV R10, RZ ;  /* 0x000000ff000a7202 */ /* 0x000fc60000000f00 */
[----:B------:R-:W-:-:S04]  /*17b0*/  IMAD R2, R2, R8, RZ ;  /* 0x0000000802027224 */ /* 0x000fc800078e02ff */
[----:B------:R-:W-:Y:S01]  /*17c0*/  IMAD.HI.U32 R2, R11, R2, R10 ;  /* 0x000000020b027227 */ /* 0x000fe200078e000a */
[----:B------:R-:W-:-:S03]  /*17d0*/  MOV R10, R0 ;  /* 0x00000000000a7202 */ /* 0x000fc60000000f00 */
[----:B------:R-:W-:Y:S02]  /*17e0*/  IMAD.MOV.U32 R11, RZ, RZ, R5 ;  /* 0x000000ffff0b7224 */ /* 0x000fe400078e0005 */
        /* <DEDUP_REMOVED lines=14> */
[----:B------:R-:W-:Y:S02]  /*18d0*/  IMAD R4, R133, c[0x0][0x198], RZ ;  /* 0x0000660085047a24 */ /* 0x000fe400078e02ff */
[----:B------:R-:W-:Y:S02]  /*18e0*/  IMAD.MOV.U32 R13, RZ, RZ, R7 ;  /* 0x000000ffff0d7224 */ /* 0x000fe400078e0007 */
[----:B------:R-:W-:Y:S01]  /*18f0*/  @!P1 IMAD.MOV R2, RZ, RZ, -R2 ;  /* 0x000000ffff029224 */ /* 0x000fe200078e0a02 */
[----:B------:R-:W-:Y:S01]  /*1900*/  @!P0 LOP3.LUT R2, RZ, c[0x0][0x1c8], RZ, 0x33, !PT ;  /* 0x00007200ff028a12 */ /* 0x000fe200078e33ff */
[----:B------:R-:W-:-:S03]  /*1910*/  IMAD R4, R7, c[0x0][0x19c], R4 ;  /* 0x0000670007047a24 */ /* 0x000fc600078e0204 */
[----:B------:R-:W-:Y:S01]  /*1920*/  SHF.R.S32.HI R0, RZ, 0x1f, R2 ;  /* 0x0000001fff007819 */ /* 0x000fe20000011402 */
[----:B------:R-:W-:-:S04]  /*1930*/  IMAD.IADD R11, R11, 0x1, R4 ;  /* 0x000000010b0b7824 */ /* 0x000fc800078e0204 */
[----:B------:R-:W-:Y:S02]  /*1940*/  IMAD R5, R0, c[0x0][0x1b0], RZ ;  /* 0x00006c0000057a24 */ /* 0x000fe400078e02ff */
[----:B------:R-:W-:-:S04]  /*1950*/  IMAD.WIDE.U32 R10, R2, c[0x0][0x1b0], R10 ;  /* 0x00006c00020a7a25 */ /* 0x000fc800078e000a */
[----:B------:R-:W-:Y:S02]  /*1960*/  IMAD R5, R2, c[0x0][0x1b4], R5 ;  /* 0x00006d0002057a24 */ /* 0x000fe400078e0205 */
[----:B------:R-:W-:-:S03]  /*1970*/  IMAD.MOV.U32 R4, RZ, RZ, R10 ;  /* 0x000000ffff047224 */ /* 0x000fc600078e000a */
        /* <DEDUP_REMOVED lines=12> */
.L_x_6774:
        /* <DEDUP_REMOVED lines=8> */
[----:B------:R-:W-:Y:S01]  /*1ac0*/  IMAD.MOV.U32 R17, RZ, RZ, c[0x0][0x230] ;  /* 0x00008c00ff117624 */ /* 0x000fe200078e00ff */
[----:B------:R-:W-:Y:S01]  /*1ad0*/  MOV R73, 0x20 ;  /* 0x0000002000497802 */ /* 0x000fe20000000f00 */
[----:B------:R-:W-:-:S02]  /*1ae0*/  IMAD R169, R165, c[0x0][0x1a8], RZ ;  /* 0x00006a00a5a97a24 */ /* 0x000fc400078e02ff */
[----:B------:R-:W-:-:S04]  /*1af0*/  IMAD.HI.U32 R155, R6, R155, R16 ;  /* 0x0000009b069b7227 */ /* 0x000fc800078e0010 */
[----:B------:R-:W-:Y:S01]  /*1b00*/  @!P0 IMAD R8, R131, c[0x0][0x178], RZ ;  /* 0x00005e0083088a24 */ /* 0x000fe200078e02ff */
[----:B------:R-:W-:Y:S01]  /*1b10*/  SHF.R.S32.HI R153, RZ, 0x1, R155 ;  /* 0x00000001ff997819 */ /* 0x000fe2000001149b */
[----:B------:R-:W-:-:S04]  /*1b20*/  @P0 IMAD.WIDE.U32 R10, R9, c[0x0][0x190], RZ ;  /* 0x00006400090a0a25 */ /* 0x000fc800078e00ff */
[----:B------:R-:W-:-:S04]  /*1b30*/  @!P0 IMAD.WIDE.U32 R14, R197, c[0x0][0x178], RZ ;  /* 0x00005e00c50e8a25 */ /* 0x000fc800078e00ff */
[----:B-----5:R-:W-:Y:S02]  /*1b40*/  @!P0 IMAD R3, R197, c[0x0][0x17c], R8 ;  /* 0x00005f00c5038a24 */ /* 0x020fe400078e0208 */
[----:B------:R-:W-:Y:S01]  /*1b50*/  @P0 IMAD R9, R9, c[0x0][0x194], R11 ;  /* 0x0000650009090a24 */ /* 0x000fe200078e020b */
[----:B------:R-:W-:Y:S01]  /*1b60*/  LEA.HI R11, R157, R132, RZ, 0x4 ;  /* 0x000000849d0b7211 */ /* 0x000fe200078f20ff */
[----:B------:R-:W-:Y:S01]  /*1b70*/  @!P0 IMAD.IADD R9, R15, 0x1, R3 ;  /* 0x000000010f098824 */ /* 0x000fe200078e0203 */
[----:B------:R-:W-:Y:S01]  /*1b80*/  LOP3.LUT R15, R162, 0xfffffff8, RZ, 0xc0, !PT ;  /* 0xfffffff8a20f7812 */ /* 0x000fe200078ec0ff */
[----:B------:R-:W-:Y:S01]  /*1b90*/  @P0 IMAD.MOV.U32 R8, RZ, RZ, R10 ;  /* 0x000000ffff080224 */ /* 0x000fe200078e000a */
[----:B------:R-:W-:Y:S01]  /*1ba0*/  SHF.R.S32.HI R64, RZ, 0x4, R11 ;  /* 0x00000004ff407819 */ /* 0x000fe2000001140b */
[----:B------:R-:W-:Y:S01]  /*1bb0*/  @!P0 IMAD.MOV.U32 R8, RZ, RZ, R14 ;  /* 0x000000ffff088224 */ /* 0x000fe200078e000e */
[----:B------:R-:W-:Y:S01]  /*1bc0*/  SHF.R.S32.HI R162, RZ, 0x3, R162 ;  /* 0x00000003ffa27819 */ /* 0x000fe200000114a2 */
[----:B------:R-:W-:Y:S01]  /*1bd0*/  IMAD.IADD R62, R132, 0x1, -R15 ;  /* 0x00000001843e7824 */ /* 0x000fe200078e0a0f */
[C---:B------:R-:W-:Y:S01]  /*1be0*/  LOP3.LUT R3, R11.reuse, 0xfffffff0, RZ, 0xc0, !PT ;  /* 0xfffffff00b037812 */ /* 0x040fe200078ec0ff */
[----:B------:R-:W-:Y:S01]  /*1bf0*/  IMAD.MOV.U32 R47, RZ, RZ, 0x10 ;  /* 0x00000010ff2f7424 */ /* 0x000fe200078e00ff */
[----:B------:R-:W-:Y:S01]  /*1c00*/  LEA.HI R11, R11, R64, RZ, 0x1 ;  /* 0x000000400b0b7211 */ /* 0x000fe200078f08ff */
[----:B------:R-:W-:Y:S01]  /*1c10*/  IMAD.SHL.U32 R15, R162, 0x40, RZ ;  /* 0x00000040a20f7824 */ /* 0x000fe200078e00ff */
[----:B------:R-:W-:Y:S01]  /*1c20*/  SHF.L.U32 R14, R62, 0x3, RZ ;  /* 0x000000033e0e7819 */ /* 0x000fe200000006ff */
[----:B------:R-:W-:Y:S01]  /*1c30*/  IMAD.IADD R46, R132, 0x1, -R3 ;  /* 0x00000001842e7824 */ /* 0x000fe200078e0a03 */
[----:B------:R-:W-:Y:S01]  /*1c40*/  LOP3.LUT R11, R11, 0xfffffffe, RZ, 0xc0, !PT ;  /* 0xfffffffe0b0b7812 */ /* 0x000fe200078ec0ff */
[----:B------:R-:W-:Y:S01]  /*1c50*/  IMAD.SHL.U32 R151, R62, 0x4, RZ ;  /* 0x000000043e977824 */ /* 0x000fe200078e00ff */
[----:B------:R-:W-:Y:S01]  /*1c60*/  LOP3.LUT R15, R15, 0x1c0, RZ, 0xc0, !PT ;  /* 0x000001c00f0f7812 */ /* 0x000fe200078ec0ff */
[----:B------:R-:W-:Y:S01]  /*1c70*/  IMAD.MOV.U32 R175, RZ, RZ, c[0x0][0x198] ;  /* 0x00006600ffaf7624 */ /* 0x000fe200078e00ff */
[----:B------:R-:W-:Y:S01]  /*1c80*/  SHF.R.S32.HI R3, RZ, 0x1f, R46 ;  /* 0x0000001fff037819 */ /* 0x000fe2000001142e */
[----:B------:R-:W-:Y:S01]  /*1c90*/  IMAD.IADD R64, R64, 0x1, -R11 ;  /* 0x0000000140407824 */ /* 0x000fe200078e0a0b */
[----:B------:R-:W-:Y:S01]  /*1ca0*/  LOP3.LUT R11, R15, 0x38, R14, 0xf8, !PT ;  /* 0x000000380f0b7812 */ /* 0x000fe200078ef80e */
[----:B------:R-:W-:Y:S01]  /*1cb0*/  IMAD R152, R162, R153, R151 ;  /* 0x00000099a2987224 */ /* 0x000fe200078e0297 */
[----:B------:R-:W-:Y:S01]  /*1cc0*/  SHF.R.U32.HI R158, RZ, 0x3, R15 ;  /* 0x00000003ff9e7819 */ /* 0x000fe2000001160f */
[----:B------:R-:W-:Y:S01]  /*1cd0*/  IMAD R169, R164, c[0x0][0x1ac], R169 ;  /* 0x00006b00a4a97a24 */ /* 0x000fe200078e02a9 */
[----:B------:R-:W-:Y:S01]  /*1ce0*/  SHF.R.S32.HI R163, RZ, 0x1f, R162 ;  /* 0x0000001fffa37819 */ /* 0x000fe200000114a2 */
[----:B------:R-:W-:Y:S01]  /*1cf0*/  IMAD.IADD R151, R151, 0x1, R152 ;  /* 0x0000000197977824 */ /* 0x000fe200078e0298 */
[----:B------:R-:W-:Y:S01]  /*1d00*/  LEA.HI R3, R3, R46, RZ, 0x3 ;  /* 0x0000002e03037211 */ /* 0x000fe200078f18ff */
[----:B------:R-:W-:Y:S01]  /*1d10*/  IMAD.SHL.U32 R61, R175, 0x10, RZ ;  /* 0x00000010af3d7824 */ /* 0x000fe200078e00ff */
[----:B------:R-:W-:Y:S01]  /*1d20*/  IADD3 R8, P0, R14, R8, RZ ;  /* 0x000000080e087210 */ /* 0x000fe20007f1e0ff */
[----:B------:R-:W-:Y:S01]  /*1d30*/  IMAD.WIDE R20, R21, 0x40, R162 ;  /* 0x0000004015147825 */ /* 0x000fe200078e02a2 */
[----:B------:R-:W-:-:S02]  /*1d40*/  SHF.R.S32.HI R15, RZ, 0x1f, R14 ;  /* 0x0000001fff0f7819 */ /* 0x000fc4000001140e */
[----:B------:R-:W-:Y:S01]  /*1d50*/  LOP3.LUT R158, R11, R158, RZ, 0x3c, !PT ;  /* 0x0000009e0b9e7212 */ /* 0x000fe200078e3cff */
[----:B------:R-:W-:Y:S01]  /*1d60*/  IMAD R166, R21, c[0x0][0x190], RZ ;  /* 0x0000640015a67a24 */ /* 0x000fe200078e02ff */
[----:B------:R-:W-:Y:S01]  /*1d70*/  IADD3 R11, R14, 0x40, RZ ;  /* 0x000000400e0b7810 */ /* 0x000fe20007ffe0ff */
[----:B------:R-:W-:Y:S01]  /*1d80*/  IMAD.X R9, R15, 0x1, R9, P0 ;  /* 0x000000010f097824 */ /* 0x000fe200000e0609 */
[----:B------:R-:W-:Y:S01]  /*1d90*/  LOP3.LUT R17, R3, 0xfffffff8, RZ, 0xc0, !PT ;  /* 0xfffffff803117812 */ /* 0x000fe200078ec0ff */
[----:B------:R-:W-:Y:S01]  /*1da0*/  IMAD R166, R20, c[0x0][0x194], R166 ;  /* 0x0000650014a67a24 */ /* 0x000fe200078e02a6 */
[----:B------:R-:W-:Y:S01]  /*1db0*/  ISETP.GE.AND P0, PT, R11, c[0x0][0x220], PT ;  /* 0x000088000b007a0c */ /* 0x000fe20003f06270 */
[----:B------:R-:W-:Y:S01]  /*1dc0*/  IMAD.SHL.U32 R3, R3, 0x40, RZ ;  /* 0x0000004003037824 */ /* 0x000fe200078e00ff */
[----:B------:R-:W-:Y:S01]  /*1dd0*/  ISETP.GE.AND P1, PT, R14, c[0x0][0x220], PT ;  /* 0x000088000e007a0c */ /* 0x000fe20003f26270 */
[----:B------:R-:W-:Y:S01]  /*1de0*/  IMAD.IADD R46, R46, 0x1, -R17 ;  /* 0x000000012e2e7824 */ /* 0x000fe200078e0a11 */
[----:B------:R-:W-:Y:S01]  /*1df0*/  IADD3 R10, R14, 0x80, RZ ;  /* 0x000000800e0a7810 */ /* 0x000fe20007ffe0ff */
[----:B------:R-:W-:Y:S01]  /*1e00*/  IMAD.WIDE.U32 R16, R20, c[0x0][0x190], R8 ;  /* 0x0000640014107a25 */ /* 0x000fe200078e0008 */
[----:B------:R-:W-:-:S02]  /*1e10*/  SEL R9, RZ, 0xffffffff, P0 ;  /* 0xffffffffff097807 */ /* 0x000fc40000000000 */
[----:B------:R-:W-:Y:S01]  /*1e20*/  IADD3 R18, P0, R14, R18, RZ ;  /* 0x000000120e127210 */ /* 0x000fe20007f1e0ff */
[----:B------:R-:W-:Y:S01]  /*1e30*/  IMAD.IADD R167, R17, 0x1, R166 ;  /* 0x0000000111a77824 */ /* 0x000fe200078e02a6 */
[----:B------:R-:W-:Y:S01]  /*1e40*/  SEL R6, RZ, 0x1, P1 ;  /* 0x00000001ff067807 */ /* 0x000fe20000800000 */
[----:B------:R-:W-:Y:S01]  /*1e50*/  IMAD.SHL.U32 R9, R9, 0x2, RZ ;  /* 0x0000000209097824 */ /* 0x000fe200078e00ff */
[----:B------:R-:W-:Y:S01]  /*1e60*/  LOP3.LUT P2, RZ, R46, 0x4, RZ, 0xc0, !PT ;  /* 0x000000042eff7812 */ /* 0x000fe2000784c0ff */
[----:B------:R-:W-:Y:S01]  /*1e70*/  IMAD.X R19, R15, 0x1, R19, P0 ;  /* 0x000000010f137824 */ /* 0x000fe200000e0613 */
[----:B------:R-:W-:Y:S01]  /*1e80*/  IADD3 R136, P0, R162, R13, RZ ;  /* 0x0000000da2887210 */ /* 0x000fe20007f1e0ff */
[----:B------:R-:W-:Y:S01]  /*1e90*/  IMAD.SHL.U32 R13, R64, 0x8, RZ ;  /* 0x00000008400d7824 */ /* 0x000fe200078e00ff */
[----:B------:R-:W-:Y:S01]  /*1ea0*/  LOP3.LUT R9, R9, 0x2, R6, 0xe2, !PT ;  /* 0x0000000209097812 */ /* 0x000fe200078ee206 */
[----:B------:R-:W-:Y:S01]  /*1eb0*/  IMAD R17, R0, c[0x0][0x1b8], RZ ;  /* 0x00006e0000117a24 */ /* 0x000fe200078e02ff */
[----:B------:R-:W-:Y:S01]  /*1ec0*/  LOP3.LUT P1, RZ, R46, 0x2, RZ, 0xc0, !PT ;  /* 0x000000022eff7812 */ /* 0x000fe2000782c0ff */
[----:B------:R-:W-:Y:S01]  /*1ed0*/  IMAD.X R133, R163, 0x1, R133, P0 ;  /* 0x00000001a3857824 */ /* 0x000fe200000e0685 */
[----:B------:R-:W-:Y:S01]  /*1ee0*/  ISETP.GE.AND P0, PT, R10, c[0x0][0x220], PT ;  /* 0x000088000a007a0c */ /* 0x000fe20003f06270 */
[----:B------:R-:W-:Y:S01]  /*1ef0*/  IMAD.SHL.U32 R46, R46, 0x40, RZ ;  /* 0x000000402e2e7824 */ /* 0x000fe200078e00ff */
[----:B------:R-:W-:Y:S01]  /*1f00*/  MOV R166, R16 ;  /* 0x0000001000a67202 */ /* 0x000fe20000000f00 */
[C---:B------:R-:W-:Y:S01]  /*1f10*/  IMAD R16, R2.reuse, c[0x0][0x1bc], R17 ;  /* 0x00006f0002107a24 */ /* 0x040fe200078e0211 */
[----:B------:R-:W-:Y:S01]  /*1f20*/  SEL R156, RZ, 0x4, P0 ;  /* 0x00000004ff9c7807 */ /* 0x000fe20000000000 */
[----:B------:R-:W-:Y:S01]  /*1f30*/  IMAD.WIDE.U32 R18, R2, c[0x0][0x1b8], R18 ;  /* 0x00006e0002127a25 */ /* 0x000fe200078e0012 */
[----:B------:R-:W-:-:S02]  /*1f40*/  IADD3 R160, P0, R14, R4, RZ ;  /* 0x000000040ea07210 */ /* 0x000fc40007f1e0ff */
[----:B------:R-:W-:Y:S01]  /*1f50*/  LOP3.LUT R156, R9, R156, RZ, 0xfc, !PT ;  /* 0x0000009c099c7212 */ /* 0x000fe200078efcff */
[----:B------:R-:W-:Y:S01]  /*1f60*/  IMAD.IADD R17, R19, 0x1, R16 ;  /* 0x0000000113117824 */ /* 0x000fe200078e0210 */
[----:B------:R-:W-:Y:S01]  /*1f70*/  SHF.R.S32.HI R9, RZ, 0x1f, R68 ;  /* 0x0000001fff097819 */ /* 0x000fe20000011444 */
[----:B------:R-:W-:Y:S01]  /*1f80*/  IMAD R133, R133, c[0x0][0x1a0], RZ ;  /* 0x0000680085857a24 */ /* 0x000fe200078e02ff */
[----:B------:R-:W-:Y:S01]  /*1f90*/  LOP3.LUT R46, R46, 0x1c0, RZ, 0xc0, !PT ;  /* 0x000001c02e2e7812 */ /* 0x000fe200078ec0ff */
[----:B------:R-:W-:Y:S01]  /*1fa0*/  IMAD.MOV.U32 R16, RZ, RZ, R18 ;  /* 0x000000ffff107224 */ /* 0x000fe200078e0012 */
[----:B------:R-:W-:Y:S01]  /*1fb0*/  LEA.HI R66, R9, R68, RZ, 0x6 ;  /* 0x0000004409427211 */ /* 0x000fe200078f30ff */
[----:B------:R-:W-:Y:S01]  /*1fc0*/  IMAD R159, R163, c[0x0][0x198], RZ ;  /* 0x00006600a39f7a24 */ /* 0x000fe200078e02ff */
[----:B------:R-:W-:Y:S01]  /*1fd0*/  IADD3.X R161, R15, R5, RZ, P0, !PT ;  /* 0x000000050fa17210 */ /* 0x000fe200007fe4ff */
[C---:B------:R-:W-:Y:S01]  /*1fe0*/  IMAD R133, R136.reuse, c[0x0][0x1a4], R133 ;  /* 0x0000690088857a24 */ /* 0x040fe200078e0285 */
[----:B------:R-:W-:Y:S01]  /*1ff0*/  SHF.R.S32.HI R66, RZ, 0x6, R66 ;  /* 0x00000006ff427819 */ /* 0x000fe20000011442 */
[----:B------:R-:W-:Y:S01]  /*2000*/  IMAD.WIDE.U32 R136, R136, c[0x0][0x1a0], R16 ;  /* 0x0000680088887a25 */ /* 0x000fe200078e0010 */
[----:B------:R-:W-:-:S02]  /*2010*/  LOP3.LUT R13, R46, 0x8, R13, 0xf8, !PT ;  /* 0x000000082e0d7812 */ /* 0x000fc400078ef80d */
[----:B------:R-:W-:Y:S01]  /*2020*/  IMNMX R66, R195, R66, !PT ;  /* 0x00000042c3427217 */ /* 0x000fe20007800200 */
[C---:B------:R-:W-:Y:S01]  /*2030*/  IMAD R159, R162.reuse, c[0x0][0x19c], R159 ;  /* 0x00006700a29f7a24 */ /* 0x040fe200078e029f */
[----:B------:R-:W-:Y:S01]  /*2040*/  SHF.R.U32.HI R46, RZ, 0x3, R46 ;  /* 0x00000003ff2e7819 */ /* 0x000fe2000001162e */
[----:B------:R-:W-:Y:S01]  /*2050*/  IMAD.WIDE.U32 R160, R162, c[0x0][0x198], R160 ;  /* 0x00006600a2a07a25 */ /* 0x000fe200078e00a0 */
[----:B------:R-:W-:Y:S02]  /*2060*/  ISETP.GT.AND P0, PT, R134, R66, PT ;  /* 0x000000428600720c */ /* 0x000fe40003f04270 */
[----:B------:R-:W-:Y:S01]  /*2070*/  LEA.HI R21, R157, R132, RZ, 0x6 ;  /* 0x000000849d157211 */ /* 0x000fe200078f30ff */
[----:B------:R-:W-:Y:S01]  /*2080*/  IMAD.WIDE.U32 R166, R164, c[0x0][0x1a8], R166 ;  /* 0x00006a00a4a67a25 */ /* 0x000fe200078e00a6 */
[----:B------:R-:W-:Y:S02]  /*2090*/  LOP3.LUT R46, R13, R46, RZ, 0x3c, !PT ;  /* 0x0000002e0d2e7212 */ /* 0x000fe400078e3cff */
[----:B------:R-:W-:Y:S01]  /*20a0*/  LEA.HI R157, R157, R132, RZ, 0x5 ;  /* 0x000000849d9d7211 */ /* 0x000fe200078f28ff */
[----:B------:R-:W-:Y:S01]  /*20b0*/  IMAD.SHL.U32 R21, R21, 0x8, RZ ;  /* 0x0000000815157824 */ /* 0x000fe200078e00ff */
[----:B------:R-:W-:Y:S01]  /*20c0*/  LOP3.LUT R46, R46, 0xfffffe00, R3, 0xf8, !PT ;  /* 0xfffffe002e2e7812 */ /* 0x000fe200078ef803 */
[----:B------:R-:W-:Y:S01]  /*20d0*/  IMAD.MOV.U32 R3, RZ, RZ, c[0x0][0x1a0] ;  /* 0x00006800ff037624 */ /* 0x000fe200078e00ff */
[----:B------:R-:W-:Y:S01]  /*20e0*/  SHF.R.S32.HI R63, RZ, 0x5, R157 ;  /* 0x00000005ff3f7819 */ /* 0x000fe2000001149d */
[----:B------:R-:W-:Y:S01]  /*20f0*/  IMAD.SHL.U32 R154, R153, 0x10, RZ ;  /* 0x00000010999a7824 */ /* 0x000fe200078e00ff */
[----:B------:R-:W-:Y:S01]  /*2100*/  LOP3.LUT R157, R157, 0xffffffe0, RZ, 0xc0, !PT ;  /* 0xffffffe09d9d7812 */ /* 0x000fe200078ec0ff */
[----:B------:R-:W-:Y:S01]  /*2110*/  IMAD.SHL.U32 R119, R3, 0x10, RZ ;  /* 0x0000001003777824 */ /* 0x000fe200078e00ff */
[----:B------:R-:W-:Y:S01]  /*2120*/  LOP3.LUT R158, R158, 0xfffffe00, R21, 0xf8, !PT ;  /* 0xfffffe009e9e7812 */ /* 0x000fe200078ef815 */
[----:B------:R-:W-:Y:S01]  /*2130*/  IMAD.IADD R159, R161, 0x1, R159 ;  /* 0x00000001a19f7824 */ /* 0x000fe200078e029f */
[-C--:B------:R-:W-:Y:S01]  /*2140*/  SHF.L.U64.HI R118, R3, R98.reuse, c[0x0][0x1a4] ;  /* 0x0000690003767619 */ /* 0x080fe20000010262 */
[----:B------:R-:W-:Y:S01]  /*2150*/  IMAD.IADD R157, R132, 0x1, -R157 ;  /* 0x00000001849d7824 */ /* 0x000fe200078e0a9d */
[----:B------:R-:W-:Y:S01]  /*2160*/  SHF.L.U64.HI R60, R175, R98, c[0x0][0x19c] ;  /* 0x00006700af3c7619 */ /* 0x000fe20000010262 */
[----:B------:R-:W-:Y:S01]  /*2170*/  IMAD.IADD R133, R137, 0x1, R133 ;  /* 0x0000000189857824 */ /* 0x000fe200078e0285 */
[----:B------:R-:W-:Y:S01]  /*2180*/  SHF.R.S32.HI R130, RZ, 0x1f, R152 ;  /* 0x0000001fff827819 */ /* 0x000fe20000011498 */
[----:B------:R-:W-:Y:S01]  /*2190*/  IMAD.IADD R169, R167, 0x1, R169 ;  /* 0x00000001a7a97824 */ /* 0x000fe200078e02a9 */
[----:B------:R-:W-:-:S02]  /*21a0*/  SHF.R.S32.HI R129, RZ, 0x1f, R151 ;  /* 0x0000001fff817819 */ /* 0x000fc40000011497 */
[----:B------:R-:W-:Y:S02]  /*21b0*/  SEL R47, R47, 0xfffffff0, !P1 ;  /* 0xfffffff02f2f7807 */ /* 0x000fe40004800000 */
[----:B------:R-:W-:Y:S01]  /*21c0*/  SEL R45, R73, 0xffffffe0, !P2 ;  /* 0xffffffe0492d7807 */ /* 0x000fe20005000000 */
        /* <DEDUP_REMOVED lines=13> */
[C---:B------:R-:W-:Y:S01]  /*22a0*/  IMAD R6, R197.reuse, c[0x0][0x284], R6 ;  /* 0x0000a100c5067a24 */ /* 0x040fe200078e0206 */
[C---:B------:R-:W-:Y:S01]  /*22b0*/  IADD3 R143, R154.reuse, 0x40, RZ ;  /* 0x000000409a8f7810 */ /* 0x040fe20007ffe0ff */
        /* <DEDUP_REMOVED lines=12> */
[----:B------:R-:W-:Y:S01]  /*2380*/  IMAD R4, R8, c[0x0][0x28c], R5 ;  /* 0x0000a30008047a24 */ /* 0x000fe200078e0205 */
[----:B------:R-:W-:Y:S01]  /*2390*/  LOP3.LUT R150, R146, 0x1, RZ, 0xc0, !PT ;  /* 0x0000000192967812 */ /* 0x000fe200078ec0ff */
[----:B------:R-:W-:Y:S01]  /*23a0*/  IMAD.WIDE.U32 R12, R8, c[0x0][0x288], R12 ;  /* 0x0000a200080c7a25 */ /* 0x000fe200078e000c */
[----:B------:R-:W-:Y:S01]  /*23b0*/  LOP3.LUT R148, R146, 0x2, RZ, 0xc0, !PT ;  /* 0x0000000292947812 */ /* 0x000fe200078ec0ff */
        /* <DEDUP_REMOVED lines=54> */
[C---:B------:R-:W-:Y:S01]  /*2720*/  IADD3 R88, P2, R61.reuse, R86, RZ ;  /* 0x000000563d587210 */ /* 0x040fe20007f5e0ff */
[----:B------:R-:W-:Y:S01]  /*2730*/  IMAD.MOV.U32 R71, RZ, RZ, 0x5 ;  /* 0x00000005ff477424 */ /* 0x000fe200078e00ff */
[----:B------:R-:W-:Y:S01]  /*2740*/  IADD3 R83, P4, R70, 0x80, RZ ;  /* 0x0000008046537810 */ /* 0x000fe20007f9e0ff */
[----:B------:R-:W-:Y:S01]  /*2750*/  IMAD.X R74, RZ, RZ, R69, P0 ;  /* 0x000000ffff4a7224 */ /* 0x000fe200000e0645 */
[----:B------:R-:W-:Y:S01]  /*2760*/  SHF.L.U64.HI R102, R102, 0x1, R0 ;  /* 0x0000000166667819 */ /* 0x000fe20000010200 */
[----:B------:R-:W-:Y:S01]  /*2770*/  IMAD.IADD R140, R154, 0x1, R143 ;  /* 0x000000019a8c7824 */ /* 0x000fe200078e028f */
        /* <DEDUP_REMOVED lines=15> */
[----:B------:R-:W-:Y:S01]  /*2870*/  IMAD.IADD R138, R154, 0x1, R140 ;  /* 0x000000019a8a7824 */ /* 0x000fe200078e028c */
[----:B------:R-:W-:Y:S01]  /*2880*/  SHF.L.U64.HI R98, R172, R98, c[0x0][0x294] ;  /* 0x0000a500ac627619 */ /* 0x000fe20000010262 */
        /* <DEDUP_REMOVED lines=24> */
[--C-:B------:R-:W-:Y:S01]  /*2a10*/  IMAD.X R90, R76, 0x1, R69.reuse, P5 ;  /* 0x000000014c5a7824 */ /* 0x100fe200028e0645 */
        /* <DEDUP_REMOVED lines=9> */
.L_x_6869:
        /* <DEDUP_REMOVED lines=18> */
.L_x_6778:
[----:B------:R-:W-:Y:S05]  /*2bd0*/  BSYNC B0 ;  /* 0x0000000000007941 */ /* 0x000fea0003800000 */
.L_x_6777:
        /* <DEDUP_REMOVED lines=18> */
.L_x_6780:
[----:B------:R-:W-:Y:S05]  /*2d00*/  BSYNC B0 ;  /* 0x0000000000007941 */ /* 0x000fea0003800000 */
.L_x_6779:
        /* <DEDUP_REMOVED lines=18> */
.L_x_6782:
[----:B------:R-:W-:Y:S05]  /*2e30*/  BSYNC B0 ;  /* 0x0000000000007941 */ /* 0x000fea0003800000 */
.L_x_6781:
        /* <DEDUP_REMOVED lines=18> */
.L_x_6784:
[----:B------:R-:W-:Y:S05]  /*2f60*/  BSYNC B0 ;  /* 0x0000000000007941 */ /* 0x000fea0003800000 */
.L_x_6783:
        /* <DEDUP_REMOVED lines=65> */
.L_x_6790:
[----:B------:R-:W-:Y:S05]  /*3380*/  BSYNC B0 ;  /* 0x0000000000007941 */ /* 0x000fea0003800000 */
.L_x_6789:
        /* <DEDUP_REMOVED lines=54> */
.L_x_6792:
[----:B------:R-:W-:Y:S05]  /*36f0*/  BSYNC B0 ;  /* 0x0000000000007941 */ /* 0x000fea0003800000 */
.L_x_6791:
        /* <DEDUP_REMOVED lines=53> */
.L_x_6788:
[----:B------:R-:W-:Y:S05]  /*3a50*/  BSYNC B1 ;  /* 0x0000000000017941 */ /* 0x000fea0003800000 */
.L_x_6787:
        /* <DEDUP_REMOVED lines=64> */
.L_x_6796:
[----:B------:R-:W-:Y:S05]  /*3e60*/  BSYNC B0 ;  /* 0x0000000000007941 */ /* 0x000fea0003800000 */
.L_x_6795:
        /* <DEDUP_REMOVED lines=57> */
.L_x_6798:
[----:B------:R-:W-:Y:S05]  /*4200*/  BSYNC B0 ;  /* 0x0000000000007941 */ /* 0x000fea0003800000 */
.L_x_6797:
        /* <DEDUP_REMOVED lines=56> */
.L_x_6794:
[----:B------:R-:W-:Y:S05]  /*4590*/  BSYNC B1 ;  /* 0x0000000000017941 */ /* 0x000fea0003800000 */
.L_x_6793:
        /* <DEDUP_REMOVED lines=64> */
.L_x_6802:
[----:B------:R-:W-:Y:S05]  /*49a0*/  BSYNC B0 ;  /* 0x0000000000007941 */ /* 0x000fea0003800000 */
.L_x_6801:
        /* <DEDUP_REMOVED lines=57> */
.L_x_6804:
[----:B------:R-:W-:Y:S05]  /*4d40*/  BSYNC B0 ;  /* 0x0000000000007941 */ /* 0x000fea0003800000 */
.L_x_6803:
        /* <DEDUP_REMOVED lines=56> */
.L_x_6800:
[----:B------:R-:W-:Y:S05]  /*50d0*/  BSYNC B1 ;  /* 0x0000000000017941 */ /* 0x000fea0003800000 */
.L_x_6799:
        /* <DEDUP_REMOVED lines=68> */
.L_x_6808:
[----:B------:R-:W-:Y:S05]  /*5520*/  BSYNC B0 ;  /* 0x0000000000007941 */ /* 0x000fea0003800000 */
.L_x_6807:
        /* <DEDUP_REMOVED lines=57> */
.L_x_6810:
[----:B------:R-:W-:Y:S05]  /*58c0*/  BSYNC B0 ;  /* 0x0000000000007941 */ /* 0x000fea0003800000 */
.L_x_6809:
        /* <DEDUP_REMOVED lines=56> */
.L_x_6806:
[----:B------:R-:W-:Y:S05]  /*5c50*/  BSYNC B1 ;  /* 0x0000000000017941 */ /* 0x000fea0003800000 */
.L_x_6805:
        /* <DEDUP_REMOVED lines=8> */
.L_x_6786:
        /* <DEDUP_REMOVED lines=95> */
.L_x_6817:
[----:B------:R-:W-:Y:S05]  /*62d0*/  BSYNC B0 ;  /* 0x0000000000007941 */ /* 0x000fea0003800000 */
.L_x_6816:
[----:B------:R-:W-:Y:S05]  /*62e0*/  MOV R107, R105 ;  /* 0x00000069006b7202 */ /* 0x000fea0000000f00 */
[----:B-----5:R2:W-:Y:S02]  /*62f0*/  STG.E.128 [R106.64], R52 ;  /* 0x000000346a007986 */ /* 0x0205e4000c101d06 */
.L_x_6815:
[----:B------:R-:W-:Y:S05]  /*6300*/  BSYNC B1 ;  /* 0x0000000000017941 */ /* 0x000fea0003800000 */
.L_x_6814:
        /* <DEDUP_REMOVED lines=94> */
.L_x_6821:
[----:B------:R-:W-:Y:S05]  /*68f0*/  BSYNC B0 ;  /* 0x0000000000007941 */ /* 0x000fea0003800000 */
.L_x_6820:
[----:B------:R-:W-:Y:S05]  /*6900*/  MOV R107, R105 ;  /* 0x00000069006b7202 */ /* 0x000fea0000000f00 */
[----:B-----5:R3:W-:Y:S02]  /*6910*/  STG.E.128 [R106.64+0x80], R52 ;  /* 0x000080346a007986 */ /* 0x0207e4000c101d06 */
.L_x_6819:
[----:B------:R-:W-:Y:S05]  /*6920*/  BSYNC B1 ;  /* 0x0000000000017941 */ /* 0x000fea0003800000 */
.L_x_6818:
        /* <DEDUP_REMOVED lines=93> */
.L_x_6823:
[----:B------:R-:W-:Y:S05]  /*6f00*/  BSYNC B0 ;  /* 0x0000000000007941 */ /* 0x000fea0003800000 */
.L_x_6822:
[----:B------:R-:W-:Y:S05]  /*6f10*/  MOV R107, R105 ;  /* 0x00000069006b7202 */ /* 0x000fea0000000f00 */
[----:B-----5:R3:W-:Y:S02]  /*6f20*/  STG.E.128 [R106.64+0x100], R52 ;  /* 0x000100346a007986 */ /* 0x0207e4000c101d06 */
.L_x_6813:
[----:B------:R-:W-:Y:S05]  /*6f30*/  BSYNC B2 ;  /* 0x0000000000027941 */ /* 0x000fea0003800000 */
.L_x_6812:
        /* <DEDUP_REMOVED lines=24> */
[----:B--23--:R-:W-:Y:S02]  /*70c0*/  IADD3 R107, P5, R154, R177, RZ ;  /* 0x000000b19a6b7210 */ /* 0x00cfe40007fbe0ff */
[C---:B------:R-:W-:Y:S02]  /*70d0*/  LEA R18, P0, R176.reuse, R178, 0x1 ;  /* 0x000000b2b0127211 */ /* 0x040fe400078008ff */
[----:B------:R-:W-:Y:S02]  /*70e0*/  @P4 IADD3 R181, RZ, -UR5, RZ ;  /* 0x80000005ffb54c10 */ /* 0x000fe4000fffe0ff */
[----:B------:R-:W-:Y:S02]  /*70f0*/  LEA.HI.X.SX32 R19, R176, R179, 0x1, P0 ;  /* 0x000000b3b0137211 */ /* 0x000fe400000f0eff */
[----:B------:R-:W-:Y:S02]  /*7100*/  LEA.HI.X.SX32 R176, R177, R128, 0x1, P5 ;  /* 0x00000080b1b07211 */ /* 0x000fe400028f0eff */
[C---:B----4-:R-:W-:Y:S01]  /*7110*/  LEA R178, P0, R107.reuse, R114, 0x1 ;  /* 0x000000726bb27211 */ /* 0x050fe200078008ff */
[----:B------:R-:W2:Y:S03]  /*7120*/  LDG.E.128 R28, [R18.64] ;  /* 0x00000006121c7981 */ /* 0x000ea6000c1e1d00 */
[----:B------:R-:W-:Y:S02]  /*7130*/  LEA.HI.X R179, R107, R115, R176, 0x1, P0 ;  /* 0x000000736bb37211 */ /* 0x000fe400000f0cb0 */
[----:B------:R-:W-:Y:S04]  /*7140*/  IADD3 R107, P0, R154, R181, RZ ;  /* 0x000000b59a6b7210 */ /* 0x000fe80007f1e0ff */
[----:B------:R-:W-:Y:S01]  /*7150*/  LEA.HI.X.SX32 R180, R181, R128, 0x1, P0 ;  /* 0x00000080b5b47211 */ /* 0x000fe200000f0eff */
[----:B------:R-:W3:Y:S01]  /*7160*/  LDG.E.128 R176, [R178.64] ;  /* 0x00000006b2b07981 */ /* 0x000ee2000c1e1d00 */
        /* <DEDUP_REMOVED lines=63> */
.L_x_6829:
[----:B------:R-:W-:Y:S05]  /*7560*/  BSYNC B0 ;  /* 0x0000000000007941 */ /* 0x000fea0003800000 */
.L_x_6828:
[C---:B------:R-:W-:Y:S04]  /*7570*/  LEA R2, P0, R61.reuse, R106, 0x1 ;  /* 0x0000006a3d027211 */ /* 0x040fe800078008ff */
[----:B------:R-:W-:Y:S05]  /*7580*/  LEA.HI.X R3, R61, R105, R60, 0x1, P0 ;  /* 0x000000693d037211 */ /* 0x000fea00000f0c3c */
[----:B-----5:R1:W-:Y:S04]  /*7590*/  STG.E.128 [R2.64], R56 ;  /* 0x0000003802007986 */ /* 0x0203e8000c101d06 */
.L_x_6827:
[----:B------:R-:W-:Y:S05]  /*75a0*/  BSYNC B1 ;  /* 0x0000000000017941 */ /* 0x000fea0003800000 */
.L_x_6826:
        /* <DEDUP_REMOVED lines=23> */
[----:B--23--:R-:W-:Y:S02]  /*7720*/  IADD3 R107, P5, R143, R176, RZ ;  /* 0x000000b08f6b7210 */ /* 0x00cfe40007fbe0ff */
        /* <DEDUP_REMOVED lines=72> */
.L_x_6833:
[----:B------:R-:W-:Y:S05]  /*7bb0*/  BSYNC B0 ;  /* 0x0000000000007941 */ /* 0x000fea0003800000 */
.L_x_6832:
[C---:B------:R-:W-:Y:S04]  /*7bc0*/  LEA R2, P0, R78.reuse, R106, 0x1 ;  /* 0x0000006a4e027211 */ /* 0x040fe800078008ff */
[----:B------:R-:W-:Y:S05]  /*7bd0*/  LEA.HI.X R3, R78, R105, R79, 0x1, P0 ;  /* 0x000000694e037211 */ /* 0x000fea00000f0c4f */
[----:B-----5:R4:W-:Y:S04]  /*7be0*/  STG.E.128 [R2.64], R56 ;  /* 0x0000003802007986 */ /* 0x0209e8000c101d06 */
.L_x_6831:
[----:B------:R-:W-:Y:S05]  /*7bf0*/  BSYNC B1 ;  /* 0x0000000000017941 */ /* 0x000fea0003800000 */
.L_x_6830:
        /* <DEDUP_REMOVED lines=95> */
.L_x_6835:
[----:B------:R-:W-:Y:S05]  /*81f0*/  BSYNC B0 ;  /* 0x0000000000007941 */ /* 0x000fea0003800000 */
.L_x_6834:
[C---:B------:R-:W-:Y:S04]  /*8200*/  LEA R2, P0, R86.reuse, R106, 0x1 ;  /* 0x0000006a56027211 */ /* 0x040fe800078008ff */
[----:B------:R-:W-:Y:S05]  /*8210*/  LEA.HI.X R3, R86, R105, R87, 0x1, P0 ;  /* 0x0000006956037211 */ /* 0x000fea00000f0c57 */
[----:B-----5:R4:W-:Y:S04]  /*8220*/  STG.E.128 [R2.64], R56 ;  /* 0x0000003802007986 */ /* 0x0209e8000c101d06 */
.L_x_6825:
[----:B------:R-:W-:Y:S05]  /*8230*/  BSYNC B2 ;  /* 0x0000000000027941 */ /* 0x000fea0003800000 */
.L_x_6824:
        /* <DEDUP_REMOVED lines=98> */
.L_x_6841:
[----:B------:R-:W-:Y:S05]  /*8860*/  BSYNC B0 ;  /* 0x0000000000007941 */ /* 0x000fea0003800000 */
.L_x_6840:
[C---:B------:R-:W-:Y:S04]  /*8870*/  LEA R2, P0, R174.reuse, R106, 0x1 ;  /* 0x0000006aae027211 */ /* 0x040fe800078008ff */
[----:B------:R-:W-:Y:S05]  /*8880*/  LEA.HI.X R3, R174, R105, R73, 0x1, P0 ;  /* 0x00000069ae037211 */ /* 0x000fea00000f0c49 */
[----:B-----5:R4:W-:Y:S04]  /*8890*/  STG.E.128 [R2.64], R56 ;  /* 0x0000003802007986 */ /* 0x0209e8000c101d06 */
.L_x_6839:
[----:B------:R-:W-:Y:S05]  /*88a0*/  BSYNC B1 ;  /* 0x0000000000017941 */ /* 0x000fea0003800000 */
.L_x_6838:
        /* <DEDUP_REMOVED lines=96> */
.L_x_6845:
[----:B------:R-:W-:Y:S05]  /*8eb0*/  BSYNC B0 ;  /* 0x0000000000007941 */ /* 0x000fea0003800000 */
.L_x_6844:
[C---:B------:R-:W-:Y:S04]  /*8ec0*/  LEA R2, P0, R80.reuse, R106, 0x1 ;  /* 0x0000006a50027211 */ /* 0x040fe800078008ff */
[----:B------:R-:W-:Y:S05]  /*8ed0*/  LEA.HI.X R3, R80, R105, R81, 0x1, P0 ;  /* 0x0000006950037211 */ /* 0x000fea00000f0c51 */
[----:B-----5:R4:W-:Y:S04]  /*8ee0*/  STG.E.128 [R2.64], R56 ;  /* 0x0000003802007986 */ /* 0x0209e8000c101d06 */
.L_x_6843:
[----:B------:R-:W-:Y:S05]  /*8ef0*/  BSYNC B1 ;  /* 0x0000000000017941 */ /* 0x000fea0003800000 */
.L_x_6842:
        /* <DEDUP_REMOVED lines=95> */
.L_x_6847:
[----:B------:R-:W-:Y:S05]  /*94f0*/  BSYNC B0 ;  /* 0x0000000000007941 */ /* 0x000fea0003800000 */
.L_x_6846:
[C---:B------:R-:W-:Y:S04]  /*9500*/  LEA R2, P0, R88.reuse, R106, 0x1 ;  /* 0x0000006a58027211 */ /* 0x040fe800078008ff */
[----:B------:R-:W-:Y:S05]  /*9510*/  LEA.HI.X R3, R88, R105, R89, 0x1, P0 ;  /* 0x0000006958037211 */ /* 0x000fea00000f0c59 */
[----:B-----5:R4:W-:Y:S04]  /*9520*/  STG.E.128 [R2.64], R56 ;  /* 0x0000003802007986 */ /* 0x0209e8000c101d06 */
.L_x_6837:
[----:B------:R-:W-:Y:S05]  /*9530*/  BSYNC B2 ;  /* 0x0000000000027941 */ /* 0x000fea0003800000 */
.L_x_6836:
        /* <DEDUP_REMOVED lines=100> */
.L_x_6853:
[----:B------:R-:W-:Y:S05]  /*9b80*/  BSYNC B0 ;  /* 0x0000000000007941 */ /* 0x000fea0003800000 */
.L_x_6852:
[C---:B------:R-:W-:Y:S01]  /*9b90*/  IMAD R0, R181.reuse, c[0x0][0x19c], RZ ;  /* 0x00006700b5007a24 */ /* 0x040fe200078e02ff */
[----:B--23--:R-:W-:Y:S05]  /*9ba0*/  MOV R107, R105 ;  /* 0x00000069006b7202 */ /* 0x00cfea0000000f00 */
[----:B------:R-:W-:Y:S05]  /*9bb0*/  IMAD.WIDE.U32 R2, R181, c[0x0][0x198], R106 ;  /* 0x00006600b5027a25 */ /* 0x000fea00078e006a */
[----:B------:R-:W-:Y:S05]  /*9bc0*/  IADD3 R3, R3, R0, RZ ;  /* 0x0000000003037210 */ /* 0x000fea0007ffe0ff */
[----:B-----5:R2:W-:Y:S02]  /*9bd0*/  STG.E.128 [R2.64], R56 ;  /* 0x0000003802007986 */ /* 0x0205e4000c101d06 */
.L_x_6851:
[----:B------:R-:W-:Y:S05]  /*9be0*/  BSYNC B1 ;  /* 0x0000000000017941 */ /* 0x000fea0003800000 */
.L_x_6850:
        /* <DEDUP_REMOVED lines=23> */
[----:B---3--:R-:W-:Y:S02]  /*9d60*/  IADD3 R107, P2, R138, R176, RZ ;  /* 0x000000b08a6b7210 */ /* 0x008fe40007f5e0ff */
        /* <DEDUP_REMOVED lines=72> */
.L_x_6857:
[----:B------:R-:W-:Y:S05]  /*a1f0*/  BSYNC B0 ;  /* 0x0000000000007941 */ /* 0x000fea0003800000 */
.L_x_6856:
[C---:B------:R-:W-:Y:S04]  /*a200*/  LEA R2, P0, R93.reuse, R106, 0x1 ;  /* 0x0000006a5d027211 */ /* 0x040fe800078008ff */
[----:B------:R-:W-:Y:S05]  /*a210*/  LEA.HI.X R3, R93, R105, R92, 0x1, P0 ;  /* 0x000000695d037211 */ /* 0x000fea00000f0c5c */
[----:B-----5:R2:W-:Y:S04]  /*a220*/  STG.E.128 [R2.64], R56 ;  /* 0x0000003802007986 */ /* 0x0205e8000c101d06 */
.L_x_6855:
[----:B------:R-:W-:Y:S05]  /*a230*/  BSYNC B1 ;  /* 0x0000000000017941 */ /* 0x000fea0003800000 */
.L_x_6854:
        /* <DEDUP_REMOVED lines=95> */
.L_x_6859:
[----:B------:R-:W-:Y:S05]  /*a830*/  BSYNC B0 ;  /* 0x0000000000007941 */ /* 0x000fea0003800000 */
.L_x_6858:
[C---:B------:R-:W-:Y:S04]  /*a840*/  LEA R2, P0, R97.reuse, R106, 0x1 ;  /* 0x0000006a61027211 */ /* 0x040fe800078008ff */
[----:B------:R-:W-:Y:S05]  /*a850*/  LEA.HI.X R3, R97, R105, R96, 0x1, P0 ;  /* 0x0000006961037211 */ /* 0x000fea00000f0c60 */
[----:B-----5:R2:W-:Y:S04]  /*a860*/  STG.E.128 [R2.64], R56 ;  /* 0x0000003802007986 */ /* 0x0205e8000c101d06 */
.L_x_6849:
[----:B------:R-:W-:Y:S05]  /*a870*/  BSYNC B2 ;  /* 0x0000000000027941 */ /* 0x000fea0003800000 */
.L_x_6848:
        /* <DEDUP_REMOVED lines=8> */
.L_x_6785:
        /* <DEDUP_REMOVED lines=14> */
.L_x_6861:
[----:B------:R-:W-:Y:S05]  /*a9e0*/  BSYNC B0 ;  /* 0x0000000000007941 */ /* 0x000fea0003800000 */
.L_x_6860:
        /* <DEDUP_REMOVED lines=24> */
.L_x_6863:
[----:B------:R-:W-:Y:S05]  /*ab70*/  BSYNC B0 ;  /* 0x0000000000007941 */ /* 0x000fea0003800000 */
.L_x_6862:
        /* <DEDUP_REMOVED lines=24> */
.L_x_6865:
[----:B------:R-:W-:Y:S05]  /*ad00*/  BSYNC B0 ;  /* 0x0000000000007941 */ /* 0x000fea0003800000 */
.L_x_6864:
        /* <DEDUP_REMOVED lines=28> */
.L_x_6866:
[----:B------:R-:W-:Y:S05]  /*aed0*/  BSYNC B0 ;  /* 0x0000000000007941 */ /* 0x000fea0003800000 */
.L_x_6811:
        /* <DEDUP_REMOVED lines=80> */
.L_x_6867:
        /* <DEDUP_REMOVED lines=9> */
.L_x_6868:
[----:B------:R-:W-:Y:S04]  /*b470*/  IADD3 R9, R9, -0x1, RZ ;  /* 0xffffffff09097810 */ /* 0x000fe80007ffe0ff */
[----:B------:R-:W-:Y:S11]  /*b480*/  ISETP.GT.AND P0, PT, R9, R66, PT ;  /* 0x000000420900720c */ /* 0x000ff60003f04270 */
[----:B------:R-:W-:Y:S02]  /*b490*/  @!UPT UIADD3 URZ, URZ, URZ, URZ ;  /* 0x0000003f3f3ff290 */ /* 0x000fe4000fffe03f */
[----:B------:R-:W-:-:S05]  /*b4a0*/  @P0 BRA `(.L_x_6869) ;  /* 0xffff760000000947 */ /* 0x000fca000383ffff */
.L_x_6776:
        /* <DEDUP_REMOVED lines=27> */
[----:B------:R-:W-:Y:S01]  /*b660*/  LEA R0, P4, R3, R166, 0x5 ;  /* 0x000000a603007211 */ /* 0x000fe200078828ff */
[----:B------:R-:W-:Y:S01]  /*b670*/  IMAD.IADD R13, R196, 0x1, -R65 ;  /* 0x00000001c40d7824 */ /* 0x000fe200078e0a41 */
[----:B------:R-:W-:-:S02]  /*b680*/  LEA.HI.X R23, R4, c[0x0][0x164], R7, 0x1, P5 ;  /* 0x0000590004177a11 */ /* 0x000fc400028f0c07 */
[----:B------:R-:W-:Y:S02]  /*b690*/  LEA.HI.X R21, R8, c[0x0][0x164], R6, 0x1, P2 ;  /* 0x0000590008157a11 */ /* 0x000fe400010f0c06 */
[----:B------:R-:W-:Y:S02]  /*b6a0*/  LEA.HI.X R169, R3, R169, R2, 0x5, P4 ;  /* 0x000000a903a97211 */ /* 0x000fe400020f2c02 */
[----:B------:R-:W-:Y:S02]  /*b6b0*/  ISETP.GE.AND P4, PT, R162, R13, PT ;  /* 0x0000000da200720c */ /* 0x000fe40003f86270 */
[----:B------:R-:W-:Y:S02]  /*b6c0*/  LEA R24, P5, R0, c[0x0][0x160], 0x1 ;  /* 0x0000580000187a11 */ /* 0x000fe400078a08ff */
[----:B------:R-:W-:Y:S02]  /*b6d0*/  ISETP.GT.AND P4, PT, R132, -0x8, !P4 ;  /* 0xfffffff88400780c */ /* 0x000fe40006784270 */
[----:B------:R-:W-:-:S02]  /*b6e0*/  LEA.HI.X R25, R0, c[0x0][0x164], R169, 0x1, P5 ;  /* 0x0000590000197a11 */ /* 0x000fc400028f0ca9 */
        /* <DEDUP_REMOVED lines=64> */
.L_x_6878:
[----:B------:R-:W-:Y:S05]  /*baf0*/  BSYNC B0 ;  /* 0x0000000000007941 */ /* 0x000fea0003800000 */
.L_x_6877:
[----:B-----5:R4:W-:Y:S02]  /*bb00*/  STS.128 [R200], R16 ;  /* 0x00000010c8007388 */ /* 0x0209e40000000c00 */
.L_x_6876:
[----:B------:R-:W-:Y:S05]  /*bb10*/  BSYNC B1 ;  /* 0x0000000000017941 */ /* 0x000fea0003800000 */
.L_x_6875:
        /* <DEDUP_REMOVED lines=46> */
.L_x_6882:
[----:B------:R-:W-:Y:S05]  /*be00*/  BSYNC B0 ;  /* 0x0000000000007941 */ /* 0x000fea0003800000 */
.L_x_6881:
[----:B-----5:R1:W-:Y:S02]  /*be10*/  STS.128 [R200+0x2000], R16 ;  /* 0x00200010c8007388 */ /* 0x0203e40000000c00 */
.L_x_6880:
[----:B------:R-:W-:Y:S05]  /*be20*/  BSYNC B1 ;  /* 0x0000000000017941 */ /* 0x000fea0003800000 */
.L_x_6879:
        /* <DEDUP_REMOVED lines=8> */
[--C-:B-1---5:R-:W-:Y:S01]  /*beb0*/  HADD2.F32 R26, -RZ, R19.reuse.H0_H0 ;  /* 0x20000013ff1a7230 */ /* 0x122fe20000004100 */
[----:B------:R-:W-:Y:S01]  /*bec0*/  MOV R27, R18 ;  /* 0x00000012001b7202 */ /* 0x000fe20000000f00 */
[----:B------:R-:W-:Y:S02]  /*bed0*/  HADD2.F32 R19, -RZ, R19.H1_H1 ;  /* 0x30000013ff137230 */ /* 0x000fe40000004100 */
[--C-:B------:R-:W-:Y:S02]  /*bee0*/  HADD2.F32 R28, -RZ, R17.reuse.H1_H1 ;  /* 0x30000011ff1c7230 */ /* 0x100fe40000004100 */
[----:B------:R-:W-:-:S02]  /*bef0*/  HADD2.F32 R29, -RZ, R17.H0_H0 ;  /* 0x20000011ff1d7230 */ /* 0x000fc40000004100 */
[----:B----4-:R-:W-:Y:S02]  /*bf00*/  HADD2.F32 R0, -RZ, R3.H1_H1 ;  /* 0x30000003ff007230 */ /* 0x010fe40000004100 */
[----:B------:R-:W-:Y:S02]  /*bf10*/  HADD2.F32 R30, -RZ, R2.H1_H1 ;  /* 0x30000002ff1e7230 */ /* 0x000fe40000004100 */
[----:B--2---:R-:W-:Y:S01]  /*bf20*/  HADD2.F32 R17, -RZ, R5.H1_H1 ;  /* 0x30000005ff117230 */ /* 0x004fe20000004100 */
[----:B------:R-:W-:Y:S01]  /*bf30*/  FMUL.FTZ R8, R19, R0 ;  /* 0x0000000013087220 */ /* 0x000fe20000410000 */
        /* <DEDUP_REMOVED lines=29> */
.L_x_6884:
[----:B------:R-:W-:Y:S05]  /*c110*/  BSYNC B0 ;  /* 0x0000000000007941 */ /* 0x000fea0003800000 */
.L_x_6883:
[----:B-----5:R4:W-:Y:S02]  /*c120*/  STS.128 [R200+0x4000], R16 ;  /* 0x00400010c8007388 */ /* 0x0209e40000000c00 */
.L_x_6874:
[----:B------:R-:W-:Y:S05]  /*c130*/  BSYNC B2 ;  /* 0x0000000000027941 */ /* 0x000fea0003800000 */
.L_x_6873:
[----:B------:R-:W-:Y:S01]  /*c140*/  IADD3 R0, R162, 0x10, RZ ;  /* 0x00000010a2007810 */ /* 0x000fe20007ffe0ff */
        /* <DEDUP_REMOVED lines=23> */
[----:B------:R-:W-:Y:S02]  /*c2c0*/  HADD2.F32 R31, -RZ, R17.H1_H1 ;  /* 0x30000011ff1f7230 */ /* 0x000fe40000004100 */
[----:B------:R-:W-:Y:S02]  /*c2d0*/  HADD2.F32 R29, -RZ, R19.H1_H1 ;  /* 0x30000013ff1d7230 */ /* 0x000fe40000004100 */
[----:B------:R-:W-:-:S02]  /*c2e0*/  HADD2.F32 R32, -RZ, R17.H0_H0 ;  /* 0x20000011ff207230 */ /* 0x000fc40000004100 */
[----:B------:R-:W-:Y:S02]  /*c2f0*/  HADD2.F32 R28, -RZ, R19.H0_H0 ;  /* 0x20000013ff1c7230 */ /* 0x000fe40000004100 */
[----:B----4-:R-:W-:Y:S02]  /*c300*/  HADD2.F32 R18, -RZ, R2.H1_H1 ;  /* 0x30000002ff127230 */ /* 0x010fe40000004100 */
        /* <DEDUP_REMOVED lines=21> */
[----:B------:R-:W-:Y:S01]  /*c460*/  FMUL.FTZ R5, R29, R2 ;  /* 0x000000021d057220 */ /* 0x000fe20000410000 */
[----:B------:R-:W-:Y:S01]  /*c470*/  F2FP.PACK_AB R19, R12, R17 ;  /* 0x000000110c13723e */ /* 0x000fe200000000ff */
[-C--:B------:R-:W-:Y:S01]  /*c480*/  FMUL.FTZ R2, R30, R3.reuse ;  /* 0x000000031e027220 */ /* 0x080fe20000410000 */
[----:B------:R-:W-:Y:S01]  /*c490*/  MOV R17, R18 ;  /* 0x0000001200117202 */ /* 0x000fe20000000f00 */
[----:B------:R-:W-:-:S02]  /*c4a0*/  FMUL.FTZ R3, R16, R3 ;  /* 0x0000000310037220 */ /* 0x000fc40000410000 */
[-C--:B------:R-:W-:Y:S02]  /*c4b0*/  FFMA.FTZ R2, R16, R31.reuse, -R2 ;  /* 0x0000001f10027223 */ /* 0x080fe40000010802 */
[----:B------:R-:W-:Y:S02]  /*c4c0*/  FFMA.FTZ R3, R30, R31, R3 ;  /* 0x0000001f1e037223 */ /* 0x000fe40000010003 */
[-C--:B------:R-:W-:Y:S02]  /*c4d0*/  FFMA.FTZ R5, R27, R4.reuse, -R5 ;  /* 0x000000041b057223 */ /* 0x080fe40000010805 */
[----:B------:R-:W-:Y:S01]  /*c4e0*/  FFMA.FTZ R26, R29, R4, R26 ;  /* 0x000000041d1a7223 */ /* 0x000fe2000001001a */
[----:B------:R-:W-:-:S04]  /*c4f0*/  F2FP.PACK_AB R2, R3, R2 ;  /* 0x000000020302723e */ /* 0x000fc800000000ff */
[----:B------:R-:W-:Y:S02]  /*c500*/  F2FP.PACK_AB R16, R26, R5 ;  /* 0x000000051a10723e */ /* 0x000fe400000000ff */
[----:B------:R-:W-:Y:S02]  /*c510*/  MOV R18, R2 ;  /* 0x0000000200127202 */ /* 0x000fe40000000f00 */
.L_x_6890:
[----:B------:R-:W-:Y:S05]  /*c520*/  BSYNC B0 ;  /* 0x0000000000007941 */ /* 0x000fea0003800000 */
.L_x_6889:
[----:B-----5:R4:W-:Y:S02]  /*c530*/  STS.128 [R200+0x800], R16 ;  /* 0x00080010c8007388 */ /* 0x0209e40000000c00 */
.L_x_6888:
[----:B------:R-:W-:Y:S05]  /*c540*/  BSYNC B1 ;  /* 0x0000000000017941 */ /* 0x000fea0003800000 */
.L_x_6887:
        /* <DEDUP_REMOVED lines=48> */
.L_x_6894:
[----:B------:R-:W-:Y:S05]  /*c850*/  BSYNC B0 ;  /* 0x0000000000007941 */ /* 0x000fea0003800000 */
.L_x_6893:
[----:B-----5:R4:W-:Y:S02]  /*c860*/  STS.128 [R200+0x2800], R16 ;  /* 0x00280010c8007388 */ /* 0x0209e40000000c00 */
.L_x_6892:
[----:B------:R-:W-:Y:S05]  /*c870*/  BSYNC B1 ;  /* 0x0000000000017941 */ /* 0x000fea0003800000 */
.L_x_6891:
        /* <DEDUP_REMOVED lines=8> */
[--C-:B-----5:R-:W-:Y:S01]  /*c900*/  HADD2.F32 R27, -RZ, R17.reuse.H1_H1 ;  /* 0x30000011ff1b7230 */ /* 0x120fe20000004100 */
[----:B------:R-:W-:Y:S01]  /*c910*/  MOV R26, R18 ;  /* 0x00000012001a7202 */ /* 0x000fe20000000f00 */
[----:B------:R-:W-:Y:S02]  /*c920*/  HADD2.F32 R28, -RZ, R17.H0_H0 ;  /* 0x20000011ff1c7230 */ /* 0x000fe40000004100 */
[--C-:B-1----:R-:W-:Y:S02]  /*c930*/  HADD2.F32 R22, -RZ, R19.reuse.H0_H0 ;  /* 0x20000013ff167230 */ /* 0x102fe40000004100 */
[----:B------:R-:W-:-:S02]  /*c940*/  HADD2.F32 R23, -RZ, R19.H1_H1 ;  /* 0x30000013ff177230 */ /* 0x000fc40000004100 */
        /* <DEDUP_REMOVED lines=32> */
.L_x_6896:
[----:B------:R-:W-:Y:S05]  /*cb50*/  BSYNC B0 ;  /* 0x0000000000007941 */ /* 0x000fea0003800000 */
.L_x_6895:
[----:B-----5:R4:W-:Y:S02]  /*cb60*/  STS.128 [R200+0x4800], R16 ;  /* 0x00480010c8007388 */ /* 0x0209e40000000c00 */
.L_x_6886:
[----:B------:R-:W-:Y:S05]  /*cb70*/  BSYNC B2 ;  /* 0x0000000000027941 */ /* 0x000fea0003800000 */
.L_x_6885:
[----:B-1----:R-:W-:Y:S01]  /*cb80*/  IADD3 R22, R162, 0x20, RZ ;  /* 0x00000020a2167810 */ /* 0x002fe20007ffe0ff */
        /* <DEDUP_REMOVED lines=17> */
[----:B----4-:R4:W5:Y:S01]  /*cca0*/  LDG.E.128 R16, [R24.64] ;  /* 0x0000000618107981 */ /* 0x010962000c1e1d00 */
[----:B------:R-:W-:Y:S01]  /*ccb0*/  ISETP.GE.AND P2, PT, R14, c[0x0][0x230], PT ;  /* 0x00008c000e007a0c */ /* 0x000fe20003f46270 */
[----:B------:R-:W-:-:S12]  /*ccc0*/  BSSY B0, `(.L_x_6901) ;  /* 0x000002b000007945 */ /* 0x000fd80003800000 */
[----:B------:R-:W-:Y:S05]  /*ccd0*/  @P2 BRA `(.L_x_6902) ;  /* 0x0000029000002947 */ /* 0x000fea0003800000 */
[----:B--2---:R-:W2:Y:S04]  /*cce0*/  LDG.E.64 R2, [R32.64] ;  /* 0x0000000620027981 */ /* 0x004ea8000c1e1b00 */
[----:B---3--:R-:W3:Y:S01]  /*ccf0*/  LDG.E.64 R4, [R8.64] ;  /* 0x0000000608047981 */ /* 0x008ee2000c1e1b00 */
[----:B-----5:R-:W-:Y:S01]  /*cd00*/  MOV R29, R18 ;  /* 0x00000012001d7202 */ /* 0x020fe20000000f00 */
[----:B------:R-:W-:Y:S02]  /*cd10*/  HADD2.F32 R27, -RZ, R19.H1_H1 ;  /* 0x30000013ff1b7230 */ /* 0x000fe40000004100 */
[----:B------:R-:W-:Y:S02]  /*cd20*/  HADD2.F32 R31, -RZ, R17.H1_H1 ;  /* 0x30000011ff1f7230 */ /* 0x000fe40000004100 */
[----:B------:R-:W-:-:S02]  /*cd30*/  HADD2.F32 R28, -RZ, R19.H0_H0 ;  /* 0x20000013ff1c7230 */ /* 0x000fc40000004100 */
        /* <DEDUP_REMOVED lines=35> */
.L_x_6902:
[----:B------:R-:W-:Y:S05]  /*cf70*/  BSYNC B0 ;  /* 0x0000000000007941 */ /* 0x000fea0003800000 */
.L_x_6901:
[----:B-----5:R1:W-:Y:S02]  /*cf80*/  STS.128 [R200+0x1000], R16 ;  /* 0x00100010c8007388 */ /* 0x0203e40000000c00 */
.L_x_6900:
[----:B------:R-:W-:Y:S05]  /*cf90*/  BSYNC B1 ;  /* 0x0000000000017941 */ /* 0x000fea0003800000 */
.L_x_6899:
        /* <DEDUP_REMOVED lines=48> */
.L_x_6906:
[----:B------:R-:W-:Y:S05]  /*d2a0*/  BSYNC B0 ;  /* 0x0000000000007941 */ /* 0x000fea0003800000 */
.L_x_6905:
[----:B-----5:R4:W-:Y:S02]  /*d2b0*/  STS.128 [R200+0x3000], R16 ;  /* 0x00300010c8007388 */ /* 0x0209e40000000c00 */
.L_x_6904:
[----:B------:R-:W-:Y:S05]  /*d2c0*/  BSYNC B1 ;  /* 0x0000000000017941 */ /* 0x000fea0003800000 */
.L_x_6903:
[----:B------:R1:W-:Y:S01]  /*d2d0*/  @P0 STS.128 [R200+0x5000], RZ ;  /* 0x005000ffc8000388 */ /* 0x0003e20000000c00 */
[----:B------:R-:W-:Y:S05]  /*d2e0*/  @P0 BRA `(.L_x_6898) ;  /* 0x000002e000000947 */ /* 0x000fea0003800000 */
[----:B-12-4-:R-:W5:Y:S01]  /*d2f0*/  LDG.E.128 R24, [R24.64+0x100] ;  /* 0x0001000618187981 */ /* 0x016f62000c1e1d00 */
[----:B------:R-:W-:Y:S01]  /*d300*/  ISETP.GE.AND P2, PT, R10, c[0x0][0x230], PT ;  /* 0x00008c000a007a0c */ /* 0x000fe20003f46270 */
[----:B------:R-:W-:-:S12]  /*d310*/  BSSY B0, `(.L_x_6907) ;  /* 0x000002a000007945 */ /* 0x000fd80003800000 */
[----:B------:R-:W-:Y:S05]  /*d320*/  @P2 BRA `(.L_x_6908) ;  /* 0x0000028000002947 */ /* 0x000fea0003800000 */
[----:B------:R-:W2:Y:S04]  /*d330*/  LDG.E.64 R2, [R32.64+0x80] ;  /* 0x0000800620027981 */ /* 0x000ea8000c1e1b00 */
[----:B------:R-:W4:Y:S01]  /*d340*/  LDG.E.64 R4, [R8.64+0x80] ;  /* 0x0000800608047981 */ /* 0x000f22000c1e1b00 */
        /* <DEDUP_REMOVED lines=20> */
[-C--:B------:R-:W-:Y:S01]  /*d490*/  FFMA.FTZ R9, R26, R17.reuse, -R9 ;  /* 0x000000111a097223 */ /* 0x080fe20000010809 */
[--C-:B------:R-:W-:Y:S01]  /*d4a0*/  HADD2.F32 R12, -RZ, R23.reuse.H0_H0 ;  /* 0x20000017ff0c7230 */ /* 0x100fe20000004100 */
[----:B------:R-:W-:Y:S01]  /*d4b0*/  FFMA.FTZ R8, R18, R17, R8 ;  /* 0x0000001112087223 */ /* 0x000fe20000010008 */
[----:B------:R-:W-:Y:S02]  /*d4c0*/  HADD2.F32 R17, -RZ, R24.H0_H0 ;  /* 0x20000018ff117230 */ /* 0x000fe40000004100 */
[----:B------:R-:W-:Y:S02]  /*d4d0*/  HADD2.F32 R18, -RZ, R23.H1_H1 ;  /* 0x30000017ff127230 */ /* 0x000fe40000004100 */
[----:B------:R-:W-:Y:S01]  /*d4e0*/  HADD2.F32 R23, -RZ, R5.H0_H0 ;  /* 0x20000005ff177230 */ /* 0x000fe20000004100 */
[-C--:B------:R-:W-:Y:S01]  /*d4f0*/  FMUL.FTZ R5, R25, R2.reuse ;  /* 0x0000000219057220 */ /* 0x080fe20000410000 */
[----:B------:R-:W-:Y:S01]  /*d500*/  F2FP.PACK_AB R27, R8, R9 ;  /* 0x00000009081b723e */ /* 0x000fe200000000ff */
        /* <DEDUP_REMOVED lines=8> */
[----:B------:R-:W-:-:S04]  /*d590*/  F2FP.PACK_AB R24, R24, R5 ;  /* 0x000000051818723e */ /* 0x000fc800000000ff */
[----:B------:R-:W-:Y:S02]  /*d5a0*/  F2FP.PACK_AB R26, R3, R2 ;  /* 0x00000002031a723e */ /* 0x000fe400000000ff */
.L_x_6908:
[----:B------:R-:W-:Y:S05]  /*d5b0*/  BSYNC B0 ;  /* 0x0000000000007941 */ /* 0x000fea0003800000 */
.L_x_6907:
[----:B-----5:R1:W-:Y:S02]  /*d5c0*/  STS.128 [R200+0x5000], R24 ;  /* 0x00500018c8007388 */ /* 0x0203e40000000c00 */
.L_x_6898:
[----:B------:R-:W-:Y:S05]  /*d5d0*/  BSYNC B2 ;  /* 0x0000000000027941 */ /* 0x000fea0003800000 */
.L_x_6897:
        /* <DEDUP_REMOVED lines=60> */
.L_x_6913:
[----:B------:R-:W-:Y:S05]  /*d9a0*/  BSYNC B0 ;  /* 0x0000000000007941 */ /* 0x000fea0003800000 */
.L_x_6912:
[----:B-----5:R4:W-:Y:S02]  /*d9b0*/  STS.128 [R200+0x1800], R16 ;  /* 0x00180010c8007388 */ /* 0x0209e40000000c00 */
.L_x_6911:
[----:B------:R-:W-:Y:S05]  /*d9c0*/  BSYNC B1 ;  /* 0x0000000000017941 */ /* 0x000fea0003800000 */
.L_x_6910:
        /* <DEDUP_REMOVED lines=9> */
[--C-:B-1--45:R-:W-:Y:S01]  /*da60*/  HADD2.F32 R26, -RZ, R13.reuse.H0_H0 ;  /* 0x2000000dff1a7230 */ /* 0x132fe20000004100 */
        /* <DEDUP_REMOVED lines=15> */
[----:B------:R-:W-:Y:S01]  /*db60*/  FFMA.FTZ R13, R19, R16, -R13 ;  /* 0x00000010130d7223 */ /* 0x000fe2000001080d */
[----:B------:R-:W-:Y:S01]  /*db70*/  HADD2.F32 R19, -RZ, R5.H0_H0 ;  /* 0x20000005ff137230 */ /* 0x000fe20000004100 */
[----:B------:R-:W-:-:S02]  /*db80*/  FFMA.FTZ R15, R26, R17, -R15 ;  /* 0x000000111a0f7223 */ /* 0x000fc4000001080f */
[----:B------:R-:W-:Y:S01]  /*db90*/  FFMA.FTZ R14, R24, R17, R14 ;  /* 0x00000011180e7223 */ /* 0x000fe2000001000e */
[--C-:B------:R-:W-:Y:S01]  /*dba0*/  HADD2.F32 R17, -RZ, R12.reuse.H1_H1 ;  /* 0x3000000cff117230 */ /* 0x100fe20000004100 */
[----:B------:R-:W-:Y:S01]  /*dbb0*/  FFMA.FTZ R16, R18, R16, R11 ;  /* 0x0000001012107223 */ /* 0x000fe2000001000b */
[----:B------:R-:W-:Y:S02]  /*dbc0*/  HADD2.F32 R11, -RZ, R12.H0_H0 ;  /* 0x2000000cff0b7230 */ /* 0x000fe40000004100 */
[--C-:B------:R-:W-:Y:S01]  /*dbd0*/  HADD2.F32 R18, -RZ, R23.reuse.H1_H1 ;  /* 0x30000017ff127230 */ /* 0x100fe20000004100 */
        /* <DEDUP_REMOVED lines=15> */
.L_x_6917:
[----:B------:R-:W-:Y:S05]  /*dcd0*/  BSYNC B0 ;  /* 0x0000000000007941 */ /* 0x000fea0003800000 */
.L_x_6916:
[----:B-----5:R1:W-:Y:S02]  /*dce0*/  STS.128 [R200+0x3800], R12 ;  /* 0x0038000cc8007388 */ /* 0x0203e40000000c00 */
.L_x_6915:
[----:B------:R-:W-:Y:S05]  /*dcf0*/  BSYNC B1 ;  /* 0x0000000000017941 */ /* 0x000fea0003800000 */
.L_x_6914:
        /* <DEDUP_REMOVED lines=8> */
[----:B-----5:R-:W-:Y:S02]  /*dd80*/  MOV R10, R13 ;  /* 0x0000000d000a7202 */ /* 0x020fe40000000f00 */
[----:B------:R-:W-:Y:S02]  /*dd90*/  MOV R13, R15 ;  /* 0x0000000f000d7202 */ /* 0x000fe40000000f00 */
[----:B----4-:R-:W-:Y:S01]  /*dda0*/  MOV R16, R14 ;  /* 0x0000000e00107202 */ /* 0x010fe20000000f00 */
[----:B------:R-:W-:-:S02]  /*ddb0*/  HADD2.F32 R18, -RZ, R10.H0_H0 ;  /* 0x2000000aff127230 */ /* 0x000fc40000004100 */
[--C-:B------:R-:W-:Y:S02]  /*ddc0*/  HADD2.F32 R14, -RZ, R13.reuse.H0_H0 ;  /* 0x2000000dff0e7230 */ /* 0x100fe40000004100 */
[----:B------:R-:W-:Y:S02]  /*ddd0*/  HADD2.F32 R15, -RZ, R10.H1_H1 ;  /* 0x3000000aff0f7230 */ /* 0x000fe40000004100 */
        /* <DEDUP_REMOVED lines=26> */
[C---:B------:R-:W-:Y:S02]  /*df80*/  FMUL.FTZ R3, R10.reuse, R3 ;  /* 0x000000030a037220 */ /* 0x040fe40000410000 */
[----:B------:R-:W-:Y:S02]  /*df90*/  FFMA.FTZ R5, R11, R4, -R5 ;  /* 0x000000040b057223 */ /* 0x000fe40000010805 */
[-C--:B------:R-:W-:Y:S02]  /*dfa0*/  FFMA.FTZ R2, R10, R15.reuse, -R2 ;  /* 0x0000000f0a027223 */ /* 0x080fe40000010802 */
[----:B------:R-:W-:Y:S01]  /*dfb0*/  FFMA.FTZ R3, R16, R15, R3 ;  /* 0x0000000f10037223 */ /* 0x000fe20000010003 */
[----:B------:R-:W-:-:S02]  /*dfc0*/  F2FP.PACK_AB R15, R6, R7 ;  /* 0x00000007060f723e */ /* 0x000fc400000000ff */
[----:B------:R-:W-:Y:S02]  /*dfd0*/  F2FP.PACK_AB R12, R12, R5 ;  /* 0x000000050c0c723e */ /* 0x000fe400000000ff */
[----:B------:R-:W-:Y:S02]  /*dfe0*/  F2FP.PACK_AB R14, R3, R2 ;  /* 0x00000002030e723e */ /* 0x000fe400000000ff */
.L_x_6919:
[----:B------:R-:W-:Y:S05]  /*dff0*/  BSYNC B0 ;  /* 0x0000000000007941 */ /* 0x000fea0003800000 */
.L_x_6918:
[----:B-----5:R1:W-:Y:S01]  /*e000*/  STS.128 [R200+0x5800], R12 ;  /* 0x0058000cc8007388 */ /* 0x0203e20000000c00 */
[----:B------:R-:W-:Y:S05]  /*e010*/  BRA `(.L_x_6909) ;  /* 0x00004e1000007947 */ /* 0x000fea0003800000 */
.L_x_6872:
        /* <DEDUP_REMOVED lines=32> */
[----:B--2---:R-:W-:Y:S02]  /*e220*/  HADD2.F32 R0, -RZ, R4.H0_H0 ;  /* 0x20000004ff007230 */ /* 0x004fe40000004100 */
[--C-:B------:R-:W-:Y:S02]  /*e230*/  HADD2.F32 R2, -RZ, R5.reuse.H0_H0 ;  /* 0x20000005ff027230 */ /* 0x100fe40000004100 */
        /* <DEDUP_REMOVED lines=56> */
.L_x_6925:
[----:B------:R-:W-:Y:S05]  /*e5c0*/  BSYNC B0 ;  /* 0x0000000000007941 */ /* 0x000fea0003800000 */
.L_x_6924:
[----:B-----5:R4:W-:Y:S02]  /*e5d0*/  STS.128 [R200], R32 ;  /* 0x00000020c8007388 */ /* 0x0209e40000000c00 */
.L_x_6923:
[----:B------:R-:W-:Y:S05]  /*e5e0*/  BSYNC B1 ;  /* 0x0000000000017941 */ /* 0x000fea0003800000 */
.L_x_6922:
        /* <DEDUP_REMOVED lines=29> */
[----:B---3--:R-:W-:Y:S02]  /*e7c0*/  HADD2.F32 R0, -RZ, R4.H0_H0 ;  /* 0x20000004ff007230 */ /* 0x008fe40000004100 */
        /* <DEDUP_REMOVED lines=57> */
.L_x_6929:
[----:B------:R-:W-:Y:S05]  /*eb60*/  BSYNC B0 ;  /* 0x0000000000007941 */ /* 0x000fea0003800000 */
.L_x_6928:
[----:B-----5:R1:W-:Y:S02]  /*eb70*/  STS.128 [R200+0x2000], R32 ;  /* 0x00200020c8007388 */ /* 0x0203e40000000c00 */
.L_x_6927:
[----:B------:R-:W-:Y:S05]  /*eb80*/  BSYNC B1 ;  /* 0x0000000000017941 */ /* 0x000fea0003800000 */
.L_x_6926:
        /* <DEDUP_REMOVED lines=26> */
[----:B-1--4-:R-:W-:Y:S02]  /*ed30*/  HADD2.F32 R27, -RZ, R28.H0_H0 ;  /* 0x2000001cff1b7230 */ /* 0x012fe40000004100 */
        /* <DEDUP_REMOVED lines=59> */
.L_x_6931:
[----:B------:R-:W-:Y:S05]  /*f0f0*/  BSYNC B0 ;  /* 0x0000000000007941 */ /* 0x000fea0003800000 */
.L_x_6930:
[----:B-----5:R4:W-:Y:S02]  /*f100*/  STS.128 [R200+0x4000], R32 ;  /* 0x00400020c8007388 */ /* 0x0209e40000000c00 */
.L_x_6921:
[----:B------:R-:W-:Y:S05]  /*f110*/  BSYNC B2 ;  /* 0x0000000000027941 */ /* 0x000fea0003800000 */
.L_x_6920:
        /* <DEDUP_REMOVED lines=95> */
.L_x_6937:
[----:B------:R-:W-:Y:S05]  /*f710*/  BSYNC B0 ;  /* 0x0000000000007941 */ /* 0x000fea0003800000 */
.L_x_6936:
[----:B-----5:R4:W-:Y:S02]  /*f720*/  STS.128 [R200+0x800], R32 ;  /* 0x00080020c8007388 */ /* 0x0209e40000000c00 */
.L_x_6935:
[----:B------:R-:W-:Y:S05]  /*f730*/  BSYNC B1 ;  /* 0x0000000000017941 */ /* 0x000fea0003800000 */
.L_x_6934:
        /* <DEDUP_REMOVED lines=90> */
.L_x_6941:
[----:B------:R-:W-:Y:S05]  /*fce0*/  BSYNC B0 ;  /* 0x0000000000007941 */ /* 0x000fea0003800000 */
.L_x_6940:
[----:B-----5:R4:W-:Y:S02]  /*fcf0*/  STS.128 [R200+0x2800], R32 ;  /* 0x00280020c8007388 */ /* 0x0209e40000000c00 */
.L_x_6939:
[----:B------:R-:W-:Y:S05]  /*fd00*/  BSYNC B1 ;  /* 0x0000000000017941 */ /* 0x000fea0003800000 */
.L_x_6938:
        /* <DEDUP_REMOVED lines=89> */
.L_x_6943:
[----:B------:R-:W-:Y:S05]  /*102a0*/  BSYNC B0 ;  /* 0x0000000000007941 */ /* 0x000fea0003800000 */
.L_x_6942:
[----:B-----5:R1:W-:Y:S02]  /*102b0*/  STS.128 [R200+0x4800], R28 ;  /* 0x0048001cc8007388 */ /* 0x0203e40000000c00 */
.L_x_6933:
[----:B------:R-:W-:Y:S05]  /*102c0*/  BSYNC B2 ;  /* 0x0000000000027941 */ /* 0x000fea0003800000 */
.L_x_6932:
        /* <DEDUP_REMOVED lines=24> */
[----:B------:R-:W-:Y:S01]  /*10450*/  IMAD.WIDE R28, R7, 0x2, R24 ;  /* 0x00000002071c7825 */ /* 0x000fe200078e0218 */
[----:B------:R-:W-:-:S02]  /*10460*/  @P2 IADD3 R17, -R153, RZ, RZ ;  /* 0x000000ff99112210 */ /* 0x000fc40007ffe1ff */
[----:B------:R-:W-:Y:S02]  /*10470*/  LEA.HI.X.SX32 R4, R19, R2, 0x1, P4 ;  /* 0x0000000213047211 */ /* 0x000fe400020f0eff */
[C---:B------:R-:W-:Y:S01]  /*10480*/  LEA R6, P4, R5.reuse, c[0x0][0x2b0], 0x1 ;  /* 0x0000ac0005067a11 */ /* 0x040fe200078808ff */
[----:B--2---:R-:W2:Y:S03]  /*10490*/  LDG.E.128 R28, [R28.64] ;  /* 0x000000061c1c7981 */ /* 0x004ea6000c1e1d00 */
        /* <DEDUP_REMOVED lines=44> */
[----:B------:R-:W-:Y:S01]  /*10760*/  HADD2.F32 R26, -RZ, R18.H0_H0 ;  /* 0x20000012ff1a7230 */ /* 0x000fe20000004100 */
[----:B------:R-:W-:Y:S01]  /*10770*/  FMUL.FTZ R23, R30, R23 ;  /* 0x000000171e177220 */ /* 0x000fe20000410000 */
[----:B------:R-:W-:-:S02]  /*10780*/  HADD2.F32 R4, -RZ, R34.H0_H0 ;  /* 0x20000022ff047230 */ /* 0x000fc40000004100 */
[----:B------:R-:W-:Y:S01]  /*10790*/  HADD2.F32 R12, -RZ, R35.H0_H0 ;  /* 0x20000023ff0c7230 */ /* 0x000fe20000004100 */
[----:B------:R-:W-:Y:S01]  /*107a0*/  FMUL.FTZ R6, R41, R6 ;  /* 0x0000000629067220 */ /* 0x000fe20000410000 */
        /* <DEDUP_REMOVED lines=18> */
.L_x_6949:
[----:B------:R-:W-:Y:S05]  /*108d0*/  BSYNC B0 ;  /* 0x0000000000007941 */ /* 0x000fea0003800000 */
.L_x_6948:
[----:B-----5:R1:W-:Y:S02]  /*108e0*/  STS.128 [R200+0x1000], R32 ;  /* 0x00100020c8007388 */ /* 0x0203e40000000c00 */
.L_x_6947:
[----:B------:R-:W-:Y:S05]  /*108f0*/  BSYNC B1 ;  /* 0x0000000000017941 */ /* 0x000fea0003800000 */
.L_x_6946:
        /* <DEDUP_REMOVED lines=90> */
.L_x_6953:
[----:B------:R-:W-:Y:S05]  /*10ea0*/  BSYNC B0 ;  /* 0x0000000000007941 */ /* 0x000fea0003800000 */
.L_x_6952:
[----:B-----5:R4:W-:Y:S02]  /*10eb0*/  STS.128 [R200+0x3000], R32 ;  /* 0x00300020c8007388 */ /* 0x0209e40000000c00 */
.L_x_6951:
[----:B------:R-:W-:Y:S05]  /*10ec0*/  BSYNC B1 ;  /* 0x0000000000017941 */ /* 0x000fea0003800000 */
.L_x_6950:
        /* <DEDUP_REMOVED lines=17> */
[----:B-1--4-:R-:W-:Y:S01]  /*10fe0*/  IMAD.WIDE R24, R7, 0x2, R24 ;  /* 0x0000000207187825 */ /* 0x012fe200078e0218 */
[----:B------:R-:W-:-:S02]  /*10ff0*/  @P2 IADD3 R17, -R153, RZ, RZ ;  /* 0x000000ff99112210 */ /* 0x000fc40007ffe1ff */
[----:B------:R-:W-:Y:S02]  /*11000*/  LEA.HI.X.SX32 R4, R19, R2, 0x1, P4 ;  /* 0x0000000213047211 */ /* 0x000fe400020f0eff */
[C---:B------:R-:W-:Y:S01]  /*11010*/  LEA R6, P4, R5.reuse, c[0x0][0x2b0], 0x1 ;  /* 0x0000ac0005067a11 */ /* 0x040fe200078808ff */
[----:B--2---:R-:W2:Y:S03]  /*11020*/  LDG.E.128 R24, [R24.64+0x100] ;  /* 0x0001000618187981 */ /* 0x004ea6000c1e1d00 */
        /* <DEDUP_REMOVED lines=39> */
[----:B------:R-:W-:Y:S01]  /*112a0*/  HADD2.F32 R39, -RZ, R27.H0_H0 ;  /* 0x2000001bff277230 */ /* 0x000fe20000004100 */
[----:B------:R-:W-:Y:S01]  /*112b0*/  @!P2 FADD.FTZ R6, -R6, -RZ ;  /* 0x800000ff0606a221 */ /* 0x000fe20000010100 */
[----:B------:R-:W-:Y:S01]  /*112c0*/  HADD2.F32 R24, -RZ, R18.H0_H0 ;  /* 0x20000012ff187230 */ /* 0x000fe20000004100 */
[----:B------:R-:W-:Y:S01]  /*112d0*/  FMUL.FTZ R23, R26, R23 ;  /* 0x000000171a177220 */ /* 0x000fe20000410000 */
[----:B------:R-:W-:Y:S01]  /*112e0*/  HADD2.F32 R26, -RZ, R17.H1_H1 ;  /* 0x30000011ff1a7230 */ /* 0x000fe20000004100 */
        /* <DEDUP_REMOVED lines=23> */
.L_x_6955:
[----:B------:R-:W-:Y:S05]  /*11460*/  BSYNC B0 ;  /* 0x0000000000007941 */ /* 0x000fea0003800000 */
.L_x_6954:
[----:B-----5:R1:W-:Y:S02]  /*11470*/  STS.128 [R200+0x5000], R28 ;  /* 0x0050001cc8007388 */ /* 0x0203e40000000c00 */
.L_x_6945:
[----:B------:R-:W-:Y:S05]  /*11480*/  BSYNC B2 ;  /* 0x0000000000027941 */ /* 0x000fea0003800000 */
.L_x_6944:
[----:B-1----:R-:W-:-:S04]  /*11490*/  IADD3 R28, R162, 0x30, RZ ;  /* 0x00000030a21c7810 */ /* 0x002fc80007ffe0ff */
        /* <DEDUP_REMOVED lines=24> */
[----:B--2---:R-:W2:Y:S03]  /*11620*/  LDG.E.128 R24, [R24.64] ;  /* 0x0000000618187981 */ /* 0x004ea6000c1e1d00 */
        /* <DEDUP_REMOVED lines=8> */
[----:B---3--:R-:W3:Y:S01]  /*116b0*/  LDG.E.128 R12, [R12.64] ;  /* 0x000000060c0c7981 */ /* 0x008ee2000c1e1d00 */
[--C-:B--2---:R-:W-:Y:S02]  /*116c0*/  HADD2.F32 R31, -RZ, R24.reuse.H0_H0 ;  /* 0x20000018ff1f7230 */ /* 0x104fe40000004100 */
[----:B------:R-:W-:Y:S02]  /*116d0*/  HADD2.F32 R35, -RZ, R24.H1_H1 ;  /* 0x30000018ff237230 */ /* 0x000fe40000004100 */
[--C-:B------:R-:W-:Y:S02]  /*116e0*/  HADD2.F32 R33, -RZ, R25.reuse.H0_H0 ;  /* 0x20000019ff217230 */ /* 0x100fe40000004100 */
[----:B------:R-:W-:Y:S02]  /*116f0*/  HADD2.F32 R24, -RZ, R25.H1_H1 ;  /* 0x30000019ff187230 */ /* 0x000fe40000004100 */
[--C-:B----4-:R-:W-:Y:S02]  /*11700*/  HADD2.F32 R2, -RZ, R4.reuse.H0_H0 ;  /* 0x20000004ff027230 */ /* 0x110fe40000004100 */
        /* <DEDUP_REMOVED lines=11> */
[----:B------:R-:W-:Y:S01]  /*117c0*/  HADD2.F32 R4, -RZ, R26.H0_H0 ;  /* 0x2000001aff047230 */ /* 0x000fe20000004100 */
[----:B------:R-:W-:Y:S01]  /*117d0*/  FMUL.FTZ R24, R24, R23 ;  /* 0x0000001718187220 */ /* 0x000fe20000410000 */
[--C-:B------:R-:W-:Y:S01]  /*117e0*/  HADD2.F32 R23, -RZ, R27.reuse.H0_H0 ;  /* 0x2000001bff177230 */ /* 0x100fe20000004100 */
[----:B------:R-:W-:Y:S01]  /*117f0*/  FMUL.FTZ R31, R31, R2 ;  /* 0x000000021f1f7220 */ /* 0x000fe20000410000 */
[----:B------:R-:W-:Y:S01]  /*11800*/  HADD2.F32 R2, -RZ, R27.H1_H1 ;  /* 0x3000001bff027230 */ /* 0x000fe20000004100 */
[----:B------:R-:W-:-:S02]  /*11810*/  @!P2 FADD.FTZ R5, -R5, -RZ ;  /* 0x800000ff0505a221 */ /* 0x000fc40000010100 */
[----:B------:R-:W-:Y:S02]  /*11820*/  @!P2 FADD.FTZ R6, -R6, -RZ ;  /* 0x800000ff0606a221 */ /* 0x000fe40000010100 */
[----:B------:R-:W-:Y:S02]  /*11830*/  @!P2 FADD.FTZ R8, -R8, -RZ ;  /* 0x800000ff0808a221 */ /* 0x000fe40000010100 */
[----:B------:R-:W-:Y:S02]  /*11840*/  @!P2 FADD.FTZ R7, -R7, -RZ ;  /* 0x800000ff0707a221 */ /* 0x000fe40000010100 */
[----:B------:R-:W-:Y:S01]  /*11850*/  FMUL.FTZ R5, R4, R5 ;  /* 0x0000000504057220 */ /* 0x000fe20000410000 */
[--C-:B---3--:R-:W-:Y:S01]  /*11860*/  HADD2.F32 R4, -RZ, R12.reuse.H0_H0 ;  /* 0x2000000cff047230 */ /* 0x108fe20000004100 */
[----:B------:R-:W-:Y:S01]  /*11870*/  FMUL.FTZ R6, R23, R6 ;  /* 0x0000000617067220 */ /* 0x000fe20000410000 */
[----:B------:R-:W-:Y:S01]  /*11880*/  HADD2.F32 R23, -RZ, R12.H1_H1 ;  /* 0x3000000cff177230 */ /* 0x000fe20000004100 */
        /* <DEDUP_REMOVED lines=8> */
[----:B------:R-:W-:Y:S01]  /*11910*/  HADD2.F32 R26, -RZ, R14.H0_H0 ;  /* 0x2000000eff1a7230 */ /* 0x000fe20000004100 */
[----:B------:R-:W-:Y:S01]  /*11920*/  FFMA.FTZ R2, R2, R4, R31 ;  /* 0x0000000402027223 */ /* 0x000fe2000001001f */
[----:B------:R-:W-:Y:S01]  /*11930*/  HADD2.F32 R4, -RZ, R18.H0_H0 ;  /* 0x20000012ff047230 */ /* 0x000fe20000004100 */
[----:B------:R-:W-:Y:S01]  /*11940*/  FFMA.FTZ R8, R8, R12, R33 ;  /* 0x0000000c08087223 */ /* 0x000fe20000010021 */
[----:B------:R-:W-:Y:S02]  /*11950*/  HADD2.F32 R12, -RZ, R19.H0_H0 ;  /* 0x20000013ff0c7230 */ /* 0x000fe40000004100 */
        /* <DEDUP_REMOVED lines=18> */
.L_x_6959:
[----:B------:R-:W-:Y:S05]  /*11a80*/  BSYNC B0 ;  /* 0x0000000000007941 */ /* 0x000fea0003800000 */
.L_x_6958:
[----:B-----5:R1:W-:Y:S02]  /*11a90*/  STS.128 [R200+0x1800], R16 ;  /* 0x00180010c8007388 */ /* 0x0203e40000000c00 */
.L_x_6957:
[----:B------:R-:W-:Y:S05]  /*11aa0*/  BSYNC B1 ;  /* 0x0000000000017941 */ /* 0x000fea0003800000 */
.L_x_6956:
        /* <DEDUP_REMOVED lines=18> */
[----:B----4-:R-:W-:-:S03]  /*11bd0*/  IMAD.WIDE R24, R7, 0x2, R20 ;  /* 0x0000000207187825 */ /* 0x010fc600078e0214 */
[----:B------:R-:W-:Y:S02]  /*11be0*/  LEA.HI.X.SX32 R2, R2, R9, 0x1, P2 ;  /* 0x0000000902027211 */ /* 0x000fe400010f0eff */
[C---:B------:R-:W-:Y:S01]  /*11bf0*/  IADD3 R5, P2, R13.reuse, R8, RZ ;  /* 0x000000080d057210 */ /* 0x040fe20007f5e0ff */
[----:B--2---:R-:W2:Y:S03]  /*11c00*/  LDG.E.128 R24, [R24.64+0x80] ;  /* 0x0000800618187981 */ /* 0x004ea6000c1e1d00 */
        /* <DEDUP_REMOVED lines=25> */
[--C-:B------:R-:W-:Y:S01]  /*11da0*/  HADD2.F32 R2, -RZ, R27.reuse.H1_H1 ;  /* 0x3000001bff027230 */ /* 0x100fe20000004100 */
[----:B------:R-:W-:Y:S01]  /*11db0*/  FMUL.FTZ R31, R31, R4 ;  /* 0x000000041f1f7220 */ /* 0x000fe20000410000 */
[----:B------:R-:W-:Y:S01]  /*11dc0*/  HADD2.F32 R4, -RZ, R26.H0_H0 ;  /* 0x2000001aff047230 */ /* 0x000fe20000004100 */
[----:B------:R-:W-:Y:S01]  /*11dd0*/  FMUL.FTZ R24, R24, R11 ;  /* 0x0000000b18187220 */ /* 0x000fe20000410000 */
[----:B------:R-:W-:Y:S01]  /*11de0*/  HADD2.F32 R11, -RZ, R27.H0_H0 ;  /* 0x2000001bff0b7230 */ /* 0x000fe20000004100 */
[----:B------:R-:W-:-:S02]  /*11df0*/  @!P1 FADD.FTZ R8, -R8, -RZ ;  /* 0x800000ff08089221 */ /* 0x000fc40000010100 */
[----:B------:R-:W-:Y:S02]  /*11e00*/  @!P1 FADD.FTZ R5, -R5, -RZ ;  /* 0x800000ff05059221 */ /* 0x000fe40000010100 */
        /* <DEDUP_REMOVED lines=37> */
.L_x_6963:
[----:B------:R-:W-:Y:S05]  /*12060*/  BSYNC B0 ;  /* 0x0000000000007941 */ /* 0x000fea0003800000 */
.L_x_6962:
[----:B-----5:R1:W-:Y:S02]  /*12070*/  STS.128 [R200+0x3800], R16 ;  /* 0x00380010c8007388 */ /* 0x0203e40000000c00 */
.L_x_6961:
[----:B------:R-:W-:Y:S05]  /*12080*/  BSYNC B1 ;  /* 0x0000000000017941 */ /* 0x000fea0003800000 */
.L_x_6960:
        /* <DEDUP_REMOVED lines=21> */
[----:B--2---:R-:W2:Y:S01]  /*121e0*/  LDG.E.128 R16, [R16.64] ;  /* 0x0000000610107981 */ /* 0x004ea2000c1e1d00 */
[----:B------:R-:W-:-:S04]  /*121f0*/  IADD3 R5, P1, R2, R3, RZ ;  /* 0x0000000302057210 */ /* 0x000fc80007f3e0ff */
[----:B------:R-:W-:Y:S02]  /*12200*/  LEA.HI.X.SX32 R2, R2, R9, 0x1, P1 ;  /* 0x0000000902027211 */ /* 0x000fe400008f0eff */
[----:B------:R-:W-:-:S04]  /*12210*/  LEA R6, P1, R5, c[0x0][0x2b0], 0x1 ;  /* 0x0000ac0005067a11 */ /* 0x000fc800078208ff */
[----:B------:R-:W-:Y:S02]  /*12220*/  LEA.HI.X R7, R5, c[0x0][0x2b4], R2, 0x1, P1 ;  /* 0x0000ad0005077a11 */ /* 0x000fe400008f0c02 */
[----:B------:R-:W-:Y:S02]  /*12230*/  MOV R2, RZ ;  /* 0x000000ff00027202 */ /* 0x000fe40000000f00 */
[----:B------:R-:W-:Y:S02]  /*12240*/  @P0 IADD3 R2, -R155, RZ, RZ ;  /* 0x000000ff9b020210 */ /* 0x000fe40007ffe1ff */
[----:B---3--:R-:W3:Y:S02]  /*12250*/  LDG.E.128 R4, [R6.64] ;  /* 0x0000000606047981 */ /* 0x008ee4000c1e1d00 */
[----:B------:R-:W-:-:S04]  /*12260*/  IADD3 R3, P1, R2, R3, RZ ;  /* 0x0000000302037210 */ /* 0x000fc80007f3e0ff */
[----:B------:R-:W-:Y:S02]  /*12270*/  LEA.HI.X.SX32 R2, R2, R9, 0x1, P1 ;  /* 0x0000000902027211 */ /* 0x000fe400008f0eff */
[----:B------:R-:W-:-:S04]  /*12280*/  LEA R8, P1, R3, c[0x0][0x2a8], 0x1 ;  /* 0x0000aa0003087a11 */ /* 0x000fc800078208ff */
[----:B------:R-:W-:-:S06]  /*12290*/  LEA.HI.X R9, R3, c[0x0][0x2ac], R2, 0x1, P1 ;  /* 0x0000ab0003097a11 */ /* 0x000fcc00008f0c02 */
[----:B----4-:R-:W4:Y:S01]  /*122a0*/  LDG.E.128 R8, [R8.64] ;  /* 0x0000000608087981 */ /* 0x010f22000c1e1d00 */
[--C-:B--2---:R-:W-:Y:S02]  /*122b0*/  HADD2.F32 R23, -RZ, R17.reuse.H0_H0 ;  /* 0x20000011ff177230 */ /* 0x104fe40000004100 */
[----:B------:R-:W-:Y:S02]  /*122c0*/  HADD2.F32 R26, -RZ, R16.H0_H0 ;  /* 0x20000010ff1a7230 */ /* 0x000fe40000004100 */
[----:B------:R-:W-:Y:S02]  /*122d0*/  HADD2.F32 R24, -RZ, R17.H1_H1 ;  /* 0x30000011ff187230 */ /* 0x000fe40000004100 */
[----:B---3--:R-:W-:Y:S02]  /*122e0*/  HADD2.F32 R2, -RZ, R5.H0_H0 ;  /* 0x20000005ff027230 */ /* 0x008fe40000004100 */
[--C-:B------:R-:W-:Y:S02]  /*122f0*/  HADD2.F32 R3, -RZ, R4.reuse.H0_H0 ;  /* 0x20000004ff037230 */ /* 0x100fe40000004100 */
[----:B------:R-:W-:Y:S01]  /*12300*/  HADD2.F32 R20, -RZ, R4.H1_H1 ;  /* 0x30000004ff147230 */ /* 0x000fe20000004100 */
        /* <DEDUP_REMOVED lines=11> */
[----:B------:R-:W-:Y:S02]  /*123c0*/  @!P0 FADD.FTZ R5, -R5, -RZ ;  /* 0x800000ff05058221 */ /* 0x000fe40000010100 */
        /* <DEDUP_REMOVED lines=8> */
[----:B------:R-:W-:Y:S01]  /*12450*/  @!P0 FADD.FTZ R21, -R21, -RZ ;  /* 0x800000ff15158221 */ /* 0x000fe20000010100 */
[----:B----4-:R-:W-:Y:S01]  /*12460*/  HADD2.F32 R3, -RZ, R9.H0_H0 ;  /* 0x20000009ff037230 */ /* 0x010fe20000004100 */
[----:B------:R-:W-:Y:S01]  /*12470*/  @!P0 FADD.FTZ R4, -R4, -RZ ;  /* 0x800000ff04048221 */ /* 0x000fe20000010100 */
[----:B------:R-:W-:-:S02]  /*12480*/  HADD2.F32 R13, -RZ, R13.H1_H1 ;  /* 0x3000000dff0d7230 */ /* 0x000fc40000004100 */
        /* <DEDUP_REMOVED lines=8> */
[----:B------:R-:W-:Y:S01]  /*12510*/  HADD2.F32 R5, -RZ, R12.H0_H0 ;  /* 0x2000000cff057230 */ /* 0x000fe20000004100 */
[----:B------:R-:W-:Y:S01]  /*12520*/  FFMA.FTZ R9, R13, R9, R24 ;  /* 0x000000090d097223 */ /* 0x000fe20000010018 */
        /* <DEDUP_REMOVED lines=20> */
.L_x_6965:
[----:B------:R-:W-:Y:S05]  /*12670*/  BSYNC B0 ;  /* 0x0000000000007941 */ /* 0x000fea0003800000 */
.L_x_6964:
[----:B-----5:R1:W-:Y:S01]  /*12680*/  STS.128 [R200+0x5800], R12 ;  /* 0x0058000cc8007388 */ /* 0x0203e20000000c00 */
[----:B------:R-:W-:Y:S05]  /*12690*/  BRA `(.L_x_6909) ;  /* 0x0000079000007947 */ /* 0x000fea0003800000 */
.L_x_6871:
        /* <DEDUP_REMOVED lines=27> */
.L_x_6967:
[----:B------:R-:W-:Y:S05]  /*12850*/  BSYNC B0 ;  /* 0x0000000000007941 */ /* 0x000fea0003800000 */
.L_x_6966:
        /* <DEDUP_REMOVED lines=29> */
.L_x_6969:
[----:B------:R-:W-:Y:S05]  /*12a30*/  BSYNC B0 ;  /* 0x0000000000007941 */ /* 0x000fea0003800000 */
.L_x_6968:
        /* <DEDUP_REMOVED lines=30> */
.L_x_6971:
[----:B------:R-:W-:Y:S05]  /*12c20*/  BSYNC B0 ;  /* 0x0000000000007941 */ /* 0x000fea0003800000 */
.L_x_6970:
        /* <DEDUP_REMOVED lines=32> */
.L_x_6909:
[----:B------:R-:W-:Y:S05]  /*12e30*/  BSYNC B3 ;  /* 0x0000000000037941 */ /* 0x000fea0003800000 */
.L_x_6870:
[----:B------:R-:W-:Y:S01]  /*12e40*/  IADD3 R204, R134, -0x1, RZ ;  /* 0xffffffff86cc7810 */ /* 0x000fe20007ffe0ff */
[----:B------:R-:W-:Y:S01]  /*12e50*/  BSSY B0, `(.L_x_6972) ;  /* 0x000001e000007945 */ /* 0x000fe20003800000 */
[----:B------:R-:W-:Y:S02]  /*12e60*/  LEA R202, P0, R160, c[0x0][0x168], 0x1 ;  /* 0x00005a00a0ca7a11 */ /* 0x000fe400078008ff */
[----:B------:R-:W-:Y:S01]  /*12e70*/  LOP3.LUT R201, R156, 0xff, RZ, 0xc0, !PT ;  /* 0x000000ff9cc97812 */ /* 0x000fe200078ec0ff */
[----:B------:R-:W-:Y:S01]  /*12e80*/  IMAD.SHL.U32 R2, R204, 0x40, RZ ;  /* 0x00000040cc027824 */ /* 0x000fe200078e00ff */
[----:B------:R-:W-:-:S03]  /*12e90*/  LEA.HI.X R203, R160, c[0x0][0x16c], R159, 0x1, P0 ;  /* 0x00005b00a0cb7a11 */ /* 0x000fc600000f0c9f */
[----:B-1----:R-:W-:-:S05]  /*12ea0*/  IMAD.IADD R5, R67, 0x1, -R2 ;  /* 0x0000000143057824 */ /* 0x002fca00078e0a02 */
        /* <DEDUP_REMOVED lines=23> */
.L_x_6974:
[----:B------:R2:W-:Y:S02]  /*13020*/  STS.128 [R200+0xa000], RZ ;  /* 0x00a000ffc8007388 */ /* 0x0005e40000000c00 */
.L_x_6973:
[----:B------:R-:W-:Y:S05]  /*13030*/  BSYNC B0 ;  /* 0x0000000000007941 */ /* 0x000fea0003800000 */
.L_x_6972:
        /* <DEDUP_REMOVED lines=8> */
[C---:B-12---:R-:W-:Y:S02]  /*130c0*/  @P0 LEA R6, P2, R4.reuse, c[0x0][0x168], 0x1 ;  /* 0x00005a0004060a11 */ /* 0x046fe400078408ff */
        /* <DEDUP_REMOVED lines=22> */
.L_x_6977:
[----:B------:R2:W-:Y:S02]  /*13230*/  STS.128 [R200+0xa800], RZ ;  /* 0x00a800ffc8007388 */ /* 0x0005e40000000c00 */
.L_x_6976:
[----:B------:R-:W-:Y:S05]  /*13240*/  BSYNC B0 ;  /* 0x0000000000007941 */ /* 0x000fea0003800000 */
.L_x_6975:
[----:B------:R-:W-:Y:S01]  /*13250*/  ISETP.GE.AND P0, PT, R22, R5, PT ;  /* 0x000000051600720c */ /* 0x000fe20003f06270 */
[----:B------:R-:W-:-:S12]  /*13260*/  BSSY B0, `(.L_x_6978) ;  /* 0x0000023000007945 */ /* 0x000fd80003800000 */
[----:B------:R-:W-:Y:S05]  /*13270*/  @P0 BRA `(.L_x_6979) ;  /* 0x0000021000000947 */ /* 0x000fea0003800000 */
[C---:B------:R-:W-:Y:S01]  /*13280*/  LOP3.LUT R3, R201.reuse, 0x1, RZ, 0xc0, !PT ;  /* 0x00000001c9037812 */ /* 0x040fe200078ec0ff */
[----:B-12---:R-:W-:Y:S01]  /*13290*/  IMAD.MOV.U32 R6, RZ, RZ, 0x5 ;  /* 0x00000005ff067424 */ /* 0x006fe200078e00ff */
[----:B------:R-:W-:Y:S02]  /*132a0*/  LOP3.LUT P0, RZ, R201, 0x2, RZ, 0xc0, !PT ;  /* 0x00000002c9ff7812 */ /* 0x000fe4000780c0ff */
[----:B------:R-:W-:Y:S01]  /*132b0*/  ISETP.NE.U32.AND P1, PT, R3, 0x1, PT ;  /* 0x000000010300780c */ /* 0x000fe20003f25070 */
[----:B------:R-:W-:-:S04]  /*132c0*/  IMAD.MOV.U32 R3, RZ, RZ, c[0x0][0x198] ;  /* 0x00006600ff037624 */ /* 0x000fc800078e00ff */
[C---:B------:R-:W-:Y:S01]  /*132d0*/  IMAD.SHL.U32 R7, R3.reuse, 0x20, RZ ;  /* 0x0000002003077824 */ /* 0x040fe200078e00ff */
[----:B------:R-:W-:-:S04]  /*132e0*/  SHF.L.U64.HI R6, R3, R6, c[0x0][0x19c] ;  /* 0x0000670003067619 */ /* 0x000fc80000010206 */
[----:B------:R-:W-:-:S03]  /*132f0*/  IADD3 R4, P2, R7, R160, RZ ;  /* 0x000000a007047210 */ /* 0x000fc60007f5e0ff */
[C---:B------:R-:W-:Y:S02]  /*13300*/  @!P1 LEA R10, P4, R7.reuse, R202, 0x1 ;  /* 0x000000ca070a9211 */ /* 0x040fe400078808ff */
[----:B------:R-:W-:Y:S01]  /*13310*/  IMAD.X R3, R6, 0x1, R159, P2 ;  /* 0x0000000106037824 */ /* 0x000fe200010e069f */
[C---:B------:R-:W-:Y:S02]  /*13320*/  @P0 LEA R8, P2, R4.reuse, c[0x0][0x168], 0x1 ;  /* 0x00005a0004080a11 */ /* 0x040fe400078408ff */
        /* <DEDUP_REMOVED lines=21> */
.L_x_6980:
[----:B------:R2:W-:Y:S02]  /*13480*/  STS.128 [R200+0xb000], RZ ;  /* 0x00b000ffc8007388 */ /* 0x0005e40000000c00 */
.L_x_6979:
[----:B------:R-:W-:Y:S05]  /*13490*/  BSYNC B0 ;  /* 0x0000000000007941 */ /* 0x000fea0003800000 */
.L_x_6978:
[----:B------:R-:W-:Y:S01]  /*134a0*/  ISETP.GE.AND P0, PT, R28, R5, PT ;  /* 0x000000051c00720c */ /* 0x000fe20003f06270 */
[----:B------:R-:W-:-:S12]  /*134b0*/  BSSY B0, `(.L_x_6981) ;  /* 0x0000022000007945 */ /* 0x000fd80003800000 */
[----:B------:R-:W-:Y:S05]  /*134c0*/  @P0 BRA `(.L_x_6982) ;  /* 0x0000020000000947 */ /* 0x000fea0003800000 */
[C---:B------:R-:W-:Y:S01]  /*134d0*/  LOP3.LUT R3, R201.reuse, 0x1, RZ, 0xc0, !PT ;  /* 0x00000001c9037812 */ /* 0x040fe200078ec0ff */
[----:B------:R-:W-:Y:S01]  /*134e0*/  IMAD.MOV.U32 R4, RZ, RZ, c[0x0][0x19c] ;  /* 0x00006700ff047624 */ /* 0x000fe200078e00ff */
[----:B------:R-:W-:Y:S02]  /*134f0*/  LOP3.LUT P2, RZ, R201, 0x2, RZ, 0xc0, !PT ;  /* 0x00000002c9ff7812 */ /* 0x000fe4000784c0ff */
[----:B------:R-:W-:Y:S01]  /*13500*/  ISETP.NE.U32.AND P4, PT, R3, 0x1, PT ;  /* 0x000000010300780c */ /* 0x000fe20003f85070 */
[----:B------:R-:W-:Y:S01]  /*13510*/  IMAD.MOV.U32 R3, RZ, RZ, c[0x0][0x198] ;  /* 0x00006600ff037624 */ /* 0x000fe200078e00ff */
[----:B------:R-:W-:Y:S01]  /*13520*/  LOP3.LUT P1, RZ, R201, 0x4, RZ, 0xc0, !PT ;  /* 0x00000004c9ff7812 */ /* 0x000fe2000782c0ff */
[----:B-12---:R-:W-:Y:S01]  /*13530*/  IMAD R6, R4, 0x30, RZ ;  /* 0x0000003004067824 */ /* 0x006fe200078e02ff */
[----:B------:R-:W-:-:S05]  /*13540*/  MOV R158, R160 ;  /* 0x000000a0009e7202 */ /* 0x000fca0000000f00 */
        /* <DEDUP_REMOVED lines=24> */
.L_x_6982:
[----:B------:R-:W-:Y:S05]  /*136d0*/  BSYNC B0 ;  /* 0x0000000000007941 */ /* 0x000fea0003800000 */
.L_x_6981:
        /* <DEDUP_REMOVED lines=10> */
[----:B--2---:R-:W-:Y:S01]  /*13780*/  SHF.R.S32.HI R6, RZ, 0x1f, R157 ;  /* 0x0000001fff067819 */ /* 0x004fe2000001149d */
        /* <DEDUP_REMOVED lines=35> */
.L_x_6985:
[----:B------:R2:W-:Y:S02]  /*139c0*/  STS.128 [R200+0x10000], RZ ;  /* 0x010000ffc8007388 */ /* 0x0005e40000000c00 */
.L_x_6984:
[----:B-1----:R-:W-:Y:S05]  /*139d0*/  BSYNC B0 ;  /* 0x0000000000007941 */ /* 0x002fea0003800000 */
.L_x_6983:
        /* <DEDUP_REMOVED lines=32> */
.L_x_6988:
[----:B------:R1:W-:Y:S02]  /*13be0*/  STS.128 [R200+0x10800], RZ ;  /* 0x010800ffc8007388 */ /* 0x0003e40000000c00 */
.L_x_6987:
[----:B------:R-:W-:Y:S05]  /*13bf0*/  BSYNC B0 ;  /* 0x0000000000007941 */ /* 0x000fea0003800000 */
.L_x_6986:
        /* <DEDUP_REMOVED lines=36> */
.L_x_6991:
[----:B------:R1:W-:Y:S02]  /*13e40*/  STS.128 [R200+0x11000], RZ ;  /* 0x011000ffc8007388 */ /* 0x0003e40000000c00 */
.L_x_6990:
[----:B------:R-:W-:Y:S05]  /*13e50*/  BSYNC B0 ;  /* 0x0000000000007941 */ /* 0x000fea0003800000 */
.L_x_6989:
        /* <DEDUP_REMOVED lines=41> */
.L_x_6994:
[----:B------:R1:W-:Y:S02]  /*140f0*/  STS.128 [R200+0x11800], RZ ;  /* 0x011800ffc8007388 */ /* 0x0003e40000000c00 */
.L_x_6993:
[----:B------:R-:W-:Y:S05]  /*14100*/  BSYNC B0 ;  /* 0x0000000000007941 */ /* 0x000fea0003800000 */
.L_x_6992:
[C---:B------:R-:W-:Y:S01]  /*14110*/  IMAD.SHL.U32 R0, R62.reuse, 0x40, RZ ;  /* 0x000000403e007824 */ /* 0x040fe200078e00ff */
[----:B------:R-:W-:Y:S01]  /*14120*/  R2P PR, R62, 0x6 ;  /* 0x000000063e007804 */ /* 0x000fe20000000000 */
[----:B------:R-:W-:Y:S01]  /*14130*/  IMAD.SHL.U32 R162, R162, 0x8, RZ ;  /* 0x00000008a2a27824 */ /* 0x000fe200078e00ff */
[----:B------:R-:W0:Y:S01]  /*14140*/  LDGDEPBAR ;  /* 0x00000000000079af */ /* 0x000e220000000000 */
[----:B------:R-:W-:Y:S01]  /*14150*/  IMAD R194, R63, 0x400, R46 ;  /* 0x000004003fc27824 */ /* 0x000fe200078e022e */
[----:B-1----:R-:W-:Y:S01]  /*14160*/  LOP3.LUT R5, R0, 0x1c0, RZ, 0xc0, !PT ;  /* 0x000001c000057812 */ /* 0x002fe200078ec0ff */
[----:B------:R-:W-:Y:S01]  /*14170*/  IMAD.IADD R206, R67, 0x1, -R196 ;  /* 0x0000000143ce7824 */ /* 0x000fe200078e0ac4 */
        /* <DEDUP_REMOVED lines=22> */
[----:B------:R-:W3:Y:S01]  /*142e0*/  LDSM.16.M88.4 R4, [R193+0x7800] ;  /* 0x00780000c104783b */ /* 0x000ee20000000200 */
[----:B------:R-:W-:-:S02]  /*142f0*/  IADD3 R182, R191, 0x1000, RZ ;  /* 0x00001000bfb67810 */ /* 0x000fc40007ffe0ff */
[----:B------:R-:W-:Y:S01]  /*14300*/  IADD3 R181, R191, 0x1800, RZ ;  /* 0x00001800bfb57810 */ /* 0x000fe20007ffe0ff */
[----:B------:R-:W4:Y:S01]  /*14310*/  LDSM.16.M88.4 R56, [R191] ;  /* 0x00000000bf38783b */ /* 0x000f220000000200 */
        /* <DEDUP_REMOVED lines=16> */
[C---:B-1--4-:R-:W-:Y:S03]  /*14420*/  HMMA.16816.F32 R32, R68.reuse, R28, RZ ;  /* 0x0000001c4420723c */ /* 0x052fe600000018ff */
[----:B------:R-:W-:Y:S05]  /*14430*/  LDSM.16.M88.4 R84, [R191+0x3000] ;  /* 0x00300000bf54783b */ /* 0x000fea0000000200 */
[C---:B------:R-:W-:Y:S08]  /*14440*/  HMMA.16816.F32 R28, R68.reuse, R30, RZ ;  /* 0x0000001e441c723c */ /* 0x040ff000000018ff */
[C---:B-----5:R-:W-:Y:S08]  /*14450*/  HMMA.16816.F32 R24, R68.reuse, R20, RZ ;  /* 0x000000144418723c */ /* 0x060ff000000018ff */
[C---:B--2---:R-:W-:Y:S08]  /*14460*/  HMMA.16816.F32 R16, R68.reuse, R12, RZ ;  /* 0x0000000c4410723c */ /* 0x044ff000000018ff */
[C---:B------:R-:W-:Y:S08]  /*14470*/  HMMA.16816.F32 R20, R68.reuse, R22, RZ ;  /* 0x000000164414723c */ /* 0x040ff000000018ff */
[C---:B------:R-:W-:Y:S08]  /*14480*/  HMMA.16816.F32 R12, R68.reuse, R14, RZ ;  /* 0x0000000e440c723c */ /* 0x040ff000000018ff */
[C---:B------:R-:W-:Y:S08]  /*14490*/  HMMA.16816.F32 R72, R68.reuse, R4, RZ ;  /* 0x000000044448723c */ /* 0x040ff000000018ff */
        /* <DEDUP_REMOVED lines=123> */
[----:B------:R-:W-:Y:S01]  /*14c50*/  IMAD R36, R63, 0x10, R65 ;  /* 0x000000103f247824 */ /* 0x000fe200078e0241 */
[----:B---3--:R-:W-:Y:S03]  /*14c60*/  HMMA.16816.F32 R72, R40, R48, R72 ;  /* 0x000000302848723c */ /* 0x008fe60000001848 */
[----:B------:R-:W-:-:S04]  /*14c70*/  IMAD.IADD R3, R3, 0x1, R36 ;  /* 0x0000000103037824 */ /* 0x000fc800078e0224 */
[C---:B------:R-:W-:Y:S01]  /*14c80*/  IMAD.IADD R208, R3.reuse, 0x1, R206 ;  /* 0x0000000103d07824 */ /* 0x040fe200078e02ce */
        /* <DEDUP_REMOVED lines=12> */
[----:B------:R-:W-:Y:S01]  /*14d50*/  HMMA.16816.F32 R32, R8, R68, R32 ;  /* 0x000000440820723c */ /* 0x000fe20000001820 */
[-C--:B------:R-:W-:Y:S02]  /*14d60*/  IMNMX R207, R4, R67.reuse, PT ;  /* 0x0000004304cf7217 */ /* 0x080fe40003800200 */
[----:B------:R-:W-:Y:S02]  /*14d70*/  IADD3 R3, R206, -c[0x0][0x2e4], RZ ;  /* 0x8000b900ce037a10 */ /* 0x000fe40007ffe0ff */
[----:B------:R-:W-:-:S02]  /*14d80*/  IMNMX R209, R0, R67, PT ;  /* 0x0000004300d17217 */ /* 0x000fc40003800200 */
[----:B------:R-:W-:Y:S01]  /*14d90*/  IMNMX R6, RZ, R6, !PT ;  /* 0x00000006ff067217 */ /* 0x000fe20007800200 */
        /* <DEDUP_REMOVED lines=68> */
.L_x_6996:
[----:B------:R-:W-:-:S05]  /*151e0*/  IMAD.MOV.U32 R4, RZ, RZ, c[0x0][0x198] ;  /* 0x00006600ff047624 */ /* 0x000fca00078e00ff */
[----:B------:R-:W-:-:S04]  /*151f0*/  LEA R4, -R4, RZ, 0x6 ;  /* 0x000000ff04047211 */ /* 0x000fc800078e31ff */
[----:B------:R-:W-:Y:S02]  /*15200*/  SHF.R.S32.HI R5, RZ, 0x1f, R4 ;  /* 0x0000001fff057819 */ /* 0x000fe40000011404 */
.L_x_6997:
        /* <DEDUP_REMOVED lines=112> */
.L_x_6995:
        /* <DEDUP_REMOVED lines=610> */
.L_x_6999:
[----:B------:R-:W-:-:S05]  /*17f30*/  IMAD.MOV.U32 R5, RZ, RZ, c[0x0][0x1a0] ;  /* 0x00006800ff057624 */ /* 0x000fca00078e00ff */
[----:B------:R-:W-:-:S04]  /*17f40*/  LEA R5, -R5, RZ, 0x6 ;  /* 0x000000ff05057211 */ /* 0x000fc800078e31ff */
[----:B------:R-:W-:Y:S02]  /*17f50*/  SHF.R.S32.HI R12, RZ, 0x1f, R5 ;  /* 0x0000001fff0c7819 */ /* 0x000fe40000011405 */
.L_x_7000:
        /* <DEDUP_REMOVED lines=89> */
[C---:B------:R-:W-:Y:S01]  /*184f0*/  IADD3 R2, R215.reuse, 0x1, RZ ;  /* 0x00000001d7027810 */ /* 0x040fe20007ffe0ff */
[----:B------:R-:W-:Y:S01]  /*18500*/  @!PT LDS RZ, [RZ] ;  /* 0x00000000fffff984 */ /* 0x000fe20000000800 */
[----:B------:R-:W-:Y:S01]  /*18510*/  @!PT LDS RZ, [RZ] ;  /* 0x00000000fffff984 */ /* 0x000fe20000000800 */
[----:B------:R-:W-:Y:S01]  /*18520*/  @!PT LDS RZ, [RZ] ;  /* 0x00000000fffff984 */ /* 0x000fe20000000800 */
[----:B------:R2:W-:Y:S01]  /*18530*/  @P5 LDGSTS.E.BYPASS.LTC128B.128 [R200+0xf000], [R22.64+0x80] ;  /* 0x0f00008016c85fae */ /* 0x0005e2000b901d44 */
[C---:B------:R-:W-:Y:S02]  /*18540*/  IADD3 R133, R215.reuse, 0x8, RZ ;  /* 0x00000008d7857810 */ /* 0x040fe40007ffe0ff */
[-C--:B------:R-:W-:Y:S01]  /*18550*/  ISETP.GE.AND P0, PT, R215, R207.reuse, PT ;  /* 0x000000cfd700720c */ /* 0x080fe20003f06270 */
[----:B------:R-:W-:Y:S01]  /*18560*/  @!P5 STS.128 [R200+0xf000], RZ ;  /* 0x00f000ffc800d388 */ /* 0x000fe20000000c00 */
[----:B------:R-:W-:-:S02]  /*18570*/  ISETP.GE.AND P1, PT, R133, R207, PT ;  /* 0x000000cf8500720c */ /* 0x000fc40003f26270 */
[----:B------:R-:W-:Y:S01]  /*18580*/  ISETP.GE.AND P6, PT, R215, R209, PT ;  /* 0x000000d1d700720c */ /* 0x000fe20003fc6270 */
        /* <DEDUP_REMOVED lines=22> */
[----:B--2---:R-:W2:Y:S04]  /*186f0*/  LDSM.16.M88.4 R20, [R193+0x6000] ;  /* 0x00600000c114783b */ /* 0x004ea80000000200 */
[----:B---3--:R-:W4:Y:S04]  /*18700*/  LDSM.16.M88.4 R12, [R193+0x6800] ;  /* 0x00680000c10c783b */ /* 0x008f280000000200 */
[----:B------:R-:W3:Y:S04]  /*18710*/  LDSM.16.M88.4 R156, [R193+0x7000] ;  /* 0x00700000c19c783b */ /* 0x000ee80000000200 */
[----:B------:R-:W-:Y:S04]  /*18720*/  LDSM.16.M88.4 R32, [R192] ;  /* 0x00000000c020783b */ /* 0x000fe80000000200 */
[----:B------:R-:W3:Y:S04]  /*18730*/  LDSM.16.M88.4 R164, [R191] ;  /* 0x00000000bfa4783b */ /* 0x000ee80000000200 */
[----:B------:R-:W3:Y:S04]  /*18740*/  LDSM.16.M88.4 R168, [R193+0x7800] ;  /* 0x00780000c1a8783b */ /* 0x000ee80000000200 */
[----:B-1----:R-:W1:Y:S04]  /*18750*/  LDSM.16.M88.4 R4, [R183] ;  /* 0x00000000b704783b */ /* 0x002e680000000200 */
[----:B------:R-:W1:Y:S04]  /*18760*/  LDSM.16.M88.4 R140, [R182] ;  /* 0x00000000b68c783b */ /* 0x000e680000000200 */
[----:B------:R-:W-:Y:S04]  /*18770*/  LDSM.16.M88.4 R144, [R190] ;  /* 0x00000000be90783b */ /* 0x000fe80000000200 */
[----:B------:R-:W1:Y:S01]  /*18780*/  LDSM.16.M88.4 R28, [R187+0x6000] ;  /* 0x00600000bb1c783b */ /* 0x000e620000000200 */
[C---:B--2---:R-:W-:Y:S03]  /*18790*/  HMMA.16816.F32 R24, R148.reuse, R20, RZ ;  /* 0x000000149418723c */ /* 0x044fe600000018ff */
[----:B------:R-:W2:Y:S04]  /*187a0*/  LDSM.16.M88.4 R136, [R181] ;  /* 0x00000000b588783b */ /* 0x000ea80000000200 */
[----:B-----5:R-:W5:Y:S01]  /*187b0*/  LDSM.16.M88.4 R8, [R187+0x6800] ;  /* 0x00680000bb08783b */ /* 0x020f620000000200 */
[C---:B------:R-:W-:Y:S03]  /*187c0*/  HMMA.16816.F32 R20, R148.reuse, R22, RZ ;  /* 0x000000169414723c */ /* 0x040fe600000018ff */
[----:B------:R-:W-:Y:S04]  /*187d0*/  LDSM.16.M88.4 R216, [R194+0x4000] ;  /* 0x00400000c2d8783b */ /* 0x000fe80000000200 */
[----:B------:R-:W0:Y:S01]  /*187e0*/  LDGDEPBAR ;  /* 0x00000000000079af */ /* 0x000e220000000000 */
[C---:B----4-:R-:W-:Y:S08]  /*187f0*/  HMMA.16816.F32 R16, R148.reuse, R12, RZ ;  /* 0x0000000c9410723c */ /* 0x050ff000000018ff */
[C---:B------:R-:W-:Y:S08]  /*18800*/  HMMA.16816.F32 R12, R148.reuse, R14, RZ ;  /* 0x0000000e940c723c */ /* 0x040ff000000018ff */
[C---:B---3--:R-:W-:Y:S08]  /*18810*/  HMMA.16816.F32 R160, R148.reuse, R156, RZ ;  /* 0x0000009c94a0723c */ /* 0x048ff000000018ff */
[----:B------:R-:W-:Y:S08]  /*18820*/  HMMA.16816.F32 R156, R148, R158, RZ ;  /* 0x0000009e949c723c */ /* 0x000ff000000018ff */
[C---:B------:R-:W-:Y:S08]  /*18830*/  HMMA.16816.F32 R24, R32.reuse, R164, R24 ;  /* 0x000000a42018723c */ /* 0x040ff00000001818 */
[----:B------:R-:W-:Y:S01]  /*18840*/  HMMA.16816.F32 R20, R32, R166, R20 ;  /* 0x000000a62014723c */ /* 0x000fe20000001814 */
[----:B------:R-:W-:Y:S07]  /*18850*/  LDSM.16.M88.4 R164, [R180+0x1000] ;  /* 0x00100000b4a4783b */ /* 0x000fee0000000200 */
[----:B------:R-:W-:Y:S08]  /*18860*/  HMMA.16816.F32 R152, R148, R168, RZ ;  /* 0x000000a89498723c */ /* 0x000ff000000018ff */
[C---:B-1----:R-:W-:Y:S08]  /*18870*/  HMMA.16816.F32 R16, R32.reuse, R4, R16 ;  /* 0x000000042010723c */ /* 0x042ff00000001810 */
[----:B------:R-:W-:Y:S01]  /*18880*/  HMMA.16816.F32 R12, R32, R6, R12 ;  /* 0x00000006200c723c */ /* 0x000fe2000000180c */
[----:B------:R-:W1:Y:S07]  /*18890*/  LDSM.16.M88.4 R4, [R187+0x7000] ;  /* 0x00700000bb04783b */ /* 0x000e6e0000000200 */
[----:B------:R-:W-:Y:S01]  /*188a0*/  HMMA.16816.F32 R148, R148, R170, RZ ;  /* 0x000000aa9494723c */ /* 0x000fe200000018ff */
[----:B------:R-:W3:Y:S07]  /*188b0*/  LDSM.16.M88.4 R168, [R187+0x7800] ;  /* 0x00780000bba8783b */ /* 0x000eee0000000200 */
[C---:B------:R-:W-:Y:S08]  /*188c0*/  HMMA.16816.F32 R160, R32.reuse, R140, R160 ;  /* 0x0000008c20a0723c */ /* 0x040ff000000018a0 */
[----:B------:R-:W-:Y:S01]  /*188d0*/  HMMA.16816.F32 R156, R32, R142, R156 ;  /* 0x0000008e209c723c */ /* 0x000fe2000000189c */
[----:B------:R-:W-:Y:S07]  /*188e0*/  LDSM.16.M88.4 R140, [R180] ;  /* 0x00000000b48c783b */ /* 0x000fee0000000200 */
[C---:B------:R-:W-:Y:S08]  /*188f0*/  HMMA.16816.F32 R24, R144.reuse, R28, R24 ;  /* 0x0000001c9018723c */ /* 0x040ff00000001818 */
[----:B------:R-:W-:Y:S01]  /*18900*/  HMMA.16816.F32 R20, R144, R30, R20 ;  /* 0x0000001e9014723c */ /* 0x000fe20000001814 */
[----:B------:R-:W4:Y:S07]  /*18910*/  LDSM.16.M88.4 R28, [R189] ;  /* 0x00000000bd1c783b */ /* 0x000f2e0000000200 */
[C---:B--2---:R-:W-:Y:S08]  /*18920*/  HMMA.16816.F32 R152, R32.reuse, R136, R152 ;  /* 0x000000882098723c */ /* 0x044ff00000001898 */
[----:B------:R-:W-:Y:S01]  /*18930*/  HMMA.16816.F32 R148, R32, R138, R148 ;  /* 0x0000008a2094723c */ /* 0x000fe20000001894 */
[----:B------:R-:W2:Y:S04]  /*18940*/  LDSM.16.M88.4 R136, [R180+0x800] ;  /* 0x00080000b488783b */ /* 0x000ea80000000200 */
[----:B------:R-:W2:Y:S03]  /*18950*/  LDSM.16.M88.4 R32, [R180+0x1800] ;  /* 0x00180000b420783b */ /* 0x000ea60000000200 */
[C---:B-----5:R-:W-:Y:S08]  /*18960*/  HMMA.16816.F32 R16, R144.reuse, R8, R16 ;  /* 0x000000089010723c */ /* 0x060ff00000001810 */
[C---:B------:R-:W-:Y:S01]  /*18970*/  HMMA.16816.F32 R12, R144.reuse, R10, R12 ;  /* 0x0000000a900c723c */ /* 0x040fe2000000180c */
[----:B------:R-:W-:Y:S07]  /*18980*/  LDSM.16.M88.4 R8, [R193+0x8000] ;  /* 0x00800000c108783b */ /* 0x000fee0000000200 */
[C---:B-1----:R-:W-:Y:S08]  /*18990*/  HMMA.16816.F32 R160, R144.reuse, R4, R160 ;  /* 0x0000000490a0723c */ /* 0x042ff000000018a0 */
[C---:B------:R-:W-:Y:S01]  /*189a0*/  HMMA.16816.F32 R156, R144.reuse, R6, R156 ;  /* 0x00000006909c723c */ /* 0x040fe2000000189c */
[----:B------:R-:W1:Y:S07]  /*189b0*/  LDSM.16.M88.4 R4, [R194+0x2000] ;  /* 0x00200000c204783b */ /* 0x000e6e0000000200 */
[C---:B---3--:R-:W-:Y:S08]  /*189c0*/  HMMA.16816.F32 R152, R144.reuse, R168, R152 ;  /* 0x000000a89098723c */ /* 0x048ff00000001898 */
[----:B------:R-:W-:Y:S01]  /*189d0*/  HMMA.16816.F32 R148, R144, R170, R148 ;  /* 0x000000aa9094723c */ /* 0x000fe20000001894 */
[----:B------:R-:W3:Y:S04]  /*189e0*/  LDSM.16.M88.4 R144, [R193+0x8800] ;  /* 0x00880000c190783b */ /* 0x000ee80000000200 */
[----:B------:R-:W-:Y:S03]  /*189f0*/  LDSM.16.M88.4 R168, [R193+0xb000] ;  /* 0x00b00000c1a8783b */ /* 0x000fe60000000200 */
[C---:B----4-:R-:W-:Y:S08]  /*18a00*/  HMMA.16816.F32 R24, R28.reuse, R140, R24 ;  /* 0x0000008c1c18723c */ /* 0x050ff00000001818 */
[C---:B------:R-:W-:Y:S01]  /*18a10*/  HMMA.16816.F32 R20, R28.reuse, R142, R20 ;  /* 0x0000008e1c14723c */ /* 0x040fe20000001814 */
[----:B------:R-:W4:Y:S07]  /*18a20*/  LDSM.16.M88.4 R140, [R193+0x9000] ;  /* 0x00900000c18c783b */ /* 0x000f2e0000000200 */
        /* <DEDUP_REMOVED lines=8> */
[----:B------:R-:W-:Y:S04]  /*18ab0*/  LDSM.16.M88.4 R28, [R192+0x2000] ;  /* 0x00200000c01c783b */ /* 0x000fe80000000200 */
[----:B------:R-:W5:Y:S03]  /*18ac0*/  LDSM.16.M88.4 R32, [R179] ;  /* 0x00000000b320783b */ /* 0x000f660000000200 */
[C---:B-1----:R-:W-:Y:S08]  /*18ad0*/  HMMA.16816.F32 R24, R4.reuse, R8, R24 ;  /* 0x000000080418723c */ /* 0x042ff00000001818 */
[C---:B------:R-:W-:Y:S01]  /*18ae0*/  HMMA.16816.F32 R20, R4.reuse, R10, R20 ;  /* 0x0000000a0414723c */ /* 0x040fe20000001814 */
[----:B------:R-:W1:Y:S07]  /*18af0*/  LDSM.16.M88.4 R8, [R178] ;  /* 0x00000000b208783b */ /* 0x000e6e0000000200 */
[C---:B---3--:R-:W-:Y:S08]  /*18b00*/  HMMA.16816.F32 R16, R4.reuse, R144, R16 ;  /* 0x000000900410723c */ /* 0x048ff00000001810 */
[C---:B------:R-:W-:Y:S01]  /*18b10*/  HMMA.16816.F32 R12, R4.reuse, R146, R12 ;  /* 0x00000092040c723c */ /* 0x040fe2000000180c */
[----:B------:R-:W3:Y:S07]  /*18b20*/  LDSM.16.M88.4 R144, [R177] ;  /* 0x00000000b190783b */ /* 0x000eee0000000200 */
[C---:B----4-:R-:W-:Y:S08]  /*18b30*/  HMMA.16816.F32 R160, R4.reuse, R140, R160 ;  /* 0x0000008c04a0723c */ /* 0x050ff000000018a0 */
[C---:B------:R-:W-:Y:S01]  /*18b40*/  HMMA.16816.F32 R156, R4.reuse, R142, R156 ;  /* 0x0000008e049c723c */ /* 0x040fe2000000189c */
[----:B------:R-:W4:Y:S07]  /*18b50*/  LDSM.16.M88.4 R140, [R176] ;  /* 0x00000000b08c783b */ /* 0x000f2e0000000200 */
[C---:B--2---:R-:W-:Y:S08]  /*18b60*/  HMMA.16816.F32 R152, R4.reuse, R136, R152 ;  /* 0x000000880498723c */ /* 0x044ff00000001898 */
[----:B------:R-:W-:Y:S01]  /*18b70*/  HMMA.16816.F32 R148, R4, R138, R148 ;  /* 0x0000008a0494723c */ /* 0x000fe20000001894 */
[----:B------:R-:W-:Y:S04]  /*18b80*/  LDSM.16.M88.4 R4, [R190+0x2000] ;  /* 0x00200000be04783b */ /* 0x000fe80000000200 */
[----:B------:R-:W-:Y:S03]  /*18b90*/  LDSM.16.M88.4 R136, [R187+0x8000] ;  /* 0x00800000bb88783b */ /* 0x000fe60000000200 */
[C---:B-----5:R-:W-:Y:S08]  /*18ba0*/  HMMA.16816.F32 R24, R28.reuse, R32, R24 ;  /* 0x000000201c18723c */ /* 0x060ff00000001818 */
[C---:B------:R-:W-:Y:S01]  /*18bb0*/  HMMA.16816.F32 R20, R28.reuse, R34, R20 ;  /* 0x000000221c14723c */ /* 0x040fe20000001814 */
[----:B------:R-:W2:Y:S07]  /*18bc0*/  LDSM.16.M88.4 R32, [R187+0x8800] ;  /* 0x00880000bb20783b */ /* 0x000eae0000000200 */
[C---:B-1----:R-:W-:Y:S08]  /*18bd0*/  HMMA.16816.F32 R16, R28.reuse, R8, R16 ;  /* 0x000000081c10723c */ /* 0x042ff00000001810 */
[C---:B------:R-:W-:Y:S01]  /*18be0*/  HMMA.16816.F32 R12, R28.reuse, R10, R12 ;  /* 0x0000000a1c0c723c */ /* 0x040fe2000000180c */
[----:B------:R-:W1:Y:S07]  /*18bf0*/  LDSM.16.M88.4 R8, [R187+0x9000] ;  /* 0x00900000bb08783b */ /* 0x000e6e0000000200 */
[C---:B---3--:R-:W-:Y:S08]  /*18c00*/  HMMA.16816.F32 R160, R28.reuse, R144, R160 ;  /* 0x000000901ca0723c */ /* 0x048ff000000018a0 */
[C---:B------:R-:W-:Y:S01]  /*18c10*/  HMMA.16816.F32 R156, R28.reuse, R146, R156 ;  /* 0x000000921c9c723c */ /* 0x040fe2000000189c */
[----:B------:R-:W-:Y:S07]  /*18c20*/  LDSM.16.M88.4 R144, [R180+0x2000] ;  /* 0x00200000b490783b */ /* 0x000fee0000000200 */
[C---:B----4-:R-:W-:Y:S08]  /*18c30*/  HMMA.16816.F32 R152, R28.reuse, R140, R152 ;  /* 0x0000008c1c98723c */ /* 0x050ff00000001898 */
[----:B------:R-:W-:Y:S01]  /*18c40*/  HMMA.16816.F32 R148, R28, R142, R148 ;  /* 0x0000008e1c94723c */ /* 0x000fe20000001894 */
[----:B------:R-:W3:Y:S04]  /*18c50*/  LDSM.16.M88.4 R28, [R189+0x2000] ;  /* 0x00200000bd1c783b */ /* 0x000ee80000000200 */
[----:B------:R-:W4:Y:S03]  /*18c60*/  LDSM.16.M88.4 R140, [R180+0x2800] ;  /* 0x00280000b48c783b */ /* 0x000f260000000200 */
[C---:B--2---:R-:W-:Y:S08]  /*18c70*/  HMMA.16816.F32 R16, R4.reuse, R32, R16 ;  /* 0x000000200410723c */ /* 0x044ff00000001810 */
[C---:B------:R-:W-:Y:S01]  /*18c80*/  HMMA.16816.F32 R12, R4.reuse, R34, R12 ;  /* 0x00000022040c723c */ /* 0x040fe2000000180c */
[----:B------:R-:W2:Y:S07]  /*18c90*/  LDSM.16.M88.4 R32, [R180+0x3800] ;  /* 0x00380000b420783b */ /* 0x000eae0000000200 */
[C---:B------:R-:W-:Y:S08]  /*18ca0*/  HMMA.16816.F32 R24, R4.reuse, R136, R24 ;  /* 0x000000880418723c */ /* 0x040ff00000001818 */
[C---:B------:R-:W-:Y:S01]  /*18cb0*/  HMMA.16816.F32 R20, R4.reuse, R138, R20 ;  /* 0x0000008a0414723c */ /* 0x040fe20000001814 */
[----:B------:R-:W5:Y:S07]  /*18cc0*/  LDSM.16.M88.4 R136, [R180+0x3000] ;  /* 0x00300000b488783b */ /* 0x000f6e0000000200 */
[C---:B-1----:R-:W-:Y:S08]  /*18cd0*/  HMMA.16816.F32 R160, R4.reuse, R8, R160 ;  /* 0x0000000804a0723c */ /* 0x042ff000000018a0 */
[C---:B------:R-:W-:Y:S01]  /*18ce0*/  HMMA.16816.F32 R156, R4.reuse, R10, R156 ;  /* 0x0000000a049c723c */ /* 0x040fe2000000189c */
[----:B------:R-:W1:Y:S07]  /*18cf0*/  LDSM.16.M88.4 R8, [R193+0xa000] ;  /* 0x00a00000c108783b */ /* 0x000e6e0000000200 */
[C---:B------:R-:W-:Y:S08]  /*18d00*/  HMMA.16816.F32 R152, R4.reuse, R164, R152 ;  /* 0x000000a40498723c */ /* 0x040ff00000001898 */
[----:B------:R-:W-:Y:S01]  /*18d10*/  HMMA.16816.F32 R148, R4, R166, R148 ;  /* 0x000000a60494723c */ /* 0x000fe20000001894 */
[----:B------:R-:W1:Y:S04]  /*18d20*/  LDSM.16.M88.4 R4, [R193+0xa800] ;  /* 0x00a80000c104783b */ /* 0x000e680000000200 */
[----:B------:R-:W1:Y:S03]  /*18d30*/  LDSM.16.M88.4 R164, [R193+0xb800] ;  /* 0x00b80000c1a4783b */ /* 0x000e660000000200 */
[C---:B---3--:R-:W-:Y:S08]  /*18d40*/  HMMA.16816.F32 R24, R28.reuse, R144, R24 ;  /* 0x000000901c18723c */ /* 0x048ff00000001818 */
[C---:B------:R-:W-:Y:S01]  /*18d50*/  HMMA.16816.F32 R20, R28.reuse, R146, R20 ;  /* 0x000000921c14723c */ /* 0x040fe20000001814 */
[----:B------:R-:W-:Y:S07]  /*18d60*/  LDSM.16.M88.4 R144, [R192+0x4000] ;  /* 0x00400000c090783b */ /* 0x000fee0000000200 */
[C---:B----4-:R-:W-:Y:S08]  /*18d70*/  HMMA.16816.F32 R16, R28.reuse, R140, R16 ;  /* 0x0000008c1c10723c */ /* 0x050ff00000001810 */
[C---:B------:R-:W-:Y:S01]  /*18d80*/  HMMA.16816.F32 R12, R28.reuse, R142, R12 ;  /* 0x0000008e1c0c723c */ /* 0x040fe2000000180c */
[----:B------:R-:W3:Y:S07]  /*18d90*/  LDSM.16.M88.4 R140, [R175] ;  /* 0x00000000af8c783b */ /* 0x000eee0000000200 */
[C---:B--2---:R-:W-:Y:S08]  /*18da0*/  HMMA.16816.F32 R152, R28.reuse, R32, R152 ;  /* 0x000000201c98723c */ /* 0x044ff00000001898 */
[C---:B------:R-:W-:Y:S01]  /*18db0*/  HMMA.16816.F32 R148, R28.reuse, R34, R148 ;  /* 0x000000221c94723c */ /* 0x040fe20000001894 */
[----:B------:R-:W-:Y:S07]  /*18dc0*/  LDSM.16.M88.4 R32, [R173] ;  /* 0x00000000ad20783b */ /* 0x000fee0000000200 */
[C---:B-----5:R-:W-:Y:S08]  /*18dd0*/  HMMA.16816.F32 R160, R28.reuse, R136, R160 ;  /* 0x000000881ca0723c */ /* 0x060ff000000018a0 */
[----:B------:R-:W-:Y:S01]  /*18de0*/  HMMA.16816.F32 R156, R28, R138, R156 ;  /* 0x0000008a1c9c723c */ /* 0x000fe2000000189c */
[----:B------:R-:W2:Y:S04]  /*18df0*/  LDSM.16.M88.4 R28, [R172] ;  /* 0x00000000ac1c783b */ /* 0x000ea80000000200 */
[----:B------:R-:W4:Y:S03]  /*18e00*/  LDSM.16.M88.4 R136, [R174] ;  /* 0x00000000ae88783b */ /* 0x000f260000000200 */
        /* <DEDUP_REMOVED lines=9> */
[----:B------:R-:W-:Y:S08]  /*18ea0*/  HMMA.16816.F32 R160, R216, R168, R160 ;  /* 0x000000a8d8a0723c */ /* 0x000ff000000018a0 */
[C---:B---3--:R-:W-:Y:S08]  /*18eb0*/  HMMA.16816.F32 R24, R144.reuse, R140, R24 ;  /* 0x0000008c9018723c */ /* 0x048ff00000001818 */
[----:B------:R-:W-:Y:S01]  /*18ec0*/  HMMA.16816.F32 R20, R144, R142, R20 ;  /* 0x0000008e9014723c */ /* 0x000fe20000001814 */
[----:B------:R-:W3:Y:S07]  /*18ed0*/  LDSM.16.M88.4 R140, [R187+0xb000] ;  /* 0x00b00000bb8c783b */ /* 0x000eee0000000200 */
[----:B------:R-:W-:Y:S08]  /*18ee0*/  HMMA.16816.F32 R156, R216, R170, R156 ;  /* 0x000000aad89c723c */ /* 0x000ff0000000189c */
[C---:B--2---:R-:W-:Y:S08]  /*18ef0*/  HMMA.16816.F32 R152, R144.reuse, R28, R152 ;  /* 0x0000001c9098723c */ /* 0x044ff00000001898 */
[C---:B------:R-:W-:Y:S01]  /*18f00*/  HMMA.16816.F32 R164, R144.reuse, R30, R164 ;  /* 0x0000001e90a4723c */ /* 0x040fe200000018a4 */
[----:B------:R-:W2:Y:S07]  /*18f10*/  LDSM.16.M88.4 R28, [R187+0xb800] ;  /* 0x00b80000bb1c783b */ /* 0x000eae0000000200 */
[C---:B------:R-:W-:Y:S08]  /*18f20*/  HMMA.16816.F32 R160, R144.reuse, R32, R160 ;  /* 0x0000002090a0723c */ /* 0x040ff000000018a0 */
[C---:B----4-:R-:W-:Y:S07]  /*18f30*/  HMMA.16816.F32 R16, R144.reuse, R136, R16 ;  /* 0x000000889010723c */ /* 0x050fee0000001810 */
[C---:B------:R-:W-:Y:S01]  /*18f40*/  IMAD.IADD R136, R208.reuse, 0x1, -R2 ;  /* 0x00000001d0887824 */ /* 0x040fe200078e0a02 */
[----:B------:R-:W-:Y:S01]  /*18f50*/  HMMA.16816.F32 R156, R144, R34, R156 ;  /* 0x00000022909c723c */ /* 0x000fe2000000189c */
[----:B------:R-:W-:Y:S01]  /*18f60*/  LDSM.16.M88.4 R32, [R189+0x4000] ;  /* 0x00400000bd20783b */ /* 0x000fe20000000200 */
[----:B------:R-:W-:-:S02]  /*18f70*/  IMAD.IADD R137, R208, 0x1, -R133 ;  /* 0x00000001d0897824 */ /* 0x000fc400078e0a85 */
[----:B------:R-:W-:-:S04]  /*18f80*/  IABS R136, R136 ;  /* 0x0000008800887213 */ /* 0x000fc80000000000 */
[C---:B-1----:R-:W-:Y:S08]  /*18f90*/  HMMA.16816.F32 R24, R8.reuse, R4, R24 ;  /* 0x000000040818723c */ /* 0x042ff00000001818 */
[----:B------:R-:W-:Y:S01]  /*18fa0*/  HMMA.16816.F32 R20, R8, R6, R20 ;  /* 0x000000060814723c */ /* 0x000fe20000001814 */
[----:B------:R-:W1:Y:S07]  /*18fb0*/  LDSM.16.M88.4 R4, [R180+0x4000] ;  /* 0x00400000b404783b */ /* 0x000e6e0000000200 */
[----:B------:R-:W-:Y:S07]  /*18fc0*/  HMMA.16816.F32 R12, R144, R138, R12 ;  /* 0x0000008a900c723c */ /* 0x000fee000000180c */
[C---:B------:R-:W-:Y:S01]  /*18fd0*/  IADD3 R144, R215.reuse, 0x9, RZ ;  /* 0x00000009d7907810 */ /* 0x040fe20007ffe0ff */
[----:B---3--:R-:W-:Y:S01]  /*18fe0*/  HMMA.16816.F32 R160, R8, R140, R160 ;  /* 0x0000008c08a0723c */ /* 0x008fe200000018a0 */
[C---:B------:R-:W-:Y:S01]  /*18ff0*/  IADD3 R145, R215.reuse, 0x10, RZ ;  /* 0x00000010d7917810 */ /* 0x040fe20007ffe0ff */
[----:B------:R-:W-:Y:S01]  /*19000*/  IMAD.IADD R146, R208, 0x1, -R215 ;  /* 0x00000001d0927824 */ /* 0x000fe200078e0ad7 */
[----:B------:R-:W-:-:S04]  /*19010*/  IADD3 R147, R215, 0x11, RZ ;  /* 0x00000011d7937810 */ /* 0x000fc80007ffe0ff */
[C---:B------:R-:W-:Y:S01]  /*19020*/  IMAD.IADD R140, R208.reuse, 0x1, -R144 ;  /* 0x00000001d08c7824 */ /* 0x040fe200078e0a90 */
[----:B------:R-:W-:Y:S01]  /*19030*/  HMMA.16816.F32 R16, R8, R148, R16 ;  /* 0x000000940810723c */ /* 0x000fe20000001810 */
[----:B------:R-:W-:Y:S01]  /*19040*/  IMAD.IADD R141, R208, 0x1, -R145 ;  /* 0x00000001d08d7824 */ /* 0x000fe200078e0a91 */
[----:B------:R-:W-:Y:S02]  /*19050*/  IABS R146, R146 ;  /* 0x0000009200927213 */ /* 0x000fe40000000000 */
[----:B------:R-:W-:-:S03]  /*19060*/  IABS R140, R140 ;  /* 0x0000008c008c7213 */ /* 0x000fc60000000000 */
[----:B------:R-:W-:Y:S01]  /*19070*/  IMAD.MOV.U32 R148, RZ, RZ, R136 ;  /* 0x000000ffff947224 */ /* 0x000fe200078e0088 */
[----:B------:R-:W-:Y:S01]  /*19080*/  IABS R136, R137 ;  /* 0x0000008900887213 */ /* 0x000fe20000000000 */
[C---:B------:R-:W-:Y:S01]  /*19090*/  HMMA.16816.F32 R12, R8.reuse, R150, R12 ;  /* 0x00000096080c723c */ /* 0x040fe2000000180c */
[----:B------:R-:W-:Y:S03]  /*190a0*/  I2F R146, R146 ;  /* 0x0000009200927306 */ /* 0x000fe60000201400 */
[----:B------:R-:W-:Y:S02]  /*190b0*/  IMAD.MOV.U32 R149, RZ, RZ, R136 ;  /* 0x000000ffff957224 */ /* 0x000fe400078e0088 */
[----:B------:R-:W3:Y:S01]  /*190c0*/  LDSM.16.M88.4 R136, [R180+0x4800] ;  /* 0x00480000b488783b */ /* 0x000ee20000000200 */
[----:B------:R-:W-:Y:S01]  /*190d0*/  IMAD.MOV.U32 R150, RZ, RZ, R140 ;  /* 0x000000ffff967224 */ /* 0x000fe200078e008c */
[----:B------:R-:W-:Y:S01]  /*190e0*/  IABS R140, R141 ;  /* 0x0000008d008c7213 */ /* 0x000fe20000000000 */
[C---:B--2---:R-:W-:Y:S01]  /*190f0*/  HMMA.16816.F32 R152, R8.reuse, R28, R152 ;  /* 0x0000001c0898723c */ /* 0x044fe20000001898 */
[C---:B------:R-:W-:Y:S01]  /*19100*/  IMAD.IADD R151, R208.reuse, 0x1, -R147 ;  /* 0x00000001d0977824 */ /* 0x040fe200078e0a93 */
[----:B------:R-:W2:Y:S04]  /*19110*/  I2F R148, R148 ;  /* 0x0000009400947306 */ /* 0x000ea80000201400 */
[----:B------:R-:W-:Y:S01]  /*19120*/  IABS R151, R151 ;  /* 0x0000009700977213 */ /* 0x000fe20000000000 */
[----:B------:R-:W-:Y:S01]  /*19130*/  IMAD.MOV.U32 R28, RZ, RZ, R140 ;  /* 0x000000ffff1c7224 */ /* 0x000fe200078e008c */
[C---:B------:R-:W-:Y:S01]  /*19140*/  HMMA.16816.F32 R156, R8.reuse, R142, R156 ;  /* 0x0000008e089c723c */ /* 0x040fe2000000189c */
[C---:B------:R-:W-:Y:S01]  /*19150*/  IADD3 R29, R215.reuse, 0x18, RZ ;  /* 0x00000018d71d7810 */ /* 0x040fe20007ffe0ff */
[----:B------:R-:W4:Y:S01]  /*19160*/  LDSM.16.M88.4 R140, [R180+0x5000] ;  /* 0x00500000b48c783b */ /* 0x000f220000000200 */
[----:B------:R-:W-:Y:S05]  /*19170*/  I2F R149, R149 ;  /* 0x0000009500957306 */ /* 0x000fea0000201400 */
[----:B------:R-:W-:Y:S03]  /*19180*/  HMMA.16816.F32 R164, R8, R30, R164 ;  /* 0x0000001e08a4723c */ /* 0x000fe600000018a4 */
[----:B------:R-:W-:Y:S04]  /*19190*/  I2F R28, R28 ;  /* 0x0000001c001c7306 */ /* 0x000fe80000201400 */
[----:B------:R-:W-:Y:S01]  /*191a0*/  IMAD.IADD R8, R208, 0x1, -R29 ;  /* 0x00000001d0087824 */ /* 0x000fe200078e0a1d */
[----:B------:R-:W-:Y:S01]  /*191b0*/  IADD3 R31, R215, 0x19, RZ ;  /* 0x00000019d71f7810 */ /* 0x000fe20007ffe0ff */
[----:B-1----:R-:W-:Y:S01]  /*191c0*/  HMMA.16816.F32 R24, R32, R4, R24 ;  /* 0x000000042018723c */ /* 0x002fe20000001818 */
[----:B------:R-:W-:Y:S01]  /*191d0*/  IMAD.MOV.U32 R30, RZ, RZ, R151 ;  /* 0x000000ffff1e7224 */ /* 0x000fe200078e0097 */
[----:B------:R-:W1:Y:S01]  /*191e0*/  I2F R150, R150 ;  /* 0x0000009600967306 */ /* 0x000e620000201400 */
[----:B------:R-:W-:-:S04]  /*191f0*/  IABS R8, R8 ;  /* 0x0000000800087213 */ /* 0x000fc80000000000 */
[----:B------:R-:W-:Y:S01]  /*19200*/  IMAD.IADD R5, R208, 0x1, -R31 ;  /* 0x00000001d0057824 */ /* 0x000fe200078e0a1f */
[----:B------:R-:W-:Y:S01]  /*19210*/  HMMA.16816.F32 R20, R32, R6, R20 ;  /* 0x000000062014723c */ /* 0x000fe20000001814 */
[----:B------:R-:W-:Y:S01]  /*19220*/  IMAD.MOV.U32 R151, RZ, RZ, R8 ;  /* 0x000000ffff977224 */ /* 0x000fe200078e0008 */
[----:B------:R-:W-:Y:S01]  /*19230*/  IADD3 R4, R215, 0x20, RZ ;  /* 0x00000020d7047810 */ /* 0x000fe20007ffe0ff */
[----:B------:R-:W5:Y:S01]  /*19240*/  LDSM.16.M88.4 R8, [R180+0x5800] ;  /* 0x00580000b408783b */ /* 0x000f620000000200 */
[----:B------:R-:W-:Y:S01]  /*19250*/  IABS R5, R5 ;  /* 0x0000000500057213 */ /* 0x000fe20000000000 */
[----:B------:R-:W-:Y:S01]  /*19260*/  I2F R30, R30 ;  /* 0x0000001e001e7306 */ /* 0x000fe20000201400 */
[----:B------:R-:W-:-:S04]  /*19270*/  DEPBAR.LE SB0, 0x0 ;  /* 0x000080000000791a */ /* 0x000fc80000000000 */
[----:B------:R-:W-:Y:S01]  /*19280*/  IMAD.MOV.U32 R168, RZ, RZ, R5 ;  /* 0x000000ffffa87224 */ /* 0x000fe200078e0005 */
[----:B------:R-:W-:Y:S01]  /*19290*/  IADD3 R5, R215, 0x21, RZ ;  /* 0x00000021d7057810 */ /* 0x000fe20007ffe0ff */
[C---:B---3--:R-:W-:Y:S01]  /*192a0*/  HMMA.16816.F32 R12, R32.reuse, R138, R12 ;  /* 0x0000008a200c723c */ /* 0x048fe2000000180c */
[C---:B------:R-:W-:Y:S01]  /*192b0*/  IMAD.IADD R6, R208.reuse, 0x1, -R4 ;  /* 0x00000001d0067824 */ /* 0x040fe200078e0a04 */
[----:B------:R-:W-:Y:S02]  /*192c0*/  I2F R151, R151 ;  /* 0x0000009700977306 */ /* 0x000fe40000201400 */
[----:B------:R-:W-:Y:S02]  /*192d0*/  IMAD.IADD R7, R208, 0x1, -R5 ;  /* 0x00000001d0077824 */ /* 0x000fe400078e0a05 */
[----:B------:R-:W-:Y:S01]  /*192e0*/  IABS R6, R6 ;  /* 0x0000000600067213 */ /* 0x000fe20000000000 */
[----:B--2---:R-:W-:Y:S01]  /*192f0*/  FFMA.FTZ R25, -R205, R148, R25 ;  /* 0x00000094cd197223 */ /* 0x004fe20000010119 */
[----:B----4-:R-:W-:Y:S01]  /*19300*/  HMMA.16816.F32 R160, R32, R140, R160 ;  /* 0x0000008c20a0723c */ /* 0x010fe200000018a0 */
[----:B------:R-:W-:Y:S01]  /*19310*/  IABS R7, R7 ;  /* 0x0000000700077213 */ /* 0x000fe20000000000 */
[----:B------:R-:W2:Y:S01]  /*19320*/  I2F R168, R168 ;  /* 0x000000a800a87306 */ /* 0x000ea20000201400 */
[----:B------:R-:W-:Y:S01]  /*19330*/  IADD3 R139, R215, 0x30, RZ ;  /* 0x00000030d78b7810 */ /* 0x000fe20007ffe0ff */
[----:B-1----:R-:W-:-:S02]  /*19340*/  FFMA.FTZ R21, -R205, R150, R21 ;  /* 0x00000096cd157223 */ /* 0x002fc40000010115 */
[----:B------:R-:W-:Y:S01]  /*19350*/  IMAD.MOV.U32 R138, RZ, RZ, R7 ;  /* 0x000000ffff8a7224 */ /* 0x000fe200078e0007 */
[----:B------:R-:W-:Y:S01]  /*19360*/  IADD3 R7, R215, 0x29, RZ ;  /* 0x00000029d7077810 */ /* 0x000fe20007ffe0ff */
[----:B------:R-:W-:Y:S01]  /*19370*/  HMMA.16816.F32 R16, R32, R136, R16 ;  /* 0x000000882010723c */ /* 0x000fe20000001810 */
[----:B------:R-:W-:-:S03]  /*19380*/  IMAD.IADD R141, R208, 0x1, -R139 ;  /* 0x00000001d08d7824 */ /* 0x000fc600078e0a8b */
[C---:B------:R-:W-:Y:S01]  /*19390*/  IMAD.IADD R140, R208.reuse, 0x1, -R7 ;  /* 0x00000001d08c7824 */ /* 0x040fe200078e0a07 */
[----:B------:R-:W-:Y:S01]  /*193a0*/  I2F R138, R138 ;  /* 0x0000008a008a7306 */ /* 0x000fe20000201400 */
[----:B------:R-:W-:Y:S01]  /*193b0*/  IABS R141, R141 ;  /* 0x0000008d008d7213 */ /* 0x000fe20000000000 */
[----:B------:R-:W-:Y:S01]  /*193c0*/  IMAD.MOV.U32 R136, RZ, RZ, R6 ;  /* 0x000000ffff887224 */ /* 0x000fe200078e0006 */
[C---:B------:R-:W-:Y:S01]  /*193d0*/  HMMA.16816.F32 R156, R32.reuse, R142, R156 ;  /* 0x0000008e209c723c */ /* 0x040fe2000000189c */
[----:B------:R-:W-:Y:S01]  /*193e0*/  IABS R140, R140 ;  /* 0x0000008c008c7213 */ /* 0x000fe20000000000 */
[----:B--2---:R-:W-:Y:S01]  /*193f0*/  FFMA.FTZ R13, -R205, R168, R13 ;  /* 0x000000a8cd0d7223 */ /* 0x004fe2000001010d */
[C---:B------:R-:W-:Y:S02]  /*19400*/  IADD3 R6, R215.reuse, 0x28, RZ ;  /* 0x00000028d7067810 */ /* 0x040fe40007ffe0ff */
[----:B------:R-:W1:Y:S02]  /*19410*/  I2F R136, R136 ;  /* 0x0000008800887306 */ /* 0x000e640000201400 */
[----:B------:R-:W-:Y:S01]  /*19420*/  IMAD.MOV.U32 R142, RZ, RZ, R140 ;  /* 0x000000ffff8e7224 */ /* 0x000fe200078e008c */
[----:B------:R-:W-:Y:S01]  /*19430*/  IADD3 R140, R215, 0x31, RZ ;  /* 0x00000031d78c7810 */ /* 0x000fe20007ffe0ff */
[----:B-----5:R-:W-:Y:S01]  /*19440*/  HMMA.16816.F32 R152, R32, R8, R152 ;  /* 0x000000082098723c */ /* 0x020fe20000001898 */
[----:B------:R-:W-:-:S03]  /*19450*/  IMAD.IADD R137, R208, 0x1, -R6 ;  /* 0x00000001d0897824 */ /* 0x000fc600078e0a06 */
[----:B------:R-:W-:Y:S01]  /*19460*/  IMAD.IADD R143, R208, 0x1, -R140 ;  /* 0x00000001d08f7824 */ /* 0x000fe200078e0a8c */
[----:B------:R-:W2:Y:S01]  /*19470*/  I2F R9, R141 ;  /* 0x0000008d00097306 */ /* 0x000ea20000201400 */
[----:B------:R-:W-:Y:S01]  /*19480*/  IABS R137, R137 ;  /* 0x0000008900897213 */ /* 0x000fe20000000000 */
[C---:B------:R-:W-:Y:S01]  /*19490*/  FFMA.FTZ R28, -R205.reuse, R28, R16 ;  /* 0x0000001ccd1c7223 */ /* 0x040fe20000010110 */
[----:B------:R-:W-:Y:S01]  /*194a0*/  HMMA.16816.F32 R164, R32, R10, R164 ;  /* 0x0000000a20a4723c */ /* 0x000fe200000018a4 */
[----:B------:R-:W-:Y:S01]  /*194b0*/  IABS R8, R143 ;  /* 0x0000008f00087213 */ /* 0x000fe20000000000 */
[C---:B------:R-:W-:Y:S01]  /*194c0*/  FFMA.FTZ R17, -R205.reuse, R30, R17 ;  /* 0x0000001ecd117223 */ /* 0x040fe20000010111 */
[----:B------:R-:W-:Y:S01]  /*194d0*/  IADD3 R16, R206, -c[0x0][0x2e4], RZ ;  /* 0x8000b900ce107a10 */ /* 0x000fe20007ffe0ff */
[C---:B-1----:R-:W-:Y:S01]  /*194e0*/  FFMA.FTZ R136, -R205.reuse, R136, R160 ;  /* 0x00000088cd887223 */ /* 0x042fe200000101a0 */
[----:B------:R-:W1:Y:S01]  /*194f0*/  I2F R137, R137 ;  /* 0x0000008900897306 */ /* 0x000e620000201400 */
[C---:B------:R-:W-:Y:S01]  /*19500*/  FFMA.FTZ R138, -R205.reuse, R138, R161 ;  /* 0x0000008acd8a7223 */ /* 0x040fe200000101a1 */
[----:B------:R-:W-:Y:S01]  /*19510*/  IADD3 R32, R208, -c[0x0][0x2e4], RZ ;  /* 0x8000b900d0207a10 */ /* 0x000fe20007ffe0ff */
[----:B------:R-:W-:Y:S01]  /*19520*/  FFMA.FTZ R11, -R205, R146, R24 ;  /* 0x00000092cd0b7223 */ /* 0x000fe20000010118 */
[----:B------:R-:W-:Y:S01]  /*19530*/  IADD3 R33, R215, 0x39, RZ ;  /* 0x00000039d7217810 */ /* 0x000fe20007ffe0ff */
[C---:B------:R-:W-:Y:S01]  /*19540*/  FFMA.FTZ R24, -R205.reuse, R151, R12 ;  /* 0x00000097cd187223 */ /* 0x040fe2000001010c */
[----:B------:R-:W-:Y:S01]  /*19550*/  IMNMX R32, RZ, R32, !PT ;  /* 0x00000020ff207217 */ /* 0x000fe20007800200 */
[C---:B------:R-:W-:Y:S01]  /*19560*/  FFMA.FTZ R10, -R205.reuse, R149, R20 ;  /* 0x00000095cd0a7223 */ /* 0x040fe20000010114 */
[----:B------:R-:W3:Y:S01]  /*19570*/  I2F R8, R8 ;  /* 0x0000000800087306 */ /* 0x000ee20000201400 */
[----:B------:R-:W-:Y:S01]  /*19580*/  IMNMX R16, RZ, R16, !PT ;  /* 0x00000010ff107217 */ /* 0x000fe20007800200 */
[----:B------:R-:W-:Y:S01]  /*19590*/  IMAD.IADD R34, R206, 0x1, -R2 ;  /* 0x00000001ce227824 */ /* 0x000fe200078e0a02 */
[-C--:B------:R-:W-:Y:S01]  /*195a0*/  ISETP.LT.OR P2, PT, R2, R32.reuse, P2 ;  /* 0x000000200200720c */ /* 0x080fe20001741670 */
[----:B--2---:R-:W-:Y:S01]  /*195b0*/  FFMA.FTZ R152, -R205, R9, R152 ;  /* 0x00000009cd987223 */ /* 0x004fe20000010198 */
[----:B------:R-:W-:-:S02]  /*195c0*/  ISETP.LT.OR P0, PT, R215, R32, P0 ;  /* 0x00000020d700720c */ /* 0x000fc40000701670 */
[----:B------:R-:W-:Y:S01]  /*195d0*/  FSEL R12, R25, -INF , !P2 ;  /* 0xff800000190c7808 */ /* 0x000fe20005000000 */
[----:B------:R-:W2:Y:S01]  /*195e0*/  I2F R142, R142 ;  /* 0x0000008e008e7306 */ /* 0x000ea20000201400 */
[----:B------:R-:W-:Y:S01]  /*195f0*/  ISETP.GE.AND P2, PT, R145, R207, PT ;  /* 0x000000cf9100720c */ /* 0x000fe20003f46270 */
[----:B-1----:R-:W-:Y:S01]  /*19600*/  FFMA.FTZ R137, -R205, R137, R156 ;  /* 0x00000089cd897223 */ /* 0x002fe2000001019c */
[-C--:B------:R-:W-:Y:S01]  /*19610*/  ISETP.LT.OR P1, PT, R133, R32.reuse, P1 ;  /* 0x000000208500720c */ /* 0x080fe20000f21670 */
[----:B------:R-:W-:Y:S01]  /*19620*/  IMAD.IADD R25, R206, 0x1, -R145 ;  /* 0x00000001ce197824 */ /* 0x000fe200078e0a91 */
[----:B------:R-:W-:Y:S02]  /*19630*/  ISETP.LT.OR P2, PT, R145, R32, P2 ;  /* 0x000000209100720c */ /* 0x000fe40001741670 */
[----:B------:R-:W-:Y:S01]  /*19640*/  FSEL R11, R11, -INF , !P0 ;  /* 0xff8000000b0b7808 */ /* 0x000fe20004000000 */
[----:B---3--:R-:W-:Y:S01]  /*19650*/  FFMA.FTZ R153, -R205, R8, R153 ;  /* 0x00000008cd997223 */ /* 0x008fe20000010199 */
[----:B------:R-:W-:Y:S01]  /*19660*/  BAR.SYNC.DEFER_BLOCKING 0x0 ;  /* 0x0000000000007b1d */ /* 0x000fe20000010000 */
[----:B------:R-:W-:-:S02]  /*19670*/  ISETP.GE.AND P0, PT, R144, R207, PT ;  /* 0x000000cf9000720c */ /* 0x000fc40003f06270 */
[----:B------:R-:W-:Y:S02]  /*19680*/  FSEL R10, R10, -INF , !P1 ;  /* 0xff8000000a0a7808 */ /* 0x000fe40004800000 */
[----:B------:R-:W-:Y:S02]  /*19690*/  FSEL R30, R28, -INF , !P2 ;  /* 0xff8000001c1e7808 */ /* 0x000fe40005000000 */
[-C--:B------:R-:W-:Y:S01]  /*196a0*/  ISETP.GE.AND P1, PT, R147, R207.reuse, PT ;  /* 0x000000cf9300720c */ /* 0x080fe20003f26270 */
[----:B--2---:R-:W-:Y:S01]  /*196b0*/  FFMA.FTZ R142, -R205, R142, R157 ;  /* 0x0000008ecd8e7223 */ /* 0x004fe2000001019d */
[----:B------:R-:W-:Y:S02]  /*196c0*/  ISETP.GE.AND P2, PT, R31, R207, PT ;  /* 0x000000cf1f00720c */ /* 0x000fe40003f46270 */
[-C--:B------:R-:W-:Y:S02]  /*196d0*/  ISETP.LT.OR P0, PT, R144, R32.reuse, P0 ;  /* 0x000000209000720c */ /* 0x080fe40000701670 */
[----:B------:R-:W-:-:S02]  /*196e0*/  ISETP.LT.OR P1, PT, R147, R32, P1 ;  /* 0x000000209300720c */ /* 0x000fc40000f21670 */
[----:B------:R-:W-:Y:S02]  /*196f0*/  ISETP.LT.OR P2, PT, R31, R32, P2 ;  /* 0x000000201f00720c */ /* 0x000fe40001741670 */
[----:B------:R-:W-:Y:S02]  /*19700*/  IADD3 R35, R215, 0x38, RZ ;  /* 0x00000038d7237810 */ /* 0x000fe40007ffe0ff */
[----:B------:R-:W-:Y:S02]  /*19710*/  FSEL R8, R21, -INF , !P0 ;  /* 0xff80000015087808 */ /* 0x000fe40004000000 */
[----:B------:R-:W-:Y:S01]  /*19720*/  ISETP.GE.AND P0, PT, R29, R207, PT ;  /* 0x000000cf1d00720c */ /* 0x000fe20003f06270 */
[C---:B------:R-:W-:Y:S01]  /*19730*/  IMAD.IADD R21, R208.reuse, 0x1, -R35 ;  /* 0x00000001d0157824 */ /* 0x040fe200078e0a23 */
[----:B------:R-:W-:Y:S01]  /*19740*/  FSEL R28, R17, -INF , !P1 ;  /* 0xff800000111c7808 */ /* 0x000fe20004800000 */
[----:B------:R-:W-:Y:S01]  /*19750*/  IMAD.IADD R17, R208, 0x1, -R33 ;  /* 0x00000001d0117824 */ /* 0x000fe200078e0a21 */
[----:B------:R-:W-:-:S02]  /*19760*/  FSEL R20, R13, -INF , !P2 ;  /* 0xff8000000d147808 */ /* 0x000fc40005000000 */
[----:B------:R-:W-:Y:S01]  /*19770*/  ISETP.LT.OR P6, PT, R215, R16, P6 ;  /* 0x00000010d700720c */ /* 0x000fe200037c1670 */
[----:B------:R-:W-:Y:S01]  /*19780*/  IMAD.IADD R215, R206, 0x1, -R215 ;  /* 0x00000001ced77824 */ /* 0x000fe200078e0ad7 */
[-C--:B------:R-:W-:Y:S02]  /*19790*/  ISETP.GE.AND P2, PT, R6, R207.reuse, PT ;  /* 0x000000cf0600720c */ /* 0x080fe40003f46270 */
[----:B------:R-:W-:Y:S02]  /*197a0*/  ISETP.GE.AND P1, PT, R4, R207, PT ;  /* 0x000000cf0400720c */ /* 0x000fe40003f26270 */
[-C--:B------:R-:W-:Y:S02]  /*197b0*/  ISETP.LT.OR P0, PT, R29, R32.reuse, P0 ;  /* 0x000000201d00720c */ /* 0x080fe40000701670 */
[-C--:B------:R-:W-:Y:S02]  /*197c0*/  ISETP.LT.OR P2, PT, R6, R32.reuse, P2 ;  /* 0x000000200600720c */ /* 0x080fe40001741670 */
[----:B------:R-:W-:-:S02]  /*197d0*/  ISETP.LT.OR P1, PT, R4, R32, P1 ;  /* 0x000000200400720c */ /* 0x000fc40000f21670 */
[----:B------:R-:W-:Y:S02]  /*197e0*/  IABS R17, R17 ;  /* 0x0000001100117213 */ /* 0x000fe40000000000 */
[----:B------:R-:W-:Y:S02]  /*197f0*/  IABS R9, R215 ;  /* 0x000000d700097213 */ /* 0x000fe40000000000 */
[----:B------:R-:W-:Y:S02]  /*19800*/  IABS R21, R21 ;  /* 0x0000001500157213 */ /* 0x000fe40000000000 */
[----:B------:R-:W-:Y:S02]  /*19810*/  FSEL R24, R24, -INF , !P0 ;  /* 0xff80000018187808 */ /* 0x000fe40004000000 */
[----:B------:R-:W-:Y:S01]  /*19820*/  ISETP.GE.AND P0, PT, R5, R207, PT ;  /* 0x000000cf0500720c */ /* 0x000fe20003f06270 */
[----:B------:R1:W2:Y:S01]  /*19830*/  I2F R13, R21 ;  /* 0x00000015000d7306 */ /* 0x0002a20000201400 */
[----:B------:R-:W-:-:S02]  /*19840*/  FSEL R170, R137, -INF , !P2 ;  /* 0xff80000089aa7808 */ /* 0x000fc40005000000 */
[----:B------:R-:W-:Y:S01]  /*19850*/  FSEL R212, R136, -INF , !P1 ;  /* 0xff80000088d47808 */ /* 0x000fe20004800000 */
[----:B------:R-:W-:Y:S01]  /*19860*/  IMAD.MOV.U32 R136, RZ, RZ, R17 ;  /* 0x000000ffff887224 */ /* 0x000fe200078e0011 */
[-C--:B------:R-:W-:Y:S01]  /*19870*/  ISETP.GE.AND P2, PT, R140, R207.reuse, PT ;  /* 0x000000cf8c00720c */ /* 0x080fe20003f46270 */
[----:B------:R-:W-:Y:S01]  /*19880*/  IMAD.IADD R17, R206, 0x1, -R133 ;  /* 0x00000001ce117824 */ /* 0x000fe200078e0a85 */
[----:B------:R-:W-:Y:S01]  /*19890*/  ISETP.GE.AND P1, PT, R7, R207, PT ;  /* 0x000000cf0700720c */ /* 0x000fe20003f26270 */
[----:B------:R-:W3:Y:S01]  /*198a0*/  I2F R9, R9 ;  /* 0x0000000900097306 */ /* 0x000ee20000201400 */
[-C--:B------:R-:W-:Y:S02]  /*198b0*/  ISETP.LT.OR P0, PT, R5, R32.reuse, P0 ;  /* 0x000000200500720c */ /* 0x080fe40000701670 */
[----:B------:R-:W-:Y:S02]  /*198c0*/  ISETP.LT.OR P2, PT, R140, R32, P2 ;  /* 0x000000208c00720c */ /* 0x000fe40001741670 */
[----:B------:R-:W-:-:S02]  /*198d0*/  FSEL R210, R138, -INF , !P0 ;  /* 0xff8000008ad27808 */ /* 0x000fc40004000000 */
[----:B------:R-:W-:Y:S01]  /*198e0*/  IABS R17, R17 ;  /* 0x0000001100117213 */ /* 0x000fe20000000000 */
[----:B-1----:R-:W-:Y:S01]  /*198f0*/  IMAD.IADD R21, R206, 0x1, -R144 ;  /* 0x00000001ce157824 */ /* 0x002fe200078e0a90 */
[----:B------:R-:W-:Y:S01]  /*19900*/  ISETP.LT.OR P1, PT, R7, R32, P1 ;  /* 0x000000200700720c */ /* 0x000fe20000f21670 */
[----:B--2---:R-:W-:Y:S01]  /*19910*/  FFMA.FTZ R13, -R205, R13, R164 ;  /* 0x0000000dcd0d7223 */ /* 0x004fe200000101a4 */
[----:B------:R-:W-:Y:S01]  /*19920*/  FSEL R138, R153, -INF , !P2 ;  /* 0xff800000998a7808 */ /* 0x000fe20005000000 */
[----:B------:R-:W1:Y:S01]  /*19930*/  I2F R136, R136 ;  /* 0x0000008800887306 */ /* 0x000e620000201400 */
[----:B------:R-:W-:Y:S01]  /*19940*/  IABS R21, R21 ;  /* 0x0000001500157213 */ /* 0x000fe20000000000 */
[----:B------:R-:W-:Y:S01]  /*19950*/  IMAD.MOV.U32 R164, RZ, RZ, R134 ;  /* 0x000000ffffa47224 */ /* 0x000fe200078e0086 */
[----:B------:R-:W-:Y:S01]  /*19960*/  IABS R34, R34 ;  /* 0x0000002200227213 */ /* 0x000fe20000000000 */
[----:B---3--:R-:W-:Y:S01]  /*19970*/  FFMA.FTZ R9, -R205, R9, R26 ;  /* 0x00000009cd097223 */ /* 0x008fe2000001011a */
[----:B------:R-:W-:-:S02]  /*19980*/  ISETP.GE.AND P2, PT, R2, R209, PT ;  /* 0x000000d10200720c */ /* 0x000fc40003f46270 */
[C---:B------:R-:W-:Y:S01]  /*19990*/  ISETP.GE.AND P0, PT, R139.reuse, R207, PT ;  /* 0x000000cf8b00720c */ /* 0x040fe20003f06270 */
[----:B------:R-:W2:Y:S01]  /*199a0*/  I2F R17, R17 ;  /* 0x0000001100117306 */ /* 0x000ea20000201400 */
[----:B------:R-:W-:Y:S01]  /*199b0*/  FSEL R168, R142, -INF , !P1 ;  /* 0xff8000008ea87808 */ /* 0x000fe20004800000 */
[----:B------:R-:W-:Y:S01]  /*199c0*/  IMAD.MOV.U32 R142, RZ, RZ, R21 ;  /* 0x000000ffff8e7224 */ /* 0x000fe200078e0015 */
[----:B------:R-:W-:Y:S01]  /*199d0*/  ISETP.LT.OR P2, PT, R2, R16, P2 ;  /* 0x000000100200720c */ /* 0x000fe20001741670 */
[C---:B------:R-:W-:Y:S01]  /*199e0*/  IMAD.IADD R2, R206.reuse, 0x1, -R29 ;  /* 0x00000001ce027824 */ /* 0x040fe200078e0a1d */
[----:B------:R-:W-:Y:S02]  /*199f0*/  ISETP.LT.OR P0, PT, R139, R32, P0 ;  /* 0x000000208b00720c */ /* 0x000fe40000701670 */
[----:B------:R-:W-:Y:S01]  /*19a00*/  IABS R21, R25 ;  /* 0x0000001900157213 */ /* 0x000fe20000000000 */
[----:B------:R-:W3:Y:S01]  /*19a10*/  I2F R34, R34 ;  /* 0x0000002200227306 */ /* 0x000ee20000201400 */
[-C--:B------:R-:W-:Y:S01]  /*19a20*/  ISETP.GE.AND P1, PT, R35, R207.reuse, PT ;  /* 0x000000cf2300720c */ /* 0x080fe20003f26270 */
[----:B------:R-:W-:Y:S01]  /*19a30*/  IMAD.IADD R25, R206, 0x1, -R147 ;  /* 0x00000001ce197824 */ /* 0x000fe200078e0a93 */
[----:B------:R-:W-:Y:S01]  /*19a40*/  FSEL R152, R152, -INF , !P0 ;  /* 0xff80000098987808 */ /* 0x000fe20004000000 */
[----:B-1----:R-:W-:Y:S01]  /*19a50*/  FFMA.FTZ R136, -R205, R136, R165 ;  /* 0x00000088cd887223 */ /* 0x002fe200000101a5 */
[----:B------:R-:W-:Y:S01]  /*19a60*/  ISETP.GE.AND P0, PT, R33, R207, PT ;  /* 0x000000cf2100720c */ /* 0x000fe20003f06270 */
[----:B------:R-:W-:Y:S01]  /*19a70*/  IMAD.MOV.U32 R165, RZ, RZ, R135 ;  /* 0x000000ffffa57224 */ /* 0x000fe200078e0087 */
[----:B------:R-:W-:Y:S01]  /*19a80*/  ISETP.LT.OR P1, PT, R35, R32, P1 ;  /* 0x000000202300720c */ /* 0x000fe20000f21670 */
[----:B------:R-:W1:Y:S01]  /*19a90*/  I2F R142, R142 ;  /* 0x0000008e008e7306 */ /* 0x000e620000201400 */
[----:B------:R-:W-:Y:S01]  /*19aa0*/  IABS R2, R2 ;  /* 0x0000000200027213 */ /* 0x000fe20000000000 */
[----:B--2---:R-:W-:Y:S01]  /*19ab0*/  FFMA.FTZ R22, -R205, R17, R22 ;  /* 0x00000011cd167223 */ /* 0x004fe20000010116 */
[----:B------:R-:W-:-:S02]  /*19ac0*/  IABS R25, R25 ;  /* 0x0000001900197213 */ /* 0x000fc40000000000 */
[----:B------:R-:W-:Y:S02]  /*19ad0*/  ISETP.LT.OR P0, PT, R33, R32, P0 ;  /* 0x000000202100720c */ /* 0x000fe40000701670 */
[----:B------:R-:W-:Y:S01]  /*19ae0*/  FSEL R137, R13, -INF , !P1 ;  /* 0xff8000000d897808 */ /* 0x000fe20004800000 */
[----:B------:R-:W2:Y:S01]  /*19af0*/  I2F R21, R21 ;  /* 0x0000001500157306 */ /* 0x000ea20000201400 */
[----:B------:R-:W-:Y:S01]  /*19b00*/  IMAD.IADD R13, R206, 0x1, -R31 ;  /* 0x00000001ce0d7824 */ /* 0x000fe200078e0a1f */
[----:B------:R-:W-:Y:S01]  /*19b10*/  ISETP.GE.AND P1, PT, R133, R209, PT ;  /* 0x000000d18500720c */ /* 0x000fe20003f26270 */
[----:B---3--:R-:W-:Y:S01]  /*19b20*/  FFMA.FTZ R27, -R205, R34, R27 ;  /* 0x00000022cd1b7223 */ /* 0x008fe2000001011b */
[----:B------:R-:W-:Y:S02]  /*19b30*/  FSEL R136, R136, -INF , !P0 ;  /* 0xff80000088887808 */ /* 0x000fe40004000000 */
[----:B------:R-:W-:Y:S02]  /*19b40*/  IABS R13, R13 ;  /* 0x0000000d000d7213 */ /* 0x000fe40000000000 */
[----:B------:R3:W4:Y:S01]  /*19b50*/  I2F R26, R2 ;  /* 0x00000002001a7306 */ /* 0x0007220000201400 */
[----:B------:R-:W-:Y:S01]  /*19b60*/  ISETP.LT.OR P1, PT, R133, R16, P1 ;  /* 0x000000108500720c */ /* 0x000fe20000f21670 */
[----:B-1----:R-:W-:Y:S01]  /*19b70*/  FFMA.FTZ R142, -R205, R142, R23 ;  /* 0x0000008ecd8e7223 */ /* 0x002fe20000010117 */
[----:B------:R-:W-:-:S02]  /*19b80*/  FSEL R17, R27, -INF , !P2 ;  /* 0xff8000001b117808 */ /* 0x000fc40005000000 */
[-C--:B------:R-:W-:Y:S02]  /*19b90*/  ISETP.GE.AND P2, PT, R147, R209.reuse, PT ;  /* 0x000000d19300720c */ /* 0x080fe40003f46270 */
[----:B------:R-:W-:Y:S01]  /*19ba0*/  ISETP.GE.AND P0, PT, R144, R209, PT ;  /* 0x000000d19000720c */ /* 0x000fe20003f06270 */
[----:B------:R1:W5:Y:S01]  /*19bb0*/  I2F R32, R25 ;  /* 0x0000001900207306 */ /* 0x0003620000201400 */
[----:B--2---:R-:W-:Y:S01]  /*19bc0*/  FFMA.FTZ R21, -R205, R21, R18 ;  /* 0x00000015cd157223 */ /* 0x004fe20000010112 */
[-C--:B------:R-:W-:Y:S01]  /*19bd0*/  ISETP.LT.OR P2, PT, R147, R16.reuse, P2 ;  /* 0x000000109300720c */ /* 0x080fe20001741670 */
[----:B------:R-:W-:Y:S01]  /*19be0*/  IMAD.IADD R18, R206, 0x1, -R7 ;  /* 0x00000001ce127824 */ /* 0x000fe200078e0a07 */
[----:B------:R-:W-:Y:S02]  /*19bf0*/  ISETP.LT.OR P0, PT, R144, R16, P0 ;  /* 0x000000109000720c */ /* 0x000fe40000701670 */
[----:B---3--:R-:W-:Y:S01]  /*19c00*/  FSEL R2, R9, -INF , !P6 ;  /* 0xff80000009027808 */ /* 0x008fe20007000000 */
[----:B------:R-:W-:Y:S01]  /*19c10*/  IMAD.IADD R9, R206, 0x1, -R4 ;  /* 0x00000001ce097824 */ /* 0x000fe200078e0a04 */
[----:B------:R2:W3:Y:S01]  /*19c20*/  I2F R34, R13 ;  /* 0x0000000d00227306 */ /* 0x0004e20000201400 */
[----:B------:R-:W-:Y:S01]  /*19c30*/  ISETP.GE.AND P6, PT, R145, R209, PT ;  /* 0x000000d19100720c */ /* 0x000fe20003fc6270 */
[----:B----4-:R-:W-:-:S02]  /*19c40*/  FFMA.FTZ R14, -R205, R26, R14 ;  /* 0x0000001acd0e7223 */ /* 0x010fc4000001010e */
[----:B------:R-:W-:Y:S01]  /*19c50*/  IABS R9, R9 ;  /* 0x0000000900097213 */ /* 0x000fe20000000000 */
[C---:B-1----:R-:W-:Y:S01]  /*19c60*/  IMAD.IADD R25, R206.reuse, 0x1, -R5 ;  /* 0x00000001ce197824 */ /* 0x042fe200078e0a05 */
[----:B------:R-:W-:Y:S01]  /*19c70*/  ISETP.LT.OR P6, PT, R145, R16, P6 ;  /* 0x000000109100720c */ /* 0x000fe200037c1670 */
[----:B-----5:R-:W-:Y:S02]  /*19c80*/  FFMA.FTZ R19, -R205, R32, R19 ;  /* 0x00000020cd137223 */ /* 0x020fe40000010113 */
[----:B------:R-:W-:Y:S01]  /*19c90*/  IMAD.MOV.U32 R23, RZ, RZ, R9 ;  /* 0x000000ffff177224 */ /* 0x000fe200078e0009 */
[----:B------:R-:W-:Y:S02]  /*19ca0*/  IABS R9, R25 ;  /* 0x0000001900097213 */ /* 0x000fe40000000000 */
[----:B------:R-:W-:Y:S01]  /*19cb0*/  FSEL R27, R21, -INF , !P6 ;  /* 0xff800000151b7808 */ /* 0x000fe20007000000 */
[----:B------:R-:W-:Y:S01]  /*19cc0*/  IMAD.IADD R21, R206, 0x1, -R139 ;  /* 0x00000001ce157824 */ /* 0x000fe200078e0a8b */
[-C--:B------:R-:W-:Y:S01]  /*19cd0*/  ISETP.GE.AND P6, PT, R4, R209.reuse, PT ;  /* 0x000000d10400720c */ /* 0x080fe20003fc6270 */
[----:B------:R-:W1:Y:S01]  /*19ce0*/  I2F R23, R23 ;  /* 0x0000001700177306 */ /* 0x000e620000201400 */
[----:B--2---:R-:W-:Y:S01]  /*19cf0*/  FSEL R13, R22, -INF , !P1 ;  /* 0xff800000160d7808 */ /* 0x004fe20004800000 */
[----:B------:R-:W-:Y:S01]  /*19d00*/  IMAD.IADD R22, R206, 0x1, -R6 ;  /* 0x00000001ce167824 */ /* 0x000fe200078e0a06 */
[----:B------:R-:W-:Y:S01]  /*19d10*/  ISETP.GE.AND P1, PT, R29, R209, PT ;  /* 0x000000d11d00720c */ /* 0x000fe20003f26270 */
[----:B---3--:R-:W-:Y:S01]  /*19d20*/  FFMA.FTZ R15, -R205, R34, R15 ;  /* 0x00000022cd0f7223 */ /* 0x008fe2000001010f */
[----:B------:R-:W-:-:S02]  /*19d30*/  IABS R21, R21 ;  /* 0x0000001500157213 */ /* 0x000fc40000000000 */
[----:B------:R-:W-:Y:S02]  /*19d40*/  IABS R25, R22 ;  /* 0x0000001600197213 */ /* 0x000fe40000000000 */
[----:B------:R-:W-:Y:S01]  /*19d50*/  ISETP.LT.OR P1, PT, R29, R16, P1 ;  /* 0x000000101d00720c */ /* 0x000fe20000f21670 */
[----:B------:R2:W3:Y:S01]  /*19d60*/  I2F R22, R9 ;  /* 0x0000000900167306 */ /* 0x0004e20000201400 */
[----:B------:R-:W-:Y:S02]  /*19d70*/  IABS R29, R18 ;  /* 0x00000012001d7213 */ /* 0x000fe40000000000 */
[----:B------:R-:W-:Y:S01]  /*19d80*/  ISETP.LT.OR P6, PT, R4, R16, P6 ;  /* 0x000000100400720c */ /* 0x000fe200037c1670 */
[----:B-1----:R-:W-:Y:S01]  /*19d90*/  FFMA.FTZ R162, -R205, R23, R162 ;  /* 0x00000017cda27223 */ /* 0x002fe200000101a2 */
[----:B------:R-:W-:-:S03]  /*19da0*/  FSEL R23, R14, -INF , !P1 ;  /* 0xff8000000e177808 */ /* 0x000fc60004800000 */
[----:B------:R-:W1:Y:S01]  /*19db0*/  I2F R18, R25 ;  /* 0x0000001900127306 */ /* 0x000e620000201400 */
[-C--:B------:R-:W-:Y:S01]  /*19dc0*/  ISETP.GE.AND P1, PT, R6, R209.reuse, PT ;  /* 0x000000d10600720c */ /* 0x080fe20003f26270 */
[----:B------:R-:W-:Y:S01]  /*19dd0*/  IMAD.IADD R14, R206, 0x1, -R35 ;  /* 0x00000001ce0e7824 */ /* 0x000fe200078e0a23 */
[----:B------:R-:W-:Y:S02]  /*19de0*/  FSEL R217, R162, -INF , !P6 ;  /* 0xff800000a2d97808 */ /* 0x000fe40007000000 */
[----:B------:R-:W-:Y:S01]  /*19df0*/  ISETP.LT.OR P1, PT, R6, R16, P1 ;  /* 0x000000100600720c */ /* 0x000fe20000f21670 */
[----:B------:R-:W-:Y:S01]  /*19e00*/  IMAD.IADD R6, R206, 0x1, -R33 ;  /* 0x00000001ce067824 */ /* 0x000fe200078e0a21 */
[-C--:B------:R-:W-:Y:S01]  /*19e10*/  ISETP.GE.AND P6, PT, R139, R209.reuse, PT ;  /* 0x000000d18b00720c */ /* 0x080fe20003fc6270 */
[----:B------:R-:W4:Y:S01]  /*19e20*/  I2F R4, R29 ;  /* 0x0000001d00047306 */ /* 0x000f220000201400 */
[----:B--2---:R-:W-:Y:S01]  /*19e30*/  FSEL R9, R142, -INF , !P0 ;  /* 0xff8000008e097808 */ /* 0x004fe20004000000 */
[----:B---3--:R-:W-:Y:S01]  /*19e40*/  FFMA.FTZ R22, -R205, R22, R163 ;  /* 0x00000016cd167223 */ /* 0x008fe200000101a3 */
[----:B------:R-:W-:-:S02]  /*19e50*/  ISETP.GE.AND P0, PT, R31, R209, PT ;  /* 0x000000d11f00720c */ /* 0x000fc40003f06270 */
[-C--:B------:R-:W-:Y:S02]  /*19e60*/  ISETP.LT.OR P6, PT, R139, R16.reuse, P6 ;  /* 0x000000108b00720c */ /* 0x080fe400037c1670 */
[----:B------:R-:W-:Y:S01]  /*19e70*/  ISETP.LT.OR P0, PT, R31, R16, P0 ;  /* 0x000000101f00720c */ /* 0x000fe20000701670 */
[----:B-1----:R-:W-:Y:S01]  /*19e80*/  FFMA.FTZ R18, -R205, R18, R158 ;  /* 0x00000012cd127223 */ /* 0x002fe2000001019e */
[----:B------:R-:W-:Y:S02]  /*19e90*/  FSEL R25, R19, -INF , !P2 ;  /* 0xff80000013197808 */ /* 0x000fe40005000000 */
[CC--:B------:R-:W-:Y:S02]  /*19ea0*/  ISETP.GE.AND P2, PT, R5.reuse, R209.reuse, PT ;  /* 0x000000d10500720c */ /* 0x0c0fe40003f46270 */
[----:B------:R-:W-:Y:S02]  /*19eb0*/  FSEL R171, R18, -INF , !P1 ;  /* 0xff80000012ab7808 */ /* 0x000fe40004800000 */
[----:B------:R-:W-:Y:S01]  /*19ec0*/  ISETP.LT.OR P2, PT, R5, R16, P2 ;  /* 0x000000100500720c */ /* 0x000fe20001741670 */
[----:B------:R-:W-:Y:S01]  /*19ed0*/  IMAD.IADD R5, R206, 0x1, -R140 ;  /* 0x00000001ce057824 */ /* 0x000fe200078e0a8c */
[----:B------:R-:W-:Y:S01]  /*19ee0*/  ISETP.GE.AND P1, PT, R35, R209, PT ;  /* 0x000000d12300720c */ /* 0x000fe20003f26270 */
[----:B----4-:R-:W-:Y:S01]  /*19ef0*/  FFMA.FTZ R159, -R205, R4, R159 ;  /* 0x00000004cd9f7223 */ /* 0x010fe2000001019f */
[----:B------:R-:W-:-:S02]  /*19f00*/  FSEL R215, R22, -INF , !P2 ;  /* 0xff80000016d77808 */ /* 0x000fc40005000000 */
[----:B------:R-:W-:Y:S02]  /*19f10*/  IABS R19, R5 ;  /* 0x0000000500137213 */ /* 0x000fe40000000000 */
[----:B------:R1:W2:Y:S01]  /*19f20*/  I2F R5, R21 ;  /* 0x0000001500057306 */ /* 0x0002a20000201400 */
[C---:B------:R-:W-:Y:S02]  /*19f30*/  ISETP.GE.AND P2, PT, R140.reuse, R209, PT ;  /* 0x000000d18c00720c */ /* 0x040fe40003f46270 */
[-C--:B------:R-:W-:Y:S02]  /*19f40*/  ISETP.LT.OR P1, PT, R35, R16.reuse, P1 ;  /* 0x000000102300720c */ /* 0x080fe40000f21670 */
[----:B------:R-:W-:Y:S02]  /*19f50*/  ISETP.LT.OR P2, PT, R140, R16, P2 ;  /* 0x000000108c00720c */ /* 0x000fe40001741670 */
[----:B-1----:R-:W-:Y:S01]  /*19f60*/  FSEL R21, R15, -INF , !P0 ;  /* 0xff8000000f157808 */ /* 0x002fe20004000000 */
[----:B--2---:R-:W-:Y:S01]  /*19f70*/  FFMA.FTZ R5, -R205, R5, R154 ;  /* 0x00000005cd057223 */ /* 0x004fe2000001019a */
[----:B------:R-:W-:-:S02]  /*19f80*/  ISETP.GE.AND P0, PT, R7, R209, PT ;  /* 0x000000d10700720c */ /* 0x000fc40003f06270 */
[----:B------:R-:W-:Y:S02]  /*19f90*/  IABS R15, R14 ;  /* 0x0000000e000f7213 */ /* 0x000fe40000000000 */
[----:B------:R-:W-:Y:S01]  /*19fa0*/  ISETP.LT.OR P0, PT, R7, R16, P0 ;  /* 0x000000100700720c */ /* 0x000fe20000701670 */
[----:B------:R-:W1:Y:S01]  /*19fb0*/  I2F R14, R19 ;  /* 0x00000013000e7306 */ /* 0x000e620000201400 */
[----:B------:R-:W-:Y:S02]  /*19fc0*/  IABS R7, R6 ;  /* 0x0000000600077213 */ /* 0x000fe40000000000 */
[----:B------:R-:W-:Y:S02]  /*19fd0*/  FSEL R153, R5, -INF , !P6 ;  /* 0xff80000005997808 */ /* 0x000fe40007000000 */
[----:B------:R-:W-:Y:S02]  /*19fe0*/  ISETP.GT.AND P6, PT, R204, R195, PT ;  /* 0x000000c3cc00720c */ /* 0x000fe40003fc4270 */
[----:B------:R-:W-:Y:S01]  /*19ff0*/  FSEL R169, R159, -INF , !P0 ;  /* 0xff8000009fa97808 */ /* 0x000fe20004000000 */
[----:B------:R-:W2:Y:S01]  /*1a000*/  I2F R6, R15 ;  /* 0x0000000f00067306 */ /* 0x000ea20000201400 */
[----:B------:R-:W-:-:S04]  /*1a010*/  ISETP.GE.AND P0, PT, R33, R209, PT ;  /* 0x000000d12100720c */ /* 0x000fc80003f06270 */
[----:B------:R-:W-:-:S03]  /*1a020*/  ISETP.LT.OR P0, PT, R33, R16, P0 ;  /* 0x000000102100720c */ /* 0x000fc60000701670 */
[----:B------:R-:W3:Y:S01]  /*1a030*/  I2F R4, R7 ;  /* 0x0000000700047306 */ /* 0x000ee20000201400 */
[----:B-1----:R-:W-:-:S05]  /*1a040*/  FFMA.FTZ R14, -R205, R14, R155 ;  /* 0x0000000ecd0e7223 */ /* 0x002fca000001019b */
[----:B------:R-:W-:Y:S01]  /*1a050*/  FSEL R151, R14, -INF , !P2 ;  /* 0xff8000000e977808 */ /* 0x000fe20005000000 */
[----:B--2---:R-:W-:-:S05]  /*1a060*/  FFMA.FTZ R6, -R205, R6, R166 ;  /* 0x00000006cd067223 */ /* 0x004fca00000101a6 */
[----:B------:R-:W-:Y:S01]  /*1a070*/  FSEL R139, R6, -INF , !P1 ;  /* 0xff800000068b7808 */ /* 0x000fe20004800000 */
[----:B---3--:R-:W-:-:S05]  /*1a080*/  FFMA.FTZ R4, -R205, R4, R167 ;  /* 0x00000004cd047223 */ /* 0x008fca00000101a7 */
        /* <DEDUP_REMOVED lines=63> */
.L_x_7002:
[----:B------:R-:W-:-:S05]  /*1a480*/  IMAD.MOV.U32 R5, RZ, RZ, c[0x0][0x198] ;  /* 0x00006600ff057624 */ /* 0x000fca00078e00ff */
[----:B------:R-:W-:-:S04]  /*1a490*/  LEA R5, -R5, RZ, 0x6 ;  /* 0x000000ff05057211 */ /* 0x000fc800078e31ff */
[----:B------:R-:W-:Y:S02]  /*1a4a0*/  SHF.R.S32.HI R6, RZ, 0x1f, R5 ;  /* 0x0000001fff067819 */ /* 0x000fe40000011405 */
.L_x_7003:
        /* <DEDUP_REMOVED lines=100> */
.L_x_7001:
        /* <DEDUP_REMOVED lines=62> */
[----:B------:R-:W-:Y:S01]  /*1aed0*/  FFMA.FTZ R147, R9, c[0x0][0x23c], -R150 ;  /* 0x00008f0009937a23 */ /* 0x000fe20000010896 */
[----:B------:R-:W2:Y:S01]  /*1aee0*/  LDSM.16.MT88.4 R16, [R188+0xc000] ;  /* 0x00c00000bc10783b */ /* 0x000ea20000004200 */
[----:B------:R-:W-:Y:S02]  /*1aef0*/  FMUL.FTZ R148, R4, c[0x0][0x23c] ;  /* 0x00008f0004947a20 */ /* 0x000fe40000410000 */
[----:B------:R-:W-:Y:S01]  /*1af00*/  FMUL.FTZ R3, R6, c[0x0][0x23c] ;  /* 0x00008f0006037a20 */ /* 0x000fe20000410000 */
[----:B------:R-:W3:Y:S01]  /*1af10*/  MUFU.EX2 R144, R144 ;  /* 0x0000009000907308 */ /* 0x000ee20000000800 */
[----:B------:R-:W4:Y:S01]  /*1af20*/  LDSM.16.MT88.4 R8, [R185+0xc000] ;  /* 0x00c00000b908783b */ /* 0x000f220000004200 */
[--C-:B------:R-:W-:Y:S02]  /*1af30*/  FFMA.FTZ R154, R30, c[0x0][0x23c], -R155.reuse ;  /* 0x00008f001e9a7a23 */ /* 0x100fe4000001089b */
        /* <DEDUP_REMOVED lines=8> */
[----:B------:R-:W5:Y:S01]  /*1afc0*/  MUFU.EX2 R141, R141 ;  /* 0x0000008d008d7308 */ /* 0x000f620000000800 */
[----:B---3--:R-:W-:Y:S01]  /*1afd0*/  F2FP.PACK_AB R4, R143, R144 ;  /* 0x000000908f04723e */ /* 0x008fe200000000ff */
[----:B------:R-:W-:Y:S01]  /*1afe0*/  FFMA.FTZ R163, R21, c[0x0][0x23c], -R150 ;  /* 0x00008f0015a37a23 */ /* 0x000fe20000010896 */
[----:B------:R-:W-:Y:S01]  /*1aff0*/  LDSM.16.MT88.4 R24, [R188+0xe800] ;  /* 0x00e80000bc18783b */ /* 0x000fe20000004200 */
[--C-:B------:R-:W-:Y:S02]  /*1b000*/  FFMA.FTZ R166, R170, c[0x0][0x23c], -R155.reuse ;  /* 0x00008f00aaa67a23 */ /* 0x100fe4000001089b */
[--C-:B------:R-:W-:Y:S01]  /*1b010*/  FFMA.FTZ R219, R168, c[0x0][0x23c], -R155.reuse ;  /* 0x00008f00a8db7a23 */ /* 0x100fe2000001089b */
[----:B------:R-:W-:Y:S01]  /*1b020*/  LDSM.16.MT88.4 R20, [R186+0xe800] ;  /* 0x00e80000ba14783b */ /* 0x000fe20000004200 */
[----:B------:R-:W3:Y:S01]  /*1b030*/  MUFU.EX2 R2, R2 ;  /* 0x0000000200027308 */ /* 0x000ee20000000800 */
[----:B------:R-:W-:-:S02]  /*1b040*/  FFMA.FTZ R162, R212, c[0x0][0x23c], -R155 ;  /* 0x00008f00d4a27a23 */ /* 0x000fc4000001089b */
[----:B------:R-:W-:Y:S02]  /*1b050*/  FFMA.FTZ R167, R210, c[0x0][0x23c], -R155 ;  /* 0x00008f00d2a77a23 */ /* 0x000fe4000001089b */
[--C-:B------:R-:W-:Y:S02]  /*1b060*/  FFMA.FTZ R168, R217, c[0x0][0x23c], -R150.reuse ;  /* 0x00008f00d9a87a23 */ /* 0x100fe40000010896 */
[--C-:B------:R-:W-:Y:S01]  /*1b070*/  FFMA.FTZ R215, R215, c[0x0][0x23c], -R150.reuse ;  /* 0x00008f00d7d77a23 */ /* 0x100fe20000010896 */
[----:B------:R-:W-:Y:S01]  /*1b080*/  MUFU.EX2 R0, R0 ;  /* 0x0000000000007308 */ /* 0x000fe20000000800 */
[----:B-----5:R-:W-:Y:S01]  /*1b090*/  F2FP.PACK_AB R6, R141, R142 ;  /* 0x0000008e8d06723e */ /* 0x020fe200000000ff */
[--C-:B------:R-:W-:Y:S02]  /*1b0a0*/  FFMA.FTZ R170, R171, c[0x0][0x23c], -R150.reuse ;  /* 0x00008f00abaa7a23 */ /* 0x100fe40000010896 */
[--C-:B------:R-:W-:Y:S02]  /*1b0b0*/  FFMA.FTZ R169, R169, c[0x0][0x23c], -R150.reuse ;  /* 0x00008f00a9a97a23 */ /* 0x100fe40000010896 */
[----:B------:R-:W-:-:S02]  /*1b0c0*/  FFMA.FTZ R212, R151, c[0x0][0x23c], -R150 ;  /* 0x00008f0097d47a23 */ /* 0x000fc40000010896 */
[----:B------:R-:W5:Y:S01]  /*1b0d0*/  MUFU.EX2 R147, R147 ;  /* 0x0000009300937308 */ /* 0x000f620000000800 */
[----:B---3--:R-:W-:Y:S01]  /*1b0e0*/  F2FP.PACK_AB R5, R2, R140 ;  /* 0x0000008c0205723e */ /* 0x008fe200000000ff */
[--C-:B------:R-:W-:Y:S02]  /*1b0f0*/  FFMA.FTZ R152, R152, c[0x0][0x23c], -R155.reuse ;  /* 0x00008f0098987a23 */ /* 0x100fe4000001089b */
[--C-:B------:R-:W-:Y:S02]  /*1b100*/  FFMA.FTZ R171, R138, c[0x0][0x23c], -R155.reuse ;  /* 0x00008f008aab7a23 */ /* 0x100fe4000001089b */
[----:B------:R-:W-:Y:S02]  /*1b110*/  FFMA.FTZ R210, R137, c[0x0][0x23c], -R155 ;  /* 0x00008f0089d27a23 */ /* 0x000fe4000001089b */
[----:B------:R-:W3:Y:S01]  /*1b120*/  MUFU.EX2 R148, R148 ;  /* 0x0000009400947308 */ /* 0x000ee20000000800 */
[--C-:B------:R-:W-:Y:S02]  /*1b130*/  FFMA.FTZ R153, R153, c[0x0][0x23c], -R150.reuse ;  /* 0x00008f0099997a23 */ /* 0x100fe40000010896 */
[----:B------:R-:W-:-:S02]  /*1b140*/  FFMA.FTZ R151, R139, c[0x0][0x23c], -R150 ;  /* 0x00008f008b977a23 */ /* 0x000fc40000010896 */
[----:B------:R-:W-:Y:S02]  /*1b150*/  FFMA.FTZ R155, R136, c[0x0][0x23c], -R155 ;  /* 0x00008f00889b7a23 */ /* 0x000fe4000001089b */
[----:B------:R-:W-:Y:S01]  /*1b160*/  FFMA.FTZ R150, R149, c[0x0][0x23c], -R150 ;  /* 0x00008f0095967a23 */ /* 0x000fe20000010896 */
[----:B------:R-:W1:Y:S01]  /*1b170*/  MUFU.EX2 R3, R3 ;  /* 0x0000000300037308 */ /* 0x000e620000000800 */
[----:B-----5:R-:W-:Y:S01]  /*1b180*/  F2FP.PACK_AB R7, R147, R0 ;  /* 0x000000009307723e */ /* 0x020fe200000000ff */
[----:B------:R-:W-:Y:S01]  /*1b190*/  LDSM.16.MT88.4 R136, [R186+0xd800] ;  /* 0x00d80000ba88783b */ /* 0x000fe20000004200 */
[----:B---3--:R-:W-:-:S05]  /*1b1a0*/  FMUL.FTZ R120, R120, R148 ;  /* 0x0000009478787220 */ /* 0x008fca0000410000 */
[----:B------:R-:W-:Y:S01]  /*1b1b0*/  MUFU.EX2 R154, R154 ;  /* 0x0000009a009a7308 */ /* 0x000fe20000000800 */
[-C--:B------:R-:W-:Y:S02]  /*1b1c0*/  FMUL.FTZ R121, R121, R148.reuse ;  /* 0x0000009479797220 */ /* 0x080fe40000410000 */
[-C--:B------:R-:W-:Y:S02]  /*1b1d0*/  FMUL.FTZ R116, R116, R148.reuse ;  /* 0x0000009474747220 */ /* 0x080fe40000410000 */
[----:B------:R-:W-:Y:S02]  /*1b1e0*/  FMUL.FTZ R117, R117, R148 ;  /* 0x0000009475757220 */ /* 0x000fe40000410000 */
[-C--:B-1----:R-:W-:Y:S01]  /*1b1f0*/  FMUL.FTZ R122, R122, R3.reuse ;  /* 0x000000037a7a7220 */ /* 0x082fe20000410000 */
        /* <DEDUP_REMOVED lines=70> */
[----:B----4-:R-:W-:Y:S01]  /*1b660*/  HMMA.16816.F32 R44, R4, R8, R44 ;  /* 0x00000008042c723c */ /* 0x010fe2000000182c */
[----:B------:R-:W-:-:S02]  /*1b670*/  FMUL.FTZ R61, R61, R148 ;  /* 0x000000943d3d7220 */ /* 0x000fc40000410000 */
[-C--:B------:R-:W-:Y:S01]  /*1b680*/  FMUL.FTZ R62, R62, R3.reuse ;  /* 0x000000033e3e7220 */ /* 0x080fe20000410000 */
[----:B------:R-:W-:Y:S01]  /*1b690*/  MUFU.EX2 R168, R168 ;  /* 0x000000a800a87308 */ /* 0x000fe20000000800 */
[-C--:B------:R-:W-:Y:S02]  /*1b6a0*/  FMUL.FTZ R63, R63, R3.reuse ;  /* 0x000000033f3f7220 */ /* 0x080fe40000410000 */
[-C--:B------:R-:W-:Y:S01]  /*1b6b0*/  FMUL.FTZ R64, R64, R148.reuse ;  /* 0x0000009440407220 */ /* 0x080fe20000410000 */
[----:B------:R-:W-:Y:S01]  /*1b6c0*/  HMMA.16816.F32 R48, R4, R10, R48 ;  /* 0x0000000a0430723c */ /* 0x000fe20000001830 */
[----:B------:R-:W4:Y:S01]  /*1b6d0*/  LDSM.16.MT88.4 R8, [R188+0x10000] ;  /* 0x01000000bc08783b */ /* 0x000f220000004200 */
        /* <DEDUP_REMOVED lines=70> */
[----:B----4-:R-:W-:Y:S01]  /*1bb40*/  HMMA.16816.F32 R92, R4, R8, R92 ;  /* 0x00000008045c723c */ /* 0x010fe2000000185c */
        /* <DEDUP_REMOVED lines=10> */
[----:B-1----:R-:W-:Y:S01]  /*1bbf0*/  F2FP.PACK_AB R4, R157, R154 ;  /* 0x0000009a9d04723e */ /* 0x002fe200000000ff */
        /* <DEDUP_REMOVED lines=136> */
.L_x_6998:
        /* <DEDUP_REMOVED lines=17> */
.L_x_7008:
        /* <DEDUP_REMOVED lines=66> */
.L_x_7005:
        /* <DEDUP_REMOVED lines=321> */
.L_x_7007:
        /* <DEDUP_REMOVED lines=92> */
.L_x_7006:
        /* <DEDUP_REMOVED lines=651> */
.L_x_7004:
        /* <DEDUP_REMOVED lines=281> */
.L_x_7010:
[----:B--23--:R-:W-:Y:S05]  /*21dc0*/  BSYNC B0 ;  /* 0x0000000000007941 */ /* 0x00cfea0003800000 */
.L_x_7009:
        /* <DEDUP_REMOVED lines=19> */
.L_x_7012:
[----:B------:R-:W-:Y:S05]  /*21f00*/  BSYNC B0 ;  /* 0x0000000000007941 */ /* 0x000fea0003800000 */
.L_x_7011:
        /* <DEDUP_REMOVED lines=11> */
.L_x_7014:
[----:B------:R-:W-:Y:S05]  /*21fc0*/  BSYNC B0 ;  /* 0x0000000000007941 */ /* 0x000fea0003800000 */
.L_x_7013:
        /* <DEDUP_REMOVED lines=11> */
.L_x_7016:
[----:B------:R-:W-:Y:S05]  /*22080*/  BSYNC B0 ;  /* 0x0000000000007941 */ /* 0x000fea0003800000 */
.L_x_7015:
        /* <DEDUP_REMOVED lines=11> */
.L_x_7018:
[----:B------:R-:W-:Y:S05]  /*22140*/  BSYNC B0 ;  /* 0x0000000000007941 */ /* 0x000fea0003800000 */
.L_x_7017:
        /* <DEDUP_REMOVED lines=11> */
.L_x_7020:
[----:B------:R-:W-:Y:S05]  /*22200*/  BSYNC B0 ;  /* 0x0000000000007941 */ /* 0x000fea0003800000 */
.L_x_7019:
        /* <DEDUP_REMOVED lines=11> */
.L_x_7022:
[----:B------:R-:W-:Y:S05]  /*222c0*/  BSYNC B0 ;  /* 0x0000000000007941 */ /* 0x000fea0003800000 */
.L_x_7021:
        /* <DEDUP_REMOVED lines=11> */
.L_x_7024:
[----:B------:R-:W-:Y:S05]  /*22380*/  BSYNC B0 ;  /* 0x0000000000007941 */ /* 0x000fea0003800000 */
.L_x_7023:
        /* <DEDUP_REMOVED lines=12> */
.L_x_7025:
        /* <DEDUP_REMOVED lines=11> */
.L_x_7398:


//--------------------- .text._ZN5flash24flash_fwd_splitkv_kernelI23Flash_fwd_kernel_traitsILi192ELi64ELi64ELi4ELb0ELb0EN7cutlass6half_tE19Flash_kernel_traitsILi192ELi64ELi64ELi4ES3_EELb0ELb1ELb1ELb0ELb0ELb1ELb1ELb1EEEvNS_16Flash_fwd_paramsE --------------------------
	.section	.text._ZN5flash24flash_fwd_splitkv_kernelI23Flash_fwd_kernel_traitsILi192ELi64ELi64ELi4ELb0ELb0EN7cutlass6half_tE19Flash_kernel_traitsILi192ELi64ELi64ELi4ES3_EELb0ELb1ELb1ELb0ELb0ELb1ELb1ELb1EEEvNS_16Flash_fwd_paramsE,"ax",@progbits
	.sectioninfo	@"SHI_REGISTERS=255"
	.align	128
        .global         _ZN5flash24flash_fwd_splitkv_kernelI23Flash_fwd_kernel_traitsILi192ELi64ELi64ELi4ELb0ELb0EN7cutlass6half_tE19Flash_kernel_traitsILi192ELi64ELi64ELi4ES3_EELb0ELb1ELb1ELb0ELb0ELb1ELb1ELb1EEEvNS_16Flash_fwd_paramsE
        .type           _ZN5flash24flash_fwd_splitkv_kernelI23Flash_fwd_kernel_traitsILi192ELi64ELi64ELi4ELb0ELb0EN7cutlass6half_tE19Flash_kernel_traitsILi192ELi64ELi64ELi4ES3_EELb0ELb1ELb1ELb0ELb0ELb1ELb1ELb1EEEvNS_16Flash_fwd_paramsE,@function
        .size           _ZN5flash24flash_fwd_splitkv_kernelI23Flash_fwd_kernel_traitsILi192ELi64ELi64ELi4ELb0ELb0EN7cutlass6half_tE19Flash_kernel_traitsILi192ELi64ELi64ELi4ES3_EELb0ELb1ELb1ELb0ELb0ELb1ELb1ELb1EEEvNS_16Flash_fwd_paramsE,(.L_x_7337 - _ZN5flash24flash_fwd_splitkv_kernelI23Flash_fwd_kernel_traitsILi192ELi64ELi64ELi4ELb0ELb0EN7cutlass6half_tE19Flash_kernel_traitsILi192ELi64ELi64ELi4ES3_EELb0ELb1ELb1ELb0ELb0ELb1ELb1ELb1EEEvNS_16Flash_fwd_paramsE)
        .other          _ZN5flash24flash_fwd_splitkv_kernelI23Flash_fwd_kernel_traitsILi192ELi64ELi64ELi4ELb0ELb0EN7cutlass6half_tE19Flash_kernel_traitsILi192ELi64ELi64ELi4ES3_EELb0ELb1ELb1ELb0ELb0ELb1ELb1ELb1EEEvNS_16Flash_fwd_paramsE,@"STO_CUDA_ENTRY STV_DEFAULT"
_ZN5flash24flash_fwd_splitkv_kernelI23Flash_fwd_kernel_traitsILi192ELi64ELi64ELi4ELb0ELb0EN7cutlass6half_tE19Flash_kernel_traitsILi192ELi64ELi64ELi4ES3_EELb0ELb1ELb1ELb0ELb0ELb1ELb1ELb1EEEvNS_16Flash_fwd_paramsE:
.text._ZN5flash24flash_fwd_splitkv_kernelI23Flash_fwd_kernel_traitsILi192ELi64ELi64ELi4ELb0ELb0EN7cutlass6half_tE19Flash_kernel_traitsILi192ELi64ELi64ELi4ES3_EELb0ELb1ELb1ELb0ELb0ELb1ELb1ELb1EEEvNS_16Flash_fwd_paramsE:
[----:B------:R-:W-:Y:S02]  /*0000*/  MOV R1, c[0x0][0x28] ;  /* 0x00000a0000017a02 */ /* 0x000fe40000000f00 */
[----:B------:R-:W1:Y:S01]  /*0010*/  I2F.U32.RP R4, c[0x0][0x1c0] ;  /* 0x0000700000047b06 */ /* 0x000e620000209000 */
[----:B------:R-:W2:Y:S01]  /*0020*/  S2R R218, SR_CTAID.Z ;  /* 0x0000000000da7919 */ /* 0x000ea20000002700 */
[----:B------:R-:W-:Y:S01]  /*0030*/  ISETP.NE.U32.AND P0, PT, RZ, c[0x0][0x1c0], PT ;  /* 0x00007000ff007a0c */ /* 0x000fe20003f05070 */
[----:B------:R-:W3:Y:S01]  /*0040*/  S2UR UR8, SR_CTAID.Y ;  /* 0x00000000000879c3 */ /* 0x000ee20000002600 */
[----:B------:R-:W-:Y:S01]  /*0050*/  ULDC.64 UR4, c[0x0][0x40] ;  /* 0x0000100000047ab9 */ /* 0x000fe20000000a00 */
[----:B------:R-:W4:Y:S01]  /*0060*/  S2R R213, SR_CTAID.X ;  /* 0x0000000000d57919 */ /* 0x000f220000002500 */
[----:B------:R-:W-:Y:S01]  /*0070*/  BSSY B4, `(.L_x_7026) ;  /* 0x0000017000047945 */ /* 0x000fe20003800000 */
[----:B------:R-:W-:Y:S01]  /*0080*/  UIADD3 UR4, UP0, UR4, 0x160, URZ ;  /* 0x0000016004047890 */ /* 0x000fe2000ff1e03f */
[----:B------:R-:W-:-:S03]  /*0090*/  MOV R214, 0x1e0 ;  /* 0x000001e000d67802 */ /* 0x000fc60000000f00 */
[----:B------:R-:W-:Y:S01]  /*00a0*/  UIADD3.X UR5, URZ, UR5, URZ, UP0, !UPT ;  /* 0x000000053f057290 */ /* 0x000fe200087fe43f */
[----:B-1----:R-:W1:Y:S02]  /*00b0*/  MUFU.RCP R2, R4 ;  /* 0x0000000400027308 */ /* 0x002e640000001000 */
[----:B-1----:R-:W-:-:S06]  /*00c0*/  IADD3 R2, R2, 0xffffffe, RZ ;  /* 0x0ffffffe02027810 */ /* 0x002fcc0007ffe0ff */
[----:B------:R-:W1:Y:S02]  /*00d0*/  F2I.FTZ.U32.TRUNC.NTZ R3, R2 ;  /* 0x0000000200037305 */ /* 0x000e64000021f000 */
[----:B-1----:R-:W-:Y:S02]  /*00e0*/  IMAD.MOV R0, RZ, RZ, -R3 ;  /* 0x000000ffff007224 */ /* 0x002fe400078e0a03 */
[----:B------:R-:W-:Y:S02]  /*00f0*/  IMAD.MOV.U32 R2, RZ, RZ, RZ ;  /* 0x000000ffff027224 */ /* 0x000fe400078e00ff */
[----:B------:R-:W-:-:S04]  /*0100*/  IMAD R5, R0, c[0x0][0x1c0], RZ ;  /* 0x0000700000057a24 */ /* 0x000fc800078e02ff */
[----:B------:R-:W-:-:S06]  /*0110*/  IMAD.HI.U32 R5, R3, R5, R2 ;  /* 0x0000000503057227 */ /* 0x000fcc00078e0002 */
[----:B--2---:R-:W-:-:S04]  /*0120*/  IMAD.HI.U32 R215, R5, R218, RZ ;  /* 0x000000da05d77227 */ /* 0x004fc800078e00ff */
[----:B------:R-:W-:-:S04]  /*0130*/  IMAD.MOV R3, RZ, RZ, -R215 ;  /* 0x000000ffff037224 */ /* 0x000fc800078e0ad7 */
[----:B------:R-:W-:-:S05]  /*0140*/  IMAD R3, R3, c[0x0][0x1c0], R218 ;  /* 0x0000700003037a24 */ /* 0x000fca00078e02da */
[----:B------:R-:W-:-:S13]  /*0150*/  ISETP.GE.U32.AND P2, PT, R3, c[0x0][0x1c0], PT ;  /* 0x0000700003007a0c */ /* 0x000fda0003f46070 */
[----:B------:R-:W-:Y:S02]  /*0160*/  @P2 IADD3 R3, R3, -c[0x0][0x1c0], RZ ;  /* 0x8000700003032a10 */ /* 0x000fe40007ffe0ff */
[----:B------:R-:W-:Y:S02]  /*0170*/  @P2 IADD3 R215, R215, 0x1, RZ ;  /* 0x00000001d7d72810 */ /* 0x000fe40007ffe0ff */
[----:B------:R-:W-:-:S13]  /*0180*/  ISETP.GE.U32.AND P1, PT, R3, c[0x0][0x1c0], PT ;  /* 0x0000700003007a0c */ /* 0x000fda0003f26070 */
[----:B------:R-:W-:Y:S02]  /*0190*/  @P1 IADD3 R215, R215, 0x1, RZ ;  /* 0x00000001d7d71810 */ /* 0x000fe40007ffe0ff */
[----:B------:R-:W-:-:S05]  /*01a0*/  @!P0 LOP3.LUT R215, RZ, c[0x0][0x1c0], RZ, 0x33, !PT ;  /* 0x00007000ffd78a12 */ /* 0x000fca00078e33ff */
[----:B------:R-:W-:-:S04]  /*01b0*/  IMAD.MOV R3, RZ, RZ, -R215 ;  /* 0x000000ffff037224 */ /* 0x000fc800078e0ad7 */
[----:B------:R-:W-:Y:S02]  /*01c0*/  IMAD R218, R3, c[0x0][0x1c0], R218 ;  /* 0x0000700003da7a24 */ /* 0x000fe400078e02da */
[----:B---34-:R-:W-:Y:S05]  /*01d0*/  CALL.REL.NOINC `($_ZN5flash24flash_fwd_splitkv_kernelI23Flash_fwd_kernel_traitsILi192ELi64ELi64ELi4ELb0ELb0EN7cutlass6half_tE19Flash_kernel_traitsILi192ELi64ELi64ELi4ES3_EELb0ELb1ELb1ELb0ELb0ELb1ELb1ELb1EEEvNS_16Flash_fwd_paramsE$_ZN5flash30compute_attn_1rowblock_splitkvI23Flash_fwd_kernel_traitsILi192ELi64ELi64ELi4ELb0ELb0EN7cutlass6half_tE19Flash_kernel_traitsILi192ELi64ELi64ELi4ES3_EELb0ELb1ELb1ELb0ELb0ELb1ELb1ELb1ENS_16Flash_fwd_paramsEEEvRKT8_iiiii) ;  /* 0x0000002000007944 */ /* 0x018fea0003c00000 */
[----:B------:R-:W-:Y:S05]  /*01e0*/  BSYNC B4 ;  /* 0x0000000000047941 */ /* 0x000fea0003800000 */
.L_x_7026:
[----:B------:R-:W-:Y:S05]  /*01f0*/  EXIT ;  /* 0x000000000000794d */ /* 0x000fea0003800000 */
        .type           $_ZN5flash24flash_fwd_splitkv_kernelI23Flash_fwd_kernel_traitsILi192ELi64ELi64ELi4ELb0ELb0EN7cutlass6half_tE19Flash_kernel_traitsILi192ELi64ELi64ELi4ES3_EELb0ELb1ELb1ELb0ELb0ELb1ELb1ELb1EEEvNS_16Flash_fwd_paramsE$_ZN5flash30compute_attn_1rowblock_splitkvI23Flash_fwd_kernel_traitsILi192ELi64ELi64ELi4ELb0ELb0EN7cutlass6half_tE19Flash_kernel_traitsILi192ELi64ELi64ELi4ES3_EELb0ELb1ELb1ELb0ELb0ELb1ELb1ELb1ENS_16Flash_fwd_paramsEEEvRKT8_iiiii,@function
        .size           $_ZN5flash24flash_fwd_splitkv_kernelI23Flash_fwd_kernel_traitsILi192ELi64ELi64ELi4ELb0ELb0EN7cutlass6half_tE19Flash_kernel_traitsILi192ELi64ELi64ELi4ES3_EELb0ELb1ELb1ELb0ELb0ELb1ELb1ELb1EEEvNS_16Flash_fwd_paramsE$_ZN5flash30compute_attn_1rowblock_splitkvI23Flash_fwd_kernel_traitsILi192ELi64ELi64ELi4ELb0ELb0EN7cutlass6half_tE19Flash_kernel_traitsILi192ELi64ELi64ELi4ES3_EELb0ELb1ELb1ELb0ELb0ELb1ELb1ELb1ENS_16Flash_fwd_paramsEEEvRKT8_iiiii,($__internal_14_$__cuda_sm70_shflsync_bfly_p - $_ZN5flash24flash_fwd_splitkv_kernelI23Flash_fwd_kernel_traitsILi192ELi64ELi64ELi4ELb0ELb0EN7cutlass6half_tE19Flash_kernel_traitsILi192ELi64ELi64ELi4ES3_EELb0ELb1ELb1ELb0ELb0ELb1ELb1ELb1EEEvNS_16Flash_fwd_paramsE$_ZN5flash30compute_attn_1rowblock_splitkvI23Flash_fwd_kernel_traitsILi192ELi64ELi64ELi4ELb0ELb0EN7cutlass6half_tE19Flash_kernel_traitsILi192ELi64ELi64ELi4ES3_EELb0ELb1ELb1ELb0ELb0ELb1ELb1ELb1ENS_16Flash_fwd_paramsEEEvRKT8_iiiii)
$_ZN5flash24flash_fwd_splitkv_kernelI23Flash_fwd_kernel_traitsILi192ELi64ELi64ELi4ELb0ELb0EN7cutlass6half_tE19Flash_kernel_traitsILi192ELi64ELi64ELi4ES3_EELb0ELb1ELb1ELb0ELb0ELb1ELb1ELb1EEEvNS_16Flash_fwd_paramsE$_ZN5flash30compute_attn_1rowblock_splitkvI23Flash_fwd_kernel_traitsILi192ELi64ELi64ELi4ELb0ELb0EN7cutlass6half_tE19Flash_kernel_traitsILi192ELi64ELi64ELi4ES3_EELb0ELb1ELb1ELb0ELb0ELb1ELb1ELb1ENS_16Flash_fwd_paramsEEEvRKT8_iiiii:
[----:B------:R-:W-:Y:S01]  /*0200*/  IMAD.U32 R18, RZ, RZ, UR4 ;  /* 0x00000004ff127e24 */ /* 0x000fe2000f8e00ff */
[----:B------:R-:W-:Y:S01]  /*0210*/  ULDC.64 UR6, c[0x0][0x118] ;  /* 0x0000460000067ab9 */ /* 0x000fe20000000a00 */
[----:B------:R-:W-:-:S05]  /*0220*/  IMAD.U32 R19, RZ, RZ, UR5 ;  /* 0x00000005ff137e24 */ /* 0x000fca000f8e00ff */
[----:B------:R-:W2:Y:S04]  /*0230*/  LD.E.64 R4, [R18.64+0xe0] ;  /* 0x0000e00612047980 */ /* 0x000ea8000c101b00 */
[----:B------:R-:W3:Y:S01]  /*0240*/  LD.E.64 R2, [R18.64+0xe8] ;  /* 0x0000e80612027980 */ /* 0x000ee2000c101b00 */
[----:B------:R-:W-:Y:S02]  /*0250*/  MOV R11, 0xffffffff ;  /* 0xffffffff000b7802 */ /* 0x000fe40000000f00 */
[----:B--2---:R-:W-:-:S04]  /*0260*/  ISETP.NE.U32.AND P2, PT, R4, RZ, PT ;  /* 0x000000ff0400720c */ /* 0x004fc80003f45070 */
[----:B------:R-:W-:Y:S01]  /*0270*/  ISETP.NE.AND.EX P2, PT, R5, RZ, PT, P2 ;  /* 0x000000ff0500720c */ /* 0x000fe20003f45320 */
[----:B------:R-:W-:-:S12]  /*0280*/  IMAD.WIDE R4, R215, 0x4, R4 ;  /* 0x00000004d7047825 */ /* 0x000fd800078e0204 */
[----:B------:R1:W5:Y:S01]  /*0290*/  @P2 LD.E R11, [R4.64] ;  /* 0x00000006040b2980 */ /* 0x000362000c101900 */
[----:B---3--:R-:W-:Y:S01]  /*02a0*/  ISETP.NE.U32.AND P0, PT, R2, RZ, PT ;  /* 0x000000ff0200720c */ /* 0x008fe20003f05070 */
[----:B------:R-:W-:Y:S01]  /*02b0*/  BSSY B0, `(.L_x_7027) ;  /* 0x0000009000007945 */ /* 0x000fe20003800000 */
[----:B------:R-:W-:Y:S02]  /*02c0*/  IMAD.MOV.U32 R15, RZ, RZ, -0x1 ;  /* 0xffffffffff0f7424 */ /* 0x000fe400078e00ff */
[----:B------:R-:W-:Y:S01]  /*02d0*/  ISETP.NE.AND.EX P0, PT, R3, RZ, PT, P0 ;  /* 0x000000ff0300720c */ /* 0x000fe20003f05300 */
[----:B------:R-:W-:-:S12]  /*02e0*/  IMAD.WIDE R2, R215, 0x4, R2 ;  /* 0x00000004d7027825 */ /* 0x000fd800078e0202 */
[----:B------:R-:W-:Y:S05]  /*02f0*/  @!P0 BRA `(.L_x_7028) ;  /* 0x0000004000008947 */ /* 0x000fea0003800000 */
[----:B------:R-:W2:Y:S02]  /*0300*/  LD.E.U8 R0, [R18.64+0x1b2] ;  /* 0x0001b20612007980 */ /* 0x000ea4000c101100 */
[----:B--2---:R-:W-:-:S13]  /*0310*/  ISETP.NE.AND P1, PT, R0, RZ, PT ;  /* 0x000000ff0000720c */ /* 0x004fda0003f25270 */
[----:B------:R-:W-:Y:S05]  /*0320*/  @!P1 BRA `(.L_x_7028) ;  /* 0x0000001000009947 */ /* 0x000fea0003800000 */
[----:B------:R2:W5:Y:S02]  /*0330*/  LD.E R15, [R2.64] ;  /* 0x00000006020f7980 */ /* 0x000564000c101900 */
.L_x_7028:
[----:B------:R-:W-:Y:S05]  /*0340*/  BSYNC B0 ;  /* 0x0000000000007941 */ /* 0x000fea0003800000 */
.L_x_7027:
[----:B------:R-:W3:Y:S04]  /*0350*/  LD.E.64 R20, [R18.64+0xf0] ;  /* 0x0000f00612147980 */ /* 0x000ee8000c101b00 */
[----:B------:R-:W4:Y:S01]  /*0360*/  @P2 LD.E R216, [R4.64+0x4] ;  /* 0x0000040604d82980 */ /* 0x000f22000c101900 */
[----:B------:R-:W-:Y:S01]  /*0370*/  IMAD.MOV.U32 R10, RZ, RZ, RZ ;  /* 0x000000ffff0a7224 */ /* 0x000fe200078e00ff */
[----:B---3--:R-:W-:-:S04]  /*0380*/  ISETP.NE.U32.AND P1, PT, R20, RZ, PT ;  /* 0x000000ff1400720c */ /* 0x008fc80003f25070 */
[----:B------:R-:W-:Y:S01]  /*0390*/  ISETP.NE.AND.EX P1, PT, R21, RZ, PT, P1 ;  /* 0x000000ff1500720c */ /* 0x000fe20003f25310 */
[----:B------:R-:W-:Y:S01]  /*03a0*/  IMAD.WIDE R20, R215, 0x4, R20 ;  /* 0x00000004d7147825 */ /* 0x000fe200078e0214 */
[----:B----45:R-:W-:-:S06]  /*03b0*/  @P2 IADD3 R216, R216, -R11, RZ ;  /* 0x8000000bd8d82210 */ /* 0x030fcc0007ffe0ff */
[----:B------:R3:W5:Y:S05]  /*03c0*/  @!P2 LD.E R216, [R18.64+0xb4] ;  /* 0x0000b40612d8a980 */ /* 0x00076a000c101900 */
[----:B------:R3:W5:Y:S01]  /*03d0*/  @P1 LD.E R10, [R20.64] ;  /* 0x00000006140a1980 */ /* 0x000762000c101900 */
[----:B------:R-:W-:Y:S01]  /*03e0*/  BSSY B0, `(.L_x_7029) ;  /* 0x0000009000007945 */ /* 0x000fe20003800000 */
[----:B------:R-:W-:Y:S05]  /*03f0*/  @!P0 BRA `(.L_x_7030) ;  /* 0x0000006000008947 */ /* 0x000fea0003800000 */
[----:B------:R-:W4:Y:S02]  /*0400*/  LD.E.U8 R0, [R18.64+0x1b2] ;  /* 0x0001b20612007980 */ /* 0x000f24000c101100 */
[----:B----4-:R-:W-:-:S13]  /*0410*/  ISETP.NE.AND P0, PT, R0, RZ, PT ;  /* 0x000000ff0000720c */ /* 0x010fda0003f05270 */
[----:B------:R-:W4:Y:S02]  /*0420*/  @P0 LD.E R0, [R2.64+0x4] ;  /* 0x0000040602000980 */ /* 0x000f24000c101900 */
[----:B----4-:R-:W-:-:S06]  /*0430*/  @P0 IADD3 R87, R0, -R15, RZ ;  /* 0x8000000f00570210 */ /* 0x010fcc0007ffe0ff */
[----:B------:R4:W5:Y:S01]  /*0440*/  @!P0 LD.E R87, [R2.64] ;  /* 0x0000000602578980 */ /* 0x000962000c101900 */
[----:B------:R-:W-:Y:S05]  /*0450*/  BRA `(.L_x_7031) ;  /* 0x0000001000007947 */ /* 0x000fea0003800000 */
.L_x_7030:
[----:B------:R4:W5:Y:S02]  /*0460*/  LD.E R87, [R18.64+0xb8] ;  /* 0x0000b80612577980 */ /* 0x000964000c101900 */
.L_x_7031:
[----:B------:R-:W-:Y:S05]  /*0470*/  BSYNC B0 ;  /* 0x0000000000007941 */ /* 0x000fea0003800000 */
.L_x_7029:
[----:B--2-4-:R-:W2:Y:S01]  /*0480*/  LD.E.64 R2, [R18.64+0xf8] ;  /* 0x0000f80612027980 */ /* 0x014ea2000c101b00 */
[----:B------:R-:W-:Y:S01]  /*0490*/  BSSY B1, `(.L_x_7032) ;  /* 0x0000012000017945 */ /* 0x000fe20003800000 */
[----:B-----5:R-:W-:Y:S01]  /*04a0*/  IMAD.IADD R87, R87, 0x1, -R10 ;  /* 0x0000000157577824 */ /* 0x020fe200078e0a0a */
[----:B--2---:R-:W-:-:S04]  /*04b0*/  ISETP.NE.U32.AND P0, PT, R2, RZ, PT ;  /* 0x000000ff0200720c */ /* 0x004fc80003f05070 */
[----:B------:R-:W-:-:S13]  /*04c0*/  ISETP.NE.AND.EX P0, PT, R3, RZ, PT, P0 ;  /* 0x000000ff0300720c */ /* 0x000fda0003f05300 */
[----:B------:R-:W-:Y:S05]  /*04d0*/  @!P0 BRA `(.L_x_7033) ;  /* 0x0000004000008947 */ /* 0x000fea0003800000 */
[----:B------:R-:W-:-:S05]  /*04e0*/  IMAD.WIDE R2, R215, 0x4, R2 ;  /* 0x00000004d7027825 */ /* 0x000fca00078e0202 */
[----:B------:R-:W2:Y:S02]  /*04f0*/  LD.E R65, [R2.64] ;  /* 0x0000000602417980 */ /* 0x000ea4000c101900 */
[----:B--2---:R-:W-:Y:S01]  /*0500*/  IADD3 R65, R65, -R10, RZ ;  /* 0x8000000a41417210 */ /* 0x004fe20007ffe0ff */
[----:B------:R-:W-:Y:S05]  /*0510*/  BRA `(.L_x_7034) ;  /* 0x0000009000007947 */ /* 0x000fea0003800000 */
.L_x_7033:
[----:B------:R-:W2:Y:S01]  /*0520*/  LD.E.64 R2, [R18.64+0x108] ;  /* 0x0001080612027980 */ /* 0x000ea2000c101b00 */
[----:B------:R-:W-:Y:S01]  /*0530*/  BSSY B0, `(.L_x_7035) ;  /* 0x0000006000007945 */ /* 0x000fe20003800000 */
[----:B------:R-:W-:Y:S01]  /*0540*/  IMAD.MOV.U32 R0, RZ, RZ, RZ ;  /* 0x000000ffff007224 */ /* 0x000fe200078e00ff */
[----:B--2---:R-:W-:-:S04]  /*0550*/  ISETP.NE.U32.AND P0, PT, R2, RZ, PT ;  /* 0x000000ff0200720c */ /* 0x004fc80003f05070 */
[----:B------:R-:W-:-:S13]  /*0560*/  ISETP.NE.AND.EX P0, PT, R3, RZ, PT, P0 ;  /* 0x000000ff0300720c */ /* 0x000fda0003f05300 */
[----:B------:R-:W-:Y:S05]  /*0570*/  @!P0 BRA `(.L_x_7036) ;  /* 0x0000001000008947 */ /* 0x000fea0003800000 */
[----:B------:R2:W5:Y:S02]  /*0580*/  LD.E R0, [R18.64+0xbc] ;  /* 0x0000bc0612007980 */ /* 0x000564000c101900 */
.L_x_7036:
[----:B------:R-:W-:Y:S05]  /*0590*/  BSYNC B0 ;  /* 0x0000000000007941 */ /* 0x000fea0003800000 */
.L_x_7035:
[----:B-----5:R-:W-:Y:S02]  /*05a0*/  IADD3 R65, R87, R0, RZ ;  /* 0x0000000057417210 */ /* 0x020fe40007ffe0ff */
.L_x_7034:
[----:B------:R-:W-:Y:S05]  /*05b0*/  BSYNC B1 ;  /* 0x0000000000017941 */ /* 0x000fea0003800000 */
.L_x_7032:
[----:B------:R-:W-:Y:S01]  /*05c0*/  IMAD.SHL.U32 R55, R213, 0x40, RZ ;  /* 0x00000040d5377824 */ /* 0x000fe200078e00ff */
[----:B------:R-:W-:Y:S01]  /*05d0*/  MOV R2, R214 ;  /* 0x000000d600027202 */ /* 0x000fe20000000f00 */
[----:B------:R-:W-:-:S03]  /*05e0*/  IMAD.MOV.U32 R3, RZ, RZ, 0x0 ;  /* 0x00000000ff037424 */ /* 0x000fc600078e00ff */
[----:B------:R-:W-:-:S13]  /*05f0*/  ISETP.GT.AND P0, PT, R216, R55, PT ;  /* 0x00000037d800720c */ /* 0x000fda0003f04270 */
[----:B------:R-:W-:Y:S05]  /*0600*/  @!P0 RET.REL.NODEC R2 `(_ZN5flash24flash_fwd_splitkv_kernelI23Flash_fwd_kernel_traitsILi192ELi64ELi64ELi4ELb0ELb0EN7cutlass6half_tE19Flash_kernel_traitsILi192ELi64ELi64ELi4ES3_EELb0ELb1ELb1ELb0ELb0ELb1ELb1ELb1EEEvNS_16Flash_fwd_paramsE) ;  /* 0xfffff9f002008950 */ /* 0x000fea0003c3ffff */
[----:B------:R-:W4:Y:S04]  /*0610*/  LD.E R3, [R18.64+0xb8] ;  /* 0x0000b80612037980 */ /* 0x000f28000c101900 */
[----:B------:R-:W5:Y:S04]  /*0620*/  LD.E R7, [R18.64+0x184] ;  /* 0x0001840612077980 */ /* 0x000f68000c101900 */
[----:B--2---:R-:W2:Y:S01]  /*0630*/  LD.E R0, [R18.64+0x188] ;  /* 0x0001880612007980 */ /* 0x004ea2000c101900 */
[----:B-1----:R-:W-:-:S03]  /*0640*/  IABS R4, c[0x0][0x10] ;  /* 0x0000040000047a13 */ /* 0x002fc60000000000 */
[----:B------:R-:W1:Y:S01]  /*0650*/  S2R R131, SR_TID.X ;  /* 0x0000000000837919 */ /* 0x000e620000002100 */
[----:B------:R-:W3:Y:S08]  /*0660*/  I2F.RP R2, R4 ;  /* 0x0000000400027306 */ /* 0x000ef00000209400 */
[----:B---3--:R-:W3:Y:S02]  /*0670*/  MUFU.RCP R8, R2 ;  /* 0x0000000200087308 */ /* 0x008ee40000001000 */
[----:B---3--:R-:W-:-:S02]  /*0680*/  IADD3 R8, R8, 0xffffffe, RZ ;  /* 0x0ffffffe08087810 */ /* 0x008fc40007ffe0ff */
[----:B------:R-:W-:-:S04]  /*0690*/  IABS R2, c[0x0][0x10] ;  /* 0x0000040000027a13 */ /* 0x000fc80000000000 */
[----:B------:R-:W3:Y:S01]  /*06a0*/  F2I.FTZ.U32.TRUNC.NTZ R9, R8 ;  /* 0x0000000800097305 */ /* 0x000ee2000021f000 */
[----:B------:R-:W-:Y:S02]  /*06b0*/  IMAD.MOV R2, RZ, RZ, -R2 ;  /* 0x000000ffff027224 */ /* 0x000fe400078e0a02 */
[----:B---3--:R-:W-:Y:S02]  /*06c0*/  IMAD.MOV R5, RZ, RZ, -R9 ;  /* 0x000000ffff057224 */ /* 0x008fe400078e0a09 */
[----:B------:R-:W-:Y:S02]  /*06d0*/  IMAD.MOV.U32 R8, RZ, RZ, RZ ;  /* 0x000000ffff087224 */ /* 0x000fe400078e00ff */
[----:B------:R-:W-:-:S04]  /*06e0*/  IMAD R5, R5, R4, RZ ;  /* 0x0000000405057224 */ /* 0x000fc800078e02ff */
[----:B------:R-:W-:Y:S01]  /*06f0*/  IMAD.HI.U32 R5, R9, R5, R8 ;  /* 0x0000000509057227 */ /* 0x000fe200078e0008 */
[----:B----4-:R-:W-:-:S04]  /*0700*/  IADD3 R3, R3, 0x3f, RZ ;  /* 0x0000003f03037810 */ /* 0x010fc80007ffe0ff */
[----:B------:R-:W-:-:S04]  /*0710*/  SHF.R.S32.HI R6, RZ, 0x1f, R3 ;  /* 0x0000001fff067819 */ /* 0x000fc80000011403 */
[----:B------:R-:W-:-:S04]  /*0720*/  LEA.HI R6, R6, R3, RZ, 0x6 ;  /* 0x0000000306067211 */ /* 0x000fc800078f30ff */
[----:B------:R-:W-:-:S04]  /*0730*/  LEA.HI.SX32 R6, R6, c[0x0][0x10], 0x1a ;  /* 0x0000040006067a11 */ /* 0x000fc800078fd2ff */
[----:B------:R-:W-:-:S04]  /*0740*/  IADD3 R6, R6, -0x1, RZ ;  /* 0xffffffff06067810 */ /* 0x000fc80007ffe0ff */
[----:B------:R-:W-:Y:S02]  /*0750*/  IABS R3, R6 ;  /* 0x0000000600037213 */ /* 0x000fe40000000000 */
[----:B------:R-:W-:-:S03]  /*0760*/  LOP3.LUT R6, R6, c[0x0][0x10], RZ, 0x3c, !PT ;  /* 0x0000040006067a12 */ /* 0x000fc600078e3cff */
[----:B------:R-:W-:Y:S01]  /*0770*/  IMAD.HI.U32 R9, R5, R3, RZ ;  /* 0x0000000305097227 */ /* 0x000fe200078e00ff */
[----:B------:R-:W-:Y:S02]  /*0780*/  ISETP.GE.AND P0, PT, R6, RZ, PT ;  /* 0x000000ff0600720c */ /* 0x000fe40003f06270 */
[----:B------:R-:W-:Y:S01]  /*0790*/  IADD3 R5, -R216, 0x7f, R55 ;  /* 0x0000007fd8057810 */ /* 0x000fe20007ffe137 */
[----:B------:R-:W-:Y:S01]  /*07a0*/  IMAD R3, R9, R2, R3 ;  /* 0x0000000209037224 */ /* 0x000fe200078e0203 */
[----:B------:R-:W-:Y:S02]  /*07b0*/  IADD3 R2, R65, R55, -R216 ;  /* 0x0000003741027210 */ /* 0x000fe40007ffe8d8 */
[----:B--2---:R-:W-:Y:S02]  /*07c0*/  IADD3 R5, R0, R5, R65 ;  /* 0x0000000500057210 */ /* 0x004fe40007ffe041 */
[----:B------:R-:W-:Y:S01]  /*07d0*/  ISETP.GT.U32.AND P2, PT, R4, R3, PT ;  /* 0x000000030400720c */ /* 0x000fe20003f44070 */
[----:B-----5:R-:W-:Y:S01]  /*07e0*/  IMAD.IADD R7, R2, 0x1, -R7 ;  /* 0x0000000102077824 */ /* 0x020fe200078e0a07 */
[----:B------:R-:W-:-:S04]  /*07f0*/  SHF.R.S32.HI R2, RZ, 0x1f, R5 ;  /* 0x0000001fff027819 */ /* 0x000fc80000011405 */
[----:B------:R-:W-:-:S04]  /*0800*/  LEA.HI R2, R2, R5, RZ, 0x6 ;  /* 0x0000000502027211 */ /* 0x000fc800078f30ff */
[----:B------:R-:W-:-:S03]  /*0810*/  SHF.R.S32.HI R133, RZ, 0x6, R2 ;  /* 0x00000006ff857819 */ /* 0x000fc60000011402 */
        /* <DEDUP_REMOVED lines=11> */
[----:B------:R-:W-:Y:S01]  /*08d0*/  @!P0 IMAD.MOV R9, RZ, RZ, -R9 ;  /* 0x000000ffff098224 */ /* 0x000fe200078e0a09 */
[----:B------:R-:W-:-:S05]  /*08e0*/  @!P2 LOP3.LUT R9, RZ, c[0x0][0x10], RZ, 0x33, !PT ;  /* 0x00000400ff09aa12 */ /* 0x000fca00078e33ff */
[----:B------:R-:W-:-:S04]  /*08f0*/  IMAD R210, R9, UR8, RZ ;  /* 0x0000000809d27c24 */ /* 0x000fc8000f8e02ff */
[----:B------:R-:W-:-:S05]  /*0900*/  IMAD.IADD R0, R9, 0x1, R210 ;  /* 0x0000000109007824 */ /* 0x000fca00078e02d2 */
[----:B------:R-:W-:Y:S02]  /*0910*/  IMNMX R0, R3, R0, PT ;  /* 0x0000000003007217 */ /* 0x000fe40003800200 */
[----:B------:R-:W-:Y:S02]  /*0920*/  SHF.R.S32.HI R3, RZ, 0x6, R4 ;  /* 0x00000006ff037819 */ /* 0x000fe40000011404 */
[----:B------:R-:W-:Y:S02]  /*0930*/  IMNMX R133, R0, R133, PT ;  /* 0x0000008500857217 */ /* 0x000fe40003800200 */
[----:B------:R-:W-:-:S04]  /*0940*/  IMNMX R210, R210, R3, !PT ;  /* 0x00000003d2d27217 */ /* 0x000fc80007800200 */
[----:B------:R-:W-:-:S13]  /*0950*/  ISETP.GE.AND P0, PT, R210, R133, PT ;  /* 0x00000085d200720c */ /* 0x000fda0003f06270 */
[----:B------:R-:W-:Y:S05]  /*0960*/  @!P0 BRA `(.L_x_7037) ;  /* 0x0000092000008947 */ /* 0x000fea0003800000 */
[----:B-1----:R-:W2:Y:S04]  /*0970*/  LD.E.64 R2, [R18.64+0xb0] ;  /* 0x0000b00612027980 */ /* 0x002ea8000c101b00 */
[----:B------:R-:W3:Y:S04]  /*0980*/  LD.E R7, [R18.64+0x60] ;  /* 0x0000600612077980 */ /* 0x000ee8000c101900 */
[----:B------:R-:W4:Y:S04]  /*0990*/  LD.E R8, [R18.64+0xcc] ;  /* 0x0000cc0612087980 */ /* 0x000f28000c101900 */
[----:B------:R-:W4:Y:S04]  /*09a0*/  LD.E.64 R10, [R18.64+0x78] ;  /* 0x00007806120a7980 */ /* 0x000f28000c101b00 */
[----:B------:R1:W5:Y:S04]  /*09b0*/  LD.E R0, [R18.64+0xc0] ;  /* 0x0000c00612007980 */ /* 0x000368000c101900 */
[----:B------:R1:W5:Y:S01]  /*09c0*/  LD.E.64 R4, [R18.64+0xa8] ;  /* 0x0000a80612047980 */ /* 0x000362000c101b00 */
[----:B------:R-:W-:Y:S01]  /*09d0*/  SHF.R.S32.HI R6, RZ, 0x1f, R131 ;  /* 0x0000001fff067819 */ /* 0x000fe20000011483 */
[----:B------:R-:W-:Y:S03]  /*09e0*/  BSSY B0, `(.L_x_7038) ;  /* 0x000001b000007945 */ /* 0x000fe60003800000 */
[----:B------:R-:W-:-:S04]  /*09f0*/  LEA.HI R9, R6, R131, RZ, 0x4 ;  /* 0x0000008306097211 */ /* 0x000fc800078f20ff */
[----:B------:R-:W-:-:S05]  /*0a00*/  LOP3.LUT R6, R9, 0xfffffff0, RZ, 0xc0, !PT ;  /* 0xfffffff009067812 */ /* 0x000fca00078ec0ff */
[----:B------:R-:W-:-:S04]  /*0a10*/  IMAD.IADD R131, R131, 0x1, -R6 ;  /* 0x0000000183837824 */ /* 0x000fc800078e0a06 */
[----:B------:R-:W-:Y:S02]  /*0a20*/  IMAD.SHL.U32 R6, R131, 0x4, RZ ;  /* 0x0000000483067824 */ /* 0x000fe400078e00ff */
[----:B--2---:R-:W-:-:S04]  /*0a30*/  IMAD R2, R2, UR8, R215 ;  /* 0x0000000802027c24 */ /* 0x004fc8000f8e02d7 */
[----:B---3--:R-:W-:Y:S01]  /*0a40*/  IMAD R2, R2, R7, R218 ;  /* 0x0000000702027224 */ /* 0x008fe200078e02da */
[----:B------:R-:W-:-:S03]  /*0a50*/  SHF.R.S32.HI R7, RZ, 0x1f, R6 ;  /* 0x0000001fff077819 */ /* 0x000fc60000011406 */
[----:B------:R-:W-:Y:S01]  /*0a60*/  IMAD R3, R3, R2, R55 ;  /* 0x0000000203037224 */ /* 0x000fe200078e0237 */
[----:B------:R-:W-:Y:S01]  /*0a70*/  SHF.R.S32.HI R2, RZ, 0x4, R9 ;  /* 0x00000004ff027819 */ /* 0x000fe20000011409 */
[----:B------:R-:W-:Y:S02]  /*0a80*/  IMAD.IADD R55, R216, 0x1, -R55 ;  /* 0x00000001d8377824 */ /* 0x000fe400078e0a37 */
[----:B----4-:R-:W-:Y:S02]  /*0a90*/  IMAD R8, R3, R8, RZ ;  /* 0x0000000803087224 */ /* 0x010fe400078e02ff */
[C---:B------:R-:W-:Y:S01]  /*0aa0*/  IMAD.WIDE R12, R2.reuse, 0xc0, R6 ;  /* 0x000000c0020c7825 */ /* 0x040fe200078e0206 */
[----:B------:R-:W-:-:S04]  /*0ab0*/  ISETP.GE.AND P1, PT, R2, R55, PT ;  /* 0x000000370200720c */ /* 0x000fc80003f26270 */
[----:B------:R-:W-:-:S04]  /*0ac0*/  IADD3 R9, P0, R8, R12, RZ ;  /* 0x0000000c08097210 */ /* 0x000fc80007f1e0ff */
[----:B------:R-:W-:Y:S02]  /*0ad0*/  LEA.HI.X.SX32 R8, R8, R13, 0x1, P0 ;  /* 0x0000000d08087211 */ /* 0x000fe400000f0eff */
[----:B------:R-:W-:-:S04]  /*0ae0*/  LEA R22, P0, R9, R10, 0x2 ;  /* 0x0000000a09167211 */ /* 0x000fc800078010ff */
[----:B------:R-:W-:Y:S02]  /*0af0*/  LEA.HI.X R23, R9, R11, R8, 0x2, P0 ;  /* 0x0000000b09177211 */ /* 0x000fe400000f1408 */
[C---:B------:R-:W-:Y:S02]  /*0b00*/  IADD3 R11, R6.reuse, 0x40, RZ ;  /* 0x00000040060b7810 */ /* 0x040fe40007ffe0ff */
[----:B------:R-:W-:Y:S01]  /*0b10*/  IADD3 R9, R6, 0x80, RZ ;  /* 0x0000008006097810 */ /* 0x000fe20007ffe0ff */
[----:B------:R-:W-:Y:S05]  /*0b20*/  @P1 BRA `(.L_x_7039) ;  /* 0x0000006000001947 */ /* 0x000fea0003800000 */
[-C--:B-1---5:R-:W-:Y:S02]  /*0b30*/  ISETP.GE.AND P2, PT, R6, R0.reuse, PT ;  /* 0x000000000600720c */ /* 0x0a2fe40003f46270 */
[-C--:B------:R-:W-:Y:S02]  /*0b40*/  ISETP.GE.AND P1, PT, R11, R0.reuse, PT ;  /* 0x000000000b00720c */ /* 0x080fe40003f26270 */
[----:B------:R-:W-:-:S09]  /*0b50*/  ISETP.GE.AND P0, PT, R9, R0, PT ;  /* 0x000000000900720c */ /* 0x000fd20003f06270 */
[----:B------:R1:W-:Y:S04]  /*0b60*/  @!P2 ST.E.128 [R22.64], RZ ;  /* 0x000000ff1600a985 */ /* 0x0003e8000c101d06 */
[----:B------:R1:W-:Y:S04]  /*0b70*/  @!P1 ST.E.128 [R22.64+0x100], RZ ;  /* 0x000100ff16009985 */ /* 0x0003e8000c101d06 */
[----:B------:R1:W-:Y:S02]  /*0b80*/  @!P0 ST.E.128 [R22.64+0x200], RZ ;  /* 0x000200ff16008985 */ /* 0x0003e4000c101d06 */
.L_x_7039:
[----:B-1----:R-:W-:Y:S05]  /*0b90*/  BSYNC B0 ;  /* 0x0000000000007941 */ /* 0x002fea0003800000 */
.L_x_7038:
[----:B------:R-:W-:Y:S01]  /*0ba0*/  IADD3 R20, R2, 0x8, RZ ;  /* 0x0000000802147810 */ /* 0x000fe20007ffe0ff */
[----:B------:R-:W-:Y:S03]  /*0bb0*/  BSSY B0, `(.L_x_7040) ;  /* 0x0000009000007945 */ /* 0x000fe60003800000 */
[----:B------:R-:W-:-:S13]  /*0bc0*/  ISETP.GE.AND P0, PT, R20, R55, PT ;  /* 0x000000371400720c */ /* 0x000fda0003f06270 */
[----:B------:R-:W-:Y:S05]  /*0bd0*/  @P0 BRA `(.L_x_7041) ;  /* 0x0000006000000947 */ /* 0x000fea0003800000 */
[-C--:B-----5:R-:W-:Y:S02]  /*0be0*/  ISETP.GE.AND P2, PT, R6, R0.reuse, PT ;  /* 0x000000000600720c */ /* 0x0a0fe40003f46270 */
[-C--:B------:R-:W-:Y:S02]  /*0bf0*/  ISETP.GE.AND P1, PT, R11, R0.reuse, PT ;  /* 0x000000000b00720c */ /* 0x080fe40003f26270 */
[----:B------:R-:W-:-:S09]  /*0c00*/  ISETP.GE.AND P0, PT, R9, R0, PT ;  /* 0x000000000900720c */ /* 0x000fd20003f06270 */
[----:B------:R1:W-:Y:S04]  /*0c10*/  @!P2 ST.E.128 [R22.64+0x1800], RZ ;  /* 0x001800ff1600a985 */ /* 0x0003e8000c101d06 */
[----:B------:R1:W-:Y:S04]  /*0c20*/  @!P1 ST.E.128 [R22.64+0x1900], RZ ;  /* 0x001900ff16009985 */ /* 0x0003e8000c101d06 */
[----:B------:R1:W-:Y:S02]  /*0c30*/  @!P0 ST.E.128 [R22.64+0x1a00], RZ ;  /* 0x001a00ff16008985 */ /* 0x0003e4000c101d06 */
.L_x_7041:
[----:B------:R-:W-:Y:S05]  /*0c40*/  BSYNC B0 ;  /* 0x0000000000007941 */ /* 0x000fea0003800000 */
.L_x_7040:
        /* <DEDUP_REMOVED lines=10> */
.L_x_7043:
[----:B------:R-:W-:Y:S05]  /*0cf0*/  BSYNC B0 ;  /* 0x0000000000007941 */ /* 0x000fea0003800000 */
.L_x_7042:
        /* <DEDUP_REMOVED lines=10> */
.L_x_7045:
[----:B------:R-:W-:Y:S05]  /*0da0*/  BSYNC B0 ;  /* 0x0000000000007941 */ /* 0x000fea0003800000 */
.L_x_7044:
        /* <DEDUP_REMOVED lines=10> */
.L_x_7047:
[----:B------:R-:W-:Y:S05]  /*0e50*/  BSYNC B0 ;  /* 0x0000000000007941 */ /* 0x000fea0003800000 */
.L_x_7046:
        /* <DEDUP_REMOVED lines=10> */
.L_x_7049:
[----:B------:R-:W-:Y:S05]  /*0f00*/  BSYNC B0 ;  /* 0x0000000000007941 */ /* 0x000fea0003800000 */
.L_x_7048:
        /* <DEDUP_REMOVED lines=10> */
.L_x_7051:
[----:B------:R-:W-:Y:S05]  /*0fb0*/  BSYNC B0 ;  /* 0x0000000000007941 */ /* 0x000fea0003800000 */
.L_x_7050:
        /* <DEDUP_REMOVED lines=10> */
.L_x_7053:
[----:B------:R-:W-:Y:S05]  /*1060*/  BSYNC B0 ;  /* 0x0000000000007941 */ /* 0x000fea0003800000 */
.L_x_7052:
[----:B------:R-:W-:Y:S01]  /*1070*/  ISETP.NE.AND P6, PT, R131, RZ, PT ;  /* 0x000000ff8300720c */ /* 0x000fe20003fc5270 */
[----:B------:R-:W-:Y:S01]  /*1080*/  IMAD.MOV.U32 R215, RZ, RZ, 0x0 ;  /* 0x00000000ffd77424 */ /* 0x000fe200078e00ff */
[----:B------:R-:W-:-:S02]  /*1090*/  SHF.R.S32.HI R7, RZ, 0x1f, R3 ;  /* 0x0000001fff077819 */ /* 0x000fc40000011403 */
[-C--:B------:R-:W-:Y:S02]  /*10a0*/  ISETP.GE.OR P0, PT, R2, R55.reuse, P6 ;  /* 0x000000370200720c */ /* 0x080fe40003706670 */
[----:B------:R-:W-:Y:S02]  /*10b0*/  IADD3 R3, P1, R3, R2, RZ ;  /* 0x0000000203037210 */ /* 0x000fe40007f3e0ff */
[----:B------:R-:W-:Y:S02]  /*10c0*/  ISETP.GE.OR P5, PT, R20, R55, P6 ;  /* 0x000000371400720c */ /* 0x000fe400037a6670 */
[----:B------:R-:W-:Y:S02]  /*10d0*/  LEA.HI.X.SX32 R7, R2, R7, 0x1, P1 ;  /* 0x0000000702077211 */ /* 0x000fe400008f0eff */
[----:B-----5:R-:W-:Y:S02]  /*10e0*/  LEA R2, P1, R3, R4, 0x2 ;  /* 0x0000000403027211 */ /* 0x020fe400078210ff */
[----:B------:R-:W-:-:S02]  /*10f0*/  ISETP.GE.OR P4, PT, R18, R55, P6 ;  /* 0x000000371200720c */ /* 0x000fc40003786670 */
[----:B------:R-:W-:Y:S01]  /*1100*/  LEA.HI.X R3, R3, R5, R7, 0x2, P1 ;  /* 0x0000000503037211 */ /* 0x000fe200008f1407 */
[----:B------:R-:W-:Y:S01]  /*1110*/  @!P0 IMAD.MOV.U32 R15, RZ, RZ, -0x800000 ;  /* 0xff800000ff0f8424 */ /* 0x000fe200078e00ff */
[-C--:B------:R-:W-:Y:S02]  /*1120*/  ISETP.GE.OR P3, PT, R16, R55.reuse, P6 ;  /* 0x000000371000720c */ /* 0x080fe40003766670 */
[-C--:B------:R-:W-:Y:S01]  /*1130*/  ISETP.GE.OR P2, PT, R14, R55.reuse, P6 ;  /* 0x000000370e00720c */ /* 0x080fe20003746670 */
[----:B------:R-:W-:Y:S01]  /*1140*/  @!P5 IMAD.MOV.U32 R17, RZ, RZ, -0x800000 ;  /* 0xff800000ff11d424 */ /* 0x000fe200078e00ff */
[----:B------:R1:W-:Y:S01]  /*1150*/  @!P0 ST.E [R2.64], R15 ;  /* 0x0000000f02008985 */ /* 0x0003e2000c101906 */
[-C--:B------:R-:W-:Y:S02]  /*1160*/  ISETP.GE.OR P1, PT, R12, R55.reuse, P6 ;  /* 0x000000370c00720c */ /* 0x080fe40003726670 */
[-C--:B------:R-:W-:Y:S01]  /*1170*/  ISETP.GE.OR P0, PT, R10, R55.reuse, P6 ;  /* 0x000000370a00720c */ /* 0x080fe20003706670 */
[----:B------:R1:W-:Y:S01]  /*1180*/  @!P5 ST.E [R2.64+0x20], R17 ;  /* 0x000020110200d985 */ /* 0x0003e2000c101906 */
[----:B------:R-:W-:Y:S01]  /*1190*/  ISETP.GE.OR P6, PT, R8, R55, P6 ;  /* 0x000000370800720c */ /* 0x000fe200037c6670 */
[----:B------:R-:W-:-:S03]  /*11a0*/  @!P4 IMAD.MOV.U32 R13, RZ, RZ, -0x800000 ;  /* 0xff800000ff0dc424 */ /* 0x000fc600078e00ff */
[----:B------:R-:W-:Y:S02]  /*11b0*/  @!P3 IMAD.MOV.U32 R11, RZ, RZ, -0x800000 ;  /* 0xff800000ff0bb424 */ /* 0x000fe400078e00ff */
[----:B------:R-:W-:Y:S01]  /*11c0*/  @!P2 IMAD.MOV.U32 R9, RZ, RZ, -0x800000 ;  /* 0xff800000ff09a424 */ /* 0x000fe200078e00ff */
[----:B------:R1:W-:Y:S02]  /*11d0*/  @!P4 ST.E [R2.64+0x40], R13 ;  /* 0x0000400d0200c985 */ /* 0x0003e4000c101906 */
[----:B------:R-:W-:Y:S02]  /*11e0*/  @!P1 IMAD.MOV.U32 R7, RZ, RZ, -0x800000 ;  /* 0xff800000ff079424 */ /* 0x000fe400078e00ff */
[----:B------:R-:W-:Y:S01]  /*11f0*/  @!P0 IMAD.MOV.U32 R5, RZ, RZ, -0x800000 ;  /* 0xff800000ff058424 */ /* 0x000fe200078e00ff */
[----:B------:R1:W-:Y:S04]  /*1200*/  @!P3 ST.E [R2.64+0x60], R11 ;  /* 0x0000600b0200b985 */ /* 0x0003e8000c101906 */
[----:B------:R1:W-:Y:S04]  /*1210*/  @!P2 ST.E [R2.64+0x80], R9 ;  /* 0x000080090200a985 */ /* 0x0003e8000c101906 */
[----:B------:R1:W-:Y:S04]  /*1220*/  @!P1 ST.E [R2.64+0xa0], R7 ;  /* 0x0000a00702009985 */ /* 0x0003e8000c101906 */
[----:B------:R1:W-:Y:S01]  /*1230*/  @!P0 ST.E [R2.64+0xc0], R5 ;  /* 0x0000c00502008985 */ /* 0x0003e2000c101906 */
[----:B------:R-:W-:Y:S05]  /*1240*/  @P6 RET.REL.NODEC R214 `(_ZN5flash24flash_fwd_splitkv_kernelI23Flash_fwd_kernel_traitsILi192ELi64ELi64ELi4ELb0ELb0EN7cutlass6half_tE19Flash_kernel_traitsILi192ELi64ELi64ELi4ES3_EELb0ELb1ELb1ELb0ELb0ELb1ELb1ELb1EEEvNS_16Flash_fwd_paramsE) ;  /* 0xffffedb0d6006950 */ /* 0x000fea0003c3ffff */
[----:B-1----:R-:W-:Y:S02]  /*1250*/  MOV R5, 0xff800000 ;  /* 0xff80000000057802 */ /* 0x002fe40000000f00 */
[----:B------:R-:W-:-:S03]  /*1260*/  MOV R215, 0x0 ;  /* 0x0000000000d77802 */ /* 0x000fc60000000f00 */
[----:B------:R1:W-:Y:S01]  /*1270*/  ST.E [R2.64+0xe0], R5 ;  /* 0x0000e00502007985 */ /* 0x0003e2000c101906 */
[----:B------:R-:W-:Y:S05]  /*1280*/  RET.REL.NODEC R214 `(_ZN5flash24flash_fwd_splitkv_kernelI23Flash_fwd_kernel_traitsILi192ELi64ELi64ELi4ELb0ELb0EN7cutlass6half_tE19Flash_kernel_traitsILi192ELi64ELi64ELi4ES3_EELb0ELb1ELb1ELb0ELb0ELb1ELb1ELb1EEEvNS_16Flash_fwd_paramsE) ;  /* 0xffffed70d6007950 */ /* 0x000fea0003c3ffff */
.L_x_7037:
[----:B-1----:R-:W2:Y:S04]  /*1290*/  LD.E.64 R6, [R18.64+0x160] ;  /* 0x0001600612067980 */ /* 0x002ea8000c101b00 */
[----:B------:R-:W3:Y:S01]  /*12a0*/  LD.E.64 R16, [R18.64+0x158] ;  /* 0x0001580612107980 */ /* 0x000ee2000c101b00 */
[----:B--2---:R-:W-:-:S04]  /*12b0*/  ISETP.NE.U32.AND P2, PT, R6, RZ, PT ;  /* 0x000000ff0600720c */ /* 0x004fc80003f45070 */
[----:B------:R-:W-:-:S13]  /*12c0*/  ISETP.NE.AND.EX P2, PT, R7, RZ, PT, P2 ;  /* 0x000000ff0700720c */ /* 0x000fda0003f45320 */
[----:B------:R-:W2:Y:S01]  /*12d0*/  @P2 LD.E.64 R12, [R18.64+0x168] ;  /* 0x00016806120c2980 */ /* 0x000ea2000c101b00 */
[----:B---3--:R-:W-:Y:S01]  /*12e0*/  ISETP.NE.U32.AND P0, PT, R16, RZ, PT ;  /* 0x000000ff1000720c */ /* 0x008fe20003f05070 */
[----:B------:R-:W-:-:S03]  /*12f0*/  IMAD.MOV.U32 R8, RZ, RZ, R215 ;  /* 0x000000ffff087224 */ /* 0x000fc600078e00d7 */
[----:B------:R-:W-:Y:S02]  /*1300*/  ISETP.NE.AND.EX P0, PT, R17, RZ, PT, P0 ;  /* 0x000000ff1100720c */ /* 0x000fe40003f05300 */
[----:B------:R-:W-:Y:S01]  /*1310*/  @P2 SHF.R.S32.HI R5, RZ, 0x1f, R215 ;  /* 0x0000001fff052819 */ /* 0x000fe200000114d7 */
[----:B------:R-:W-:-:S10]  /*1320*/  CS2R R220, SRZ ;  /* 0x0000000000dc7805 */ /* 0x000fd4000001ff00 */
[----:B------:R-:W-:-:S05]  /*1330*/  @P0 IMAD.WIDE R16, R215, 0x4, R16 ;  /* 0x00000004d7100825 */ /* 0x000fca00078e0210 */
[----:B------:R1:W5:Y:S01]  /*1340*/  @P0 LD.E R8, [R16.64] ;  /* 0x0000000610080980 */ /* 0x000362000c101900 */
[----:B------:R-:W-:Y:S01]  /*1350*/  BSSY B0, `(.L_x_7054) ;  /* 0x00000ad000007945 */ /* 0x000fe20003800000 */
[-C--:B--2---:R-:W-:Y:S02]  /*1360*/  @P2 IMAD R0, R13, R215.reuse, RZ ;  /* 0x000000d70d002224 */ /* 0x084fe400078e02ff */
[----:B------:R-:W-:-:S04]  /*1370*/  @P2 IMAD.WIDE.U32 R2, R12, R215, RZ ;  /* 0x000000d70c022225 */ /* 0x000fc800078e00ff */
[----:B------:R-:W-:Y:S01]  /*1380*/  @P2 IMAD R0, R12, R5, R0 ;  /* 0x000000050c002224 */ /* 0x000fe200078e0200 */
[----:B------:R-:W-:-:S03]  /*1390*/  @P2 LEA R220, P0, R2, R6, 0x2 ;  /* 0x0000000602dc2211 */ /* 0x000fc600078010ff */
[----:B------:R-:W-:-:S05]  /*13a0*/  @P2 IMAD.IADD R0, R3, 0x1, R0 ;  /* 0x0000000103002824 */ /* 0x000fca00078e0200 */
[----:B------:R-:W-:Y:S02]  /*13b0*/  @P2 LEA.HI.X R221, R2, R7, R0, 0x2, P0 ;  /* 0x0000000702dd2211 */ /* 0x000fe400000f1400 */
[----:B------:R-:W-:-:S04]  /*13c0*/  ISETP.NE.U32.AND P0, PT, R220, RZ, PT ;  /* 0x000000ffdc00720c */ /* 0x000fc80003f05070 */
[----:B------:R-:W-:-:S13]  /*13d0*/  ISETP.NE.AND.EX P0, PT, R221, RZ, PT, P0 ;  /* 0x000000ffdd00720c */ /* 0x000fda0003f05300 */
[----:B------:R-:W-:Y:S05]  /*13e0*/  @!P0 BRA `(.L_x_7055) ;  /* 0x0000053000008947 */ /* 0x000fea0003800000 */
[----:B-1----:R-:W2:Y:S04]  /*13f0*/  LD.E R6, [R18.64+0x170] ;  /* 0x0001700612067980 */ /* 0x002ea8000c101900 */
[----:B------:R-:W3:Y:S01]  /*1400*/  LD.E R7, [R18.64+0x68] ;  /* 0x0000680612077980 */ /* 0x000ee2000c101900 */
[----:B------:R-:W-:-:S03]  /*1410*/  LEA R5, R133, 0xffffffc0, 0x6 ;  /* 0xffffffc085057811 */ /* 0x000fc600078e30ff */
[----:B------:R-:W4:Y:S01]  /*1420*/  LD.E.64 R22, [R18.64+0x20] ;  /* 0x0000200612167980 */ /* 0x000f22000c101b00 */
[----:B------:R-:W-:-:S03]  /*1430*/  IABS R2, R5 ;  /* 0x0000000500027213 */ /* 0x000fc60000000000 */
[----:B------:R-:W3:Y:S04]  /*1440*/  LD.E.64 R60, [R18.64+0x38] ;  /* 0x00003806123c7980 */ /* 0x000ee8000c101b00 */
[----:B------:R-:W3:Y:S04]  /*1450*/  LD.E.64 R16, [R18.64+0x50] ;  /* 0x0000500612107980 */ /* 0x000ee8000c101b00 */
[----:B------:R1:W5:Y:S04]  /*1460*/  LD.E.64 R26, [R18.64+0x58] ;  /* 0x00005806121a7980 */ /* 0x000368000c101b00 */
[----:B------:R1:W5:Y:S01]  /*1470*/  LD.E.64 R62, [R18.64+0x40] ;  /* 0x00004006123e7980 */ /* 0x000362000c101b00 */
[----:B--2---:R-:W-:-:S04]  /*1480*/  IABS R3, R6 ;  /* 0x0000000600037213 */ /* 0x004fc80000000000 */
[----:B------:R-:W2:Y:S08]  /*1490*/  I2F.RP R4, R3 ;  /* 0x0000000300047306 */ /* 0x000eb00000209400 */
[----:B--2---:R-:W2:Y:S02]  /*14a0*/  MUFU.RCP R12, R4 ;  /* 0x00000004000c7308 */ /* 0x004ea40000001000 */
[----:B--2---:R-:W-:-:S06]  /*14b0*/  IADD3 R12, R12, 0xffffffe, RZ ;  /* 0x0ffffffe0c0c7810 */ /* 0x004fcc0007ffe0ff */
[----:B------:R-:W2:Y:S02]  /*14c0*/  F2I.FTZ.U32.TRUNC.NTZ R13, R12 ;  /* 0x0000000c000d7305 */ /* 0x000ea4000021f000 */
[----:B--2---:R-:W-:Y:S02]  /*14d0*/  IMAD.MOV R0, RZ, RZ, -R13 ;  /* 0x000000ffff007224 */ /* 0x004fe400078e0a0d */
[----:B------:R-:W-:Y:S02]  /*14e0*/  IMAD.MOV.U32 R12, RZ, RZ, RZ ;  /* 0x000000ffff0c7224 */ /* 0x000fe400078e00ff */
[----:B------:R-:W-:Y:S01]  /*14f0*/  IMAD R9, R0, R3, RZ ;  /* 0x0000000300097224 */ /* 0x000fe200078e02ff */
[----:B------:R-:W-:-:S03]  /*1500*/  IABS R0, R6 ;  /* 0x0000000600007213 */ /* 0x000fc60000000000 */
[----:B------:R-:W-:Y:S01]  /*1510*/  IMAD.HI.U32 R9, R13, R9, R12 ;  /* 0x000000090d097227 */ /* 0x000fe200078e000c */
[----:B------:R-:W-:-:S05]  /*1520*/  IADD3 R0, RZ, -R0, RZ ;  /* 0x80000000ff007210 */ /* 0x000fca0007ffe0ff */
[----:B------:R-:W-:Y:S02]  /*1530*/  IMAD.HI.U32 R15, R9, R2, RZ ;  /* 0x00000002090f7227 */ /* 0x000fe400078e00ff */
[----:B-----5:R-:W2:Y:S02]  /*1540*/  LD.E.64 R8, [R18.64+0x28] ;  /* 0x0000280612087980 */ /* 0x020ea4000c101b00 */
[----:B------:R-:W-:-:S05]  /*1550*/  IMAD R0, R15, R0, R2 ;  /* 0x000000000f007224 */ /* 0x000fca00078e0202 */
[----:B------:R-:W-:-:S13]  /*1560*/  ISETP.GT.U32.AND P2, PT, R3, R0, PT ;  /* 0x000000000300720c */ /* 0x000fda0003f44070 */
[----:B------:R-:W-:-:S05]  /*1570*/  @!P2 IMAD.IADD R0, R0, 0x1, -R3 ;  /* 0x000000010000a824 */ /* 0x000fca00078e0a03 */
[----:B------:R-:W-:Y:S02]  /*1580*/  ISETP.GE.U32.AND P3, PT, R0, R3, PT ;  /* 0x000000030000720c */ /* 0x000fe40003f66070 */
[----:B------:R-:W-:Y:S02]  /*1590*/  LOP3.LUT R0, R5, R6, RZ, 0x3c, !PT ;  /* 0x0000000605007212 */ /* 0x000fe400078e3cff */
[----:B------:R-:W-:Y:S02]  /*15a0*/  @!P2 IADD3 R15, R15, 0x1, RZ ;  /* 0x000000010f0fa810 */ /* 0x000fe40007ffe0ff */
[----:B------:R-:W-:Y:S02]  /*15b0*/  ISETP.GE.AND P0, PT, R0, RZ, PT ;  /* 0x000000ff0000720c */ /* 0x000fe40003f06270 */
[----:B------:R-:W-:-:S05]  /*15c0*/  ISETP.NE.AND P2, PT, R6, RZ, PT ;  /* 0x000000ff0600720c */ /* 0x000fca0003f45270 */
[----:B------:R-:W-:-:S06]  /*15d0*/  @P3 IADD3 R15, R15, 0x1, RZ ;  /* 0x000000010f0f3810 */ /* 0x000fcc0007ffe0ff */
[----:B------:R-:W-:Y:S02]  /*15e0*/  @!P0 IMAD.MOV R15, RZ, RZ, -R15 ;  /* 0x000000ffff0f8224 */ /* 0x000fe400078e0a0f */
[----:B------:R-:W-:-:S05]  /*15f0*/  @!P2 LOP3.LUT R15, RZ, R6, RZ, 0x33, !PT ;  /* 0x00000006ff0fa212 */ /* 0x000fca00078e33ff */
[----:B------:R-:W-:-:S06]  /*1600*/  IMAD.WIDE R2, R15, 0x4, R220 ;  /* 0x000000040f027825 */ /* 0x000fcc00078e02dc */
[----:B------:R1:W2:Y:S01]  /*1610*/  LD.E R2, [R2.64] ;  /* 0x0000000602027980 */ /* 0x0002a2000c101900 */
[----:B---3--:R-:W-:-:S04]  /*1620*/  IABS R4, R7 ;  /* 0x0000000700047213 */ /* 0x008fc80000000000 */
[----:B------:R-:W3:Y:S08]  /*1630*/  I2F.RP R13, R4 ;  /* 0x00000004000d7306 */ /* 0x000ef00000209400 */
[----:B---3--:R-:W3:Y:S02]  /*1640*/  MUFU.RCP R12, R13 ;  /* 0x0000000d000c7308 */ /* 0x008ee40000001000 */
[----:B---3--:R-:W-:-:S06]  /*1650*/  IADD3 R12, R12, 0xffffffe, RZ ;  /* 0x0ffffffe0c0c7810 */ /* 0x008fcc0007ffe0ff */
[----:B------:R-:W3:Y:S01]  /*1660*/  F2I.FTZ.U32.TRUNC.NTZ R25, R12 ;  /* 0x0000000c00197305 */ /* 0x000ee2000021f000 */
[----:B------:R-:W-:Y:S01]  /*1670*/  IMAD.MOV.U32 R24, RZ, RZ, RZ ;  /* 0x000000ffff187224 */ /* 0x000fe200078e00ff */
[----:B-1----:R-:W-:Y:S02]  /*1680*/  IABS R3, R218 ;  /* 0x000000da00037213 */ /* 0x002fe40000000000 */
[----:B---3--:R-:W-:-:S05]  /*1690*/  IADD3 R0, RZ, -R25, RZ ;  /* 0x80000019ff007210 */ /* 0x008fca0007ffe0ff */
[----:B------:R-:W-:Y:S01]  /*16a0*/  IMAD R10, R0, R4, RZ ;  /* 0x00000004000a7224 */ /* 0x000fe200078e02ff */
[----:B------:R-:W-:-:S03]  /*16b0*/  IABS R0, R7 ;  /* 0x0000000700007213 */ /* 0x000fc60000000000 */
[----:B------:R-:W-:-:S04]  /*16c0*/  IMAD.HI.U32 R10, R25, R10, R24 ;  /* 0x0000000a190a7227 */ /* 0x000fc800078e0018 */
[----:B------:R-:W-:Y:S02]  /*16d0*/  IMAD.MOV R0, RZ, RZ, -R0 ;  /* 0x000000ffff007224 */ /* 0x000fe400078e0a00 */
[----:B------:R-:W-:-:S04]  /*16e0*/  IMAD.HI.U32 R13, R10, R3, RZ ;  /* 0x000000030a0d7227 */ /* 0x000fc800078e00ff */
[----:B------:R-:W-:-:S05]  /*16f0*/  IMAD R3, R13, R0, R3 ;  /* 0x000000000d037224 */ /* 0x000fca00078e0203 */
[----:B------:R-:W-:Y:S01]  /*1700*/  ISETP.GT.U32.AND P2, PT, R4, R3, PT ;  /* 0x000000030400720c */ /* 0x000fe20003f44070 */
[----:B------:R-:W-:-:S12]  /*1710*/  IMAD.MOV R15, RZ, RZ, -R15 ;  /* 0x000000ffff0f7224 */ /* 0x000fd800078e0a0f */
[----:B------:R-:W-:-:S04]  /*1720*/  @!P2 IADD3 R3, R3, -R4, RZ ;  /* 0x800000040303a210 */ /* 0x000fc80007ffe0ff */
[----:B------:R-:W-:Y:S02]  /*1730*/  ISETP.GE.U32.AND P3, PT, R3, R4, PT ;  /* 0x000000040300720c */ /* 0x000fe40003f66070 */
[----:B------:R-:W-:Y:S01]  /*1740*/  LOP3.LUT R4, R218, R7, RZ, 0x3c, !PT ;  /* 0x00000007da047212 */ /* 0x000fe200078e3cff */
[----:B------:R-:W-:Y:S01]  /*1750*/  IMAD R6, R6, R15, R5 ;  /* 0x0000000f06067224 */ /* 0x000fe200078e0205 */
[----:B------:R-:W-:Y:S02]  /*1760*/  @!P2 IADD3 R13, R13, 0x1, RZ ;  /* 0x000000010d0da810 */ /* 0x000fe40007ffe0ff */
[----:B------:R-:W-:Y:S02]  /*1770*/  ISETP.GE.AND P0, PT, R4, RZ, PT ;  /* 0x000000ff0400720c */ /* 0x000fe40003f06270 */
[----:B------:R-:W-:Y:S01]  /*1780*/  ISETP.NE.AND P2, PT, R7, RZ, PT ;  /* 0x000000ff0700720c */ /* 0x000fe20003f45270 */
[----:B------:R-:W-:-:S04]  /*1790*/  IMAD R4, R61, R6, RZ ;  /* 0x000000063d047224 */ /* 0x000fc800078e02ff */
[----:B------:R-:W-:-:S06]  /*17a0*/  @P3 IADD3 R13, R13, 0x1, RZ ;  /* 0x000000010d0d3810 */ /* 0x000fcc0007ffe0ff */
[----:B------:R-:W-:Y:S02]  /*17b0*/  @!P0 IMAD.MOV R13, RZ, RZ, -R13 ;  /* 0x000000ffff0d8224 */ /* 0x000fe400078e0a0d */
[----:B------:R-:W-:-:S04]  /*17c0*/  @!P2 LOP3.LUT R13, RZ, R7, RZ, 0x33, !PT ;  /* 0x00000007ff0da212 */ /* 0x000fc800078e33ff */
[----:B------:R-:W-:Y:S02]  /*17d0*/  SHF.R.S32.HI R12, RZ, 0x1f, R13 ;  /* 0x0000001fff0c7819 */ /* 0x000fe4000001140d */
[----:B--2---:R-:W-:Y:S01]  /*17e0*/  SHF.R.S32.HI R0, RZ, 0x1f, R2 ;  /* 0x0000001fff007819 */ /* 0x004fe20000011402 */
[-C--:B----4-:R-:W-:Y:S02]  /*17f0*/  IMAD R3, R23, R2.reuse, RZ ;  /* 0x0000000217037224 */ /* 0x090fe400078e02ff */
[----:B------:R-:W-:-:S04]  /*1800*/  IMAD.WIDE.U32 R14, R22, R2, RZ ;  /* 0x00000002160e7225 */ /* 0x000fc800078e00ff */
[----:B------:R-:W-:-:S05]  /*1810*/  IMAD R3, R22, R0, R3 ;  /* 0x0000000016037224 */ /* 0x000fca00078e0203 */
[----:B------:R-:W-:Y:S02]  /*1820*/  IADD3 R15, R15, R3, RZ ;  /* 0x000000030f0f7210 */ /* 0x000fe40007ffe0ff */
[----:B------:R-:W-:-:S03]  /*1830*/  SHF.R.S32.HI R3, RZ, 0x1f, R6 ;  /* 0x0000001fff037819 */ /* 0x000fc60000011406 */
[----:B------:R-:W-:-:S04]  /*1840*/  IMAD.WIDE.U32 R14, R6, R60, R14 ;  /* 0x0000003c060e7225 */ /* 0x000fc800078e000e */
[----:B------:R-:W-:Y:S02]  /*1850*/  IMAD R4, R60, R3, R4 ;  /* 0x000000033c047224 */ /* 0x000fe400078e0204 */
[----:B------:R-:W-:Y:S02]  /*1860*/  IMAD R7, R9, R2, RZ ;  /* 0x0000000209077224 */ /* 0x000fe400078e02ff */
[----:B------:R-:W-:Y:S01]  /*1870*/  IMAD R9, R17, R13, RZ ;  /* 0x0000000d11097224 */ /* 0x000fe200078e02ff */
[----:B------:R-:W-:Y:S01]  /*1880*/  IADD3 R15, R15, R4, RZ ;  /* 0x000000040f0f7210 */ /* 0x000fe20007ffe0ff */
[----:B------:R-:W-:-:S04]  /*1890*/  IMAD.WIDE.U32 R22, R8, R2, RZ ;  /* 0x0000000208167225 */ /* 0x000fc800078e00ff */
[----:B------:R-:W-:Y:S02]  /*18a0*/  IMAD R7, R8, R0, R7 ;  /* 0x0000000008077224 */ /* 0x000fe400078e0207 */
[----:B------:R-:W-:Y:S02]  /*18b0*/  IMAD R0, R16, R12, R9 ;  /* 0x0000000c10007224 */ /* 0x000fe400078e0209 */
[----:B------:R-:W-:Y:S01]  /*18c0*/  IMAD.WIDE.U32 R14, R13, R16, R14 ;  /* 0x000000100d0e7225 */ /* 0x000fe200078e000e */
[----:B------:R-:W-:-:S03]  /*18d0*/  IADD3 R9, R23, R7, RZ ;  /* 0x0000000717097210 */ /* 0x000fc60007ffe0ff */
[----:B------:R-:W-:Y:S01]  /*18e0*/  IMAD.IADD R7, R15, 0x1, R0 ;  /* 0x000000010f077824 */ /* 0x000fe200078e0200 */
[----:B------:R-:W-:Y:S01]  /*18f0*/  MOV R0, R14 ;  /* 0x0000000e00007202 */ /* 0x000fe20000000f00 */
[----:B------:R-:W-:Y:S01]  /*1900*/  IMAD.MOV.U32 R2, RZ, RZ, R22 ;  /* 0x000000ffff027224 */ /* 0x000fe200078e0016 */
[----:B------:R-:W-:Y:S05]  /*1910*/  BRA `(.L_x_7056) ;  /* 0x0000050000007947 */ /* 0x000fea0003800000 */
.L_x_7055:
[----:B-1----:R-:W2:Y:S01]  /*1920*/  LD.E R9, [R18.64+0x68] ;  /* 0x0000680612097980 */ /* 0x002ea2000c101900 */
[----:B------:R-:W-:-:S03]  /*1930*/  ISETP.NE.AND P4, PT, R15, -0x1, PT ;  /* 0xffffffff0f00780c */ /* 0x000fc60003f85270 */
[----:B------:R-:W3:Y:S04]  /*1940*/  LD.E.64 R60, [R18.64+0x38] ;  /* 0x00003806123c7980 */ /* 0x000ee8000c101b00 */
[----:B------:R-:W4:Y:S04]  /*1950*/  LD.E.64 R62, [R18.64+0x40] ;  /* 0x00004006123e7980 */ /* 0x000f28000c101b00 */
[----:B------:R-:W3:Y:S04]  /*1960*/  LD.E.64 R16, [R18.64+0x50] ;  /* 0x0000500612107980 */ /* 0x000ee8000c101b00 */
[----:B------:R-:W3:Y:S04]  /*1970*/  @!P4 LD.E.64 R24, [R18.64+0x20] ;  /* 0x000020061218c980 */ /* 0x000ee8000c101b00 */
[----:B------:R-:W3:Y:S04]  /*1980*/  @!P4 LD.E.64 R22, [R18.64+0x28] ;  /* 0x000028061216c980 */ /* 0x000ee8000c101b00 */
[----:B------:R1:W5:Y:S01]  /*1990*/  LD.E.64 R26, [R18.64+0x58] ;  /* 0x00005806121a7980 */ /* 0x000362000c101b00 */
[----:B------:R-:W-:-:S02]  /*19a0*/  IMAD.MOV.U32 R12, RZ, RZ, RZ ;  /* 0x000000ffff0c7224 */ /* 0x000fc400078e00ff */
[----:B------:R-:W-:Y:S01]  /*19b0*/  @P4 IMAD.IADD R6, R10, 0x1, R15 ;  /* 0x000000010a064824 */ /* 0x000fe200078e020f */
[----:B--2---:R-:W-:-:S04]  /*19c0*/  IABS R3, R9 ;  /* 0x0000000900037213 */ /* 0x004fc80000000000 */
[----:B------:R-:W2:Y:S08]  /*19d0*/  I2F.RP R4, R3 ;  /* 0x0000000300047306 */ /* 0x000eb00000209400 */
[----:B--2---:R-:W2:Y:S02]  /*19e0*/  MUFU.RCP R2, R4 ;  /* 0x0000000400027308 */ /* 0x004ea40000001000 */
[----:B--2---:R-:W-:-:S06]  /*19f0*/  IADD3 R2, R2, 0xffffffe, RZ ;  /* 0x0ffffffe02027810 */ /* 0x004fcc0007ffe0ff */
[----:B------:R-:W2:Y:S01]  /*1a00*/  F2I.FTZ.U32.TRUNC.NTZ R13, R2 ;  /* 0x00000002000d7305 */ /* 0x000ea2000021f000 */
[----:B------:R-:W-:Y:S02]  /*1a10*/  IABS R7, R9 ;  /* 0x0000000900077213 */ /* 0x000fe40000000000 */
[----:B--2---:R-:W-:-:S05]  /*1a20*/  IADD3 R0, RZ, -R13, RZ ;  /* 0x8000000dff007210 */ /* 0x004fca0007ffe0ff */
[----:B------:R-:W-:Y:S01]  /*1a30*/  IMAD R5, R0, R3, RZ ;  /* 0x0000000300057224 */ /* 0x000fe200078e02ff */
[----:B------:R-:W-:-:S03]  /*1a40*/  IABS R0, R218 ;  /* 0x000000da00007213 */ /* 0x000fc60000000000 */
[----:B------:R-:W-:Y:S01]  /*1a50*/  IMAD.HI.U32 R5, R13, R5, R12 ;  /* 0x000000050d057227 */ /* 0x000fe200078e000c */
[----:B------:R-:W-:-:S05]  /*1a60*/  IADD3 R7, RZ, -R7, RZ ;  /* 0x80000007ff077210 */ /* 0x000fca0007ffe0ff */
[----:B------:R-:W-:-:S04]  /*1a70*/  IMAD.HI.U32 R2, R5, R0, RZ ;  /* 0x0000000005027227 */ /* 0x000fc800078e00ff */
[----:B------:R-:W-:Y:S01]  /*1a80*/  IMAD R0, R2, R7, R0 ;  /* 0x0000000702007224 */ /* 0x000fe200078e0200 */
[----:B------:R-:W-:Y:S01]  /*1a90*/  @!P4 SHF.R.S32.HI R4, RZ, 0x1f, R10 ;  /* 0x0000001fff04c819 */ /* 0x000fe2000001140a */
[----:B---3--:R-:W-:-:S03]  /*1aa0*/  @!P4 IMAD R5, R61, R10, RZ ;  /* 0x0000000a3d05c224 */ /* 0x008fc600078e02ff */
[----:B------:R-:W-:Y:S01]  /*1ab0*/  ISETP.GT.U32.AND P0, PT, R3, R0, PT ;  /* 0x000000000300720c */ /* 0x000fe20003f04070 */
[----:B------:R-:W-:Y:S02]  /*1ac0*/  @!P4 IMAD R4, R4, R60, R5 ;  /* 0x0000003c0404c224 */ /* 0x000fe400078e0205 */
[----:B------:R-:W-:Y:S01]  /*1ad0*/  @!P4 IMAD.WIDE.U32 R12, R60, R10, RZ ;  /* 0x0000000a3c0cc225 */ /* 0x000fe200078e00ff */
[----:B-----5:R-:W-:-:S03]  /*1ae0*/  @!P4 SHF.R.S32.HI R5, RZ, 0x1f, R8 ;  /* 0x0000001fff05c819 */ /* 0x020fc60000011408 */
[----:B------:R-:W-:Y:S01]  /*1af0*/  @P4 IMAD.WIDE.U32 R28, R60, R6, RZ ;  /* 0x000000063c1c4225 */ /* 0x000fe200078e00ff */
[----:B------:R-:W-:-:S03]  /*1b00*/  @!P4 IADD3 R7, R13, R4, RZ ;  /* 0x000000040d07c210 */ /* 0x000fc60007ffe0ff */
[----:B------:R-:W-:Y:S02]  /*1b10*/  @P4 IMAD R13, R61, R6, RZ ;  /* 0x000000063d0d4224 */ /* 0x000fe400078e02ff */
[-C--:B------:R-:W-:Y:S01]  /*1b20*/  @!P0 IADD3 R0, R0, -R3.reuse, RZ ;  /* 0x8000000300008210 */ /* 0x080fe20007ffe0ff */
[-C--:B------:R-:W-:Y:S02]  /*1b30*/  @!P4 IMAD R4, R25, R8.reuse, RZ ;  /* 0x000000081904c224 */ /* 0x080fe400078e02ff */
[----:B------:R-:W-:Y:S01]  /*1b40*/  @!P4 IMAD.MOV.U32 R6, RZ, RZ, R12 ;  /* 0x000000ffff06c224 */ /* 0x000fe200078e000c */
[----:B------:R-:W-:Y:S01]  /*1b50*/  ISETP.GE.U32.AND P3, PT, R0, R3, PT ;  /* 0x000000030000720c */ /* 0x000fe20003f66070 */
[C---:B------:R-:W-:Y:S01]  /*1b60*/  @!P4 IMAD R4, R24.reuse, R5, R4 ;  /* 0x000000051804c224 */ /* 0x040fe200078e0204 */
[----:B------:R-:W-:Y:S01]  /*1b70*/  LEA R5, R133, 0xffffffc0, 0x6 ;  /* 0xffffffc085057811 */ /* 0x000fe200078e30ff */
[----:B------:R-:W-:Y:S01]  /*1b80*/  @!P4 IMAD.WIDE.U32 R6, R24, R8, R6 ;  /* 0x000000081806c225 */ /* 0x000fe200078e0006 */
[----:B------:R-:W-:-:S02]  /*1b90*/  LOP3.LUT R0, R218, R9, RZ, 0x3c, !PT ;  /* 0x00000009da007212 */ /* 0x000fc400078e3cff */
[----:B------:R-:W-:Y:S01]  /*1ba0*/  @P4 IADD3 R13, R29, R13, RZ ;  /* 0x0000000d1d0d4210 */ /* 0x000fe20007ffe0ff */
[----:B------:R-:W-:Y:S01]  /*1bb0*/  @P4 IMAD.MOV.U32 R12, RZ, RZ, R28 ;  /* 0x000000ffff0c4224 */ /* 0x000fe200078e001c */
[----:B------:R-:W-:Y:S01]  /*1bc0*/  @!P4 MOV R12, R6 ;  /* 0x00000006000cc202 */ /* 0x000fe20000000f00 */
[----:B------:R-:W-:Y:S01]  /*1bd0*/  @!P4 IMAD.IADD R13, R7, 0x1, R4 ;  /* 0x00000001070dc824 */ /* 0x000fe200078e0204 */
[----:B------:R-:W-:Y:S01]  /*1be0*/  SHF.R.S32.HI R3, RZ, 0x1f, R5 ;  /* 0x0000001fff037819 */ /* 0x000fe20000011405 */
[----:B------:R-:W-:Y:S01]  /*1bf0*/  IMAD R6, R61, R5, RZ ;  /* 0x000000053d067224 */ /* 0x000fe200078e02ff */
[----:B------:R-:W-:Y:S02]  /*1c00*/  ISETP.GE.AND P2, PT, R0, RZ, PT ;  /* 0x000000ff0000720c */ /* 0x000fe40003f46270 */
[----:B------:R-:W-:Y:S02]  /*1c10*/  @!P0 IADD3 R2, R2, 0x1, RZ ;  /* 0x0000000102028810 */ /* 0x000fe40007ffe0ff */
[----:B------:R-:W-:Y:S01]  /*1c20*/  ISETP.NE.AND P0, PT, R9, RZ, PT ;  /* 0x000000ff0900720c */ /* 0x000fe20003f05270 */
[----:B----4-:R-:W-:Y:S01]  /*1c30*/  @!P4 IMAD R4, R63, R10, RZ ;  /* 0x0000000a3f04c224 */ /* 0x010fe200078e02ff */
[----:B------:R-:W-:Y:S01]  /*1c40*/  @!P4 SHF.R.S32.HI R7, RZ, 0x1f, R10 ;  /* 0x0000001fff07c819 */ /* 0x000fe2000001140a */
[----:B------:R-:W-:-:S02]  /*1c50*/  IMAD R6, R3, R60, R6 ;  /* 0x0000003c03067224 */ /* 0x000fc400078e0206 */
[----:B------:R-:W-:Y:S01]  /*1c60*/  IMAD.WIDE.U32 R12, R60, R5, R12 ;  /* 0x000000053c0c7225 */ /* 0x000fe200078e000c */
[----:B------:R-:W-:-:S03]  /*1c70*/  @P3 IADD3 R2, R2, 0x1, RZ ;  /* 0x0000000102023810 */ /* 0x000fc60007ffe0ff */
[----:B------:R-:W-:Y:S01]  /*1c80*/  @!P4 IMAD R4, R7, R62, R4 ;  /* 0x0000003e0704c224 */ /* 0x000fe200078e0204 */
[----:B------:R-:W-:Y:S02]  /*1c90*/  IADD3 R7, R13, R6, RZ ;  /* 0x000000060d077210 */ /* 0x000fe40007ffe0ff */
[----:B------:R-:W-:Y:S01]  /*1ca0*/  MOV R13, R2 ;  /* 0x00000002000d7202 */ /* 0x000fe20000000f00 */
[----:B------:R-:W-:Y:S01]  /*1cb0*/  @!P4 IMAD.WIDE.U32 R24, R62, R10, RZ ;  /* 0x0000000a3e18c225 */ /* 0x000fe200078e00ff */
[----:B------:R-:W-:Y:S02]  /*1cc0*/  @P4 IADD3 R10, R10, R15, RZ ;  /* 0x0000000f0a0a4210 */ /* 0x000fe40007ffe0ff */
[----:B------:R-:W-:Y:S01]  /*1cd0*/  @!P2 IADD3 R13, -R13, RZ, RZ ;  /* 0x000000ff0d0da210 */ /* 0x000fe20007ffe1ff */
[----:B------:R-:W-:Y:S01]  /*1ce0*/  @!P4 IMAD R0, R23, R8, RZ ;  /* 0x000000081700c224 */ /* 0x000fe200078e02ff */
[----:B------:R-:W-:Y:S02]  /*1cf0*/  @!P4 SHF.R.S32.HI R15, RZ, 0x1f, R8 ;  /* 0x0000001fff0fc819 */ /* 0x000fe40000011408 */
[----:B------:R-:W-:Y:S01]  /*1d00*/  @!P0 LOP3.LUT R13, RZ, R9, RZ, 0x33, !PT ;  /* 0x00000009ff0d8212 */ /* 0x000fe200078e33ff */
[----:B------:R-:W-:-:S02]  /*1d10*/  @!P4 IMAD.IADD R25, R25, 0x1, R4 ;  /* 0x000000011919c824 */ /* 0x000fc400078e0204 */
[----:B------:R-:W-:Y:S01]  /*1d20*/  IMAD.MOV.U32 R6, RZ, RZ, R12 ;  /* 0x000000ffff067224 */ /* 0x000fe200078e000c */
[----:B------:R-:W-:Y:S01]  /*1d30*/  SHF.R.S32.HI R12, RZ, 0x1f, R13 ;  /* 0x0000001fff0c7819 */ /* 0x000fe2000001140d */
[----:B------:R-:W-:Y:S02]  /*1d40*/  @!P4 IMAD R0, R22, R15, R0 ;  /* 0x0000000f1600c224 */ /* 0x000fe400078e0200 */
[----:B------:R-:W-:Y:S02]  /*1d50*/  IMAD R15, R17, R13, RZ ;  /* 0x0000000d110f7224 */ /* 0x000fe400078e02ff */
[-C--:B------:R-:W-:Y:S02]  /*1d60*/  @P4 IMAD R9, R63, R10.reuse, RZ ;  /* 0x0000000a3f094224 */ /* 0x080fe400078e02ff */
[----:B------:R-:W-:-:S04]  /*1d70*/  @P4 IMAD.WIDE.U32 R28, R62, R10, RZ ;  /* 0x0000000a3e1c4225 */ /* 0x000fc800078e00ff */
[----:B------:R-:W-:Y:S01]  /*1d80*/  @!P4 IMAD.WIDE.U32 R22, R22, R8, R24 ;  /* 0x000000081616c225 */ /* 0x000fe200078e0018 */
[----:B------:R-:W-:-:S03]  /*1d90*/  @P4 IADD3 R9, R29, R9, RZ ;  /* 0x000000091d094210 */ /* 0x000fc60007ffe0ff */
[----:B------:R-:W-:Y:S01]  /*1da0*/  IMAD.WIDE.U32 R6, R16, R13, R6 ;  /* 0x0000000d10067225 */ /* 0x000fe200078e0006 */
[----:B------:R-:W-:-:S03]  /*1db0*/  @!P4 IADD3 R9, R23, R0, RZ ;  /* 0x000000001709c210 */ /* 0x000fc60007ffe0ff */
[----:B------:R-:W-:Y:S02]  /*1dc0*/  IMAD R15, R16, R12, R15 ;  /* 0x0000000c100f7224 */ /* 0x000fe400078e020f */
[----:B------:R-:W-:Y:S01]  /*1dd0*/  @P4 IMAD.MOV.U32 R2, RZ, RZ, R28 ;  /* 0x000000ffff024224 */ /* 0x000fe200078e001c */
[----:B------:R-:W-:Y:S01]  /*1de0*/  @!P4 MOV R2, R22 ;  /* 0x000000160002c202 */ /* 0x000fe20000000f00 */
[----:B------:R-:W-:Y:S01]  /*1df0*/  IMAD.MOV.U32 R0, RZ, RZ, R6 ;  /* 0x000000ffff007224 */ /* 0x000fe200078e0006 */
[----:B------:R-:W-:Y:S02]  /*1e00*/  IADD3 R7, R7, R15, RZ ;  /* 0x0000000f07077210 */ /* 0x000fe40007ffe0ff */
[----:B------:R-:W-:Y:S02]  /*1e10*/  MOV R6, R5 ;  /* 0x0000000500067202 */ /* 0x000fe40000000f00 */
.L_x_7056:
[----:B-1----:R-:W-:Y:S05]  /*1e20*/  BSYNC B0 ;  /* 0x0000000000007941 */ /* 0x002fea0003800000 */
.L_x_7054:
[----:B------:R-:W-:Y:S01]  /*1e30*/  ISETP.NE.AND P2, PT, R11, -0x1, PT ;  /* 0xffffffff0b00780c */ /* 0x000fe20003f45270 */
[----:B------:R-:W2:Y:S04]  /*1e40*/  LD.E.64 R168, [R18.64+0x30] ;  /* 0x0000300612a87980 */ /* 0x000ea8000c101b00 */
[----:B------:R-:W3:Y:S04]  /*1e50*/  LD.E.64 R22, [R18.64+0x48] ;  /* 0x0000480612167980 */ /* 0x000ee8000c101b00 */
[----:B------:R-:W4:Y:S04]  /*1e60*/  LD.E R151, [R18.64+0xc0] ;  /* 0x0000c00612977980 */ /* 0x000f28000c101900 */
[----:B------:R-:W3:Y:S04]  /*1e70*/  @!P2 LD.E.64 R24, [R18.64+0x18] ;  /* 0x000018061218a980 */ /* 0x000ee8000c101b00 */
[----:B------:R-:W4:Y:S04]  /*1e80*/  LD.E.64 R16, [R18.64+0x10] ;  /* 0x0000100612107980 */ /* 0x000f28000c101b00 */
[----:B------:R1:W5:Y:S04]  /*1e90*/  @P1 LD.E R20, [R20.64] ;  /* 0x0000000614141980 */ /* 0x000368000c101900 */
[----:B------:R-:W4:Y:S04]  /*1ea0*/  LD.E.64 R160, [R18.64+0x8] ;  /* 0x0000080612a07980 */ /* 0x000f28000c101b00 */
[----:B------:R1:W5:Y:S01]  /*1eb0*/  LD.E.64 R170, [R18.64] ;  /* 0x0000000612aa7980 */ /* 0x000362000c101b00 */
[----:B------:R-:W-:-:S04]  /*1ec0*/  SHF.R.S32.HI R64, RZ, 0x1f, R131 ;  /* 0x0000001fff407819 */ /* 0x000fc80000011483 */
[----:B------:R-:W-:-:S04]  /*1ed0*/  LEA.HI R154, R64, R131, RZ, 0x3 ;  /* 0x00000083409a7211 */ /* 0x000fc800078f18ff */
[----:B------:R-:W-:Y:S02]  /*1ee0*/  LOP3.LUT R66, R154, 0xfffffff8, RZ, 0xc0, !PT ;  /* 0xfffffff89a427812 */ /* 0x000fe400078ec0ff */
[----:B------:R-:W-:-:S03]  /*1ef0*/  LEA.HI R4, R64, R131, RZ, 0x4 ;  /* 0x0000008340047211 */ /* 0x000fc600078f20ff */
[----:B------:R-:W-:Y:S01]  /*1f00*/  IMAD.IADD R66, R131, 0x1, -R66 ;  /* 0x0000000183427824 */ /* 0x000fe200078e0a42 */
[----:B------:R-:W-:-:S03]  /*1f10*/  LOP3.LUT R8, R4, 0xfffffff0, RZ, 0xc0, !PT ;  /* 0xfffffff004087812 */ /* 0x000fc600078ec0ff */
[----:B------:R-:W-:Y:S01]  /*1f20*/  IMAD.SHL.U32 R14, R66, 0x8, RZ ;  /* 0x00000008420e7824 */ /* 0x000fe200078e00ff */
[----:B------:R-:W-:Y:S01]  /*1f30*/  SHF.R.S32.HI R154, RZ, 0x3, R154 ;  /* 0x00000003ff9a7819 */ /* 0x000fe2000001149a */
[----:B------:R-:W-:-:S03]  /*1f40*/  IMAD.IADD R8, R131, 0x1, -R8 ;  /* 0x0000000183087824 */ /* 0x000fc600078e0a08 */
[----:B------:R-:W-:Y:S02]  /*1f50*/  IADD3 R28, P0, R14, R2, RZ ;  /* 0x000000020e1c7210 */ /* 0x000fe40007f1e0ff */
[----:B------:R-:W-:Y:S01]  /*1f60*/  SHF.R.S32.HI R15, RZ, 0x1f, R14 ;  /* 0x0000001fff0f7819 */ /* 0x000fe2000001140e */
[----:B------:R-:W-:Y:S02]  /*1f70*/  IMAD R2, R3, R62, RZ ;  /* 0x0000003e03027224 */ /* 0x000fe400078e02ff */
[----:B------:R-:W-:Y:S02]  /*1f80*/  IMAD.SHL.U32 R3, R154, 0x40, RZ ;  /* 0x000000409a037824 */ /* 0x000fe400078e00ff */
[----:B------:R-:W-:Y:S01]  /*1f90*/  IMAD.X R29, R15, 0x1, R9, P0 ;  /* 0x000000010f1d7824 */ /* 0x000fe200000e0609 */
[----:B------:R-:W-:Y:S02]  /*1fa0*/  SHF.R.S32.HI R9, RZ, 0x1f, R8 ;  /* 0x0000001fff097819 */ /* 0x000fe40000011408 */
[----:B------:R-:W-:-:S02]  /*1fb0*/  LOP3.LUT R3, R3, 0x1c0, RZ, 0xc0, !PT ;  /* 0x000001c003037812 */ /* 0x000fc400078ec0ff */
[----:B------:R-:W-:Y:S02]  /*1fc0*/  SHF.R.S32.HI R67, RZ, 0x4, R4 ;  /* 0x00000004ff437819 */ /* 0x000fe40000011404 */
[----:B------:R-:W-:Y:S02]  /*1fd0*/  LEA.HI R10, R9, R8, RZ, 0x3 ;  /* 0x00000008090a7211 */ /* 0x000fe400078f18ff */
[----:B-1----:R-:W-:Y:S02]  /*1fe0*/  LOP3.LUT R21, R3, 0x38, R14, 0xf8, !PT ;  /* 0x0000003803157812 */ /* 0x002fe400078ef80e */
[----:B------:R-:W-:Y:S02]  /*1ff0*/  SHF.R.U32.HI R152, RZ, 0x3, R3 ;  /* 0x00000003ff987819 */ /* 0x000fe40000011603 */
[----:B------:R-:W-:Y:S02]  /*2000*/  LEA.HI R3, R4, R67, RZ, 0x1 ;  /* 0x0000004304037211 */ /* 0x000fe400078f08ff */
[----:B------:R-:W-:Y:S01]  /*2010*/  LOP3.LUT R9, R10, 0xfffffff8, RZ, 0xc0, !PT ;  /* 0xfffffff80a097812 */ /* 0x000fe200078ec0ff */
[----:B------:R-:W-:-:S02]  /*2020*/  IMAD R2, R6, R63, R2 ;  /* 0x0000003f06027224 */ /* 0x000fc400078e0202 */
[----:B------:R-:W-:Y:S01]  /*2030*/  IMAD.WIDE.U32 R28, R6, R62, R28 ;  /* 0x0000003e061c7225 */ /* 0x000fe200078e001c */
[----:B------:R-:W-:Y:S02]  /*2040*/  LOP3.LUT R6, R3, 0xfffffffe, RZ, 0xc0, !PT ;  /* 0xfffffffe03067812 */ /* 0x000fe400078ec0ff */
[----:B------:R-:W-:Y:S01]  /*2050*/  LEA.HI R4, R64, R131, RZ, 0x6 ;  /* 0x0000008340047211 */ /* 0x000fe200078f30ff */
[----:B------:R-:W-:Y:S02]  /*2060*/  IMAD.IADD R8, R8, 0x1, -R9 ;  /* 0x0000000108087824 */ /* 0x000fe400078e0a09 */
[----:B------:R-:W-:Y:S01]  /*2070*/  IMAD.IADD R67, R67, 0x1, -R6 ;  /* 0x0000000143437824 */ /* 0x000fe200078e0a06 */
[----:B------:R-:W-:Y:S01]  /*2080*/  LOP3.LUT R152, R21, R152, RZ, 0x3c, !PT ;  /* 0x0000009815987212 */ /* 0x000fe200078e3cff */
[----:B------:R-:W-:Y:S02]  /*2090*/  IMAD.SHL.U32 R3, R4, 0x8, RZ ;  /* 0x0000000804037824 */ /* 0x000fe400078e00ff */
[----:B------:R-:W-:-:S02]  /*20a0*/  IMAD.SHL.U32 R6, R8, 0x40, RZ ;  /* 0x0000004008067824 */ /* 0x000fc400078e00ff */
[----:B------:R-:W-:Y:S01]  /*20b0*/  IMAD.SHL.U32 R9, R67, 0x8, RZ ;  /* 0x0000000843097824 */ /* 0x000fe200078e00ff */
[----:B------:R-:W-:Y:S01]  /*20c0*/  LOP3.LUT R152, R152, 0xfffffe00, R3, 0xf8, !PT ;  /* 0xfffffe0098987812 */ /* 0x000fe200078ef803 */
[----:B------:R-:W-:Y:S01]  /*20d0*/  IMAD R3, R27, R13, RZ ;  /* 0x0000000d1b037224 */ /* 0x000fe200078e02ff */
[----:B------:R-:W-:Y:S01]  /*20e0*/  LOP3.LUT R6, R6, 0x1c0, RZ, 0xc0, !PT ;  /* 0x000001c006067812 */ /* 0x000fe200078ec0ff */
[----:B------:R-:W-:Y:S01]  /*20f0*/  IMAD.IADD R29, R29, 0x1, R2 ;  /* 0x000000011d1d7824 */ /* 0x000fe200078e0202 */
[----:B------:R-:W-:Y:S01]  /*2100*/  SHF.R.S32.HI R68, RZ, 0x1f, R215 ;  /* 0x0000001fff447819 */ /* 0x000fe200000114d7 */
[----:B------:R-:W-:Y:S01]  /*2110*/  IMAD R2, R12, R26, R3 ;  /* 0x0000001a0c027224 */ /* 0x000fe200078e0203 */
[----:B------:R-:W-:Y:S02]  /*2120*/  LOP3.LUT R9, R6, 0x8, R9, 0xf8, !PT ;  /* 0x0000000806097812 */ /* 0x000fe400078ef809 */
[----:B------:R-:W-:-:S04]  /*2130*/  SHF.R.U32.HI R6, RZ, 0x3, R6 ;  /* 0x00000003ff067819 */ /* 0x000fc80000011606 */
[----:B------:R-:W-:Y:S01]  /*2140*/  LOP3.LUT R9, R9, R6, RZ, 0x3c, !PT ;  /* 0x0000000609097212 */ /* 0x000fe200078e3cff */
[----:B------:R-:W-:Y:S01]  /*2150*/  IMAD.SHL.U32 R10, R10, 0x40, RZ ;  /* 0x000000400a0a7824 */ /* 0x000fe200078e00ff */
[----:B------:R-:W-:-:S04]  /*2160*/  SHF.R.S32.HI R153, RZ, 0x1f, R218 ;  /* 0x0000001fff997819 */ /* 0x000fc800000114da */
[----:B------:R-:W-:Y:S01]  /*2170*/  LOP3.LUT R47, R9, 0xfffffe00, R10, 0xf8, !PT ;  /* 0xfffffe00092f7812 */ /* 0x000fe200078ef80a */
[----:B------:R-:W-:-:S04]  /*2180*/  IMAD.WIDE.U32 R26, R13, R26, R28 ;  /* 0x0000001a0d1a7225 */ /* 0x000fc800078e001c */
[----:B------:R-:W-:Y:S01]  /*2190*/  IMAD.IADD R27, R27, 0x1, R2 ;  /* 0x000000011b1b7824 */ /* 0x000fe200078e0202 */
[--C-:B------:R-:W-:Y:S01]  /*21a0*/  SHF.R.S32.HI R155, RZ, 0x1f, R154.reuse ;  /* 0x0000001fff9b7819 */ /* 0x100fe2000001149a */
[----:B------:R-:W-:Y:S01]  /*21b0*/  IMAD R165, R63, R154, RZ ;  /* 0x0000009a3fa57224 */ /* 0x000fe200078e02ff */
[C---:B------:R-:W-:Y:S02]  /*21c0*/  LOP3.LUT P5, RZ, R8.reuse, 0x4, RZ, 0xc0, !PT ;  /* 0x0000000408ff7812 */ /* 0x040fe400078ac0ff */
[----:B------:R-:W-:Y:S01]  /*21d0*/  LOP3.LUT P4, RZ, R8, 0x2, RZ, 0xc0, !PT ;  /* 0x0000000208ff7812 */ /* 0x000fe2000788c0ff */
[----:B------:R-:W-:Y:S02]  /*21e0*/  IMAD R165, R155, R62, R165 ;  /* 0x0000003e9ba57224 */ /* 0x000fe400078e02a5 */
[----:B------:R-:W-:-:S04]  /*21f0*/  IMAD.WIDE R162, R213, 0x40, R154 ;  /* 0x00000040d5a27825 */ /* 0x000fc800078e029a */
[----:B------:R-:W-:Y:S01]  /*2200*/  IMAD R159, R61, R154, RZ ;  /* 0x0000009a3d9f7224 */ /* 0x000fe200078e02ff */
[----:B------:R-:W-:-:S03]  /*2210*/  LEA.HI R64, R64, R131, RZ, 0x5 ;  /* 0x0000008340407211 */ /* 0x000fc600078f28ff */
[----:B------:R-:W-:Y:S01]  /*2220*/  IMAD R159, R155, R60, R159 ;  /* 0x0000003c9b9f7224 */ /* 0x000fe200078e029f */
[----:B------:R-:W-:Y:S01]  /*2230*/  LOP3.LUT R150, R64, 0xffffffe0, RZ, 0xc0, !PT ;  /* 0xffffffe040967812 */ /* 0x000fe200078ec0ff */
[----:B------:R-:W-:Y:S02]  /*2240*/  IMAD.MOV.U32 R50, RZ, RZ, 0x10 ;  /* 0x00000010ff327424 */ /* 0x000fe400078e00ff */
[----:B------:R-:W-:Y:S01]  /*2250*/  IMAD.MOV.U32 R48, RZ, RZ, 0x20 ;  /* 0x00000020ff307424 */ /* 0x000fe200078e00ff */
[C---:B------:R-:W-:Y:S01]  /*2260*/  SHF.L.U64.HI R209, R60.reuse, 0x4, R61 ;  /* 0x000000043cd17819 */ /* 0x040fe2000001023d */
[----:B------:R-:W-:Y:S01]  /*2270*/  IMAD.SHL.U32 R208, R60, 0x10, RZ ;  /* 0x000000103cd07824 */ /* 0x000fe200078e00ff */
[C---:B------:R-:W-:Y:S01]  /*2280*/  SHF.L.U64.HI R207, R62.reuse, 0x4, R63 ;  /* 0x000000043ecf7819 */ /* 0x040fe2000001023f */
[----:B------:R-:W-:Y:S01]  /*2290*/  IMAD.SHL.U32 R206, R62, 0x10, RZ ;  /* 0x000000103ece7824 */ /* 0x000fe200078e00ff */
[----:B------:R-:W-:Y:S01]  /*22a0*/  SHF.R.S32.HI R64, RZ, 0x5, R64 ;  /* 0x00000005ff407819 */ /* 0x000fe20000011440 */
[----:B------:R-:W-:Y:S01]  /*22b0*/  IMAD.IADD R150, R131, 0x1, -R150 ;  /* 0x0000000183967824 */ /* 0x000fe200078e0a96 */
[----:B------:R-:W-:Y:S01]  /*22c0*/  SEL R50, R50, 0xfffffff0, !P4 ;  /* 0xfffffff032327807 */ /* 0x000fe20006000000 */
[----:B------:R-:W-:Y:S01]  /*22d0*/  IMAD.SHL.U32 R147, R66, 0x4, RZ ;  /* 0x0000000442937824 */ /* 0x000fe200078e00ff */
[----:B------:R-:W-:Y:S01]  /*22e0*/  SEL R48, R48, 0xffffffe0, !P5 ;  /* 0xffffffe030307807 */ /* 0x000fe20006800000 */
[----:B--2---:R-:W-:-:S02]  /*22f0*/  @P2 IMAD R4, R169, R11, RZ ;  /* 0x0000000ba9042224 */ /* 0x004fc400078e02ff */
[----:B------:R-:W-:-:S04]  /*2300*/  @P2 IMAD.WIDE.U32 R30, R168, R11, RZ ;  /* 0x0000000ba81e2225 */ /* 0x000fc800078e00ff */
[----:B---3--:R-:W-:-:S04]  /*2310*/  @!P2 IMAD R3, R25, R215, RZ ;  /* 0x000000d71903a224 */ /* 0x008fc800078e02ff */
[C---:B------:R-:W-:Y:S02]  /*2320*/  @!P2 IMAD R6, R24.reuse, R68, R3 ;  /* 0x000000441806a224 */ /* 0x040fe400078e0203 */
[----:B------:R-:W-:-:S04]  /*2330*/  @!P2 IMAD.WIDE.U32 R24, R24, R215, RZ ;  /* 0x000000d71818a225 */ /* 0x000fc800078e00ff */
[----:B------:R-:W-:Y:S02]  /*2340*/  @P2 IMAD.IADD R3, R31, 0x1, R4 ;  /* 0x000000011f032824 */ /* 0x000fe400078e0204 */
[----:B------:R-:W-:Y:S02]  /*2350*/  @P2 IMAD.MOV.U32 R4, RZ, RZ, R30 ;  /* 0x000000ffff042224 */ /* 0x000fe400078e001e */
[----:B------:R-:W-:Y:S02]  /*2360*/  @!P2 IMAD.MOV.U32 R4, RZ, RZ, R24 ;  /* 0x000000ffff04a224 */ /* 0x000fe400078e0018 */
[----:B------:R-:W-:-:S03]  /*2370*/  @!P2 IMAD.IADD R3, R25, 0x1, R6 ;  /* 0x000000011903a824 */ /* 0x000fc600078e0206 */
[----:B------:R-:W-:Y:S01]  /*2380*/  IADD3 R10, P0, R14, R4, RZ ;  /* 0x000000040e0a7210 */ /* 0x000fe20007f1e0ff */
[----:B------:R-:W-:-:S04]  /*2390*/  IMAD R9, R23, R218, RZ ;  /* 0x000000da17097224 */ /* 0x000fc800078e02ff */
[----:B------:R-:W-:Y:S02]  /*23a0*/  IMAD.X R11, R15, 0x1, R3, P0 ;  /* 0x000000010f0b7824 */ /* 0x000fe400000e0603 */
[----:B------:R-:W-:Y:S02]  /*23b0*/  IMAD R2, R22, R153, R9 ;  /* 0x0000009916027224 */ /* 0x000fe400078e0209 */
[----:B------:R-:W-:Y:S01]  /*23c0*/  IMAD.WIDE.U32 R22, R218, R22, R10 ;  /* 0x00000016da167225 */ /* 0x000fe200078e000a */
[----:B------:R-:W-:-:S04]  /*23d0*/  IADD3 R11, R14, 0x40, RZ ;  /* 0x000000400e0b7810 */ /* 0x000fc80007ffe0ff */
[-C--:B----4-:R-:W-:Y:S02]  /*23e0*/  ISETP.GE.AND P0, PT, R11, R151.reuse, PT ;  /* 0x000000970b00720c */ /* 0x090fe40003f06270 */
[----:B------:R-:W-:Y:S02]  /*23f0*/  ISETP.GE.AND P3, PT, R14, R151, PT ;  /* 0x000000970e00720c */ /* 0x000fe40003f66270 */
[----:B------:R-:W-:Y:S01]  /*2400*/  SEL R3, RZ, 0xffffffff, P0 ;  /* 0xffffffffff037807 */ /* 0x000fe20000000000 */
[----:B------:R-:W-:Y:S01]  /*2410*/  IMAD.IADD R23, R23, 0x1, R2 ;  /* 0x0000000117177824 */ /* 0x000fe200078e0202 */
[----:B------:R-:W-:-:S03]  /*2420*/  SEL R4, RZ, 0x1, P3 ;  /* 0x00000001ff047807 */ /* 0x000fc60001800000 */
[----:B------:R-:W-:Y:S01]  /*2430*/  IMAD.SHL.U32 R3, R3, 0x2, RZ ;  /* 0x0000000203037824 */ /* 0x000fe200078e00ff */
[----:B------:R-:W-:Y:S01]  /*2440*/  SHF.R.S32.HI R2, RZ, 0x1f, R87 ;  /* 0x0000001fff027819 */ /* 0x000fe20000011457 */
[----:B------:R-:W-:-:S03]  /*2450*/  IMAD.WIDE.U32 R8, R154, R62, R26 ;  /* 0x0000003e9a087225 */ /* 0x000fc600078e001a */
[----:B------:R-:W-:Y:S02]  /*2460*/  LOP3.LUT R4, R3, 0x2, R4, 0xe2, !PT ;  /* 0x0000000203047812 */ /* 0x000fe400078ee204 */
[----:B------:R-:W-:Y:S01]  /*2470*/  LEA.HI R3, R2, R87, RZ, 0x6 ;  /* 0x0000005702037211 */ /* 0x000fe200078f30ff */
[----:B------:R-:W-:Y:S01]  /*2480*/  IMAD.IADD R165, R9, 0x1, R165 ;  /* 0x0000000109a57824 */ /* 0x000fe200078e02a5 */
[C---:B------:R-:W-:Y:S02]  /*2490*/  LEA R164, P0, R8.reuse, R16, 0x1 ;  /* 0x0000001008a47211 */ /* 0x040fe400078008ff */
[----:B------:R-:W-:Y:S02]  /*24a0*/  SHF.R.S32.HI R3, RZ, 0x6, R3 ;  /* 0x00000006ff037819 */ /* 0x000fe40000011403 */
[----:B------:R-:W-:Y:S02]  /*24b0*/  LEA.HI.X R165, R8, R17, R165, 0x1, P0 ;  /* 0x0000001108a57211 */ /* 0x000fe400000f0ca5 */
[----:B------:R-:W-:-:S02]  /*24c0*/  IMNMX R86, R210, R3, !PT ;  /* 0x00000003d2567217 */ /* 0x000fc40007800200 */
[C---:B------:R-:W-:Y:S01]  /*24d0*/  IADD3 R156, P0, R14.reuse, R0, RZ ;  /* 0x000000000e9c7210 */ /* 0x040fe20007f1e0ff */
[----:B------:R-:W-:Y:S01]  /*24e0*/  @!P1 IMAD.MOV.U32 R20, RZ, RZ, RZ ;  /* 0x000000ffff149224 */ /* 0x000fe200078e00ff */
[----:B------:R-:W-:Y:S02]  /*24f0*/  ISETP.GT.AND P1, PT, R133, R86, PT ;  /* 0x000000568500720c */ /* 0x000fe40003f24270 */
[----:B------:R-:W-:Y:S01]  /*2500*/  IADD3 R10, R14, 0x80, RZ ;  /* 0x000000800e0a7810 */ /* 0x000fe20007ffe0ff */
[----:B------:R-:W-:Y:S02]  /*2510*/  IMAD.X R157, R15, 0x1, R7, P0 ;  /* 0x000000010f9d7824 */ /* 0x000fe400000e0607 */
[----:B------:R-:W-:Y:S01]  /*2520*/  IMAD R167, R163, R168, RZ ;  /* 0x000000a8a3a77224 */ /* 0x000fe200078e02ff */
[----:B------:R-:W-:Y:S01]  /*2530*/  ISETP.GE.AND P2, PT, R10, R151, PT ;  /* 0x000000970a00720c */ /* 0x000fe20003f46270 */
[----:B------:R-:W-:-:S03]  /*2540*/  IMAD.WIDE.U32 R156, R154, R60, R156 ;  /* 0x0000003c9a9c7225 */ /* 0x000fc600078e009c */
[----:B------:R-:W-:Y:S01]  /*2550*/  SEL R149, RZ, 0x4, P2 ;  /* 0x00000004ff957807 */ /* 0x000fe20001000000 */
[----:B------:R-:W-:Y:S01]  /*2560*/  IMAD R167, R162, R169, R167 ;  /* 0x000000a9a2a77224 */ /* 0x000fe200078e02a7 */
[----:B------:R-:W-:Y:S01]  /*2570*/  LEA R212, P0, R156, R160, 0x1 ;  /* 0x000000a09cd47211 */ /* 0x000fe200078008ff */
[----:B------:R-:W-:Y:S02]  /*2580*/  IMAD.IADD R159, R157, 0x1, R159 ;  /* 0x000000019d9f7824 */ /* 0x000fe400078e029f */
[----:B------:R-:W-:Y:S01]  /*2590*/  IMAD.WIDE.U32 R162, R162, R168, R22 ;  /* 0x000000a8a2a27225 */ /* 0x000fe200078e0016 */
[----:B------:R-:W-:Y:S02]  /*25a0*/  LOP3.LUT R149, R4, R149, RZ, 0xfc, !PT ;  /* 0x0000009504957212 */ /* 0x000fe400078efcff */
[----:B------:R-:W-:Y:S01]  /*25b0*/  LEA.HI.X R211, R156, R161, R159, 0x1, P0 ;  /* 0x000000a19cd37211 */ /* 0x000fe200000f0c9f */
[----:B------:R-:W-:Y:S01]  /*25c0*/  IMAD.IADD R167, R163, 0x1, R167 ;  /* 0x00000001a3a77824 */ /* 0x000fe200078e02a7 */
[----:B------:R-:W-:Y:S05]  /*25d0*/  @!P1 BRA `(.L_x_7057) ;  /* 0x0000963000009947 */ /* 0x000fea0003800000 */
[----:B------:R-:W2:Y:S04]  /*25e0*/  LD.E.64 R32, [R18.64+0x120] ;  /* 0x0001200612207980 */ /* 0x000ea8000c101b00 */
[----:B------:R-:W3:Y:S04]  /*25f0*/  LD.E.64 R34, [R18.64+0x118] ;  /* 0x0001180612227980 */ /* 0x000ee8000c101b00 */
[----:B------:R-:W4:Y:S04]  /*2600*/  LD.E.64 R174, [R18.64+0x130] ;  /* 0x0001300612ae7980 */ /* 0x000f28000c101b00 */
[----:B------:R-:W4:Y:S04]  /*2610*/  LD.E.64 R176, [R18.64+0x128] ;  /* 0x0001280612b07980 */ /* 0x000f28000c101b00 */
[----:B------:R-:W4:Y:S04]  /*2620*/  LD.E.64 R28, [R18.64+0x140] ;  /* 0x00014006121c7980 */ /* 0x000f28000c101b00 */
[----:B------:R-:W4:Y:S04]  /*2630*/  LD.E.64 R26, [R18.64+0x138] ;  /* 0x00013806121a7980 */ /* 0x000f28000c101b00 */
[----:B------:R-:W4:Y:S04]  /*2640*/  LD.E R16, [R18.64+0xd0] ;  /* 0x0000d00612107980 */ /* 0x000f28000c101900 */
[----:B------:R-:W4:Y:S04]  /*2650*/  LD.E.64 R24, [R18.64+0x108] ;  /* 0x0001080612187980 */ /* 0x000f28000c101b00 */
[----:B------:R-:W4:Y:S04]  /*2660*/  LD.E.64 R22, [R18.64+0x110] ;  /* 0x0001100612167980 */ /* 0x000f28000c101b00 */
[----:B------:R-:W4:Y:S04]  /*2670*/  LD.E.64 R8, [R18.64+0x150] ;  /* 0x0001500612087980 */ /* 0x000f28000c101b00 */
[----:B------:R-:W4:Y:S01]  /*2680*/  LD.E.64 R6, [R18.64+0x148] ;  /* 0x0001480612067980 */ /* 0x000f22000c101b00 */
[----:B------:R-:W-:Y:S01]  /*2690*/  SHF.R.S32.HI R21, RZ, 0x1f, R87 ;  /* 0x0000001fff157819 */ /* 0x000fe20000011457 */
[----:B-----5:R-:W-:Y:S01]  /*26a0*/  IMAD.IADD R117, R20, 0x1, R5 ;  /* 0x0000000114757824 */ /* 0x020fe200078e0205 */
[----:B------:R-:W-:Y:S01]  /*26b0*/  LOP3.LUT R142, R149, 0xffff, RZ, 0xc0, !PT ;  /* 0x0000ffff958e7812 */ /* 0x000fe200078ec0ff */
[C---:B------:R-:W-:Y:S01]  /*26c0*/  IMAD.SHL.U32 R70, R62.reuse, 0x20, RZ ;  /* 0x000000203e467824 */ /* 0x040fe200078e00ff */
[----:B------:R-:W-:Y:S01]  /*26d0*/  SHF.L.U64.HI R71, R62, 0x5, R63 ;  /* 0x000000053e477819 */ /* 0x000fe2000001023f */
[----:B------:R-:W-:Y:S01]  /*26e0*/  IMAD R69, R63, 0x60, RZ ;  /* 0x000000603f457824 */ /* 0x000fe200078e02ff */
[----:B------:R-:W-:Y:S01]  /*26f0*/  LOP3.LUT R146, R142, 0x1, RZ, 0xc0, !PT ;  /* 0x000000018e927812 */ /* 0x000fe200078ec0ff */
[----:B------:R-:W-:Y:S01]  /*2700*/  IMAD.WIDE.U32 R172, R62, 0x60, RZ ;  /* 0x000000603eac7825 */ /* 0x000fe200078e00ff */
[----:B------:R-:W-:-:S02]  /*2710*/  LOP3.LUT R144, R142, 0x2, RZ, 0xc0, !PT ;  /* 0x000000028e907812 */ /* 0x000fc400078ec0ff */
[----:B------:R-:W-:Y:S01]  /*2720*/  SHF.L.U64.HI R71, R70, 0x1, R71 ;  /* 0x0000000146477819 */ /* 0x000fe20000010247 */
[----:B------:R-:W-:Y:S01]  /*2730*/  IMAD.SHL.U32 R84, R60, 0x20, RZ ;  /* 0x000000203c547824 */ /* 0x000fe200078e00ff */
[C---:B------:R-:W-:Y:S01]  /*2740*/  IADD3 R145, R154.reuse, 0x10, RZ ;  /* 0x000000109a917810 */ /* 0x040fe20007ffe0ff */
[----:B------:R-:W-:Y:S01]  /*2750*/  IMAD.MOV.U32 R118, RZ, RZ, R212 ;  /* 0x000000ffff767224 */ /* 0x000fe200078e00d4 */
[C---:B------:R-:W-:Y:S01]  /*2760*/  IADD3 R143, R154.reuse, 0x20, RZ ;  /* 0x000000209a8f7810 */ /* 0x040fe20007ffe0ff */
[----:B------:R-:W-:Y:S01]  /*2770*/  IMAD.MOV.U32 R119, RZ, RZ, R211 ;  /* 0x000000ffff777224 */ /* 0x000fe200078e00d3 */
[----:B------:R-:W-:Y:S01]  /*2780*/  IADD3 R141, R154, 0x30, RZ ;  /* 0x000000309a8d7810 */ /* 0x000fe20007ffe0ff */
[----:B------:R-:W-:Y:S01]  /*2790*/  IMAD.MOV.U32 R120, RZ, RZ, R164 ;  /* 0x000000ffff787224 */ /* 0x000fe200078e00a4 */
[----:B------:R-:W-:Y:S01]  /*27a0*/  SHF.L.U64.HI R85, R60, 0x5, R61 ;  /* 0x000000053c557819 */ /* 0x000fe2000001023d */
[----:B------:R-:W-:Y:S01]  /*27b0*/  IMAD.SHL.U32 R70, R70, 0x2, RZ ;  /* 0x0000000246467824 */ /* 0x000fe200078e00ff */
[----:B------:R-:W-:Y:S01]  /*27c0*/  MOV R121, R165 ;  /* 0x000000a500797202 */ /* 0x000fe20000000f00 */
[----:B------:R-:W-:Y:S01]  /*27d0*/  IMAD.IADD R69, R173, 0x1, R69 ;  /* 0x00000001ad457824 */ /* 0x000fe200078e0245 */
[----:B------:R-:W-:Y:S01]  /*27e0*/  LOP3.LUT R142, R142, 0x4, RZ, 0xc0, !PT ;  /* 0x000000048e8e7812 */ /* 0x000fe200078ec0ff */
[----:B--2---:R-:W-:-:S04]  /*27f0*/  IMAD R3, R33, R215, RZ ;  /* 0x000000d721037224 */ /* 0x004fc800078e02ff */
[----:B------:R-:W-:Y:S02]  /*2800*/  IMAD R0, R32, R68, R3 ;  /* 0x0000004420007224 */ /* 0x000fe400078e0203 */
[----:B---3--:R-:W-:Y:S02]  /*2810*/  IMAD R3, R35, R215, RZ ;  /* 0x000000d723037224 */ /* 0x008fe400078e02ff */
[C---:B------:R-:W-:Y:S01]  /*2820*/  IMAD.WIDE.U32 R32, R215.reuse, R32, R14 ;  /* 0x00000020d7207225 */ /* 0x040fe200078e000e */
[C-C-:B----4-:R-:W-:Y:S02]  /*2830*/  SHF.L.U64.HI R104, R174.reuse, 0x4, R175.reuse ;  /* 0x00000004ae687819 */ /* 0x150fe400000102af */
[----:B------:R-:W-:Y:S01]  /*2840*/  SHF.L.U64.HI R106, R174, 0x5, R175 ;  /* 0x00000005ae6a7819 */ /* 0x000fe200000102af */
[----:B------:R-:W-:Y:S01]  /*2850*/  IMAD.WIDE.U32 R30, R215, R34, R14 ;  /* 0x00000022d71e7225 */ /* 0x000fe200078e000e */
[C---:B------:R-:W-:Y:S02]  /*2860*/  SHF.L.U64.HI R88, R176.reuse, 0x4, R177 ;  /* 0x00000004b0587819 */ /* 0x040fe400000102b1 */
[----:B------:R-:W-:Y:S01]  /*2870*/  SHF.L.U32 R99, R176, 0x5, RZ ;  /* 0x00000005b0637819 */ /* 0x000fe200000006ff */
[----:B------:R-:W-:Y:S01]  /*2880*/  IMAD R2, R34, R68, R3 ;  /* 0x0000004422027224 */ /* 0x000fe200078e0203 */
[----:B------:R-:W-:Y:S01]  /*2890*/  SHF.R.S32.HI R3, RZ, 0x1f, R5 ;  /* 0x0000001fff037819 */ /* 0x000fe20000011405 */
[----:B------:R-:W-:Y:S01]  /*28a0*/  IMAD.IADD R33, R33, 0x1, R0 ;  /* 0x0000000121217824 */ /* 0x000fe200078e0200 */
[----:B------:R-:W-:Y:S01]  /*28b0*/  SHF.L.U64.HI R98, R176, 0x5, R177 ;  /* 0x00000005b0627819 */ /* 0x000fe200000102b1 */
[----:B------:R-:W-:-:S02]  /*28c0*/  IMAD R4, R175, R5, RZ ;  /* 0x00000005af047224 */ /* 0x000fc400078e02ff */
[----:B------:R-:W-:Y:S02]  /*28d0*/  IMAD R0, R177, R5, RZ ;  /* 0x00000005b1007224 */ /* 0x000fe400078e02ff */
[----:B------:R-:W-:Y:S01]  /*28e0*/  IMAD.IADD R31, R31, 0x1, R2 ;  /* 0x000000011f1f7824 */ /* 0x000fe200078e0202 */
[----:B------:R-:W-:Y:S01]  /*28f0*/  LEA.HI R138, R16, R16, RZ, 0x1 ;  /* 0x00000010108a7211 */ /* 0x000fe200078f08ff */
[-C--:B------:R-:W-:Y:S02]  /*2900*/  IMAD R4, R174, R3.reuse, R4 ;  /* 0x00000003ae047224 */ /* 0x080fe400078e0204 */
[C---:B------:R-:W-:Y:S01]  /*2910*/  IMAD R3, R176.reuse, R3, R0 ;  /* 0x00000003b0037224 */ /* 0x040fe200078e0200 */
[----:B------:R-:W-:Y:S01]  /*2920*/  SHF.R.S32.HI R138, RZ, 0x1, R138 ;  /* 0x00000001ff8a7819 */ /* 0x000fe2000001148a */
[----:B------:R-:W-:Y:S02]  /*2930*/  IMAD R17, R29, R13, RZ ;  /* 0x0000000d1d117224 */ /* 0x000fe400078e02ff */
[----:B------:R-:W-:-:S04]  /*2940*/  IMAD.WIDE.U32 R30, R176, R5, R30 ;  /* 0x00000005b01e7225 */ /* 0x000fc800078e001e */
[----:B------:R-:W-:Y:S01]  /*2950*/  IMAD R0, R28, R12, R17 ;  /* 0x0000000c1c007224 */ /* 0x000fe200078e0211 */
[----:B------:R-:W-:Y:S01]  /*2960*/  IADD3 R31, R31, R3, RZ ;  /* 0x000000031f1f7210 */ /* 0x000fe20007ffe0ff */
[----:B------:R-:W-:Y:S01]  /*2970*/  IMAD R17, R27, R13, RZ ;  /* 0x0000000d1b117224 */ /* 0x000fe200078e02ff */
[----:B------:R-:W-:Y:S01]  /*2980*/  IADD3 R3, P0, -R87, R154, RZ ;  /* 0x0000009a57037210 */ /* 0x000fe20007f1e1ff */
[----:B------:R-:W-:-:S04]  /*2990*/  IMAD.WIDE.U32 R32, R174, R5, R32 ;  /* 0x00000005ae207225 */ /* 0x000fc800078e0020 */
[C---:B------:R-:W-:Y:S02]  /*29a0*/  IMAD R17, R26.reuse, R12, R17 ;  /* 0x0000000c1a117224 */ /* 0x040fe400078e0211 */
[----:B------:R-:W-:-:S04]  /*29b0*/  IMAD.WIDE.U32 R26, R26, R13, R30 ;  /* 0x0000000d1a1a7225 */ /* 0x000fc800078e001e */
[----:B------:R-:W-:Y:S01]  /*29c0*/  IMAD.IADD R33, R33, 0x1, R4 ;  /* 0x0000000121217824 */ /* 0x000fe200078e0204 */
[----:B------:R-:W-:Y:S01]  /*29d0*/  IADD3 R27, R27, R17, RZ ;  /* 0x000000111b1b7210 */ /* 0x000fe20007ffe0ff */
[----:B------:R-:W-:Y:S02]  /*29e0*/  IMAD.X R21, R155, 0x1, ~R21, P0 ;  /* 0x000000019b157824 */ /* 0x000fe400000e0e15 */
[----:B------:R-:W-:-:S04]  /*29f0*/  IMAD.WIDE.U32 R28, R28, R13, R32 ;  /* 0x0000000d1c1c7225 */ /* 0x000fc800078e0020 */
[----:B------:R-:W-:Y:S02]  /*2a00*/  IMAD R113, R21, R176, RZ ;  /* 0x000000b015717224 */ /* 0x000fe400078e02ff */
[----:B------:R-:W-:Y:S02]  /*2a10*/  IMAD.IADD R29, R29, 0x1, R0 ;  /* 0x000000011d1d7824 */ /* 0x000fe400078e0200 */
[----:B------:R-:W-:Y:S02]  /*2a20*/  IMAD R109, R21, R174, RZ ;  /* 0x000000ae156d7224 */ /* 0x000fe400078e02ff */
[-C--:B------:R-:W-:Y:S02]  /*2a30*/  IMAD R113, R177, R3.reuse, R113 ;  /* 0x00000003b1717224 */ /* 0x080fe400078e0271 */
[----:B------:R-:W-:-:S04]  /*2a40*/  IMAD.WIDE.U32 R16, R176, R3, R26 ;  /* 0x00000003b0107225 */ /* 0x000fc800078e001a */
[----:B------:R-:W-:Y:S01]  /*2a50*/  IMAD R117, R138, R117, RZ ;  /* 0x000000758a757224 */ /* 0x000fe200078e02ff */
[----:B------:R-:W-:Y:S01]  /*2a60*/  LEA R112, P0, R16, R24, 0x1 ;  /* 0x0000001810707211 */ /* 0x000fe200078008ff */
[----:B------:R-:W-:Y:S02]  /*2a70*/  IMAD R4, R154, R138, R147 ;  /* 0x0000008a9a047224 */ /* 0x000fe400078e0293 */
[-C--:B------:R-:W-:Y:S01]  /*2a80*/  IMAD R109, R175, R3.reuse, R109 ;  /* 0x00000003af6d7224 */ /* 0x080fe200078e026d */
[----:B------:R-:W-:Y:S01]  /*2a90*/  SHF.R.S32.HI R2, RZ, 0x1f, R117 ;  /* 0x0000001fff027819 */ /* 0x000fe20000011475 */
[----:B------:R-:W-:Y:S01]  /*2aa0*/  IMAD.WIDE.U32 R12, R174, R3, R28 ;  /* 0x00000003ae0c7225 */ /* 0x000fe200078e001c */
[----:B------:R-:W-:-:S03]  /*2ab0*/  IADD3 R0, P3, R117, R4, RZ ;  /* 0x0000000475007210 */ /* 0x000fc60007f7e0ff */
[----:B------:R-:W-:Y:S01]  /*2ac0*/  IMAD.IADD R113, R17, 0x1, R113 ;  /* 0x0000000111717824 */ /* 0x000fe200078e0271 */
[----:B------:R-:W-:Y:S01]  /*2ad0*/  LEA R110, P1, R12, R22, 0x1 ;  /* 0x000000160c6e7211 */ /* 0x000fe200078208ff */
[----:B------:R-:W-:Y:S01]  /*2ae0*/  IMAD.IADD R109, R13, 0x1, R109 ;  /* 0x000000010d6d7824 */ /* 0x000fe200078e026d */
[----:B------:R-:W-:Y:S01]  /*2af0*/  LEA.HI.X.SX32 R5, R4, R2, 0x1, P3 ;  /* 0x0000000204057211 */ /* 0x000fe200018f0eff */
[----:B------:R-:W-:Y:S01]  /*2b00*/  IMAD.IADD R3, R147, 0x1, R4 ;  /* 0x0000000193037824 */ /* 0x000fe200078e0204 */
[----:B------:R-:W-:Y:S01]  /*2b10*/  LEA.HI.X R113, R16, R25, R113, 0x1, P0 ;  /* 0x0000001910717211 */ /* 0x000fe200000f0c71 */
[----:B------:R-:W-:Y:S01]  /*2b20*/  IMAD.SHL.U32 R148, R138, 0x10, RZ ;  /* 0x000000108a947824 */ /* 0x000fe200078e00ff */
[----:B------:R-:W-:Y:S01]  /*2b30*/  SHF.L.U32 R16, R0, 0x1, RZ ;  /* 0x0000000100107819 */ /* 0x000fe200000006ff */
[----:B------:R-:W-:Y:S01]  /*2b40*/  IMAD.SHL.U32 R89, R176, 0x10, RZ ;  /* 0x00000010b0597824 */ /* 0x000fe200078e00ff */
[----:B------:R-:W-:Y:S01]  /*2b50*/  LEA.HI.X R109, R12, R23, R109, 0x1, P1 ;  /* 0x000000170c6d7211 */ /* 0x000fe200008f0c6d */
[----:B------:R-:W-:Y:S01]  /*2b60*/  IMAD.SHL.U32 R105, R174, 0x10, RZ ;  /* 0x00000010ae697824 */ /* 0x000fe200078e00ff */
[----:B------:R-:W-:Y:S01]  /*2b70*/  SHF.L.U64.HI R0, R0, 0x1, R5 ;  /* 0x0000000100007819 */ /* 0x000fe20000010205 */
[----:B------:R-:W-:Y:S01]  /*2b80*/  IMAD.SHL.U32 R107, R174, 0x20, RZ ;  /* 0x00000020ae6b7824 */ /* 0x000fe200078e00ff */
[-C--:B------:R-:W-:Y:S01]  /*2b90*/  IADD3 R52, P1, R8, R16.reuse, RZ ;  /* 0x0000001008347210 */ /* 0x080fe20007f3e0ff */
[C---:B------:R-:W-:Y:S01]  /*2ba0*/  IMAD.SHL.U32 R140, R138.reuse, 0x20, RZ ;  /* 0x000000208a8c7824 */ /* 0x040fe200078e00ff */
[----:B------:R-:W-:Y:S01]  /*2bb0*/  IADD3 R117, P2, R117, R3, RZ ;  /* 0x0000000375757210 */ /* 0x000fe20007f5e0ff */
[----:B------:R-:W-:Y:S01]  /*2bc0*/  IMAD R138, R138, 0x30, RZ ;  /* 0x000000308a8a7824 */ /* 0x000fe200078e02ff */
[----:B------:R-:W-:Y:S01]  /*2bd0*/  IADD3 R16, P0, R6, R16, RZ ;  /* 0x0000001006107210 */ /* 0x000fe20007f1e0ff */
[----:B------:R-:W-:Y:S01]  /*2be0*/  IMAD.X R53, R9, 0x1, R0, P1 ;  /* 0x0000000109357824 */ /* 0x000fe200008e0600 */
[C---:B------:R-:W-:Y:S01]  /*2bf0*/  IADD3 R83, P1, R208.reuse, 0x40, RZ ;  /* 0x00000040d0537810 */ /* 0x040fe20007f3e0ff */
[----:B------:R-:W-:Y:S01]  /*2c00*/  IMAD.SHL.U32 R116, R117, 0x2, RZ ;  /* 0x0000000275747824 */ /* 0x000fe200078e00ff */
[----:B------:R-:W-:Y:S01]  /*2c10*/  LEA.HI.X.SX32 R2, R3, R2, 0x1, P2 ;  /* 0x0000000203027211 */ /* 0x000fe200010f0eff */
[----:B------:R-:W-:Y:S01]  /*2c20*/  IMAD R3, R175, 0x60, RZ ;  /* 0x00000060af037824 */ /* 0x000fe200078e02ff */
[----:B------:R-:W-:Y:S01]  /*2c30*/  IADD3.X R17, R7, R0, RZ, P0, !PT ;  /* 0x0000000007117210 */ /* 0x000fe200007fe4ff */
[----:B------:R-:W-:Y:S01]  /*2c40*/  IMAD.X R82, RZ, RZ, R209, P1 ;  /* 0x000000ffff527224 */ /* 0x000fe200008e06d1 */
[----:B------:R-:W-:Y:S01]  /*2c50*/  IADD3 R79, P0, R208, 0x80, RZ ;  /* 0x00000080d04f7810 */ /* 0x000fe20007f1e0ff */
[----:B------:R-:W-:Y:S01]  /*2c60*/  IMAD.WIDE.U32 R174, R174, 0x60, RZ ;  /* 0x00000060aeae7825 */ /* 0x000fe200078e00ff */
[----:B------:R-:W-:-:S02]  /*2c70*/  SHF.L.U64.HI R117, R117, 0x1, R2 ;  /* 0x0000000175757819 */ /* 0x000fc40000010202 */
[-C--:B------:R-:W-:Y:S01]  /*2c80*/  IADD3 R114, P3, R8, R116.reuse, RZ ;  /* 0x0000007408727210 */ /* 0x080fe20007f7e0ff */
[----:B------:R-:W-:Y:S01]  /*2c90*/  IMAD.IADD R108, R175, 0x1, R3 ;  /* 0x00000001af6c7824 */ /* 0x000fe200078e0203 */
[----:B------:R-:W-:Y:S02]  /*2ca0*/  IADD3 R116, P2, R6, R116, RZ ;  /* 0x0000007406747210 */ /* 0x000fe40007f5e0ff */
[-C--:B------:R-:W-:Y:S01]  /*2cb0*/  IADD3 R81, P1, R83, R208.reuse, RZ ;  /* 0x000000d053517210 */ /* 0x080fe20007f3e0ff */
[--C-:B------:R-:W-:Y:S01]  /*2cc0*/  IMAD.X R115, R9, 0x1, R117.reuse, P3 ;  /* 0x0000000109737824 */ /* 0x100fe200018e0675 */
[----:B------:R-:W-:Y:S01]  /*2cd0*/  IADD3.X R78, RZ, R209, RZ, P0, !PT ;  /* 0x000000d1ff4e7210 */ /* 0x000fe200007fe4ff */
[----:B------:R-:W-:Y:S01]  /*2ce0*/  IMAD.X R117, R7, 0x1, R117, P2 ;  /* 0x0000000107757824 */ /* 0x000fe200010e0675 */
[----:B------:R-:W-:Y:S01]  /*2cf0*/  IADD3 R77, P0, R79, R208, RZ ;  /* 0x000000d04f4d7210 */ /* 0x000fe20007f1e0ff */
[----:B------:R-:W-:Y:S01]  /*2d00*/  IMAD.X R80, R82, 0x1, R209, P1 ;  /* 0x0000000152507824 */ /* 0x000fe200008e06d1 */
[----:B------:R-:W-:-:S02]  /*2d10*/  IADD3 R139, R148, 0x40, RZ ;  /* 0x00000040948b7810 */ /* 0x000fc40007ffe0ff */
[----:B------:R-:W-:Y:S01]  /*2d20*/  IADD3 R137, R148, 0x80, RZ ;  /* 0x0000008094897810 */ /* 0x000fe20007ffe0ff */
[----:B------:R-:W-:Y:S01]  /*2d30*/  IMAD.X R76, R78, 0x1, R209, P0 ;  /* 0x000000014e4c7824 */ /* 0x000fe200000e06d1 */
[-C--:B------:R-:W-:Y:S01]  /*2d40*/  IADD3 R75, P2, R81, R208.reuse, RZ ;  /* 0x000000d0514b7210 */ /* 0x080fe20007f5e0ff */
[C---:B------:R-:W-:Y:S01]  /*2d50*/  IMAD.IADD R136, R148.reuse, 0x1, R139 ;  /* 0x0000000194887824 */ /* 0x040fe200078e028b */
[----:B------:R-:W-:Y:S01]  /*2d60*/  IADD3 R73, P1, R77, R208, RZ ;  /* 0x000000d04d497210 */ /* 0x000fe20007f3e0ff */
[----:B------:R-:W-:Y:S01]  /*2d70*/  IMAD.IADD R135, R148, 0x1, R137 ;  /* 0x0000000194877824 */ /* 0x000fe200078e0289 */
[C---:B------:R-:W-:Y:S01]  /*2d80*/  IADD3 R94, P0, R89.reuse, 0x80, RZ ;  /* 0x00000080595e7810 */ /* 0x040fe20007f1e0ff */
[--C-:B------:R-:W-:Y:S01]  /*2d90*/  IMAD.X R74, R80, 0x1, R209.reuse, P2 ;  /* 0x00000001504a7824 */ /* 0x100fe200010e06d1 */
[----:B------:R-:W-:Y:S01]  /*2da0*/  IADD3 R90, P3, R89, 0x40, RZ ;  /* 0x00000040595a7810 */ /* 0x000fe20007f7e0ff */
[----:B------:R-:W-:Y:S01]  /*2db0*/  IMAD.X R72, R76, 0x1, R209, P1 ;  /* 0x000000014c487824 */ /* 0x000fe200008e06d1 */
[-C--:B------:R-:W-:Y:S01]  /*2dc0*/  IADD3 R97, P2, R94, R89.reuse, RZ ;  /* 0x000000595e617210 */ /* 0x080fe20007f5e0ff */
[--C-:B------:R-:W-:Y:S01]  /*2dd0*/  IMAD.X R95, RZ, RZ, R88.reuse, P0 ;  /* 0x000000ffff5f7224 */ /* 0x100fe200000e0658 */
[----:B------:R-:W-:Y:S01]  /*2de0*/  IADD3.X R91, RZ, R88, RZ, P3, !PT ;  /* 0x00000058ff5b7210 */ /* 0x000fe20001ffe4ff */
[----:B------:R-:W-:Y:S01]  /*2df0*/  IMAD.IADD R132, R148, 0x1, R135 ;  /* 0x0000000194847824 */ /* 0x000fe200078e0287 */
[----:B------:R-:W-:Y:S01]  /*2e00*/  IADD3 R101, P1, R99, R90, RZ ;  /* 0x0000005a63657210 */ /* 0x000fe20007f3e0ff */
[----:B------:R-:W-:Y:S01]  /*2e10*/  IMAD.X R96, R95, 0x1, R88, P2 ;  /* 0x000000015f607824 */ /* 0x000fe200010e0658 */
[----:B------:R-:W-:-:S02]  /*2e20*/  IADD3 R93, P3, R90, R89, RZ ;  /* 0x000000595a5d7210 */ /* 0x000fc40007f7e0ff */
[----:B------:R-:W-:Y:S01]  /*2e30*/  IADD3 R103, P0, R99, R94, RZ ;  /* 0x0000005e63677210 */ /* 0x000fe20007f1e0ff */
[----:B------:R-:W-:Y:S01]  /*2e40*/  IMAD.X R100, R98, 0x1, R91, P1 ;  /* 0x0000000162647824 */ /* 0x000fe200008e065b */
[----:B------:R-:W-:Y:S02]  /*2e50*/  IADD3 R134, R148, R136, RZ ;  /* 0x0000008894867210 */ /* 0x000fe40007ffe0ff */
[C---:B------:R-:W-:Y:S01]  /*2e60*/  SHF.L.U64.HI R104, R105.reuse, 0x1, R104 ;  /* 0x0000000169687819 */ /* 0x040fe20000010268 */
[----:B------:R-:W-:Y:S01]  /*2e70*/  IMAD.SHL.U32 R105, R105, 0x2, RZ ;  /* 0x0000000269697824 */ /* 0x000fe200078e00ff */
[C---:B------:R-:W-:Y:S02]  /*2e80*/  SHF.L.U64.HI R106, R107.reuse, 0x1, R106 ;  /* 0x000000016b6a7819 */ /* 0x040fe4000001026a */
[----:B------:R-:W-:Y:S02]  /*2e90*/  MOV R9, R133 ;  /* 0x0000008500097202 */ /* 0x000fe40000000f00 */
[----:B------:R-:W-:-:S02]  /*2ea0*/  SHF.L.U32 R107, R107, 0x1, RZ ;  /* 0x000000016b6b7819 */ /* 0x000fc400000006ff */
[----:B------:R-:W-:Y:S02]  /*2eb0*/  IADD3.X R92, R91, R88, RZ, P3, !PT ;  /* 0x000000585b5c7210 */ /* 0x000fe40001ffe4ff */
[----:B------:R-:W-:Y:S02]  /*2ec0*/  IADD3.X R102, R98, R95, RZ, P0, !PT ;  /* 0x0000005f62667210 */ /* 0x000fe400007fe4ff */
[----:B------:R-:W-:Y:S02]  /*2ed0*/  SHF.R.S32.HI R130, RZ, 0x1f, R148 ;  /* 0x0000001fff827819 */ /* 0x000fe40000011494 */
[----:B------:R-:W-:Y:S02]  /*2ee0*/  SHF.R.S32.HI R129, RZ, 0x1f, R140 ;  /* 0x0000001fff817819 */ /* 0x000fe4000001148c */
[----:B------:R-:W-:Y:S02]  /*2ef0*/  SHF.R.S32.HI R127, RZ, 0x1f, R138 ;  /* 0x0000001fff7f7819 */ /* 0x000fe4000001148a */
[----:B------:R-:W-:-:S02]  /*2f00*/  SHF.R.S32.HI R128, RZ, 0x1f, R139 ;  /* 0x0000001fff807819 */ /* 0x000fc4000001148b */
[----:B------:R-:W-:Y:S02]  /*2f10*/  SHF.R.S32.HI R126, RZ, 0x1f, R137 ;  /* 0x0000001fff7e7819 */ /* 0x000fe40000011489 */
[----:B------:R-:W-:Y:S02]  /*2f20*/  SHF.R.S32.HI R125, RZ, 0x1f, R136 ;  /* 0x0000001fff7d7819 */ /* 0x000fe40000011488 */
[----:B------:R-:W-:Y:S02]  /*2f30*/  SHF.R.S32.HI R124, RZ, 0x1f, R135 ;  /* 0x0000001fff7c7819 */ /* 0x000fe40000011487 */
[----:B------:R-:W-:Y:S02]  /*2f40*/  SHF.R.S32.HI R123, RZ, 0x1f, R134 ;  /* 0x0000001fff7b7819 */ /* 0x000fe40000011486 */
[----:B------:R-:W-:Y:S02]  /*2f50*/  SHF.R.S32.HI R122, RZ, 0x1f, R132 ;  /* 0x0000001fff7a7819 */ /* 0x000fe40000011484 */
.L_x_7151:
[----:B------:R-:W-:Y:S01]  /*2f60*/  IMAD.SHL.U32 R13, R9, 0x40, RZ ;  /* 0x00000040090d7824 */ /* 0x000fe200078e00ff */
[----:B------:R-:W-:Y:S01]  /*2f70*/  BSSY B0, `(.L_x_7058) ;  /* 0x0000012000007945 */ /* 0x000fe20003800000 */
[----:B-----5:R-:W-:Y:S03]  /*2f80*/  IMAD.MOV.U32 R111, RZ, RZ, R109 ;  /* 0x000000ffff6f7224 */ /* 0x020fe600078e006d */
[----:B------:R-:W-:Y:S04]  /*2f90*/  IADD3 R12, R13, -0x40, RZ ;  /* 0xffffffc00d0c7810 */ /* 0x000fe80007ffe0ff */
[----:B------:R-:W-:Y:S01]  /*2fa0*/  IADD3 R178, R87, -R12, RZ ;  /* 0x8000000c57b27210 */ /* 0x000fe20007ffe0ff */
[----:B----4-:R-:W-:Y:S05]  /*2fb0*/  IMAD.IADD R180, R65, 0x1, -R12 ;  /* 0x0000000141b47824 */ /* 0x010fea00078e0a0c */
[C---:B------:R-:W-:Y:S04]  /*2fc0*/  ISETP.GE.AND P2, PT, R154.reuse, R180, PT ;  /* 0x000000b49a00720c */ /* 0x040fe80003f46270 */
[----:B------:R-:W-:Y:S11]  /*2fd0*/  ISETP.GE.AND P2, PT, R154, R178, !P2 ;  /* 0x000000b29a00720c */ /* 0x000ff60005746270 */
[----:B------:R-:W-:Y:S02]  /*2fe0*/  @!UPT UIADD3 URZ, URZ, URZ, URZ ;  /* 0x0000003f3f3ff290 */ /* 0x000fe4000fffe03f */
[----:B------:R-:W-:-:S05]  /*2ff0*/  @!P2 BRA `(.L_x_7059) ;  /* 0x000000900000a947 */ /* 0x000fca0003800000 */
[----:B------:R-:W-:Y:S02]  /*3000*/  ISETP.NE.AND P0, PT, R146, RZ, PT ;  /* 0x000000ff9200720c */ /* 0x000fe40003f05270 */
[----:B------:R-:W-:Y:S11]  /*3010*/  ISETP.NE.AND P1, PT, R144, RZ, PT ;  /* 0x000000ff9000720c */ /* 0x000ff60003f25270 */
[----:B------:R-:W2:Y:S04]  /*3020*/  @P0 LD.E.128 R24, [R110.64] ;  /* 0x000000066e180980 */ /* 0x000ea8000c101d00 */
[----:B--2---:R1:W-:Y:S01]  /*3030*/  @P0 ST.E.128 [R120.64], R24 ;  /* 0x0000001878000985 */ /* 0x0043e2000c101d06 */
[----:B------:R-:W-:Y:S03]  /*3040*/  ISETP.NE.AND P0, PT, R142, RZ, PT ;  /* 0x000000ff8e00720c */ /* 0x000fe60003f05270 */
[----:B------:R-:W2:Y:S04]  /*3050*/  @P1 LD.E.128 R20, [R110.64+0x80] ;  /* 0x000080066e141980 */ /* 0x000ea8000c101d00 */
[----:B--2---:R1:W-:Y:S06]  /*3060*/  @P1 ST.E.128 [R120.64+0x80], R20 ;  /* 0x0000801478001985 */ /* 0x0043ec000c101d06 */
[----:B------:R-:W2:Y:S04]  /*3070*/  @P0 LD.E.128 R4, [R110.64+0x100] ;  /* 0x000100066e040980 */ /* 0x000ea8000c101d00 */
[----:B--2---:R1:W-:Y:S02]  /*3080*/  @P0 ST.E.128 [R120.64+0x100], R4 ;  /* 0x0001000478000985 */ /* 0x0043e4000c101d06 */
.L_x_7059:
[----:B------:R-:W-:Y:S05]  /*3090*/  BSYNC B0 ;  /* 0x0000000000007941 */ /* 0x000fea0003800000 */
.L_x_7058:
        /* <DEDUP_REMOVED lines=11> */
[----:B-1----:R-:W2:Y:S04]  /*3150*/  @P1 LD.E.128 R24, [R28.64] ;  /* 0x000000061c181980 */ /* 0x002ea8000c101d00 */
[----:B--2---:R1:W-:Y:S01]  /*3160*/  @P1 ST.E.128 [R2.64], R24 ;  /* 0x0000001802001985 */ /* 0x0043e2000c101d06 */
[----:B------:R-:W-:Y:S03]  /*3170*/  ISETP.NE.AND P1, PT, R142, RZ, PT ;  /* 0x000000ff8e00720c */ /* 0x000fe60003f25270 */
[----:B------:R-:W2:Y:S04]  /*3180*/  @P0 LD.E.128 R20, [R28.64+0x80] ;  /* 0x000080061c140980 */ /* 0x000ea8000c101d00 */
[----:B--2---:R1:W-:Y:S06]  /*3190*/  @P0 ST.E.128 [R2.64+0x80], R20 ;  /* 0x0000801402000985 */ /* 0x0043ec000c101d06 */
[----:B------:R-:W2:Y:S04]  /*31a0*/  @P1 LD.E.128 R4, [R28.64+0x100] ;  /* 0x000100061c041980 */ /* 0x000ea8000c101d00 */
[----:B--2---:R1:W-:Y:S02]  /*31b0*/  @P1 ST.E.128 [R2.64+0x100], R4 ;  /* 0x0001000402001985 */ /* 0x0043e4000c101d06 */
.L_x_7061:
[----:B------:R-:W-:Y:S05]  /*31c0*/  BSYNC B0 ;  /* 0x0000000000007941 */ /* 0x000fea0003800000 */
.L_x_7060:
        /* <DEDUP_REMOVED lines=11> */
[----:B------:R-:W2:Y:S04]  /*3280*/  @P1 LD.E.128 R24, [R28.64] ;  /* 0x000000061c181980 */ /* 0x000ea8000c101d00 */
[----:B--2---:R1:W-:Y:S01]  /*3290*/  @P1 ST.E.128 [R2.64], R24 ;  /* 0x0000001802001985 */ /* 0x0043e2000c101d06 */
[----:B------:R-:W-:Y:S03]  /*32a0*/  ISETP.NE.AND P1, PT, R142, RZ, PT ;  /* 0x000000ff8e00720c */ /* 0x000fe60003f25270 */
[----:B------:R-:W2:Y:S04]  /*32b0*/  @P0 LD.E.128 R20, [R28.64+0x80] ;  /* 0x000080061c140980 */ /* 0x000ea8000c101d00 */
[----:B--2---:R1:W-:Y:S06]  /*32c0*/  @P0 ST.E.128 [R2.64+0x80], R20 ;  /* 0x0000801402000985 */ /* 0x0043ec000c101d06 */
[----:B------:R-:W2:Y:S04]  /*32d0*/  @P1 LD.E.128 R4, [R28.64+0x100] ;  /* 0x000100061c041980 */ /* 0x000ea8000c101d00 */
[----:B--2---:R1:W-:Y:S02]  /*32e0*/  @P1 ST.E.128 [R2.64+0x100], R4 ;  /* 0x0001000402001985 */ /* 0x0043e4000c101d06 */
.L_x_7063:
[----:B------:R-:W-:Y:S05]  /*32f0*/  BSYNC B0 ;  /* 0x0000000000007941 */ /* 0x000fea0003800000 */
.L_x_7062:
        /* <DEDUP_REMOVED lines=18> */
.L_x_7065:
[----:B------:R-:W-:Y:S05]  /*3420*/  BSYNC B0 ;  /* 0x0000000000007941 */ /* 0x000fea0003800000 */
.L_x_7064:
[----:B-1----:R-:W2:Y:S01]  /*3430*/  LD.E R21, [R18.64+0xd0] ;  /* 0x0000d00612157980 */ /* 0x002ea2000c101900 */
[----:B------:R-:W-:Y:S03]  /*3440*/  BSSY B3, `(.L_x_7066) ;  /* 0x0000816000037945 */ /* 0x000fe60003800000 */
[----:B------:R-:W3:Y:S01]  /*3450*/  LD.E R109, [R18.64+0x130] ;  /* 0x00013006126d7980 */ /* 0x000ee2000c101900 */
[----:B--2---:R-:W-:Y:S01]  /*3460*/  ISETP.NE.AND P1, PT, R21, RZ, PT ;  /* 0x000000ff1500720c */ /* 0x004fe20003f25270 */
[----:B---3--:R-:W-:Y:S05]  /*3470*/  IMAD.U32 R109, R109, -0x40, RZ ;  /* 0xffffffc06d6d7824 */ /* 0x008fea00078e00ff */
[C---:B------:R-:W-:Y:S04]  /*3480*/  LEA R110, P0, R109.reuse, R110, 0x1 ;  /* 0x0000006e6d6e7211 */ /* 0x040fe800078008ff */
[----:B------:R-:W-:Y:S03]  /*3490*/  LEA.HI.X.SX32 R109, R109, R111, 0x1, P0 ;  /* 0x0000006f6d6d7211 */ /* 0x000fe600000f0eff */
[----:B------:R-:W-:-:S05]  /*34a0*/  @!P1 BRA `(.L_x_7067) ;  /* 0x00007b0000009947 */ /* 0x000fca0003800000 */
[----:B------:R-:W2:Y:S04]  /*34b0*/  LD.E.U8 R0, [R18.64+0x1b3] ;  /* 0x0001b30612007980 */ /* 0x000ea8000c101100 */
[----:B------:R1:W5:Y:S01]  /*34c0*/  LD.E R111, [R18.64+0xc0] ;  /* 0x0000c006126f7980 */ /* 0x000362000c101900 */
[----:B--2---:R-:W-:Y:S11]  /*34d0*/  ISETP.NE.AND P0, PT, R0, RZ, PT ;  /* 0x000000ff0000720c */ /* 0x004ff60003f05270 */
[----:B------:R-:W-:Y:S02]  /*34e0*/  @!UPT UIADD3 URZ, URZ, URZ, URZ ;  /* 0x0000003f3f3ff290 */ /* 0x000fe4000fffe03f */
[----:B------:R-:W-:-:S05]  /*34f0*/  @!P0 BRA `(.L_x_7068) ;  /* 0x00002d4000008947 */ /* 0x000fca0003800000 */
[----:B-1----:R-:W-:Y:S01]  /*3500*/  BSSY B1, `(.L_x_7069) ;  /* 0x00000a5000017945 */ /* 0x002fe20003800000 */
[----:B------:R-:W-:-:S05]  /*3510*/  @!P2 BRA `(.L_x_7070) ;  /* 0x00000a300000a947 */ /* 0x000fca0003800000 */
[----:B-----5:R-:W-:Y:S01]  /*3520*/  ISETP.GE.AND P0, PT, R14, R111, PT ;  /* 0x0000006f0e00720c */ /* 0x020fe20003f06270 */
[----:B------:R-:W-:Y:S01]  /*3530*/  @!UPT UIADD3 URZ, URZ, URZ, URZ ;  /* 0x0000003f3f3ff290 */ /* 0x000fe2000fffe03f */
[----:B------:R-:W-:Y:S11]  /*3540*/  BSSY B0, `(.L_x_7071) ;  /* 0x0000034000007945 */ /* 0x000ff60003800000 */
[----:B------:R-:W-:-:S05]  /*3550*/  @P0 BRA `(.L_x_7072) ;  /* 0x0000032000000947 */ /* 0x000fca0003800000 */
[----:B------:R-:W-:Y:S01]  /*3560*/  ISETP.GE.AND P0, PT, R14, R21, PT ;  /* 0x000000150e00720c */ /* 0x000fe20003f06270 */
[----:B------:R-:W2:Y:S11]  /*3570*/  LD.E.128 R24, [R112.64] ;  /* 0x0000000670187980 */ /* 0x000eb6000c101d00 */
[----:B------:R-:W-:Y:S01]  /*3580*/  @!UPT UIADD3 URZ, URZ, URZ, URZ ;  /* 0x0000003f3f3ff290 */ /* 0x000fe2000fffe03f */
[----:B------:R-:W3:Y:S06]  /*3590*/  @!P0 LD.E.64 R32, [R52.64] ;  /* 0x0000000634208980 */ /* 0x000eec000c101b00 */
[----:B------:R-:W4:Y:S02]  /*35a0*/  @!P0 LD.E.64 R6, [R16.64] ;  /* 0x0000000610068980 */ /* 0x000f24000c101b00 */
[----:B----4-:R-:W-:Y:S01]  /*35b0*/  @!P0 HADD2.F32 R20, -RZ, R6.H0_H0 ;  /* 0x20000006ff148230 */ /* 0x010fe20000004100 */
[----:B--2---:R-:W-:Y:S01]  /*35c0*/  @!P0 MOV R22, R24 ;  /* 0x0000001800168202 */ /* 0x004fe20000000f00 */
[----:B---3--:R-:W-:Y:S01]  /*35d0*/  @!P0 HADD2.F32 R29, -RZ, R32.H0_H0 ;  /* 0x20000020ff1d8230 */ /* 0x008fe20000004100 */
[----:B------:R-:W-:Y:S01]  /*35e0*/  @!P0 MOV R8, R25 ;  /* 0x0000001900088202 */ /* 0x000fe20000000f00 */
[----:B------:R-:W-:Y:S02]  /*35f0*/  @!P0 HADD2.F32 R6, -RZ, R6.H1_H1 ;  /* 0x30000006ff068230 */ /* 0x000fe40000004100 */
[--C-:B------:R-:W-:Y:S02]  /*3600*/  @!P0 HADD2.F32 R23, -RZ, R22.reuse.H1_H1 ;  /* 0x30000016ff178230 */ /* 0x100fe40000004100 */
[----:B------:R-:W-:Y:S01]  /*3610*/  @!P0 HADD2.F32 R31, -RZ, R22.H0_H0 ;  /* 0x20000016ff1f8230 */ /* 0x000fe20000004100 */
[----:B------:R-:W-:Y:S01]  /*3620*/  @!P0 MOV R22, R26 ;  /* 0x0000001a00168202 */ /* 0x000fe20000000f00 */
[--C-:B------:R-:W-:Y:S01]  /*3630*/  @!P0 HADD2.F32 R5, -RZ, R7.reuse.H0_H0 ;  /* 0x20000007ff058230 */ /* 0x100fe20000004100 */
[C---:B------:R-:W-:Y:S01]  /*3640*/  @!P0 FMUL.FTZ R35, R23.reuse, R29 ;  /* 0x0000001d17238220 */ /* 0x040fe20000410000 */
[----:B------:R-:W-:Y:S01]  /*3650*/  @!P0 HADD2.F32 R7, -RZ, R7.H1_H1 ;  /* 0x30000007ff078230 */ /* 0x000fe20000004100 */
[-C--:B------:R-:W-:Y:S01]  /*3660*/  @!P0 FMUL.FTZ R0, R23, R20.reuse ;  /* 0x0000001417008220 */ /* 0x080fe20000410000 */
[----:B------:R-:W-:Y:S01]  /*3670*/  @!P0 HADD2.F32 R30, -RZ, R32.H1_H1 ;  /* 0x30000020ff1e8230 */ /* 0x000fe20000004100 */
[----:B------:R-:W-:Y:S01]  /*3680*/  @!P0 FFMA.FTZ R35, R31, R20, -R35 ;  /* 0x000000141f238223 */ /* 0x000fe20000010823 */
[----:B------:R-:W-:Y:S01]  /*3690*/  @!P0 MOV R20, R27 ;  /* 0x0000001b00148202 */ /* 0x000fe20000000f00 */
[----:B------:R-:W-:Y:S01]  /*36a0*/  @!P0 FFMA.FTZ R0, R29, R31, R0 ;  /* 0x0000001f1d008223 */ /* 0x000fe20000010000 */
[----:B------:R-:W-:Y:S02]  /*36b0*/  @!P0 HADD2.F32 R23, -RZ, R8.H1_H1 ;  /* 0x30000008ff178230 */ /* 0x000fe40000004100 */
[----:B------:R-:W-:Y:S02]  /*36c0*/  @!P0 HADD2.F32 R28, -RZ, R22.H1_H1 ;  /* 0x30000016ff1c8230 */ /* 0x000fe40000004100 */
[--C-:B------:R-:W-:Y:S01]  /*36d0*/  @!P0 HADD2.F32 R32, -RZ, R33.reuse.H0_H0 ;  /* 0x20000021ff208230 */ /* 0x100fe20000004100 */
[C---:B------:R-:W-:Y:S01]  /*36e0*/  @!P0 FMUL.FTZ R2, R23.reuse, R6 ;  /* 0x0000000617028220 */ /* 0x040fe20000410000 */
[----:B------:R-:W-:Y:S01]  /*36f0*/  @!P0 HADD2.F32 R33, -RZ, R33.H1_H1 ;  /* 0x30000021ff218230 */ /* 0x000fe20000004100 */
[C---:B------:R-:W-:Y:S01]  /*3700*/  @!P0 FMUL.FTZ R3, R28.reuse, R5 ;  /* 0x000000051c038220 */ /* 0x040fe20000410000 */
[----:B------:R-:W-:Y:S01]  /*3710*/  @!P0 HADD2.F32 R29, -RZ, R8.H0_H0 ;  /* 0x20000008ff1d8230 */ /* 0x000fe20000004100 */
[----:B------:R-:W-:Y:S01]  /*3720*/  @!P0 FMUL.FTZ R37, R23, R30 ;  /* 0x0000001e17258220 */ /* 0x000fe20000410000 */
[----:B------:R-:W-:Y:S01]  /*3730*/  @!P0 HADD2.F32 R8, -RZ, R20.H1_H1 ;  /* 0x30000014ff088230 */ /* 0x000fe20000004100 */
[----:B------:R-:W-:Y:S01]  /*3740*/  @!P0 FMUL.FTZ R38, R28, R32 ;  /* 0x000000201c268220 */ /* 0x000fe20000410000 */
[----:B------:R-:W-:Y:S01]  /*3750*/  @!P0 F2FP.PACK_AB R35, R0, R35 ;  /* 0x000000230023823e */ /* 0x000fe200000000ff */
[----:B------:R-:W-:Y:S01]  /*3760*/  @!P0 FFMA.FTZ R2, R30, R29, R2 ;  /* 0x0000001d1e028223 */ /* 0x000fe20000010002 */
[----:B------:R-:W-:Y:S01]  /*3770*/  @!P0 HADD2.F32 R34, -RZ, R22.H0_H0 ;  /* 0x20000016ff228230 */ /* 0x000fe20000004100 */
[C---:B------:R-:W-:Y:S01]  /*3780*/  @!P0 FMUL.FTZ R39, R8.reuse, R33 ;  /* 0x0000002108278220 */ /* 0x040fe20000410000 */
[----:B------:R-:W-:Y:S01]  /*3790*/  @!P0 MOV R24, R35 ;  /* 0x0000002300188202 */ /* 0x000fe20000000f00 */
[----:B------:R-:W-:Y:S01]  /*37a0*/  @!P0 HADD2.F32 R36, -RZ, R20.H0_H0 ;  /* 0x20000014ff248230 */ /* 0x000fe20000004100 */
[----:B------:R-:W-:Y:S02]  /*37b0*/  @!P0 FMUL.FTZ R4, R8, R7 ;  /* 0x0000000708048220 */ /* 0x000fe40000410000 */
[----:B------:R-:W-:Y:S02]  /*37c0*/  @!P0 FFMA.FTZ R3, R32, R34, R3 ;  /* 0x0000002220038223 */ /* 0x000fe40000010003 */
        /* <DEDUP_REMOVED lines=10> */
[----:B------:R1:W-:Y:S02]  /*3870*/  ST.E.128 [R118.64], R24 ;  /* 0x0000001876007985 */ /* 0x0003e4000c101d06 */
.L_x_7072:
[----:B------:R-:W-:Y:S05]  /*3880*/  BSYNC B0 ;  /* 0x0000000000007941 */ /* 0x000fea0003800000 */
.L_x_7071:
[----:B------:R-:W-:Y:S01]  /*3890*/  ISETP.GE.AND P0, PT, R11, R111, PT ;  /* 0x0000006f0b00720c */ /* 0x000fe20003f06270 */
[----:B------:R-:W-:Y:S01]  /*38a0*/  @!UPT UIADD3 URZ, URZ, URZ, URZ ;  /* 0x0000003f3f3ff290 */ /* 0x000fe2000fffe03f */
[----:B------:R-:W-:Y:S11]  /*38b0*/  BSSY B0, `(.L_x_7073) ;  /* 0x0000034000007945 */ /* 0x000ff60003800000 */
[----:B------:R-:W-:-:S05]  /*38c0*/  @P0 BRA `(.L_x_7074) ;  /* 0x0000032000000947 */ /* 0x000fca0003800000 */
[----:B------:R-:W-:Y:S01]  /*38d0*/  ISETP.GE.AND P0, PT, R11, R21, PT ;  /* 0x000000150b00720c */ /* 0x000fe20003f06270 */
[----:B-1----:R-:W2:Y:S11]  /*38e0*/  LD.E.128 R24, [R112.64+0x80] ;  /* 0x0000800670187980 */ /* 0x002eb6000c101d00 */
[----:B------:R-:W-:Y:S01]  /*38f0*/  @!UPT UIADD3 URZ, URZ, URZ, URZ ;  /* 0x0000003f3f3ff290 */ /* 0x000fe2000fffe03f */
[----:B------:R-:W3:Y:S06]  /*3900*/  @!P0 LD.E.64 R32, [R52.64+0x40] ;  /* 0x0000400634208980 */ /* 0x000eec000c101b00 */
[----:B------:R-:W4:Y:S02]  /*3910*/  @!P0 LD.E.64 R6, [R16.64+0x40] ;  /* 0x0000400610068980 */ /* 0x000f24000c101b00 */
        /* <DEDUP_REMOVED lines=44> */
[----:B------:R1:W-:Y:S02]  /*3be0*/  ST.E.128 [R118.64+0x80], R24 ;  /* 0x0000801876007985 */ /* 0x0003e4000c101d06 */
.L_x_7074:
[----:B------:R-:W-:Y:S05]  /*3bf0*/  BSYNC B0 ;  /* 0x0000000000007941 */ /* 0x000fea0003800000 */
.L_x_7073:
[----:B------:R-:W-:Y:S11]  /*3c00*/  ISETP.GE.AND P0, PT, R10, R111, PT ;  /* 0x0000006f0a00720c */ /* 0x000ff60003f06270 */
[----:B------:R-:W-:Y:S02]  /*3c10*/  @!UPT UIADD3 URZ, URZ, URZ, URZ ;  /* 0x0000003f3f3ff290 */ /* 0x000fe4000fffe03f */
        /* <DEDUP_REMOVED lines=51> */
.L_x_7070:
[----:B------:R-:W-:Y:S05]  /*3f50*/  BSYNC B1 ;  /* 0x0000000000017941 */ /* 0x000fea0003800000 */
.L_x_7069:
[C---:B------:R-:W-:Y:S01]  /*3f60*/  ISETP.GE.AND P0, PT, R145.reuse, R180, PT ;  /* 0x000000b49100720c */ /* 0x040fe20003f06270 */
[----:B------:R-:W-:Y:S03]  /*3f70*/  BSSY B1, `(.L_x_7075) ;  /* 0x00000b5000017945 */ /* 0x000fe60003800000 */
[----:B------:R-:W-:Y:S11]  /*3f80*/  ISETP.GE.AND P0, PT, R145, R178, !P0 ;  /* 0x000000b29100720c */ /* 0x000ff60004706270 */
[----:B------:R-:W-:Y:S02]  /*3f90*/  @!UPT UIADD3 URZ, URZ, URZ, URZ ;  /* 0x0000003f3f3ff290 */ /* 0x000fe4000fffe03f */
[----:B------:R-:W-:-:S05]  /*3fa0*/  @!P0 BRA `(.L_x_7076) ;  /* 0x00000b1000008947 */ /* 0x000fca0003800000 */
[----:B-----5:R-:W-:Y:S01]  /*3fb0*/  ISETP.GE.AND P0, PT, R14, R111, PT ;  /* 0x0000006f0e00720c */ /* 0x020fe20003f06270 */
        /* <DEDUP_REMOVED lines=9> */
[----:B------:R-:W-:Y:S02]  /*4050*/  ISETP.GE.AND P0, PT, R14, R21, PT ;  /* 0x000000150e00720c */ /* 0x000fe40003f06270 */
[----:B------:R-:W-:Y:S02]  /*4060*/  LEA.HI.X R43, R89, R113, R88, 0x1, P1 ;  /* 0x00000071592b7211 */ /* 0x000fe400008f0c58 */
[C---:B------:R-:W-:Y:S03]  /*4070*/  LEA R56, P1, R208.reuse, R118, 0x1 ;  /* 0x00000076d0387211 */ /* 0x040fe600078208ff */
[----:B-1----:R-:W2:Y:S01]  /*4080*/  LD.E.128 R24, [R42.64] ;  /* 0x000000062a187980 */ /* 0x002ea2000c101d00 */
[----:B------:R-:W-:Y:S07]  /*4090*/  LEA.HI.X R57, R208, R119, R209, 0x1, P1 ;  /* 0x00000077d0397211 */ /* 0x000fee00008f0cd1 */
[----:B------:R-:W3:Y:S06]  /*40a0*/  @!P0 LD.E.64 R34, [R40.64] ;  /* 0x0000000628228980 */ /* 0x000eec000c101b00 */
[----:B------:R-:W4:Y:S01]  /*40b0*/  @!P0 LD.E.64 R6, [R22.64] ;  /* 0x0000000616068980 */ /* 0x000f22000c101b00 */
[--C-:B---3--:R-:W-:Y:S01]  /*40c0*/  @!P0 HADD2.F32 R31, -RZ, R34.reuse.H0_H0 ;  /* 0x20000022ff1f8230 */ /* 0x108fe20000004100 */
[----:B--2---:R-:W-:Y:S01]  /*40d0*/  @!P0 MOV R28, R24 ;  /* 0x00000018001c8202 */ /* 0x004fe20000000f00 */
[----:B------:R-:W-:Y:S01]  /*40e0*/  @!P0 HADD2.F32 R32, -RZ, R34.H1_H1 ;  /* 0x30000022ff208230 */ /* 0x000fe20000004100 */
[----:B------:R-:W-:Y:S01]  /*40f0*/  @!P0 MOV R8, R25 ;  /* 0x0000001900088202 */ /* 0x000fe20000000f00 */
[----:B------:R-:W-:Y:S02]  /*4100*/  @!P0 HADD2.F32 R34, -RZ, R35.H0_H0 ;  /* 0x20000023ff228230 */ /* 0x000fe40000004100 */
[----:B------:R-:W-:Y:S02]  /*4110*/  @!P0 HADD2.F32 R29, -RZ, R28.H1_H1 ;  /* 0x3000001cff1d8230 */ /* 0x000fe40000004100 */
[----:B----4-:R-:W-:Y:S02]  /*4120*/  @!P0 HADD2.F32 R20, -RZ, R6.H0_H0 ;  /* 0x20000006ff148230 */ /* 0x010fe40000004100 */
[----:B------:R-:W-:Y:S01]  /*4130*/  @!P0 HADD2.F32 R33, -RZ, R28.H0_H0 ;  /* 0x2000001cff218230 */ /* 0x000fe20000004100 */
[C---:B------:R-:W-:Y:S01]  /*4140*/  @!P0 FMUL.FTZ R37, R29.reuse, R31 ;  /* 0x0000001f1d258220 */ /* 0x040fe20000410000 */
[----:B------:R-:W-:Y:S01]  /*4150*/  @!P0 MOV R28, R26 ;  /* 0x0000001a001c8202 */ /* 0x000fe20000000f00 */
[-C--:B------:R-:W-:Y:S01]  /*4160*/  @!P0 FMUL.FTZ R0, R29, R20.reuse ;  /* 0x000000141d008220 */ /* 0x080fe20000410000 */
[----:B------:R-:W-:Y:S01]  /*4170*/  @!P0 HADD2.F32 R6, -RZ, R6.H1_H1 ;  /* 0x30000006ff068230 */ /* 0x000fe20000004100 */
[----:B------:R-:W-:Y:S01]  /*4180*/  @!P0 FFMA.FTZ R37, R33, R20, -R37 ;  /* 0x0000001421258223 */ /* 0x000fe20000010825 */
[----:B------:R-:W-:Y:S01]  /*4190*/  @!P0 MOV R20, R27 ;  /* 0x0000001b00148202 */ /* 0x000fe20000000f00 */
[----:B------:R-:W-:Y:S01]  /*41a0*/  @!P0 FFMA.FTZ R0, R31, R33, R0 ;  /* 0x000000211f008223 */ /* 0x000fe20000010000 */
[----:B------:R-:W-:Y:S02]  /*41b0*/  @!P0 HADD2.F32 R29, -RZ, R8.H1_H1 ;  /* 0x30000008ff1d8230 */ /* 0x000fe40000004100 */
[--C-:B------:R-:W-:Y:S02]  /*41c0*/  @!P0 HADD2.F32 R5, -RZ, R7.reuse.H0_H0 ;  /* 0x20000007ff058230 */ /* 0x100fe40000004100 */
[----:B------:R-:W-:Y:S01]  /*41d0*/  @!P0 HADD2.F32 R30, -RZ, R28.H1_H1 ;  /* 0x3000001cff1e8230 */ /* 0x000fe20000004100 */
[C---:B------:R-:W-:Y:S01]  /*41e0*/  @!P0 FMUL.FTZ R2, R29.reuse, R6 ;  /* 0x000000061d028220 */ /* 0x040fe20000410000 */
[----:B------:R-:W-:Y:S01]  /*41f0*/  @!P0 HADD2.F32 R7, -RZ, R7.H1_H1 ;  /* 0x30000007ff078230 */ /* 0x000fe20000004100 */
[----:B------:R-:W-:Y:S01]  /*4200*/  @!P0 FMUL.FTZ R39, R29, R32 ;  /* 0x000000201d278220 */ /* 0x000fe20000410000 */
[----:B------:R-:W-:Y:S01]  /*4210*/  @!P0 HADD2.F32 R35, -RZ, R35.H1_H1 ;  /* 0x30000023ff238230 */ /* 0x000fe20000004100 */
[C---:B------:R-:W-:Y:S01]  /*4220*/  @!P0 FMUL.FTZ R3, R30.reuse, R5 ;  /* 0x000000051e038220 */ /* 0x040fe20000410000 */
[----:B------:R-:W-:Y:S01]  /*4230*/  @!P0 HADD2.F32 R31, -RZ, R8.H0_H0 ;  /* 0x20000008ff1f8230 */ /* 0x000fe20000004100 */
[----:B------:R-:W-:Y:S01]  /*4240*/  @!P0 FMUL.FTZ R42, R30, R34 ;  /* 0x000000221e2a8220 */ /* 0x000fe20000410000 */
[----:B------:R-:W-:Y:S01]  /*4250*/  @!P0 F2FP.PACK_AB R37, R0, R37 ;  /* 0x000000250025823e */ /* 0x000fe200000000ff */
[----:B------:R-:W-:Y:S02]  /*4260*/  @!P0 HADD2.F32 R8, -RZ, R20.H1_H1 ;  /* 0x30000014ff088230 */ /* 0x000fe40000004100 */
[----:B------:R-:W-:Y:S01]  /*4270*/  @!P0 FFMA.FTZ R2, R32, R31, R2 ;  /* 0x0000001f20028223 */ /* 0x000fe20000010002 */
[----:B------:R-:W-:Y:S01]  /*4280*/  @!P0 MOV R24, R37 ;  /* 0x0000002500188202 */ /* 0x000fe20000000f00 */
[----:B------:R-:W-:Y:S01]  /*4290*/  @!P0 FFMA.FTZ R39, R31, R6, -R39 ;  /* 0x000000061f278223 */ /* 0x000fe20000010827 */
[----:B------:R-:W-:Y:S01]  /*42a0*/  @!P0 HADD2.F32 R36, -RZ, R28.H0_H0 ;  /* 0x2000001cff248230 */ /* 0x000fe20000004100 */
[C---:B------:R-:W-:Y:S01]  /*42b0*/  @!P0 FMUL.FTZ R43, R8.reuse, R35 ;  /* 0x00000023082b8220 */ /* 0x040fe20000410000 */
[----:B------:R-:W-:Y:S01]  /*42c0*/  @!P0 HADD2.F32 R38, -RZ, R20.H0_H0 ;  /* 0x20000014ff268230 */ /* 0x000fe20000004100 */
[----:B------:R-:W-:Y:S01]  /*42d0*/  @!P0 FMUL.FTZ R4, R8, R7 ;  /* 0x0000000708048220 */ /* 0x000fe20000410000 */
[----:B------:R-:W-:Y:S01]  /*42e0*/  @!P0 F2FP.PACK_AB R44, R2, R39 ;  /* 0x00000027022c823e */ /* 0x000fe200000000ff */
[----:B------:R-:W-:Y:S02]  /*42f0*/  @!P0 FFMA.FTZ R3, R34, R36, R3 ;  /* 0x0000002422038223 */ /* 0x000fe40000010003 */
[----:B------:R-:W-:Y:S01]  /*4300*/  @!P0 FFMA.FTZ R42, R36, R5, -R42 ;  /* 0x00000005242a8223 */ /* 0x000fe2000001082a */
[----:B------:R-:W-:Y:S01]  /*4310*/  @!P0 MOV R25, R44 ;  /* 0x0000002c00198202 */ /* 0x000fe20000000f00 */
[----:B------:R-:W-:Y:S02]  /*4320*/  @!P0 FFMA.FTZ R43, R38, R7, -R43 ;  /* 0x00000007262b8223 */ /* 0x000fe4000001082b */
[----:B------:R-:W-:Y:S01]  /*4330*/  @!P0 FFMA.FTZ R4, R35, R38, R4 ;  /* 0x0000002623048223 */ /* 0x000fe20000010004 */
[----:B------:R-:W-:Y:S04]  /*4340*/  @!P0 F2FP.PACK_AB R42, R3, R42 ;  /* 0x0000002a032a823e */ /* 0x000fe800000000ff */
[----:B------:R-:W-:Y:S02]  /*4350*/  @!P0 F2FP.PACK_AB R43, R4, R43 ;  /* 0x0000002b042b823e */ /* 0x000fe400000000ff */
[----:B------:R-:W-:Y:S02]  /*4360*/  @!P0 MOV R26, R42 ;  /* 0x0000002a001a8202 */ /* 0x000fe40000000f00 */
[----:B------:R-:W-:Y:S05]  /*4370*/  @!P0 MOV R27, R43 ;  /* 0x0000002b001b8202 */ /* 0x000fea0000000f00 */
[----:B------:R1:W-:Y:S02]  /*4380*/  ST.E.128 [R56.64], R24 ;  /* 0x0000001838007985 */ /* 0x0003e4000c101d06 */
.L_x_7078:
[----:B------:R-:W-:Y:S05]  /*4390*/  BSYNC B0 ;  /* 0x0000000000007941 */ /* 0x000fea0003800000 */
.L_x_7077:
[----:B------:R-:W-:Y:S01]  /*43a0*/  ISETP.GE.AND P0, PT, R11, R111, PT ;  /* 0x0000006f0b00720c */ /* 0x000fe20003f06270 */
[----:B------:R-:W-:Y:S01]  /*43b0*/  @!UPT UIADD3 URZ, URZ, URZ, URZ ;  /* 0x0000003f3f3ff290 */ /* 0x000fe2000fffe03f */
[----:B------:R-:W-:Y:S11]  /*43c0*/  BSSY B0, `(.L_x_7079) ;  /* 0x0000037000007945 */ /* 0x000ff60003800000 */
[----:B------:R-:W-:-:S05]  /*43d0*/  @P0 BRA `(.L_x_7080) ;  /* 0x0000035000000947 */ /* 0x000fca0003800000 */
[C---:B------:R-:W-:Y:S02]  /*43e0*/  LEA R42, P1, R90.reuse, R112, 0x1 ;  /* 0x000000705a2a7211 */ /* 0x040fe400078208ff */
[----:B------:R-:W-:Y:S02]  /*43f0*/  ISETP.GE.AND P0, PT, R11, R21, PT ;  /* 0x000000150b00720c */ /* 0x000fe40003f06270 */
[----:B------:R-:W-:Y:S02]  /*4400*/  LEA.HI.X R43, R90, R113, R91, 0x1, P1 ;  /* 0x000000715a2b7211 */ /* 0x000fe400008f0c5b */
[C---:B-1----:R-:W-:Y:S03]  /*4410*/  LEA R56, P1, R83.reuse, R118, 0x1 ;  /* 0x0000007653387211 */ /* 0x042fe600078208ff */
[----:B------:R-:W2:Y:S01]  /*4420*/  LD.E.128 R24, [R42.64] ;  /* 0x000000062a187980 */ /* 0x000ea2000c101d00 */
[----:B------:R-:W-:Y:S07]  /*4430*/  LEA.HI.X R57, R83, R119, R82, 0x1, P1 ;  /* 0x0000007753397211 */ /* 0x000fee00008f0c52 */
[----:B------:R-:W3:Y:S06]  /*4440*/  @!P0 LD.E.64 R34, [R40.64+0x40] ;  /* 0x0000400628228980 */ /* 0x000eec000c101b00 */
[----:B------:R-:W4:Y:S01]  /*4450*/  @!P0 LD.E.64 R6, [R22.64+0x40] ;  /* 0x0000400616068980 */ /* 0x000f22000c101b00 */
        /* <DEDUP_REMOVED lines=45> */
.L_x_7080:
[----:B------:R-:W-:Y:S05]  /*4730*/  BSYNC B0 ;  /* 0x0000000000007941 */ /* 0x000fea0003800000 */
.L_x_7079:
[----:B------:R-:W-:Y:S11]  /*4740*/  ISETP.GE.AND P0, PT, R10, R111, PT ;  /* 0x0000006f0a00720c */ /* 0x000ff60003f06270 */
[----:B------:R-:W-:Y:S02]  /*4750*/  @!UPT UIADD3 URZ, URZ, URZ, URZ ;  /* 0x0000003f3f3ff290 */ /* 0x000fe4000fffe03f */
[----:B------:R-:W-:-:S05]  /*4760*/  @P0 BRA `(.L_x_7076) ;  /* 0x0000035000000947 */ /* 0x000fca0003800000 */
[----:B------:R-:W-:Y:S02]  /*4770*/  LEA R36, P1, R94, R112, 0x1 ;  /* 0x000000705e247211 */ /* 0x000fe400078208ff */
[----:B------:R-:W-:Y:S02]  /*4780*/  ISETP.GE.AND P0, PT, R10, R21, PT ;  /* 0x000000150a00720c */ /* 0x000fe40003f06270 */
[----:B------:R-:W-:Y:S02]  /*4790*/  LEA.HI.X R37, R94, R113, R95, 0x1, P1 ;  /* 0x000000715e257211 */ /* 0x000fe400008f0c5f */
[C---:B------:R-:W-:Y:S03]  /*47a0*/  LEA R44, P1, R79.reuse, R118, 0x1 ;  /* 0x000000764f2c7211 */ /* 0x040fe600078208ff */
[----:B-1----:R-:W2:Y:S01]  /*47b0*/  LD.E.128 R24, [R36.64] ;  /* 0x0000000624187980 */ /* 0x002ea2000c101d00 */
[----:B------:R-:W-:Y:S07]  /*47c0*/  LEA.HI.X R45, R79, R119, R78, 0x1, P1 ;  /* 0x000000774f2d7211 */ /* 0x000fee00008f0c4e */
[----:B------:R-:W3:Y:S06]  /*47d0*/  @!P0 LD.E.64 R40, [R40.64+0x80] ;  /* 0x0000800628288980 */ /* 0x000eec000c101b00 */
[----:B------:R1:W4:Y:S01]  /*47e0*/  @!P0 LD.E.64 R6, [R22.64+0x80] ;  /* 0x0000800616068980 */ /* 0x000322000c101b00 */
[--C-:B---3--:R-:W-:Y:S01]  /*47f0*/  @!P0 HADD2.F32 R30, -RZ, R40.reuse.H0_H0 ;  /* 0x20000028ff1e8230 */ /* 0x108fe20000004100 */
[----:B--2---:R-:W-:Y:S01]  /*4800*/  @!P0 MOV R28, R24 ;  /* 0x00000018001c8202 */ /* 0x004fe20000000f00 */
[----:B------:R-:W-:Y:S01]  /*4810*/  @!P0 HADD2.F32 R32, -RZ, R40.H1_H1 ;  /* 0x30000028ff208230 */ /* 0x000fe20000004100 */
[----:B------:R-:W-:Y:S01]  /*4820*/  @!P0 MOV R8, R25 ;  /* 0x0000001900088202 */ /* 0x000fe20000000f00 */
[----:B------:R-:W-:Y:S01]  /*4830*/  @!P0 HADD2.F32 R33, -RZ, R41.H0_H0 ;  /* 0x20000029ff218230 */ /* 0x000fe20000004100 */
[----:B-1----:R-:W-:Y:S01]  /*4840*/  @!P0 MOV R22, R26 ;  /* 0x0000001a00168202 */ /* 0x002fe20000000f00 */
[----:B------:R-:W-:Y:S02]  /*4850*/  @!P0 HADD2.F32 R29, -RZ, R28.H1_H1 ;  /* 0x3000001cff1d8230 */ /* 0x000fe40000004100 */
[----:B----4-:R-:W-:Y:S02]  /*4860*/  @!P0 HADD2.F32 R20, -RZ, R6.H0_H0 ;  /* 0x20000006ff148230 */ /* 0x010fe40000004100 */
[----:B------:R-:W-:Y:S01]  /*4870*/  @!P0 HADD2.F32 R31, -RZ, R28.H0_H0 ;  /* 0x2000001cff1f8230 */ /* 0x000fe20000004100 */
[C---:B------:R-:W-:Y:S01]  /*4880*/  @!P0 FMUL.FTZ R37, R29.reuse, R30 ;  /* 0x0000001e1d258220 */ /* 0x040fe20000410000 */
[----:B------:R-:W-:Y:S01]  /*4890*/  @!P0 HADD2.F32 R6, -RZ, R6.H1_H1 ;  /* 0x30000006ff068230 */ /* 0x000fe20000004100 */
[-C--:B------:R-:W-:Y:S01]  /*48a0*/  @!P0 FMUL.FTZ R0, R29, R20.reuse ;  /* 0x000000141d008220 */ /* 0x080fe20000410000 */
[--C-:B------:R-:W-:Y:S01]  /*48b0*/  @!P0 HADD2.F32 R5, -RZ, R7.reuse.H0_H0 ;  /* 0x20000007ff058230 */ /* 0x100fe20000004100 */
[----:B------:R-:W-:Y:S01]  /*48c0*/  @!P0 FFMA.FTZ R37, R31, R20, -R37 ;  /* 0x000000141f258223 */ /* 0x000fe20000010825 */
[----:B------:R-:W-:Y:S01]  /*48d0*/  @!P0 MOV R20, R27 ;  /* 0x0000001b00148202 */ /* 0x000fe20000000f00 */
[----:B------:R-:W-:Y:S01]  /*48e0*/  @!P0 FFMA.FTZ R0, R30, R31, R0 ;  /* 0x0000001f1e008223 */ /* 0x000fe20000010000 */
[----:B------:R-:W-:Y:S02]  /*48f0*/  @!P0 HADD2.F32 R23, -RZ, R8.H1_H1 ;  /* 0x30000008ff178230 */ /* 0x000fe40000004100 */
[----:B------:R-:W-:Y:S02]  /*4900*/  @!P0 HADD2.F32 R28, -RZ, R22.H1_H1 ;  /* 0x30000016ff1c8230 */ /* 0x000fe40000004100 */
[----:B------:R-:W-:Y:S01]  /*4910*/  @!P0 HADD2.F32 R7, -RZ, R7.H1_H1 ;  /* 0x30000007ff078230 */ /* 0x000fe20000004100 */
        /* <DEDUP_REMOVED lines=26> */
.L_x_7076:
[----:B------:R-:W-:Y:S05]  /*4ac0*/  BSYNC B1 ;  /* 0x0000000000017941 */ /* 0x000fea0003800000 */
.L_x_7075:
        /* <DEDUP_REMOVED lines=17> */
[C---:B-1----:R-:W-:Y:S03]  /*4be0*/  LEA R56, P1, R84.reuse, R118, 0x1 ;  /* 0x0000007654387211 */ /* 0x042fe600078208ff */
[----:B------:R-:W2:Y:S01]  /*4bf0*/  LD.E.128 R24, [R42.64] ;  /* 0x000000062a187980 */ /* 0x000ea2000c101d00 */
        /* <DEDUP_REMOVED lines=48> */
.L_x_7084:
[----:B------:R-:W-:Y:S05]  /*4f00*/  BSYNC B0 ;  /* 0x0000000000007941 */ /* 0x000fea0003800000 */
.L_x_7083:
[----:B------:R-:W-:Y:S01]  /*4f10*/  ISETP.GE.AND P0, PT, R11, R111, PT ;  /* 0x0000006f0b00720c */ /* 0x000fe20003f06270 */
[----:B------:R-:W-:Y:S01]  /*4f20*/  @!UPT UIADD3 URZ, URZ, URZ, URZ ;  /* 0x0000003f3f3ff290 */ /* 0x000fe2000fffe03f */
[----:B------:R-:W-:Y:S11]  /*4f30*/  BSSY B0, `(.L_x_7085) ;  /* 0x0000037000007945 */ /* 0x000ff60003800000 */
[----:B------:R-:W-:-:S05]  /*4f40*/  @P0 BRA `(.L_x_7086) ;  /* 0x0000035000000947 */ /* 0x000fca0003800000 */
[----:B------:R-:W-:Y:S02]  /*4f50*/  LEA R42, P1, R93, R112, 0x1 ;  /* 0x000000705d2a7211 */ /* 0x000fe400078208ff */
        /* <DEDUP_REMOVED lines=52> */
.L_x_7086:
[----:B------:R-:W-:Y:S05]  /*52a0*/  BSYNC B0 ;  /* 0x0000000000007941 */ /* 0x000fea0003800000 */
.L_x_7085:
[----:B------:R-:W-:Y:S11]  /*52b0*/  ISETP.GE.AND P0, PT, R10, R111, PT ;  /* 0x0000006f0a00720c */ /* 0x000ff60003f06270 */
[----:B------:R-:W-:Y:S02]  /*52c0*/  @!UPT UIADD3 URZ, URZ, URZ, URZ ;  /* 0x0000003f3f3ff290 */ /* 0x000fe4000fffe03f */
        /* <DEDUP_REMOVED lines=54> */
.L_x_7082:
[----:B------:R-:W-:Y:S05]  /*5630*/  BSYNC B1 ;  /* 0x0000000000017941 */ /* 0x000fea0003800000 */
.L_x_7081:
        /* <DEDUP_REMOVED lines=14> */
[----:B------:R-:W-:Y:S01]  /*5720*/  IMAD R37, R177, 0x60, RZ ;  /* 0x00000060b1257824 */ /* 0x000fe200078e02ff */
[----:B------:R-:W-:Y:S01]  /*5730*/  ISETP.GE.AND P0, PT, R14, R21, PT ;  /* 0x000000150e00720c */ /* 0x000fe20003f06270 */
[----:B------:R-:W-:Y:S04]  /*5740*/  IMAD.WIDE.U32 R42, R176, 0x60, R112 ;  /* 0x00000060b02a7825 */ /* 0x000fe800078e0070 */
[----:B-1----:R-:W-:Y:S01]  /*5750*/  IMAD R44, R61, 0x60, RZ ;  /* 0x000000603d2c7824 */ /* 0x002fe200078e02ff */
[----:B------:R-:W-:Y:S01]  /*5760*/  IADD3 R43, R43, R37, RZ ;  /* 0x000000252b2b7210 */ /* 0x000fe20007ffe0ff */
[----:B------:R-:W-:Y:S04]  /*5770*/  IMAD.WIDE.U32 R56, R60, 0x60, R118 ;  /* 0x000000603c387825 */ /* 0x000fe800078e0076 */
[----:B------:R-:W2:Y:S01]  /*5780*/  LD.E.128 R24, [R42.64] ;  /* 0x000000062a187980 */ /* 0x000ea2000c101d00 */
[----:B------:R-:W-:Y:S07]  /*5790*/  IADD3 R57, R57, R44, RZ ;  /* 0x0000002c39397210 */ /* 0x000fee0007ffe0ff */
        /* <DEDUP_REMOVED lines=47> */
.L_x_7090:
[----:B------:R-:W-:Y:S05]  /*5a90*/  BSYNC B0 ;  /* 0x0000000000007941 */ /* 0x000fea0003800000 */
.L_x_7089:
        /* <DEDUP_REMOVED lines=57> */
.L_x_7092:
[----:B------:R-:W-:Y:S05]  /*5e30*/  BSYNC B0 ;  /* 0x0000000000007941 */ /* 0x000fea0003800000 */
.L_x_7091:
        /* <DEDUP_REMOVED lines=16> */
[--C-:B------:R-:W-:Y:S02]  /*5f40*/  @!P0 HADD2.F32 R27, -RZ, R25.reuse.H1_H1 ;  /* 0x30000019ff1b8230 */ /* 0x100fe40000004100 */
[--C-:B----4-:R-:W-:Y:S02]  /*5f50*/  @!P0 HADD2.F32 R24, -RZ, R6.reuse.H0_H0 ;  /* 0x20000006ff188230 */ /* 0x110fe40000004100 */
        /* <DEDUP_REMOVED lines=8> */
[--C-:B------:R-:W-:Y:S02]  /*5fe0*/  @!P0 HADD2.F32 R27, -RZ, R8.reuse.H1_H1 ;  /* 0x30000008ff1b8230 */ /* 0x100fe40000004100 */
[----:B------:R-:W-:Y:S02]  /*5ff0*/  @!P0 HADD2.F32 R5, -RZ, R7.H0_H0 ;  /* 0x20000007ff058230 */ /* 0x000fe40000004100 */
        /* <DEDUP_REMOVED lines=9> */
[--C-:B------:R-:W-:Y:S02]  /*6090*/  @!P0 HADD2.F32 R8, -RZ, R24.reuse.H1_H1 ;  /* 0x30000018ff088230 */ /* 0x100fe40000004100 */
        /* <DEDUP_REMOVED lines=18> */
.L_x_7088:
[----:B------:R-:W-:Y:S05]  /*61c0*/  BSYNC B1 ;  /* 0x0000000000017941 */ /* 0x000fea0003800000 */
.L_x_7087:
[----:B------:R-:W2:Y:S02]  /*61d0*/  LD.E R3, [R18.64+0xd0] ;  /* 0x0000d00612037980 */ /* 0x000ea4000c101900 */
[----:B--2---:R-:W-:Y:S05]  /*61e0*/  IMAD.U32 R3, R3, -0x20, RZ ;  /* 0xffffffe003037824 */ /* 0x004fea00078e00ff */
[C---:B------:R-:W-:Y:S02]  /*61f0*/  LEA R16, P1, R3.reuse, R16, 0x1 ;  /* 0x0000001003107211 */ /* 0x040fe400078208ff */
[C---:B------:R-:W-:Y:S02]  /*6200*/  LEA R52, P0, R3.reuse, R52, 0x1 ;  /* 0x0000003403347211 */ /* 0x040fe400078008ff */
[C---:B------:R-:W-:Y:S02]  /*6210*/  LEA.HI.X.SX32 R17, R3.reuse, R17, 0x1, P1 ;  /* 0x0000001103117211 */ /* 0x040fe400008f0eff */
[----:B------:R-:W-:Y:S01]  /*6220*/  LEA.HI.X.SX32 R53, R3, R53, 0x1, P0 ;  /* 0x0000003503357211 */ /* 0x000fe200000f0eff */
[----:B------:R-:W-:-:S05]  /*6230*/  BRA `(.L_x_7093) ;  /* 0x0000536000007947 */ /* 0x000fca0003800000 */
.L_x_7068:
[----:B-1----:R-:W-:Y:S01]  /*6240*/  BSSY B2, `(.L_x_7094) ;  /* 0x0000120000027945 */ /* 0x002fe20003800000 */
[----:B------:R-:W-:-:S05]  /*6250*/  @!P2 BRA `(.L_x_7095) ;  /* 0x000011e00000a947 */ /* 0x000fca0003800000 */
[----:B-----5:R-:W-:Y:S01]  /*6260*/  ISETP.GE.AND P0, PT, R14, R111, PT ;  /* 0x0000006f0e00720c */ /* 0x020fe20003f06270 */
[----:B------:R-:W-:Y:S01]  /*6270*/  @!UPT UIADD3 URZ, URZ, URZ, URZ ;  /* 0x0000003f3f3ff290 */ /* 0x000fe2000fffe03f */
[----:B------:R-:W-:Y:S11]  /*6280*/  BSSY B1, `(.L_x_7096) ;  /* 0x000005d000017945 */ /* 0x000ff60003800000 */
[----:B------:R-:W-:-:S05]  /*6290*/  @P0 BRA `(.L_x_7097) ;  /* 0x000005b000000947 */ /* 0x000fca0003800000 */
[----:B------:R1:W5:Y:S01]  /*62a0*/  LD.E.128 R36, [R112.64] ;  /* 0x0000000670247980 */ /* 0x000362000c101d00 */
[----:B------:R-:W-:Y:S01]  /*62b0*/  ISETP.GE.AND P0, PT, R14, R21, PT ;  /* 0x000000150e00720c */ /* 0x000fe20003f06270 */
[----:B------:R-:W-:Y:S01]  /*62c0*/  @!UPT UIADD3 URZ, URZ, URZ, URZ ;  /* 0x0000003f3f3ff290 */ /* 0x000fe2000fffe03f */
[----:B------:R-:W-:Y:S11]  /*62d0*/  BSSY B0, `(.L_x_7098) ;  /* 0x0000056000007945 */ /* 0x000ff60003800000 */
[----:B------:R-:W-:-:S05]  /*62e0*/  @P0 BRA `(.L_x_7099) ;  /* 0x0000054000000947 */ /* 0x000fca0003800000 */
[----:B------:R-:W-:Y:S02]  /*62f0*/  LEA.HI R181, R21, R21, RZ, 0x1 ;  /* 0x0000001515b57211 */ /* 0x000fe400078f08ff */
[----:B------:R-:W-:Y:S02]  /*6300*/  MOV R179, RZ ;  /* 0x000000ff00b37202 */ /* 0x000fe40000000f00 */
[----:B------:R-:W-:Y:S02]  /*6310*/  SHF.R.S32.HI R181, RZ, 0x1, R181 ;  /* 0x00000001ffb57819 */ /* 0x000fe400000114b5 */
[----:B-----5:R-:W-:Y:S01]  /*6320*/  MOV R51, R37 ;  /* 0x0000002500337202 */ /* 0x020fe20000000f00 */
[--C-:B------:R-:W-:Y:S01]  /*6330*/  HADD2.F32 R37, -RZ, R36.reuse.H0_H0 ;  /* 0x20000024ff257230 */ /* 0x100fe20000004100 */
[-C--:B------:R-:W-:Y:S02]  /*6340*/  ISETP.GE.AND P2, PT, R14, R181.reuse, PT ;  /* 0x000000b50e00720c */ /* 0x080fe40003f46270 */
[----:B------:R-:W-:Y:S02]  /*6350*/  MOV R183, R181 ;  /* 0x000000b500b77202 */ /* 0x000fe40000000f00 */
[----:B------:R-:W-:Y:S01]  /*6360*/  MOV R49, R39 ;  /* 0x0000002700317202 */ /* 0x000fe20000000f00 */
[----:B------:R-:W-:Y:S01]  /*6370*/  HADD2.F32 R39, -RZ, R36.H1_H1 ;  /* 0x30000024ff277230 */ /* 0x000fe20000004100 */
[----:B------:R-:W-:Y:S07]  /*6380*/  MOV R54, R38 ;  /* 0x0000002600367202 */ /* 0x000fee0000000f00 */
[C---:B------:R-:W-:Y:S02]  /*6390*/  @P2 IADD3 R179, -R181.reuse, RZ, RZ ;  /* 0x000000ffb5b32210 */ /* 0x040fe40007ffe1ff */
[----:B------:R-:W-:Y:S02]  /*63a0*/  @P2 IADD3 R183, -R181, RZ, RZ ;  /* 0x000000ffb5b72210 */ /* 0x000fe40007ffe1ff */
[----:B------:R-:W-:Y:S02]  /*63b0*/  LEA R184, P0, R179, R114, 0x1 ;  /* 0x00000072b3b87211 */ /* 0x000fe400078008ff */
[----:B------:R-:W-:Y:S02]  /*63c0*/  LEA R22, P1, R183, R112, 0x1 ;  /* 0x00000070b7167211 */ /* 0x000fe400078208ff */
[----:B------:R-:W-:Y:S02]  /*63d0*/  LEA.HI.X.SX32 R185, R179, R115, 0x1, P0 ;  /* 0x00000073b3b97211 */ /* 0x000fe400000f0eff */
[----:B------:R-:W-:Y:S02]  /*63e0*/  MOV R179, RZ ;  /* 0x000000ff00b37202 */ /* 0x000fe40000000f00 */
[----:B------:R-:W-:Y:S02]  /*63f0*/  @P2 IADD3 R179, -R181, RZ, RZ ;  /* 0x000000ffb5b32210 */ /* 0x000fe40007ffe1ff */
[----:B------:R-:W-:Y:S01]  /*6400*/  LEA.HI.X.SX32 R23, R183, R113, 0x1, P1 ;  /* 0x00000071b7177211 */ /* 0x000fe200008f0eff */
[----:B------:R-:W2:Y:S01]  /*6410*/  LD.E.128 R184, [R184.64] ;  /* 0x00000006b8b87980 */ /* 0x000ea2000c101d00 */
[C---:B------:R-:W-:Y:S04]  /*6420*/  LEA R40, P0, R179.reuse, R116, 0x1 ;  /* 0x00000074b3287211 */ /* 0x040fe800078008ff */
[----:B------:R-:W-:Y:S03]  /*6430*/  LEA.HI.X.SX32 R41, R179, R117, 0x1, P0 ;  /* 0x00000075b3297211 */ /* 0x000fe600000f0eff */
[----:B------:R3:W4:Y:S08]  /*6440*/  LD.E.128 R28, [R22.64] ;  /* 0x00000006161c7980 */ /* 0x000730000c101d00 */
[----:B------:R1:W4:Y:S02]  /*6450*/  LD.E.128 R56, [R40.64] ;  /* 0x0000000628387980 */ /* 0x000324000c101d00 */
[----:B-1----:R-:W-:Y:S02]  /*6460*/  HADD2.F32 R40, -RZ, R51.H0_H0 ;  /* 0x20000033ff287230 */ /* 0x002fe40000004100 */
[----:B--2---:R-:W-:Y:S02]  /*6470*/  HADD2.F32 R33, -RZ, R184.H0_H0 ;  /* 0x200000b8ff217230 */ /* 0x004fe40000004100 */
[--C-:B------:R-:W-:Y:S02]  /*6480*/  HADD2.F32 R27, -RZ, R185.reuse.H1_H1 ;  /* 0x300000b9ff1b7230 */ /* 0x100fe40000004100 */
[--C-:B------:R-:W-:Y:S01]  /*6490*/  HADD2.F32 R24, -RZ, R186.reuse.H0_H0 ;  /* 0x200000baff187230 */ /* 0x100fe20000004100 */
[----:B------:R-:W-:Y:S01]  /*64a0*/  @!P2 FADD.FTZ R33, -R33, -RZ ;  /* 0x800000ff2121a221 */ /* 0x000fe20000010100 */
[----:B---3--:R-:W-:Y:S01]  /*64b0*/  HADD2.F32 R23, -RZ, R186.H1_H1 ;  /* 0x300000baff177230 */ /* 0x008fe20000004100 */
[----:B------:R-:W-:Y:S01]  /*64c0*/  @!P2 FADD.FTZ R27, -R27, -RZ ;  /* 0x800000ff1b1ba221 */ /* 0x000fe20000010100 */
[----:B----4-:R-:W-:Y:S01]  /*64d0*/  HADD2.F32 R34, -RZ, R28.H0_H0 ;  /* 0x2000001cff227230 */ /* 0x010fe20000004100 */
[----:B------:R-:W-:Y:S01]  /*64e0*/  MOV R35, R29 ;  /* 0x0000001d00237202 */ /* 0x000fe20000000f00 */
[----:B------:R-:W-:Y:S01]  /*64f0*/  HADD2.F32 R29, -RZ, R185.H0_H0 ;  /* 0x200000b9ff1d7230 */ /* 0x000fe20000004100 */
[----:B------:R-:W-:Y:S01]  /*6500*/  MOV R25, R31 ;  /* 0x0000001f00197202 */ /* 0x000fe20000000f00 */
[----:B------:R-:W-:Y:S01]  /*6510*/  HADD2.F32 R31, -RZ, R184.H1_H1 ;  /* 0x300000b8ff1f7230 */ /* 0x000fe20000004100 */
[----:B------:R-:W-:Y:S01]  /*6520*/  MOV R26, R30 ;  /* 0x0000001e001a7202 */ /* 0x000fe20000000f00 */
[----:B------:R-:W-:Y:S01]  /*6530*/  HADD2.F32 R32, -RZ, R28.H1_H1 ;  /* 0x3000001cff207230 */ /* 0x000fe20000004100 */
[----:B------:R-:W-:Y:S01]  /*6540*/  @!P2 FADD.FTZ R29, -R29, -RZ ;  /* 0x800000ff1d1da221 */ /* 0x000fe20000010100 */
[--C-:B------:R-:W-:Y:S01]  /*6550*/  HADD2.F32 R30, -RZ, R35.reuse.H0_H0 ;  /* 0x20000023ff1e7230 */ /* 0x100fe20000004100 */
[----:B------:R-:W-:Y:S01]  /*6560*/  @!P2 FADD.FTZ R31, -R31, -RZ ;  /* 0x800000ff1f1fa221 */ /* 0x000fe20000010100 */
[--C-:B------:R-:W-:Y:S01]  /*6570*/  HADD2.F32 R36, -RZ, R56.reuse.H0_H0 ;  /* 0x20000038ff247230 */ /* 0x100fe20000004100 */
[----:B------:R-:W-:Y:S01]  /*6580*/  FMUL.FTZ R0, R34, R33 ;  /* 0x0000002122007220 */ /* 0x000fe20000410000 */
[----:B------:R-:W-:Y:S01]  /*6590*/  HADD2.F32 R28, -RZ, R35.H1_H1 ;  /* 0x30000023ff1c7230 */ /* 0x000fe20000004100 */
[----:B------:R-:W-:Y:S01]  /*65a0*/  FMUL.FTZ R2, R32, R31 ;  /* 0x0000001f20027220 */ /* 0x000fe20000410000 */
[----:B------:R-:W-:Y:S01]  /*65b0*/  HADD2.F32 R38, -RZ, R56.H1_H1 ;  /* 0x30000038ff267230 */ /* 0x000fe20000004100 */
[----:B------:R-:W-:Y:S01]  /*65c0*/  FMUL.FTZ R3, R30, R29 ;  /* 0x0000001d1e037220 */ /* 0x000fe20000410000 */
[----:B------:R-:W-:Y:S01]  /*65d0*/  HADD2.F32 R22, -RZ, R187.H0_H0 ;  /* 0x200000bbff167230 */ /* 0x000fe20000004100 */
[----:B------:R-:W-:Y:S01]  /*65e0*/  @!P2 FADD.FTZ R24, -R24, -RZ ;  /* 0x800000ff1818a221 */ /* 0x000fe20000010100 */
[--C-:B------:R-:W-:Y:S01]  /*65f0*/  HADD2.F32 R29, -RZ, R26.reuse.H0_H0 ;  /* 0x2000001aff1d7230 */ /* 0x100fe20000004100 */
[----:B------:R-:W-:Y:S01]  /*6600*/  FFMA.FTZ R0, R37, R36, R0 ;  /* 0x0000002425007223 */ /* 0x000fe20000010000 */
[----:B------:R-:W-:Y:S01]  /*6610*/  HADD2.F32 R41, -RZ, R57.H0_H0 ;  /* 0x20000039ff297230 */ /* 0x000fe20000004100 */
[----:B------:R-:W-:Y:S01]  /*6620*/  FMUL.FTZ R4, R28, R27 ;  /* 0x0000001b1c047220 */ /* 0x000fe20000410000 */
[----:B------:R-:W-:Y:S01]  /*6630*/  HADD2.F32 R20, -RZ, R187.H1_H1 ;  /* 0x300000bbff147230 */ /* 0x000fe20000004100 */
[----:B------:R-:W-:Y:S01]  /*6640*/  @!P2 FADD.FTZ R23, -R23, -RZ ;  /* 0x800000ff1717a221 */ /* 0x000fe20000010100 */
[----:B------:R-:W-:Y:S01]  /*6650*/  HADD2.F32 R26, -RZ, R26.H1_H1 ;  /* 0x3000001aff1a7230 */ /* 0x000fe20000004100 */
[----:B------:R-:W-:Y:S01]  /*6660*/  FFMA.FTZ R2, R39, R38, R2 ;  /* 0x0000002627027223 */ /* 0x000fe20000010002 */
[----:B------:R-:W-:Y:S01]  /*6670*/  HADD2.F32 R42, -RZ, R57.H1_H1 ;  /* 0x30000039ff2a7230 */ /* 0x000fe20000004100 */
[----:B------:R-:W-:Y:S01]  /*6680*/  @!P2 FADD.FTZ R22, -R22, -RZ ;  /* 0x800000ff1616a221 */ /* 0x000fe20000010100 */
[----:B------:R-:W-:Y:S01]  /*6690*/  HADD2.F32 R37, -RZ, R51.H1_H1 ;  /* 0x30000033ff257230 */ /* 0x000fe20000004100 */
[----:B------:R-:W-:Y:S01]  /*66a0*/  FMUL.FTZ R5, R29, R24 ;  /* 0x000000181d057220 */ /* 0x000fe20000410000 */
[--C-:B------:R-:W-:Y:S01]  /*66b0*/  HADD2.F32 R27, -RZ, R25.reuse.H0_H0 ;  /* 0x20000019ff1b7230 */ /* 0x100fe20000004100 */
[----:B------:R-:W-:Y:S01]  /*66c0*/  FFMA.FTZ R3, R40, R41, R3 ;  /* 0x0000002928037223 */ /* 0x000fe20000010003 */
[----:B------:R-:W-:Y:S01]  /*66d0*/  HADD2.F32 R43, -RZ, R58.H0_H0 ;  /* 0x2000003aff2b7230 */ /* 0x000fe20000004100 */
[----:B------:R-:W-:Y:S01]  /*66e0*/  @!P2 FADD.FTZ R20, -R20, -RZ ;  /* 0x800000ff1414a221 */ /* 0x000fe20000010100 */
[----:B------:R-:W-:Y:S01]  /*66f0*/  HADD2.F32 R36, -RZ, R54.H0_H0 ;  /* 0x20000036ff247230 */ /* 0x000fe20000004100 */
[----:B------:R-:W-:Y:S01]  /*6700*/  FMUL.FTZ R6, R26, R23 ;  /* 0x000000171a067220 */ /* 0x000fe20000410000 */
[----:B------:R-:W-:Y:S01]  /*6710*/  HADD2.F32 R25, -RZ, R25.H1_H1 ;  /* 0x30000019ff197230 */ /* 0x000fe20000004100 */
[----:B------:R-:W-:Y:S01]  /*6720*/  FFMA.FTZ R4, R37, R42, R4 ;  /* 0x0000002a25047223 */ /* 0x000fe20000010004 */
[----:B------:R-:W-:Y:S01]  /*6730*/  HADD2.F32 R44, -RZ, R58.H1_H1 ;  /* 0x3000003aff2c7230 */ /* 0x000fe20000004100 */
[----:B------:R-:W-:Y:S01]  /*6740*/  FMUL.FTZ R7, R27, R22 ;  /* 0x000000161b077220 */ /* 0x000fe20000410000 */
[----:B------:R-:W-:Y:S01]  /*6750*/  HADD2.F32 R39, -RZ, R54.H1_H1 ;  /* 0x30000036ff277230 */ /* 0x000fe20000004100 */
[----:B------:R-:W-:Y:S01]  /*6760*/  FFMA.FTZ R5, R36, R43, R5 ;  /* 0x0000002b24057223 */ /* 0x000fe20000010005 */
[----:B------:R-:W-:Y:S01]  /*6770*/  HADD2.F32 R45, -RZ, R59.H0_H0 ;  /* 0x2000003bff2d7230 */ /* 0x000fe20000004100 */
        /* <DEDUP_REMOVED lines=11> */
.L_x_7099:
[----:B------:R-:W-:Y:S05]  /*6830*/  BSYNC B0 ;  /* 0x0000000000007941 */ /* 0x000fea0003800000 */
.L_x_7098:
[----:B-----5:R2:W-:Y:S02]  /*6840*/  ST.E.128 [R118.64], R36 ;  /* 0x0000002476007985 */ /* 0x0205e4000c101d06 */
.L_x_7097:
[----:B------:R-:W-:Y:S05]  /*6850*/  BSYNC B1 ;  /* 0x0000000000017941 */ /* 0x000fea0003800000 */
.L_x_7096:
[----:B------:R-:W-:Y:S01]  /*6860*/  ISETP.GE.AND P0, PT, R11, R111, PT ;  /* 0x0000006f0b00720c */ /* 0x000fe20003f06270 */
[----:B------:R-:W-:Y:S01]  /*6870*/  @!UPT UIADD3 URZ, URZ, URZ, URZ ;  /* 0x0000003f3f3ff290 */ /* 0x000fe2000fffe03f */
[----:B------:R-:W-:Y:S11]  /*6880*/  BSSY B1, `(.L_x_7100) ;  /* 0x000005d000017945 */ /* 0x000ff60003800000 */
[----:B------:R-:W-:-:S05]  /*6890*/  @P0 BRA `(.L_x_7101) ;  /* 0x000005b000000947 */ /* 0x000fca0003800000 */
[----:B--2---:R2:W5:Y:S01]  /*68a0*/  LD.E.128 R36, [R112.64+0x80] ;  /* 0x0000800670247980 */ /* 0x004562000c101d00 */
        /* <DEDUP_REMOVED lines=15> */
[C---:B------:R-:W-:Y:S02]  /*69a0*/  @P2 IADD3 R181, -R182.reuse, RZ, RZ ;  /* 0x000000ffb6b52210 */ /* 0x040fe40007ffe1ff */
[----:B------:R-:W-:Y:S02]  /*69b0*/  LEA R184, P0, R179, R114, 0x1 ;  /* 0x00000072b3b87211 */ /* 0x000fe400078008ff */
[----:B------:R-:W-:Y:S02]  /*69c0*/  LEA R22, P1, R181, R112, 0x1 ;  /* 0x00000070b5167211 */ /* 0x000fe400078208ff */
[----:B------:R-:W-:Y:S02]  /*69d0*/  LEA.HI.X.SX32 R185, R179, R115, 0x1, P0 ;  /* 0x00000073b3b97211 */ /* 0x000fe400000f0eff */
[----:B------:R-:W-:Y:S02]  /*69e0*/  MOV R179, RZ ;  /* 0x000000ff00b37202 */ /* 0x000fe40000000f00 */
[----:B------:R-:W-:Y:S02]  /*69f0*/  @P2 IADD3 R179, -R182, RZ, RZ ;  /* 0x000000ffb6b32210 */ /* 0x000fe40007ffe1ff */
[----:B------:R-:W-:Y:S01]  /*6a00*/  LEA.HI.X.SX32 R23, R181, R113, 0x1, P1 ;  /* 0x00000071b5177211 */ /* 0x000fe200008f0eff */
[----:B------:R-:W3:Y:S01]  /*6a10*/  LD.E.128 R184, [R184.64+0x80] ;  /* 0x00008006b8b87980 */ /* 0x000ee2000c101d00 */
[C---:B------:R-:W-:Y:S04]  /*6a20*/  LEA R40, P0, R179.reuse, R116, 0x1 ;  /* 0x00000074b3287211 */ /* 0x040fe800078008ff */
[----:B------:R-:W-:Y:S03]  /*6a30*/  LEA.HI.X.SX32 R41, R179, R117, 0x1, P0 ;  /* 0x00000075b3297211 */ /* 0x000fe600000f0eff */
[----:B--2---:R4:W2:Y:S08]  /*6a40*/  LD.E.128 R28, [R22.64+0x80] ;  /* 0x00008006161c7980 */ /* 0x0048b0000c101d00 */
[----:B------:R1:W2:Y:S02]  /*6a50*/  LD.E.128 R56, [R40.64+0x80] ;  /* 0x0000800628387980 */ /* 0x0002a4000c101d00 */
[----:B-1----:R-:W-:Y:S02]  /*6a60*/  HADD2.F32 R40, -RZ, R51.H0_H0 ;  /* 0x20000033ff287230 */ /* 0x002fe40000004100 */
[----:B---3--:R-:W-:Y:S02]  /*6a70*/  HADD2.F32 R33, -RZ, R184.H0_H0 ;  /* 0x200000b8ff217230 */ /* 0x008fe40000004100 */
[--C-:B------:R-:W-:Y:S02]  /*6a80*/  HADD2.F32 R27, -RZ, R185.reuse.H1_H1 ;  /* 0x300000b9ff1b7230 */ /* 0x100fe40000004100 */
[--C-:B------:R-:W-:Y:S01]  /*6a90*/  HADD2.F32 R24, -RZ, R186.reuse.H0_H0 ;  /* 0x200000baff187230 */ /* 0x100fe20000004100 */
[----:B------:R-:W-:Y:S01]  /*6aa0*/  @!P2 FADD.FTZ R33, -R33, -RZ ;  /* 0x800000ff2121a221 */ /* 0x000fe20000010100 */
[----:B----4-:R-:W-:Y:S01]  /*6ab0*/  HADD2.F32 R23, -RZ, R186.H1_H1 ;  /* 0x300000baff177230 */ /* 0x010fe20000004100 */
[----:B------:R-:W-:Y:S01]  /*6ac0*/  @!P2 FADD.FTZ R27, -R27, -RZ ;  /* 0x800000ff1b1ba221 */ /* 0x000fe20000010100 */
[----:B--2---:R-:W-:Y:S01]  /*6ad0*/  HADD2.F32 R34, -RZ, R28.H0_H0 ;  /* 0x2000001cff227230 */ /* 0x004fe20000004100 */
        /* <DEDUP_REMOVED lines=53> */
.L_x_7103:
[----:B------:R-:W-:Y:S05]  /*6e30*/  BSYNC B0 ;  /* 0x0000000000007941 */ /* 0x000fea0003800000 */
.L_x_7102:
[----:B-----5:R3:W-:Y:S02]  /*6e40*/  ST.E.128 [R118.64+0x80], R36 ;  /* 0x0000802476007985 */ /* 0x0207e4000c101d06 */
.L_x_7101:
[----:B------:R-:W-:Y:S05]  /*6e50*/  BSYNC B1 ;  /* 0x0000000000017941 */ /* 0x000fea0003800000 */
.L_x_7100:
[----:B------:R-:W-:Y:S11]  /*6e60*/  ISETP.GE.AND P0, PT, R10, R111, PT ;  /* 0x0000006f0a00720c */ /* 0x000ff60003f06270 */
[----:B------:R-:W-:Y:S02]  /*6e70*/  @!UPT UIADD3 URZ, URZ, URZ, URZ ;  /* 0x0000003f3f3ff290 */ /* 0x000fe4000fffe03f */
[----:B------:R-:W-:-:S05]  /*6e80*/  @P0 BRA `(.L_x_7095) ;  /* 0x000005b000000947 */ /* 0x000fca0003800000 */
[----:B--23--:R2:W5:Y:S01]  /*6e90*/  LD.E.128 R36, [R112.64+0x100] ;  /* 0x0001000670247980 */ /* 0x00c562000c101d00 */
        /* <DEDUP_REMOVED lines=88> */
.L_x_7105:
[----:B------:R-:W-:Y:S05]  /*7420*/  BSYNC B0 ;  /* 0x0000000000007941 */ /* 0x000fea0003800000 */
.L_x_7104:
[----:B-----5:R3:W-:Y:S02]  /*7430*/  ST.E.128 [R118.64+0x100], R36 ;  /* 0x0001002476007985 */ /* 0x0207e4000c101d06 */
.L_x_7095:
[----:B------:R-:W-:Y:S05]  /*7440*/  BSYNC B2 ;  /* 0x0000000000027941 */ /* 0x000fea0003800000 */
.L_x_7094:
[C---:B------:R-:W-:Y:S01]  /*7450*/  ISETP.GE.AND P0, PT, R145.reuse, R180, PT ;  /* 0x000000b49100720c */ /* 0x040fe20003f06270 */
[----:B------:R-:W-:Y:S03]  /*7460*/  BSSY B2, `(.L_x_7106) ;  /* 0x0000137000027945 */ /* 0x000fe60003800000 */
[----:B------:R-:W-:Y:S11]  /*7470*/  ISETP.GE.AND P0, PT, R145, R178, !P0 ;  /* 0x000000b29100720c */ /* 0x000ff60004706270 */
[----:B------:R-:W-:Y:S02]  /*7480*/  @!UPT UIADD3 URZ, URZ, URZ, URZ ;  /* 0x0000003f3f3ff290 */ /* 0x000fe4000fffe03f */
[----:B------:R-:W-:-:S05]  /*7490*/  @!P0 BRA `(.L_x_7107) ;  /* 0x0000133000008947 */ /* 0x000fca0003800000 */
[----:B-----5:R-:W-:Y:S01]  /*74a0*/  ISETP.GE.AND P0, PT, R14, R111, PT ;  /* 0x0000006f0e00720c */ /* 0x020fe20003f06270 */
[----:B------:R-:W-:Y:S01]  /*74b0*/  @!UPT UIADD3 URZ, URZ, URZ, URZ ;  /* 0x0000003f3f3ff290 */ /* 0x000fe2000fffe03f */
[----:B------:R-:W-:Y:S11]  /*74c0*/  BSSY B1, `(.L_x_7108) ;  /* 0x0000064000017945 */ /* 0x000ff60003800000 */
[----:B------:R-:W-:-:S05]  /*74d0*/  @P0 BRA `(.L_x_7109) ;  /* 0x0000062000000947 */ /* 0x000fca0003800000 */
[C---:B------:R-:W-:Y:S01]  /*74e0*/  LEA R184, P0, R89.reuse, R112, 0x1 ;  /* 0x0000007059b87211 */ /* 0x040fe200078008ff */
[----:B------:R-:W-:Y:S03]  /*74f0*/  BSSY B0, `(.L_x_7110) ;  /* 0x000005d000007945 */ /* 0x000fe60003800000 */
[----:B------:R-:W-:Y:S02]  /*7500*/  LEA.HI.X R185, R89, R113, R88, 0x1, P0 ;  /* 0x0000007159b97211 */ /* 0x000fe400000f0c58 */
[----:B------:R-:W-:Y:S03]  /*7510*/  ISETP.GE.AND P0, PT, R14, R21, PT ;  /* 0x000000150e00720c */ /* 0x000fe60003f06270 */
[----:B--23--:R2:W5:Y:S10]  /*7520*/  LD.E.128 R36, [R184.64] ;  /* 0x00000006b8247980 */ /* 0x00c574000c101d00 */
[----:B------:R-:W-:-:S05]  /*7530*/  @P0 BRA `(.L_x_7111) ;  /* 0x0000058000000947 */ /* 0x000fca0003800000 */
[----:B------:R-:W-:Y:S01]  /*7540*/  LEA.HI R179, R21, R21, RZ, 0x1 ;  /* 0x0000001515b37211 */ /* 0x000fe200078f08ff */
[----:B-----5:R-:W-:Y:S01]  /*7550*/  IMAD.MOV.U32 R49, RZ, RZ, R39 ;  /* 0x000000ffff317224 */ /* 0x020fe200078e0027 */
[--C-:B------:R-:W-:Y:S01]  /*7560*/  HADD2.F32 R39, -RZ, R36.reuse.H1_H1 ;  /* 0x30000024ff277230 */ /* 0x100fe20000004100 */
[----:B------:R-:W-:Y:S02]  /*7570*/  MOV R183, RZ ;  /* 0x000000ff00b77202 */ /* 0x000fe40000000f00 */
[----:B------:R-:W-:Y:S02]  /*7580*/  SHF.R.S32.HI R179, RZ, 0x1, R179 ;  /* 0x00000001ffb37819 */ /* 0x000fe400000114b3 */
[----:B------:R-:W-:Y:S01]  /*7590*/  MOV R51, R37 ;  /* 0x0000002500337202 */ /* 0x000fe20000000f00 */
[----:B------:R-:W-:Y:S01]  /*75a0*/  HADD2.F32 R37, -RZ, R36.H0_H0 ;  /* 0x20000024ff257230 */ /* 0x000fe20000004100 */
[-C--:B------:R-:W-:Y:S02]  /*75b0*/  ISETP.GE.AND P1, PT, R14, R179.reuse, PT ;  /* 0x000000b30e00720c */ /* 0x080fe40003f26270 */
[----:B------:R-:W-:Y:S02]  /*75c0*/  MOV R182, R179 ;  /* 0x000000b300b67202 */ /* 0x000fe40000000f00 */
[----:B------:R-:W-:Y:S09]  /*75d0*/  MOV R54, R38 ;  /* 0x0000002600367202 */ /* 0x000ff20000000f00 */
[C---:B------:R-:W-:Y:S02]  /*75e0*/  @P1 IADD3 R182, -R179.reuse, RZ, RZ ;  /* 0x000000ffb3b61210 */ /* 0x040fe40007ffe1ff */
[----:B------:R-:W-:Y:S02]  /*75f0*/  @P1 IADD3 R183, -R179, RZ, RZ ;  /* 0x000000ffb3b71210 */ /* 0x000fe40007ffe1ff */
[----:B------:R-:W-:Y:S02]  /*7600*/  LEA R22, P0, R182, R184, 0x1 ;  /* 0x000000b8b6167211 */ /* 0x000fe400078008ff */
[----:B------:R-:W-:Y:S02]  /*7610*/  IADD3 R181, P2, R148, R183, RZ ;  /* 0x000000b794b57210 */ /* 0x000fe40007f5e0ff */
[----:B------:R-:W-:Y:S02]  /*7620*/  LEA.HI.X.SX32 R23, R182, R185, 0x1, P0 ;  /* 0x000000b9b6177211 */ /* 0x000fe400000f0eff */
[----:B--2---:R-:W-:Y:S02]  /*7630*/  LEA R184, P0, R181, R114, 0x1 ;  /* 0x00000072b5b87211 */ /* 0x004fe400078008ff */
[-C--:B------:R-:W-:Y:S01]  /*7640*/  LEA.HI.X.SX32 R182, R183, R130.reuse, 0x1, P2 ;  /* 0x00000082b7b67211 */ /* 0x080fe200010f0eff */
[----:B------:R-:W2:Y:S03]  /*7650*/  LD.E.128 R28, [R22.64] ;  /* 0x00000006161c7980 */ /* 0x000ea6000c101d00 */
[----:B------:R-:W-:Y:S02]  /*7660*/  LEA.HI.X R185, R181, R115, R182, 0x1, P0 ;  /* 0x00000073b5b97211 */ /* 0x000fe400000f0cb6 */
[----:B------:R-:W-:Y:S01]  /*7670*/  MOV R181, RZ ;  /* 0x000000ff00b57202 */ /* 0x000fe20000000f00 */
[----:B------:R-:W-:Y:S03]  /*7680*/  @P1 IMAD.MOV R181, RZ, RZ, -R179 ;  /* 0x000000ffffb51224 */ /* 0x000fe600078e0ab3 */
[----:B------:R-:W3:Y:S02]  /*7690*/  LD.E.128 R184, [R184.64] ;  /* 0x00000006b8b87980 */ /* 0x000ee4000c101d00 */
[----:B------:R-:W-:Y:S04]  /*76a0*/  IADD3 R179, P0, R148, R181, RZ ;  /* 0x000000b594b37210 */ /* 0x000fe80007f1e0ff */
[----:B------:R-:W-:Y:S02]  /*76b0*/  LEA.HI.X.SX32 R182, R181, R130, 0x1, P0 ;  /* 0x00000082b5b67211 */ /* 0x000fe400000f0eff */
[C---:B------:R-:W-:Y:S04]  /*76c0*/  LEA R40, P0, R179.reuse, R116, 0x1 ;  /* 0x00000074b3287211 */ /* 0x040fe800078008ff */
[----:B------:R-:W-:Y:S05]  /*76d0*/  LEA.HI.X R41, R179, R117, R182, 0x1, P0 ;  /* 0x00000075b3297211 */ /* 0x000fea00000f0cb6 */
[----:B------:R4:W3:Y:S02]  /*76e0*/  LD.E.128 R56, [R40.64] ;  /* 0x0000000628387980 */ /* 0x0008e4000c101d00 */
[----:B----4-:R-:W-:Y:S02]  /*76f0*/  HADD2.F32 R40, -RZ, R51.H0_H0 ;  /* 0x20000033ff287230 */ /* 0x010fe40000004100 */
[--C-:B--2---:R-:W-:Y:S01]  /*7700*/  HADD2.F32 R34, -RZ, R28.reuse.H0_H0 ;  /* 0x2000001cff227230 */ /* 0x104fe20000004100 */
[----:B------:R-:W-:Y:S01]  /*7710*/  MOV R35, R29 ;  /* 0x0000001d00237202 */ /* 0x000fe20000000f00 */
[----:B------:R-:W-:Y:S01]  /*7720*/  HADD2.F32 R32, -RZ, R28.H1_H1 ;  /* 0x3000001cff207230 */ /* 0x000fe20000004100 */
[----:B------:R-:W-:Y:S02]  /*7730*/  MOV R25, R31 ;  /* 0x0000001f00197202 */ /* 0x000fe40000000f00 */
        /* <DEDUP_REMOVED lines=22> */
[----:B------:R-:W-:Y:S01]  /*78a0*/  FFMA.FTZ R0, R37, R36, R0 ;  /* 0x0000002425007223 */ /* 0x000fe20000010000 */
[--C-:B------:R-:W-:Y:S01]  /*78b0*/  HADD2.F32 R41, -RZ, R57.reuse.H0_H0 ;  /* 0x20000039ff297230 */ /* 0x100fe20000004100 */
        /* <DEDUP_REMOVED lines=32> */
.L_x_7111:
[----:B------:R-:W-:Y:S05]  /*7ac0*/  BSYNC B0 ;  /* 0x0000000000007941 */ /* 0x000fea0003800000 */
.L_x_7110:
[C---:B------:R-:W-:Y:S04]  /*7ad0*/  LEA R2, P0, R208.reuse, R118, 0x1 ;  /* 0x00000076d0027211 */ /* 0x040fe800078008ff */
[----:B------:R-:W-:Y:S05]  /*7ae0*/  LEA.HI.X R3, R208, R119, R209, 0x1, P0 ;  /* 0x00000077d0037211 */ /* 0x000fea00000f0cd1 */
[----:B-----5:R3:W-:Y:S04]  /*7af0*/  ST.E.128 [R2.64], R36 ;  /* 0x0000002402007985 */ /* 0x0207e8000c101d06 */
.L_x_7109:
[----:B------:R-:W-:Y:S05]  /*7b00*/  BSYNC B1 ;  /* 0x0000000000017941 */ /* 0x000fea0003800000 */
.L_x_7108:
[----:B------:R-:W-:Y:S01]  /*7b10*/  ISETP.GE.AND P0, PT, R11, R111, PT ;  /* 0x0000006f0b00720c */ /* 0x000fe20003f06270 */
[----:B------:R-:W-:Y:S01]  /*7b20*/  @!UPT UIADD3 URZ, URZ, URZ, URZ ;  /* 0x0000003f3f3ff290 */ /* 0x000fe2000fffe03f */
[----:B------:R-:W-:Y:S11]  /*7b30*/  BSSY B1, `(.L_x_7112) ;  /* 0x0000064000017945 */ /* 0x000ff60003800000 */
[----:B------:R-:W-:-:S05]  /*7b40*/  @P0 BRA `(.L_x_7113) ;  /* 0x0000062000000947 */ /* 0x000fca0003800000 */
[C---:B--2---:R-:W-:Y:S01]  /*7b50*/  LEA R184, P0, R90.reuse, R112, 0x1 ;  /* 0x000000705ab87211 */ /* 0x044fe200078008ff */
[----:B------:R-:W-:Y:S03]  /*7b60*/  BSSY B0, `(.L_x_7114) ;  /* 0x000005d000007945 */ /* 0x000fe60003800000 */
[----:B------:R-:W-:Y:S02]  /*7b70*/  LEA.HI.X R185, R90, R113, R91, 0x1, P0 ;  /* 0x000000715ab97211 */ /* 0x000fe400000f0c5b */
[----:B------:R-:W-:Y:S03]  /*7b80*/  ISETP.GE.AND P0, PT, R11, R21, PT ;  /* 0x000000150b00720c */ /* 0x000fe60003f06270 */
[----:B---3--:R2:W5:Y:S10]  /*7b90*/  LD.E.128 R36, [R184.64] ;  /* 0x00000006b8247980 */ /* 0x008574000c101d00 */
        /* <DEDUP_REMOVED lines=13> */
[----:B------:R-:W-:Y:S02]  /*7c70*/  IADD3 R179, P2, R139, R181, RZ ;  /* 0x000000b58bb37210 */ /* 0x000fe40007f5e0ff */
[----:B------:R-:W-:Y:S02]  /*7c80*/  LEA R22, P0, R183, R184, 0x1 ;  /* 0x000000b8b7167211 */ /* 0x000fe400078008ff */
[----:B--2---:R-:W-:Y:S02]  /*7c90*/  LEA.HI.X.SX32 R184, R181, R128, 0x1, P2 ;  /* 0x00000080b5b87211 */ /* 0x004fe400010f0eff */
[----:B------:R-:W-:Y:S01]  /*7ca0*/  MOV R181, RZ ;  /* 0x000000ff00b57202 */ /* 0x000fe20000000f00 */
[----:B------:R-:W-:Y:S01]  /*7cb0*/  @P1 IMAD.MOV R181, RZ, RZ, -R182 ;  /* 0x000000ffffb51224 */ /* 0x000fe200078e0ab6 */
[----:B------:R-:W-:Y:S02]  /*7cc0*/  LEA.HI.X.SX32 R23, R183, R185, 0x1, P0 ;  /* 0x000000b9b7177211 */ /* 0x000fe400000f0eff */
[C---:B------:R-:W-:Y:S03]  /*7cd0*/  LEA R186, P0, R179.reuse, R114, 0x1 ;  /* 0x00000072b3ba7211 */ /* 0x040fe600078008ff */
[----:B------:R-:W2:Y:S01]  /*7ce0*/  LD.E.128 R28, [R22.64] ;  /* 0x00000006161c7980 */ /* 0x000ea2000c101d00 */
[----:B------:R-:W-:Y:S02]  /*7cf0*/  LEA.HI.X R187, R179, R115, R184, 0x1, P0 ;  /* 0x00000073b3bb7211 */ /* 0x000fe400000f0cb8 */
[----:B------:R-:W-:Y:S04]  /*7d00*/  IADD3 R179, P0, R139, R181, RZ ;  /* 0x000000b58bb37210 */ /* 0x000fe80007f1e0ff */
[----:B------:R-:W-:Y:S01]  /*7d10*/  LEA.HI.X.SX32 R182, R181, R128, 0x1, P0 ;  /* 0x00000080b5b67211 */ /* 0x000fe200000f0eff */
[----:B------:R-:W3:Y:S01]  /*7d20*/  LD.E.128 R184, [R186.64] ;  /* 0x00000006bab87980 */ /* 0x000ee2000c101d00 */
        /* <DEDUP_REMOVED lines=9> */
[----:B------:R-:W-:Y:S02]  /*7dc0*/  HADD2.F32 R30, -RZ, R35.H0_H0 ;  /* 0x20000023ff1e7230 */ /* 0x000fe40000004100 */
        /* <DEDUP_REMOVED lines=54> */
.L_x_7115:
[----:B------:R-:W-:Y:S05]  /*8130*/  BSYNC B0 ;  /* 0x0000000000007941 */ /* 0x000fea0003800000 */
.L_x_7114:
[C---:B------:R-:W-:Y:S04]  /*8140*/  LEA R2, P0, R83.reuse, R118, 0x1 ;  /* 0x0000007653027211 */ /* 0x040fe800078008ff */
[----:B------:R-:W-:Y:S05]  /*8150*/  LEA.HI.X R3, R83, R119, R82, 0x1, P0 ;  /* 0x0000007753037211 */ /* 0x000fea00000f0c52 */
[----:B-----5:R3:W-:Y:S04]  /*8160*/  ST.E.128 [R2.64], R36 ;  /* 0x0000002402007985 */ /* 0x0207e8000c101d06 */
.L_x_7113:
[----:B------:R-:W-:Y:S05]  /*8170*/  BSYNC B1 ;  /* 0x0000000000017941 */ /* 0x000fea0003800000 */
.L_x_7112:
[----:B------:R-:W-:Y:S11]  /*8180*/  ISETP.GE.AND P0, PT, R10, R111, PT ;  /* 0x0000006f0a00720c */ /* 0x000ff60003f06270 */
[----:B------:R-:W-:Y:S02]  /*8190*/  @!UPT UIADD3 URZ, URZ, URZ, URZ ;  /* 0x0000003f3f3ff290 */ /* 0x000fe4000fffe03f */
        /* <DEDUP_REMOVED lines=22> */
[C---:B--2---:R-:W-:Y:S02]  /*8300*/  LEA R184, P0, R181.reuse, R114, 0x1 ;  /* 0x00000072b5b87211 */ /* 0x044fe400078008ff */
[----:B------:R-:W-:Y:S01]  /*8310*/  LEA.HI.X.SX32 R182, R182, R126, 0x1, P2 ;  /* 0x0000007eb6b67211 */ /* 0x000fe200010f0eff */
        /* <DEDUP_REMOVED lines=71> */
.L_x_7117:
[----:B------:R-:W-:Y:S05]  /*8790*/  BSYNC B0 ;  /* 0x0000000000007941 */ /* 0x000fea0003800000 */
.L_x_7116:
[C---:B------:R-:W-:Y:S04]  /*87a0*/  LEA R2, P0, R79.reuse, R118, 0x1 ;  /* 0x000000764f027211 */ /* 0x040fe800078008ff */
[----:B------:R-:W-:Y:S05]  /*87b0*/  LEA.HI.X R3, R79, R119, R78, 0x1, P0 ;  /* 0x000000774f037211 */ /* 0x000fea00000f0c4e */
[----:B-----5:R3:W-:Y:S04]  /*87c0*/  ST.E.128 [R2.64], R36 ;  /* 0x0000002402007985 */ /* 0x0207e8000c101d06 */
.L_x_7107:
[----:B------:R-:W-:Y:S05]  /*87d0*/  BSYNC B2 ;  /* 0x0000000000027941 */ /* 0x000fea0003800000 */
.L_x_7106:
        /* <DEDUP_REMOVED lines=27> */
[C---:B------:R-:W-:Y:S02]  /*8990*/  LEA R22, P0, R183.reuse, R184, 0x1 ;  /* 0x000000b8b7167211 */ /* 0x040fe400078008ff */
        /* <DEDUP_REMOVED lines=75> */
.L_x_7123:
[----:B------:R-:W-:Y:S05]  /*8e50*/  BSYNC B0 ;  /* 0x0000000000007941 */ /* 0x000fea0003800000 */
.L_x_7122:
[C---:B------:R-:W-:Y:S04]  /*8e60*/  LEA R2, P0, R84.reuse, R118, 0x1 ;  /* 0x0000007654027211 */ /* 0x040fe800078008ff */
[----:B------:R-:W-:Y:S05]  /*8e70*/  LEA.HI.X R3, R84, R119, R85, 0x1, P0 ;  /* 0x0000007754037211 */ /* 0x000fea00000f0c55 */
[----:B-----5:R3:W-:Y:S04]  /*8e80*/  ST.E.128 [R2.64], R36 ;  /* 0x0000002402007985 */ /* 0x0207e8000c101d06 */
.L_x_7121:
[----:B------:R-:W-:Y:S05]  /*8e90*/  BSYNC B1 ;  /* 0x0000000000017941 */ /* 0x000fea0003800000 */
.L_x_7120:
        /* <DEDUP_REMOVED lines=22> */
[C---:B------:R-:W-:Y:S02]  /*9000*/  IADD3 R179, P2, R136.reuse, R181, RZ ;  /* 0x000000b588b37210 */ /* 0x040fe40007f5e0ff */
        /* <DEDUP_REMOVED lines=75> */
.L_x_7127:
[----:B------:R-:W-:Y:S05]  /*94c0*/  BSYNC B0 ;  /* 0x0000000000007941 */ /* 0x000fea0003800000 */
.L_x_7126:
[C---:B------:R-:W-:Y:S04]  /*94d0*/  LEA R2, P0, R81.reuse, R118, 0x1 ;  /* 0x0000007651027211 */ /* 0x040fe800078008ff */
[----:B------:R-:W-:Y:S05]  /*94e0*/  LEA.HI.X R3, R81, R119, R80, 0x1, P0 ;  /* 0x0000007751037211 */ /* 0x000fea00000f0c50 */
[----:B-----5:R3:W-:Y:S04]  /*94f0*/  ST.E.128 [R2.64], R36 ;  /* 0x0000002402007985 */ /* 0x0207e8000c101d06 */
.L_x_7125:
[----:B------:R-:W-:Y:S05]  /*9500*/  BSYNC B1 ;  /* 0x0000000000017941 */ /* 0x000fea0003800000 */
.L_x_7124:
        /* <DEDUP_REMOVED lines=97> */
.L_x_7129:
[----:B------:R-:W-:Y:S05]  /*9b20*/  BSYNC B0 ;  /* 0x0000000000007941 */ /* 0x000fea0003800000 */
.L_x_7128:
[C---:B------:R-:W-:Y:S04]  /*9b30*/  LEA R2, P0, R77.reuse, R118, 0x1 ;  /* 0x000000764d027211 */ /* 0x040fe800078008ff */
[----:B------:R-:W-:Y:S05]  /*9b40*/  LEA.HI.X R3, R77, R119, R76, 0x1, P0 ;  /* 0x000000774d037211 */ /* 0x000fea00000f0c4c */
[----:B-----5:R3:W-:Y:S04]  /*9b50*/  ST.E.128 [R2.64], R36 ;  /* 0x0000002402007985 */ /* 0x0207e8000c101d06 */
.L_x_7119:
[----:B------:R-:W-:Y:S05]  /*9b60*/  BSYNC B2 ;  /* 0x0000000000027941 */ /* 0x000fea0003800000 */
.L_x_7118:
        /* <DEDUP_REMOVED lines=9> */
[----:B------:R-:W-:Y:S01]  /*9c00*/  IMAD.WIDE.U32 R182, R176, 0x60, R112 ;  /* 0x00000060b0b67825 */ /* 0x000fe200078e0070 */
[----:B------:R-:W-:Y:S01]  /*9c10*/  ISETP.GE.AND P0, PT, R14, R21, PT ;  /* 0x000000150e00720c */ /* 0x000fe20003f06270 */
[----:B------:R-:W-:Y:S02]  /*9c20*/  BSSY B0, `(.L_x_7134) ;  /* 0x000005d000007945 */ /* 0x000fe40003800000 */
[----:B------:R-:W-:Y:S05]  /*9c30*/  IMAD R0, R177, 0x60, RZ ;  /* 0x00000060b1007824 */ /* 0x000fea00078e02ff */
[----:B------:R-:W-:Y:S05]  /*9c40*/  IADD3 R183, R183, R0, RZ ;  /* 0x00000000b7b77210 */ /* 0x000fea0007ffe0ff */
[----:B--23--:R2:W5:Y:S01]  /*9c50*/  LD.E.128 R36, [R182.64] ;  /* 0x00000006b6247980 */ /* 0x00c562000c101d00 */
        /* <DEDUP_REMOVED lines=16> */
[----:B------:R-:W-:Y:S02]  /*9d60*/  LEA.HI.X.SX32 R180, R180, R127, 0x1, P2 ;  /* 0x0000007fb4b47211 */ /* 0x000fe400010f0eff */
[C---:B--2---:R-:W-:Y:S01]  /*9d70*/  LEA R182, P0, R178.reuse, R114, 0x1 ;  /* 0x00000072b2b67211 */ /* 0x044fe200078008ff */
        /* <DEDUP_REMOVED lines=71> */
.L_x_7135:
[----:B------:R-:W-:Y:S05]  /*a1f0*/  BSYNC B0 ;  /* 0x0000000000007941 */ /* 0x000fea0003800000 */
.L_x_7134:
[----:B------:R-:W-:Y:S02]  /*a200*/  IMAD R0, R61, 0x60, RZ ;  /* 0x000000603d007824 */ /* 0x000fe400078e02ff */
[----:B------:R-:W-:Y:S05]  /*a210*/  IMAD.WIDE.U32 R2, R60, 0x60, R118 ;  /* 0x000000603c027825 */ /* 0x000fea00078e0076 */
[----:B------:R-:W-:Y:S05]  /*a220*/  IADD3 R3, R3, R0, RZ ;  /* 0x0000000003037210 */ /* 0x000fea0007ffe0ff */
[----:B-----5:R3:W-:Y:S02]  /*a230*/  ST.E.128 [R2.64], R36 ;  /* 0x0000002402007985 */ /* 0x0207e4000c101d06 */
.L_x_7133:
[----:B------:R-:W-:Y:S05]  /*a240*/  BSYNC B1 ;  /* 0x0000000000017941 */ /* 0x000fea0003800000 */
.L_x_7132:
        /* <DEDUP_REMOVED lines=15> */
[----:B------:R-:W-:Y:S02]  /*a340*/  MOV R184, RZ ;  /* 0x000000ff00b87202 */ /* 0x000fe40000000f00 */
[-C--:B------:R-:W-:Y:S02]  /*a350*/  ISETP.GE.AND P1, PT, R11, R178.reuse, PT ;  /* 0x000000b20b00720c */ /* 0x080fe40003f26270 */
[----:B------:R-:W-:Y:S02]  /*a360*/  MOV R181, R178 ;  /* 0x000000b200b57202 */ /* 0x000fe40000000f00 */
[----:B------:R-:W-:Y:S01]  /*a370*/  MOV R51, R37 ;  /* 0x0000002500337202 */ /* 0x000fe20000000f00 */
[----:B------:R-:W-:Y:S01]  /*a380*/  HADD2.F32 R37, -RZ, R36.H0_H0 ;  /* 0x20000024ff257230 */ /* 0x000fe20000004100 */
[----:B------:R-:W-:Y:S07]  /*a390*/  MOV R54, R38 ;  /* 0x0000002600367202 */ /* 0x000fee0000000f00 */
[C---:B------:R-:W-:Y:S01]  /*a3a0*/  @P1 IADD3 R181, -R178.reuse, RZ, RZ ;  /* 0x000000ffb2b51210 */ /* 0x040fe20007ffe1ff */
[----:B------:R-:W-:Y:S01]  /*a3b0*/  @P1 IMAD.MOV R184, RZ, RZ, -R178 ;  /* 0x000000ffffb81224 */ /* 0x000fe200078e0ab2 */
        /* <DEDUP_REMOVED lines=75> */
.L_x_7139:
[----:B------:R-:W-:Y:S05]  /*a870*/  BSYNC B0 ;  /* 0x0000000000007941 */ /* 0x000fea0003800000 */
.L_x_7138:
[C---:B------:R-:W-:Y:S04]  /*a880*/  LEA R2, P0, R75.reuse, R118, 0x1 ;  /* 0x000000764b027211 */ /* 0x040fe800078008ff */
[----:B------:R-:W-:Y:S05]  /*a890*/  LEA.HI.X R3, R75, R119, R74, 0x1, P0 ;  /* 0x000000774b037211 */ /* 0x000fea00000f0c4a */
[----:B-----5:R3:W-:Y:S04]  /*a8a0*/  ST.E.128 [R2.64], R36 ;  /* 0x0000002402007985 */ /* 0x0207e8000c101d06 */
.L_x_7137:
[----:B------:R-:W-:Y:S05]  /*a8b0*/  BSYNC B1 ;  /* 0x0000000000017941 */ /* 0x000fea0003800000 */
.L_x_7136:
[----:B------:R-:W-:Y:S11]  /*a8c0*/  ISETP.GE.AND P0, PT, R10, R111, PT ;  /* 0x0000006f0a00720c */ /* 0x000ff60003f06270 */
[----:B------:R-:W-:Y:S02]  /*a8d0*/  @!UPT UIADD3 URZ, URZ, URZ, URZ ;  /* 0x0000003f3f3ff290 */ /* 0x000fe4000fffe03f */
[----:B------:R-:W-:-:S05]  /*a8e0*/  @P0 BRA `(.L_x_7131) ;  /* 0x0000064000000947 */ /* 0x000fca0003800000 */
[C---:B------:R-:W-:Y:S01]  /*a8f0*/  LEA R180, P0, R103.reuse, R112, 0x1 ;  /* 0x0000007067b47211 */ /* 0x040fe200078008ff */
[----:B------:R-:W-:Y:S03]  /*a900*/  BSSY B0, `(.L_x_7140) ;  /* 0x000005f000007945 */ /* 0x000fe60003800000 */
[----:B------:R-:W-:Y:S02]  /*a910*/  LEA.HI.X R181, R103, R113, R102, 0x1, P0 ;  /* 0x0000007167b57211 */ /* 0x000fe400000f0c66 */
[----:B------:R-:W-:Y:S03]  /*a920*/  ISETP.GE.AND P0, PT, R10, R21, PT ;  /* 0x000000150a00720c */ /* 0x000fe60003f06270 */
[----:B------:R4:W5:Y:S10]  /*a930*/  LD.E.128 R40, [R180.64] ;  /* 0x00000006b4287980 */ /* 0x000974000c101d00 */
[----:B------:R-:W-:-:S05]  /*a940*/  @P0 BRA `(.L_x_7141) ;  /* 0x000005a000000947 */ /* 0x000fca0003800000 */
[----:B------:R-:W-:Y:S01]  /*a950*/  LEA.HI R111, R21, R21, RZ, 0x1 ;  /* 0x00000015156f7211 */ /* 0x000fe200078f08ff */
[----:B--23-5:R-:W-:Y:S01]  /*a960*/  IMAD.MOV.U32 R38, RZ, RZ, R40 ;  /* 0x000000ffff267224 */ /* 0x02cfe200078e0028 */
[----:B------:R-:W-:Y:S02]  /*a970*/  MOV R179, RZ ;  /* 0x000000ff00b37202 */ /* 0x000fe40000000f00 */
[----:B------:R-:W-:Y:S02]  /*a980*/  SHF.R.S32.HI R111, RZ, 0x1, R111 ;  /* 0x00000001ff6f7819 */ /* 0x000fe4000001146f */
[--C-:B------:R-:W-:Y:S01]  /*a990*/  HADD2.F32 R33, -RZ, R38.reuse.H0_H0 ;  /* 0x20000026ff217230 */ /* 0x100fe20000004100 */
[----:B------:R-:W-:Y:S01]  /*a9a0*/  MOV R51, R41 ;  /* 0x0000002900337202 */ /* 0x000fe20000000f00 */
[----:B------:R-:W-:Y:S01]  /*a9b0*/  HADD2.F32 R37, -RZ, R38.H1_H1 ;  /* 0x30000026ff257230 */ /* 0x000fe20000004100 */
[-C--:B------:R-:W-:Y:S02]  /*a9c0*/  ISETP.GE.AND P1, PT, R10, R111.reuse, PT ;  /* 0x0000006f0a00720c */ /* 0x080fe40003f26270 */
[----:B------:R-:W-:Y:S01]  /*a9d0*/  MOV R178, R111 ;  /* 0x0000006f00b27202 */ /* 0x000fe20000000f00 */
[----:B------:R-:W-:Y:S01]  /*a9e0*/  HADD2.F32 R40, -RZ, R51.H0_H0 ;  /* 0x20000033ff287230 */ /* 0x000fe20000004100 */
[----:B------:R-:W-:Y:S02]  /*a9f0*/  MOV R46, R42 ;  /* 0x0000002a002e7202 */ /* 0x000fe40000000f00 */
[----:B------:R-:W-:Y:S07]  /*aa00*/  MOV R49, R43 ;  /* 0x0000002b00317202 */ /* 0x000fee0000000f00 */
[----:B------:R-:W-:Y:S01]  /*aa10*/  @P1 IMAD.MOV R179, RZ, RZ, -R111 ;  /* 0x000000ffffb31224 */ /* 0x000fe200078e0a6f */
[----:B------:R-:W-:Y:S04]  /*aa20*/  @P1 IADD3 R178, -R111, RZ, RZ ;  /* 0x000000ff6fb21210 */ /* 0x000fe80007ffe1ff */
[----:B------:R-:W-:Y:S02]  /*aa30*/  LEA R20, P0, R178, R180, 0x1 ;  /* 0x000000b4b2147211 */ /* 0x000fe400078008ff */
[----:B------:R-:W-:Y:S02]  /*aa40*/  IADD3 R54, P2, R132, R179, RZ ;  /* 0x000000b384367210 */ /* 0x000fe40007f5e0ff */
[----:B------:R-:W-:Y:S02]  /*aa50*/  LEA.HI.X.SX32 R21, R178, R181, 0x1, P0 ;  /* 0x000000b5b2157211 */ /* 0x000fe400000f0eff */
[C---:B----4-:R-:W-:Y:S02]  /*aa60*/  LEA R180, P0, R54.reuse, R114, 0x1 ;  /* 0x0000007236b47211 */ /* 0x050fe400078008ff */
[-C--:B------:R-:W-:Y:S02]  /*aa70*/  LEA.HI.X.SX32 R179, R179, R122.reuse, 0x1, P2 ;  /* 0x0000007ab3b37211 */ /* 0x080fe400010f0eff */
[----:B------:R-:W2:Y:S02]  /*aa80*/  LD.E.128 R20, [R20.64] ;  /* 0x0000000614147980 */ /* 0x000ea4000c101d00 */
[----:B------:R-:W-:Y:S02]  /*aa90*/  LEA.HI.X R181, R54, R115, R179, 0x1, P0 ;  /* 0x0000007336b57211 */ /* 0x000fe400000f0cb3 */
[----:B------:R-:W-:Y:S02]  /*aaa0*/  MOV R179, RZ ;  /* 0x000000ff00b37202 */ /* 0x000fe40000000f00 */
[----:B------:R-:W-:Y:S02]  /*aab0*/  @P1 IADD3 R179, -R111, RZ, RZ ;  /* 0x000000ff6fb31210 */ /* 0x000fe40007ffe1ff */
[----:B------:R-:W3:Y:S02]  /*aac0*/  LD.E.128 R180, [R180.64] ;  /* 0x00000006b4b47980 */ /* 0x000ee4000c101d00 */
[----:B------:R-:W-:Y:S04]  /*aad0*/  IADD3 R111, P0, R132, R179, RZ ;  /* 0x000000b3846f7210 */ /* 0x000fe80007f1e0ff */
[----:B------:R-:W-:Y:S02]  /*aae0*/  LEA.HI.X.SX32 R54, R179, R122, 0x1, P0 ;  /* 0x0000007ab3367211 */ /* 0x000fe400000f0eff */
[C---:B------:R-:W-:Y:S04]  /*aaf0*/  LEA R44, P0, R111.reuse, R116, 0x1 ;  /* 0x000000746f2c7211 */ /* 0x040fe800078008ff */
[----:B------:R-:W-:Y:S05]  /*ab00*/  LEA.HI.X R45, R111, R117, R54, 0x1, P0 ;  /* 0x000000756f2d7211 */ /* 0x000fea00000f0c36 */
[----:B------:R-:W4:Y:S01]  /*ab10*/  LD.E.128 R56, [R44.64] ;  /* 0x000000062c387980 */ /* 0x000f22000c101d00 */
[--C-:B---3--:R-:W-:Y:S01]  /*ab20*/  HADD2.F32 R29, -RZ, R180.reuse.H0_H0 ;  /* 0x200000b4ff1d7230 */ /* 0x108fe20000004100 */
[----:B--2---:R-:W-:Y:S01]  /*ab30*/  IMAD.MOV.U32 R30, RZ, RZ, R20 ;  /* 0x000000ffff1e7224 */ /* 0x004fe200078e0014 */
[----:B------:R-:W-:Y:S01]  /*ab40*/  HADD2.F32 R27, -RZ, R180.H1_H1 ;  /* 0x300000b4ff1b7230 */ /* 0x000fe20000004100 */
[----:B------:R-:W-:Y:S01]  /*ab50*/  MOV R31, R21 ;  /* 0x00000015001f7202 */ /* 0x000fe20000000f00 */
[--C-:B------:R-:W-:Y:S01]  /*ab60*/  HADD2.F32 R25, -RZ, R181.reuse.H0_H0 ;  /* 0x200000b5ff197230 */ /* 0x100fe20000004100 */
[----:B------:R-:W-:Y:S01]  /*ab70*/  @!P1 FADD.FTZ R29, -R29, -RZ ;  /* 0x800000ff1d1d9221 */ /* 0x000fe20000010100 */
[--C-:B------:R-:W-:Y:S01]  /*ab80*/  HADD2.F32 R36, -RZ, R30.reuse.H0_H0 ;  /* 0x2000001eff247230 */ /* 0x100fe20000004100 */
        /* <DEDUP_REMOVED lines=10> */
[----:B------:R-:W-:Y:S01]  /*ac30*/  @!P1 FADD.FTZ R23, -R23, -RZ ;  /* 0x800000ff17179221 */ /* 0x000fe20000010100 */
[--C-:B----4-:R-:W-:Y:S01]  /*ac40*/  HADD2.F32 R35, -RZ, R56.reuse.H0_H0 ;  /* 0x20000038ff237230 */ /* 0x110fe20000004100 */
        /* <DEDUP_REMOVED lines=34> */
[----:B------:R-:W-:Y:S01]  /*ae70*/  FFMA.FTZ R6, R35, R43, R6 ;  /* 0x0000002b23067223 */ /* 0x000fe20000010006 */
[----:B------:R-:W-:Y:S02]  /*ae80*/  HADD2.F32 R45, -RZ, R59.H1_H1 ;  /* 0x3000003bff2d7230 */ /* 0x000fe40000004100 */
[----:B------:R-:W-:Y:S01]  /*ae90*/  HADD2.F32 R37, -RZ, R49.H1_H1 ;  /* 0x30000031ff257230 */ /* 0x000fe20000004100 */
[----:B------:R-:W-:Y:S01]  /*aea0*/  FFMA.FTZ R7, R40, R44, R7 ;  /* 0x0000002c28077223 */ /* 0x000fe20000010007 */
[----:B------:R-:W-:Y:S02]  /*aeb0*/  F2FP.PACK_AB R40, R2, R0 ;  /* 0x000000000228723e */ /* 0x000fe400000000ff */
[----:B------:R-:W-:Y:S01]  /*aec0*/  F2FP.PACK_AB R42, R6, R5 ;  /* 0x00000005062a723e */ /* 0x000fe200000000ff */
[----:B------:R-:W-:Y:S05]  /*aed0*/  FFMA.FTZ R8, R37, R45, R8 ;  /* 0x0000002d25087223 */ /* 0x000fea0000010008 */
[----:B------:R-:W-:Y:S02]  /*aee0*/  F2FP.PACK_AB R43, R8, R7 ;  /* 0x00000007082b723e */ /* 0x000fe400000000ff */
.L_x_7141:
[----:B------:R-:W-:Y:S05]  /*aef0*/  BSYNC B0 ;  /* 0x0000000000007941 */ /* 0x000fea0003800000 */
.L_x_7140:
[C---:B---3--:R-:W-:Y:S04]  /*af00*/  LEA R2, P0, R73.reuse, R118, 0x1 ;  /* 0x0000007649027211 */ /* 0x048fe800078008ff */
[----:B------:R-:W-:Y:S05]  /*af10*/  LEA.HI.X R3, R73, R119, R72, 0x1, P0 ;  /* 0x0000007749037211 */ /* 0x000fea00000f0c48 */
[----:B-----5:R3:W-:Y:S04]  /*af20*/  ST.E.128 [R2.64], R40 ;  /* 0x0000002802007985 */ /* 0x0207e8000c101d06 */
.L_x_7131:
[----:B------:R-:W-:Y:S05]  /*af30*/  BSYNC B2 ;  /* 0x0000000000027941 */ /* 0x000fea0003800000 */
.L_x_7130:
[----:B---3--:R-:W3:Y:S02]  /*af40*/  LD.E R3, [R18.64+0xd0] ;  /* 0x0000d00612037980 */ /* 0x008ee4000c101900 */
[----:B---3--:R-:W-:Y:S05]  /*af50*/  IMAD.U32 R3, R3, -0x20, RZ ;  /* 0xffffffe003037824 */ /* 0x008fea00078e00ff */
[C---:B------:R-:W-:Y:S02]  /*af60*/  LEA R116, P1, R3.reuse, R116, 0x1 ;  /* 0x0000007403747211 */ /* 0x040fe400078208ff */
[C---:B------:R-:W-:Y:S02]  /*af70*/  LEA R114, P0, R3.reuse, R114, 0x1 ;  /* 0x0000007203727211 */ /* 0x040fe400078008ff */
[C---:B------:R-:W-:Y:S02]  /*af80*/  LEA.HI.X.SX32 R117, R3.reuse, R117, 0x1, P1 ;  /* 0x0000007503757211 */ /* 0x040fe400008f0eff */
[----:B------:R-:W-:Y:S01]  /*af90*/  LEA.HI.X.SX32 R115, R3, R115, 0x1, P0 ;  /* 0x0000007303737211 */ /* 0x000fe200000f0eff */
[----:B------:R-:W-:-:S05]  /*afa0*/  BRA `(.L_x_7093) ;  /* 0x000005f000007947 */ /* 0x000fca0003800000 */
.L_x_7067:
[----:B------:R-:W-:Y:S01]  /*afb0*/  BSSY B0, `(.L_x_7142) ;  /* 0x000000b000007945 */ /* 0x000fe20003800000 */
        /* <DEDUP_REMOVED lines=10> */
.L_x_7143:
[----:B------:R-:W-:Y:S05]  /*b060*/  BSYNC B0 ;  /* 0x0000000000007941 */ /* 0x000fea0003800000 */
.L_x_7142:
[C---:B------:R-:W-:Y:S01]  /*b070*/  ISETP.GE.AND P0, PT, R145.reuse, R180, PT ;  /* 0x000000b49100720c */ /* 0x040fe20003f06270 */
[----:B------:R-:W-:Y:S03]  /*b080*/  BSSY B0, `(.L_x_7144) ;  /* 0x000001a000007945 */ /* 0x000fe60003800000 */
[----:B------:R-:W-:Y:S11]  /*b090*/  ISETP.GE.AND P0, PT, R145, R178, !P0 ;  /* 0x000000b29100720c */ /* 0x000ff60004706270 */
[----:B------:R-:W-:Y:S02]  /*b0a0*/  @!UPT UIADD3 URZ, URZ, URZ, URZ ;  /* 0x0000003f3f3ff290 */ /* 0x000fe4000fffe03f */
        /* <DEDUP_REMOVED lines=8> */
[----:B------:R-:W2:Y:S01]  /*b130*/  @P2 LD.E.128 R24, [R4.64] ;  /* 0x0000000604182980 */ /* 0x000ea2000c101d00 */
[-C--:B------:R-:W-:Y:S02]  /*b140*/  @P3 LEA.HI.X R31, R90, R113.reuse, R91, 0x1, P0 ;  /* 0x000000715a1f3211 */ /* 0x080fe400000f0c5b */
[----:B------:R-:W-:Y:S11]  /*b150*/  ISETP.NE.AND P1, PT, R142, RZ, PT ;  /* 0x000000ff8e00720c */ /* 0x000ff60003f25270 */
[----:B------:R-:W-:Y:S02]  /*b160*/  @!UPT UIADD3 URZ, URZ, URZ, URZ ;  /* 0x0000003f3f3ff290 */ /* 0x000fe4000fffe03f */
[C---:B------:R-:W-:Y:S04]  /*b170*/  @P1 LEA R2, P0, R94.reuse, R112, 0x1 ;  /* 0x000000705e021211 */ /* 0x040fe800078008ff */
[----:B------:R-:W-:Y:S02]  /*b180*/  @P1 LEA.HI.X R3, R94, R113, R95, 0x1, P0 ;  /* 0x000000715e031211 */ /* 0x000fe400000f0c5f */
[CC--:B------:R-:W-:Y:S04]  /*b190*/  @P1 LEA R34, P0, R79.reuse, R118.reuse, 0x1 ;  /* 0x000000764f221211 */ /* 0x0c0fe800078008ff */
[-C--:B------:R-:W-:Y:S01]  /*b1a0*/  @P1 LEA.HI.X R35, R79, R119.reuse, R78, 0x1, P0 ;  /* 0x000000774f231211 */ /* 0x080fe200000f0c4e */
[----:B--2---:R1:W-:Y:S01]  /*b1b0*/  @P2 ST.E.128 [R32.64], R24 ;  /* 0x0000001820002985 */ /* 0x0043e2000c101d06 */
[C---:B------:R-:W-:Y:S03]  /*b1c0*/  @P3 LEA R28, P2, R83.reuse, R118, 0x1 ;  /* 0x00000076531c3211 */ /* 0x040fe600078408ff */
[----:B------:R-:W2:Y:S01]  /*b1d0*/  @P3 LD.E.128 R20, [R30.64] ;  /* 0x000000061e143980 */ /* 0x000ea2000c101d00 */
[----:B------:R-:W-:Y:S05]  /*b1e0*/  @P3 LEA.HI.X R29, R83, R119, R82, 0x1, P2 ;  /* 0x00000077531d3211 */ /* 0x000fea00010f0c52 */
[----:B--2---:R1:W-:Y:S04]  /*b1f0*/  @P3 ST.E.128 [R28.64], R20 ;  /* 0x000000141c003985 */ /* 0x0043e8000c101d06 */
[----:B------:R-:W2:Y:S04]  /*b200*/  @P1 LD.E.128 R4, [R2.64] ;  /* 0x0000000602041980 */ /* 0x000ea8000c101d00 */
[----:B--2---:R1:W-:Y:S02]  /*b210*/  @P1 ST.E.128 [R34.64], R4 ;  /* 0x0000000422001985 */ /* 0x0043e4000c101d06 */
.L_x_7145:
[----:B------:R-:W-:Y:S05]  /*b220*/  BSYNC B0 ;  /* 0x0000000000007941 */ /* 0x000fea0003800000 */
.L_x_7144:
        /* <DEDUP_REMOVED lines=8> */
[C---:B------:R-:W-:Y:S02]  /*b2b0*/  @P2 LEA R32, P1, R84.reuse, R118, 0x1 ;  /* 0x0000007654202211 */ /* 0x040fe400078208ff */
[----:B------:R-:W-:Y:S02]  /*b2c0*/  @P2 LEA.HI.X R5, R99, R113, R98, 0x1, P0 ;  /* 0x0000007163052211 */ /* 0x000fe400000f0c62 */
[CC--:B------:R-:W-:Y:S02]  /*b2d0*/  @P3 LEA R30, P0, R93.reuse, R112.reuse, 0x1 ;  /* 0x000000705d1e3211 */ /* 0x0c0fe400078008ff */
        /* <DEDUP_REMOVED lines=16> */
.L_x_7147:
[----:B------:R-:W-:Y:S05]  /*b3e0*/  BSYNC B0 ;  /* 0x0000000000007941 */ /* 0x000fea0003800000 */
.L_x_7146:
[C---:B------:R-:W-:Y:S04]  /*b3f0*/  ISETP.GE.AND P0, PT, R141.reuse, R180, PT ;  /* 0x000000b48d00720c */ /* 0x040fe80003f06270 */
[----:B------:R-:W-:Y:S11]  /*b400*/  ISETP.GE.AND P0, PT, R141, R178, !P0 ;  /* 0x000000b28d00720c */ /* 0x000ff60004706270 */
[----:B------:R-:W-:Y:S02]  /*b410*/  @!UPT UIADD3 URZ, URZ, URZ, URZ ;  /* 0x0000003f3f3ff290 */ /* 0x000fe4000fffe03f */
[----:B------:R-:W-:-:S05]  /*b420*/  @!P0 BRA `(.L_x_7093) ;  /* 0x0000017000008947 */ /* 0x000fca0003800000 */
[----:B------:R-:W-:Y:S02]  /*b430*/  ISETP.NE.AND P1, PT, R146, RZ, PT ;  /* 0x000000ff9200720c */ /* 0x000fe40003f25270 */
[----:B------:R-:W-:Y:S11]  /*b440*/  ISETP.NE.AND P3, PT, R144, RZ, PT ;  /* 0x000000ff9000720c */ /* 0x000ff60003f65270 */
[----:B------:R-:W-:Y:S02]  /*b450*/  @P1 IMAD.WIDE.U32 R2, R176, 0x60, R112 ;  /* 0x00000060b0021825 */ /* 0x000fe400078e0070 */
[----:B------:R-:W-:Y:S02]  /*b460*/  @P3 LEA R30, P2, R75, R118, 0x1 ;  /* 0x000000764b1e3211 */ /* 0x000fe400078408ff */
[----:B------:R-:W-:Y:S02]  /*b470*/  @P1 IMAD R0, R177, 0x60, RZ ;  /* 0x00000060b1001824 */ /* 0x000fe400078e02ff */
[----:B-1----:R-:W-:Y:S01]  /*b480*/  @P1 IMAD.WIDE.U32 R4, R60, 0x60, R118 ;  /* 0x000000603c041825 */ /* 0x002fe200078e0076 */
[----:B------:R-:W-:Y:S03]  /*b490*/  @P3 LEA.HI.X R31, R75, R119, R74, 0x1, P2 ;  /* 0x000000774b1f3211 */ /* 0x000fe600010f0c4a */
[----:B------:R-:W-:Y:S02]  /*b4a0*/  @P1 IMAD.IADD R3, R3, 0x1, R0 ;  /* 0x0000000103031824 */ /* 0x000fe400078e0200 */
[----:B------:R-:W-:Y:S03]  /*b4b0*/  @P1 IMAD R0, R61, 0x60, RZ ;  /* 0x000000603d001824 */ /* 0x000fe600078e02ff */
[----:B------:R1:W2:Y:S01]  /*b4c0*/  @P1 LD.E.128 R24, [R2.64] ;  /* 0x0000000602181980 */ /* 0x0002a2000c101d00 */
[----:B------:R-:W-:Y:S01]  /*b4d0*/  @P1 IMAD.IADD R5, R5, 0x1, R0 ;  /* 0x0000000105051824 */ /* 0x000fe200078e0200 */
[CC--:B-1----:R-:W-:Y:S04]  /*b4e0*/  @P3 LEA R2, P0, R101.reuse, R112.reuse, 0x1 ;  /* 0x0000007065023211 */ /* 0x0c2fe800078008ff */
[-C--:B------:R-:W-:Y:S01]  /*b4f0*/  @P3 LEA.HI.X R3, R101, R113.reuse, R100, 0x1, P0 ;  /* 0x0000007165033211 */ /* 0x080fe200000f0c64 */
[----:B--2---:R1:W-:Y:S01]  /*b500*/  @P1 ST.E.128 [R4.64], R24 ;  /* 0x0000001804001985 */ /* 0x0043e2000c101d06 */
[----:B------:R-:W-:Y:S03]  /*b510*/  ISETP.NE.AND P1, PT, R142, RZ, PT ;  /* 0x000000ff8e00720c */ /* 0x000fe60003f25270 */
[----:B------:R-:W2:Y:S10]  /*b520*/  @P3 LD.E.128 R20, [R2.64] ;  /* 0x0000000602143980 */ /* 0x000eb4000c101d00 */
[C---:B------:R-:W-:Y:S04]  /*b530*/  @P1 LEA R28, P0, R103.reuse, R112, 0x1 ;  /* 0x00000070671c1211 */ /* 0x040fe800078008ff */
[----:B------:R-:W-:Y:S02]  /*b540*/  @P1 LEA.HI.X R29, R103, R113, R102, 0x1, P0 ;  /* 0x00000071671d1211 */ /* 0x000fe400000f0c66 */
[C---:B------:R-:W-:Y:S04]  /*b550*/  @P1 LEA R32, P0, R73.reuse, R118, 0x1 ;  /* 0x0000007649201211 */ /* 0x040fe800078008ff */
[----:B------:R-:W-:Y:S01]  /*b560*/  @P1 LEA.HI.X R33, R73, R119, R72, 0x1, P0 ;  /* 0x0000007749211211 */ /* 0x000fe200000f0c48 */
[----:B--2---:R2:W-:Y:S04]  /*b570*/  @P3 ST.E.128 [R30.64], R20 ;  /* 0x000000141e003985 */ /* 0x0045e8000c101d06 */
[----:B-1----:R-:W3:Y:S04]  /*b580*/  @P1 LD.E.128 R4, [R28.64] ;  /* 0x000000061c041980 */ /* 0x002ee8000c101d00 */
[----:B---3--:R2:W-:Y:S02]  /*b590*/  @P1 ST.E.128 [R32.64], R4 ;  /* 0x0000000420001985 */ /* 0x0085e4000c101d06 */
.L_x_7093:
[----:B------:R-:W-:Y:S05]  /*b5a0*/  BSYNC B3 ;  /* 0x0000000000037941 */ /* 0x000fea0003800000 */
.L_x_7066:
[----:B------:R-:W-:Y:S01]  /*b5b0*/  ISETP.NE.U32.AND P1, PT, R220, RZ, PT ;  /* 0x000000ffdc00720c */ /* 0x000fe20003f25070 */
[----:B------:R-:W3:Y:S01]  /*b5c0*/  LD.E R3, [R18.64+0x128] ;  /* 0x0001280612037980 */ /* 0x000ee2000c101900 */
[----:B------:R-:W-:Y:S02]  /*b5d0*/  BSSY B0, `(.L_x_7148) ;  /* 0x000005f000007945 */ /* 0x000fe40003800000 */
[----:B------:R-:W-:Y:S01]  /*b5e0*/  ISETP.NE.AND.EX P1, PT, R221, RZ, PT, P1 ;  /* 0x000000ffdd00720c */ /* 0x000fe20003f25310 */
[----:B---3--:R-:W-:Y:S05]  /*b5f0*/  IMAD.U32 R3, R3, -0x40, RZ ;  /* 0xffffffc003037824 */ /* 0x008fea00078e00ff */
[C---:B-12---:R-:W-:Y:S04]  /*b600*/  LEA R112, P0, R3.reuse, R112, 0x1 ;  /* 0x0000007003707211 */ /* 0x046fe800078008ff */
[----:B------:R-:W-:Y:S03]  /*b610*/  LEA.HI.X.SX32 R113, R3, R113, 0x1, P0 ;  /* 0x0000007103717211 */ /* 0x000fe600000f0eff */
[----:B------:R-:W-:-:S05]  /*b620*/  @!P1 BRA `(.L_x_7149) ;  /* 0x0000051000009947 */ /* 0x000fca0003800000 */
[----:B------:R-:W-:Y:S04]  /*b630*/  IADD3 R3, R9, -0x1, RZ ;  /* 0xffffffff09037810 */ /* 0x000fe80007ffe0ff */
[----:B------:R-:W-:Y:S11]  /*b640*/  ISETP.GT.AND P0, PT, R3, R86, PT ;  /* 0x000000560300720c */ /* 0x000ff60003f04270 */
[----:B------:R-:W-:Y:S02]  /*b650*/  @!UPT UIADD3 URZ, URZ, URZ, URZ ;  /* 0x0000003f3f3ff290 */ /* 0x000fe4000fffe03f */
[----:B------:R-:W-:-:S05]  /*b660*/  @!P0 BRA `(.L_x_7150) ;  /* 0x0000055000008947 */ /* 0x000fca0003800000 */
[----:B------:R-:W-:Y:S01]  /*b670*/  IMAD.MOV.U32 R22, RZ, RZ, RZ ;  /* 0x000000ffff167224 */ /* 0x000fe200078e00ff */
[----:B------:R-:W2:Y:S01]  /*b680*/  LD.E R2, [R18.64+0x170] ;  /* 0x0001700612027980 */ /* 0x000ea2000c101900 */
[----:B------:R-:W-:Y:S02]  /*b690*/  IADD3 R13, R13, -0x80, RZ ;  /* 0xffffff800d0d7810 */ /* 0x000fe40007ffe0ff */
[----:B------:R-:W-:Y:S01]  /*b6a0*/  IABS R7, R12 ;  /* 0x0000000c00077213 */ /* 0x000fe20000000000 */
[----:B------:R-:W3:Y:S06]  /*b6b0*/  LD.E.64 R28, [R18.64+0x40] ;  /* 0x00004006121c7980 */ /* 0x000eec000c101b00 */
[----:B----4-:R-:W4:Y:S06]  /*b6c0*/  LD.E.64 R26, [R18.64+0x20] ;  /* 0x00002006121a7980 */ /* 0x010f2c000c101b00 */
[----:B------:R-:W3:Y:S01]  /*b6d0*/  LD.E.64 R24, [R18.64+0x28] ;  /* 0x0000280612187980 */ /* 0x000ee2000c101b00 */
[-C--:B--2---:R-:W-:Y:S02]  /*b6e0*/  IABS R0, R2.reuse ;  /* 0x0000000200007213 */ /* 0x084fe40000000000 */
[----:B------:R-:W-:Y:S02]  /*b6f0*/  IABS R5, R2 ;  /* 0x0000000200057213 */ /* 0x000fe40000000000 */
[----:B------:R-:W1:Y:S03]  /*b700*/  I2F.RP R21, R0 ;  /* 0x0000000000157306 */ /* 0x000e660000209400 */
[----:B------:R-:W-:Y:S07]  /*b710*/  IMAD.MOV R5, RZ, RZ, -R5 ;  /* 0x000000ffff057224 */ /* 0x000fee00078e0a05 */
[----:B-1----:R-:W1:Y:S02]  /*b720*/  MUFU.RCP R3, R21 ;  /* 0x0000001500037308 */ /* 0x002e640000001000 */
[----:B-1----:R-:W-:Y:S08]  /*b730*/  IADD3 R20, R3, 0xffffffe, RZ ;  /* 0x0ffffffe03147810 */ /* 0x002ff00007ffe0ff */
[----:B------:R-:W1:Y:S02]  /*b740*/  F2I.FTZ.U32.TRUNC.NTZ R23, R20 ;  /* 0x0000001400177305 */ /* 0x000e64000021f000 */
[--C-:B-1----:R-:W-:Y:S04]  /*b750*/  IMAD.MOV R3, RZ, RZ, -R23.reuse ;  /* 0x000000ffff037224 */ /* 0x102fe800078e0a17 */
[----:B------:R-:W-:Y:S01]  /*b760*/  IMAD R8, R3, R0, RZ ;  /* 0x0000000003087224 */ /* 0x000fe200078e02ff */
[----:B------:R-:W-:Y:S03]  /*b770*/  IABS R3, R13 ;  /* 0x0000000d00037213 */ /* 0x000fe60000000000 */
[----:B------:R-:W-:Y:S02]  /*b780*/  IMAD.HI.U32 R8, R23, R8, R22 ;  /* 0x0000000817087227 */ /* 0x000fe400078e0016 */
[----:B------:R-:W2:Y:S04]  /*b790*/  LD.E.64 R22, [R18.64+0x38] ;  /* 0x0000380612167980 */ /* 0x000ea8000c101b00 */
[C---:B------:R-:W-:Y:S04]  /*b7a0*/  IMAD.HI.U32 R4, R8.reuse, R3, RZ ;  /* 0x0000000308047227 */ /* 0x040fe800078e00ff */
[----:B------:R-:W-:Y:S04]  /*b7b0*/  IMAD.HI.U32 R6, R8, R7, RZ ;  /* 0x0000000708067227 */ /* 0x000fe800078e00ff */
[-C--:B------:R-:W-:Y:S02]  /*b7c0*/  IMAD R3, R4, R5.reuse, R3 ;  /* 0x0000000504037224 */ /* 0x080fe400078e0203 */
[----:B------:R-:W-:Y:S03]  /*b7d0*/  IMAD R7, R6, R5, R7 ;  /* 0x0000000506077224 */ /* 0x000fe600078e0207 */
        /* <DEDUP_REMOVED lines=8> */
[-C--:B------:R-:W-:Y:S02]  /*b860*/  LOP3.LUT R0, R13, R2.reuse, RZ, 0x3c, !PT ;  /* 0x000000020d007212 */ /* 0x080fe400078e3cff */
[-C--:B------:R-:W-:Y:S02]  /*b870*/  LOP3.LUT R3, R12, R2.reuse, RZ, 0x3c, !PT ;  /* 0x000000020c037212 */ /* 0x080fe400078e3cff */
[----:B------:R-:W-:Y:S02]  /*b880*/  ISETP.GE.AND P1, PT, R0, RZ, PT ;  /* 0x000000ff0000720c */ /* 0x000fe40003f26270 */
[----:B------:R-:W-:Y:S02]  /*b890*/  ISETP.GE.AND P2, PT, R3, RZ, PT ;  /* 0x000000ff0300720c */ /* 0x000fe40003f46270 */
[----:B------:R-:W-:Y:S02]  /*b8a0*/  ISETP.NE.AND P0, PT, R2, RZ, PT ;  /* 0x000000ff0200720c */ /* 0x000fe40003f05270 */
[----:B------:R-:W-:Y:S02]  /*b8b0*/  @P4 IADD3 R4, R4, 0x1, RZ ;  /* 0x0000000104044810 */ /* 0x000fe40007ffe0ff */
[----:B------:R-:W-:Y:S02]  /*b8c0*/  @P5 IADD3 R6, R6, 0x1, RZ ;  /* 0x0000000106065810 */ /* 0x000fe40007ffe0ff */
[----:B------:R-:W-:Y:S02]  /*b8d0*/  LOP3.LUT R3, RZ, R2, RZ, 0x33, !PT ;  /* 0x00000002ff037212 */ /* 0x000fe400078e33ff */
[----:B------:R-:W-:Y:S01]  /*b8e0*/  IADD3 R0, -R12, R13, RZ ;  /* 0x0000000d0c007210 */ /* 0x000fe20007ffe1ff */
[----:B------:R-:W-:Y:S02]  /*b8f0*/  @!P1 IMAD.MOV R4, RZ, RZ, -R4 ;  /* 0x000000ffff049224 */ /* 0x000fe400078e0a04 */
[----:B------:R-:W-:Y:S03]  /*b900*/  @!P2 IMAD.MOV R6, RZ, RZ, -R6 ;  /* 0x000000ffff06a224 */ /* 0x000fe600078e0a06 */
[C---:B------:R-:W-:Y:S02]  /*b910*/  SEL R4, R3.reuse, R4, !P0 ;  /* 0x0000000403047207 */ /* 0x040fe40004000000 */
[----:B------:R-:W-:Y:S02]  /*b920*/  SEL R3, R3, R6, !P0 ;  /* 0x0000000603037207 */ /* 0x000fe40004000000 */
[CC--:B------:R-:W-:Y:S02]  /*b930*/  LEA R32, P1, R4.reuse, R220.reuse, 0x2 ;  /* 0x000000dc04207211 */ /* 0x0c0fe400078210ff */
[C---:B------:R-:W-:Y:S02]  /*b940*/  LEA R30, P0, R3.reuse, R220, 0x2 ;  /* 0x000000dc031e7211 */ /* 0x040fe400078010ff */
[-C--:B------:R-:W-:Y:S02]  /*b950*/  LEA.HI.X.SX32 R33, R4, R221.reuse, 0x2, P1 ;  /* 0x000000dd04217211 */ /* 0x080fe400008f16ff */
[C---:B------:R-:W-:Y:S01]  /*b960*/  LEA.HI.X.SX32 R31, R3.reuse, R221, 0x2, P0 ;  /* 0x000000dd031f7211 */ /* 0x040fe200000f16ff */
[----:B------:R-:W-:Y:S02]  /*b970*/  IMAD.IADD R3, R3, 0x1, -R4 ;  /* 0x0000000103037824 */ /* 0x000fe400078e0a04 */
[----:B------:R-:W2:Y:S02]  /*b980*/  LD.E R5, [R32.64] ;  /* 0x0000000620057980 */ /* 0x000ea4000c101900 */
[----:B------:R-:W-:Y:S02]  /*b990*/  IMAD R0, R3, R2, R0 ;  /* 0x0000000203007224 */ /* 0x000fe400078e0200 */
[----:B------:R1:W2:Y:S02]  /*b9a0*/  LD.E R8, [R30.64] ;  /* 0x000000061e087980 */ /* 0x0002a4000c101900 */
[-C--:B---3--:R-:W-:Y:S01]  /*b9b0*/  IMAD R7, R29, R0.reuse, RZ ;  /* 0x000000001d077224 */ /* 0x088fe200078e02ff */
[----:B------:R-:W-:Y:S05]  /*b9c0*/  SHF.R.S32.HI R3, RZ, 0x1f, R0 ;  /* 0x0000001fff037819 */ /* 0x000fea0000011400 */
[CC--:B------:R-:W-:Y:S02]  /*b9d0*/  IMAD R7, R28.reuse, R3.reuse, R7 ;  /* 0x000000031c077224 */ /* 0x0c0fe400078e0207 */
[----:B-1----:R-:W-:Y:S04]  /*b9e0*/  IMAD.WIDE.U32 R30, R28, R0, RZ ;  /* 0x000000001c1e7225 */ /* 0x002fe800078e00ff */
[----:B--2---:R-:W-:Y:S04]  /*b9f0*/  IMAD.IADD R20, R5, 0x1, -R8 ;  /* 0x0000000105147824 */ /* 0x004fe800078e0a08 */
[-C--:B----4-:R-:W-:Y:S01]  /*ba00*/  IMAD R5, R27, R20.reuse, RZ ;  /* 0x000000141b057224 */ /* 0x090fe200078e02ff */
[----:B------:R-:W-:Y:S01]  /*ba10*/  SHF.R.S32.HI R8, RZ, 0x1f, R20 ;  /* 0x0000001fff087819 */ /* 0x000fe20000011414 */
[C---:B------:R-:W-:Y:S04]  /*ba20*/  IMAD.WIDE.U32 R28, R26.reuse, R20, RZ ;  /* 0x000000141a1c7225 */ /* 0x040fe800078e00ff */
[----:B------:R-:W-:Y:S01]  /*ba30*/  IMAD R5, R26, R8, R5 ;  /* 0x000000081a057224 */ /* 0x000fe200078e0205 */
[----:B------:R-:W-:Y:S01]  /*ba40*/  MOV R26, R30 ;  /* 0x0000001e001a7202 */ /* 0x000fe20000000f00 */
[----:B------:R-:W-:Y:S02]  /*ba50*/  IMAD.IADD R27, R31, 0x1, R7 ;  /* 0x000000011f1b7824 */ /* 0x000fe400078e0207 */
[----:B------:R-:W-:Y:S02]  /*ba60*/  IMAD.IADD R29, R29, 0x1, R5 ;  /* 0x000000011d1d7824 */ /* 0x000fe400078e0205 */
[----:B------:R-:W-:Y:S04]  /*ba70*/  IMAD.WIDE.U32 R26, R20, R24, R26 ;  /* 0x00000018141a7225 */ /* 0x000fe800078e001a */
[----:B------:R-:W-:Y:S01]  /*ba80*/  IMAD R5, R25, R20, RZ ;  /* 0x0000001419057224 */ /* 0x000fe200078e02ff */
[----:B------:R-:W-:Y:S01]  /*ba90*/  LEA R120, P1, R26, R120, 0x1 ;  /* 0x000000781a787211 */ /* 0x000fe200078208ff */
[----:B------:R-:W-:Y:S02]  /*baa0*/  IMAD R20, R23, R0, RZ ;  /* 0x0000000017147224 */ /* 0x000fe400078e02ff */
[----:B------:R-:W-:Y:S04]  /*bab0*/  IMAD.WIDE.U32 R28, R0, R22, R28 ;  /* 0x00000016001c7225 */ /* 0x000fe800078e001c */
[----:B------:R-:W-:Y:S01]  /*bac0*/  IMAD R5, R24, R8, R5 ;  /* 0x0000000818057224 */ /* 0x000fe200078e0205 */
[----:B------:R-:W-:Y:S01]  /*bad0*/  LEA R118, P0, R28, R118, 0x1 ;  /* 0x000000761c767211 */ /* 0x000fe200078008ff */
[----:B------:R-:W-:Y:S02]  /*bae0*/  IMAD R20, R22, R3, R20 ;  /* 0x0000000316147224 */ /* 0x000fe400078e0214 */
[----:B------:R-:W-:Y:S02]  /*baf0*/  IMAD.IADD R0, R27, 0x1, R5 ;  /* 0x000000011b007824 */ /* 0x000fe400078e0205 */
[----:B------:R-:W-:Y:S03]  /*bb00*/  IMAD.IADD R20, R29, 0x1, R20 ;  /* 0x000000011d147824 */ /* 0x000fe600078e0214 */
[----:B------:R-:W-:Y:S02]  /*bb10*/  LEA.HI.X R121, R26, R121, R0, 0x1, P1 ;  /* 0x000000791a797211 */ /* 0x000fe400008f0c00 */
[----:B------:R-:W-:Y:S01]  /*bb20*/  LEA.HI.X R119, R28, R119, R20, 0x1, P0 ;  /* 0x000000771c777211 */ /* 0x000fe200000f0c14 */
[----:B------:R-:W-:-:S05]  /*bb30*/  BRA `(.L_x_7150) ;  /* 0x0000008000007947 */ /* 0x000fca0003800000 */
.L_x_7149:
[----:B------:R-:W2:Y:S04]  /*bb40*/  LD.E R5, [R18.64+0x40] ;  /* 0x0000400612057980 */ /* 0x000ea8000c101900 */
[----:B------:R-:W3:Y:S02]  /*bb50*/  LD.E R3, [R18.64+0x38] ;  /* 0x0000380612037980 */ /* 0x000ee4000c101900 */
[----:B---3--:R-:W-:Y:S02]  /*bb60*/  IMAD.U32 R3, R3, -0x40, RZ ;  /* 0xffffffc003037824 */ /* 0x008fe400078e00ff */
[----:B--2---:R-:W-:Y:S03]  /*bb70*/  IMAD.U32 R5, R5, -0x40, RZ ;  /* 0xffffffc005057824 */ /* 0x004fe600078e00ff */
[----:B------:R-:W-:Y:S02]  /*bb80*/  LEA R118, P0, R3, R118, 0x1 ;  /* 0x0000007603767211 */ /* 0x000fe400078008ff */
[----:B------:R-:W-:Y:S02]  /*bb90*/  LEA R120, P1, R5, R120, 0x1 ;  /* 0x0000007805787211 */ /* 0x000fe400078208ff */
[----:B------:R-:W-:Y:S02]  /*bba0*/  LEA.HI.X.SX32 R119, R3, R119, 0x1, P0 ;  /* 0x0000007703777211 */ /* 0x000fe400000f0eff */
[----:B------:R-:W-:Y:S04]  /*bbb0*/  LEA.HI.X.SX32 R121, R5, R121, 0x1, P1 ;  /* 0x0000007905797211 */ /* 0x000fe800008f0eff */
.L_x_7150:
[----:B------:R-:W-:Y:S05]  /*bbc0*/  BSYNC B0 ;  /* 0x0000000000007941 */ /* 0x000fea0003800000 */
.L_x_7148:
[----:B------:R-:W-:Y:S04]  /*bbd0*/  IADD3 R9, R9, -0x1, RZ ;  /* 0xffffffff09097810 */ /* 0x000fe80007ffe0ff */
[----:B------:R-:W-:Y:S11]  /*bbe0*/  ISETP.GT.AND P0, PT, R9, R86, PT ;  /* 0x000000560900720c */ /* 0x000ff60003f04270 */
[----:B------:R-:W-:Y:S02]  /*bbf0*/  @!UPT UIADD3 URZ, URZ, URZ, URZ ;  /* 0x0000003f3f3ff290 */ /* 0x000fe4000fffe03f */
[----:B------:R-:W-:-:S05]  /*bc00*/  @P0 BRA `(.L_x_7151) ;  /* 0xffff735000000947 */ /* 0x000fca000383ffff */
.L_x_7057:
[----:B------:R-:W-:Y:S01]  /*bc10*/  WARPSYNC 0xffffffff ;  /* 0xffffffff00007948 */ /* 0x000fe20003800000 */
[----:B------:R-:W-:Y:S06]  /*bc20*/  BAR.SYNC.DEFER_BLOCKING 0x0 ;  /* 0x0000000000007b1d */ /* 0x000fec0000010000 */
[----:B------:R-:W2:Y:S01]  /*bc30*/  LD.E R3, [R18.64+0xd0] ;  /* 0x0000d00612037980 */ /* 0x000ea2000c101900 */
[----:B------:R-:W-:Y:S01]  /*bc40*/  BSSY B3, `(.L_x_7152) ;  /* 0x0000798000037945 */ /* 0x000fe20003800000 */
[----:B------:R-:W-:Y:S01]  /*bc50*/  IMAD.SHL.U32 R217, R152, 0x2, RZ ;  /* 0x0000000298d97824 */ /* 0x000fe200078e00ff */
[C---:B------:R-:W-:Y:S01]  /*bc60*/  SHF.L.U64.HI R13, R168.reuse, 0x4, R169 ;  /* 0x00000004a80d7819 */ /* 0x040fe200000102a9 */
[----:B------:R-:W-:Y:S01]  /*bc70*/  IMAD.SHL.U32 R5, R168, 0x10, RZ ;  /* 0x00000010a8057824 */ /* 0x000fe200078e00ff */
[----:B--2---:R-:W-:-:S13]  /*bc80*/  ISETP.NE.AND P0, PT, R3, RZ, PT ;  /* 0x000000ff0300720c */ /* 0x004fda0003f05270 */
[----:B------:R-:W-:Y:S05]  /*bc90*/  @!P0 BRA `(.L_x_7153) ;  /* 0x000071a000008947 */ /* 0x000fea0003800000 */
[----:B------:R-:W2:Y:S01]  /*bca0*/  LD.E.64 R6, [R18.64+0xf0] ;  /* 0x0000f00612067980 */ /* 0x000ea2000c101b00 */
[----:B------:R-:W-:-:S03]  /*bcb0*/  IMAD.MOV.U32 R2, RZ, RZ, RZ ;  /* 0x000000ffff027224 */ /* 0x000fc600078e00ff */
[----:B------:R-:W3:Y:S04]  /*bcc0*/  LD.E.U8 R0, [R18.64+0x1b3] ;  /* 0x0001b30612007980 */ /* 0x000ee8000c101100 */
[----:B------:R1:W5:Y:S04]  /*bcd0*/  LD.E R9, [R18.64+0xc0] ;  /* 0x0000c00612097980 */ /* 0x000368000c101900 */
[----:B------:R1:W5:Y:S04]  /*bce0*/  LD.E.64 R26, [R18.64+0x148] ;  /* 0x00014806121a7980 */ /* 0x000368000c101b00 */
[----:B------:R1:W5:Y:S01]  /*bcf0*/  LD.E.64 R28, [R18.64+0x150] ;  /* 0x00015006121c7980 */ /* 0x000362000c101b00 */
[----:B--2---:R-:W-:-:S04]  /*bd00*/  ISETP.NE.U32.AND P1, PT, R6, RZ, PT ;  /* 0x000000ff0600720c */ /* 0x004fc80003f25070 */
[----:B------:R-:W-:-:S13]  /*bd10*/  ISETP.NE.AND.EX P1, PT, R7, RZ, PT, P1 ;  /* 0x000000ff0700720c */ /* 0x000fda0003f25310 */
[----:B------:R-:W-:-:S04]  /*bd20*/  @P1 LEA R16, P0, R215, R6, 0x2 ;  /* 0x00000006d7101211 */ /* 0x000fc800078010ff */
[----:B------:R-:W-:-:S05]  /*bd30*/  @P1 LEA.HI.X R17, R215, R7, R68, 0x2, P0 ;  /* 0x00000007d7111211 */ /* 0x000fca00000f1444 */
[----:B----4-:R2:W4:Y:S01]  /*bd40*/  @P1 LD.E R2, [R16.64] ;  /* 0x0000000610021980 */ /* 0x010522000c101900 */
[----:B------:R-:W-:Y:S02]  /*bd50*/  IADD3 R5, P1, R5, R162, RZ ;  /* 0x000000a205057210 */ /* 0x000fe40007f3e0ff */
[----:B---3--:R-:W-:Y:S01]  /*bd60*/  ISETP.NE.AND P4, PT, R0, RZ, PT ;  /* 0x000000ff0000720c */ /* 0x008fe20003f85270 */
[----:B------:R-:W-:Y:S01]  /*bd70*/  IMAD.MOV.U32 R166, RZ, RZ, R162 ;  /* 0x000000ffffa67224 */ /* 0x000fe200078e00a2 */
[----:B-----5:R-:W-:Y:S02]  /*bd80*/  LEA R44, P2, R162, R170, 0x1 ;  /* 0x000000aaa22c7211 */ /* 0x020fe400078408ff */
[----:B------:R-:W-:Y:S01]  /*bd90*/  LEA R7, P0, R168, R162, 0x5 ;  /* 0x000000a2a8077211 */ /* 0x000fe200078028ff */
[--C-:B------:R-:W-:Y:S01]  /*bda0*/  IMAD.X R6, R13, 0x1, R167.reuse, P1 ;  /* 0x000000010d067824 */ /* 0x100fe200008e06a7 */
[----:B------:R-:W-:Y:S01]  /*bdb0*/  LEA.HI.X R45, R162, R171, R167, 0x1, P2 ;  /* 0x000000aba22d7211 */ /* 0x000fe200010f0ca7 */
[----:B------:R-:W-:Y:S01]  /*bdc0*/  IMAD R4, R169, 0x30, RZ ;  /* 0x00000030a9047824 */ /* 0x000fe200078e02ff */
[C---:B------:R-:W-:Y:S01]  /*bdd0*/  LEA.HI.X R8, R168.reuse, R167, R169, 0x5, P0 ;  /* 0x000000a7a8087211 */ /* 0x040fe200000f2ca9 */
[----:B------:R-:W-:Y:S01]  /*bde0*/  IMAD.WIDE.U32 R166, R168, 0x30, R166 ;  /* 0x00000030a8a67825 */ /* 0x000fe200078e00a6 */
[----:B------:R-:W-:-:S02]  /*bdf0*/  LEA R32, P1, R5, R170, 0x1 ;  /* 0x000000aa05207211 */ /* 0x000fc400078208ff */
[----:B--2---:R-:W-:-:S04]  /*be00*/  LEA.HI R17, R3, R3, RZ, 0x1 ;  /* 0x0000000303117211 */ /* 0x004fc800078f08ff */
[----:B------:R-:W-:Y:S01]  /*be10*/  SHF.R.S32.HI R17, RZ, 0x1, R17 ;  /* 0x00000001ff117819 */ /* 0x000fe20000011411 */
[----:B------:R-:W-:-:S04]  /*be20*/  IMAD.IADD R13, R216, 0x1, -R55 ;  /* 0x00000001d80d7824 */ /* 0x000fc800078e0a37 */
[C---:B------:R-:W-:Y:S01]  /*be30*/  IMAD R12, R154.reuse, R17, R147 ;  /* 0x000000119a0c7224 */ /* 0x040fe200078e0293 */
[-C--:B------:R-:W-:Y:S02]  /*be40*/  LEA R34, P0, R7, R170.reuse, 0x1 ;  /* 0x000000aa07227211 */ /* 0x080fe400078008ff */
[-C--:B------:R-:W-:Y:S01]  /*be50*/  LEA.HI.X R33, R5, R171.reuse, R6, 0x1, P1 ;  /* 0x000000ab05217211 */ /* 0x080fe200008f0c06 */
[----:B------:R-:W-:Y:S01]  /*be60*/  IMAD.IADD R5, R167, 0x1, R4 ;  /* 0x00000001a7057824 */ /* 0x000fe200078e0204 */
[----:B------:R-:W-:Y:S02]  /*be70*/  LEA.HI.X R35, R7, R171, R8, 0x1, P0 ;  /* 0x000000ab07237211 */ /* 0x000fe400000f0c08 */
[----:B------:R-:W-:Y:S02]  /*be80*/  ISETP.GE.AND P0, PT, R154, R13, PT ;  /* 0x0000000d9a00720c */ /* 0x000fe40003f06270 */
[----:B------:R-:W-:Y:S01]  /*be90*/  LEA R30, P1, R166, R170, 0x1 ;  /* 0x000000aaa61e7211 */ /* 0x000fe200078208ff */
[----:B------:R-:W-:Y:S01]  /*bea0*/  IMAD.SHL.U32 R25, R17, 0x10, RZ ;  /* 0x0000001011197824 */ /* 0x000fe200078e00ff */
[----:B------:R-:W-:-:S02]  /*beb0*/  ISETP.GT.AND P0, PT, R131, -0x8, !P0 ;  /* 0xfffffff88300780c */ /* 0x000fc40004704270 */
[----:B------:R-:W-:Y:S02]  /*bec0*/  LEA.HI.X R31, R166, R171, R5, 0x1, P1 ;  /* 0x000000aba61f7211 */ /* 0x000fe400008f0c05 */
[----:B----4-:R-:W-:-:S05]  /*bed0*/  IADD3 R2, R2, R87, R55 ;  /* 0x0000005702027210 */ /* 0x010fca0007ffe037 */
[----:B------:R-:W-:Y:S02]  /*bee0*/  IMAD R21, R2, R17, RZ ;  /* 0x0000001102157224 */ /* 0x000fe400078e02ff */
[----:B------:R-:W-:-:S03]  /*bef0*/  IMAD.IADD R2, R147, 0x1, R12 ;  /* 0x0000000193027824 */ /* 0x000fc600078e020c */
[----:B------:R-:W-:Y:S02]  /*bf00*/  SHF.R.S32.HI R7, RZ, 0x1f, R21 ;  /* 0x0000001fff077819 */ /* 0x000fe40000011415 */
[C---:B------:R-:W-:Y:S02]  /*bf10*/  IADD3 R8, P3, R21.reuse, R12, RZ ;  /* 0x0000000c15087210 */ /* 0x040fe40007f7e0ff */
[----:B------:R-:W-:Y:S02]  /*bf20*/  IADD3 R0, P2, R21, R2, RZ ;  /* 0x0000000215007210 */ /* 0x000fe40007f5e0ff */
[-C--:B------:R-:W-:Y:S02]  /*bf30*/  LEA.HI.X.SX32 R12, R12, R7.reuse, 0x1, P3 ;  /* 0x000000070c0c7211 */ /* 0x080fe400018f0eff */
[----:B------:R-:W-:Y:S01]  /*bf40*/  LEA.HI.X.SX32 R2, R2, R7, 0x1, P2 ;  /* 0x0000000702027211 */ /* 0x000fe200010f0eff */
[----:B------:R-:W-:Y:S05]  /*bf50*/  @!P4 BRA `(.L_x_7154) ;  /* 0x000028c00000c947 */ /* 0x000fea0003800000 */
[----:B-1----:R-:W-:Y:S01]  /*bf60*/  BSSY B2, `(.L_x_7155) ;  /* 0x000009f000027945 */ /* 0x002fe20003800000 */
[----:B------:R-:W-:Y:S05]  /*bf70*/  @!P0 BRA `(.L_x_7156) ;  /* 0x000009d000008947 */ /* 0x000fea0003800000 */
[----:B------:R-:W-:Y:S01]  /*bf80*/  ISETP.GE.AND P2, PT, R14, R9, PT ;  /* 0x000000090e00720c */ /* 0x000fe20003f46270 */
[C---:B------:R-:W-:Y:S01]  /*bf90*/  IMAD.SHL.U32 R53, R8.reuse, 0x2, RZ ;  /* 0x0000000208357824 */ /* 0x040fe200078e00ff */
[----:B------:R-:W-:Y:S01]  /*bfa0*/  SHF.L.U64.HI R5, R8, 0x1, R12 ;  /* 0x0000000108057819 */ /* 0x000fe2000001020c */
[----:B------:R-:W-:Y:S03]  /*bfb0*/  BSSY B1, `(.L_x_7157) ;  /* 0x0000035000017945 */ /* 0x000fe60003800000 */
[----:B------:R-:W-:-:S02]  /*bfc0*/  IADD3 R42, P1, R26, R53, RZ ;  /* 0x000000351a2a7210 */ /* 0x000fc40007f3e0ff */
[----:B------:R-:W-:-:S03]  /*bfd0*/  IADD3 R52, P0, R28, R53, RZ ;  /* 0x000000351c347210 */ /* 0x000fc60007f1e0ff */
[--C-:B------:R-:W-:Y:S02]  /*bfe0*/  IMAD.X R43, R27, 0x1, R5.reuse, P1 ;  /* 0x000000011b2b7824 */ /* 0x100fe400008e0605 */
[----:B------:R1:W-:Y:S01]  /*bff0*/  @P2 STS.128 [R217], RZ ;  /* 0x000000ffd9002388 */ /* 0x0003e20000000c00 */
[----:B------:R-:W-:Y:S01]  /*c000*/  IMAD.X R53, R29, 0x1, R5, P0 ;  /* 0x000000011d357824 */ /* 0x000fe200000e0605 */
[----:B------:R-:W-:Y:S05]  /*c010*/  @P2 BRA `(.L_x_7158) ;  /* 0x000002e000002947 */ /* 0x000fea0003800000 */
[----:B------:R2:W5:Y:S01]  /*c020*/  LD.E.128 R20, [R44.64] ;  /* 0x000000062c147980 */ /* 0x000562000c101d00 */
[----:B------:R-:W-:Y:S01]  /*c030*/  ISETP.GE.AND P0, PT, R14, R3, PT ;  /* 0x000000030e00720c */ /* 0x000fe20003f06270 */
[----:B------:R-:W-:-:S12]  /*c040*/  BSSY B0, `(.L_x_7159) ;  /* 0x000002a000007945 */ /* 0x000fd80003800000 */
[----:B------:R-:W-:Y:S05]  /*c050*/  @P0 BRA `(.L_x_7160) ;  /* 0x0000028000000947 */ /* 0x000fea0003800000 */
[----:B------:R-:W3:Y:S04]  /*c060*/  LD.E.64 R4, [R52.64] ;  /* 0x0000000634047980 */ /* 0x000ee8000c101b00 */
[----:B------:R-:W4:Y:S01]  /*c070*/  LD.E.64 R6, [R42.64] ;  /* 0x000000062a067980 */ /* 0x000f22000c101b00 */
[--C-:B-----5:R-:W-:Y:S02]  /*c080*/  HADD2.F32 R39, -RZ, R21.reuse.H1_H1 ;  /* 0x30000015ff277230 */ /* 0x120fe40000004100 */
[----:B------:R-:W-:Y:S02]  /*c090*/  HADD2.F32 R24, -RZ, R21.H0_H0 ;  /* 0x20000015ff187230 */ /* 0x000fe40000004100 */
[--C-:B------:R-:W-:Y:S02]  /*c0a0*/  HADD2.F32 R37, -RZ, R23.reuse.H1_H1 ;  /* 0x30000017ff257230 */ /* 0x100fe40000004100 */
[----:B------:R-:W-:-:S02]  /*c0b0*/  HADD2.F32 R41, -RZ, R23.H0_H0 ;  /* 0x20000017ff297230 */ /* 0x000fc40000004100 */
[----:B---3--:R-:W-:Y:S02]  /*c0c0*/  HADD2.F32 R2, -RZ, R4.H1_H1 ;  /* 0x30000004ff027230 */ /* 0x008fe40000004100 */
[----:B------:R-:W-:Y:S02]  /*c0d0*/  HADD2.F32 R0, -RZ, R5.H1_H1 ;  /* 0x30000005ff007230 */ /* 0x000fe40000004100 */
[----:B----4-:R-:W-:Y:S01]  /*c0e0*/  HADD2.F32 R21, -RZ, R6.H1_H1 ;  /* 0x30000006ff157230 */ /* 0x010fe20000004100 */
[----:B------:R-:W-:Y:S01]  /*c0f0*/  FMUL.FTZ R36, R39, R2 ;  /* 0x0000000227247220 */ /* 0x000fe20000410000 */
[----:B------:R-:W-:Y:S01]  /*c100*/  HADD2.F32 R16, -RZ, R7.H1_H1 ;  /* 0x30000007ff107230 */ /* 0x000fe20000004100 */
[----:B------:R-:W-:Y:S01]  /*c110*/  FMUL.FTZ R23, R37, R0 ;  /* 0x0000000025177220 */ /* 0x000fe20000410000 */
[----:B------:R-:W-:Y:S01]  /*c120*/  HADD2.F32 R4, -RZ, R4.H0_H0 ;  /* 0x20000004ff047230 */ /* 0x000fe20000004100 */
[-C--:B------:R-:W-:Y:S01]  /*c130*/  FMUL.FTZ R39, R39, R21.reuse ;  /* 0x0000001527277220 */ /* 0x080fe20000410000 */
[----:B------:R-:W-:Y:S01]  /*c140*/  HADD2.F32 R6, -RZ, R6.H0_H0 ;  /* 0x20000006ff067230 */ /* 0x000fe20000004100 */
[C---:B------:R-:W-:Y:S01]  /*c150*/  FFMA.FTZ R36, R24.reuse, R21, -R36 ;  /* 0x0000001518247223 */ /* 0x040fe20000010824 */
[----:B------:R-:W-:Y:S01]  /*c160*/  HADD2.F32 R21, -RZ, R20.H1_H1 ;  /* 0x30000014ff157230 */ /* 0x000fe20000004100 */
[----:B------:R-:W-:Y:S01]  /*c170*/  FMUL.FTZ R37, R37, R16 ;  /* 0x0000001025257220 */ /* 0x000fe20000410000 */
[----:B------:R-:W-:Y:S01]  /*c180*/  HADD2.F32 R5, -RZ, R5.H0_H0 ;  /* 0x20000005ff057230 */ /* 0x000fe20000004100 */
[----:B------:R-:W-:Y:S01]  /*c190*/  FFMA.FTZ R39, R24, R2, R39 ;  /* 0x0000000218277223 */ /* 0x000fe20000010027 */
[----:B------:R-:W-:Y:S01]  /*c1a0*/  HADD2.F32 R2, -RZ, R22.H1_H1 ;  /* 0x30000016ff027230 */ /* 0x000fe20000004100 */
        /* <DEDUP_REMOVED lines=8> */
[----:B------:R-:W-:Y:S01]  /*c230*/  FMUL.FTZ R20, R2, R5 ;  /* 0x0000000502147220 */ /* 0x000fe20000410000 */
        /* <DEDUP_REMOVED lines=9> */
[----:B------:R-:W-:Y:S02]  /*c2d0*/  MOV R20, R7 ;  /* 0x0000000700147202 */ /* 0x000fe40000000f00 */
.L_x_7160:
[----:B------:R-:W-:Y:S05]  /*c2e0*/  BSYNC B0 ;  /* 0x0000000000007941 */ /* 0x000fea0003800000 */
.L_x_7159:
[----:B-----5:R3:W-:Y:S02]  /*c2f0*/  STS.128 [R217], R20 ;  /* 0x00000014d9007388 */ /* 0x0207e40000000c00 */
.L_x_7158:
[----:B------:R-:W-:Y:S05]  /*c300*/  BSYNC B1 ;  /* 0x0000000000017941 */ /* 0x000fea0003800000 */
.L_x_7157:
[----:B------:R-:W-:Y:S01]  /*c310*/  ISETP.GE.AND P0, PT, R11, R9, PT ;  /* 0x000000090b00720c */ /* 0x000fe20003f06270 */
[----:B------:R-:W-:-:S12]  /*c320*/  BSSY B1, `(.L_x_7161) ;  /* 0x0000031000017945 */ /* 0x000fd80003800000 */
[----:B------:R4:W-:Y:S01]  /*c330*/  @P0 STS.128 [R217+0x2000], RZ ;  /* 0x002000ffd9000388 */ /* 0x0009e20000000c00 */
[----:B------:R-:W-:Y:S05]  /*c340*/  @P0 BRA `(.L_x_7162) ;  /* 0x000002e000000947 */ /* 0x000fea0003800000 */
[----:B---3--:R3:W5:Y:S01]  /*c350*/  LD.E.128 R20, [R44.64+0x80] ;  /* 0x000080062c147980 */ /* 0x008762000c101d00 */
[----:B------:R-:W-:Y:S01]  /*c360*/  ISETP.GE.AND P0, PT, R11, R3, PT ;  /* 0x000000030b00720c */ /* 0x000fe20003f06270 */
[----:B------:R-:W-:-:S12]  /*c370*/  BSSY B0, `(.L_x_7163) ;  /* 0x000002a000007945 */ /* 0x000fd80003800000 */
[----:B------:R-:W-:Y:S05]  /*c380*/  @P0 BRA `(.L_x_7164) ;  /* 0x0000028000000947 */ /* 0x000fea0003800000 */
[----:B--2---:R-:W2:Y:S04]  /*c390*/  LD.E.64 R4, [R52.64+0x40] ;  /* 0x0000400634047980 */ /* 0x004ea8000c101b00 */
[----:B---3--:R-:W3:Y:S01]  /*c3a0*/  LD.E.64 R6, [R42.64+0x40] ;  /* 0x000040062a067980 */ /* 0x008ee2000c101b00 */
[--C-:B-----5:R-:W-:Y:S02]  /*c3b0*/  HADD2.F32 R39, -RZ, R21.reuse.H1_H1 ;  /* 0x30000015ff277230 */ /* 0x120fe40000004100 */
[----:B------:R-:W-:Y:S02]  /*c3c0*/  HADD2.F32 R24, -RZ, R21.H0_H0 ;  /* 0x20000015ff187230 */ /* 0x000fe40000004100 */
[--C-:B------:R-:W-:Y:S02]  /*c3d0*/  HADD2.F32 R37, -RZ, R23.reuse.H1_H1 ;  /* 0x30000017ff257230 */ /* 0x100fe40000004100 */
        /* <DEDUP_REMOVED lines=35> */
.L_x_7164:
[----:B------:R-:W-:Y:S05]  /*c610*/  BSYNC B0 ;  /* 0x0000000000007941 */ /* 0x000fea0003800000 */
.L_x_7163:
[----:B-----5:R1:W-:Y:S02]  /*c620*/  STS.128 [R217+0x2000], R20 ;  /* 0x00200014d9007388 */ /* 0x0203e40000000c00 */
.L_x_7162:
[----:B------:R-:W-:Y:S05]  /*c630*/  BSYNC B1 ;  /* 0x0000000000017941 */ /* 0x000fea0003800000 */
.L_x_7161:
[----:B------:R-:W-:-:S13]  /*c640*/  ISETP.GE.AND P0, PT, R10, R9, PT ;  /* 0x000000090a00720c */ /* 0x000fda0003f06270 */
[----:B------:R1:W-:Y:S01]  /*c650*/  @P0 STS.128 [R217+0x4000], RZ ;  /* 0x004000ffd9000388 */ /* 0x0003e20000000c00 */
[----:B------:R-:W-:Y:S05]  /*c660*/  @P0 BRA `(.L_x_7156) ;  /* 0x000002e000000947 */ /* 0x000fea0003800000 */
[----:B-1-3--:R1:W5:Y:S01]  /*c670*/  LD.E.128 R20, [R44.64+0x100] ;  /* 0x000100062c147980 */ /* 0x00a362000c101d00 */
[----:B------:R-:W-:Y:S01]  /*c680*/  ISETP.GE.AND P0, PT, R10, R3, PT ;  /* 0x000000030a00720c */ /* 0x000fe20003f06270 */
[----:B------:R-:W-:-:S12]  /*c690*/  BSSY B0, `(.L_x_7165) ;  /* 0x000002a000007945 */ /* 0x000fd80003800000 */
[----:B------:R-:W-:Y:S05]  /*c6a0*/  @P0 BRA `(.L_x_7166) ;  /* 0x0000028000000947 */ /* 0x000fea0003800000 */
[----:B------:R-:W3:Y:S04]  /*c6b0*/  LD.E.64 R4, [R52.64+0x80] ;  /* 0x0000800634047980 */ /* 0x000ee8000c101b00 */
[----:B--2---:R-:W2:Y:S01]  /*c6c0*/  LD.E.64 R6, [R42.64+0x80] ;  /* 0x000080062a067980 */ /* 0x004ea2000c101b00 */
[--C-:B-----5:R-:W-:Y:S02]  /*c6d0*/  HADD2.F32 R39, -RZ, R21.reuse.H1_H1 ;  /* 0x30000015ff277230 */ /* 0x120fe40000004100 */
[----:B------:R-:W-:Y:S02]  /*c6e0*/  HADD2.F32 R24, -RZ, R21.H0_H0 ;  /* 0x20000015ff187230 */ /* 0x000fe40000004100 */
[--C-:B------:R-:W-:Y:S02]  /*c6f0*/  HADD2.F32 R37, -RZ, R23.reuse.H1_H1 ;  /* 0x30000017ff257230 */ /* 0x100fe40000004100 */
[----:B------:R-:W-:-:S02]  /*c700*/  HADD2.F32 R41, -RZ, R23.H0_H0 ;  /* 0x20000017ff297230 */ /* 0x000fc40000004100 */
[----:B---3--:R-:W-:Y:S02]  /*c710*/  HADD2.F32 R2, -RZ, R4.H1_H1 ;  /* 0x30000004ff027230 */ /* 0x008fe40000004100 */
[----:B------:R-:W-:Y:S02]  /*c720*/  HADD2.F32 R0, -RZ, R5.H1_H1 ;  /* 0x30000005ff007230 */ /* 0x000fe40000004100 */
[----:B--2---:R-:W-:Y:S01]  /*c730*/  HADD2.F32 R21, -RZ, R6.H1_H1 ;  /* 0x30000006ff157230 */ /* 0x004fe20000004100 */
        /* <DEDUP_REMOVED lines=31> */
.L_x_7166:
[----:B------:R-:W-:Y:S05]  /*c930*/  BSYNC B0 ;  /* 0x0000000000007941 */ /* 0x000fea0003800000 */
.L_x_7165:
[----:B-----5:R3:W-:Y:S02]  /*c940*/  STS.128 [R217+0x4000], R20 ;  /* 0x00400014d9007388 */ /* 0x0207e40000000c00 */
.L_x_7156:
[----:B------:R-:W-:Y:S05]  /*c950*/  BSYNC B2 ;  /* 0x0000000000027941 */ /* 0x000fea0003800000 */
.L_x_7155:
[----:B------:R-:W-:Y:S01]  /*c960*/  IADD3 R24, R154, 0x10, RZ ;  /* 0x000000109a187810 */ /* 0x000fe20007ffe0ff */
[----:B------:R-:W-:Y:S03]  /*c970*/  BSSY B2, `(.L_x_7167) ;  /* 0x00000a3000027945 */ /* 0x000fe60003800000 */
[----:B------:R-:W-:-:S04]  /*c980*/  ISETP.GE.AND P0, PT, R24, R13, PT ;  /* 0x0000000d1800720c */ /* 0x000fc80003f06270 */
[----:B------:R-:W-:-:S13]  /*c990*/  ISETP.LT.OR P0, PT, R131, -0x87, P0 ;  /* 0xffffff798300780c */ /* 0x000fda0000701670 */
[----:B------:R-:W-:Y:S05]  /*c9a0*/  @P0 BRA `(.L_x_7168) ;  /* 0x000009f000000947 */ /* 0x000fea0003800000 */
[----:B------:R-:W-:Y:S01]  /*c9b0*/  ISETP.GE.AND P0, PT, R14, R9, PT ;  /* 0x000000090e00720c */ /* 0x000fe20003f06270 */
[----:B------:R-:W-:Y:S01]  /*c9c0*/  BSSY B1, `(.L_x_7169) ;  /* 0x0000039000017945 */ /* 0x000fe20003800000 */
[----:B------:R-:W-:-:S04]  /*c9d0*/  IADD3 R5, P1, R25, R8, RZ ;  /* 0x0000000819057210 */ /* 0x000fc80007f3e0ff */
[----:B------:R-:W-:Y:S01]  /*c9e0*/  LEA.HI.X.SX32 R0, R25, R12, 0x1, P1 ;  /* 0x0000000c19007211 */ /* 0x000fe200008f0eff */
[----:B------:R-:W-:-:S03]  /*c9f0*/  IMAD.SHL.U32 R43, R5, 0x2, RZ ;  /* 0x00000002052b7824 */ /* 0x000fc600078e00ff */
[----:B------:R-:W-:Y:S02]  /*ca00*/  SHF.L.U64.HI R5, R5, 0x1, R0 ;  /* 0x0000000105057819 */ /* 0x000fe40000010200 */
[-C--:B------:R-:W-:Y:S01]  /*ca10*/  IADD3 R40, P2, R26, R43.reuse, RZ ;  /* 0x0000002b1a287210 */ /* 0x080fe20007f5e0ff */
[----:B------:R1:W-:Y:S01]  /*ca20*/  @P0 STS.128 [R217+0x800], RZ ;  /* 0x000800ffd9000388 */ /* 0x0003e20000000c00 */
[----:B------:R-:W-:-:S03]  /*ca30*/  IADD3 R42, P1, R28, R43, RZ ;  /* 0x0000002b1c2a7210 */ /* 0x000fc60007f3e0ff */
[--C-:B------:R-:W-:Y:S02]  /*ca40*/  IMAD.X R41, R27, 0x1, R5.reuse, P2 ;  /* 0x000000011b297824 */ /* 0x100fe400010e0605 */
[----:B------:R-:W-:Y:S01]  /*ca50*/  IMAD.X R43, R29, 0x1, R5, P1 ;  /* 0x000000011d2b7824 */ /* 0x000fe200008e0605 */
[----:B------:R-:W-:Y:S05]  /*ca60*/  @P0 BRA `(.L_x_7170) ;  /* 0x000002e000000947 */ /* 0x000fea0003800000 */
[----:B-1-3--:R1:W5:Y:S01]  /*ca70*/  LD.E.128 R20, [R32.64] ;  /* 0x0000000620147980 */ /* 0x00a362000c101d00 */
[----:B------:R-:W-:Y:S01]  /*ca80*/  ISETP.GE.AND P0, PT, R14, R3, PT ;  /* 0x000000030e00720c */ /* 0x000fe20003f06270 */
[----:B------:R-:W-:-:S12]  /*ca90*/  BSSY B0, `(.L_x_7171) ;  /* 0x000002a000007945 */ /* 0x000fd80003800000 */
[----:B------:R-:W-:Y:S05]  /*caa0*/  @P0 BRA `(.L_x_7172) ;  /* 0x0000028000000947 */ /* 0x000fea0003800000 */
[----:B------:R-:W3:Y:S04]  /*cab0*/  LD.E.64 R4, [R42.64] ;  /* 0x000000062a047980 */ /* 0x000ee8000c101b00 */
[----:B--2---:R-:W2:Y:S01]  /*cac0*/  LD.E.64 R6, [R40.64] ;  /* 0x0000000628067980 */ /* 0x004ea2000c101b00 */
        /* <DEDUP_REMOVED lines=38> */
.L_x_7172:
[----:B------:R-:W-:Y:S05]  /*cd30*/  BSYNC B0 ;  /* 0x0000000000007941 */ /* 0x000fea0003800000 */
.L_x_7171:
[----:B-----5:R3:W-:Y:S02]  /*cd40*/  STS.128 [R217+0x800], R20 ;  /* 0x00080014d9007388 */ /* 0x0207e40000000c00 */
.L_x_7170:
[----:B------:R-:W-:Y:S05]  /*cd50*/  BSYNC B1 ;  /* 0x0000000000017941 */ /* 0x000fea0003800000 */
.L_x_7169:
[----:B------:R-:W-:Y:S01]  /*cd60*/  ISETP.GE.AND P0, PT, R11, R9, PT ;  /* 0x000000090b00720c */ /* 0x000fe20003f06270 */
[----:B------:R-:W-:-:S12]  /*cd70*/  BSSY B1, `(.L_x_7173) ;  /* 0x0000031000017945 */ /* 0x000fd80003800000 */
        /* <DEDUP_REMOVED lines=46> */
.L_x_7176:
[----:B------:R-:W-:Y:S05]  /*d060*/  BSYNC B0 ;  /* 0x0000000000007941 */ /* 0x000fea0003800000 */
.L_x_7175:
[----:B-----5:R3:W-:Y:S02]  /*d070*/  STS.128 [R217+0x2800], R20 ;  /* 0x00280014d9007388 */ /* 0x0207e40000000c00 */
.L_x_7174:
[----:B------:R-:W-:Y:S05]  /*d080*/  BSYNC B1 ;  /* 0x0000000000017941 */ /* 0x000fea0003800000 */
.L_x_7173:
        /* <DEDUP_REMOVED lines=9> */
[--C-:B-1---5:R-:W-:Y:S02]  /*d120*/  HADD2.F32 R33, -RZ, R21.reuse.H1_H1 ;  /* 0x30000015ff217230 */ /* 0x122fe40000004100 */
        /* <DEDUP_REMOVED lines=37> */
.L_x_7178:
[----:B------:R-:W-:Y:S05]  /*d380*/  BSYNC B0 ;  /* 0x0000000000007941 */ /* 0x000fea0003800000 */
.L_x_7177:
[----:B-----5:R3:W-:Y:S02]  /*d390*/  STS.128 [R217+0x4800], R20 ;  /* 0x00480014d9007388 */ /* 0x0207e40000000c00 */
.L_x_7168:
[----:B------:R-:W-:Y:S05]  /*d3a0*/  BSYNC B2 ;  /* 0x0000000000027941 */ /* 0x000fea0003800000 */
.L_x_7167:
[----:B-1----:R-:W-:Y:S01]  /*d3b0*/  IADD3 R32, R154, 0x20, RZ ;  /* 0x000000209a207810 */ /* 0x002fe20007ffe0ff */
[----:B------:R-:W-:Y:S03]  /*d3c0*/  BSSY B2, `(.L_x_7179) ;  /* 0x00000a4000027945 */ /* 0x000fe60003800000 */
[----:B------:R-:W-:-:S04]  /*d3d0*/  ISETP.GE.AND P0, PT, R32, R13, PT ;  /* 0x0000000d2000720c */ /* 0x000fc80003f06270 */
[----:B------:R-:W-:-:S13]  /*d3e0*/  ISETP.LT.OR P0, PT, R131, -0x107, P0 ;  /* 0xfffffef98300780c */ /* 0x000fda0000701670 */
[----:B------:R-:W-:Y:S05]  /*d3f0*/  @P0 BRA `(.L_x_7180) ;  /* 0x00000a0000000947 */ /* 0x000fea0003800000 */
[----:B------:R-:W-:Y:S01]  /*d400*/  ISETP.GE.AND P0, PT, R14, R9, PT ;  /* 0x000000090e00720c */ /* 0x000fe20003f06270 */
[----:B------:R-:W-:Y:S01]  /*d410*/  IMAD.SHL.U32 R5, R17, 0x20, RZ ;  /* 0x0000002011057824 */ /* 0x000fe200078e00ff */
[----:B------:R-:W-:Y:S04]  /*d420*/  BSSY B1, `(.L_x_7181) ;  /* 0x0000039000017945 */ /* 0x000fe80003800000 */
[----:B------:R-:W-:-:S04]  /*d430*/  IADD3 R0, P1, R5, R8, RZ ;  /* 0x0000000805007210 */ /* 0x000fc80007f3e0ff */
[----:B------:R-:W-:Y:S01]  /*d440*/  LEA.HI.X.SX32 R5, R5, R12, 0x1, P1 ;  /* 0x0000000c05057211 */ /* 0x000fe200008f0eff */
[C---:B------:R-:W-:Y:S02]  /*d450*/  IMAD.SHL.U32 R43, R0.reuse, 0x2, RZ ;  /* 0x00000002002b7824 */ /* 0x040fe400078e00ff */
[----:B------:R1:W-:Y:S01]  /*d460*/  @P0 STS.128 [R217+0x1000], RZ ;  /* 0x001000ffd9000388 */ /* 0x0003e20000000c00 */
[----:B------:R-:W-:Y:S02]  /*d470*/  SHF.L.U64.HI R5, R0, 0x1, R5 ;  /* 0x0000000100057819 */ /* 0x000fe40000010205 */
[-C--:B------:R-:W-:Y:S02]  /*d480*/  IADD3 R36, P2, R26, R43.reuse, RZ ;  /* 0x0000002b1a247210 */ /* 0x080fe40007f5e0ff */
[----:B------:R-:W-:-:S03]  /*d490*/  IADD3 R42, P1, R28, R43, RZ ;  /* 0x0000002b1c2a7210 */ /* 0x000fc60007f3e0ff */
[--C-:B------:R-:W-:Y:S02]  /*d4a0*/  IMAD.X R37, R27, 0x1, R5.reuse, P2 ;  /* 0x000000011b257824 */ /* 0x100fe400010e0605 */
[----:B------:R-:W-:Y:S01]  /*d4b0*/  IMAD.X R43, R29, 0x1, R5, P1 ;  /* 0x000000011d2b7824 */ /* 0x000fe200008e0605 */
[----:B------:R-:W-:Y:S05]  /*d4c0*/  @P0 BRA `(.L_x_7182) ;  /* 0x000002e000000947 */ /* 0x000fea0003800000 */
[----:B---3--:R3:W5:Y:S01]  /*d4d0*/  LD.E.128 R20, [R34.64] ;  /* 0x0000000622147980 */ /* 0x008762000c101d00 */
[----:B------:R-:W-:Y:S01]  /*d4e0*/  ISETP.GE.AND P0, PT, R14, R3, PT ;  /* 0x000000030e00720c */ /* 0x000fe20003f06270 */
[----:B------:R-:W-:-:S12]  /*d4f0*/  BSSY B0, `(.L_x_7183) ;  /* 0x000002a000007945 */ /* 0x000fd80003800000 */
[----:B------:R-:W-:Y:S05]  /*d500*/  @P0 BRA `(.L_x_7184) ;  /* 0x0000028000000947 */ /* 0x000fea0003800000 */
[----:B--2---:R-:W2:Y:S04]  /*d510*/  LD.E.64 R4, [R42.64] ;  /* 0x000000062a047980 */ /* 0x004ea8000c101b00 */
[----:B---3--:R-:W3:Y:S01]  /*d520*/  LD.E.64 R6, [R36.64] ;  /* 0x0000000624067980 */ /* 0x008ee2000c101b00 */
        /* <DEDUP_REMOVED lines=11> */
[-C--:B------:R-:W-:Y:S01]  /*d5e0*/  FMUL.FTZ R38, R38, R21.reuse ;  /* 0x0000001526267220 */ /* 0x080fe20000410000 */
[----:B------:R-:W-:Y:S01]  /*d5f0*/  HADD2.F32 R6, -RZ, R6.H0_H0 ;  /* 0x20000006ff067230 */ /* 0x000fe20000004100 */
[----:B------:R-:W-:Y:S01]  /*d600*/  FFMA.FTZ R40, R33, R21, -R40 ;  /* 0x0000001521287223 */ /* 0x000fe20000010828 */
        /* <DEDUP_REMOVED lines=24> */
.L_x_7184:
[----:B------:R-:W-:Y:S05]  /*d790*/  BSYNC B0 ;  /* 0x0000000000007941 */ /* 0x000fea0003800000 */
.L_x_7183:
[----:B-----5:R1:W-:Y:S02]  /*d7a0*/  STS.128 [R217+0x1000], R20 ;  /* 0x00100014d9007388 */ /* 0x0203e40000000c00 */
.L_x_7182:
[----:B------:R-:W-:Y:S05]  /*d7b0*/  BSYNC B1 ;  /* 0x0000000000017941 */ /* 0x000fea0003800000 */
.L_x_7181:
        /* <DEDUP_REMOVED lines=48> */
.L_x_7188:
[----:B------:R-:W-:Y:S05]  /*dac0*/  BSYNC B0 ;  /* 0x0000000000007941 */ /* 0x000fea0003800000 */
.L_x_7187:
[----:B-----5:R3:W-:Y:S02]  /*dad0*/  STS.128 [R217+0x3000], R20 ;  /* 0x00300014d9007388 */ /* 0x0207e40000000c00 */
.L_x_7186:
[----:B------:R-:W-:Y:S05]  /*dae0*/  BSYNC B1 ;  /* 0x0000000000017941 */ /* 0x000fea0003800000 */
.L_x_7185:
        /* <DEDUP_REMOVED lines=47> */
.L_x_7190:
[----:B------:R-:W-:Y:S05]  /*dde0*/  BSYNC B0 ;  /* 0x0000000000007941 */ /* 0x000fea0003800000 */
.L_x_7189:
[----:B-----5:R3:W-:Y:S02]  /*ddf0*/  STS.128 [R217+0x5000], R20 ;  /* 0x00500014d9007388 */ /* 0x0207e40000000c00 */
.L_x_7180:
[----:B------:R-:W-:Y:S05]  /*de00*/  BSYNC B2 ;  /* 0x0000000000027941 */ /* 0x000fea0003800000 */
.L_x_7179:
[----:B-1-3--:R-:W-:-:S04]  /*de10*/  IADD3 R34, R154, 0x30, RZ ;  /* 0x000000309a227810 */ /* 0x00afc80007ffe0ff */
[----:B------:R-:W-:-:S04]  /*de20*/  ISETP.GE.AND P0, PT, R34, R13, PT ;  /* 0x0000000d2200720c */ /* 0x000fc80003f06270 */
[----:B------:R-:W-:-:S13]  /*de30*/  ISETP.LT.OR P0, PT, R131, -0x187, P0 ;  /* 0xfffffe798300780c */ /* 0x000fda0000701670 */
[----:B------:R-:W-:Y:S05]  /*de40*/  @P0 BRA `(.L_x_7191) ;  /* 0x0000577000000947 */ /* 0x000fea0003800000 */
[----:B------:R-:W-:Y:S01]  /*de50*/  ISETP.GE.AND P0, PT, R14, R9, PT ;  /* 0x000000090e00720c */ /* 0x000fe20003f06270 */
[----:B------:R-:W-:Y:S01]  /*de60*/  IMAD R17, R17, 0x30, RZ ;  /* 0x0000003011117824 */ /* 0x000fe200078e02ff */
        /* <DEDUP_REMOVED lines=11> */
[----:B------:R3:W5:Y:S01]  /*df20*/  LD.E.128 R20, [R30.64] ;  /* 0x000000061e147980 */ /* 0x000762000c101d00 */
[----:B------:R-:W-:Y:S01]  /*df30*/  ISETP.GE.AND P0, PT, R14, R3, PT ;  /* 0x000000030e00720c */ /* 0x000fe20003f06270 */
[----:B------:R-:W-:-:S12]  /*df40*/  BSSY B0, `(.L_x_7194) ;  /* 0x0000029000007945 */ /* 0x000fd80003800000 */
[----:B------:R-:W-:Y:S05]  /*df50*/  @P0 BRA `(.L_x_7195) ;  /* 0x0000027000000947 */ /* 0x000fea0003800000 */
[----:B--2---:R-:W2:Y:S04]  /*df60*/  LD.E.64 R4, [R26.64] ;  /* 0x000000061a047980 */ /* 0x004ea8000c101b00 */
[----:B---3--:R-:W3:Y:S01]  /*df70*/  LD.E.64 R6, [R16.64] ;  /* 0x0000000610067980 */ /* 0x008ee2000c101b00 */
[--C-:B-----5:R-:W-:Y:S02]  /*df80*/  HADD2.F32 R15, -RZ, R21.reuse.H0_H0 ;  /* 0x20000015ff0f7230 */ /* 0x120fe40000004100 */
[----:B------:R-:W-:Y:S02]  /*df90*/  HADD2.F32 R21, -RZ, R21.H1_H1 ;  /* 0x30000015ff157230 */ /* 0x000fe40000004100 */
[--C-:B------:R-:W-:Y:S02]  /*dfa0*/  HADD2.F32 R13, -RZ, R23.reuse.H1_H1 ;  /* 0x30000017ff0d7230 */ /* 0x100fe40000004100 */
[----:B------:R-:W-:-:S02]  /*dfb0*/  HADD2.F32 R25, -RZ, R23.H0_H0 ;  /* 0x20000017ff197230 */ /* 0x000fc40000004100 */
[----:B--2---:R-:W-:Y:S02]  /*dfc0*/  HADD2.F32 R2, -RZ, R4.H1_H1 ;  /* 0x30000004ff027230 */ /* 0x004fe40000004100 */
[----:B------:R-:W-:Y:S02]  /*dfd0*/  HADD2.F32 R0, -RZ, R5.H1_H1 ;  /* 0x30000005ff007230 */ /* 0x000fe40000004100 */
[----:B---3--:R-:W-:Y:S01]  /*dfe0*/  HADD2.F32 R12, -RZ, R6.H1_H1 ;  /* 0x30000006ff0c7230 */ /* 0x008fe20000004100 */
[C---:B------:R-:W-:Y:S01]  /*dff0*/  FMUL.FTZ R23, R21.reuse, R2 ;  /* 0x0000000215177220 */ /* 0x040fe20000410000 */
[----:B------:R-:W-:Y:S02]  /*e000*/  HADD2.F32 R8, -RZ, R7.H1_H1 ;  /* 0x30000007ff087230 */ /* 0x000fe40000004100 */
[----:B------:R-:W-:Y:S01]  /*e010*/  HADD2.F32 R4, -RZ, R4.H0_H0 ;  /* 0x20000004ff047230 */ /* 0x000fe20000004100 */
[----:B------:R-:W-:Y:S01]  /*e020*/  FMUL.FTZ R14, R21, R12 ;  /* 0x0000000c150e7220 */ /* 0x000fe20000410000 */
[----:B------:R-:W-:Y:S01]  /*e030*/  HADD2.F32 R5, -RZ, R5.H0_H0 ;  /* 0x20000005ff057230 */ /* 0x000fe20000004100 */
[C---:B------:R-:W-:Y:S01]  /*e040*/  FMUL.FTZ R21, R13.reuse, R0 ;  /* 0x000000000d157220 */ /* 0x040fe20000410000 */
[----:B------:R-:W-:Y:S01]  /*e050*/  HADD2.F32 R6, -RZ, R6.H0_H0 ;  /* 0x20000006ff067230 */ /* 0x000fe20000004100 */
[----:B------:R-:W-:Y:S01]  /*e060*/  FMUL.FTZ R13, R13, R8 ;  /* 0x000000080d0d7220 */ /* 0x000fe20000410000 */
[----:B------:R-:W-:Y:S01]  /*e070*/  HADD2.F32 R7, -RZ, R7.H0_H0 ;  /* 0x20000007ff077230 */ /* 0x000fe20000004100 */
[----:B------:R-:W-:Y:S01]  /*e080*/  FFMA.FTZ R14, R15, R2, R14 ;  /* 0x000000020f0e7223 */ /* 0x000fe2000001000e */
[----:B------:R-:W-:Y:S01]  /*e090*/  HADD2.F32 R2, -RZ, R22.H1_H1 ;  /* 0x30000016ff027230 */ /* 0x000fe20000004100 */
[----:B------:R-:W-:Y:S01]  /*e0a0*/  FFMA.FTZ R0, R25, R0, R13 ;  /* 0x0000000019007223 */ /* 0x000fe2000001000d */
[--C-:B------:R-:W-:Y:S01]  /*e0b0*/  HADD2.F32 R13, -RZ, R20.reuse.H1_H1 ;  /* 0x30000014ff0d7230 */ /* 0x100fe20000004100 */
[----:B------:R-:W-:Y:S01]  /*e0c0*/  FFMA.FTZ R23, R15, R12, -R23 ;  /* 0x0000000c0f177223 */ /* 0x000fe20000010817 */
[----:B------:R-:W-:Y:S01]  /*e0d0*/  HADD2.F32 R15, -RZ, R20.H0_H0 ;  /* 0x20000014ff0f7230 */ /* 0x000fe20000004100 */
[----:B------:R-:W-:Y:S01]  /*e0e0*/  FFMA.FTZ R21, R25, R8, -R21 ;  /* 0x0000000819157223 */ /* 0x000fe20000010815 */
[----:B------:R-:W-:Y:S01]  /*e0f0*/  HADD2.F32 R22, -RZ, R22.H0_H0 ;  /* 0x20000016ff167230 */ /* 0x000fe20000004100 */
[C---:B------:R-:W-:Y:S01]  /*e100*/  FMUL.FTZ R8, R13.reuse, R4 ;  /* 0x000000040d087220 */ /* 0x040fe20000410000 */
[----:B------:R-:W-:Y:S01]  /*e110*/  F2FP.PACK_AB R14, R14, R23 ;  /* 0x000000170e0e723e */ /* 0x000fe200000000ff */
[----:B------:R-:W-:Y:S01]  /*e120*/  FMUL.FTZ R12, R2, R5 ;  /* 0x00000005020c7220 */ /* 0x000fe20000410000 */
[----:B------:R-:W-:Y:S01]  /*e130*/  F2FP.PACK_AB R23, R0, R21 ;  /* 0x000000150017723e */ /* 0x000fe200000000ff */
[----:B------:R-:W-:Y:S01]  /*e140*/  FMUL.FTZ R13, R13, R6 ;  /* 0x000000060d0d7220 */ /* 0x000fe20000410000 */
[----:B------:R-:W-:Y:S01]  /*e150*/  MOV R21, R14 ;  /* 0x0000000e00157202 */ /* 0x000fe20000000f00 */
[----:B------:R-:W-:-:S02]  /*e160*/  FMUL.FTZ R2, R2, R7 ;  /* 0x0000000702027220 */ /* 0x000fc40000410000 */
[C---:B------:R-:W-:Y:S02]  /*e170*/  FFMA.FTZ R8, R15.reuse, R6, -R8 ;  /* 0x000000060f087223 */ /* 0x040fe40000010808 */
[----:B------:R-:W-:Y:S02]  /*e180*/  FFMA.FTZ R13, R15, R4, R13 ;  /* 0x000000040f0d7223 */ /* 0x000fe4000001000d */
[C---:B------:R-:W-:Y:S02]  /*e190*/  FFMA.FTZ R12, R22.reuse, R7, -R12 ;  /* 0x00000007160c7223 */ /* 0x040fe4000001080c */
[----:B------:R-:W-:Y:S01]  /*e1a0*/  FFMA.FTZ R5, R22, R5, R2 ;  /* 0x0000000516057223 */ /* 0x000fe20000010002 */
[----:B------:R-:W-:-:S04]  /*e1b0*/  F2FP.PACK_AB R20, R13, R8 ;  /* 0x000000080d14723e */ /* 0x000fc800000000ff */
[----:B------:R-:W-:Y:S02]  /*e1c0*/  F2FP.PACK_AB R22, R5, R12 ;  /* 0x0000000c0516723e */ /* 0x000fe400000000ff */
.L_x_7195:
[----:B------:R-:W-:Y:S05]  /*e1d0*/  BSYNC B0 ;  /* 0x0000000000007941 */ /* 0x000fea0003800000 */
.L_x_7194:
[----:B-----5:R1:W-:Y:S02]  /*e1e0*/  STS.128 [R217+0x1800], R20 ;  /* 0x00180014d9007388 */ /* 0x0203e40000000c00 */
.L_x_7193:
[----:B------:R-:W-:Y:S05]  /*e1f0*/  BSYNC B1 ;  /* 0x0000000000017941 */ /* 0x000fea0003800000 */
.L_x_7192:
[----:B------:R-:W-:Y:S01]  /*e200*/  ISETP.GE.AND P0, PT, R11, R9, PT ;  /* 0x000000090b00720c */ /* 0x000fe20003f06270 */
[----:B------:R-:W-:-:S12]  /*e210*/  BSSY B1, `(.L_x_7196) ;  /* 0x0000030000017945 */ /* 0x000fd80003800000 */
[----:B------:R1:W-:Y:S01]  /*e220*/  @P0 STS.128 [R217+0x3800], RZ ;  /* 0x003800ffd9000388 */ /* 0x0003e20000000c00 */
[----:B------:R-:W-:Y:S05]  /*e230*/  @P0 BRA `(.L_x_7197) ;  /* 0x000002d000000947 */ /* 0x000fea0003800000 */
[----:B------:R1:W5:Y:S01]  /*e240*/  LD.E.128 R12, [R30.64+0x80] ;  /* 0x000080061e0c7980 */ /* 0x000362000c101d00 */
[----:B------:R-:W-:Y:S01]  /*e250*/  ISETP.GE.AND P0, PT, R11, R3, PT ;  /* 0x000000030b00720c */ /* 0x000fe20003f06270 */
[----:B------:R-:W-:-:S12]  /*e260*/  BSSY B0, `(.L_x_7198) ;  /* 0x0000029000007945 */ /* 0x000fd80003800000 */
[----:B------:R-:W-:Y:S05]  /*e270*/  @P0 BRA `(.L_x_7199) ;  /* 0x0000027000000947 */ /* 0x000fea0003800000 */
[----:B--2---:R-:W2:Y:S04]  /*e280*/  LD.E.64 R4, [R26.64+0x40] ;  /* 0x000040061a047980 */ /* 0x004ea8000c101b00 */
[----:B---3--:R-:W3:Y:S01]  /*e290*/  LD.E.64 R6, [R16.64+0x40] ;  /* 0x0000400610067980 */ /* 0x008ee2000c101b00 */
[--C-:B-1---5:R-:W-:Y:S02]  /*e2a0*/  HADD2.F32 R21, -RZ, R13.reuse.H1_H1 ;  /* 0x3000000dff157230 */ /* 0x122fe40000004100 */
[----:B------:R-:W-:Y:S02]  /*e2b0*/  HADD2.F32 R20, -RZ, R13.H0_H0 ;  /* 0x2000000dff147230 */ /* 0x000fe40000004100 */
[--C-:B------:R-:W-:Y:S02]  /*e2c0*/  HADD2.F32 R13, -RZ, R15.reuse.H1_H1 ;  /* 0x3000000fff0d7230 */ /* 0x100fe40000004100 */
[----:B------:R-:W-:-:S02]  /*e2d0*/  HADD2.F32 R23, -RZ, R15.H0_H0 ;  /* 0x2000000fff177230 */ /* 0x000fc40000004100 */
[----:B--2---:R-:W-:Y:S02]  /*e2e0*/  HADD2.F32 R2, -RZ, R4.H1_H1 ;  /* 0x30000004ff027230 */ /* 0x004fe40000004100 */
[----:B------:R-:W-:Y:S02]  /*e2f0*/  HADD2.F32 R0, -RZ, R5.H1_H1 ;  /* 0x30000005ff007230 */ /* 0x000fe40000004100 */
[--C-:B---3--:R-:W-:Y:S01]  /*e300*/  HADD2.F32 R11, -RZ, R6.reuse.H1_H1 ;  /* 0x30000006ff0b7230 */ /* 0x108fe20000004100 */
[----:B------:R-:W-:Y:S01]  /*e310*/  FMUL.FTZ R22, R21, R2 ;  /* 0x0000000215167220 */ /* 0x000fe20000410000 */
[----:B------:R-:W-:Y:S01]  /*e320*/  HADD2.F32 R8, -RZ, R7.H1_H1 ;  /* 0x30000007ff087230 */ /* 0x000fe20000004100 */
[----:B------:R-:W-:Y:S01]  /*e330*/  FMUL.FTZ R15, R13, R0 ;  /* 0x000000000d0f7220 */ /* 0x000fe20000410000 */
[----:B------:R-:W-:Y:S01]  /*e340*/  HADD2.F32 R6, -RZ, R6.H0_H0 ;  /* 0x20000006ff067230 */ /* 0x000fe20000004100 */
[-C--:B------:R-:W-:Y:S01]  /*e350*/  FMUL.FTZ R21, R21, R11.reuse ;  /* 0x0000000b15157220 */ /* 0x080fe20000410000 */
[----:B------:R-:W-:Y:S01]  /*e360*/  HADD2.F32 R4, -RZ, R4.H0_H0 ;  /* 0x20000004ff047230 */ /* 0x000fe20000004100 */
[----:B------:R-:W-:Y:S01]  /*e370*/  FMUL.FTZ R13, R13, R8 ;  /* 0x000000080d0d7220 */ /* 0x000fe20000410000 */
[----:B------:R-:W-:Y:S01]  /*e380*/  HADD2.F32 R5, -RZ, R5.H0_H0 ;  /* 0x20000005ff057230 */ /* 0x000fe20000004100 */
[C---:B------:R-:W-:Y:S01]  /*e390*/  FFMA.FTZ R22, R20.reuse, R11, -R22 ;  /* 0x0000000b14167223 */ /* 0x040fe20000010816 */
[----:B------:R-:W-:Y:S01]  /*e3a0*/  HADD2.F32 R11, -RZ, R12.H1_H1 ;  /* 0x3000000cff0b7230 */ /* 0x000fe20000004100 */
[----:B------:R-:W-:Y:S01]  /*e3b0*/  FFMA.FTZ R21, R20, R2, R21 ;  /* 0x0000000214157223 */ /* 0x000fe20000010015 */
[----:B------:R-:W-:Y:S01]  /*e3c0*/  HADD2.F32 R2, -RZ, R14.H1_H1 ;  /* 0x3000000eff027230 */ /* 0x000fe20000004100 */
[C---:B------:R-:W-:Y:S01]  /*e3d0*/  FFMA.FTZ R0, R23.reuse, R0, R13 ;  /* 0x0000000017007223 */ /* 0x040fe2000001000d */
[----:B------:R-:W-:Y:S01]  /*e3e0*/  HADD2.F32 R7, -RZ, R7.H0_H0 ;  /* 0x20000007ff077230 */ /* 0x000fe20000004100 */
[----:B------:R-:W-:Y:S01]  /*e3f0*/  FFMA.FTZ R15, R23, R8, -R15 ;  /* 0x00000008170f7223 */ /* 0x000fe2000001080f */
        /* <DEDUP_REMOVED lines=15> */
.L_x_7199:
[----:B------:R-:W-:Y:S05]  /*e4f0*/  BSYNC B0 ;  /* 0x0000000000007941 */ /* 0x000fea0003800000 */
.L_x_7198:
[----:B-----5:R1:W-:Y:S02]  /*e500*/  STS.128 [R217+0x3800], R12 ;  /* 0x0038000cd9007388 */ /* 0x0203e40000000c00 */
.L_x_7197:
[----:B------:R-:W-:Y:S05]  /*e510*/  BSYNC B1 ;  /* 0x0000000000017941 */ /* 0x000fea0003800000 */
.L_x_7196:
[----:B------:R-:W-:-:S13]  /*e520*/  ISETP.GE.AND P0, PT, R10, R9, PT ;  /* 0x000000090a00720c */ /* 0x000fda0003f06270 */
[----:B------:R1:W-:Y:S01]  /*e530*/  @P0 STS.128 [R217+0x5800], RZ ;  /* 0x005800ffd9000388 */ /* 0x0003e20000000c00 */
[----:B------:R-:W-:Y:S05]  /*e540*/  @P0 BRA `(.L_x_7191) ;  /* 0x0000507000000947 */ /* 0x000fea0003800000 */
[----:B-1-3--:R-:W5:Y:S01]  /*e550*/  LD.E.128 R28, [R30.64+0x100] ;  /* 0x000100061e1c7980 */ /* 0x00af62000c101d00 */
        /* <DEDUP_REMOVED lines=13> */
[--C-:B------:R-:W-:Y:S01]  /*e630*/  HADD2.F32 R8, -RZ, R4.reuse.H1_H1 ;  /* 0x30000004ff087230 */ /* 0x100fe20000004100 */
        /* <DEDUP_REMOVED lines=27> */
.L_x_7201:
[----:B------:R-:W-:Y:S05]  /*e7f0*/  BSYNC B0 ;  /* 0x0000000000007941 */ /* 0x000fea0003800000 */
.L_x_7200:
[----:B-----5:R1:W-:Y:S01]  /*e800*/  STS.128 [R217+0x5800], R28 ;  /* 0x0058001cd9007388 */ /* 0x0203e20000000c00 */
[----:B------:R-:W-:Y:S05]  /*e810*/  BRA `(.L_x_7191) ;  /* 0x00004da000007947 */ /* 0x000fea0003800000 */
.L_x_7154:
[----:B-1----:R-:W-:Y:S01]  /*e820*/  BSSY B2, `(.L_x_7202) ;  /* 0x000010e000027945 */ /* 0x002fe20003800000 */
[----:B------:R-:W-:Y:S05]  /*e830*/  @!P0 BRA `(.L_x_7203) ;  /* 0x000010c000008947 */ /* 0x000fea0003800000 */
[----:B------:R-:W-:Y:S01]  /*e840*/  ISETP.GE.AND P0, PT, R14, R9, PT ;  /* 0x000000090e00720c */ /* 0x000fe20003f06270 */
[----:B------:R-:W-:-:S12]  /*e850*/  BSSY B1, `(.L_x_7204) ;  /* 0x0000058000017945 */ /* 0x000fd80003800000 */
[----:B------:R1:W-:Y:S01]  /*e860*/  @P0 STS.128 [R217], RZ ;  /* 0x000000ffd9000388 */ /* 0x0003e20000000c00 */
[----:B------:R-:W-:Y:S05]  /*e870*/  @P0 BRA `(.L_x_7205) ;  /* 0x0000055000000947 */ /* 0x000fea0003800000 */
[----:B------:R2:W5:Y:S01]  /*e880*/  LD.E.128 R40, [R44.64] ;  /* 0x000000062c287980 */ /* 0x000562000c101d00 */
[----:B------:R-:W-:Y:S01]  /*e890*/  ISETP.GE.AND P0, PT, R14, R3, PT ;  /* 0x000000030e00720c */ /* 0x000fe20003f06270 */
[----:B------:R-:W-:-:S12]  /*e8a0*/  BSSY B0, `(.L_x_7206) ;  /* 0x0000051000007945 */ /* 0x000fd80003800000 */
[----:B------:R-:W-:Y:S05]  /*e8b0*/  @P0 BRA `(.L_x_7207) ;  /* 0x000004f000000947 */ /* 0x000fea0003800000 */
[-C--:B------:R-:W-:Y:S02]  /*e8c0*/  ISETP.GE.AND P1, PT, R14, R17.reuse, PT ;  /* 0x000000110e00720c */ /* 0x080fe40003f26270 */
[----:B------:R-:W-:Y:S02]  /*e8d0*/  MOV R5, RZ ;  /* 0x000000ff00057202 */ /* 0x000fe40000000f00 */
[----:B------:R-:W-:-:S09]  /*e8e0*/  MOV R21, R17 ;  /* 0x0000001100157202 */ /* 0x000fd20000000f00 */
[C---:B------:R-:W-:Y:S02]  /*e8f0*/  @P1 IADD3 R5, -R17.reuse, RZ, RZ ;  /* 0x000000ff11051210 */ /* 0x040fe40007ffe1ff */
[----:B------:R-:W-:Y:S02]  /*e900*/  @P1 IADD3 R21, -R17, RZ, RZ ;  /* 0x000000ff11151210 */ /* 0x000fe40007ffe1ff */
[----:B------:R-:W-:-:S03]  /*e910*/  IADD3 R7, P0, R5, R0, RZ ;  /* 0x0000000005077210 */ /* 0x000fc60007f1e0ff */
[----:B------:R-:W-:Y:S01]  /*e920*/  IMAD.WIDE R36, R21, 0x2, R44 ;  /* 0x0000000215247825 */ /* 0x000fe200078e022c */
[----:B------:R-:W-:Y:S02]  /*e930*/  LEA.HI.X.SX32 R5, R5, R2, 0x1, P0 ;  /* 0x0000000205057211 */ /* 0x000fe400000f0eff */
[C---:B------:R-:W-:Y:S02]  /*e940*/  LEA R4, P0, R7.reuse, R28, 0x1 ;  /* 0x0000001c07047211 */ /* 0x040fe400078008ff */
[----:B------:R-:W-:Y:S01]  /*e950*/  MOV R21, RZ ;  /* 0x000000ff00157202 */ /* 0x000fe20000000f00 */
[----:B------:R-:W3:Y:S01]  /*e960*/  LD.E.128 R36, [R36.64] ;  /* 0x0000000624247980 */ /* 0x000ee2000c101d00 */
[----:B------:R-:W-:Y:S02]  /*e970*/  LEA.HI.X R5, R7, R29, R5, 0x1, P0 ;  /* 0x0000001d07057211 */ /* 0x000fe400000f0c05 */
[----:B------:R-:W-:-:S04]  /*e980*/  @P1 IADD3 R21, -R17, RZ, RZ ;  /* 0x000000ff11151210 */ /* 0x000fc80007ffe1ff */
[----:B------:R-:W4:Y:S01]  /*e990*/  LD.E.128 R4, [R4.64] ;  /* 0x0000000604047980 */ /* 0x000f22000c101d00 */
[----:B------:R-:W-:-:S04]  /*e9a0*/  IADD3 R23, P0, R21, R0, RZ ;  /* 0x0000000015177210 */ /* 0x000fc80007f1e0ff */
[----:B------:R-:W-:Y:S02]  /*e9b0*/  LEA.HI.X.SX32 R21, R21, R2, 0x1, P0 ;  /* 0x0000000215157211 */ /* 0x000fe400000f0eff */
[----:B------:R-:W-:-:S04]  /*e9c0*/  LEA R20, P0, R23, R26, 0x1 ;  /* 0x0000001a17147211 */ /* 0x000fc800078008ff */
[----:B------:R-:W-:-:S06]  /*e9d0*/  LEA.HI.X R21, R23, R27, R21, 0x1, P0 ;  /* 0x0000001b17157211 */ /* 0x000fcc00000f0c15 */
[----:B--2---:R-:W2:Y:S01]  /*e9e0*/  LD.E.128 R20, [R20.64] ;  /* 0x0000000614147980 */ /* 0x004ea2000c101d00 */
[----:B---3--:R-:W-:Y:S02]  /*e9f0*/  HADD2.F32 R46, -RZ, R39.H0_H0 ;  /* 0x20000027ff2e7230 */ /* 0x008fe40000004100 */
[--C-:B----4-:R-:W-:Y:S02]  /*ea00*/  HADD2.F32 R8, -RZ, R5.reuse.H0_H0 ;  /* 0x20000005ff087230 */ /* 0x110fe40000004100 */
[----:B------:R-:W-:Y:S02]  /*ea10*/  HADD2.F32 R12, -RZ, R5.H1_H1 ;  /* 0x30000005ff0c7230 */ /* 0x000fe40000004100 */
[----:B------:R-:W-:Y:S02]  /*ea20*/  HADD2.F32 R5, -RZ, R7.H0_H0 ;  /* 0x20000007ff057230 */ /* 0x000fe40000004100 */
[--C-:B------:R-:W-:Y:S02]  /*ea30*/  HADD2.F32 R16, -RZ, R4.reuse.H0_H0 ;  /* 0x20000004ff107230 */ /* 0x100fe40000004100 */
[----:B------:R-:W-:Y:S01]  /*ea40*/  HADD2.F32 R24, -RZ, R4.H1_H1 ;  /* 0x30000004ff187230 */ /* 0x000fe20000004100 */
[----:B------:R-:W-:Y:S01]  /*ea50*/  @!P1 FADD.FTZ R5, -R5, -RZ ;  /* 0x800000ff05059221 */ /* 0x000fe20000010100 */
[----:B------:R-:W-:-:S02]  /*ea60*/  HADD2.F32 R4, -RZ, R6.H0_H0 ;  /* 0x20000006ff047230 */ /* 0x000fc40000004100 */
[----:B------:R-:W-:Y:S02]  /*ea70*/  HADD2.F32 R7, -RZ, R7.H1_H1 ;  /* 0x30000007ff077230 */ /* 0x000fe40000004100 */
[----:B------:R-:W-:Y:S01]  /*ea80*/  HADD2.F32 R6, -RZ, R6.H1_H1 ;  /* 0x30000006ff067230 */ /* 0x000fe20000004100 */
[----:B------:R-:W-:Y:S01]  /*ea90*/  FMUL.FTZ R46, R46, R5 ;  /* 0x000000052e2e7220 */ /* 0x000fe20000410000 */
[----:B------:R-:W-:Y:S01]  /*eaa0*/  HADD2.F32 R49, -RZ, R37.H0_H0 ;  /* 0x20000025ff317230 */ /* 0x000fe20000004100 */
[----:B------:R-:W-:Y:S01]  /*eab0*/  @!P1 FADD.FTZ R8, -R8, -RZ ;  /* 0x800000ff08089221 */ /* 0x000fe20000010100 */
[----:B------:R-:W-:Y:S01]  /*eac0*/  HADD2.F32 R52, -RZ, R39.H1_H1 ;  /* 0x30000027ff347230 */ /* 0x000fe20000004100 */
[----:B------:R-:W-:Y:S01]  /*ead0*/  @!P1 FADD.FTZ R7, -R7, -RZ ;  /* 0x800000ff07079221 */ /* 0x000fe20000010100 */
[----:B------:R-:W-:Y:S01]  /*eae0*/  HADD2.F32 R5, -RZ, R38.H1_H1 ;  /* 0x30000026ff057230 */ /* 0x000fe20000004100 */
        /* <DEDUP_REMOVED lines=9> */
[----:B-----5:R-:W-:Y:S01]  /*eb80*/  HADD2.F32 R8, -RZ, R41.H0_H0 ;  /* 0x20000029ff087230 */ /* 0x020fe20000004100 */
[----:B------:R-:W-:Y:S01]  /*eb90*/  @!P1 FADD.FTZ R24, -R24, -RZ ;  /* 0x800000ff18189221 */ /* 0x000fe20000010100 */
[----:B--2---:R-:W-:Y:S01]  /*eba0*/  HADD2.F32 R5, -RZ, R21.H0_H0 ;  /* 0x20000015ff057230 */ /* 0x004fe20000004100 */
[----:B------:R-:W-:-:S02]  /*ebb0*/  @!P1 FADD.FTZ R12, -R12, -RZ ;  /* 0x800000ff0c0c9221 */ /* 0x000fc40000010100 */
[----:B------:R-:W-:Y:S01]  /*ebc0*/  @!P1 FADD.FTZ R4, -R4, -RZ ;  /* 0x800000ff04049221 */ /* 0x000fe20000010100 */
[----:B------:R-:W-:Y:S01]  /*ebd0*/  HADD2.F32 R36, -RZ, R21.H1_H1 ;  /* 0x30000015ff247230 */ /* 0x000fe20000004100 */
[----:B------:R-:W-:Y:S01]  /*ebe0*/  FMUL.FTZ R16, R51, R16 ;  /* 0x0000001033107220 */ /* 0x000fe20000410000 */
        /* <DEDUP_REMOVED lines=28> */
.L_x_7207:
[----:B------:R-:W-:Y:S05]  /*edb0*/  BSYNC B0 ;  /* 0x0000000000007941 */ /* 0x000fea0003800000 */
.L_x_7206:
[----:B-----5:R3:W-:Y:S02]  /*edc0*/  STS.128 [R217], R40 ;  /* 0x00000028d9007388 */ /* 0x0207e40000000c00 */
.L_x_7205:
[----:B------:R-:W-:Y:S05]  /*edd0*/  BSYNC B1 ;  /* 0x0000000000017941 */ /* 0x000fea0003800000 */
.L_x_7204:
        /* <DEDUP_REMOVED lines=18> */
[----:B--2---:R-:W2:Y:S01]  /*ef00*/  LD.E.128 R36, [R36.64+0x80] ;  /* 0x0000800624247980 */ /* 0x004ea2000c101d00 */
[----:B------:R-:W-:Y:S02]  /*ef10*/  LEA.HI.X R5, R7, R29, R5, 0x1, P0 ;  /* 0x0000001d07057211 */ /* 0x000fe400000f0c05 */
[----:B------:R-:W-:-:S04]  /*ef20*/  @P1 IADD3 R21, -R17, RZ, RZ ;  /* 0x000000ff11151210 */ /* 0x000fc80007ffe1ff */
[----:B---3--:R-:W3:Y:S01]  /*ef30*/  LD.E.128 R4, [R4.64+0x80] ;  /* 0x0000800604047980 */ /* 0x008ee2000c101d00 */
[----:B------:R-:W-:-:S04]  /*ef40*/  IADD3 R23, P0, R21, R0, RZ ;  /* 0x0000000015177210 */ /* 0x000fc80007f1e0ff */
[----:B------:R-:W-:Y:S02]  /*ef50*/  LEA.HI.X.SX32 R21, R21, R2, 0x1, P0 ;  /* 0x0000000215157211 */ /* 0x000fe400000f0eff */
[----:B------:R-:W-:-:S04]  /*ef60*/  LEA R20, P0, R23, R26, 0x1 ;  /* 0x0000001a17147211 */ /* 0x000fc800078008ff */
[----:B------:R-:W-:-:S06]  /*ef70*/  LEA.HI.X R21, R23, R27, R21, 0x1, P0 ;  /* 0x0000001b17157211 */ /* 0x000fcc00000f0c15 */
[----:B----4-:R-:W4:Y:S01]  /*ef80*/  LD.E.128 R20, [R20.64+0x80] ;  /* 0x0000800614147980 */ /* 0x010f22000c101d00 */
[----:B--2---:R-:W-:Y:S02]  /*ef90*/  HADD2.F32 R46, -RZ, R39.H0_H0 ;  /* 0x20000027ff2e7230 */ /* 0x004fe40000004100 */
[--C-:B---3--:R-:W-:Y:S02]  /*efa0*/  HADD2.F32 R8, -RZ, R5.reuse.H0_H0 ;  /* 0x20000005ff087230 */ /* 0x108fe40000004100 */
        /* <DEDUP_REMOVED lines=25> */
[----:B----4-:R-:W-:Y:S01]  /*f140*/  HADD2.F32 R5, -RZ, R21.H0_H0 ;  /* 0x20000015ff057230 */ /* 0x010fe20000004100 */
        /* <DEDUP_REMOVED lines=32> */
.L_x_7211:
[----:B------:R-:W-:Y:S05]  /*f350*/  BSYNC B0 ;  /* 0x0000000000007941 */ /* 0x000fea0003800000 */
.L_x_7210:
[----:B-----5:R1:W-:Y:S02]  /*f360*/  STS.128 [R217+0x2000], R40 ;  /* 0x00200028d9007388 */ /* 0x0203e40000000c00 */
.L_x_7209:
[----:B------:R-:W-:Y:S05]  /*f370*/  BSYNC B1 ;  /* 0x0000000000017941 */ /* 0x000fea0003800000 */
.L_x_7208:
[----:B------:R-:W-:-:S13]  /*f380*/  ISETP.GE.AND P0, PT, R10, R9, PT ;  /* 0x000000090a00720c */ /* 0x000fda0003f06270 */
[----:B------:R1:W-:Y:S01]  /*f390*/  @P0 STS.128 [R217+0x4000], RZ ;  /* 0x004000ffd9000388 */ /* 0x0003e20000000c00 */
[----:B------:R-:W-:Y:S05]  /*f3a0*/  @P0 BRA `(.L_x_7203) ;  /* 0x0000055000000947 */ /* 0x000fea0003800000 */
[----:B-1-3--:R1:W5:Y:S01]  /*f3b0*/  LD.E.128 R40, [R44.64+0x100] ;  /* 0x000100062c287980 */ /* 0x00a362000c101d00 */
        /* <DEDUP_REMOVED lines=13> */
[----:B------:R-:W3:Y:S01]  /*f490*/  LD.E.128 R36, [R36.64+0x100] ;  /* 0x0001000624247980 */ /* 0x000ee2000c101d00 */
[----:B------:R-:W-:Y:S02]  /*f4a0*/  LEA.HI.X R5, R7, R29, R5, 0x1, P0 ;  /* 0x0000001d07057211 */ /* 0x000fe400000f0c05 */
[----:B------:R-:W-:-:S04]  /*f4b0*/  @P1 IADD3 R21, -R17, RZ, RZ ;  /* 0x000000ff11151210 */ /* 0x000fc80007ffe1ff */
[----:B--2---:R-:W2:Y:S01]  /*f4c0*/  LD.E.128 R4, [R4.64+0x100] ;  /* 0x0001000604047980 */ /* 0x004ea2000c101d00 */
[----:B------:R-:W-:-:S04]  /*f4d0*/  IADD3 R23, P0, R21, R0, RZ ;  /* 0x0000000015177210 */ /* 0x000fc80007f1e0ff */
[----:B------:R-:W-:Y:S02]  /*f4e0*/  LEA.HI.X.SX32 R21, R21, R2, 0x1, P0 ;  /* 0x0000000215157211 */ /* 0x000fe400000f0eff */
[----:B------:R-:W-:-:S04]  /*f4f0*/  LEA R20, P0, R23, R26, 0x1 ;  /* 0x0000001a17147211 */ /* 0x000fc800078008ff */
[----:B------:R-:W-:-:S06]  /*f500*/  LEA.HI.X R21, R23, R27, R21, 0x1, P0 ;  /* 0x0000001b17157211 */ /* 0x000fcc00000f0c15 */
[----:B----4-:R-:W4:Y:S01]  /*f510*/  LD.E.128 R20, [R20.64+0x100] ;  /* 0x0001000614147980 */ /* 0x010f22000c101d00 */
[----:B-1-3--:R-:W-:Y:S02]  /*f520*/  HADD2.F32 R45, -RZ, R36.H0_H0 ;  /* 0x20000024ff2d7230 */ /* 0x00afe40000004100 */
        /* <DEDUP_REMOVED lines=59> */
.L_x_7213:
[----:B------:R-:W-:Y:S05]  /*f8e0*/  BSYNC B0 ;  /* 0x0000000000007941 */ /* 0x000fea0003800000 */
.L_x_7212:
[----:B-----5:R3:W-:Y:S02]  /*f8f0*/  STS.128 [R217+0x4000], R40 ;  /* 0x00400028d9007388 */ /* 0x0207e40000000c00 */
.L_x_7203:
[----:B------:R-:W-:Y:S05]  /*f900*/  BSYNC B2 ;  /* 0x0000000000027941 */ /* 0x000fea0003800000 */
.L_x_7202:
[----:B------:R-:W-:Y:S01]  /*f910*/  IADD3 R24, R154, 0x10, RZ ;  /* 0x000000109a187810 */ /* 0x000fe20007ffe0ff */
[----:B------:R-:W-:Y:S03]  /*f920*/  BSSY B2, `(.L_x_7214) ;  /* 0x0000118000027945 */ /* 0x000fe60003800000 */
[----:B------:R-:W-:-:S04]  /*f930*/  ISETP.GE.AND P0, PT, R24, R13, PT ;  /* 0x0000000d1800720c */ /* 0x000fc80003f06270 */
[----:B------:R-:W-:-:S13]  /*f940*/  ISETP.LT.OR P0, PT, R131, -0x87, P0 ;  /* 0xffffff798300780c */ /* 0x000fda0000701670 */
[----:B------:R-:W-:Y:S05]  /*f950*/  @P0 BRA `(.L_x_7215) ;  /* 0x0000114000000947 */ /* 0x000fea0003800000 */
[----:B------:R-:W-:Y:S01]  /*f960*/  ISETP.GE.AND P0, PT, R14, R9, PT ;  /* 0x000000090e00720c */ /* 0x000fe20003f06270 */
[----:B------:R-:W-:-:S12]  /*f970*/  BSSY B1, `(.L_x_7216) ;  /* 0x000005a000017945 */ /* 0x000fd80003800000 */
[----:B------:R1:W-:Y:S01]  /*f980*/  @P0 STS.128 [R217+0x800], RZ ;  /* 0x000800ffd9000388 */ /* 0x0003e20000000c00 */
[----:B------:R-:W-:Y:S05]  /*f990*/  @P0 BRA `(.L_x_7217) ;  /* 0x0000057000000947 */ /* 0x000fea0003800000 */
[----:B-1-3--:R1:W5:Y:S01]  /*f9a0*/  LD.E.128 R40, [R32.64] ;  /* 0x0000000620287980 */ /* 0x00a362000c101d00 */
[----:B------:R-:W-:Y:S01]  /*f9b0*/  ISETP.GE.AND P0, PT, R14, R3, PT ;  /* 0x000000030e00720c */ /* 0x000fe20003f06270 */
[----:B------:R-:W-:-:S12]  /*f9c0*/  BSSY B0, `(.L_x_7218) ;  /* 0x0000053000007945 */ /* 0x000fd80003800000 */
[----:B------:R-:W-:Y:S05]  /*f9d0*/  @P0 BRA `(.L_x_7219) ;  /* 0x0000051000000947 */ /* 0x000fea0003800000 */
[-C--:B------:R-:W-:Y:S02]  /*f9e0*/  ISETP.GE.AND P0, PT, R14, R17.reuse, PT ;  /* 0x000000110e00720c */ /* 0x080fe40003f06270 */
[----:B------:R-:W-:Y:S02]  /*f9f0*/  MOV R5, RZ ;  /* 0x000000ff00057202 */ /* 0x000fe40000000f00 */
[C---:B------:R-:W-:Y:S02]  /*fa00*/  IADD3 R12, P1, R25.reuse, R0, RZ ;  /* 0x00000000190c7210 */ /* 0x040fe40007f3e0ff */
[----:B------:R-:W-:Y:S02]  /*fa10*/  MOV R21, R17 ;  /* 0x0000001100157202 */ /* 0x000fe40000000f00 */
[----:B------:R-:W-:-:S05]  /*fa20*/  LEA.HI.X.SX32 R8, R25, R2, 0x1, P1 ;  /* 0x0000000219087211 */ /* 0x000fca00008f0eff */
        /* <DEDUP_REMOVED lines=10> */
[----:B--2---:R-:W2:Y:S01]  /*fad0*/  LD.E.128 R4, [R4.64] ;  /* 0x0000000604047980 */ /* 0x004ea2000c101d00 */
[----:B------:R-:W-:-:S04]  /*fae0*/  IADD3 R23, P1, R21, R12, RZ ;  /* 0x0000000c15177210 */ /* 0x000fc80007f3e0ff */
[----:B------:R-:W-:Y:S02]  /*faf0*/  LEA.HI.X.SX32 R8, R21, R8, 0x1, P1 ;  /* 0x0000000815087211 */ /* 0x000fe400008f0eff */
[----:B------:R-:W-:-:S04]  /*fb00*/  LEA R20, P1, R23, R26, 0x1 ;  /* 0x0000001a17147211 */ /* 0x000fc800078208ff */
[----:B------:R-:W-:-:S06]  /*fb10*/  LEA.HI.X R21, R23, R27, R8, 0x1, P1 ;  /* 0x0000001b17157211 */ /* 0x000fcc00008f0c08 */
[----:B----4-:R-:W4:Y:S01]  /*fb20*/  LD.E.128 R20, [R20.64] ;  /* 0x0000000614147980 */ /* 0x010f22000c101d00 */
[----:B---3--:R-:W-:Y:S02]  /*fb30*/  HADD2.F32 R45, -RZ, R36.H0_H0 ;  /* 0x20000024ff2d7230 */ /* 0x008fe40000004100 */
        /* <DEDUP_REMOVED lines=59> */
.L_x_7219:
[----:B------:R-:W-:Y:S05]  /*fef0*/  BSYNC B0 ;  /* 0x0000000000007941 */ /* 0x000fea0003800000 */
.L_x_7218:
[----:B-----5:R3:W-:Y:S02]  /*ff00*/  STS.128 [R217+0x800], R40 ;  /* 0x00080028d9007388 */ /* 0x0207e40000000c00 */
.L_x_7217:
[----:B------:R-:W-:Y:S05]  /*ff10*/  BSYNC B1 ;  /* 0x0000000000017941 */ /* 0x000fea0003800000 */
.L_x_7216:
        /* <DEDUP_REMOVED lines=8> */
[-C--:B------:R-:W-:Y:S02]  /*ffa0*/  ISETP.GE.AND P0, PT, R11, R17.reuse, PT ;  /* 0x000000110b00720c */ /* 0x080fe40003f06270 */
[----:B------:R-:W-:Y:S02]  /*ffb0*/  IADD3 R7, R25, 0x40, RZ ;  /* 0x0000004019077810 */ /* 0x000fe40007ffe0ff */
[----:B------:R-:W-:Y:S02]  /*ffc0*/  MOV R5, RZ ;  /* 0x000000ff00057202 */ /* 0x000fe40000000f00 */
[C---:B------:R-:W-:Y:S02]  /*ffd0*/  IADD3 R12, P1, R7.reuse, R0, RZ ;  /* 0x00000000070c7210 */ /* 0x040fe40007f3e0ff */
[----:B------:R-:W-:Y:S02]  /*ffe0*/  MOV R21, R17 ;  /* 0x0000001100157202 */ /* 0x000fe40000000f00 */
[----:B------:R-:W-:-:S03]  /*fff0*/  LEA.HI.X.SX32 R8, R7, R2, 0x1, P1 ;  /* 0x0000000207087211 */ /* 0x000fc600008f0eff */
        /* <DEDUP_REMOVED lines=76> */
.L_x_7223:
[----:B------:R-:W-:Y:S05]  /*104c0*/  BSYNC B0 ;  /* 0x0000000000007941 */ /* 0x000fea0003800000 */
.L_x_7222:
[----:B-----5:R3:W-:Y:S02]  /*104d0*/  STS.128 [R217+0x2800], R40 ;  /* 0x00280028d9007388 */ /* 0x0207e40000000c00 */
.L_x_7221:
[----:B------:R-:W-:Y:S05]  /*104e0*/  BSYNC B1 ;  /* 0x0000000000017941 */ /* 0x000fea0003800000 */
.L_x_7220:
[----:B------:R-:W-:-:S13]  /*104f0*/  ISETP.GE.AND P0, PT, R10, R9, PT ;  /* 0x000000090a00720c */ /* 0x000fda0003f06270 */
[----:B------:R1:W-:Y:S01]  /*10500*/  @P0 STS.128 [R217+0x4800], RZ ;  /* 0x004800ffd9000388 */ /* 0x0003e20000000c00 */
[----:B------:R-:W-:Y:S05]  /*10510*/  @P0 BRA `(.L_x_7215) ;  /* 0x0000058000000947 */ /* 0x000fea0003800000 */
[----:B------:R1:W5:Y:S01]  /*10520*/  LD.E.128 R36, [R32.64+0x100] ;  /* 0x0001000620247980 */ /* 0x000362000c101d00 */
        /* <DEDUP_REMOVED lines=12> */
[----:B-1-3--:R-:W-:Y:S01]  /*105f0*/  IMAD.WIDE R40, R21, 0x2, R32 ;  /* 0x0000000215287825 */ /* 0x00afe200078e0220 */
        /* <DEDUP_REMOVED lines=72> */
.L_x_7225:
[----:B------:R-:W-:Y:S05]  /*10a80*/  BSYNC B0 ;  /* 0x0000000000007941 */ /* 0x000fea0003800000 */
.L_x_7224:
[----:B-----5:R1:W-:Y:S02]  /*10a90*/  STS.128 [R217+0x4800], R36 ;  /* 0x00480024d9007388 */ /* 0x0203e40000000c00 */
.L_x_7215:
[----:B------:R-:W-:Y:S05]  /*10aa0*/  BSYNC B2 ;  /* 0x0000000000027941 */ /* 0x000fea0003800000 */
.L_x_7214:
[----:B-1----:R-:W-:Y:S01]  /*10ab0*/  IADD3 R32, R154, 0x20, RZ ;  /* 0x000000209a207810 */ /* 0x002fe20007ffe0ff */
        /* <DEDUP_REMOVED lines=8> */
[----:B---3--:R3:W5:Y:S01]  /*10b40*/  LD.E.128 R40, [R34.64] ;  /* 0x0000000622287980 */ /* 0x008762000c101d00 */
[----:B------:R-:W-:Y:S01]  /*10b50*/  ISETP.GE.AND P0, PT, R14, R3, PT ;  /* 0x000000030e00720c */ /* 0x000fe20003f06270 */
[----:B------:R-:W-:-:S12]  /*10b60*/  BSSY B0, `(.L_x_7230) ;  /* 0x0000054000007945 */ /* 0x000fd80003800000 */
[----:B------:R-:W-:Y:S05]  /*10b70*/  @P0 BRA `(.L_x_7231) ;  /* 0x0000052000000947 */ /* 0x000fea0003800000 */
[-C--:B------:R-:W-:Y:S02]  /*10b80*/  ISETP.GE.AND P0, PT, R14, R17.reuse, PT ;  /* 0x000000110e00720c */ /* 0x080fe40003f06270 */
[----:B------:R-:W-:Y:S02]  /*10b90*/  SHF.L.U32 R7, R17, 0x5, RZ ;  /* 0x0000000511077819 */ /* 0x000fe400000006ff */
        /* <DEDUP_REMOVED lines=11> */
[----:B--2---:R-:W2:Y:S01]  /*10c50*/  LD.E.128 R36, [R36.64] ;  /* 0x0000000624247980 */ /* 0x004ea2000c101d00 */
[----:B------:R-:W-:Y:S02]  /*10c60*/  LEA.HI.X R5, R7, R29, R5, 0x1, P1 ;  /* 0x0000001d07057211 */ /* 0x000fe400008f0c05 */
[----:B------:R-:W-:-:S04]  /*10c70*/  @P0 IADD3 R21, -R17, RZ, RZ ;  /* 0x000000ff11150210 */ /* 0x000fc80007ffe1ff */
[----:B---3--:R-:W3:Y:S01]  /*10c80*/  LD.E.128 R4, [R4.64] ;  /* 0x0000000604047980 */ /* 0x008ee2000c101d00 */
[----:B------:R-:W-:-:S04]  /*10c90*/  IADD3 R23, P1, R21, R12, RZ ;  /* 0x0000000c15177210 */ /* 0x000fc80007f3e0ff */
[----:B------:R-:W-:Y:S02]  /*10ca0*/  LEA.HI.X.SX32 R8, R21, R8, 0x1, P1 ;  /* 0x0000000815087211 */ /* 0x000fe400008f0eff */
[----:B------:R-:W-:-:S04]  /*10cb0*/  LEA R20, P1, R23, R26, 0x1 ;  /* 0x0000001a17147211 */ /* 0x000fc800078208ff */
[----:B------:R-:W-:-:S06]  /*10cc0*/  LEA.HI.X R21, R23, R27, R8, 0x1, P1 ;  /* 0x0000001b17157211 */ /* 0x000fcc00008f0c08 */
[----:B----4-:R-:W4:Y:S01]  /*10cd0*/  LD.E.128 R20, [R20.64] ;  /* 0x0000000614147980 */ /* 0x010f22000c101d00 */
        /* <DEDUP_REMOVED lines=60> */
.L_x_7231:
[----:B------:R-:W-:Y:S05]  /*110a0*/  BSYNC B0 ;  /* 0x0000000000007941 */ /* 0x000fea0003800000 */
.L_x_7230:
[----:B-----5:R1:W-:Y:S02]  /*110b0*/  STS.128 [R217+0x1000], R40 ;  /* 0x00100028d9007388 */ /* 0x0203e40000000c00 */
.L_x_7229:
[----:B------:R-:W-:Y:S05]  /*110c0*/  BSYNC B1 ;  /* 0x0000000000017941 */ /* 0x000fea0003800000 */
.L_x_7228:
        /* <DEDUP_REMOVED lines=9> */
[----:B------:R-:W-:Y:S02]  /*11160*/  LEA R7, R17, 0x40, 0x5 ;  /* 0x0000004011077811 */ /* 0x000fe400078e28ff */
        /* <DEDUP_REMOVED lines=80> */
.L_x_7235:
[----:B------:R-:W-:Y:S05]  /*11670*/  BSYNC B0 ;  /* 0x0000000000007941 */ /* 0x000fea0003800000 */
.L_x_7234:
[----:B-----5:R3:W-:Y:S02]  /*11680*/  STS.128 [R217+0x3000], R40 ;  /* 0x00300028d9007388 */ /* 0x0207e40000000c00 */
.L_x_7233:
[----:B------:R-:W-:Y:S05]  /*11690*/  BSYNC B1 ;  /* 0x0000000000017941 */ /* 0x000fea0003800000 */
.L_x_7232:
        /* <DEDUP_REMOVED lines=89> */
.L_x_7237:
[----:B------:R-:W-:Y:S05]  /*11c30*/  BSYNC B0 ;  /* 0x0000000000007941 */ /* 0x000fea0003800000 */
.L_x_7236:
[----:B-----5:R1:W-:Y:S02]  /*11c40*/  STS.128 [R217+0x5000], R36 ;  /* 0x00500024d9007388 */ /* 0x0203e40000000c00 */
.L_x_7227:
[----:B------:R-:W-:Y:S05]  /*11c50*/  BSYNC B2 ;  /* 0x0000000000027941 */ /* 0x000fea0003800000 */
.L_x_7226:
[----:B-1-3--:R-:W-:-:S04]  /*11c60*/  IADD3 R34, R154, 0x30, RZ ;  /* 0x000000309a227810 */ /* 0x00afc80007ffe0ff */
[----:B------:R-:W-:-:S04]  /*11c70*/  ISETP.GE.AND P0, PT, R34, R13, PT ;  /* 0x0000000d2200720c */ /* 0x000fc80003f06270 */
[----:B------:R-:W-:-:S13]  /*11c80*/  ISETP.LT.OR P0, PT, R131, -0x187, P0 ;  /* 0xfffffe798300780c */ /* 0x000fda0000701670 */
[----:B------:R-:W-:Y:S05]  /*11c90*/  @P0 BRA `(.L_x_7191) ;  /* 0x0000192000000947 */ /* 0x000fea0003800000 */
[----:B------:R-:W-:Y:S01]  /*11ca0*/  ISETP.GE.AND P0, PT, R14, R9, PT ;  /* 0x000000090e00720c */ /* 0x000fe20003f06270 */
[----:B------:R-:W-:-:S12]  /*11cb0*/  BSSY B1, `(.L_x_7238) ;  /* 0x000005b000017945 */ /* 0x000fd80003800000 */
[----:B------:R1:W-:Y:S01]  /*11cc0*/  @P0 STS.128 [R217+0x1800], RZ ;  /* 0x001800ffd9000388 */ /* 0x0003e20000000c00 */
[----:B------:R-:W-:Y:S05]  /*11cd0*/  @P0 BRA `(.L_x_7239) ;  /* 0x0000058000000947 */ /* 0x000fea0003800000 */
[----:B------:R3:W5:Y:S01]  /*11ce0*/  LD.E.128 R20, [R30.64] ;  /* 0x000000061e147980 */ /* 0x000762000c101d00 */
[----:B------:R-:W-:Y:S01]  /*11cf0*/  ISETP.GE.AND P0, PT, R14, R3, PT ;  /* 0x000000030e00720c */ /* 0x000fe20003f06270 */
[----:B------:R-:W-:-:S12]  /*11d00*/  BSSY B0, `(.L_x_7240) ;  /* 0x0000054000007945 */ /* 0x000fd80003800000 */
[----:B------:R-:W-:Y:S05]  /*11d10*/  @P0 BRA `(.L_x_7241) ;  /* 0x0000052000000947 */ /* 0x000fea0003800000 */
[-C--:B------:R-:W-:Y:S01]  /*11d20*/  ISETP.GE.AND P0, PT, R14, R17.reuse, PT ;  /* 0x000000110e00720c */ /* 0x080fe20003f06270 */
[----:B------:R-:W-:Y:S01]  /*11d30*/  IMAD R7, R17, 0x30, RZ ;  /* 0x0000003011077824 */ /* 0x000fe200078e02ff */
[----:B------:R-:W-:Y:S02]  /*11d40*/  MOV R5, RZ ;  /* 0x000000ff00057202 */ /* 0x000fe40000000f00 */
[----:B------:R-:W-:Y:S02]  /*11d50*/  MOV R13, R17 ;  /* 0x00000011000d7202 */ /* 0x000fe40000000f00 */
[----:B------:R-:W-:-:S04]  /*11d60*/  IADD3 R12, P1, R7, R0, RZ ;  /* 0x00000000070c7210 */ /* 0x000fc80007f3e0ff */
        /* <DEDUP_REMOVED lines=38> */
[----:B------:R-:W-:Y:S01]  /*11fd0*/  FMUL.FTZ R36, R36, R25 ;  /* 0x0000001924247220 */ /* 0x000fe20000410000 */
[----:B------:R-:W-:Y:S01]  /*11fe0*/  HADD2.F32 R25, -RZ, R39.H0_H0 ;  /* 0x20000027ff197230 */ /* 0x000fe20000004100 */
[----:B------:R-:W-:Y:S01]  /*11ff0*/  FMUL.FTZ R5, R8, R5 ;  /* 0x0000000508057220 */ /* 0x000fe20000410000 */
[----:B------:R-:W-:Y:S01]  /*12000*/  HADD2.F32 R38, -RZ, R38.H1_H1 ;  /* 0x30000026ff267230 */ /* 0x000fe20000004100 */
[----:B------:R-:W-:Y:S01]  /*12010*/  FMUL.FTZ R7, R4, R7 ;  /* 0x0000000704077220 */ /* 0x000fe20000410000 */
[----:B-----5:R-:W-:Y:S01]  /*12020*/  HADD2.F32 R4, -RZ, R20.H0_H0 ;  /* 0x20000014ff047230 */ /* 0x020fe20000004100 */
[----:B------:R-:W-:Y:S01]  /*12030*/  @!P0 FADD.FTZ R6, -R6, -RZ ;  /* 0x800000ff06068221 */ /* 0x000fe20000010100 */
[--C-:B----4-:R-:W-:Y:S01]  /*12040*/  HADD2.F32 R8, -RZ, R12.reuse.H0_H0 ;  /* 0x2000000cff087230 */ /* 0x110fe20000004100 */
[----:B------:R-:W-:Y:S02]  /*12050*/  @!P0 FADD.FTZ R16, -R16, -RZ ;  /* 0x800000ff10108221 */ /* 0x000fe40000010100 */
        /* <DEDUP_REMOVED lines=30> */
.L_x_7241:
[----:B------:R-:W-:Y:S05]  /*12240*/  BSYNC B0 ;  /* 0x0000000000007941 */ /* 0x000fea0003800000 */
.L_x_7240:
[----:B-----5:R1:W-:Y:S02]  /*12250*/  STS.128 [R217+0x1800], R20 ;  /* 0x00180014d9007388 */ /* 0x0203e40000000c00 */
.L_x_7239:
[----:B------:R-:W-:Y:S05]  /*12260*/  BSYNC B1 ;  /* 0x0000000000017941 */ /* 0x000fea0003800000 */
.L_x_7238:
[----:B------:R-:W-:Y:S01]  /*12270*/  ISETP.GE.AND P0, PT, R11, R9, PT ;  /* 0x000000090b00720c */ /* 0x000fe20003f06270 */
[----:B------:R-:W-:-:S12]  /*12280*/  BSSY B1, `(.L_x_7242) ;  /* 0x000005c000017945 */ /* 0x000fd80003800000 */
[----:B------:R1:W-:Y:S01]  /*12290*/  @P0 STS.128 [R217+0x3800], RZ ;  /* 0x003800ffd9000388 */ /* 0x0003e20000000c00 */
[----:B------:R-:W-:Y:S05]  /*122a0*/  @P0 BRA `(.L_x_7243) ;  /* 0x0000059000000947 */ /* 0x000fea0003800000 */
[----:B-1----:R1:W5:Y:S01]  /*122b0*/  LD.E.128 R20, [R30.64+0x80] ;  /* 0x000080061e147980 */ /* 0x002362000c101d00 */
[----:B------:R-:W-:Y:S01]  /*122c0*/  ISETP.GE.AND P0, PT, R11, R3, PT ;  /* 0x000000030b00720c */ /* 0x000fe20003f06270 */
[----:B------:R-:W-:-:S12]  /*122d0*/  BSSY B0, `(.L_x_7244) ;  /* 0x0000055000007945 */ /* 0x000fd80003800000 */
[----:B------:R-:W-:Y:S05]  /*122e0*/  @P0 BRA `(.L_x_7245) ;  /* 0x0000053000000947 */ /* 0x000fea0003800000 */
[-C--:B------:R-:W-:Y:S02]  /*122f0*/  ISETP.GE.AND P0, PT, R11, R17.reuse, PT ;  /* 0x000000110b00720c */ /* 0x080fe40003f06270 */
[----:B------:R-:W-:Y:S02]  /*12300*/  MOV R4, 0x30 ;  /* 0x0000003000047802 */ /* 0x000fe40000000f00 */
[----:B------:R-:W-:Y:S02]  /*12310*/  MOV R5, RZ ;  /* 0x000000ff00057202 */ /* 0x000fe40000000f00 */
[----:B------:R-:W-:Y:S01]  /*12320*/  MOV R13, R17 ;  /* 0x00000011000d7202 */ /* 0x000fe20000000f00 */
[----:B------:R-:W-:-:S05]  /*12330*/  IMAD R7, R17, R4, 0x40 ;  /* 0x0000004011077424 */ /* 0x000fca00078e0204 */
[----:B------:R-:W-:Y:S02]  /*12340*/  IADD3 R11, P1, R7, R0, RZ ;  /* 0x00000000070b7210 */ /* 0x000fe40007f3e0ff */
[----:B------:R-:W-:Y:S02]  /*12350*/  @P0 IADD3 R5, -R17, RZ, RZ ;  /* 0x000000ff11050210 */ /* 0x000fe40007ffe1ff */
[----:B------:R-:W-:Y:S02]  /*12360*/  LEA.HI.X.SX32 R8, R7, R2, 0x1, P1 ;  /* 0x0000000207087211 */ /* 0x000fe400008f0eff */
[----:B------:R-:W-:Y:S02]  /*12370*/  IADD3 R7, P1, R5, R11, RZ ;  /* 0x0000000b05077210 */ /* 0x000fe40007f3e0ff */
[----:B------:R-:W-:Y:S02]  /*12380*/  @P0 IADD3 R13, -R17, RZ, RZ ;  /* 0x000000ff110d0210 */ /* 0x000fe40007ffe1ff */
[----:B------:R-:W-:-:S02]  /*12390*/  LEA.HI.X.SX32 R5, R5, R8, 0x1, P1 ;  /* 0x0000000805057211 */ /* 0x000fc400008f0eff */
[----:B------:R-:W-:Y:S01]  /*123a0*/  LEA R4, P1, R7, R28, 0x1 ;  /* 0x0000001c07047211 */ /* 0x000fe200078208ff */
[----:B------:R-:W-:-:S03]  /*123b0*/  IMAD.WIDE R36, R13, 0x2, R30 ;  /* 0x000000020d247825 */ /* 0x000fc600078e021e */
[----:B------:R-:W-:Y:S02]  /*123c0*/  LEA.HI.X R5, R7, R29, R5, 0x1, P1 ;  /* 0x0000001d07057211 */ /* 0x000fe400008f0c05 */
[----:B------:R-:W-:Y:S01]  /*123d0*/  MOV R12, RZ ;  /* 0x000000ff000c7202 */ /* 0x000fe20000000f00 */
[----:B--2---:R-:W2:Y:S01]  /*123e0*/  LD.E.128 R36, [R36.64+0x80] ;  /* 0x0000800624247980 */ /* 0x004ea2000c101d00 */
[----:B------:R-:W-:-:S03]  /*123f0*/  @P0 IADD3 R12, -R17, RZ, RZ ;  /* 0x000000ff110c0210 */ /* 0x000fc60007ffe1ff */
        /* <DEDUP_REMOVED lines=22> */
[----:B------:R-:W-:Y:S01]  /*12560*/  HADD2.F32 R36, -RZ, R36.H1_H1 ;  /* 0x30000024ff247230 */ /* 0x000fe20000004100 */
[----:B------:R-:W-:Y:S01]  /*12570*/  @!P0 FADD.FTZ R6, -R6, -RZ ;  /* 0x800000ff06068221 */ /* 0x000fe20000010100 */
[--C-:B------:R-:W-:Y:S01]  /*12580*/  HADD2.F32 R8, -RZ, R38.reuse.H0_H0 ;  /* 0x20000026ff087230 */ /* 0x100fe20000004100 */
[----:B------:R-:W-:Y:S01]  /*12590*/  @!P0 FADD.FTZ R7, -R7, -RZ ;  /* 0x800000ff07078221 */ /* 0x000fe20000010100 */
[--C-:B------:R-:W-:Y:S01]  /*125a0*/  HADD2.F32 R4, -RZ, R39.reuse.H1_H1 ;  /* 0x30000027ff047230 */ /* 0x100fe20000004100 */
[----:B------:R-:W-:Y:S01]  /*125b0*/  FMUL.FTZ R36, R36, R11 ;  /* 0x0000000b24247220 */ /* 0x000fe20000410000 */
[----:B------:R-:W-:Y:S01]  /*125c0*/  HADD2.F32 R11, -RZ, R39.H0_H0 ;  /* 0x20000027ff0b7230 */ /* 0x000fe20000004100 */
[----:B------:R-:W-:Y:S01]  /*125d0*/  FMUL.FTZ R5, R8, R5 ;  /* 0x0000000508057220 */ /* 0x000fe20000410000 */
[----:B------:R-:W-:Y:S01]  /*125e0*/  HADD2.F32 R37, -RZ, R37.H1_H1 ;  /* 0x30000025ff257230 */ /* 0x000fe20000004100 */
[----:B------:R-:W-:Y:S01]  /*125f0*/  FMUL.FTZ R7, R4, R7 ;  /* 0x0000000704077220 */ /* 0x000fe20000410000 */
[----:B------:R-:W-:Y:S01]  /*12600*/  HADD2.F32 R38, -RZ, R38.H1_H1 ;  /* 0x30000026ff267230 */ /* 0x000fe20000004100 */
[----:B------:R-:W-:Y:S01]  /*12610*/  @!P0 FADD.FTZ R16, -R16, -RZ ;  /* 0x800000ff10108221 */ /* 0x000fe20000010100 */
[----:B-----5:R-:W-:Y:S01]  /*12620*/  HADD2.F32 R4, -RZ, R20.H0_H0 ;  /* 0x20000014ff047230 */ /* 0x020fe20000004100 */
[----:B------:R-:W-:Y:S01]  /*12630*/  @!P0 FADD.FTZ R25, -R25, -RZ ;  /* 0x800000ff19198221 */ /* 0x000fe20000010100 */
[----:B----4-:R-:W-:Y:S01]  /*12640*/  HADD2.F32 R8, -RZ, R12.H0_H0 ;  /* 0x2000000cff087230 */ /* 0x010fe20000004100 */
[----:B------:R-:W-:Y:S01]  /*12650*/  FMUL.FTZ R6, R11, R6 ;  /* 0x000000060b067220 */ /* 0x000fe20000410000 */
[----:B------:R-:W-:Y:S01]  /*12660*/  HADD2.F32 R11, -RZ, R20.H1_H1 ;  /* 0x30000014ff0b7230 */ /* 0x000fe20000004100 */
[----:B------:R-:W-:Y:S01]  /*12670*/  FMUL.FTZ R37, R37, R16 ;  /* 0x0000001025257220 */ /* 0x000fe20000410000 */
[----:B------:R-:W-:Y:S01]  /*12680*/  HADD2.F32 R20, -RZ, R12.H1_H1 ;  /* 0x3000000cff147230 */ /* 0x000fe20000004100 */
[----:B------:R-:W-:Y:S01]  /*12690*/  FMUL.FTZ R25, R38, R25 ;  /* 0x0000001926197220 */ /* 0x000fe20000410000 */
[--C-:B------:R-:W-:Y:S01]  /*126a0*/  HADD2.F32 R12, -RZ, R13.reuse.H0_H0 ;  /* 0x2000000dff0c7230 */ /* 0x100fe20000004100 */
[----:B------:R-:W-:Y:S01]  /*126b0*/  FFMA.FTZ R4, R4, R8, R33 ;  /* 0x0000000804047223 */ /* 0x000fe20000010021 */
[----:B------:R-:W-:Y:S01]  /*126c0*/  HADD2.F32 R40, -RZ, R13.H1_H1 ;  /* 0x3000000dff287230 */ /* 0x000fe20000004100 */
[----:B------:R-:W-:Y:S01]  /*126d0*/  FFMA.FTZ R11, R11, R20, R36 ;  /* 0x000000140b0b7223 */ /* 0x000fe20000010024 */
[----:B------:R-:W-:-:S02]  /*126e0*/  HADD2.F32 R13, -RZ, R15.H0_H0 ;  /* 0x2000000fff0d7230 */ /* 0x000fc40000004100 */
[----:B------:R-:W-:Y:S02]  /*126f0*/  HADD2.F32 R42, -RZ, R15.H1_H1 ;  /* 0x3000000fff2a7230 */ /* 0x000fe40000004100 */
[----:B------:R-:W-:Y:S01]  /*12700*/  HADD2.F32 R16, -RZ, R21.H0_H0 ;  /* 0x20000015ff107230 */ /* 0x000fe20000004100 */
[----:B------:R-:W-:Y:S01]  /*12710*/  F2FP.PACK_AB R20, R11, R4 ;  /* 0x000000040b14723e */ /* 0x000fe200000000ff */
[----:B------:R-:W-:Y:S02]  /*12720*/  HADD2.F32 R38, -RZ, R14.H0_H0 ;  /* 0x2000000eff267230 */ /* 0x000fe40000004100 */
[----:B------:R-:W-:Y:S01]  /*12730*/  HADD2.F32 R8, -RZ, R22.H0_H0 ;  /* 0x20000016ff087230 */ /* 0x000fe20000004100 */
[----:B------:R-:W-:Y:S01]  /*12740*/  FFMA.FTZ R12, R16, R12, R35 ;  /* 0x0000000c100c7223 */ /* 0x000fe20000010023 */
[----:B------:R-:W-:Y:S02]  /*12750*/  HADD2.F32 R15, -RZ, R23.H0_H0 ;  /* 0x20000017ff0f7230 */ /* 0x000fe40000004100 */
[----:B------:R-:W-:Y:S01]  /*12760*/  HADD2.F32 R14, -RZ, R14.H1_H1 ;  /* 0x3000000eff0e7230 */ /* 0x000fe20000004100 */
[----:B------:R-:W-:Y:S01]  /*12770*/  FFMA.FTZ R5, R8, R38, R5 ;  /* 0x0000002608057223 */ /* 0x000fe20000010005 */
[----:B------:R-:W-:Y:S01]  /*12780*/  HADD2.F32 R21, -RZ, R21.H1_H1 ;  /* 0x30000015ff157230 */ /* 0x000fe20000004100 */
[----:B------:R-:W-:Y:S01]  /*12790*/  FFMA.FTZ R6, R15, R13, R6 ;  /* 0x0000000d0f067223 */ /* 0x000fe20000010006 */
[----:B------:R-:W-:-:S02]  /*127a0*/  HADD2.F32 R22, -RZ, R22.H1_H1 ;  /* 0x30000016ff167230 */ /* 0x000fc40000004100 */
[----:B------:R-:W-:Y:S01]  /*127b0*/  HADD2.F32 R23, -RZ, R23.H1_H1 ;  /* 0x30000017ff177230 */ /* 0x000fe20000004100 */
[----:B------:R-:W-:Y:S02]  /*127c0*/  FFMA.FTZ R21, R21, R40, R37 ;  /* 0x0000002815157223 */ /* 0x000fe40000010025 */
[----:B------:R-:W-:Y:S02]  /*127d0*/  FFMA.FTZ R14, R22, R14, R25 ;  /* 0x0000000e160e7223 */ /* 0x000fe40000010019 */
[----:B------:R-:W-:Y:S01]  /*127e0*/  FFMA.FTZ R7, R23, R42, R7 ;  /* 0x0000002a17077223 */ /* 0x000fe20000010007 */
[----:B------:R-:W-:Y:S02]  /*127f0*/  F2FP.PACK_AB R21, R21, R12 ;  /* 0x0000000c1515723e */ /* 0x000fe400000000ff */
[----:B------:R-:W-:Y:S02]  /*12800*/  F2FP.PACK_AB R22, R14, R5 ;  /* 0x000000050e16723e */ /* 0x000fe400000000ff */
[----:B------:R-:W-:-:S02]  /*12810*/  F2FP.PACK_AB R23, R7, R6 ;  /* 0x000000060717723e */ /* 0x000fc400000000ff */
.L_x_7245:
[----:B------:R-:W-:Y:S05]  /*12820*/  BSYNC B0 ;  /* 0x0000000000007941 */ /* 0x000fea0003800000 */
.L_x_7244:
[----:B-----5:R1:W-:Y:S02]  /*12830*/  STS.128 [R217+0x3800], R20 ;  /* 0x00380014d9007388 */ /* 0x0203e40000000c00 */
.L_x_7243:
[----:B------:R-:W-:Y:S05]  /*12840*/  BSYNC B1 ;  /* 0x0000000000017941 */ /* 0x000fea0003800000 */
.L_x_7242:
[----:B------:R-:W-:-:S13]  /*12850*/  ISETP.GE.AND P0, PT, R10, R9, PT ;  /* 0x000000090a00720c */ /* 0x000fda0003f06270 */
[----:B------:R1:W-:Y:S01]  /*12860*/  @P0 STS.128 [R217+0x5800], RZ ;  /* 0x005800ffd9000388 */ /* 0x0003e20000000c00 */
[----:B------:R-:W-:Y:S05]  /*12870*/  @P0 BRA `(.L_x_7191) ;  /* 0x00000d4000000947 */ /* 0x000fea0003800000 */
[----:B------:R1:W5:Y:S01]  /*12880*/  LD.E.128 R12, [R30.64+0x100] ;  /* 0x000100061e0c7980 */ /* 0x000362000c101d00 */
[----:B------:R-:W-:Y:S01]  /*12890*/  ISETP.GE.AND P0, PT, R10, R3, PT ;  /* 0x000000030a00720c */ /* 0x000fe20003f06270 */
[----:B------:R-:W-:Y:S01]  /*128a0*/  BSSY B0, `(.L_x_7246) ;  /* 0x0000057000007945 */ /* 0x000fe20003800000 */
[----:B------:R-:W-:-:S05]  /*128b0*/  IADD3 R6, P1, R30, 0x100, RZ ;  /* 0x000001001e067810 */ /* 0x000fca0007f3e0ff */
[----:B------:R-:W-:-:S06]  /*128c0*/  IMAD.X R7, RZ, RZ, R31, P1 ;  /* 0x000000ffff077224 */ /* 0x000fcc00008e061f */
[----:B------:R-:W-:Y:S05]  /*128d0*/  @P0 BRA `(.L_x_7247) ;  /* 0x0000053000000947 */ /* 0x000fea0003800000 */
[----:B------:R-:W-:Y:S02]  /*128e0*/  ISETP.GE.AND P0, PT, R10, R17, PT ;  /* 0x000000110a00720c */ /* 0x000fe40003f06270 */
[----:B------:R-:W-:Y:S02]  /*128f0*/  MOV R4, 0x30 ;  /* 0x0000003000047802 */ /* 0x000fe40000000f00 */
[----:B------:R-:W-:-:S03]  /*12900*/  MOV R3, RZ ;  /* 0x000000ff00037202 */ /* 0x000fc60000000f00 */
[----:B------:R-:W-:Y:S01]  /*12910*/  IMAD R5, R17, R4, 0x80 ;  /* 0x0000008011057424 */ /* 0x000fe200078e0204 */
[----:B------:R-:W-:-:S04]  /*12920*/  MOV R4, R17 ;  /* 0x0000001100047202 */ /* 0x000fc80000000f00 */
[----:B------:R-:W-:Y:S02]  /*12930*/  IADD3 R0, P1, R5, R0, RZ ;  /* 0x0000000005007210 */ /* 0x000fe40007f3e0ff */
[----:B------:R-:W-:Y:S02]  /*12940*/  @P0 IADD3 R3, -R17, RZ, RZ ;  /* 0x000000ff11030210 */ /* 0x000fe40007ffe1ff */
[----:B------:R-:W-:Y:S02]  /*12950*/  LEA.HI.X.SX32 R2, R5, R2, 0x1, P1 ;  /* 0x0000000205027211 */ /* 0x000fe400008f0eff */
[----:B------:R-:W-:Y:S02]  /*12960*/  IADD3 R5, P1, R3, R0, RZ ;  /* 0x0000000003057210 */ /* 0x000fe40007f3e0ff */
[----:B------:R-:W-:Y:S02]  /*12970*/  @P0 IADD3 R4, -R17, RZ, RZ ;  /* 0x000000ff11040210 */ /* 0x000fe40007ffe1ff */
[----:B------:R-:W-:-:S02]  /*12980*/  LEA.HI.X.SX32 R3, R3, R2, 0x1, P1 ;  /* 0x0000000203037211 */ /* 0x000fc400008f0eff */
[----:B------:R-:W-:Y:S01]  /*12990*/  LEA R28, P1, R5, R28, 0x1 ;  /* 0x0000001c051c7211 */ /* 0x000fe200078208ff */
[----:B-1----:R-:W-:-:S03]  /*129a0*/  IMAD.WIDE R20, R4, 0x2, R6 ;  /* 0x0000000204147825 */ /* 0x002fc600078e0206 */
[----:B------:R-:W-:Y:S02]  /*129b0*/  LEA.HI.X R29, R5, R29, R3, 0x1, P1 ;  /* 0x0000001d051d7211 */ /* 0x000fe400008f0c03 */
[----:B------:R-:W-:Y:S01]  /*129c0*/  MOV R3, RZ ;  /* 0x000000ff00037202 */ /* 0x000fe20000000f00 */
[----:B--2---:R-:W2:Y:S01]  /*129d0*/  LD.E.128 R20, [R20.64] ;  /* 0x0000000614147980 */ /* 0x004ea2000c101d00 */
[----:B------:R-:W-:-:S03]  /*129e0*/  @P0 IADD3 R3, -R17, RZ, RZ ;  /* 0x000000ff11030210 */ /* 0x000fc60007ffe1ff */
[----:B---3--:R-:W3:Y:S01]  /*129f0*/  LD.E.128 R4, [R28.64] ;  /* 0x000000061c047980 */ /* 0x008ee2000c101d00 */
[----:B------:R-:W-:-:S04]  /*12a00*/  IADD3 R9, P1, R3, R0, RZ ;  /* 0x0000000003097210 */ /* 0x000fc80007f3e0ff */
[----:B------:R-:W-:Y:S02]  /*12a10*/  LEA.HI.X.SX32 R2, R3, R2, 0x1, P1 ;  /* 0x0000000203027211 */ /* 0x000fe400008f0eff */
[----:B------:R-:W-:-:S04]  /*12a20*/  LEA R8, P1, R9, R26, 0x1 ;  /* 0x0000001a09087211 */ /* 0x000fc800078208ff */
[----:B------:R-:W-:-:S06]  /*12a30*/  LEA.HI.X R9, R9, R27, R2, 0x1, P1 ;  /* 0x0000001b09097211 */ /* 0x000fcc00008f0c02 */
[----:B----4-:R-:W4:Y:S01]  /*12a40*/  LD.E.128 R8, [R8.64] ;  /* 0x0000000608087980 */ /* 0x010f22000c101d00 */
[--C-:B--2---:R-:W-:Y:S02]  /*12a50*/  HADD2.F32 R17, -RZ, R20.reuse.H0_H0 ;  /* 0x20000014ff117230 */ /* 0x104fe40000004100 */
[----:B------:R-:W-:Y:S02]  /*12a60*/  HADD2.F32 R27, -RZ, R20.H1_H1 ;  /* 0x30000014ff1b7230 */ /* 0x000fe40000004100 */
[--C-:B---3--:R-:W-:Y:S02]  /*12a70*/  HADD2.F32 R2, -RZ, R5.reuse.H0_H0 ;  /* 0x20000005ff027230 */ /* 0x108fe40000004100 */
[----:B------:R-:W-:Y:S02]  /*12a80*/  HADD2.F32 R0, -RZ, R4.H0_H0 ;  /* 0x20000004ff007230 */ /* 0x000fe40000004100 */
        /* <DEDUP_REMOVED lines=9> */
[----:B------:R-:W-:Y:S01]  /*12b20*/  @!P0 FADD.FTZ R3, -R3, -RZ ;  /* 0x800000ff03038221 */ /* 0x000fe20000010100 */
[--C-:B------:R-:W-:Y:S01]  /*12b30*/  HADD2.F32 R6, -RZ, R7.reuse.H0_H0 ;  /* 0x20000007ff067230 */ /* 0x100fe20000004100 */
[----:B------:R-:W-:Y:S01]  /*12b40*/  FMUL.FTZ R25, R25, R2 ;  /* 0x0000000219197220 */ /* 0x000fe20000410000 */
[----:B------:R-:W-:Y:S01]  /*12b50*/  HADD2.F32 R4, -RZ, R4.H1_H1 ;  /* 0x30000004ff047230 */ /* 0x000fe20000004100 */
[----:B------:R-:W-:Y:S01]  /*12b60*/  FMUL.FTZ R20, R20, R5 ;  /* 0x0000000514147220 */ /* 0x000fe20000410000 */
[----:B------:R-:W-:Y:S01]  /*12b70*/  HADD2.F32 R7, -RZ, R7.H1_H1 ;  /* 0x30000007ff077230 */ /* 0x000fe20000004100 */
[----:B------:R-:W-:Y:S01]  /*12b80*/  @!P0 FADD.FTZ R6, -R6, -RZ ;  /* 0x800000ff06068221 */ /* 0x000fe20000010100 */
[----:B------:R-:W-:Y:S01]  /*12b90*/  HADD2.F32 R2, -RZ, R22.H0_H0 ;  /* 0x20000016ff027230 */ /* 0x000fe20000004100 */
[----:B------:R-:W-:Y:S01]  /*12ba0*/  @!P0 FADD.FTZ R4, -R4, -RZ ;  /* 0x800000ff04048221 */ /* 0x000fe20000010100 */
[--C-:B------:R-:W-:Y:S01]  /*12bb0*/  HADD2.F32 R5, -RZ, R23.reuse.H0_H0 ;  /* 0x20000017ff057230 */ /* 0x100fe20000004100 */
        /* <DEDUP_REMOVED lines=12> */
[----:B------:R-:W-:Y:S01]  /*12c80*/  FFMA.FTZ R4, R4, R5, R25 ;  /* 0x0000000504047223 */ /* 0x000fe20000010019 */
[--C-:B------:R-:W-:Y:S01]  /*12c90*/  HADD2.F32 R22, -RZ, R10.reuse.H0_H0 ;  /* 0x2000000aff167230 */ /* 0x100fe20000004100 */
[----:B------:R-:W-:Y:S01]  /*12ca0*/  FFMA.FTZ R0, R0, R2, R17 ;  /* 0x0000000200007223 */ /* 0x000fe20000010011 */
[----:B------:R-:W-:Y:S01]  /*12cb0*/  HADD2.F32 R23, -RZ, R10.H1_H1 ;  /* 0x3000000aff177230 */ /* 0x000fe20000004100 */
[----:B------:R-:W-:Y:S01]  /*12cc0*/  FMUL.FTZ R16, R21, R16 ;  /* 0x0000001015107220 */ /* 0x000fe20000410000 */
[----:B------:R-:W-:-:S02]  /*12cd0*/  HADD2.F32 R5, -RZ, R14.H0_H0 ;  /* 0x2000000eff057230 */ /* 0x000fc40000004100 */
[----:B------:R-:W-:Y:S02]  /*12ce0*/  HADD2.F32 R2, -RZ, R15.H0_H0 ;  /* 0x2000000fff027230 */ /* 0x000fe40000004100 */
[----:B------:R-:W-:Y:S01]  /*12cf0*/  HADD2.F32 R12, -RZ, R12.H1_H1 ;  /* 0x3000000cff0c7230 */ /* 0x000fe20000004100 */
[----:B------:R-:W-:Y:S01]  /*12d00*/  FFMA.FTZ R3, R5, R22, R3 ;  /* 0x0000001605037223 */ /* 0x000fe20000010003 */
[----:B------:R-:W-:Y:S02]  /*12d10*/  HADD2.F32 R8, -RZ, R8.H1_H1 ;  /* 0x30000008ff087230 */ /* 0x000fe40000004100 */
[----:B------:R-:W-:Y:S02]  /*12d20*/  HADD2.F32 R9, -RZ, R9.H1_H1 ;  /* 0x30000009ff097230 */ /* 0x000fe40000004100 */
[--C-:B------:R-:W-:Y:S01]  /*12d30*/  HADD2.F32 R21, -RZ, R11.reuse.H0_H0 ;  /* 0x2000000bff157230 */ /* 0x100fe20000004100 */
[----:B------:R-:W-:Y:S01]  /*12d40*/  FFMA.FTZ R27, R12, R8, R27 ;  /* 0x000000080c1b7223 */ /* 0x000fe2000001001b */
[----:B------:R-:W-:-:S02]  /*12d50*/  HADD2.F32 R10, -RZ, R11.H1_H1 ;  /* 0x3000000bff0a7230 */ /* 0x000fc40000004100 */
[----:B------:R-:W-:Y:S01]  /*12d60*/  HADD2.F32 R13, -RZ, R13.H1_H1 ;  /* 0x3000000dff0d7230 */ /* 0x000fe20000004100 */
[----:B------:R-:W-:Y:S01]  /*12d70*/  FFMA.FTZ R2, R2, R21, R6 ;  /* 0x0000001502027223 */ /* 0x000fe20000010006 */
[----:B------:R-:W-:Y:S01]  /*12d80*/  HADD2.F32 R15, -RZ, R15.H1_H1 ;  /* 0x3000000fff0f7230 */ /* 0x000fe20000004100 */
[----:B------:R-:W-:Y:S01]  /*12d90*/  F2FP.PACK_AB R12, R27, R0 ;  /* 0x000000001b0c723e */ /* 0x000fe200000000ff */
[----:B------:R-:W-:Y:S01]  /*12da0*/  HADD2.F32 R14, -RZ, R14.H1_H1 ;  /* 0x3000000eff0e7230 */ /* 0x000fe20000004100 */
[----:B------:R-:W-:Y:S02]  /*12db0*/  FFMA.FTZ R9, R13, R9, R20 ;  /* 0x000000090d097223 */ /* 0x000fe40000010014 */
[----:B------:R-:W-:Y:S02]  /*12dc0*/  FFMA.FTZ R7, R15, R10, R7 ;  /* 0x0000000a0f077223 */ /* 0x000fe40000010007 */
[----:B------:R-:W-:Y:S01]  /*12dd0*/  FFMA.FTZ R14, R14, R23, R16 ;  /* 0x000000170e0e7223 */ /* 0x000fe20000010010 */
[----:B------:R-:W-:-:S02]  /*12de0*/  F2FP.PACK_AB R13, R9, R4 ;  /* 0x00000004090d723e */ /* 0x000fc400000000ff */
[----:B------:R-:W-:Y:S02]  /*12df0*/  F2FP.PACK_AB R15, R7, R2 ;  /* 0x00000002070f723e */ /* 0x000fe400000000ff */
[----:B------:R-:W-:Y:S02]  /*12e00*/  F2FP.PACK_AB R14, R14, R3 ;  /* 0x000000030e0e723e */ /* 0x000fe400000000ff */
.L_x_7247:
[----:B------:R-:W-:Y:S05]  /*12e10*/  BSYNC B0 ;  /* 0x0000000000007941 */ /* 0x000fea0003800000 */
.L_x_7246:
[----:B-----5:R1:W-:Y:S01]  /*12e20*/  STS.128 [R217+0x5800], R12 ;  /* 0x0058000cd9007388 */ /* 0x0203e20000000c00 */
[----:B------:R-:W-:Y:S05]  /*12e30*/  BRA `(.L_x_7191) ;  /* 0x0000078000007947 */ /* 0x000fea0003800000 */
.L_x_7153:
[----:B------:R-:W-:Y:S01]  /*12e40*/  IMAD.IADD R3, R216, 0x1, -R55 ;  /* 0x00000001d8037824 */ /* 0x000fe200078e0a37 */
[----:B------:R-:W-:Y:S01]  /*12e50*/  BSSY B0, `(.L_x_7248) ;  /* 0x000001c000007945 */ /* 0x000fe20003800000 */
[-C--:B------:R-:W-:Y:S02]  /*12e60*/  ISETP.GE.AND P1, PT, R10, R151.reuse, PT ;  /* 0x000000970a00720c */ /* 0x080fe40003f26270 */
[----:B------:R-:W-:Y:S02]  /*12e70*/  ISETP.GE.AND P0, PT, R11, R151, PT ;  /* 0x000000970b00720c */ /* 0x000fe40003f06270 */
[----:B------:R-:W-:-:S13]  /*12e80*/  ISETP.GE.AND P2, PT, R154, R3, PT ;  /* 0x000000039a00720c */ /* 0x000fda0003f46270 */
[----:B------:R-:W-:Y:S05]  /*12e90*/  @P2 BRA `(.L_x_7249) ;  /* 0x0000017000002947 */ /* 0x000fea0003800000 */
[----:B------:R-:W-:Y:S02]  /*12ea0*/  ISETP.GE.AND P4, PT, R14, R151, PT ;  /* 0x000000970e00720c */ /* 0x000fe40003f86270 */
[----:B-----5:R-:W-:-:S04]  /*12eb0*/  @!P0 LEA R6, P2, R162, R170, 0x1 ;  /* 0x000000aaa2068211 */ /* 0x020fc800078408ff */
[----:B------:R-:W-:-:S07]  /*12ec0*/  @!P0 LEA.HI.X R7, R162, R171, R167, 0x1, P2 ;  /* 0x000000aba2078211 */ /* 0x000fce00010f0ca7 */
[C---:B------:R-:W-:Y:S01]  /*12ed0*/  @!P4 LEA R8, P3, R162.reuse, R170, 0x1 ;  /* 0x000000aaa208c211 */ /* 0x040fe200078608ff */
[----:B------:R1:W-:Y:S03]  /*12ee0*/  @P4 STS.128 [R217], RZ ;  /* 0x000000ffd9004388 */ /* 0x0003e60000000c00 */
[----:B------:R-:W-:-:S05]  /*12ef0*/  @!P4 LEA.HI.X R9, R162, R171, R167, 0x1, P3 ;  /* 0x000000aba209c211 */ /* 0x000fca00018f0ca7 */
        /* <DEDUP_REMOVED lines=17> */
.L_x_7249:
[----:B------:R-:W-:Y:S05]  /*13010*/  BSYNC B0 ;  /* 0x0000000000007941 */ /* 0x000fea0003800000 */
.L_x_7248:
[----:B------:R-:W-:Y:S01]  /*13020*/  IADD3 R24, R154, 0x10, RZ ;  /* 0x000000109a187810 */ /* 0x000fe20007ffe0ff */
[----:B------:R-:W-:Y:S03]  /*13030*/  BSSY B0, `(.L_x_7250) ;  /* 0x000001c000007945 */ /* 0x000fe60003800000 */
[----:B------:R-:W-:-:S13]  /*13040*/  ISETP.GE.AND P2, PT, R24, R3, PT ;  /* 0x000000031800720c */ /* 0x000fda0003f46270 */
[----:B------:R-:W-:Y:S05]  /*13050*/  @P2 BRA `(.L_x_7251) ;  /* 0x0000019000002947 */ /* 0x000fea0003800000 */
[----:B------:R-:W-:Y:S02]  /*13060*/  ISETP.GE.AND P3, PT, R14, R151, PT ;  /* 0x000000970e00720c */ /* 0x000fe40003f66270 */
[----:B------:R-:W-:-:S05]  /*13070*/  IADD3 R5, P2, R5, R162, RZ ;  /* 0x000000a205057210 */ /* 0x000fca0007f5e0ff */
[----:B------:R-:W-:Y:S01]  /*13080*/  IMAD.X R13, R13, 0x1, R167, P2 ;  /* 0x000000010d0d7824 */ /* 0x000fe200010e06a7 */
[----:B-1---5:R-:W-:-:S04]  /*13090*/  @!P0 LEA R6, P2, R5, R170, 0x1 ;  /* 0x000000aa05068211 */ /* 0x022fc800078408ff */
[C---:B------:R-:W-:Y:S01]  /*130a0*/  @!P0 LEA.HI.X R7, R5.reuse, R171, R13, 0x1, P2 ;  /* 0x000000ab05078211 */ /* 0x040fe200010f0c0d */
[----:B------:R1:W-:Y:S01]  /*130b0*/  @P3 STS.128 [R217+0x800], RZ ;  /* 0x000800ffd9003388 */ /* 0x0003e20000000c00 */
[----:B------:R-:W-:-:S04]  /*130c0*/  @!P3 LEA R8, P4, R5, R170, 0x1 ;  /* 0x000000aa0508b211 */ /* 0x000fc800078808ff */
        /* <DEDUP_REMOVED lines=18> */
.L_x_7251:
[----:B------:R-:W-:Y:S05]  /*131f0*/  BSYNC B0 ;  /* 0x0000000000007941 */ /* 0x000fea0003800000 */
.L_x_7250:
[----:B------:R-:W-:Y:S01]  /*13200*/  IADD3 R32, R154, 0x20, RZ ;  /* 0x000000209a207810 */ /* 0x000fe20007ffe0ff */
[----:B------:R-:W-:Y:S03]  /*13210*/  BSSY B0, `(.L_x_7252) ;  /* 0x000001c000007945 */ /* 0x000fe60003800000 */
[----:B------:R-:W-:-:S13]  /*13220*/  ISETP.GE.AND P2, PT, R32, R3, PT ;  /* 0x000000032000720c */ /* 0x000fda0003f46270 */
[----:B------:R-:W-:Y:S05]  /*13230*/  @P2 BRA `(.L_x_7253) ;  /* 0x0000019000002947 */ /* 0x000fea0003800000 */
[----:B------:R-:W-:Y:S02]  /*13240*/  ISETP.GE.AND P3, PT, R14, R151, PT ;  /* 0x000000970e00720c */ /* 0x000fe40003f66270 */
[----:B-1----:R-:W-:-:S04]  /*13250*/  LEA R7, P2, R168, R162, 0x5 ;  /* 0x000000a2a8077211 */ /* 0x002fc800078428ff */
[----:B--2---:R-:W-:Y:S02]  /*13260*/  LEA.HI.X R5, R168, R167, R169, 0x5, P2 ;  /* 0x000000a7a8057211 */ /* 0x004fe400010f2ca9 */
[----:B-----5:R-:W-:-:S04]  /*13270*/  @!P0 LEA R8, P2, R7, R170, 0x1 ;  /* 0x000000aa07088211 */ /* 0x020fc800078408ff */
        /* <DEDUP_REMOVED lines=21> */
.L_x_7253:
[----:B------:R-:W-:Y:S05]  /*133d0*/  BSYNC B0 ;  /* 0x0000000000007941 */ /* 0x000fea0003800000 */
.L_x_7252:
[----:B------:R-:W-:-:S04]  /*133e0*/  IADD3 R34, R154, 0x30, RZ ;  /* 0x000000309a227810 */ /* 0x000fc80007ffe0ff */
[----:B------:R-:W-:-:S13]  /*133f0*/  ISETP.GE.AND P2, PT, R34, R3, PT ;  /* 0x000000032200720c */ /* 0x000fda0003f46270 */
[----:B------:R-:W-:Y:S05]  /*13400*/  @P2 BRA `(.L_x_7191) ;  /* 0x000001b000002947 */ /* 0x000fea0003800000 */
[----:B------:R-:W-:Y:S01]  /*13410*/  ISETP.GE.AND P3, PT, R14, R151, PT ;  /* 0x000000970e00720c */ /* 0x000fe20003f66270 */
[----:B------:R-:W-:Y:S02]  /*13420*/  IMAD.MOV.U32 R163, RZ, RZ, R167 ;  /* 0x000000ffffa37224 */ /* 0x000fe400078e00a7 */
[----:B------:R-:W-:Y:S02]  /*13430*/  IMAD R0, R169, 0x30, RZ ;  /* 0x00000030a9007824 */ /* 0x000fe400078e02ff */
[----:B------:R-:W-:-:S04]  /*13440*/  IMAD.WIDE.U32 R168, R168, 0x30, R162 ;  /* 0x00000030a8a87825 */ /* 0x000fc800078e00a2 */
[----:B------:R-:W-:Y:S01]  /*13450*/  IMAD.IADD R3, R0, 0x1, R169 ;  /* 0x0000000100037824 */ /* 0x000fe200078e02a9 */
[----:B--2--5:R-:W-:-:S03]  /*13460*/  @!P0 LEA R4, P2, R168, R170, 0x1 ;  /* 0x000000aaa8048211 */ /* 0x024fc600078408ff */
[C---:B-1----:R-:W-:Y:S01]  /*13470*/  @!P3 LEA R6, P4, R168.reuse, R170, 0x1 ;  /* 0x000000aaa806b211 */ /* 0x042fe200078808ff */
[----:B------:R1:W-:Y:S01]  /*13480*/  @P3 STS.128 [R217+0x1800], RZ ;  /* 0x001800ffd9003388 */ /* 0x0003e20000000c00 */
[CCC-:B------:R-:W-:Y:S02]  /*13490*/  @!P0 LEA.HI.X R5, R168.reuse, R171.reuse, R3.reuse, 0x1, P2 ;  /* 0x000000aba8058211 */ /* 0x1c0fe400010f0c03 */
        /* <DEDUP_REMOVED lines=18> */
.L_x_7191:
[----:B------:R-:W-:Y:S05]  /*135c0*/  BSYNC B3 ;  /* 0x0000000000037941 */ /* 0x000fea0003800000 */
.L_x_7152:
[----:B------:R-:W-:Y:S01]  /*135d0*/  IADD3 R219, R133, -0x1, RZ ;  /* 0xffffffff85db7810 */ /* 0x000fe20007ffe0ff */
[----:B------:R-:W-:Y:S01]  /*135e0*/  BSSY B0, `(.L_x_7254) ;  /* 0x0000020000007945 */ /* 0x000fe20003800000 */
[----:B------:R-:W-:-:S03]  /*135f0*/  LOP3.LUT R222, R149, 0xff, RZ, 0xc0, !PT ;  /* 0x000000ff95de7812 */ /* 0x000fc600078ec0ff */
[----:B--2---:R-:W-:-:S04]  /*13600*/  IMAD.SHL.U32 R2, R219, 0x40, RZ ;  /* 0x00000040db027824 */ /* 0x004fc800078e00ff */
[----:B------:R-:W-:-:S05]  /*13610*/  IMAD.IADD R3, R65, 0x1, -R2 ;  /* 0x0000000141037824 */ /* 0x000fca00078e0a02 */
[----:B------:R-:W-:-:S13]  /*13620*/  ISETP.GE.AND P0, PT, R154, R3, PT ;  /* 0x000000039a00720c */ /* 0x000fda0003f06270 */
[----:B------:R-:W-:Y:S05]  /*13630*/  @P0 BRA `(.L_x_7255) ;  /* 0x000001a000000947 */ /* 0x000fea0003800000 */
[C---:B------:R-:W-:Y:S02]  /*13640*/  LOP3.LUT R0, R222.reuse, 0x1, RZ, 0xc0, !PT ;  /* 0x00000001de007812 */ /* 0x040fe400078ec0ff */
[----:B------:R-:W-:Y:S02]  /*13650*/  R2P PR, R222, 0x6 ;  /* 0x00000006de007804 */ /* 0x000fe40000000000 */
[----:B------:R-:W-:-:S11]  /*13660*/  ISETP.NE.U32.AND P0, PT, R0, 0x1, PT ;  /* 0x000000010000780c */ /* 0x000fd60003f05070 */
[----:B-1----:R-:W-:Y:S02]  /*13670*/  @P1 IMAD.MOV.U32 R4, RZ, RZ, R212 ;  /* 0x000000ffff041224 */ /* 0x002fe400078e00d4 */
[----:B------:R-:W-:Y:S01]  /*13680*/  @!P0 MOV R6, R212 ;  /* 0x000000d400068202 */ /* 0x000fe20000000f00 */
[--C-:B------:R-:W-:Y:S02]  /*13690*/  @!P0 IMAD.MOV.U32 R7, RZ, RZ, R211.reuse ;  /* 0x000000ffff078224 */ /* 0x100fe400078e00d3 */
[----:B------:R-:W-:-:S03]  /*136a0*/  @P1 IMAD.MOV.U32 R5, RZ, RZ, R211 ;  /* 0x000000ffff051224 */ /* 0x000fc600078e00d3 */
        /* <DEDUP_REMOVED lines=11> */
[----:B-1----:R-:W-:Y:S02]  /*13760*/  MOV R4, R212 ;  /* 0x000000d400047202 */ /* 0x002fe40000000f00 */
[----:B------:R-:W-:-:S05]  /*13770*/  MOV R5, R211 ;  /* 0x000000d300057202 */ /* 0x000fca0000000f00 */
[----:B------:R-:W-:Y:S01]  /*13780*/  @!PT LDS RZ, [RZ] ;  /* 0x00000000fffff984 */ /* 0x000fe20000000800 */
[----:B------:R-:W-:Y:S01]  /*13790*/  @!PT LDS RZ, [RZ] ;  /* 0x00000000fffff984 */ /* 0x000fe20000000800 */
[----:B------:R-:W-:Y:S01]  /*137a0*/  @!PT LDS RZ, [RZ] ;  /* 0x00000000fffff984 */ /* 0x000fe20000000800 */
[----:B------:R1:W-:Y:S01]  /*137b0*/  LDGSTS.E.BYPASS.LTC128B.128 [R217+0xa000], [R4.64+0x100] ;  /* 0x0a00010004d97fae */ /* 0x0003e2000b901d46 */
[----:B------:R-:W-:Y:S05]  /*137c0*/  BRA `(.L_x_7255) ;  /* 0x0000001000007947 */ /* 0x000fea0003800000 */
.L_x_7256:
[----:B------:R2:W-:Y:S02]  /*137d0*/  STS.128 [R217+0xa000], RZ ;  /* 0x00a000ffd9007388 */ /* 0x0005e40000000c00 */
.L_x_7255:
[----:B------:R-:W-:Y:S05]  /*137e0*/  BSYNC B0 ;  /* 0x0000000000007941 */ /* 0x000fea0003800000 */
.L_x_7254:
        /* <DEDUP_REMOVED lines=8> */
[C---:B------:R-:W-:Y:S02]  /*13870*/  @P0 LEA R8, P2, R7.reuse, R160, 0x1 ;  /* 0x000000a007080211 */ /* 0x040fe400078408ff */
[C---:B------:R-:W-:Y:S02]  /*13880*/  @!P1 LEA R10, P3, R208.reuse, R212, 0x1 ;  /* 0x000000d4d00a9211 */ /* 0x040fe400078608ff */
[----:B------:R-:W-:Y:S02]  /*13890*/  @P0 LEA.HI.X R9, R7, R161, R5, 0x1, P2 ;  /* 0x000000a107090211 */ /* 0x000fe400010f0c05 */
        /* <DEDUP_REMOVED lines=13> */
[----:B------:R-:W-:-:S04]  /*13970*/  LEA R4, P0, R7, R160, 0x1 ;  /* 0x000000a007047211 */ /* 0x000fc800078008ff */
[----:B------:R-:W-:-:S05]  /*13980*/  LEA.HI.X R5, R7, R161, R5, 0x1, P0 ;  /* 0x000000a107057211 */ /* 0x000fca00000f0c05 */
[----:B------:R-:W-:Y:S01]  /*13990*/  @!PT LDS RZ, [RZ] ;  /* 0x00000000fffff984 */ /* 0x000fe20000000800 */
[----:B------:R-:W-:Y:S01]  /*139a0*/  @!PT LDS RZ, [RZ] ;  /* 0x00000000fffff984 */ /* 0x000fe20000000800 */
[----:B------:R-:W-:Y:S01]  /*139b0*/  @!PT LDS RZ, [RZ] ;  /* 0x00000000fffff984 */ /* 0x000fe20000000800 */
[----:B------:R1:W-:Y:S01]  /*139c0*/  LDGSTS.E.BYPASS.LTC128B.128 [R217+0xa800], [R4.64+0x100] ;  /* 0x0a80010004d97fae */ /* 0x0003e2000b901d46 */
[----:B------:R-:W-:Y:S05]  /*139d0*/  BRA `(.L_x_7258) ;  /* 0x0000001000007947 */ /* 0x000fea0003800000 */
.L_x_7259:
[----:B------:R1:W-:Y:S02]  /*139e0*/  STS.128 [R217+0xa800], RZ ;  /* 0x00a800ffd9007388 */ /* 0x0003e40000000c00 */
.L_x_7258:
[----:B------:R-:W-:Y:S05]  /*139f0*/  BSYNC B0 ;  /* 0x0000000000007941 */ /* 0x000fea0003800000 */
.L_x_7257:
[----:B------:R-:W-:Y:S01]  /*13a00*/  ISETP.GE.AND P0, PT, R32, R3, PT ;  /* 0x000000032000720c */ /* 0x000fe20003f06270 */
[----:B------:R-:W-:-:S12]  /*13a10*/  BSSY B0, `(.L_x_7260) ;  /* 0x0000021000007945 */ /* 0x000fd80003800000 */
[----:B------:R-:W-:Y:S05]  /*13a20*/  @P0 BRA `(.L_x_7261) ;  /* 0x000001f000000947 */ /* 0x000fea0003800000 */
[C---:B------:R-:W-:Y:S02]  /*13a30*/  LOP3.LUT R0, R222.reuse, 0x1, RZ, 0xc0, !PT ;  /* 0x00000001de007812 */ /* 0x040fe400078ec0ff */
[----:B------:R-:W-:Y:S02]  /*13a40*/  LOP3.LUT P0, RZ, R222, 0x2, RZ, 0xc0, !PT ;  /* 0x00000002deff7812 */ /* 0x000fe4000780c0ff */
[----:B------:R-:W-:Y:S01]  /*13a50*/  ISETP.NE.U32.AND P1, PT, R0, 0x1, PT ;  /* 0x000000010000780c */ /* 0x000fe20003f25070 */
[C---:B------:R-:W-:Y:S01]  /*13a60*/  IMAD.SHL.U32 R0, R60.reuse, 0x20, RZ ;  /* 0x000000203c007824 */ /* 0x040fe200078e00ff */
[C---:B-1----:R-:W-:Y:S02]  /*13a70*/  LEA R7, P2, R60.reuse, R156, 0x5 ;  /* 0x0000009c3c077211 */ /* 0x042fe400078428ff */
[C-C-:B------:R-:W-:Y:S02]  /*13a80*/  SHF.L.U64.HI R4, R60.reuse, 0x5, R61.reuse ;  /* 0x000000053c047819 */ /* 0x140fe4000001023d */
[----:B------:R-:W-:-:S05]  /*13a90*/  LEA.HI.X R5, R60, R159, R61, 0x5, P2 ;  /* 0x0000009f3c057211 */ /* 0x000fca00010f2c3d */
        /* <DEDUP_REMOVED lines=23> */
.L_x_7262:
[----:B------:R1:W-:Y:S02]  /*13c10*/  STS.128 [R217+0xb000], RZ ;  /* 0x00b000ffd9007388 */ /* 0x0003e40000000c00 */
.L_x_7261:
[----:B------:R-:W-:Y:S05]  /*13c20*/  BSYNC B0 ;  /* 0x0000000000007941 */ /* 0x000fea0003800000 */
.L_x_7260:
[----:B------:R-:W-:Y:S01]  /*13c30*/  ISETP.GE.AND P0, PT, R34, R3, PT ;  /* 0x000000032200720c */ /* 0x000fe20003f06270 */
[----:B------:R-:W-:-:S12]  /*13c40*/  BSSY B0, `(.L_x_7263) ;  /* 0x0000022000007945 */ /* 0x000fd80003800000 */
[----:B------:R-:W-:Y:S05]  /*13c50*/  @P0 BRA `(.L_x_7264) ;  /* 0x0000020000000947 */ /* 0x000fea0003800000 */
[C---:B------:R-:W-:Y:S01]  /*13c60*/  LOP3.LUT R0, R222.reuse, 0x1, RZ, 0xc0, !PT ;  /* 0x00000001de007812 */ /* 0x040fe200078ec0ff */
[----:B------:R-:W-:Y:S01]  /*13c70*/  IMAD.MOV.U32 R158, RZ, RZ, R156 ;  /* 0x000000ffff9e7224 */ /* 0x000fe200078e009c */
[----:B------:R-:W-:Y:S02]  /*13c80*/  LOP3.LUT P2, RZ, R222, 0x2, RZ, 0xc0, !PT ;  /* 0x00000002deff7812 */ /* 0x000fe4000784c0ff */
[----:B------:R-:W-:Y:S01]  /*13c90*/  ISETP.NE.U32.AND P3, PT, R0, 0x1, PT ;  /* 0x000000010000780c */ /* 0x000fe20003f65070 */
[----:B------:R-:W-:Y:S01]  /*13ca0*/  IMAD R0, R61, 0x30, RZ ;  /* 0x000000303d007824 */ /* 0x000fe200078e02ff */
[----:B------:R-:W-:Y:S01]  /*13cb0*/  LOP3.LUT P1, RZ, R222, 0x4, RZ, 0xc0, !PT ;  /* 0x00000004deff7812 */ /* 0x000fe2000782c0ff */
[----:B------:R-:W-:-:S08]  /*13cc0*/  IMAD.WIDE.U32 R158, R60, 0x30, R158 ;  /* 0x000000303c9e7825 */ /* 0x000fd000078e009e */
[-C--:B-1----:R-:W-:Y:S02]  /*13cd0*/  @P2 LEA R8, P4, R158, R160.reuse, 0x1 ;  /* 0x000000a09e082211 */ /* 0x082fe400078808ff */
[----:B------:R-:W-:Y:S01]  /*13ce0*/  @!P3 MOV R5, R211 ;  /* 0x000000d30005b202 */ /* 0x000fe20000000f00 */
[----:B------:R-:W-:Y:S02]  /*13cf0*/  @!P3 IMAD.MOV.U32 R4, RZ, RZ, R212 ;  /* 0x000000ffff04b224 */ /* 0x000fe400078e00d4 */
[----:B------:R-:W-:Y:S02]  /*13d00*/  @!P3 IMAD R61, R61, 0x60, RZ ;  /* 0x000000603d3db824 */ /* 0x000fe400078e02ff */
[----:B------:R-:W-:Y:S01]  /*13d10*/  @!P3 IMAD.WIDE.U32 R6, R60, 0x60, R4 ;  /* 0x000000603c06b825 */ /* 0x000fe200078e0004 */
[----:B------:R-:W-:-:S03]  /*13d20*/  @P1 LEA R4, P0, R158, R160, 0x1 ;  /* 0x000000a09e041211 */ /* 0x000fc600078008ff */
[----:B------:R-:W-:Y:S01]  /*13d30*/  IMAD.IADD R5, R159, 0x1, R0 ;  /* 0x000000019f057824 */ /* 0x000fe200078e0200 */
[----:B------:R-:W-:-:S04]  /*13d40*/  @!P3 IADD3 R7, R61, R7, RZ ;  /* 0x000000073d07b210 */ /* 0x000fc80007ffe0ff */
[CCC-:B------:R-:W-:Y:S01]  /*13d50*/  @P2 LEA.HI.X R9, R158.reuse, R161.reuse, R5.reuse, 0x1, P4 ;  /* 0x000000a19e092211 */ /* 0x1c0fe200020f0c05 */
[----:B------:R-:W-:Y:S01]  /*13d60*/  @!PT LDS RZ, [RZ] ;  /* 0x00000000fffff984 */ /* 0x000fe20000000800 */
[----:B------:R-:W-:Y:S01]  /*13d70*/  @!PT LDS RZ, [RZ] ;  /* 0x00000000fffff984 */ /* 0x000fe20000000800 */
[----:B------:R-:W-:Y:S01]  /*13d80*/  @!PT LDS RZ, [RZ] ;  /* 0x00000000fffff984 */ /* 0x000fe20000000800 */
[----:B------:R1:W-:Y:S01]  /*13d90*/  @!P3 LDGSTS.E.BYPASS.LTC128B.128 [R217+0x7800], [R6.64] ;  /* 0x0780000006d9bfae */ /* 0x0003e2000b901d46 */
[----:B------:R-:W-:-:S03]  /*13da0*/  @P1 LEA.HI.X R5, R158, R161, R5, 0x1, P0 ;  /* 0x000000a19e051211 */ /* 0x000fc600000f0c05 */
        /* <DEDUP_REMOVED lines=11> */
.L_x_7264:
[----:B------:R-:W-:Y:S05]  /*13e60*/  BSYNC B0 ;  /* 0x0000000000007941 */ /* 0x000fea0003800000 */
.L_x_7263:
[----:B-12---:R-:W2:Y:S04]  /*13e70*/  LD.E.64 R10, [R18.64+0x1c0] ;  /* 0x0001c006120a7980 */ /* 0x006ea8000c101b00 */
[----:B---3--:R-:W3:Y:S01]  /*13e80*/  LD.E.64 R6, [R18.64+0x1b8] ;  /* 0x0001b80612067980 */ /* 0x008ee2000c101b00 */
[----:B------:R-:W-:-:S03]  /*13e90*/  IMAD.MOV.U32 R152, RZ, RZ, R218 ;  /* 0x000000ffff987224 */ /* 0x000fc600078e00da */
[----:B----4-:R-:W4:Y:S04]  /*13ea0*/  LD.E R4, [R18.64+0xd8] ;  /* 0x0000d80612047980 */ /* 0x010f28000c101900 */
[----:B------:R-:W0:Y:S04]  /*13eb0*/  LDGDEPBAR ;  /* 0x00000000000079af */ /* 0x000e280000000000 */
[----:B------:R1:W5:Y:S04]  /*13ec0*/  LD.E R17, [R18.64+0x184] ;  /* 0x0001840612117980 */ /* 0x000368000c101900 */
[----:B------:R1:W5:Y:S01]  /*13ed0*/  LD.E R16, [R18.64+0x188] ;  /* 0x0001880612107980 */ /* 0x000362000c101900 */
[----:B--2---:R-:W-:-:S02]  /*13ee0*/  IMAD R5, R11, R215, RZ ;  /* 0x000000d70b057224 */ /* 0x004fc400078e02ff */
[----:B------:R-:W-:-:S04]  /*13ef0*/  IMAD.WIDE.U32 R8, R215, R10, R152 ;  /* 0x0000000ad7087225 */ /* 0x000fc800078e0098 */
[----:B------:R-:W-:Y:S01]  /*13f00*/  IMAD R5, R10, R68, R5 ;  /* 0x000000440a057224 */ /* 0x000fe200078e0205 */
[----:B---3--:R-:W-:-:S03]  /*13f10*/  LEA R6, P0, R8, R6, 0x2 ;  /* 0x0000000608067211 */ /* 0x008fc600078010ff */
[----:B------:R-:W-:-:S05]  /*13f20*/  IMAD.IADD R5, R9, 0x1, R5 ;  /* 0x0000000109057824 */ /* 0x000fca00078e0205 */
[----:B------:R-:W-:-:S05]  /*13f30*/  LEA.HI.X R7, R8, R7, R5, 0x2, P0 ;  /* 0x0000000708077211 */ /* 0x000fca00000f1405 */
[----:B------:R-:W2:Y:S01]  /*13f40*/  LD.E R223, [R6.64] ;  /* 0x0000000606df7980 */ /* 0x000ea2000c101900 */
[----:B------:R-:W-:-:S04]  /*13f50*/  DEPBAR.LE SB0, 0x0 ;  /* 0x000080000000791a */ /* 0x000fc80000000000 */
[----:B------:R-:W-:Y:S01]  /*13f60*/  BAR.SYNC.DEFER_BLOCKING 0x0 ;  /* 0x0000000000007b1d */ /* 0x000fe20000010000 */
[----:B------:R-:W-:-:S05]  /*13f70*/  ISETP.GE.AND P0, PT, R154, R3, PT ;  /* 0x000000039a00720c */ /* 0x000fca0003f06270 */
[----:B----4-:R-:W2:Y:S01]  /*13f80*/  MUFU.RCP R4, R4 ;  /* 0x0000000400047308 */ /* 0x010ea20000001000 */
[----:B------:R-:W-:Y:S01]  /*13f90*/  SHF.R.S32.HI R45, RZ, 0x1f, R150 ;  /* 0x0000001fff2d7819 */ /* 0x000fe20000011496 */
[----:B------:R-:W-:-:S06]  /*13fa0*/  IMAD.SHL.U32 R0, R131, 0x2, RZ ;  /* 0x0000000283007824 */ /* 0x000fcc00078e00ff */
[----:B------:R1:W-:Y:S04]  /*13fb0*/  @P0 STS.128 [R217+0xc000], RZ ;  /* 0x00c000ffd9000388 */ /* 0x0003e80000000c00 */
[----:B------:R1:W-:Y:S04]  /*13fc0*/  @P0 STS.128 [R217+0xe000], RZ ;  /* 0x00e000ffd9000388 */ /* 0x0003e80000000c00 */
[----:B------:R1:W-:Y:S01]  /*13fd0*/  @P0 STS.128 [R217+0x10000], RZ ;  /* 0x010000ffd9000388 */ /* 0x0003e20000000c00 */
[----:B------:R-:W-:Y:S01]  /*13fe0*/  LEA.HI R45, R45, R150, RZ, 0x2 ;  /* 0x000000962d2d7211 */ /* 0x000fe200078f10ff */
[----:B------:R-:W-:Y:S01]  /*13ff0*/  BSSY B0, `(.L_x_7265) ;  /* 0x000001b000007945 */ /* 0x000fe20003800000 */
[----:B------:R-:W-:-:S02]  /*14000*/  LOP3.LUT R0, R0, 0x6, RZ, 0xc0, !PT ;  /* 0x0000000600007812 */ /* 0x000fc400078ec0ff */
[----:B------:R-:W-:Y:S01]  /*14010*/  SHF.R.S32.HI R45, RZ, 0x2, R45 ;  /* 0x00000002ff2d7819 */ /* 0x000fe2000001142d */
[----:B--2---:R-:W-:Y:S01]  /*14020*/  FMUL.FTZ R223, R223, R4 ;  /* 0x00000004dfdf7220 */ /* 0x004fe20000410000 */
        /* <DEDUP_REMOVED lines=22> */
.L_x_7267:
[----:B------:R2:W-:Y:S02]  /*14190*/  STS.128 [R217+0x10000], RZ ;  /* 0x010000ffd9007388 */ /* 0x0005e40000000c00 */
.L_x_7266:
[----:B-1----:R-:W-:Y:S05]  /*141a0*/  BSYNC B0 ;  /* 0x0000000000007941 */ /* 0x002fea0003800000 */
.L_x_7265:
        /* <DEDUP_REMOVED lines=25> */
[----:B---3--:R-:W-:-:S04]  /*14340*/  LEA R4, P0, R206, R164, 0x1 ;  /* 0x000000a4ce047211 */ /* 0x008fc800078008ff */
[----:B------:R-:W-:-:S05]  /*14350*/  LEA.HI.X R5, R206, R165, R207, 0x1, P0 ;  /* 0x000000a5ce057211 */ /* 0x000fca00000f0ccf */
[----:B------:R-:W-:Y:S01]  /*14360*/  @!PT LDS RZ, [RZ] ;  /* 0x00000000fffff984 */ /* 0x000fe20000000800 */
[----:B------:R-:W-:Y:S01]  /*14370*/  @!PT LDS RZ, [RZ] ;  /* 0x00000000fffff984 */ /* 0x000fe20000000800 */
[----:B------:R-:W-:Y:S01]  /*14380*/  @!PT LDS RZ, [RZ] ;  /* 0x00000000fffff984 */ /* 0x000fe20000000800 */
[----:B------:R3:W-:Y:S01]  /*14390*/  LDGSTS.E.BYPASS.LTC128B.128 [R217+0x10800], [R4.64+0x100] ;  /* 0x1080010004d97fae */ /* 0x0007e2000b901d46 */
[----:B------:R-:W-:Y:S05]  /*143a0*/  BRA `(.L_x_7269) ;  /* 0x0000001000007947 */ /* 0x000fea0003800000 */
.L_x_7270:
[----:B------:R4:W-:Y:S02]  /*143b0*/  STS.128 [R217+0x10800], RZ ;  /* 0x010800ffd9007388 */ /* 0x0009e40000000c00 */
.L_x_7269:
[----:B------:R-:W-:Y:S05]  /*143c0*/  BSYNC B0 ;  /* 0x0000000000007941 */ /* 0x000fea0003800000 */
.L_x_7268:
[----:B------:R-:W-:Y:S01]  /*143d0*/  ISETP.GE.AND P0, PT, R32, R3, PT ;  /* 0x000000032000720c */ /* 0x000fe20003f06270 */
[----:B------:R-:W-:-:S12]  /*143e0*/  BSSY B0, `(.L_x_7271) ;  /* 0x0000022000007945 */ /* 0x000fd80003800000 */
[----:B------:R1:W-:Y:S04]  /*143f0*/  @P0 STS.128 [R217+0xd000], RZ ;  /* 0x00d000ffd9000388 */ /* 0x0003e80000000c00 */
[----:B------:R1:W-:Y:S04]  /*14400*/  @P0 STS.128 [R217+0xf000], RZ ;  /* 0x00f000ffd9000388 */ /* 0x0003e80000000c00 */
[----:B------:R1:W-:Y:S01]  /*14410*/  @P0 STS.128 [R217+0x11000], RZ ;  /* 0x011000ffd9000388 */ /* 0x0003e20000000c00 */
[----:B------:R-:W-:Y:S05]  /*14420*/  @P0 BRA `(.L_x_7272) ;  /* 0x000001d000000947 */ /* 0x000fea0003800000 */
[C---:B---3--:R-:W-:Y:S02]  /*14430*/  LOP3.LUT R4, R222.reuse, 0x1, RZ, 0xc0, !PT ;  /* 0x00000001de047812 */ /* 0x048fe400078ec0ff */
[----:B------:R-:W-:-:S02]  /*14440*/  LOP3.LUT P1, RZ, R222, 0x2, RZ, 0xc0, !PT ;  /* 0x00000002deff7812 */ /* 0x000fc4000782c0ff */
[----:B------:R-:W-:Y:S01]  /*14450*/  ISETP.NE.U32.AND P2, PT, R4, 0x1, PT ;  /* 0x000000010400780c */ /* 0x000fe20003f45070 */
[C---:B------:R-:W-:Y:S01]  /*14460*/  IMAD.SHL.U32 R4, R62.reuse, 0x20, RZ ;  /* 0x000000203e047824 */ /* 0x040fe200078e00ff */
[----:B------:R-:W-:-:S09]  /*14470*/  SHF.L.U64.HI R5, R62, 0x5, R63 ;  /* 0x000000053e057819 */ /* 0x000fd2000001023f */
        /* <DEDUP_REMOVED lines=23> */
.L_x_7273:
[----:B------:R1:W-:Y:S02]  /*145f0*/  STS.128 [R217+0x11000], RZ ;  /* 0x011000ffd9007388 */ /* 0x0003e40000000c00 */
.L_x_7272:
[----:B------:R-:W-:Y:S05]  /*14600*/  BSYNC B0 ;  /* 0x0000000000007941 */ /* 0x000fea0003800000 */
.L_x_7271:
        /* <DEDUP_REMOVED lines=9> */
[----:B------:R-:W-:Y:S02]  /*146a0*/  @P1 IMAD R3, R63, 0x60, RZ ;  /* 0x000000603f031824 */ /* 0x000fe400078e02ff */
[----:B---3--:R-:W-:-:S04]  /*146b0*/  @P1 IMAD.WIDE.U32 R6, R62, 0x60, R164 ;  /* 0x000000603e061825 */ /* 0x008fc800078e00a4 */
[----:B------:R-:W-:Y:S01]  /*146c0*/  @!P0 IMAD R4, R63, 0x60, RZ ;  /* 0x000000603f048824 */ /* 0x000fe200078e02ff */
[----:B------:R-:W-:Y:S01]  /*146d0*/  @P1 IADD3 R3, R3, R7, RZ ;  /* 0x0000000703031210 */ /* 0x000fe20007ffe0ff */
[----:B------:R-:W-:-:S03]  /*146e0*/  @!P0 IMAD.WIDE.U32 R8, R62, 0x60, R164 ;  /* 0x000000603e088825 */ /* 0x000fc600078e00a4 */
[----:B------:R-:W-:Y:S02]  /*146f0*/  @P1 MOV R7, R3 ;  /* 0x0000000300071202 */ /* 0x000fe40000000f00 */
        /* <DEDUP_REMOVED lines=12> */
[----:B------:R-:W-:Y:S02]  /*147c0*/  IMAD R63, R63, 0x60, RZ ;  /* 0x000000603f3f7824 */ /* 0x000fe400078e02ff */
[----:B------:R-:W-:-:S05]  /*147d0*/  IMAD.WIDE.U32 R4, R62, 0x60, R164 ;  /* 0x000000603e047825 */ /* 0x000fca00078e00a4 */
[----:B------:R-:W-:-:S05]  /*147e0*/  IADD3 R5, R63, R5, RZ ;  /* 0x000000053f057210 */ /* 0x000fca0007ffe0ff */
[----:B------:R-:W-:Y:S01]  /*147f0*/  @!PT LDS RZ, [RZ] ;  /* 0x00000000fffff984 */ /* 0x000fe20000000800 */
[----:B------:R-:W-:Y:S01]  /*14800*/  @!PT LDS RZ, [RZ] ;  /* 0x00000000fffff984 */ /* 0x000fe20000000800 */
[----:B------:R-:W-:Y:S01]  /*14810*/  @!PT LDS RZ, [RZ] ;  /* 0x00000000fffff984 */ /* 0x000fe20000000800 */
[----:B------:R1:W-:Y:S01]  /*14820*/  LDGSTS.E.BYPASS.LTC128B.128 [R217+0x11800], [R4.64+0x100] ;  /* 0x1180010004d97fae */ /* 0x0003e2000b901d46 */
[----:B------:R-:W-:Y:S05]  /*14830*/  BRA `(.L_x_7275) ;  /* 0x0000001000007947 */ /* 0x000fea0003800000 */
.L_x_7276:
[----:B------:R1:W-:Y:S02]  /*14840*/  STS.128 [R217+0x11800], RZ ;  /* 0x011800ffd9007388 */ /* 0x0003e40000000c00 */
.L_x_7275:
[----:B------:R-:W-:Y:S05]  /*14850*/  BSYNC B0 ;  /* 0x0000000000007941 */ /* 0x000fea0003800000 */
.L_x_7274:
[----:B------:R-:W-:Y:S01]  /*14860*/  SHF.L.U32 R3, R66, 0x6, RZ ;  /* 0x0000000642037819 */ /* 0x000fe200000006ff */
[----:B------:R-:W-:Y:S01]  /*14870*/  IMAD.SHL.U32 R154, R154, 0x8, RZ ;  /* 0x000000089a9a7824 */ /* 0x000fe200078e00ff */
[----:B------:R-:W-:Y:S01]  /*14880*/  LEA R201, R64, R47, 0xa ;  /* 0x0000002f40c97211 */ /* 0x000fe200078e50ff */
[----:B--2---:R-:W2:Y:S01]  /*14890*/  LD.E R44, [R18.64+0x18c] ;  /* 0x00018c06122c7980 */ /* 0x004ea2000c101900 */
[----:B------:R-:W-:Y:S02]  /*148a0*/  LOP3.LUT R3, R3, 0x1c0, RZ, 0xc0, !PT ;  /* 0x000001c003037812 */ /* 0x000fe400078ec0ff */
[----:B------:R-:W-:Y:S01]  /*148b0*/  SHF.L.U32 R201, R201, 0x1, RZ ;  /* 0x00000001c9c97819 */ /* 0x000fe200000006ff */
[----:B------:R-:W0:Y:S01]  /*148c0*/  LDGDEPBAR ;  /* 0x00000000000079af */ /* 0x000e220000000000 */
[----:B------:R-:W-:Y:S02]  /*148d0*/  LOP3.LUT R154, R3, 0x8, R154, 0xf8, !PT ;  /* 0x00000008039a7812 */ /* 0x000fe400078ef89a */
[----:B------:R-:W-:Y:S01]  /*148e0*/  SHF.R.U32.HI R3, RZ, 0x3, R3 ;  /* 0x00000003ff037819 */ /* 0x000fe20000011603 */
[----:B------:R-:W-:Y:S01]  /*148f0*/  LDSM.16.M88.4 R72, [R201] ;  /* 0x00000000c948783b */ /* 0x000fe20000000200 */
[----:B------:R-:W-:-:S02]  /*14900*/  R2P PR, R66, 0x6 ;  /* 0x0000000642007804 */ /* 0x000fc40000000000 */
[----:B------:R-:W-:Y:S02]  /*14910*/  LOP3.LUT R200, R154, R3, RZ, 0x3c, !PT ;  /* 0x000000039ac87212 */ /* 0x000fe400078e3cff */
[-C--:B------:R-:W-:Y:S02]  /*14920*/  LEA R199, R50, R201.reuse, 0x1 ;  /* 0x000000c932c77211 */ /* 0x080fe400078e08ff */
[----:B------:R-:W-:Y:S01]  /*14930*/  LEA R197, R48, R201, 0x1 ;  /* 0x000000c930c57211 */ /* 0x000fe200078e08ff */
[----:B------:R-:W-:Y:S02]  /*14940*/  IMAD R200, R67, 0x200, R200 ;  /* 0x0000020043c87824 */ /* 0x000fe400078e02c8 */
[----:B------:R-:W-:Y:S02]  /*14950*/  LDSM.16.M88.4 R36, [R199] ;  /* 0x00000000c724783b */ /* 0x000fe40000000200 */
[----:B------:R-:W-:Y:S02]  /*14960*/  IMAD.SHL.U32 R200, R200, 0x2, RZ ;  /* 0x00000002c8c87824 */ /* 0x000fe400078e00ff */
[----:B-1-3--:R-:W-:Y:S03]  /*14970*/  LDSM.16.M88.4 R4, [R197] ;  /* 0x00000000c504783b */ /* 0x00afe60000000200 */
[C---:B------:R-:W-:Y:S01]  /*14980*/  IADD3 R3, R200.reuse, 0x6000, RZ ;  /* 0x00006000c8037810 */ /* 0x040fe20007ffe0ff */
[----:B------:R-:W1:Y:S01]  /*14990*/  LDSM.16.M88.4 R12, [R200+0x6000] ;  /* 0x00600000c80c783b */ /* 0x000e620000000200 */
[----:B------:R-:W-:-:S02]  /*149a0*/  IADD3 R198, R200, 0x6020, RZ ;  /* 0x00006020c8c67810 */ /* 0x000fc40007ffe0ff */
[----:B------:R-:W-:Y:S01]  /*149b0*/  @P1 IADD3 R198, R3, -0x20, RZ ;  /* 0xffffffe003c61810 */ /* 0x000fe20007ffe0ff */
[----:B------:R-:W3:Y:S01]  /*149c0*/  LDSM.16.M88.4 R56, [R200+0x6800] ;  /* 0x00680000c838783b */ /* 0x000ee20000000200 */
[----:B------:R-:W-:-:S03]  /*149d0*/  IMAD.MOV.U32 R3, RZ, RZ, 0x40 ;  /* 0x00000040ff037424 */ /* 0x000fc600078e00ff */
[----:B------:R-:W4:Y:S02]  /*149e0*/  LDSM.16.M88.4 R80, [R200+0x7000] ;  /* 0x00700000c850783b */ /* 0x000f240000000200 */
[----:B------:R-:W-:Y:S02]  /*149f0*/  SEL R3, R3, 0xffffffc0, !P2 ;  /* 0xffffffc003037807 */ /* 0x000fe40005000000 */
[----:B------:R-:W4:Y:S03]  /*14a00*/  LDSM.16.M88.4 R68, [R198] ;  /* 0x00000000c644783b */ /* 0x000f260000000200 */
[----:B------:R-:W-:Y:S01]  /*14a10*/  IMAD.IADD R195, R200, 0x1, R3 ;  /* 0x00000001c8c37824 */ /* 0x000fe200078e0203 */
[----:B------:R-:W4:Y:S04]  /*14a20*/  LDSM.16.M88.4 R28, [R200+0x7800] ;  /* 0x00780000c81c783b */ /* 0x000f280000000200 */
[----:B------:R-:W4:Y:S04]  /*14a30*/  LDSM.16.M88.4 R8, [R198+0x800] ;  /* 0x00080000c608783b */ /* 0x000f280000000200 */
[----:B------:R-:W4:Y:S04]  /*14a40*/  LDSM.16.M88.4 R60, [R198+0x1000] ;  /* 0x00100000c63c783b */ /* 0x000f280000000200 */
[----:B------:R-:W4:Y:S04]  /*14a50*/  LDSM.16.M88.4 R24, [R195+0x6000] ;  /* 0x00600000c318783b */ /* 0x000f280000000200 */
[----:B------:R-:W4:Y:S01]  /*14a60*/  LDSM.16.M88.4 R40, [R198+0x1800] ;  /* 0x00180000c628783b */ /* 0x000f220000000200 */
[----:B------:R-:W-:-:S03]  /*14a70*/  LEA R196, R48, R199, 0x1 ;  /* 0x000000c730c47211 */ /* 0x000fc600078e08ff */
[----:B------:R-:W-:Y:S01]  /*14a80*/  LDSM.16.M88.4 R92, [R198+0x2000] ;  /* 0x00200000c65c783b */ /* 0x000fe20000000200 */
[C---:B-1---5:R-:W-:Y:S03]  /*14a90*/  HMMA.16816.F32 R20, R72.reuse, R12, RZ ;  /* 0x0000000c4814723c */ /* 0x062fe600000018ff */
[----:B------:R-:W-:Y:S05]  /*14aa0*/  LDSM.16.M88.4 R100, [R200+0xa800] ;  /* 0x00a80000c864783b */ /* 0x000fea0000000200 */
[C---:B---3--:R-:W-:Y:S08]  /*14ab0*/  HMMA.16816.F32 R32, R72.reuse, R56, RZ ;  /* 0x000000384820723c */ /* 0x048ff000000018ff */
[C---:B----4-:R-:W-:Y:S01]  /*14ac0*/  HMMA.16816.F32 R84, R72.reuse, R80, RZ ;  /* 0x000000504854723c */ /* 0x050fe200000018ff */
[----:B------:R-:W-:Y:S01]  /*14ad0*/  IMAD.IADD R191, R3, 0x1, R198 ;  /* 0x0000000103bf7824 */ /* 0x000fe200078e02c6 */
[----:B------:R-:W-:Y:S04]  /*14ae0*/  LDSM.16.M88.4 R96, [R196+0x2000] ;  /* 0x00200000c460783b */ /* 0x000fe80000000200 */
[----:B------:R-:W-:Y:S02]  /*14af0*/  LDSM.16.M88.4 R88, [R191] ;  /* 0x00000000bf58783b */ /* 0x000fe40000000200 */
[C---:B------:R-:W-:Y:S02]  /*14b00*/  HMMA.16816.F32 R12, R72.reuse, R14, RZ ;  /* 0x0000000e480c723c */ /* 0x040fe400000018ff */
[----:B------:R-:W-:Y:S06]  /*14b10*/  LDSM.16.M88.4 R104, [R191+0x2800] ;  /* 0x00280000bf68783b */ /* 0x000fec0000000200 */
[C---:B------:R-:W-:Y:S08]  /*14b20*/  HMMA.16816.F32 R56, R72.reuse, R58, RZ ;  /* 0x0000003a4838723c */ /* 0x040ff000000018ff */
[----:B------:R-:W-:Y:S08]  /*14b30*/  HMMA.16816.F32 R80, R72, R82, RZ ;  /* 0x000000524850723c */ /* 0x000ff000000018ff */
[C---:B------:R-:W-:Y:S08]  /*14b40*/  HMMA.16816.F32 R20, R36.reuse, R68, R20 ;  /* 0x000000442414723c */ /* 0x040ff00000001814 */
[----:B------:R-:W-:Y:S01]  /*14b50*/  HMMA.16816.F32 R12, R36, R70, R12 ;  /* 0x00000046240c723c */ /* 0x000fe2000000180c */
[----:B------:R-:W-:Y:S07]  /*14b60*/  LDSM.16.M88.4 R68, [R191+0x800] ;  /* 0x00080000bf44783b */ /* 0x000fee0000000200 */
[C---:B------:R-:W-:Y:S08]  /*14b70*/  HMMA.16816.F32 R76, R72.reuse, R28, RZ ;  /* 0x0000001c484c723c */ /* 0x040ff000000018ff */
[----:B------:R-:W-:Y:S01]  /*14b80*/  HMMA.16816.F32 R72, R72, R30, RZ ;  /* 0x0000001e4848723c */ /* 0x000fe200000018ff */
[----:B------:R-:W1:Y:S07]  /*14b90*/  LDSM.16.M88.4 R28, [R195+0x6800] ;  /* 0x00680000c31c783b */ /* 0x000e6e0000000200 */
[C---:B------:R-:W-:Y:S08]  /*14ba0*/  HMMA.16816.F32 R32, R36.reuse, R8, R32 ;  /* 0x000000082420723c */ /* 0x040ff00000001820 */
[C---:B------:R-:W-:Y:S01]  /*14bb0*/  HMMA.16816.F32 R56, R36.reuse, R10, R56 ;  /* 0x0000000a2438723c */ /* 0x040fe20000001838 */
[----:B------:R-:W3:Y:S07]  /*14bc0*/  LDSM.16.M88.4 R8, [R195+0x7000] ;  /* 0x00700000c308783b */ /* 0x000eee0000000200 */
[C---:B------:R-:W-:Y:S08]  /*14bd0*/  HMMA.16816.F32 R84, R36.reuse, R60, R84 ;  /* 0x0000003c2454723c */ /* 0x040ff00000001854 */
[----:B------:R-:W-:Y:S01]  /*14be0*/  HMMA.16816.F32 R80, R36, R62, R80 ;  /* 0x0000003e2450723c */ /* 0x000fe20000001850 */
[----:B------:R-:W4:Y:S07]  /*14bf0*/  LDSM.16.M88.4 R60, [R195+0x7800] ;  /* 0x00780000c33c783b */ /* 0x000f2e0000000200 */
[C---:B------:R-:W-:Y:S08]  /*14c00*/  HMMA.16816.F32 R20, R4.reuse, R24, R20 ;  /* 0x000000180414723c */ /* 0x040ff00000001814 */
[----:B------:R-:W-:Y:S01]  /*14c10*/  HMMA.16816.F32 R12, R4, R26, R12 ;  /* 0x0000001a040c723c */ /* 0x000fe2000000180c */
        /* <DEDUP_REMOVED lines=14> */
[----:B------:R-:W-:Y:S03]  /*14d00*/  LDSM.16.M88.4 R60, [R200+0x9000] ;  /* 0x00900000c83c783b */ /* 0x000fe60000000200 */
        /* <DEDUP_REMOVED lines=8> */
[----:B------:R-:W4:Y:S07]  /*14d90*/  LDSM.16.M88.4 R40, [R199+0x2000] ;  /* 0x00200000c728783b */ /* 0x000f2e0000000200 */
[C---:B-1----:R-:W-:Y:S08]  /*14da0*/  HMMA.16816.F32 R20, R36.reuse, R8, R20 ;  /* 0x000000082414723c */ /* 0x042ff00000001814 */
[C---:B------:R-:W-:Y:S01]  /*14db0*/  HMMA.16816.F32 R12, R36.reuse, R10, R12 ;  /* 0x0000000a240c723c */ /* 0x040fe2000000180c */
[----:B------:R-:W-:Y:S07]  /*14dc0*/  LDSM.16.M88.4 R8, [R195+0x8000] ;  /* 0x00800000c308783b */ /* 0x000fee0000000200 */
[C---:B---3--:R-:W-:Y:S08]  /*14dd0*/  HMMA.16816.F32 R32, R36.reuse, R4, R32 ;  /* 0x000000042420723c */ /* 0x048ff00000001820 */
[----:B------:R-:W-:Y:S01]  /*14de0*/  HMMA.16816.F32 R56, R36, R6, R56 ;  /* 0x000000062438723c */ /* 0x000fe20000001838 */
[----:B------:R-:W1:Y:S07]  /*14df0*/  LDSM.16.M88.4 R4, [R197+0x2000] ;  /* 0x00200000c504783b */ /* 0x000e6e0000000200 */
[C---:B------:R-:W-:Y:S08]  /*14e00*/  HMMA.16816.F32 R76, R24.reuse, R28, R76 ;  /* 0x0000001c184c723c */ /* 0x040ff0000000184c */
[----:B------:R-:W-:Y:S01]  /*14e10*/  HMMA.16816.F32 R72, R24, R30, R72 ;  /* 0x0000001e1848723c */ /* 0x000fe20000001848 */
[----:B------:R-:W3:Y:S04]  /*14e20*/  LDSM.16.M88.4 R28, [R198+0x2800] ;  /* 0x00280000c61c783b */ /* 0x000ee80000000200 */
[----:B------:R-:W2:Y:S03]  /*14e30*/  LDSM.16.M88.4 R24, [R198+0x3000] ;  /* 0x00300000c618783b */ /* 0x000ea60000000200 */
[C---:B----4-:R-:W-:Y:S08]  /*14e40*/  HMMA.16816.F32 R20, R40.reuse, R92, R20 ;  /* 0x0000005c2814723c */ /* 0x050ff00000001814 */
[----:B------:R-:W-:Y:S01]  /*14e50*/  HMMA.16816.F32 R12, R40, R94, R12 ;  /* 0x0000005e280c723c */ /* 0x000fe2000000180c */
[----:B------:R-:W-:Y:S07]  /*14e60*/  LDSM.16.M88.4 R92, [R191+0x3000] ;  /* 0x00300000bf5c783b */ /* 0x000fee0000000200 */
        /* <DEDUP_REMOVED lines=12> */
[----:B------:R-:W3:Y:S07]  /*14f30*/  LDSM.16.M88.4 R28, [R195+0x8800] ;  /* 0x00880000c31c783b */ /* 0x000eee0000000200 */
[C---:B--2---:R-:W-:Y:S08]  /*14f40*/  HMMA.16816.F32 R84, R40.reuse, R24, R84 ;  /* 0x000000182854723c */ /* 0x044ff00000001854 */
[----:B------:R-:W-:Y:S01]  /*14f50*/  HMMA.16816.F32 R80, R40, R26, R80 ;  /* 0x0000001a2850723c */ /* 0x000fe20000001850 */
[----:B------:R-:W2:Y:S07]  /*14f60*/  LDSM.16.M88.4 R24, [R195+0x9000] ;  /* 0x00900000c318783b */ /* 0x000eae0000000200 */
[C---:B------:R-:W-:Y:S08]  /*14f70*/  HMMA.16816.F32 R20, R96.reuse, R88, R20 ;  /* 0x000000586014723c */ /* 0x040ff00000001814 */
[----:B------:R-:W-:Y:S01]  /*14f80*/  HMMA.16816.F32 R12, R96, R90, R12 ;  /* 0x0000005a600c723c */ /* 0x000fe2000000180c */
[----:B------:R-:W-:Y:S07]  /*14f90*/  LDSM.16.M88.4 R88, [R191+0x3800] ;  /* 0x00380000bf58783b */ /* 0x000fee0000000200 */
[C---:B----4-:R-:W-:Y:S08]  /*14fa0*/  HMMA.16816.F32 R76, R40.reuse, R60, R76 ;  /* 0x0000003c284c723c */ /* 0x050ff0000000184c */
[----:B------:R-:W-:Y:S01]  /*14fb0*/  HMMA.16816.F32 R72, R40, R62, R72 ;  /* 0x0000003e2848723c */ /* 0x000fe20000001848 */
[----:B------:R-:W-:Y:S04]  /*14fc0*/  LDSM.16.M88.4 R40, [R199+0x4000] ;  /* 0x00400000c728783b */ /* 0x000fe80000000200 */
[----:B------:R-:W4:Y:S03]  /*14fd0*/  LDSM.16.M88.4 R60, [R198+0x4000] ;  /* 0x00400000c63c783b */ /* 0x000f260000000200 */
[C---:B-1----:R-:W-:Y:S08]  /*14fe0*/  HMMA.16816.F32 R20, R68.reuse, R36, R20 ;  /* 0x000000244414723c */ /* 0x042ff00000001814 */
[----:B------:R-:W-:Y:S01]  /*14ff0*/  HMMA.16816.F32 R12, R68, R38, R12 ;  /* 0x00000026440c723c */ /* 0x000fe2000000180c */
[----:B------:R-:W-:Y:S07]  /*15000*/  LDSM.16.M88.4 R36, [R198+0x4800] ;  /* 0x00480000c624783b */ /* 0x000fee0000000200 */
[C---:B---3--:R-:W-:Y:S08]  /*15010*/  HMMA.16816.F32 R32, R4.reuse, R28, R32 ;  /* 0x0000001c0420723c */ /* 0x048ff00000001820 */
[C---:B------:R-:W-:Y:S01]  /*15020*/  HMMA.16816.F32 R56, R4.reuse, R30, R56 ;  /* 0x0000001e0438723c */ /* 0x040fe20000001838 */
[----:B------:R-:W-:Y:S07]  /*15030*/  LDSM.16.M88.4 R28, [R197+0x4000] ;  /* 0x00400000c51c783b */ /* 0x000fee0000000200 */
[C---:B--2---:R-:W-:Y:S08]  /*15040*/  HMMA.16816.F32 R84, R4.reuse, R24, R84 ;  /* 0x000000180454723c */ /* 0x044ff00000001854 */
[----:B------:R-:W-:Y:S01]  /*15050*/  HMMA.16816.F32 R80, R4, R26, R80 ;  /* 0x0000001a0450723c */ /* 0x000fe20000001850 */
[----:B------:R-:W1:Y:S07]  /*15060*/  LDSM.16.M88.4 R24, [R195+0xa000] ;  /* 0x00a00000c318783b */ /* 0x000e6e0000000200 */
[C---:B----4-:R-:W-:Y:S08]  /*15070*/  HMMA.16816.F32 R20, R40.reuse, R60, R20 ;  /* 0x0000003c2814723c */ /* 0x050ff00000001814 */
        /* <DEDUP_REMOVED lines=21> */
[-C--:B------:R-:W-:Y:S01]  /*151d0*/  FMUL.FTZ R46, R20, R44.reuse ;  /* 0x0000002c142e7220 */ /* 0x080fe20000410000 */
[----:B------:R-:W-:Y:S01]  /*151e0*/  LDSM.16.M88.4 R4, [R195+0xb000] ;  /* 0x00b00000c304783b */ /* 0x000fe20000000200 */
[----:B------:R-:W-:-:S02]  /*151f0*/  FMUL.FTZ R52, R21, R44 ;  /* 0x0000002c15347220 */ /* 0x000fc40000410000 */
[----:B------:R-:W-:-:S03]  /*15200*/  FMUL.FTZ R54, R23, R44 ;  /* 0x0000002c17367220 */ /* 0x000fc60000410000 */
[----:B------:R-:W-:Y:S08]  /*15210*/  HMMA.16816.F32 R80, R68, R62, R80 ;  /* 0x0000003e4450723c */ /* 0x000ff00000001850 */
[----:B-1----:R-:W-:Y:S07]  /*15220*/  HMMA.16816.F32 R104, R40, R24, R104 ;  /* 0x000000182868723c */ /* 0x002fee0000001868 */
[----:B------:R-:W-:-:S02]  /*15230*/  FMUL.FTZ R24, R22, R44 ;  /* 0x0000002c16187220 */ /* 0x000fc40000410000 */
[----:B------:R-:W1:Y:S01]  /*15240*/  LDSM.16.M88.4 R20, [R198+0x5800] ;  /* 0x00580000c614783b */ /* 0x000e620000000200 */
[----:B------:R-:W-:Y:S01]  /*15250*/  HMMA.16816.F32 R32, R68, R100, R32 ;  /* 0x000000644420723c */ /* 0x000fe20000001820 */
[----:B------:R-:W-:-:S07]  /*15260*/  FMUL.FTZ R12, R12, R44 ;  /* 0x0000002c0c0c7220 */ /* 0x000fce0000410000 */
[C---:B------:R-:W-:Y:S01]  /*15270*/  HMMA.16816.F32 R56, R68.reuse, R102, R56 ;  /* 0x000000664438723c */ /* 0x040fe20000001838 */
[----:B------:R2:W3:Y:S07]  /*15280*/  MUFU.TANH R60, R12 ;  /* 0x0000000c003c7308 */ /* 0x0004ee0000002400 */
[----:B----4-:R-:W-:Y:S01]  /*15290*/  HMMA.16816.F32 R76, R68, R92, R76 ;  /* 0x0000005c444c723c */ /* 0x010fe2000000184c */
[----:B------:R-:W-:-:S07]  /*152a0*/  FMUL.FTZ R62, R13, R44 ;  /* 0x0000002c0d3e7220 */ /* 0x000fce0000410000 */
[----:B------:R-:W-:Y:S01]  /*152b0*/  HMMA.16816.F32 R88, R68, R94, R88 ;  /* 0x0000005e4458723c */ /* 0x000fe20000001858 */
[----:B------:R-:W-:-:S07]  /*152c0*/  FMUL.FTZ R66, R15, R44 ;  /* 0x0000002c0f427220 */ /* 0x000fce0000410000 */
[C---:B------:R-:W-:Y:S07]  /*152d0*/  HMMA.16816.F32 R80, R40.reuse, R26, R80 ;  /* 0x0000001a2850723c */ /* 0x040fee0000001850 */
[----:B------:R-:W-:Y:S02]  /*152e0*/  FMUL.FTZ R26, R14, R44 ;  /* 0x0000002c0e1a7220 */ /* 0x000fe40000410000 */
[----:B--2---:R-:W2:Y:S01]  /*152f0*/  LDSM.16.M88.4 R12, [R195+0xb800] ;  /* 0x00b80000c30c783b */ /* 0x004ea20000000200 */
[C---:B------:R-:W-:Y:S08]  /*15300*/  HMMA.16816.F32 R32, R40.reuse, R36, R32 ;  /* 0x000000242820723c */ /* 0x040ff00000001820 */
[C---:B------:R-:W-:Y:S01]  /*15310*/  HMMA.16816.F32 R56, R40.reuse, R38, R56 ;  /* 0x000000262838723c */ /* 0x040fe20000001838 */
[----:B------:R-:W-:Y:S07]  /*15320*/  LDSM.16.M88.4 R36, [R191+0x5000] ;  /* 0x00500000bf24783b */ /* 0x000fee0000000200 */
[C---:B-1----:R-:W-:Y:S08]  /*15330*/  HMMA.16816.F32 R76, R40.reuse, R20, R76 ;  /* 0x00000014284c723c */ /* 0x042ff0000000184c */
[----:B------:R-:W-:Y:S08]  /*15340*/  HMMA.16816.F32 R88, R40, R22, R88 ;  /* 0x000000162858723c */ /* 0x000ff00000001858 */
[C---:B------:R-:W-:Y:S08]  /*15350*/  HMMA.16816.F32 R104, R28.reuse, R4, R104 ;  /* 0x000000041c68723c */ /* 0x040ff00000001868 */
[----:B------:R-:W-:Y:S01]  /*15360*/  HMMA.16816.F32 R80, R28, R6, R80 ;  /* 0x000000061c50723c */ /* 0x000fe20000001850 */
[----:B------:R-:W1:Y:S01]  /*15370*/  LDSM.16.M88.4 R4, [R191+0x5800] ;  /* 0x00580000bf04783b */ /* 0x000e620000000200 */
[----:B------:R-:W-:-:S02]  /*15380*/  IADD3 R3, R65, 0x1, -R216 ;  /* 0x0000000141037810 */ /* 0x000fc40007ffe8d8 */
[----:B------:R-:W-:Y:S02]  /*15390*/  ISETP.GT.AND P5, PT, R219, R210, PT ;  /* 0x000000d2db00720c */ /* 0x000fe40003fa4270 */
[----:B------:R-:W-:Y:S01]  /*153a0*/  IADD3 R224, R65, -R216, RZ ;  /* 0x800000d841e07210 */ /* 0x000fe20007ffe0ff */
[----:B------:R-:W4:Y:S01]  /*153b0*/  MUFU.TANH R46, R46 ;  /* 0x0000002e002e7308 */ /* 0x000f220000002400 */
[C---:B------:R-:W-:Y:S08]  /*153c0*/  HMMA.16816.F32 R32, R28.reuse, R84, R32 ;  /* 0x000000541c20723c */ /* 0x040ff00000001820 */
[----:B------:R-:W-:Y:S01]  /*153d0*/  HMMA.16816.F32 R56, R28, R86, R56 ;  /* 0x000000561c38723c */ /* 0x000fe20000001838 */
[----:B------:R-:W1:Y:S01]  /*153e0*/  MUFU.TANH R52, R52 ;  /* 0x0000003400347308 */ /* 0x000e620000002400 */
[----:B------:R-:W-:Y:S01]  /*153f0*/  ISETP.NE.U32.AND P0, PT, R220, RZ, PT ;  /* 0x000000ffdc00720c */ /* 0x000fe20003f05070 */
[----:B------:R-:W-:-:S05]  /*15400*/  DEPBAR.LE SB0, 0x0 ;  /* 0x000080000000791a */ /* 0x000fca0000000000 */
[C---:B--2---:R-:W-:Y:S08]  /*15410*/  HMMA.16816.F32 R76, R28.reuse, R12, R76 ;  /* 0x0000000c1c4c723c */ /* 0x044ff0000000184c */
[----:B------:R-:W-:Y:S08]  /*15420*/  HMMA.16816.F32 R88, R28, R14, R88 ;  /* 0x0000000e1c58723c */ /* 0x000ff00000001858 */
[C---:B------:R-:W-:Y:S08]  /*15430*/  HMMA.16816.F32 R32, R8.reuse, R72, R32 ;  /* 0x000000480820723c */ /* 0x040ff00000001820 */
[C---:B------:R-:W-:Y:S08]  /*15440*/  HMMA.16816.F32 R56, R8.reuse, R74, R56 ;  /* 0x0000004a0838723c */ /* 0x040ff00000001838 */
[C---:B-1----:R-:W-:Y:S08]  /*15450*/  HMMA.16816.F32 R76, R8.reuse, R4, R76 ;  /* 0x00000004084c723c */ /* 0x042ff0000000184c */
[C---:B------:R-:W-:Y:S08]  /*15460*/  HMMA.16816.F32 R104, R8.reuse, R36, R104 ;  /* 0x000000240868723c */ /* 0x040ff00000001868 */
[C---:B------:R-:W-:Y:S08]  /*15470*/  HMMA.16816.F32 R80, R8.reuse, R38, R80 ;  /* 0x000000260850723c */ /* 0x040ff00000001850 */
[----:B------:R-:W-:Y:S07]  /*15480*/  HMMA.16816.F32 R88, R8, R6, R88 ;  /* 0x000000060858723c */ /* 0x000fee0000001858 */
[----:B------:R-:W-:-:S05]  /*15490*/  LEA R8, R64, R45, 0x4 ;  /* 0x0000002d40087211 */ /* 0x000fca00078e20ff */
[----:B------:R-:W-:Y:S01]  /*154a0*/  IMAD.IADD R55, R55, 0x1, R8 ;  /* 0x0000000137377824 */ /* 0x000fe200078e0208 */
[----:B------:R-:W-:-:S04]  /*154b0*/  IADD3 R16, R16, R3, RZ ;  /* 0x0000000310107210 */ /* 0x000fc80007ffe0ff */
[C---:B------:R-:W-:Y:S01]  /*154c0*/  IADD3 R3, R55.reuse, 0x8, RZ ;  /* 0x0000000837037810 */ /* 0x040fe20007ffe0ff */
[-C--:B------:R-:W-:Y:S02]  /*154d0*/  FMUL.FTZ R20, R34, R44.reuse ;  /* 0x0000002c22147220 */ /* 0x080fe40000410000 */
[-C--:B------:R-:W-:Y:S01]  /*154e0*/  FMUL.FTZ R36, R56, R44.reuse ;  /* 0x0000002c38247220 */ /* 0x080fe20000410000 */
[----:B------:R-:W-:Y:S01]  /*154f0*/  IADD3 R8, R16, R3, RZ ;  /* 0x0000000310087210 */ /* 0x000fe20007ffe0ff */
[-C--:B------:R-:W-:Y:S02]  /*15500*/  FMUL.FTZ R22, R58, R44.reuse ;  /* 0x0000002c3a167220 */ /* 0x080fe40000410000 */
[-C--:B------:R-:W-:Y:S02]  /*15510*/  FMUL.FTZ R6, R76, R44.reuse ;  /* 0x0000002c4c067220 */ /* 0x080fe40000410000 */
[----:B------:R-:W-:Y:S02]  /*15520*/  IMAD.IADD R10, R55, 0x1, R16 ;  /* 0x00000001370a7824 */ /* 0x000fe400078e0210 */
[----:B------:R-:W-:-:S02]  /*15530*/  FMUL.FTZ R32, R32, R44 ;  /* 0x0000002c20207220 */ /* 0x000fc40000410000 */
[-C--:B------:R-:W-:Y:S02]  /*15540*/  FMUL.FTZ R34, R35, R44.reuse ;  /* 0x0000002c23227220 */ /* 0x080fe40000410000 */
[-C--:B------:R-:W-:Y:S02]  /*15550*/  FMUL.FTZ R56, R57, R44.reuse ;  /* 0x0000002c39387220 */ /* 0x080fe40000410000 */
[-C--:B------:R-:W-:Y:S02]  /*15560*/  FMUL.FTZ R12, R59, R44.reuse ;  /* 0x0000002c3b0c7220 */ /* 0x080fe40000410000 */
[-C--:B------:R-:W-:Y:S02]  /*15570*/  FMUL.FTZ R40, R104, R44.reuse ;  /* 0x0000002c68287220 */ /* 0x080fe40000410000 */
[-C--:B------:R-:W-:Y:S02]  /*15580*/  FMUL.FTZ R42, R105, R44.reuse ;  /* 0x0000002c692a7220 */ /* 0x080fe40000410000 */
        /* <DEDUP_REMOVED lines=13> */
[----:B------:R-:W-:Y:S01]  /*15660*/  FMUL.FTZ R90, R90, R44 ;  /* 0x0000002c5a5a7220 */ /* 0x000fe20000410000 */
[----:B------:R-:W1:Y:S01]  /*15670*/  MUFU.TANH R24, R24 ;  /* 0x0000001800187308 */ /* 0x000e620000002400 */
[----:B------:R-:W-:Y:S01]  /*15680*/  IADD3 R226, R55, R224, RZ ;  /* 0x000000e037e27210 */ /* 0x000fe20007ffe0ff */
[----:B------:R-:W-:-:S06]  /*15690*/  IMAD.IADD R224, R224, 0x1, R3 ;  /* 0x00000001e0e07824 */ /* 0x000fcc00078e0203 */
[----:B------:R-:W2:Y:S08]  /*156a0*/  MUFU.TANH R54, R54 ;  /* 0x0000003600367308 */ /* 0x000eb00000002400 */
[----:B------:R-:W1:Y:S08]  /*156b0*/  MUFU.TANH R62, R62 ;  /* 0x0000003e003e7308 */ /* 0x000e700000002400 */
[----:B------:R-:W1:Y:S08]  /*156c0*/  MUFU.TANH R26, R26 ;  /* 0x0000001a001a7308 */ /* 0x000e700000002400 */
[----:B------:R-:W1:Y:S08]  /*156d0*/  MUFU.TANH R66, R66 ;  /* 0x0000004200427308 */ /* 0x000e700000002400 */
[----:B------:R-:W1:Y:S08]  /*156e0*/  MUFU.TANH R32, R32 ;  /* 0x0000002000207308 */ /* 0x000e700000002400 */
[----:B------:R1:W1:Y:S08]  /*156f0*/  MUFU.TANH R68, R33 ;  /* 0x0000002100447308 */ /* 0x0002700000002400 */
        /* <DEDUP_REMOVED lines=21> */
[----:B------:R-:W1:Y:S01]  /*15850*/  MUFU.TANH R16, R16 ;  /* 0x0000001000107308 */ /* 0x000e620000002400 */
[C---:B------:R-:W-:Y:S01]  /*15860*/  IADD3 R229, -R17.reuse, R226, RZ ;  /* 0x000000e211e57210 */ /* 0x040fe20007ffe1ff */
[----:B------:R-:W-:Y:S01]  /*15870*/  BSSY B1, `(.L_x_7277) ;  /* 0x00000b6000017945 */ /* 0x000fe20003800000 */
[----:B------:R-:W-:-:S02]  /*15880*/  IADD3 R228, -R17, R224, RZ ;  /* 0x000000e011e47210 */ /* 0x000fc40007ffe1ff */
[-C--:B------:R-:W-:Y:S02]  /*15890*/  IMNMX R225, R10, R65.reuse, PT ;  /* 0x000000410ae17217 */ /* 0x080fe40003800200 */
[----:B------:R-:W-:Y:S02]  /*158a0*/  IMNMX R227, R8, R65, PT ;  /* 0x0000004108e37217 */ /* 0x000fe40003800200 */
[----:B------:R-:W-:Y:S02]  /*158b0*/  ISETP.NE.AND.EX P0, PT, R221, RZ, PT, P0 ;  /* 0x000000ffdd00720c */ /* 0x000fe40003f05300 */
[----:B------:R-:W-:Y:S02]  /*158c0*/  IMNMX R229, RZ, R229, !PT ;  /* 0x000000e5ffe57217 */ /* 0x000fe40007800200 */
[----:B------:R-:W-:Y:S02]  /*158d0*/  IMNMX R228, RZ, R228, !PT ;  /* 0x000000e4ffe47217 */ /* 0x000fe40007800200 */
[----:B------:R-:W-:-:S02]  /*158e0*/  IADD3 R194, R198, 0x800, RZ ;  /* 0x00000800c6c27810 */ /* 0x000fc40007ffe0ff */
[C---:B------:R-:W-:Y:S02]  /*158f0*/  IADD3 R193, R198.reuse, 0x1000, RZ ;  /* 0x00001000c6c17810 */ /* 0x040fe40007ffe0ff */
[C---:B------:R-:W-:Y:S02]  /*15900*/  IADD3 R192, R198.reuse, 0x1800, RZ ;  /* 0x00001800c6c07810 */ /* 0x040fe40007ffe0ff */
[C---:B------:R-:W-:Y:S02]  /*15910*/  IADD3 R190, R198.reuse, 0x2000, RZ ;  /* 0x00002000c6be7810 */ /* 0x040fe40007ffe0ff */
[C---:B------:R-:W-:Y:S02]  /*15920*/  IADD3 R189, R198.reuse, 0x2800, RZ ;  /* 0x00002800c6bd7810 */ /* 0x040fe40007ffe0ff */
[C---:B------:R-:W-:Y:S02]  /*15930*/  IADD3 R188, R198.reuse, 0x3000, RZ ;  /* 0x00003000c6bc7810 */ /* 0x040fe40007ffe0ff */
[----:B------:R-:W-:-:S02]  /*15940*/  IADD3 R187, R198, 0x3800, RZ ;  /* 0x00003800c6bb7810 */ /* 0x000fc40007ffe0ff */
[C---:B------:R-:W-:Y:S02]  /*15950*/  IADD3 R186, R198.reuse, 0x4000, RZ ;  /* 0x00004000c6ba7810 */ /* 0x040fe40007ffe0ff */
[C---:B------:R-:W-:Y:S02]  /*15960*/  IADD3 R185, R198.reuse, 0x4800, RZ ;  /* 0x00004800c6b97810 */ /* 0x040fe40007ffe0ff */
[C---:B------:R-:W-:Y:S02]  /*15970*/  IADD3 R184, R198.reuse, 0x5000, RZ ;  /* 0x00005000c6b87810 */ /* 0x040fe40007ffe0ff */
[----:B------:R-:W-:Y:S01]  /*15980*/  IADD3 R135, R198, 0x5800, RZ ;  /* 0x00005800c6877810 */ /* 0x000fe20007ffe0ff */
[----:B------:R-:W-:Y:S06]  /*15990*/  BAR.SYNC.DEFER_BLOCKING 0x0 ;  /* 0x0000000000007b1d */ /* 0x000fec0000010000 */
[----:B------:R-:W-:Y:S05]  /*159a0*/  @!P5 BRA `(.L_x_7278) ;  /* 0x00000a200000d947 */ /* 0x000fea0003800000 */
[----:B-1234-:R-:W-:Y:S01]  /*159b0*/  BSSY B0, `(.L_x_7279) ;  /* 0x0000041000007945 */ /* 0x01efe20003800000 */
[----:B------:R-:W-:Y:S05]  /*159c0*/  @!P0 BRA `(.L_x_7280) ;  /* 0x000003c000008947 */ /* 0x000fea0003800000 */
[----:B------:R-:W2:Y:S01]  /*159d0*/  LD.E R9, [R18.64+0x170] ;  /* 0x0001700612097980 */ /* 0x000ea2000c101900 */
[----:B------:R-:W-:-:S02]  /*159e0*/  IADD3 R78, R2, -0x40, RZ ;  /* 0xffffffc0024e7810 */ /* 0x000fc40007ffe0ff */
[----:B------:R-:W-:Y:S02]  /*159f0*/  IABS R5, R2 ;  /* 0x0000000200057213 */ /* 0x000fe40000000000 */
[----:B------:R-:W-:Y:S02]  /*15a00*/  IABS R3, R78 ;  /* 0x0000004e00037213 */ /* 0x000fe40000000000 */
[-C--:B--2---:R-:W-:Y:S02]  /*15a10*/  IABS R7, R9.reuse ;  /* 0x0000000900077213 */ /* 0x084fe40000000000 */
[-C--:B------:R-:W-:Y:S02]  /*15a20*/  IABS R8, R9.reuse ;  /* 0x0000000900087213 */ /* 0x080fe40000000000 */
[----:B------:R-:W1:Y:S01]  /*15a30*/  I2F.RP R13, R7 ;  /* 0x00000007000d7306 */ /* 0x000e620000209400 */
[----:B------:R-:W-:Y:S02]  /*15a40*/  LOP3.LUT R78, R78, R9, RZ, 0x3c, !PT ;  /* 0x000000094e4e7212 */ /* 0x000fe400078e3cff */
[----:B------:R-:W-:-:S02]  /*15a50*/  IMAD.MOV R8, RZ, RZ, -R8 ;  /* 0x000000ffff087224 */ /* 0x000fc400078e0a08 */
[----:B------:R-:W-:Y:S02]  /*15a60*/  ISETP.GE.AND P1, PT, R78, RZ, PT ;  /* 0x000000ff4e00720c */ /* 0x000fe40003f26270 */
[----:B------:R-:W2:Y:S01]  /*15a70*/  LD.E.64 R78, [R18.64+0x38] ;  /* 0x00003806124e7980 */ /* 0x000ea2000c101b00 */
        /* <DEDUP_REMOVED lines=9> */
[-C--:B------:R-:W-:Y:S01]  /*15b10*/  IMAD R80, R10, R8.reuse, R3 ;  /* 0x000000080a507224 */ /* 0x080fe200078e0203 */
[----:B------:R-:W-:Y:S01]  /*15b20*/  LOP3.LUT R3, R2, R9, RZ, 0x3c, !PT ;  /* 0x0000000902037212 */ /* 0x000fe200078e3cff */
[----:B------:R-:W-:-:S03]  /*15b30*/  IMAD R8, R11, R8, R5 ;  /* 0x000000080b087224 */ /* 0x000fc600078e0205 */
[C---:B------:R-:W-:Y:S02]  /*15b40*/  ISETP.GT.U32.AND P2, PT, R7.reuse, R80, PT ;  /* 0x000000500700720c */ /* 0x040fe40003f44070 */
[----:B------:R-:W-:-:S11]  /*15b50*/  ISETP.GT.U32.AND P3, PT, R7, R8, PT ;  /* 0x000000080700720c */ /* 0x000fd60003f64070 */
[----:B------:R-:W-:Y:S01]  /*15b60*/  @!P2 IMAD.IADD R80, R80, 0x1, -R7 ;  /* 0x000000015050a824 */ /* 0x000fe200078e0a07 */
[----:B------:R-:W-:Y:S02]  /*15b70*/  @!P2 IADD3 R10, R10, 0x1, RZ ;  /* 0x000000010a0aa810 */ /* 0x000fe40007ffe0ff */
[-C--:B------:R-:W-:Y:S02]  /*15b80*/  @!P3 IADD3 R8, R8, -R7.reuse, RZ ;  /* 0x800000070808b210 */ /* 0x080fe40007ffe0ff */
[-C--:B------:R-:W-:Y:S02]  /*15b90*/  ISETP.GE.U32.AND P4, PT, R80, R7.reuse, PT ;  /* 0x000000075000720c */ /* 0x080fe40003f86070 */
[----:B------:R-:W-:Y:S01]  /*15ba0*/  ISETP.GE.U32.AND P6, PT, R8, R7, PT ;  /* 0x000000070800720c */ /* 0x000fe20003fc6070 */
[----:B------:R-:W3:Y:S01]  /*15bb0*/  LD.E.64 R80, [R18.64+0x20] ;  /* 0x0000200612507980 */ /* 0x000ee2000c101b00 */
[----:B------:R-:W-:Y:S02]  /*15bc0*/  @!P3 IADD3 R11, R11, 0x1, RZ ;  /* 0x000000010b0bb810 */ /* 0x000fe40007ffe0ff */
[----:B------:R-:W-:-:S02]  /*15bd0*/  ISETP.GE.AND P3, PT, R3, RZ, PT ;  /* 0x000000ff0300720c */ /* 0x000fc40003f66270 */
[----:B------:R-:W-:Y:S02]  /*15be0*/  ISETP.NE.AND P2, PT, R9, RZ, PT ;  /* 0x000000ff0900720c */ /* 0x000fe40003f45270 */
[----:B------:R-:W-:-:S03]  /*15bf0*/  LOP3.LUT R3, RZ, R9, RZ, 0x33, !PT ;  /* 0x00000009ff037212 */ /* 0x000fc600078e33ff */
[----:B------:R-:W-:Y:S02]  /*15c00*/  @P4 IADD3 R10, R10, 0x1, RZ ;  /* 0x000000010a0a4810 */ /* 0x000fe40007ffe0ff */
[----:B------:R-:W-:-:S03]  /*15c10*/  @P6 IADD3 R11, R11, 0x1, RZ ;  /* 0x000000010b0b6810 */ /* 0x000fc60007ffe0ff */
[----:B------:R-:W-:Y:S02]  /*15c20*/  @!P1 IMAD.MOV R10, RZ, RZ, -R10 ;  /* 0x000000ffff0a9224 */ /* 0x000fe400078e0a0a */
[----:B------:R-:W-:-:S03]  /*15c30*/  @!P3 IMAD.MOV R11, RZ, RZ, -R11 ;  /* 0x000000ffff0bb224 */ /* 0x000fc600078e0a0b */
[C---:B------:R-:W-:Y:S02]  /*15c40*/  SEL R5, R3.reuse, R10, !P2 ;  /* 0x0000000a03057207 */ /* 0x040fe40005000000 */
[----:B------:R-:W-:-:S03]  /*15c50*/  SEL R3, R3, R11, !P2 ;  /* 0x0000000b03037207 */ /* 0x000fc60005000000 */
[----:B------:R-:W-:-:S04]  /*15c60*/  IMAD.WIDE R84, R5, 0x4, R220 ;  /* 0x0000000405547825 */ /* 0x000fc800078e02dc */
[C---:B------:R-:W-:Y:S01]  /*15c70*/  IMAD.WIDE R82, R3.reuse, 0x4, R220 ;  /* 0x0000000403527825 */ /* 0x040fe200078e02dc */
[----:B------:R-:W4:Y:S04]  /*15c80*/  LD.E R7, [R84.64] ;  /* 0x0000000654077980 */ /* 0x000f28000c101900 */
[----:B------:R-:W4:Y:S01]  /*15c90*/  LD.E R10, [R82.64] ;  /* 0x00000006520a7980 */ /* 0x000f22000c101900 */
[----:B------:R-:W-:-:S05]  /*15ca0*/  IADD3 R8, R3, -R5, RZ ;  /* 0x8000000503087210 */ /* 0x000fca0007ffe0ff */
[----:B------:R-:W-:-:S05]  /*15cb0*/  IMAD R5, R9, R8, -0x40 ;  /* 0xffffffc009057424 */ /* 0x000fca00078e0208 */
[----:B------:R-:W-:Y:S01]  /*15cc0*/  SHF.R.S32.HI R8, RZ, 0x1f, R5 ;  /* 0x0000001fff087819 */ /* 0x000fe20000011405 */
[----:B--2---:R-:W-:-:S04]  /*15cd0*/  IMAD R3, R79, R5, RZ ;  /* 0x000000054f037224 */ /* 0x004fc800078e02ff */
[C---:B------:R-:W-:Y:S02]  /*15ce0*/  IMAD R8, R78.reuse, R8, R3 ;  /* 0x000000084e087224 */ /* 0x040fe400078e0203 */
[----:B----4-:R-:W-:Y:S02]  /*15cf0*/  IMAD.IADD R7, R7, 0x1, -R10 ;  /* 0x0000000107077824 */ /* 0x010fe400078e0a0a */
[----:B------:R-:W-:-:S03]  /*15d00*/  IMAD.WIDE.U32 R10, R78, R5, RZ ;  /* 0x000000054e0a7225 */ /* 0x000fc600078e00ff */
[----:B------:R-:W-:Y:S01]  /*15d10*/  SHF.R.S32.HI R5, RZ, 0x1f, R7 ;  /* 0x0000001fff057819 */ /* 0x000fe20000011407 */
[----:B---3--:R-:W-:Y:S02]  /*15d20*/  IMAD R3, R81, R7, RZ ;  /* 0x0000000751037224 */ /* 0x008fe400078e02ff */
[----:B------:R-:W-:Y:S02]  /*15d30*/  IMAD.IADD R11, R11, 0x1, R8 ;  /* 0x000000010b0b7824 */ /* 0x000fe400078e0208 */
[----:B------:R-:W-:Y:S02]  /*15d40*/  IMAD R3, R80, R5, R3 ;  /* 0x0000000550037224 */ /* 0x000fe400078e0203 */
[----:B------:R-:W-:-:S04]  /*15d50*/  IMAD.WIDE.U32 R10, R7, R80, R10 ;  /* 0x00000050070a7225 */ /* 0x000fc800078e000a */
[----:B------:R-:W-:Y:S01]  /*15d60*/  IMAD.MOV.U32 R5, RZ, RZ, R10 ;  /* 0x000000ffff057224 */ /* 0x000fe200078e000a */
[----:B------:R-:W-:Y:S01]  /*15d70*/  IADD3 R8, R11, R3, RZ ;  /* 0x000000030b087210 */ /* 0x000fe20007ffe0ff */
[----:B------:R-:W-:Y:S05]  /*15d80*/  BRA `(.L_x_7281) ;  /* 0x0000003000007947 */ /* 0x000fea0003800000 */
.L_x_7280:
[----:B------:R-:W2:Y:S02]  /*15d90*/  LD.E R5, [R18.64+0x38] ;  /* 0x0000380612057980 */ /* 0x000ea4000c101900 */
[----:B--2---:R-:W-:-:S04]  /*15da0*/  LEA R5, -R5, RZ, 0x6 ;  /* 0x000000ff05057211 */ /* 0x004fc800078e31ff */
[----:B------:R-:W-:Y:S02]  /*15db0*/  SHF.R.S32.HI R8, RZ, 0x1f, R5 ;  /* 0x0000001fff087819 */ /* 0x000fe40000011405 */
.L_x_7281:
[----:B------:R-:W-:Y:S05]  /*15dc0*/  BSYNC B0 ;  /* 0x0000000000007941 */ /* 0x000fea0003800000 */
.L_x_7279:
[C---:B------:R-:W-:Y:S02]  /*15dd0*/  LOP3.LUT P6, RZ, R222.reuse, 0x1, RZ, 0xc0, !PT ;  /* 0x00000001deff7812 */ /* 0x040fe400078cc0ff */
[C---:B------:R-:W-:Y:S02]  /*15de0*/  LOP3.LUT P4, RZ, R222.reuse, 0x2, RZ, 0xc0, !PT ;  /* 0x00000002deff7812 */ /* 0x040fe4000788c0ff */
[----:B------:R-:W-:Y:S02]  /*15df0*/  LOP3.LUT P3, RZ, R222, 0x4, RZ, 0xc0, !PT ;  /* 0x00000004deff7812 */ /* 0x000fe4000786c0ff */
[C---:B------:R-:W-:Y:S02]  /*15e00*/  LEA R82, P2, R5.reuse, R212, 0x1 ;  /* 0x000000d405527211 */ /* 0x040fe400078408ff */
[C---:B------:R-:W-:Y:S02]  /*15e10*/  IADD3 R3, P1, R5.reuse, R208, RZ ;  /* 0x000000d005037210 */ /* 0x040fe40007f3e0ff */
[----:B------:R-:W-:-:S03]  /*15e20*/  LEA.HI.X R83, R5, R211, R8, 0x1, P2 ;  /* 0x000000d305537211 */ /* 0x000fc600010f0c08 */
[----:B------:R-:W-:Y:S01]  /*15e30*/  IMAD.X R8, R8, 0x1, R209, P1 ;  /* 0x0000000108087824 */ /* 0x000fe200008e06d1 */
[CC--:B------:R-:W-:Y:S01]  /*15e40*/  @P6 LEA R80, P1, R3.reuse, R212.reuse, 0x1 ;  /* 0x000000d403506211 */ /* 0x0c0fe200078208ff */
[----:B------:R-:W-:Y:S01]  /*15e50*/  @P4 IMAD.MOV.U32 R9, RZ, RZ, R83 ;  /* 0x000000ffff094224 */ /* 0x000fe200078e0053 */
[CC--:B------:R-:W-:Y:S01]  /*15e60*/  @P4 LEA R78, P2, R3.reuse, R212.reuse, 0x1 ;  /* 0x000000d4034e4211 */ /* 0x0c0fe200078408ff */
[----:B------:R-:W-:Y:S01]  /*15e70*/  @!PT LDS RZ, [RZ] ;  /* 0x00000000fffff984 */ /* 0x000fe20000000800 */
[----:B------:R-:W-:Y:S01]  /*15e80*/  @!PT LDS RZ, [RZ] ;  /* 0x00000000fffff984 */ /* 0x000fe20000000800 */
[----:B------:R-:W-:Y:S01]  /*15e90*/  @!PT LDS RZ, [RZ] ;  /* 0x00000000fffff984 */ /* 0x000fe20000000800 */
[----:B------:R1:W-:Y:S01]  /*15ea0*/  @P6 LDGSTS.E.BYPASS.LTC128B.128 [R217+0x6000], [R82.64] ;  /* 0x0600000052d96fae */ /* 0x0003e2000b901d46 */
[CCC-:B------:R-:W-:Y:S02]  /*15eb0*/  @P6 LEA.HI.X R81, R3.reuse, R211.reuse, R8.reuse, 0x1, P1 ;  /* 0x000000d303516211 */ /* 0x1c0fe400008f0c08 */
[C---:B------:R-:W-:Y:S01]  /*15ec0*/  @P4 LEA.HI.X R79, R3.reuse, R211, R8, 0x1, P2 ;  /* 0x000000d3034f4211 */ /* 0x040fe200010f0c08 */
[----:B------:R1:W-:Y:S01]  /*15ed0*/  @!P6 STS.128 [R217+0x6000], RZ ;  /* 0x006000ffd900e388 */ /* 0x0003e20000000c00 */
[C---:B------:R-:W-:Y:S02]  /*15ee0*/  @P3 LEA R10, P1, R3.reuse, R212, 0x1 ;  /* 0x000000d4030a3211 */ /* 0x040fe400078208ff */
[----:B------:R-:W-:-:S02]  /*15ef0*/  IADD3 R5, P2, R3, R208, RZ ;  /* 0x000000d003057210 */ /* 0x000fc40007f5e0ff */
[----:B------:R-:W-:Y:S02]  /*15f00*/  @P3 LEA.HI.X R11, R3, R211, R8, 0x1, P1 ;  /* 0x000000d3030b3211 */ /* 0x000fe400008f0c08 */
[CC--:B------:R-:W-:Y:S01]  /*15f10*/  @P6 LEA R88, P1, R5.reuse, R212.reuse, 0x1 ;  /* 0x000000d405586211 */ /* 0x0c0fe200078208ff */
[----:B------:R-:W-:Y:S01]  /*15f20*/  IMAD.X R8, R8, 0x1, R209, P2 ;  /* 0x0000000108087824 */ /* 0x000fe200010e06d1 */
[----:B------:R-:W-:-:S04]  /*15f30*/  @P4 LEA R86, P2, R5, R212, 0x1 ;  /* 0x000000d405564211 */ /* 0x000fc800078408ff */
[CCC-:B------:R-:W-:Y:S02]  /*15f40*/  @P6 LEA.HI.X R89, R5.reuse, R211.reuse, R8.reuse, 0x1, P1 ;  /* 0x000000d305596211 */ /* 0x1c0fe400008f0c08 */
[CCC-:B------:R-:W-:Y:S02]  /*15f50*/  @P4 LEA.HI.X R87, R5.reuse, R211.reuse, R8.reuse, 0x1, P2 ;  /* 0x000000d305574211 */ /* 0x1c0fe400010f0c08 */
[C---:B------:R-:W-:Y:S02]  /*15f60*/  @P3 LEA R84, P1, R5.reuse, R212, 0x1 ;  /* 0x000000d405543211 */ /* 0x040fe400078208ff */
[C---:B------:R-:W-:Y:S02]  /*15f70*/  IADD3 R3, P2, R5.reuse, R208, RZ ;  /* 0x000000d005037210 */ /* 0x040fe40007f5e0ff */
[----:B------:R-:W-:Y:S02]  /*15f80*/  @P3 LEA.HI.X R85, R5, R211, R8, 0x1, P1 ;  /* 0x000000d305553211 */ /* 0x000fe400008f0c08 */
[CC--:B------:R-:W-:Y:S01]  /*15f90*/  @P6 LEA R92, P1, R3.reuse, R212.reuse, 0x1 ;  /* 0x000000d4035c6211 */ /* 0x0c0fe200078208ff */
[----:B------:R-:W-:Y:S01]  /*15fa0*/  IMAD.X R8, R8, 0x1, R209, P2 ;  /* 0x0000000108087824 */ /* 0x000fe200010e06d1 */
[----:B------:R-:W-:-:S04]  /*15fb0*/  @P4 LEA R90, P2, R3, R212, 0x1 ;  /* 0x000000d4035a4211 */ /* 0x000fc800078408ff */
[CC--:B------:R-:W-:Y:S02]  /*15fc0*/  @P6 LEA.HI.X R93, R3.reuse, R211.reuse, R8, 0x1, P1 ;  /* 0x000000d3035d6211 */ /* 0x0c0fe400008f0c08 */
        /* <DEDUP_REMOVED lines=10> */
[----:B------:R1:W-:Y:S01]  /*16070*/  @!P4 STS.128 [R217+0x8000], RZ ;  /* 0x008000ffd900c388 */ /* 0x0003e20000000c00 */
[----:B--2---:R-:W-:Y:S02]  /*16080*/  @P3 IMAD.MOV.U32 R8, RZ, RZ, R82 ;  /* 0x000000ffff083224 */ /* 0x004fe400078e0052 */
[----:B------:R-:W-:-:S05]  /*16090*/  @P3 IMAD.MOV.U32 R9, RZ, RZ, R83 ;  /* 0x000000ffff093224 */ /* 0x000fca00078e0053 */
        /* <DEDUP_REMOVED lines=51> */
.L_x_7278:
[----:B-1234-:R-:W-:Y:S05]  /*163d0*/  BSYNC B1 ;  /* 0x0000000000017941 */ /* 0x01efea0003800000 */
.L_x_7277:
[----:B------:R1:W2:Y:S01]  /*163e0*/  LD.E R167, [R18.64+0xdc] ;  /* 0x0000dc0612a77980 */ /* 0x0002a2000c101900 */
[----:B------:R-:W-:-:S04]  /*163f0*/  IMAD.IADD R5, R2, 0x1, R0 ;  /* 0x0000000102057824 */ /* 0x000fc800078e0200 */
[C---:B------:R-:W-:Y:S01]  /*16400*/  IMAD.IADD R51, R226.reuse, 0x1, -R5 ;  /* 0x00000001e2337824 */ /* 0x040fe200078e0a05 */
[C---:B------:R-:W-:Y:S02]  /*16410*/  IADD3 R11, R5.reuse, 0x10, RZ ;  /* 0x00000010050b7810 */ /* 0x040fe40007ffe0ff */
[C---:B------:R-:W-:Y:S02]  /*16420*/  IADD3 R2, R5.reuse, 0x8, RZ ;  /* 0x0000000805027810 */ /* 0x040fe40007ffe0ff */
[----:B------:R-:W-:Y:S01]  /*16430*/  IABS R51, R51 ;  /* 0x0000003300337213 */ /* 0x000fe20000000000 */
[C---:B------:R-:W-:Y:S01]  /*16440*/  IMAD.IADD R41, R226.reuse, 0x1, -R11 ;  /* 0x00000001e2297824 */ /* 0x040fe200078e0a0b */
[C---:B------:R-:W-:Y:S01]  /*16450*/  IADD3 R15, R5.reuse, 0x1, RZ ;  /* 0x00000001050f7810 */ /* 0x040fe20007ffe0ff */
[C---:B------:R-:W-:Y:S01]  /*16460*/  IMAD.IADD R45, R226.reuse, 0x1, -R2 ;  /* 0x00000001e22d7824 */ /* 0x040fe200078e0a02 */
[C---:B------:R-:W-:Y:S02]  /*16470*/  IADD3 R27, R5.reuse, 0x31, RZ ;  /* 0x00000031051b7810 */ /* 0x040fe40007ffe0ff */
[C---:B------:R-:W-:Y:S01]  /*16480*/  IADD3 R13, R5.reuse, 0x9, RZ ;  /* 0x00000009050d7810 */ /* 0x040fe20007ffe0ff */
[C---:B------:R-:W-:Y:S01]  /*16490*/  IMAD.IADD R49, R226.reuse, 0x1, -R15 ;  /* 0x00000001e2317824 */ /* 0x040fe200078e0a0f */
[C---:B------:R-:W-:Y:S01]  /*164a0*/  IADD3 R21, R5.reuse, 0x30, RZ ;  /* 0x0000003005157810 */ /* 0x040fe20007ffe0ff */
[----:B------:R-:W3:Y:S01]  /*164b0*/  I2F R51, R51 ;  /* 0x0000003300337306 */ /* 0x000ee20000201400 */
[----:B------:R-:W-:Y:S01]  /*164c0*/  IABS R41, R41 ;  /* 0x0000002900297213 */ /* 0x000fe20000000000 */
[C---:B------:R-:W-:Y:S01]  /*164d0*/  IMAD.IADD R57, R226.reuse, 0x1, -R27 ;  /* 0x00000001e2397824 */ /* 0x040fe200078e0a1b */
[C---:B------:R-:W-:Y:S01]  /*164e0*/  IADD3 R8, R5.reuse, 0x21, RZ ;  /* 0x0000002105087810 */ /* 0x040fe20007ffe0ff */
[C---:B------:R-:W-:Y:S01]  /*164f0*/  IMAD.IADD R43, R226.reuse, 0x1, -R13 ;  /* 0x00000001e22b7824 */ /* 0x040fe200078e0a0d */
[C---:B------:R-:W-:Y:S01]  /*16500*/  IADD3 R31, R5.reuse, 0x18, RZ ;  /* 0x00000018051f7810 */ /* 0x040fe20007ffe0ff */
[C---:B------:R-:W-:Y:S01]  /*16510*/  IMAD.IADD R53, R226.reuse, 0x1, -R21 ;  /* 0x00000001e2357824 */ /* 0x040fe200078e0a15 */
[----:B------:R-:W-:Y:S01]  /*16520*/  IABS R45, R45 ;  /* 0x0000002d002d7213 */ /* 0x000fe20000000000 */
[----:B------:R-:W4:Y:S01]  /*16530*/  I2F R41, R41 ;  /* 0x0000002900297306 */ /* 0x000f220000201400 */
        /* <DEDUP_REMOVED lines=8> */
[----:B-1----:R-:W-:Y:S01]  /*165c0*/  IABS R19, R57 ;  /* 0x0000003900137213 */ /* 0x002fe20000000000 */
[----:B------:R-:W1:Y:S01]  /*165d0*/  I2F R45, R45 ;  /* 0x0000002d002d7306 */ /* 0x000e620000201400 */
[----:B------:R-:W-:Y:S01]  /*165e0*/  IADD3 R10, R5, 0x19, RZ ;  /* 0x00000019050a7810 */ /* 0x000fe20007ffe0ff */
[----:B------:R-:W-:Y:S01]  /*165f0*/  IMAD.IADD R39, R226, 0x1, -R7 ;  /* 0x00000001e2277824 */ /* 0x000fe200078e0a07 */
[----:B------:R-:W-:-:S02]  /*16600*/  IABS R43, R43 ;  /* 0x0000002b002b7213 */ /* 0x000fc40000000000 */
[----:B------:R-:W-:Y:S01]  /*16610*/  IABS R53, R53 ;  /* 0x0000003500357213 */ /* 0x000fe20000000000 */
[----:B------:R-:W-:Y:S01]  /*16620*/  IMAD.IADD R35, R226, 0x1, -R10 ;  /* 0x00000001e2237824 */ /* 0x000fe200078e0a0a */
[----:B------:R-:W-:Y:S01]  /*16630*/  IABS R29, R29 ;  /* 0x0000001d001d7213 */ /* 0x000fe20000000000 */
[----:B------:R-:W5:Y:S01]  /*16640*/  I2F R49, R49 ;  /* 0x0000003100317306 */ /* 0x000f620000201400 */
[----:B------:R-:W-:Y:S02]  /*16650*/  IABS R37, R37 ;  /* 0x0000002500257213 */ /* 0x000fe40000000000 */
[----:B------:R-:W-:Y:S02]  /*16660*/  IABS R33, R33 ;  /* 0x0000002100217213 */ /* 0x000fe40000000000 */
[----:B------:R-:W-:Y:S02]  /*16670*/  IABS R17, R17 ;  /* 0x0000001100117213 */ /* 0x000fe40000000000 */
[----:B------:R-:W-:Y:S01]  /*16680*/  ISETP.GE.AND P1, PT, R5, R229, PT ;  /* 0x000000e50500720c */ /* 0x000fe20003f26270 */
[----:B------:R-:W1:Y:S01]  /*16690*/  I2F R19, R19 ;  /* 0x0000001300137306 */ /* 0x000e620000201400 */
[----:B------:R-:W-:-:S02]  /*166a0*/  IABS R39, R39 ;  /* 0x0000002700277213 */ /* 0x000fc40000000000 */
[----:B------:R-:W-:Y:S01]  /*166b0*/  IADD3 R23, R5, 0x29, RZ ;  /* 0x0000002905177810 */ /* 0x000fe20007ffe0ff */
[----:B---3--:R-:W-:Y:S01]  /*166c0*/  FFMA.FTZ R46, -R223, R51, R46 ;  /* 0x00000033df2e7223 */ /* 0x008fe2000001012e */
[----:B------:R-:W-:-:S03]  /*166d0*/  IABS R35, R35 ;  /* 0x0000002300237213 */ /* 0x000fc60000000000 */
[----:B------:R-:W3:Y:S01]  /*166e0*/  I2F R43, R43 ;  /* 0x0000002b002b7306 */ /* 0x000ee20000201400 */
[----:B------:R-:W-:Y:S01]  /*166f0*/  ISETP.GE.OR P1, PT, R5, R225, !P1 ;  /* 0x000000e10500720c */ /* 0x000fe20004f26670 */
[----:B------:R-:W-:-:S06]  /*16700*/  IMAD.IADD R3, R226, 0x1, -R23 ;  /* 0x00000001e2037824 */ /* 0x000fcc00078e0a17 */
[----:B------:R-:W1:Y:S01]  /*16710*/  I2F R53, R53 ;  /* 0x0000003500357306 */ /* 0x000e620000201400 */
[----:B----4-:R-:W-:Y:S01]  /*16720*/  FFMA.FTZ R41, -R223, R41, R32 ;  /* 0x00000029df297223 */ /* 0x010fe20000010120 */
[----:B------:R-:W-:-:S06]  /*16730*/  ISETP.GE.AND P3, PT, R2, R229, PT ;  /* 0x000000e50200720c */ /* 0x000fcc0003f66270 */
[----:B------:R-:W4:Y:S01]  /*16740*/  I2F R29, R29 ;  /* 0x0000001d001d7306 */ /* 0x000f220000201400 */
[----:B------:R-:W-:-:S07]  /*16750*/  FSEL R32, R46, -INF , !P1 ;  /* 0xff8000002e207808 */ /* 0x000fce0004800000 */
[----:B------:R-:W3:Y:S01]  /*16760*/  I2F R37, R37 ;  /* 0x0000002500257306 */ /* 0x000ee20000201400 */
[----:B------:R-:W-:Y:S01]  /*16770*/  ISETP.GE.AND P1, PT, R11, R229, PT ;  /* 0x000000e50b00720c */ /* 0x000fe20003f26270 */
[----:B-1----:R-:W-:Y:S01]  /*16780*/  FFMA.FTZ R45, -R223, R45, R60 ;  /* 0x0000002ddf2d7223 */ /* 0x002fe2000001013c */
[----:B------:R-:W-:-:S05]  /*16790*/  IABS R3, R3 ;  /* 0x0000000300037213 */ /* 0x000fca0000000000 */
[----:B------:R-:W1:Y:S01]  /*167a0*/  I2F R33, R33 ;  /* 0x0000002100217306 */ /* 0x000e620000201400 */
[----:B------:R-:W-:-:S07]  /*167b0*/  ISETP.GE.AND P4, PT, R15, R229, PT ;  /* 0x000000e50f00720c */ /* 0x000fce0003f86270 */
[----:B------:R-:W1:Y:S01]  /*167c0*/  I2F R17, R17 ;  /* 0x0000001100117306 */ /* 0x000e620000201400 */
[----:B------:R-:W-:-:S07]  /*167d0*/  ISETP.GE.OR P3, PT, R2, R225, !P3 ;  /* 0x000000e10200720c */ /* 0x000fce0005f66670 */
[----:B------:R-:W1:Y:S01]  /*167e0*/  I2F R39, R39 ;  /* 0x0000002700277306 */ /* 0x000e620000201400 */
[----:B------:R-:W-:Y:S01]  /*167f0*/  ISETP.GE.AND P2, PT, R13, R229, PT ;  /* 0x000000e50d00720c */ /* 0x000fe20003f46270 */
[----:B-----5:R-:W-:Y:S01]  /*16800*/  FFMA.FTZ R49, -R223, R49, R52 ;  /* 0x00000031df317223 */ /* 0x020fe20000010134 */
[----:B------:R-:W-:-:S05]  /*16810*/  ISETP.GE.OR P1, PT, R11, R225, !P1 ;  /* 0x000000e10b00720c */ /* 0x000fca0004f26670 */
[----:B------:R-:W5:Y:S01]  /*16820*/  I2F R35, R35 ;  /* 0x0000002300237306 */ /* 0x000f620000201400 */
[----:B------:R-:W-:Y:S01]  /*16830*/  FFMA.FTZ R74, -R223, R19, R74 ;  /* 0x00000013df4a7223 */ /* 0x000fe2000001014a */
[----:B------:R-:W-:Y:S01]  /*16840*/  ISETP.GE.OR P4, PT, R15, R225, !P4 ;  /* 0x000000e10f00720c */ /* 0x000fe20006786670 */
[----:B---3--:R-:W-:Y:S01]  /*16850*/  FFMA.FTZ R43, -R223, R43, R62 ;  /* 0x0000002bdf2b7223 */ /* 0x008fe2000001013e */
[----:B------:R-:W-:Y:S01]  /*16860*/  FSEL R19, R45, -INF , !P3 ;  /* 0xff8000002d137808 */ /* 0x000fe20005800000 */
[----:B------:R-:W-:Y:S01]  /*16870*/  FFMA.FTZ R53, -R223, R53, R6 ;  /* 0x00000035df357223 */ /* 0x000fe20000010106 */
[----:B------:R-:W-:Y:S02]  /*16880*/  ISETP.GE.AND P3, PT, R31, R229, PT ;  /* 0x000000e51f00720c */ /* 0x000fe40003f66270 */
[----:B------:R3:W3:Y:S01]  /*16890*/  I2F R55, R3 ;  /* 0x0000000300377306 */ /* 0x0006e20000201400 */
[----:B------:R-:W-:Y:S01]  /*168a0*/  ISETP.GE.AND P6, PT, R5, R228, PT ;  /* 0x000000e40500720c */ /* 0x000fe20003fc6270 */
[----:B----4-:R-:W-:Y:S01]  /*168b0*/  FFMA.FTZ R42, -R223, R29, R42 ;  /* 0x0000001ddf2a7223 */ /* 0x010fe2000001012a */
[----:B------:R-:W-:-:S02]  /*168c0*/  ISETP.GE.OR P2, PT, R13, R225, !P2 ;  /* 0x000000e10d00720c */ /* 0x000fc40005746670 */
[----:B------:R-:W-:Y:S01]  /*168d0*/  FSEL R6, R41, -INF , !P1 ;  /* 0xff80000029067808 */ /* 0x000fe20004800000 */
[----:B------:R-:W-:Y:S01]  /*168e0*/  FFMA.FTZ R36, -R223, R37, R36 ;  /* 0x00000025df247223 */ /* 0x000fe20000010124 */
[----:B------:R-:W-:Y:S01]  /*168f0*/  ISETP.GE.AND P1, PT, R9, R229, PT ;  /* 0x000000e50900720c */ /* 0x000fe20003f26270 */
[----:B-1----:R-:W-:Y:S01]  /*16900*/  FFMA.FTZ R40, -R223, R33, R40 ;  /* 0x00000021df287223 */ /* 0x002fe20000010128 */
[----:B------:R-:W-:Y:S01]  /*16910*/  FSEL R29, R49, -INF , !P4 ;  /* 0xff800000311d7808 */ /* 0x000fe20006000000 */
[----:B------:R-:W-:Y:S01]  /*16920*/  FFMA.FTZ R158, -R223, R17, R4 ;  /* 0x00000011df9e7223 */ /* 0x000fe20000010104 */
[----:B------:R-:W-:Y:S02]  /*16930*/  ISETP.GE.AND P4, PT, R7, R229, PT ;  /* 0x000000e50700720c */ /* 0x000fe40003f86270 */
[----:B---3--:R-:W-:Y:S02]  /*16940*/  IADD3 R3, R5, 0x38, RZ ;  /* 0x0000003805037810 */ /* 0x008fe40007ffe0ff */
[----:B------:R-:W-:-:S02]  /*16950*/  ISETP.GE.OR P3, PT, R31, R225, !P3 ;  /* 0x000000e11f00720c */ /* 0x000fc40005f66670 */
[C---:B------:R-:W-:Y:S01]  /*16960*/  IADD3 R33, R5.reuse, 0x39, RZ ;  /* 0x0000003905217810 */ /* 0x040fe20007ffe0ff */
[----:B------:R-:W-:Y:S01]  /*16970*/  IMAD.IADD R57, R226, 0x1, -R3 ;  /* 0x00000001e2397824 */ /* 0x000fe200078e0a03 */
[----:B------:R-:W-:Y:S01]  /*16980*/  ISETP.GE.OR P6, PT, R5, R227, !P6 ;  /* 0x000000e30500720c */ /* 0x000fe200077c6670 */
[----:B------:R-:W-:Y:S01]  /*16990*/  IMAD.IADD R5, R224, 0x1, -R5 ;  /* 0x00000001e0057824 */ /* 0x000fe200078e0a05 */
[----:B------:R-:W-:Y:S01]  /*169a0*/  FSEL R17, R43, -INF , !P2 ;  /* 0xff8000002b117808 */ /* 0x000fe20005000000 */
[----:B------:R-:W-:Y:S01]  /*169b0*/  FFMA.FTZ R39, -R223, R39, R68 ;  /* 0x00000027df277223 */ /* 0x000fe20000010144 */
[----:B------:R-:W-:Y:S02]  /*169c0*/  ISETP.GE.AND P2, PT, R10, R229, PT ;  /* 0x000000e50a00720c */ /* 0x000fe40003f46270 */
[----:B------:R-:W-:Y:S01]  /*169d0*/  ISETP.GE.OR P1, PT, R9, R225, !P1 ;  /* 0x000000e10900720c */ /* 0x000fe20004f26670 */
[----:B-----5:R-:W-:Y:S01]  /*169e0*/  FFMA.FTZ R35, -R223, R35, R56 ;  /* 0x00000023df237223 */ /* 0x020fe20000010138 */
[----:B------:R-:W-:-:S02]  /*169f0*/  ISETP.GE.OR P4, PT, R7, R225, !P4 ;  /* 0x000000e10700720c */ /* 0x000fc40006786670 */
[----:B------:R-:W-:Y:S02]  /*16a00*/  FSEL R4, R36, -INF , !P3 ;  /* 0xff80000024047808 */ /* 0x000fe40005800000 */
[----:B------:R-:W-:Y:S02]  /*16a10*/  ISETP.GE.AND P3, PT, R2, R228, PT ;  /* 0x000000e40200720c */ /* 0x000fe40003f66270 */
[----:B------:R-:W-:Y:S02]  /*16a20*/  IABS R18, R57 ;  /* 0x0000003900127213 */ /* 0x000fe40000000000 */
[----:B------:R-:W-:Y:S02]  /*16a30*/  ISETP.GE.OR P2, PT, R10, R225, !P2 ;  /* 0x000000e10a00720c */ /* 0x000fe40005746670 */
[----:B------:R-:W-:Y:S02]  /*16a40*/  FSEL R156, R40, -INF , !P1 ;  /* 0xff800000289c7808 */ /* 0x000fe40004800000 */
[----:B------:R-:W-:-:S02]  /*16a50*/  IABS R37, R5 ;  /* 0x0000000500257213 */ /* 0x000fc40000000000 */
[----:B------:R-:W-:Y:S02]  /*16a60*/  ISETP.GE.AND P1, PT, R25, R229, PT ;  /* 0x000000e51900720c */ /* 0x000fe40003f26270 */
[----:B------:R-:W-:Y:S01]  /*16a70*/  FSEL R5, R39, -INF , !P4 ;  /* 0xff80000027057808 */ /* 0x000fe20006000000 */
[----:B------:R-:W-:Y:S01]  /*16a80*/  IMAD.IADD R39, R224, 0x1, -R2 ;  /* 0x00000001e0277824 */ /* 0x000fe200078e0a02 */
[----:B------:R-:W-:Y:S02]  /*16a90*/  ISETP.GE.OR P3, PT, R2, R227, !P3 ;  /* 0x000000e30200720c */ /* 0x000fe40005f66670 */
[----:B------:R-:W-:Y:S01]  /*16aa0*/  FSEL R2, R35, -INF , !P2 ;  /* 0xff80000023027808 */ /* 0x000fe20005000000 */
[----:B------:R-:W1:Y:S01]  /*16ab0*/  I2F R18, R18 ;  /* 0x0000001200127306 */ /* 0x000e620000201400 */
[----:B------:R-:W-:Y:S02]  /*16ac0*/  ISETP.GE.AND P2, PT, R8, R229, PT ;  /* 0x000000e50800720c */ /* 0x000fe40003f46270 */
[----:B------:R-:W-:-:S02]  /*16ad0*/  ISETP.GE.OR P1, PT, R25, R225, !P1 ;  /* 0x000000e11900720c */ /* 0x000fc40004f26670 */
[----:B------:R-:W-:Y:S02]  /*16ae0*/  ISETP.GE.OR P2, PT, R8, R225, !P2 ;  /* 0x000000e10800720c */ /* 0x000fe40005746670 */
[----:B------:R-:W-:Y:S02]  /*16af0*/  FSEL R158, R158, -INF , !P1 ;  /* 0xff8000009e9e7808 */ /* 0x000fe40004800000 */
[-C--:B------:R-:W-:Y:S01]  /*16b00*/  ISETP.GE.AND P1, PT, R21, R229.reuse, PT ;  /* 0x000000e51500720c */ /* 0x080fe20003f26270 */
[----:B------:R-:W-:Y:S01]  /*16b10*/  IMAD.IADD R35, R224, 0x1, -R13 ;  /* 0x00000001e0237824 */ /* 0x000fe200078e0a0d */
[----:B------:R-:W-:Y:S01]  /*16b20*/  FSEL R161, R42, -INF , !P2 ;  /* 0xff8000002aa17808 */ /* 0x000fe20005000000 */
[----:B------:R-:W-:Y:S01]  /*16b30*/  IMAD.IADD R41, R226, 0x1, -R33 ;  /* 0x00000001e2297824 */ /* 0x000fe200078e0a21 */
[----:B------:R-:W-:Y:S02]  /*16b40*/  ISETP.GE.AND P2, PT, R23, R229, PT ;  /* 0x000000e51700720c */ /* 0x000fe40003f46270 */
[----:B------:R-:W-:-:S02]  /*16b50*/  ISETP.GE.OR P1, PT, R21, R225, !P1 ;  /* 0x000000e11500720c */ /* 0x000fc40004f26670 */
[----:B------:R-:W-:Y:S01]  /*16b60*/  ISETP.GE.AND P4, PT, R15, R228, PT ;  /* 0x000000e40f00720c */ /* 0x000fe20003f86270 */
[----:B------:R-:W-:Y:S01]  /*16b70*/  FFMA.FTZ R55, -R223, R55, R70 ;  /* 0x00000037df377223 */ /* 0x000fe20000010146 */
[----:B------:R-:W3:Y:S01]  /*16b80*/  I2F R37, R37 ;  /* 0x0000002500257306 */ /* 0x000ee20000201400 */
[----:B------:R-:W-:Y:S02]  /*16b90*/  IABS R35, R35 ;  /* 0x0000002300237213 */ /* 0x000fe40000000000 */
[----:B------:R-:W-:Y:S02]  /*16ba0*/  ISETP.GE.OR P2, PT, R23, R225, !P2 ;  /* 0x000000e11700720c */ /* 0x000fe40005746670 */
[----:B------:R-:W-:Y:S02]  /*16bb0*/  FSEL R174, R53, -INF , !P1 ;  /* 0xff80000035ae7808 */ /* 0x000fe40004800000 */
[----:B------:R-:W-:Y:S02]  /*16bc0*/  IABS R41, R41 ;  /* 0x0000002900297213 */ /* 0x000fe40000000000 */
[----:B------:R-:W-:Y:S01]  /*16bd0*/  ISETP.GE.OR P4, PT, R15, R227, !P4 ;  /* 0x000000e30f00720c */ /* 0x000fe20006786670 */
[C---:B------:R-:W-:Y:S01]  /*16be0*/  IMAD.IADD R15, R224.reuse, 0x1, -R15 ;  /* 0x00000001e00f7824 */ /* 0x040fe200078e0a0f */
[-C--:B------:R-:W-:Y:S01]  /*16bf0*/  ISETP.GE.AND P1, PT, R3, R229.reuse, PT ;  /* 0x000000e50300720c */ /* 0x080fe20003f26270 */
[----:B-1----:R-:W-:Y:S01]  /*16c00*/  FFMA.FTZ R18, -R223, R18, R76 ;  /* 0x00000012df127223 */ /* 0x002fe2000001014c */
[----:B------:R-:W-:Y:S01]  /*16c10*/  FSEL R163, R55, -INF , !P2 ;  /* 0xff80000037a37808 */ /* 0x000fe20005000000 */
[----:B------:R1:W4:Y:S01]  /*16c20*/  I2F R36, R41 ;  /* 0x0000002900247306 */ /* 0x0003220000201400 */
[----:B------:R-:W-:Y:S01]  /*16c30*/  IMAD.IADD R42, R224, 0x1, -R11 ;  /* 0x00000001e02a7824 */ /* 0x000fe200078e0a0b */
[----:B------:R-:W-:Y:S01]  /*16c40*/  ISETP.GE.AND P2, PT, R27, R229, PT ;  /* 0x000000e51b00720c */ /* 0x000fe20003f46270 */
[----:B------:R-:W-:Y:S01]  /*16c50*/  IMAD.MOV.U32 R40, RZ, RZ, R35 ;  /* 0x000000ffff287224 */ /* 0x000fe200078e0023 */
[----:B------:R-:W-:-:S02]  /*16c60*/  ISETP.GE.OR P1, PT, R3, R225, !P1 ;  /* 0x000000e10300720c */ /* 0x000fc40004f26670 */
[----:B------:R-:W-:Y:S02]  /*16c70*/  IABS R15, R15 ;  /* 0x0000000f000f7213 */ /* 0x000fe40000000000 */
[----:B------:R-:W-:Y:S02]  /*16c80*/  ISETP.GE.OR P2, PT, R27, R225, !P2 ;  /* 0x000000e11b00720c */ /* 0x000fe40005746670 */
[----:B------:R-:W-:Y:S01]  /*16c90*/  FSEL R170, R18, -INF , !P1 ;  /* 0xff80000012aa7808 */ /* 0x000fe20004800000 */
[C---:B------:R-:W-:Y:S01]  /*16ca0*/  IMAD.IADD R18, R224.reuse, 0x1, -R9 ;  /* 0x00000001e0127824 */ /* 0x040fe200078e0a09 */
[----:B------:R-:W-:Y:S01]  /*16cb0*/  IABS R42, R42 ;  /* 0x0000002a002a7213 */ /* 0x000fe20000000000 */
[----:B------:R-:W5:Y:S01]  /*16cc0*/  I2F R40, R40 ;  /* 0x0000002800287306 */ /* 0x000f620000201400 */
[----:B------:R-:W-:Y:S01]  /*16cd0*/  IABS R39, R39 ;  /* 0x0000002700277213 */ /* 0x000fe20000000000 */
[----:B-1----:R-:W-:Y:S01]  /*16ce0*/  IMAD.IADD R41, R224, 0x1, -R31 ;  /* 0x00000001e0297824 */ /* 0x002fe200078e0a1f */
[----:B------:R-:W-:Y:S01]  /*16cf0*/  FSEL R173, R74, -INF , !P2 ;  /* 0xff8000004aad7808 */ /* 0x000fe20005000000 */
[----:B------:R-:W-:Y:S01]  /*16d00*/  IMAD.IADD R43, R224, 0x1, -R10 ;  /* 0x00000001e02b7824 */ /* 0x000fe200078e0a0a */
[----:B------:R-:W-:-:S03]  /*16d10*/  ISETP.GE.AND P2, PT, R13, R228, PT ;  /* 0x000000e40d00720c */ /* 0x000fc60003f46270 */
[----:B------:R-:W1:Y:S01]  /*16d20*/  I2F R15, R15 ;  /* 0x0000000f000f7306 */ /* 0x000e620000201400 */
[----:B------:R-:W-:Y:S01]  /*16d30*/  IABS R18, R18 ;  /* 0x0000001200127213 */ /* 0x000fe20000000000 */
[----:B---3--:R-:W-:Y:S01]  /*16d40*/  FFMA.FTZ R24, -R223, R37, R24 ;  /* 0x00000025df187223 */ /* 0x008fe20000010118 */
[----:B------:R-:W-:Y:S02]  /*16d50*/  IABS R41, R41 ;  /* 0x0000002900297213 */ /* 0x000fe40000000000 */
[----:B------:R-:W-:-:S03]  /*16d60*/  ISETP.GE.OR P2, PT, R13, R227, !P2 ;  /* 0x000000e30d00720c */ /* 0x000fc60005746670 */
[----:B------:R-:W3:Y:S01]  /*16d70*/  I2F R42, R42 ;  /* 0x0000002a002a7306 */ /* 0x000ee20000201400 */
[----:B------:R-:W-:Y:S02]  /*16d80*/  ISETP.GE.AND P1, PT, R33, R229, PT ;  /* 0x000000e52100720c */ /* 0x000fe40003f26270 */
[----:B------:R-:W-:Y:S01]  /*16d90*/  IABS R13, R43 ;  /* 0x0000002b000d7213 */ /* 0x000fe20000000000 */
[----:B------:R-:W-:Y:S01]  /*16da0*/  IMAD.MOV.U32 R43, RZ, RZ, R18 ;  /* 0x000000ffff2b7224 */ /* 0x000fe200078e0012 */
[----:B------:R-:W-:-:S03]  /*16db0*/  FSEL R18, R24, -INF , !P6 ;  /* 0xff80000018127808 */ /* 0x000fc60007000000 */
[----:B------:R-:W1:Y:S01]  /*16dc0*/  I2F R39, R39 ;  /* 0x0000002700277306 */ /* 0x000e620000201400 */
[----:B----4-:R-:W-:Y:S01]  /*16dd0*/  FFMA.FTZ R72, -R223, R36, R72 ;  /* 0x00000024df487223 */ /* 0x010fe20000010148 */
[----:B------:R-:W-:Y:S02]  /*16de0*/  ISETP.GE.OR P1, PT, R33, R225, !P1 ;  /* 0x000000e12100720c */ /* 0x000fe40004f26670 */
[----:B------:R-:W-:-:S04]  /*16df0*/  ISETP.GE.AND P6, PT, R7, R228, PT ;  /* 0x000000e40700720c */ /* 0x000fc80003fc6270 */
[----:B------:R-:W4:Y:S01]  /*16e00*/  I2F R41, R41 ;  /* 0x0000002900297306 */ /* 0x000f220000201400 */
[----:B------:R-:W-:Y:S01]  /*16e10*/  IMAD.IADD R35, R224, 0x1, -R7 ;  /* 0x00000001e0237824 */ /* 0x000fe200078e0a07 */
[----:B------:R-:W-:Y:S02]  /*16e20*/  FSEL R143, R72, -INF , !P1 ;  /* 0xff800000488f7808 */ /* 0x000fe40004800000 */
[----:B------:R-:W-:Y:S01]  /*16e30*/  ISETP.GE.OR P6, PT, R7, R227, !P6 ;  /* 0x000000e30700720c */ /* 0x000fe200077c6670 */
[----:B-----5:R-:W-:Y:S01]  /*16e40*/  FFMA.FTZ R7, -R223, R40, R66 ;  /* 0x00000028df077223 */ /* 0x020fe20000010142 */
[----:B------:R-:W-:Y:S02]  /*16e50*/  ISETP.GE.AND P1, PT, R11, R228, PT ;  /* 0x000000e40b00720c */ /* 0x000fe40003f26270 */
[----:B------:R5:W4:Y:S01]  /*16e60*/  I2F R36, R13 ;  /* 0x0000000d00247306 */ /* 0x000b220000201400 */
[----:B-1----:R-:W-:Y:S01]  /*16e70*/  FFMA.FTZ R15, -R223, R15, R54 ;  /* 0x0000000fdf0f7223 */ /* 0x002fe20000010136 */
[----:B------:R-:W-:Y:S01]  /*16e80*/  ISETP.GE.OR P1, PT, R11, R227, !P1 ;  /* 0x000000e30b00720c */ /* 0x000fe20004f26670 */
[----:B---3--:R-:W-:Y:S01]  /*16e90*/  FFMA.FTZ R11, -R223, R42, R20 ;  /* 0x0000002adf0b7223 */ /* 0x008fe20000010114 */
[----:B------:R-:W-:-:S02]  /*16ea0*/  FSEL R7, R7, -INF , !P2 ;  /* 0xff80000007077808 */ /* 0x000fc40005000000 */
[-C--:B------:R-:W-:Y:S02]  /*16eb0*/  ISETP.GE.AND P2, PT, R9, R228.reuse, PT ;  /* 0x000000e40900720c */ /* 0x080fe40003f46270 */
[----:B------:R-:W-:Y:S02]  /*16ec0*/  FSEL R15, R15, -INF , !P4 ;  /* 0xff8000000f0f7808 */ /* 0x000fe40006000000 */
[-C--:B------:R-:W-:Y:S02]  /*16ed0*/  ISETP.GE.AND P4, PT, R31, R228.reuse, PT ;  /* 0x000000e41f00720c */ /* 0x080fe40003f86270 */
[----:B------:R-:W-:Y:S01]  /*16ee0*/  FSEL R11, R11, -INF , !P1 ;  /* 0xff8000000b0b7808 */ /* 0x000fe20004800000 */
[----:B-----5:R-:W-:Y:S01]  /*16ef0*/  FFMA.FTZ R13, -R223, R39, R26 ;  /* 0x00000027df0d7223 */ /* 0x020fe2000001011a */
[----:B------:R-:W-:Y:S01]  /*16f00*/  ISETP.GE.OR P2, PT, R9, R227, !P2 ;  /* 0x000000e30900720c */ /* 0x000fe20005746670 */
[----:B----4-:R-:W-:Y:S01]  /*16f10*/  FFMA.FTZ R9, -R223, R41, R22 ;  /* 0x00000029df097223 */ /* 0x010fe20000010116 */
[----:B------:R-:W-:-:S02]  /*16f20*/  ISETP.GE.AND P1, PT, R8, R228, PT ;  /* 0x000000e40800720c */ /* 0x000fc40003f26270 */
[----:B------:R-:W-:Y:S02]  /*16f30*/  FSEL R13, R13, -INF , !P3 ;  /* 0xff8000000d0d7808 */ /* 0x000fe40005800000 */
[-C--:B------:R-:W-:Y:S01]  /*16f40*/  ISETP.GE.OR P4, PT, R31, R227.reuse, !P4 ;  /* 0x000000e31f00720c */ /* 0x080fe20006786670 */
[----:B------:R-:W-:Y:S01]  /*16f50*/  IMAD.IADD R37, R224, 0x1, -R8 ;  /* 0x00000001e0257824 */ /* 0x000fe200078e0a08 */
[----:B------:R-:W-:Y:S01]  /*16f60*/  ISETP.GE.AND P3, PT, R10, R228, PT ;  /* 0x000000e40a00720c */ /* 0x000fe20003f66270 */
[----:B------:R-:W1:Y:S01]  /*16f70*/  I2F R24, R43 ;  /* 0x0000002b00187306 */ /* 0x000e620000201400 */
[----:B------:R-:W-:Y:S01]  /*16f80*/  ISETP.GE.OR P1, PT, R8, R227, !P1 ;  /* 0x000000e30800720c */ /* 0x000fe20004f26670 */
[----:B------:R-:W-:Y:S01]  /*16f90*/  FFMA.FTZ R8, -R223, R36, R12 ;  /* 0x00000024df087223 */ /* 0x000fe2000001010c */
[----:B------:R-:W-:Y:S02]  /*16fa0*/  IABS R35, R35 ;  /* 0x0000002300237213 */ /* 0x000fe40000000000 */
[----:B------:R-:W-:-:S02]  /*16fb0*/  FSEL R9, R9, -INF , !P4 ;  /* 0xff80000009097808 */ /* 0x000fc40006000000 */
[----:B------:R-:W-:Y:S02]  /*16fc0*/  ISETP.GE.OR P3, PT, R10, R227, !P3 ;  /* 0x000000e30a00720c */ /* 0x000fe40005f66670 */
[CC--:B------:R-:W-:Y:S02]  /*16fd0*/  ISETP.GE.AND P4, PT, R23.reuse, R228.reuse, PT ;  /* 0x000000e41700720c */ /* 0x0c0fe40003f86270 */
[----:B------:R-:W-:Y:S02]  /*16fe0*/  IABS R37, R37 ;  /* 0x0000002500257213 */ /* 0x000fe40000000000 */
[----:B------:R-:W-:Y:S01]  /*16ff0*/  FMNMX.FTZ R22, R32, R29, !PT ;  /* 0x0000001d20167209 */ /* 0x000fe20007810000 */
[----:B------:R-:W3:Y:S01]  /*17000*/  I2F R35, R35 ;  /* 0x0000002300237306 */ /* 0x000ee20000201400 */
[----:B------:R-:W-:Y:S02]  /*17010*/  FSEL R8, R8, -INF , !P3 ;  /* 0xff80000008087808 */ /* 0x000fe40005800000 */
[----:B------:R-:W-:Y:S01]  /*17020*/  ISETP.GE.OR P4, PT, R23, R227, !P4 ;  /* 0x000000e31700720c */ /* 0x000fe20006786670 */
[----:B------:R-:W-:Y:S01]  /*17030*/  IMAD.IADD R23, R224, 0x1, -R23 ;  /* 0x00000001e0177824 */ /* 0x000fe200078e0a17 */
[----:B------:R-:W-:-:S02]  /*17040*/  ISETP.GE.AND P3, PT, R21, R228, PT ;  /* 0x000000e41500720c */ /* 0x000fc40003f66270 */
[----:B------:R-:W-:Y:S01]  /*17050*/  FMNMX.FTZ R22, R19, R22, !PT ;  /* 0x0000001613167209 */ /* 0x000fe20007810000 */
[----:B------:R-:W4:Y:S01]  /*17060*/  I2F R37, R37 ;  /* 0x0000002500257306 */ /* 0x000f220000201400 */
[----:B------:R-:W-:Y:S01]  /*17070*/  ISETP.GE.OR P3, PT, R21, R227, !P3 ;  /* 0x000000e31500720c */ /* 0x000fe20005f66670 */
[----:B------:R-:W-:Y:S01]  /*17080*/  IMAD.IADD R20, R224, 0x1, -R21 ;  /* 0x00000001e0147824 */ /* 0x000fe200078e0a15 */
[----:B------:R-:W-:Y:S02]  /*17090*/  IABS R21, R23 ;  /* 0x0000001700157213 */ /* 0x000fe40000000000 */
[----:B------:R-:W-:Y:S01]  /*170a0*/  FMNMX.FTZ R23, R17, R22, !PT ;  /* 0x0000001611177209 */ /* 0x000fe20007810000 */
[----:B-1----:R-:W-:-:S03]  /*170b0*/  FFMA.FTZ R24, -R223, R24, R38 ;  /* 0x00000018df187223 */ /* 0x002fc60000010126 */
[----:B------:R-:W-:Y:S01]  /*170c0*/  FMNMX.FTZ R22, R6, R23, !PT ;  /* 0x0000001706167209 */ /* 0x000fe20007810000 */
[----:B------:R-:W-:Y:S01]  /*170d0*/  IMAD.IADD R12, R224, 0x1, -R25 ;  /* 0x00000001e00c7824 */ /* 0x000fe200078e0a19 */
[----:B------:R-:W-:Y:S02]  /*170e0*/  FSEL R166, R24, -INF , !P2 ;  /* 0xff80000018a67808 */ /* 0x000fe40005000000 */
[----:B------:R-:W-:Y:S01]  /*170f0*/  FMNMX.FTZ R23, R5, R22, !PT ;  /* 0x0000001605177209 */ /* 0x000fe20007810000 */
[C---:B---3--:R-:W-:Y:S01]  /*17100*/  FFMA.FTZ R10, -R223.reuse, R35, R34 ;  /* 0x00000023df0a7223 */ /* 0x048fe20000010122 */
[----:B------:R-:W-:Y:S01]  /*17110*/  FMNMX.FTZ R24, R18, R15, !PT ;  /* 0x0000000f12187209 */ /* 0x000fe20007810000 */
[----:B----4-:R-:W-:Y:S01]  /*17120*/  FFMA.FTZ R14, -R223, R37, R14 ;  /* 0x00000025df0e7223 */ /* 0x010fe2000001010e */
[----:B------:R-:W-:Y:S02]  /*17130*/  FMNMX.FTZ R23, R4, R23, !PT ;  /* 0x0000001704177209 */ /* 0x000fe40007810000 */
[----:B------:R-:W-:-:S02]  /*17140*/  FMNMX.FTZ R24, R13, R24, !PT ;  /* 0x000000180d187209 */ /* 0x000fc40007810000 */
[----:B------:R-:W-:Y:S02]  /*17150*/  IABS R12, R12 ;  /* 0x0000000c000c7213 */ /* 0x000fe40000000000 */
[----:B------:R-:W-:Y:S02]  /*17160*/  FSEL R10, R10, -INF , !P6 ;  /* 0xff8000000a0a7808 */ /* 0x000fe40007000000 */
[-C--:B------:R-:W-:Y:S02]  /*17170*/  ISETP.GE.AND P2, PT, R27, R228.reuse, PT ;  /* 0x000000e41b00720c */ /* 0x080fe40003f46270 */
[----:B------:R-:W-:Y:S02]  /*17180*/  ISETP.GE.AND P6, PT, R25, R228, PT ;  /* 0x000000e41900720c */ /* 0x000fe40003fc6270 */
[----:B------:R-:W-:Y:S02]  /*17190*/  FMNMX.FTZ R23, R2, R23, !PT ;  /* 0x0000001702177209 */ /* 0x000fe40007810000 */
[----:B------:R-:W-:-:S02]  /*171a0*/  FMNMX.FTZ R24, R7, R24, !PT ;  /* 0x0000001807187209 */ /* 0x000fc40007810000 */
[----:B------:R-:W-:Y:S01]  /*171b0*/  FSEL R169, R14, -INF , !P1 ;  /* 0xff8000000ea97808 */ /* 0x000fe20004800000 */
[----:B------:R-:W1:Y:S01]  /*171c0*/  I2F R12, R12 ;  /* 0x0000000c000c7306 */ /* 0x000e620000201400 */
[-C--:B------:R-:W-:Y:S01]  /*171d0*/  ISETP.GE.OR P2, PT, R27, R227.reuse, !P2 ;  /* 0x000000e31b00720c */ /* 0x080fe20005746670 */
[----:B------:R-:W-:Y:S01]  /*171e0*/  IMAD.IADD R27, R224, 0x1, -R27 ;  /* 0x00000001e01b7824 */ /* 0x000fe200078e0a1b */
[----:B------:R-:W-:Y:S02]  /*171f0*/  ISETP.GE.AND P1, PT, R3, R228, PT ;  /* 0x000000e40300720c */ /* 0x000fe40003f26270 */
[----:B------:R-:W-:Y:S02]  /*17200*/  ISETP.GE.OR P6, PT, R25, R227, !P6 ;  /* 0x000000e31900720c */ /* 0x000fe400077c6670 */
[----:B------:R-:W-:Y:S02]  /*17210*/  FMNMX.FTZ R22, R156, R23, !PT ;  /* 0x000000179c167209 */ /* 0x000fe40007810000 */
[----:B------:R-:W-:Y:S01]  /*17220*/  FMNMX.FTZ R25, R11, R24, !PT ;  /* 0x000000180b197209 */ /* 0x000fe20007810000 */
[----:B------:R-:W3:Y:S01]  /*17230*/  I2F R21, R21 ;  /* 0x0000001500157306 */ /* 0x000ee20000201400 */
[----:B------:R-:W-:-:S02]  /*17240*/  IABS R20, R20 ;  /* 0x0000001400147213 */ /* 0x000fc40000000000 */
[----:B------:R-:W-:Y:S01]  /*17250*/  ISETP.GE.OR P1, PT, R3, R227, !P1 ;  /* 0x000000e30300720c */ /* 0x000fe20004f26670 */
[----:B------:R-:W-:Y:S01]  /*17260*/  IMAD.IADD R3, R224, 0x1, -R3 ;  /* 0x00000001e0037824 */ /* 0x000fe200078e0a03 */
[----:B------:R-:W-:Y:S02]  /*17270*/  FMNMX.FTZ R23, R161, R22, !PT ;  /* 0x00000016a1177209 */ /* 0x000fe40007810000 */
[----:B------:R-:W-:Y:S02]  /*17280*/  IABS R14, R27 ;  /* 0x0000001b000e7213 */ /* 0x000fe40000000000 */
[----:B------:R-:W-:Y:S01]  /*17290*/  FMNMX.FTZ R26, R10, R25, !PT ;  /* 0x000000190a1a7209 */ /* 0x000fe20007810000 */
[----:B------:R-:W4:Y:S01]  /*172a0*/  I2F R20, R20 ;  /* 0x0000001400147306 */ /* 0x000f220000201400 */
[----:B------:R-:W-:Y:S01]  /*172b0*/  FMNMX.FTZ R24, R158, R23, !PT ;  /* 0x000000179e187209 */ /* 0x000fe20007810000 */
[----:B------:R-:W-:Y:S01]  /*172c0*/  IMAD.IADD R22, R224, 0x1, -R33 ;  /* 0x00000001e0167824 */ /* 0x000fe200078e0a21 */
[----:B------:R-:W-:-:S02]  /*172d0*/  IABS R3, R3 ;  /* 0x0000000300037213 */ /* 0x000fc40000000000 */
[----:B------:R-:W-:-:S03]  /*172e0*/  FMNMX.FTZ R23, R9, R26, !PT ;  /* 0x0000001a09177209 */ /* 0x000fc60007810000 */
[----:B------:R-:W5:Y:S01]  /*172f0*/  I2F R14, R14 ;  /* 0x0000000e000e7306 */ /* 0x000f620000201400 */
[----:B------:R-:W-:Y:S02]  /*17300*/  FMNMX.FTZ R23, R8, R23, !PT ;  /* 0x0000001708177209 */ /* 0x000fe40007810000 */
[----:B------:R-:W-:Y:S01]  /*17310*/  IABS R22, R22 ;  /* 0x0000001600167213 */ /* 0x000fe20000000000 */
[----:B-1----:R-:W-:Y:S01]  /*17320*/  FFMA.FTZ R12, -R223, R12, R28 ;  /* 0x0000000cdf0c7223 */ /* 0x002fe2000001011c */
[----:B------:R-:W-:-:S03]  /*17330*/  FMNMX.FTZ R25, R163, R24, !PT ;  /* 0x00000018a3197209 */ /* 0x000fc60007810000 */
[----:B------:R-:W1:Y:S01]  /*17340*/  I2F R3, R3 ;  /* 0x0000000300037306 */ /* 0x000e620000201400 */
[----:B------:R-:W-:Y:S01]  /*17350*/  FMNMX.FTZ R26, R166, R23, !PT ;  /* 0x00000017a61a7209 */ /* 0x000fe20007810000 */
[----:B---3--:R-:W-:Y:S01]  /*17360*/  FFMA.FTZ R21, -R223, R21, R30 ;  /* 0x00000015df157223 */ /* 0x008fe2000001011e */
[----:B------:R-:W-:Y:S02]  /*17370*/  FMNMX.FTZ R24, R174, R25, !PT ;  /* 0x00000019ae187209 */ /* 0x000fe40007810000 */
[----:B------:R-:W-:Y:S02]  /*17380*/  FSEL R171, R12, -INF , !P6 ;  /* 0xff8000000cab7808 */ /* 0x000fe40007000000 */
[----:B------:R-:W-:Y:S01]  /*17390*/  FMNMX.FTZ R26, R169, R26, !PT ;  /* 0x0000001aa91a7209 */ /* 0x000fe20007810000 */
[----:B------:R-:W3:Y:S01]  /*173a0*/  I2F R22, R22 ;  /* 0x0000001600167306 */ /* 0x000ee20000201400 */
[----:B------:R-:W-:Y:S01]  /*173b0*/  FMNMX.FTZ R23, R173, R24, !PT ;  /* 0x00000018ad177209 */ /* 0x000fe20007810000 */
[----:B----4-:R-:W-:Y:S01]  /*173c0*/  FFMA.FTZ R20, -R223, R20, R58 ;  /* 0x00000014df147223 */ /* 0x010fe2000001013a */
[----:B------:R-:W-:-:S02]  /*173d0*/  FSEL R172, R21, -INF , !P4 ;  /* 0xff80000015ac7808 */ /* 0x000fc40006000000 */
[----:B------:R-:W-:Y:S01]  /*173e0*/  FMNMX.FTZ R21, R171, R26, !PT ;  /* 0x0000001aab157209 */ /* 0x000fe20007810000 */
[C---:B-----5:R-:W-:Y:S01]  /*173f0*/  FFMA.FTZ R14, -R223.reuse, R14, R64 ;  /* 0x0000000edf0e7223 */ /* 0x060fe20000010140 */
[----:B------:R-:W-:Y:S02]  /*17400*/  FMNMX.FTZ R12, R170, R23, !PT ;  /* 0x00000017aa0c7209 */ /* 0x000fe40007810000 */
[----:B------:R-:W-:Y:S02]  /*17410*/  FSEL R142, R20, -INF , !P3 ;  /* 0xff800000148e7808 */ /* 0x000fe40005800000 */
[----:B------:R-:W-:Y:S01]  /*17420*/  FMNMX.FTZ R23, R172, R21, !PT ;  /* 0x00000015ac177209 */ /* 0x000fe20007810000 */
[----:B-1----:R-:W-:Y:S01]  /*17430*/  FFMA.FTZ R3, -R223, R3, R44 ;  /* 0x00000003df037223 */ /* 0x002fe2000001012c */
[----:B------:R-:W-:Y:S02]  /*17440*/  FSEL R141, R14, -INF , !P2 ;  /* 0xff8000000e8d7808 */ /* 0x000fe40005000000 */
[----:B------:R-:W-:-:S02]  /*17450*/  ISETP.GE.AND P4, PT, R33, R228, PT ;  /* 0x000000e42100720c */ /* 0x000fc40003f86270 */
[----:B------:R-:W-:Y:S01]  /*17460*/  FMNMX.FTZ R14, R142, R23, !PT ;  /* 0x000000178e0e7209 */ /* 0x000fe20007810000 */
[----:B---3--:R-:W-:Y:S01]  /*17470*/  FFMA.FTZ R16, -R223, R22, R16 ;  /* 0x00000016df107223 */ /* 0x008fe20000010110 */
[----:B------:R-:W-:Y:S02]  /*17480*/  FSEL R140, R3, -INF , !P1 ;  /* 0xff800000038c7808 */ /* 0x000fe40004800000 */
[----:B------:R-:W-:Y:S02]  /*17490*/  ISETP.GE.OR P4, PT, R33, R227, !P4 ;  /* 0x000000e32100720c */ /* 0x000fe40006786670 */
[----:B------:R-:W-:Y:S02]  /*174a0*/  FMNMX.FTZ R3, R141, R14, !PT ;  /* 0x0000000e8d037209 */ /* 0x000fe40007810000 */
[----:B------:R-:W-:Y:S02]  /*174b0*/  FMNMX.FTZ R12, R143, R12, !PT ;  /* 0x0000000c8f0c7209 */ /* 0x000fe40007810000 */
[----:B------:R-:W-:-:S02]  /*174c0*/  FSEL R162, R16, -INF , !P4 ;  /* 0xff80000010a27808 */ /* 0x000fc40006000000 */
[----:B------:R-:W-:Y:S01]  /*174d0*/  FMNMX.FTZ R3, R140, R3, !PT ;  /* 0x000000038c037209 */ /* 0x000fe20007810000 */
[----:B------:R-:W1:Y:S03]  /*174e0*/  SHFL.BFLY PT, R21, R12, 0x2, 0x1f ;  /* 0x0c401f000c157f89 */ /* 0x000e6600000e0000 */
[----:B------:R-:W-:-:S05]  /*174f0*/  FMNMX.FTZ R14, R162, R3, !PT ;  /* 0x00000003a20e7209 */ /* 0x000fca0007810000 */
[----:B------:R-:W3:Y:S01]  /*17500*/  SHFL.BFLY PT, R3, R14, 0x2, 0x1f ;  /* 0x0c401f000e037f89 */ /* 0x000ee200000e0000 */
[----:B-1----:R-:W-:-:S05]  /*17510*/  FMNMX.FTZ R21, R12, R21, !PT ;  /* 0x000000150c157209 */ /* 0x002fca0007810000 */
[----:B------:R-:W1:Y:S01]  /*17520*/  SHFL.BFLY PT, R132, R21, 0x1, 0x1f ;  /* 0x0c201f0015847f89 */ /* 0x000e6200000e0000 */
[----:B---3--:R-:W-:-:S05]  /*17530*/  FMNMX.FTZ R12, R14, R3, !PT ;  /* 0x000000030e0c7209 */ /* 0x008fca0007810000 */
[----:B------:R-:W3:Y:S01]  /*17540*/  SHFL.BFLY PT, R3, R12, 0x1, 0x1f ;  /* 0x0c201f000c037f89 */ /* 0x000ee200000e0000 */
[----:B------:R-:W-:-:S04]  /*17550*/  IMAD.SHL.U32 R205, R47, 0x2, RZ ;  /* 0x000000022fcd7824 */ /* 0x000fc800078e00ff */
[----:B------:R-:W-:Y:S01]  /*17560*/  IMAD R203, R48, 0x2, R205 ;  /* 0x0000000230cb7824 */ /* 0x000fe200078e02cd */
[----:B------:R-:W4:Y:S04]  /*17570*/  LDSM.16.MT88.4 R40, [R205+0xe000] ;  /* 0x00e00000cd28783b */ /* 0x000f280000004200 */
[----:B------:R-:W5:Y:S01]  /*17580*/  LDSM.16.MT88.4 R56, [R203+0xe000] ;  /* 0x00e00000cb38783b */ /* 0x000f620000004200 */
[----:B-1----:R-:W-:Y:S02]  /*17590*/  FMNMX.FTZ R132, R21, R132, !PT ;  /* 0x0000008415847209 */ /* 0x002fe40007810000 */
[----:B---3--:R-:W-:-:S03]  /*175a0*/  FMNMX.FTZ R3, R12, R3, !PT ;  /* 0x000000030c037209 */ /* 0x008fc60007810000 */
[C---:B--2---:R-:W-:Y:S01]  /*175b0*/  FMUL.FTZ R168, R167.reuse, R132 ;  /* 0x00000084a7a87220 */ /* 0x044fe20000410000 */
[----:B------:R-:W-:Y:S01]  /*175c0*/  FSETP.NEU.FTZ.AND P1, PT, R132, -INF , PT ;  /* 0xff8000008400780b */ /* 0x000fe20003f3d000 */
[----:B------:R-:W-:Y:S01]  /*175d0*/  IMAD R204, R50, 0x2, R205 ;  /* 0x0000000232cc7824 */ /* 0x000fe200078e02cd */
[----:B------:R-:W1:Y:S01]  /*175e0*/  LDSM.16.MT88.4 R124, [R205+0xc000] ;  /* 0x00c00000cd7c783b */ /* 0x000e620000004200 */
[----:B------:R-:W-:Y:S01]  /*175f0*/  FMUL.FTZ R160, R167, R3 ;  /* 0x00000003a7a07220 */ /* 0x000fe20000410000 */
[----:B------:R-:W-:Y:S02]  /*17600*/  FSEL R168, R168, RZ, P1 ;  /* 0x000000ffa8a87208 */ /* 0x000fe40000800000 */
[----:B------:R-:W-:Y:S01]  /*17610*/  FSETP.NEU.FTZ.AND P1, PT, R3, -INF , PT ;  /* 0xff8000000300780b */ /* 0x000fe20003f3d000 */
[----:B------:R-:W-:Y:S01]  /*17620*/  IMAD R202, R48, 0x2, R204 ;  /* 0x0000000230ca7824 */ /* 0x000fe200078e02cc */
[----:B------:R-:W2:Y:S02]  /*17630*/  LDSM.16.MT88.4 R116, [R204+0xc000] ;  /* 0x00c00000cc74783b */ /* 0x000ea40000004200 */
[----:B------:R-:W-:Y:S01]  /*17640*/  FSEL R160, R160, RZ, P1 ;  /* 0x000000ffa0a07208 */ /* 0x000fe20000800000 */
[-CC-:B------:R-:W-:Y:S01]  /*17650*/  FFMA.FTZ R155, R32, R167.reuse, -R168.reuse ;  /* 0x000000a7209b7223 */ /* 0x180fe200000108a8 */
[----:B------:R-:W3:Y:S01]  /*17660*/  LDSM.16.MT88.4 R108, [R203+0xc000] ;  /* 0x00c00000cb6c783b */ /* 0x000ee20000004200 */
[----:B------:R-:W-:-:S02]  /*17670*/  FFMA.FTZ R152, R29, R167, -R168 ;  /* 0x000000a71d987223 */ /* 0x000fc400000108a8 */
[-CC-:B------:R-:W-:Y:S01]  /*17680*/  FFMA.FTZ R150, R19, R167.reuse, -R168.reuse ;  /* 0x000000a713967223 */ /* 0x180fe200000108a8 */
[----:B------:R-:W1:Y:S01]  /*17690*/  LDSM.16.MT88.4 R100, [R202+0xc000] ;  /* 0x00c00000ca64783b */ /* 0x000e620000004200 */
[-C--:B------:R-:W-:Y:S02]  /*176a0*/  FFMA.FTZ R147, R17, R167.reuse, -R168 ;  /* 0x000000a711937223 */ /* 0x080fe400000108a8 */
[-CC-:B------:R-:W-:Y:S01]  /*176b0*/  FFMA.FTZ R154, R18, R167.reuse, -R160.reuse ;  /* 0x000000a7129a7223 */ /* 0x180fe200000108a0 */
[----:B------:R-:W1:Y:S01]  /*176c0*/  LDSM.16.MT88.4 R48, [R204+0xe000] ;  /* 0x00e00000cc30783b */ /* 0x000e620000004200 */
[-CC-:B------:R-:W-:Y:S02]  /*176d0*/  FFMA.FTZ R157, R15, R167.reuse, -R160.reuse ;  /* 0x000000a70f9d7223 */ /* 0x180fe400000108a0 */
[-CC-:B------:R-:W-:Y:S01]  /*176e0*/  FFMA.FTZ R159, R13, R167.reuse, -R160.reuse ;  /* 0x000000a70d9f7223 */ /* 0x180fe200000108a0 */
[----:B------:R-:W1:Y:S01]  /*176f0*/  LDSM.16.MT88.4 R64, [R202+0xe000] ;  /* 0x00e00000ca40783b */ /* 0x000e620000004200 */
[----:B------:R-:W-:-:S02]  /*17700*/  FFMA.FTZ R148, R7, R167, -R160 ;  /* 0x000000a707947223 */ /* 0x000fc400000108a0 */
[-CC-:B------:R-:W-:Y:S01]  /*17710*/  FFMA.FTZ R153, R6, R167.reuse, -R168.reuse ;  /* 0x000000a706997223 */ /* 0x180fe200000108a8 */
[----:B------:R-:W1:Y:S01]  /*17720*/  LDSM.16.MT88.4 R72, [R205+0x10000] ;  /* 0x01000000cd48783b */ /* 0x000e620000004200 */
[-CC-:B------:R-:W-:Y:S02]  /*17730*/  FFMA.FTZ R146, R5, R167.reuse, -R168.reuse ;  /* 0x000000a705927223 */ /* 0x180fe400000108a8 */
[-C--:B------:R-:W-:Y:S01]  /*17740*/  FFMA.FTZ R145, R4, R167.reuse, -R168 ;  /* 0x000000a704917223 */ /* 0x080fe200000108a8 */
[----:B------:R-:W1:Y:S01]  /*17750*/  LDSM.16.MT88.4 R80, [R204+0x10000] ;  /* 0x01000000cc50783b */ /* 0x000e620000004200 */
[----:B------:R-:W-:Y:S03]  /*17760*/  MUFU.EX2 R155, R155 ;  /* 0x0000009b009b7308 */ /* 0x000fe60000000800 */
[----:B------:R-:W1:Y:S04]  /*17770*/  LDSM.16.MT88.4 R88, [R203+0x10000] ;  /* 0x01000000cb58783b */ /* 0x000e680000004200 */
[----:B------:R-:W1:Y:S01]  /*17780*/  LDSM.16.MT88.4 R4, [R202+0x10000] ;  /* 0x01000000ca04783b */ /* 0x000e620000004200 */
[----:B------:R-:W1:Y:S01]  /*17790*/  MUFU.EX2 R152, R152 ;  /* 0x0000009800987308 */ /* 0x000e620000000800 */
[----:B------:R-:W-:-:S02]  /*177a0*/  FFMA.FTZ R151, R11, R167, -R160 ;  /* 0x000000a70b977223 */ /* 0x000fc400000108a0 */
[-CC-:B------:R-:W-:Y:S01]  /*177b0*/  FFMA.FTZ R144, R10, R167.reuse, -R160.reuse ;  /* 0x000000a70a907223 */ /* 0x180fe200000108a0 */
[----:B------:R-:W-:Y:S04]  /*177c0*/  LDSM.16.MT88.4 R16, [R203+0xe800] ;  /* 0x00e80000cb10783b */ /* 0x000fe80000004200 */
[----:B------:R-:W-:Y:S01]  /*177d0*/  MUFU.EX2 R150, R150 ;  /* 0x0000009600967308 */ /* 0x000fe20000000800 */
[-CC-:B------:R-:W-:Y:S01]  /*177e0*/  FFMA.FTZ R149, R9, R167.reuse, -R160.reuse ;  /* 0x000000a709957223 */ /* 0x180fe200000108a0 */
[----:B------:R-:W-:Y:S01]  /*177f0*/  LDSM.16.MT88.4 R20, [R205+0xc800] ;  /* 0x00c80000cd14783b */ /* 0x000fe20000004200 */
[----:B------:R-:W-:-:S03]  /*17800*/  FFMA.FTZ R134, R8, R167, -R160 ;  /* 0x000000a708867223 */ /* 0x000fc600000108a0 */
[----:B------:R-:W2:Y:S02]  /*17810*/  LDSM.16.MT88.4 R8, [R205+0xe800] ;  /* 0x00e80000cd08783b */ /* 0x000ea40000004200 */
[----:B------:R-:W1:Y:S01]  /*17820*/  MUFU.EX2 R147, R147 ;  /* 0x0000009300937308 */ /* 0x000e620000000800 */
[----:B------:R-:W-:Y:S01]  /*17830*/  FFMA.FTZ R2, R2, R167, -R168 ;  /* 0x000000a702027223 */ /* 0x000fe200000108a8 */
[----:B------:R-:W2:Y:S04]  /*17840*/  LDSM.16.MT88.4 R12, [R202+0xe800] ;  /* 0x00e80000ca0c783b */ /* 0x000ea80000004200 */
[----:B------:R-:W-:Y:S02]  /*17850*/  LDSM.16.MT88.4 R136, [R204+0xc800] ;  /* 0x00c80000cc88783b */ /* 0x000fe40000004200 */
[----:B------:R-:W-:Y:S02]  /*17860*/  MUFU.EX2 R154, R154 ;  /* 0x0000009a009a7308 */ /* 0x000fe40000000800 */
[----:B------:R-:W-:Y:S04]  /*17870*/  LDSM.16.MT88.4 R32, [R203+0xc800] ;  /* 0x00c80000cb20783b */ /* 0x000fe80000004200 */
[----:B------:R-:W-:Y:S02]  /*17880*/  LDSM.16.MT88.4 R28, [R202+0xc800] ;  /* 0x00c80000ca1c783b */ /* 0x000fe40000004200 */
[----:B------:R-:W1:Y:S02]  /*17890*/  MUFU.EX2 R157, R157 ;  /* 0x0000009d009d7308 */ /* 0x000e640000000800 */
[----:B------:R-:W-:Y:S06]  /*178a0*/  LDSM.16.MT88.4 R24, [R204+0xe800] ;  /* 0x00e80000cc18783b */ /* 0x000fec0000004200 */
[----:B------:R-:W-:Y:S08]  /*178b0*/  MUFU.EX2 R159, R159 ;  /* 0x0000009f009f7308 */ /* 0x000ff00000000800 */
[----:B------:R-:W2:Y:S01]  /*178c0*/  MUFU.EX2 R148, R148 ;  /* 0x0000009400947308 */ /* 0x000ea20000000800 */
[----:B-1----:R-:W-:-:S02]  /*178d0*/  F2FP.PACK_AB R96, R152, R155 ;  /* 0x0000009b9860723e */ /* 0x002fc400000000ff */
[----:B------:R-:W-:Y:S02]  /*178e0*/  F2FP.PACK_AB R98, R147, R150 ;  /* 0x000000969362723e */ /* 0x000fe400000000ff */
[----:B------:R-:W-:Y:S02]  /*178f0*/  F2FP.PACK_AB R97, R157, R154 ;  /* 0x0000009a9d61723e */ /* 0x000fe400000000ff */
[----:B--2---:R-:W-:Y:S01]  /*17900*/  F2FP.PACK_AB R99, R148, R159 ;  /* 0x0000009f9463723e */ /* 0x004fe200000000ff */
[----:B------:R-:W-:Y:S06]  /*17910*/  MUFU.EX2 R153, R153 ;  /* 0x0000009900997308 */ /* 0x000fec0000000800 */
[C---:B----4-:R-:W-:Y:S02]  /*17920*/  HMMA.16816.F32 R36, R96.reuse, R40, RZ ;  /* 0x000000286024723c */ /* 0x050fe400000018ff */
[----:B------:R-:W1:Y:S06]  /*17930*/  MUFU.EX2 R146, R146 ;  /* 0x0000009200927308 */ /* 0x000e6c0000000800 */
[C---:B-----5:R-:W-:Y:S02]  /*17940*/  HMMA.16816.F32 R52, R96.reuse, R56, RZ ;  /* 0x000000386034723c */ /* 0x060fe400000018ff */
[----:B------:R-:W-:Y:S06]  /*17950*/  MUFU.EX2 R145, R145 ;  /* 0x0000009100917308 */ /* 0x000fec0000000800 */
[C---:B------:R-:W-:Y:S02]  /*17960*/  HMMA.16816.F32 R40, R96.reuse, R42, RZ ;  /* 0x0000002a6028723c */ /* 0x040fe400000018ff */
[----:B------:R-:W-:Y:S06]  /*17970*/  MUFU.EX2 R2, R2 ;  /* 0x0000000200027308 */ /* 0x000fec0000000800 */
[C---:B------:R-:W-:Y:S02]  /*17980*/  HMMA.16816.F32 R56, R96.reuse, R58, RZ ;  /* 0x0000003a6038723c */ /* 0x040fe400000018ff */
[----:B------:R-:W-:Y:S08]  /*17990*/  MUFU.EX2 R151, R151 ;  /* 0x0000009700977308 */ /* 0x000ff00000000800 */
[----:B------:R-:W2:Y:S08]  /*179a0*/  MUFU.EX2 R144, R144 ;  /* 0x0000009000907308 */ /* 0x000eb00000000800 */
[----:B------:R-:W-:Y:S08]  /*179b0*/  MUFU.EX2 R149, R149 ;  /* 0x0000009500957308 */ /* 0x000ff00000000800 */
[----:B------:R-:W4:Y:S01]  /*179c0*/  MUFU.EX2 R134, R134 ;  /* 0x0000008600867308 */ /* 0x000f220000000800 */
[C---:B------:R-:W-:Y:S08]  /*179d0*/  HMMA.16816.F32 R128, R96.reuse, R124, RZ ;  /* 0x0000007c6080723c */ /* 0x040ff000000018ff */
[C---:B------:R-:W-:Y:S08]  /*179e0*/  HMMA.16816.F32 R120, R96.reuse, R116, RZ ;  /* 0x000000746078723c */ /* 0x040ff000000018ff */
[C---:B---3--:R-:W-:Y:S08]  /*179f0*/  HMMA.16816.F32 R112, R96.reuse, R108, RZ ;  /* 0x0000006c6070723c */ /* 0x048ff000000018ff */
[C---:B------:R-:W-:Y:S08]  /*17a00*/  HMMA.16816.F32 R104, R96.reuse, R100, RZ ;  /* 0x000000646068723c */ /* 0x040ff000000018ff */
        /* <DEDUP_REMOVED lines=14> */
[C---:B------:R-:W-:Y:S07]  /*17af0*/  HMMA.16816.F32 R92, R96.reuse, R4, RZ ;  /* 0x00000004605c723c */ /* 0x040fee00000018ff */
[----:B-1----:R-:W-:Y:S01]  /*17b00*/  F2FP.PACK_AB R4, R146, R153 ;  /* 0x000000999204723e */ /* 0x002fe200000000ff */
[----:B------:R-:W-:Y:S01]  /*17b10*/  HMMA.16816.F32 R96, R96, R6, RZ ;  /* 0x000000066060723c */ /* 0x000fe200000018ff */
[----:B--2---:R-:W-:-:S06]  /*17b20*/  F2FP.PACK_AB R5, R144, R151 ;  /* 0x000000979005723e */ /* 0x004fcc00000000ff */
[----:B------:R-:W-:Y:S02]  /*17b30*/  F2FP.PACK_AB R6, R2, R145 ;  /* 0x000000910206723e */ /* 0x000fe400000000ff */
[----:B----4-:R-:W-:-:S07]  /*17b40*/  F2FP.PACK_AB R7, R134, R149 ;  /* 0x000000958607723e */ /* 0x010fce00000000ff */
[C---:B------:R-:W-:Y:S08]  /*17b50*/  HMMA.16816.F32 R36, R4.reuse, R8, R36 ;  /* 0x000000080424723c */ /* 0x040ff00000001824 */
        /* <DEDUP_REMOVED lines=15> */
[----:B------:R-:W-:Y:S01]  /*17c50*/  HMMA.16816.F32 R88, R4, R18, R88 ;  /* 0x000000120458723c */ /* 0x000fe20000001858 */
[----:B------:R-:W2:Y:S01]  /*17c60*/  LDSM.16.MT88.4 R16, [R204+0xd000] ;  /* 0x00d00000cc10783b */ /* 0x000ea20000004200 */
[----:B------:R-:W-:-:S02]  /*17c70*/  FFMA.FTZ R156, R156, R167, -R168 ;  /* 0x000000a79c9c7223 */ /* 0x000fc400000108a8 */
[-CC-:B------:R-:W-:Y:S02]  /*17c80*/  FFMA.FTZ R161, R161, R167.reuse, -R168.reuse ;  /* 0x000000a7a1a17223 */ /* 0x180fe400000108a8 */
[-CC-:B------:R-:W-:Y:S02]  /*17c90*/  FFMA.FTZ R158, R158, R167.reuse, -R168.reuse ;  /* 0x000000a79e9e7223 */ /* 0x180fe400000108a8 */
[-C--:B------:R-:W-:Y:S02]  /*17ca0*/  FFMA.FTZ R163, R163, R167.reuse, -R168 ;  /* 0x000000a7a3a37223 */ /* 0x080fe400000108a8 */
[-CC-:B------:R-:W-:Y:S02]  /*17cb0*/  FFMA.FTZ R166, R166, R167.reuse, -R160.reuse ;  /* 0x000000a7a6a67223 */ /* 0x180fe400000108a0 */
[-CC-:B------:R-:W-:Y:S02]  /*17cc0*/  FFMA.FTZ R169, R169, R167.reuse, -R160.reuse ;  /* 0x000000a7a9a97223 */ /* 0x180fe400000108a0 */
[----:B------:R-:W-:-:S02]  /*17cd0*/  FFMA.FTZ R171, R171, R167, -R160 ;  /* 0x000000a7abab7223 */ /* 0x000fc400000108a0 */
[-C--:B------:R-:W-:Y:S01]  /*17ce0*/  FFMA.FTZ R172, R172, R167.reuse, -R160 ;  /* 0x000000a7acac7223 */ /* 0x080fe200000108a0 */
[C---:B------:R-:W-:Y:S01]  /*17cf0*/  HMMA.16816.F32 R120, R4.reuse, R136, R120 ;  /* 0x000000880478723c */ /* 0x040fe20000001878 */
[----:B------:R-:W-:Y:S07]  /*17d00*/  MUFU.EX2 R156, R156 ;  /* 0x0000009c009c7308 */ /* 0x000fee0000000800 */
[C---:B------:R-:W-:Y:S01]  /*17d10*/  HMMA.16816.F32 R116, R4.reuse, R138, R116 ;  /* 0x0000008a0474723c */ /* 0x040fe20000001874 */
[----:B------:R-:W5:Y:S01]  /*17d20*/  MUFU.EX2 R161, R161 ;  /* 0x000000a100a17308 */ /* 0x000f620000000800 */
[----:B------:R-:W-:Y:S01]  /*17d30*/  FFMA.FTZ R174, R174, R167, -R168 ;  /* 0x000000a7aeae7223 */ /* 0x000fe200000108a8 */
[----:B------:R-:W-:Y:S06]  /*17d40*/  LDSM.16.MT88.4 R136, [R203+0xd800] ;  /* 0x00d80000cb88783b */ /* 0x000fec0000004200 */
[----:B------:R-:W-:Y:S08]  /*17d50*/  MUFU.EX2 R158, R158 ;  /* 0x0000009e009e7308 */ /* 0x000ff00000000800 */
[----:B------:R-:W1:Y:S08]  /*17d60*/  MUFU.EX2 R163, R163 ;  /* 0x000000a300a37308 */ /* 0x000e700000000800 */
[----:B------:R-:W-:Y:S08]  /*17d70*/  MUFU.EX2 R166, R166 ;  /* 0x000000a600a67308 */ /* 0x000ff00000000800 */
[----:B------:R-:W1:Y:S08]  /*17d80*/  MUFU.EX2 R169, R169 ;  /* 0x000000a900a97308 */ /* 0x000e700000000800 */
[----:B------:R-:W-:Y:S08]  /*17d90*/  MUFU.EX2 R171, R171 ;  /* 0x000000ab00ab7308 */ /* 0x000ff00000000800 */
[----:B------:R-:W1:Y:S01]  /*17da0*/  MUFU.EX2 R172, R172 ;  /* 0x000000ac00ac7308 */ /* 0x000e620000000800 */
        /* <DEDUP_REMOVED lines=15> */
[----:B-----5:R-:W-:-:S02]  /*17ea0*/  F2FP.PACK_AB R4, R161, R156 ;  /* 0x0000009ca104723e */ /* 0x020fc400000000ff */
[----:B-1----:R-:W-:Y:S02]  /*17eb0*/  F2FP.PACK_AB R6, R163, R158 ;  /* 0x0000009ea306723e */ /* 0x002fe400000000ff */
[----:B------:R-:W-:Y:S02]  /*17ec0*/  F2FP.PACK_AB R5, R169, R166 ;  /* 0x000000a6a905723e */ /* 0x000fe400000000ff */
[----:B------:R-:W-:-:S07]  /*17ed0*/  F2FP.PACK_AB R7, R172, R171 ;  /* 0x000000abac07723e */ /* 0x000fce00000000ff */
        /* <DEDUP_REMOVED lines=26> */
[-C--:B------:R-:W-:Y:S02]  /*18080*/  FFMA.FTZ R233, R143, R167.reuse, -R168 ;  /* 0x000000a78fe97223 */ /* 0x080fe400000108a8 */
[-CC-:B------:R-:W-:Y:S02]  /*18090*/  FFMA.FTZ R168, R142, R167.reuse, -R160.reuse ;  /* 0x000000a78ea87223 */ /* 0x180fe400000108a0 */
[-CC-:B------:R-:W-:Y:S02]  /*180a0*/  FFMA.FTZ R175, R141, R167.reuse, -R160.reuse ;  /* 0x000000a78daf7223 */ /* 0x180fe400000108a0 */
[-CC-:B------:R-:W-:Y:S02]  /*180b0*/  FFMA.FTZ R176, R140, R167.reuse, -R160.reuse ;  /* 0x000000a78cb07223 */ /* 0x180fe400000108a0 */
[----:B------:R-:W-:Y:S01]  /*180c0*/  FFMA.FTZ R231, R162, R167, -R160 ;  /* 0x000000a7a2e77223 */ /* 0x000fe200000108a0 */
[C---:B------:R-:W-:Y:S01]  /*180d0*/  HMMA.16816.F32 R68, R4.reuse, R20, R68 ;  /* 0x000000140444723c */ /* 0x040fe20000001844 */
[----:B------:R-:W-:Y:S01]  /*180e0*/  MUFU.EX2 R174, R174 ;  /* 0x000000ae00ae7308 */ /* 0x000fe20000000800 */
[----:B------:R-:W-:Y:S01]  /*180f0*/  FADD.FTZ R155, R155, R152 ;  /* 0x000000989b9b7221 */ /* 0x000fe20000010000 */
[----:B------:R-:W4:Y:S05]  /*18100*/  LDSM.16.MT88.4 R140, [R204+0xd800] ;  /* 0x00d80000cc8c783b */ /* 0x000f2a0000004200 */
[C---:B------:R-:W-:Y:S01]  /*18110*/  HMMA.16816.F32 R72, R4.reuse, R22, R72 ;  /* 0x000000160448723c */ /* 0x040fe20000001848 */
[----:B------:R-:W5:Y:S08]  /*18120*/  MUFU.EX2 R173, R173 ;  /* 0x000000ad00ad7308 */ /* 0x000f700000000800 */
[----:B------:R-:W-:Y:S08]  /*18130*/  MUFU.EX2 R170, R170 ;  /* 0x000000aa00aa7308 */ /* 0x000ff00000000800 */
[----:B------:R-:W1:Y:S08]  /*18140*/  MUFU.EX2 R233, R233 ;  /* 0x000000e900e97308 */ /* 0x000e700000000800 */
[----:B------:R-:W-:Y:S08]  /*18150*/  MUFU.EX2 R168, R168 ;  /* 0x000000a800a87308 */ /* 0x000ff00000000800 */
[----:B------:R-:W1:Y:S08]  /*18160*/  MUFU.EX2 R175, R175 ;  /* 0x000000af00af7308 */ /* 0x000e700000000800 */
[----:B------:R-:W-:Y:S08]  /*18170*/  MUFU.EX2 R176, R176 ;  /* 0x000000b000b07308 */ /* 0x000ff00000000800 */
[----:B------:R-:W1:Y:S01]  /*18180*/  MUFU.EX2 R231, R231 ;  /* 0x000000e700e77308 */ /* 0x000e620000000800 */
[----:B------:R-:W-:Y:S01]  /*18190*/  FADD.FTZ R154, R154, R157 ;  /* 0x0000009d9a9a7221 */ /* 0x000fe20000010000 */
[----:B------:R-:W-:Y:S01]  /*181a0*/  HMMA.16816.F32 R112, R4, R32, R112 ;  /* 0x000000200470723c */ /* 0x000fe20000001870 */
[----:B------:R-:W-:Y:S01]  /*181b0*/  FADD.FTZ R150, R150, R155 ;  /* 0x0000009b96967221 */ /* 0x000fe20000010000 */
[----:B------:R-:W-:Y:S01]  /*181c0*/  LDSM.16.MT88.4 R20, [R202+0xf800] ;  /* 0x00f80000ca14783b */ /* 0x000fe20000004200 */
[----:B------:R-:W-:-:S05]  /*181d0*/  FADD.FTZ R159, R159, R154 ;  /* 0x0000009a9f9f7221 */ /* 0x000fca0000010000 */
[----:B------:R-:W-:Y:S01]  /*181e0*/  HMMA.16816.F32 R108, R4, R34, R108 ;  /* 0x00000022046c723c */ /* 0x000fe2000000186c */
[----:B------:R-:W-:Y:S01]  /*181f0*/  FADD.FTZ R150, R147, R150 ;  /* 0x0000009693967221 */ /* 0x000fe20000010000 */
[----:B------:R-:W2:Y:S01]  /*18200*/  LDSM.16.MT88.4 R32, [R202+0xd800] ;  /* 0x00d80000ca20783b */ /* 0x000ea20000004200 */
[----:B------:R-:W-:-:S05]  /*18210*/  FADD.FTZ R148, R148, R159 ;  /* 0x0000009f94947221 */ /* 0x000fca0000010000 */
[C---:B------:R-:W-:Y:S08]  /*18220*/  HMMA.16816.F32 R104, R4.reuse, R28, R104 ;  /* 0x0000001c0468723c */ /* 0x040ff00000001868 */
[C---:B------:R-:W-:Y:S08]  /*18230*/  HMMA.16816.F32 R100, R4.reuse, R30, R100 ;  /* 0x0000001e0464723c */ /* 0x040ff00000001864 */
[C---:B------:R-:W-:Y:S08]  /*18240*/  HMMA.16816.F32 R44, R4.reuse, R24, R44 ;  /* 0x00000018042c723c */ /* 0x040ff0000000182c */
[----:B------:R-:W-:Y:S01]  /*18250*/  HMMA.16816.F32 R48, R4, R26, R48 ;  /* 0x0000001a0430723c */ /* 0x000fe20000001830 */
[----:B------:R-:W-:Y:S01]  /*18260*/  FADD.FTZ R153, R153, R150 ;  /* 0x0000009699997221 */ /* 0x000fe20000010000 */
[----:B------:R-:W2:Y:S01]  /*18270*/  LDSM.16.MT88.4 R28, [R204+0xf800] ;  /* 0x00f80000cc1c783b */ /* 0x000ea20000004200 */
[----:B------:R-:W-:-:S03]  /*18280*/  FADD.FTZ R151, R151, R148 ;  /* 0x0000009497977221 */ /* 0x000fc60000010000 */
[----:B------:R-:W2:Y:S01]  /*18290*/  LDSM.16.MT88.4 R24, [R203+0xf800] ;  /* 0x00f80000cb18783b */ /* 0x000ea20000004200 */
[----:B-----5:R-:W-:Y:S02]  /*182a0*/  F2FP.PACK_AB R4, R173, R174 ;  /* 0x000000aead04723e */ /* 0x020fe400000000ff */
[----:B-1----:R-:W-:Y:S02]  /*182b0*/  F2FP.PACK_AB R6, R233, R170 ;  /* 0x000000aae906723e */ /* 0x002fe400000000ff */
[----:B------:R-:W-:Y:S02]  /*182c0*/  F2FP.PACK_AB R5, R175, R168 ;  /* 0x000000a8af05723e */ /* 0x000fe400000000ff */
[----:B------:R-:W-:Y:S01]  /*182d0*/  F2FP.PACK_AB R7, R231, R176 ;  /* 0x000000b0e707723e */ /* 0x000fe200000000ff */
[----:B------:R-:W-:Y:S02]  /*182e0*/  FADD.FTZ R146, R146, R153 ;  /* 0x0000009992927221 */ /* 0x000fe40000010000 */
[----:B------:R-:W-:-:S04]  /*182f0*/  FADD.FTZ R144, R144, R151 ;  /* 0x0000009790907221 */ /* 0x000fc80000010000 */
[C---:B---3--:R-:W-:Y:S08]  /*18300*/  HMMA.16816.F32 R128, R4.reuse, R12, R128 ;  /* 0x0000000c0480723c */ /* 0x048ff00000001880 */
[C---:B------:R-:W-:Y:S01]  /*18310*/  HMMA.16816.F32 R124, R4.reuse, R14, R124 ;  /* 0x0000000e047c723c */ /* 0x040fe2000000187c */
[----:B------:R-:W1:Y:S07]  /*18320*/  LDSM.16.MT88.4 R12, [R204+0x11800] ;  /* 0x01180000cc0c783b */ /* 0x000e6e0000004200 */
[C---:B------:R-:W-:Y:S08]  /*18330*/  HMMA.16816.F32 R36, R4.reuse, R8, R36 ;  /* 0x000000080424723c */ /* 0x040ff00000001824 */
[C---:B------:R-:W-:Y:S01]  /*18340*/  HMMA.16816.F32 R40, R4.reuse, R10, R40 ;  /* 0x0000000a0428723c */ /* 0x040fe20000001828 */
[----:B------:R-:W3:Y:S07]  /*18350*/  LDSM.16.MT88.4 R8, [R203+0x11800] ;  /* 0x01180000cb08783b */ /* 0x000eee0000004200 */
[C---:B--2---:R-:W-:Y:S08]  /*18360*/  HMMA.16816.F32 R68, R4.reuse, R16, R68 ;  /* 0x000000100444723c */ /* 0x044ff00000001844 */
[----:B------:R-:W-:Y:S01]  /*18370*/  HMMA.16816.F32 R72, R4, R18, R72 ;  /* 0x000000120448723c */ /* 0x000fe20000001848 */
[----:B------:R-:W2:Y:S01]  /*18380*/  LDSM.16.MT88.4 R16, [R202+0x11800] ;  /* 0x01180000ca10783b */ /* 0x000ea20000004200 */
[----:B------:R-:W-:-:S02]  /*18390*/  FADD.FTZ R145, R145, R146 ;  /* 0x0000009291917221 */ /* 0x000fc40000010000 */
[----:B------:R-:W-:Y:S02]  /*183a0*/  FADD.FTZ R149, R149, R144 ;  /* 0x0000009095957221 */ /* 0x000fe40000010000 */
[----:B------:R-:W-:Y:S02]  /*183b0*/  FADD.FTZ R145, R2, R145 ;  /* 0x0000009102917221 */ /* 0x000fe40000010000 */
[----:B------:R-:W-:Y:S02]  /*183c0*/  FADD.FTZ R149, R134, R149 ;  /* 0x0000009586957221 */ /* 0x000fe40000010000 */
[----:B------:R-:W-:Y:S02]  /*183d0*/  FADD.FTZ R156, R156, R145 ;  /* 0x000000919c9c7221 */ /* 0x000fe40000010000 */
[----:B------:R-:W-:Y:S02]  /*183e0*/  FADD.FTZ R166, R166, R149 ;  /* 0x00000095a6a67221 */ /* 0x000fe40000010000 */
        /* <DEDUP_REMOVED lines=9> */
[----:B------:R-:W-:Y:S01]  /*18480*/  FADD.FTZ R175, R175, R168 ;  /* 0x000000a8afaf7221 */ /* 0x000fe20000010000 */
[----:B----4-:R-:W-:Y:S01]  /*18490*/  HMMA.16816.F32 R120, R4, R140, R120 ;  /* 0x0000008c0478723c */ /* 0x010fe20000001878 */
[----:B------:R-:W-:Y:S02]  /*184a0*/  FADD.FTZ R170, R170, R173 ;  /* 0x000000adaaaa7221 */ /* 0x000fe40000010000 */
[----:B------:R-:W-:Y:S02]  /*184b0*/  FADD.FTZ R176, R176, R175 ;  /* 0x000000afb0b07221 */ /* 0x000fe40000010000 */
[----:B------:R-:W-:-:S03]  /*184c0*/  FADD.FTZ R233, R233, R170 ;  /* 0x000000aae9e97221 */ /* 0x000fc60000010000 */
[----:B------:R-:W-:Y:S01]  /*184d0*/  HMMA.16816.F32 R116, R4, R142, R116 ;  /* 0x0000008e0474723c */ /* 0x000fe20000001874 */
[----:B------:R-:W-:-:S07]  /*184e0*/  FADD.FTZ R231, R231, R176 ;  /* 0x000000b0e7e77221 */ /* 0x000fce0000010000 */
        /* <DEDUP_REMOVED lines=18> */
[----:B------:R-:W-:Y:S01]  /*18610*/  ULDC.64 UR4, c[0x0][0x40] ;  /* 0x0000100000047ab9 */ /* 0x000fe20000000a00 */
[----:B------:R-:W-:-:S04]  /*18620*/  DEPBAR.LE SB0, 0x0 ;  /* 0x000080000000791a */ /* 0x000fc80000000000 */
[----:B------:R-:W-:Y:S01]  /*18630*/  UIADD3 UR4, UP0, UR4, 0x160, URZ ;  /* 0x0000016004047890 */ /* 0x000fe2000ff1e03f */
[----:B------:R-:W-:-:S03]  /*18640*/  IADD3 R219, R133, -0x2, RZ ;  /* 0xfffffffe85db7810 */ /* 0x000fc60007ffe0ff */
[----:B------:R-:W-:Y:S02]  /*18650*/  UIADD3.X UR5, URZ, UR5, URZ, UP0, !UPT ;  /* 0x000000053f057290 */ /* 0x000fe400087fe43f */
[----:B------:R-:W-:-:S04]  /*18660*/  IMAD.U32 R180, RZ, RZ, UR4 ;  /* 0x00000004ffb47e24 */ /* 0x000fc8000f8e00ff */
[----:B------:R-:W-:Y:S01]  /*18670*/  MOV R181, UR5 ;  /* 0x0000000500b57c02 */ /* 0x000fe20008000f00 */
[----:B------:R-:W-:Y:S01]  /*18680*/  WARPSYNC 0xffffffff ;  /* 0xffffffff00007948 */ /* 0x000fe20003800000 */
[----:B------:R-:W-:Y:S01]  /*18690*/  BSSY B0, `(.L_x_7283) ;  /* 0x0000045000007945 */ /* 0x000fe20003800000 */
[----:B------:R-:W-:Y:S06]  /*186a0*/  BAR.SYNC.DEFER_BLOCKING 0x0 ;  /* 0x0000000000007b1d */ /* 0x000fec0000010000 */
[----:B------:R-:W-:Y:S05]  /*186b0*/  @!P0 BRA `(.L_x_7284) ;  /* 0x000003e000008947 */ /* 0x000fea0003800000 */
[----:B------:R-:W-:Y:S02]  /*186c0*/  ULDC.64 UR4, c[0x0][0x118] ;  /* 0x0000460000047ab9 */ /* 0x000fe40000000a00 */
[----:B------:R-:W2:Y:S01]  /*186d0*/  LD.E R11, [R180.64+0x170] ;  /* 0x00017004b40b7980 */ /* 0x000ea2000c101900 */
[----:B------:R-:W-:-:S05]  /*186e0*/  IMAD.SHL.U32 R2, R219, 0x40, RZ ;  /* 0x00000040db027824 */ /* 0x000fca00078e00ff */
[C---:B------:R-:W-:Y:S02]  /*186f0*/  IADD3 R10, R2.reuse, 0x40, RZ ;  /* 0x00000040020a7810 */ /* 0x040fe40007ffe0ff */
[----:B------:R-:W-:Y:S02]  /*18700*/  IABS R4, R2 ;  /* 0x0000000200047213 */ /* 0x000fe40000000000 */
[-C--:B--2---:R-:W-:Y:S02]  /*18710*/  IABS R7, R11.reuse ;  /* 0x0000000b00077213 */ /* 0x084fe40000000000 */
[-C--:B------:R-:W-:Y:S02]  /*18720*/  IABS R5, R11.reuse ;  /* 0x0000000b00057213 */ /* 0x080fe40000000000 */
[----:B------:R-:W1:Y:S01]  /*18730*/  I2F.RP R8, R7 ;  /* 0x0000000700087306 */ /* 0x000e620000209400 */
[----:B------:R-:W-:Y:S02]  /*18740*/  LOP3.LUT R2, R2, R11, RZ, 0x3c, !PT ;  /* 0x0000000b02027212 */ /* 0x000fe400078e3cff */
[----:B------:R-:W-:-:S02]  /*18750*/  IMAD.MOV R5, RZ, RZ, -R5 ;  /* 0x000000ffff057224 */ /* 0x000fc400078e0a05 */
[----:B------:R-:W-:-:S03]  /*18760*/  ISETP.GE.AND P1, PT, R2, RZ, PT ;  /* 0x000000ff0200720c */ /* 0x000fc60003f26270 */
[----:B-1----:R-:W1:Y:S02]  /*18770*/  MUFU.RCP R12, R8 ;  /* 0x00000008000c7308 */ /* 0x002e640000001000 */
[----:B-1----:R-:W-:-:S06]  /*18780*/  IADD3 R12, R12, 0xffffffe, RZ ;  /* 0x0ffffffe0c0c7810 */ /* 0x002fcc0007ffe0ff */
[----:B------:R-:W1:Y:S02]  /*18790*/  F2I.FTZ.U32.TRUNC.NTZ R13, R12 ;  /* 0x0000000c000d7305 */ /* 0x000e64000021f000 */
[--C-:B-1----:R-:W-:Y:S02]  /*187a0*/  IMAD.MOV R6, RZ, RZ, -R13.reuse ;  /* 0x000000ffff067224 */ /* 0x102fe400078e0a0d */
[----:B------:R-:W-:Y:S02]  /*187b0*/  IMAD.MOV.U32 R12, RZ, RZ, RZ ;  /* 0x000000ffff0c7224 */ /* 0x000fe400078e00ff */
[----:B------:R-:W-:Y:S01]  /*187c0*/  IMAD R9, R6, R7, RZ ;  /* 0x0000000706097224 */ /* 0x000fe200078e02ff */
[----:B------:R-:W-:Y:S02]  /*187d0*/  IABS R6, R10 ;  /* 0x0000000a00067213 */ /* 0x000fe40000000000 */
[----:B------:R-:W-:Y:S01]  /*187e0*/  LOP3.LUT R10, R10, R11, RZ, 0x3c, !PT ;  /* 0x0000000b0a0a7212 */ /* 0x000fe200078e3cff */
[----:B------:R-:W-:-:S02]  /*187f0*/  IMAD.HI.U32 R9, R13, R9, R12 ;  /* 0x000000090d097227 */ /* 0x000fc400078e000c */
[----:B------:R-:W2:Y:S01]  /*18800*/  LD.E.64 R12, [R180.64+0x28] ;  /* 0x00002804b40c7980 */ /* 0x000ea2000c101b00 */
[----:B------:R-:W-:-:S03]  /*18810*/  ISETP.GE.AND P3, PT, R10, RZ, PT ;  /* 0x000000ff0a00720c */ /* 0x000fc60003f66270 */
[----:B------:R-:W-:-:S04]  /*18820*/  IMAD.HI.U32 R8, R9, R4, RZ ;  /* 0x0000000409087227 */ /* 0x000fc800078e00ff */
[----:B------:R-:W-:-:S04]  /*18830*/  IMAD.HI.U32 R9, R9, R6, RZ ;  /* 0x0000000609097227 */ /* 0x000fc800078e00ff */
[-C--:B------:R-:W-:Y:S02]  /*18840*/  IMAD R4, R8, R5.reuse, R4 ;  /* 0x0000000508047224 */ /* 0x080fe400078e0204 */
        /* <DEDUP_REMOVED lines=8> */
[----:B------:R-:W-:Y:S02]  /*188d0*/  @!P4 IADD3 R9, R9, 0x1, RZ ;  /* 0x000000010909c810 */ /* 0x000fe40007ffe0ff */
[----:B------:R-:W-:-:S02]  /*188e0*/  ISETP.NE.AND P2, PT, R11, RZ, PT ;  /* 0x000000ff0b00720c */ /* 0x000fc40003f45270 */
[----:B------:R-:W-:-:S05]  /*188f0*/  LOP3.LUT R7, RZ, R11, RZ, 0x33, !PT ;  /* 0x0000000bff077212 */ /* 0x000fca00078e33ff */
[----:B------:R-:W-:Y:S02]  /*18900*/  @P5 IADD3 R8, R8, 0x1, RZ ;  /* 0x0000000108085810 */ /* 0x000fe40007ffe0ff */
[----:B------:R-:W-:-:S03]  /*18910*/  @P6 IADD3 R9, R9, 0x1, RZ ;  /* 0x0000000109096810 */ /* 0x000fc60007ffe0ff */
[----:B------:R-:W-:Y:S02]  /*18920*/  @!P1 IMAD.MOV R8, RZ, RZ, -R8 ;  /* 0x000000ffff089224 */ /* 0x000fe400078e0a08 */
[----:B------:R-:W-:-:S03]  /*18930*/  @!P3 IMAD.MOV R9, RZ, RZ, -R9 ;  /* 0x000000ffff09b224 */ /* 0x000fc600078e0a09 */
[C---:B------:R-:W-:Y:S02]  /*18940*/  SEL R4, R7.reuse, R8, !P2 ;  /* 0x0000000807047207 */ /* 0x040fe40005000000 */
[----:B------:R-:W-:Y:S02]  /*18950*/  SEL R7, R7, R9, !P2 ;  /* 0x0000000907077207 */ /* 0x000fe40005000000 */
[----:B------:R-:W3:Y:S01]  /*18960*/  LD.E.64 R8, [R180.64+0x40] ;  /* 0x00004004b4087980 */ /* 0x000ee2000c101b00 */
[----:B------:R-:W-:-:S04]  /*18970*/  IMAD.WIDE R16, R4, 0x4, R220 ;  /* 0x0000000404107825 */ /* 0x000fc800078e02dc */
[C---:B------:R-:W-:Y:S01]  /*18980*/  IMAD.WIDE R14, R7.reuse, 0x4, R220 ;  /* 0x00000004070e7825 */ /* 0x040fe200078e02dc */
[----:B------:R-:W4:Y:S04]  /*18990*/  LD.E R2, [R16.64] ;  /* 0x0000000410027980 */ /* 0x000f28000c101900 */
[----:B------:R-:W4:Y:S01]  /*189a0*/  LD.E R5, [R14.64] ;  /* 0x000000040e057980 */ /* 0x000f22000c101900 */
[----:B------:R-:W-:-:S05]  /*189b0*/  IADD3 R4, R7, -R4, RZ ;  /* 0x8000000407047210 */ /* 0x000fca0007ffe0ff */
[----:B------:R-:W-:-:S05]  /*189c0*/  IMAD R11, R11, R4, -0x40 ;  /* 0xffffffc00b0b7424 */ /* 0x000fca00078e0204 */
[----:B------:R-:W-:Y:S01]  /*189d0*/  SHF.R.S32.HI R7, RZ, 0x1f, R11 ;  /* 0x0000001fff077819 */ /* 0x000fe2000001140b */
[-C--:B---3--:R-:W-:Y:S02]  /*189e0*/  IMAD R4, R9, R11.reuse, RZ ;  /* 0x0000000b09047224 */ /* 0x088fe400078e02ff */
[----:B------:R-:W-:-:S04]  /*189f0*/  IMAD.WIDE.U32 R10, R8, R11, RZ ;  /* 0x0000000b080a7225 */ /* 0x000fc800078e00ff */
[----:B------:R-:W-:Y:S02]  /*18a00*/  IMAD R4, R8, R7, R4 ;  /* 0x0000000708047224 */ /* 0x000fe400078e0204 */
[----:B----4-:R-:W-:Y:S02]  /*18a10*/  IMAD.IADD R5, R2, 0x1, -R5 ;  /* 0x0000000102057824 */ /* 0x010fe400078e0a05 */
[----:B------:R-:W-:Y:S02]  /*18a20*/  IMAD.IADD R11, R11, 0x1, R4 ;  /* 0x000000010b0b7824 */ /* 0x000fe400078e0204 */
[----:B--2---:R-:W-:Y:S01]  /*18a30*/  IMAD R7, R13, R5, RZ ;  /* 0x000000050d077224 */ /* 0x004fe200078e02ff */
[----:B------:R-:W-:Y:S01]  /*18a40*/  SHF.R.S32.HI R2, RZ, 0x1f, R5 ;  /* 0x0000001fff027819 */ /* 0x000fe20000011405 */
[----:B------:R-:W-:-:S04]  /*18a50*/  IMAD.WIDE.U32 R10, R5, R12, R10 ;  /* 0x0000000c050a7225 */ /* 0x000fc800078e000a */
[----:B------:R-:W-:Y:S02]  /*18a60*/  IMAD R2, R12, R2, R7 ;  /* 0x000000020c027224 */ /* 0x000fe400078e0207 */
[----:B------:R-:W-:-:S03]  /*18a70*/  IMAD.MOV.U32 R5, RZ, RZ, R10 ;  /* 0x000000ffff057224 */ /* 0x000fc600078e000a */
[----:B------:R-:W-:Y:S01]  /*18a80*/  IADD3 R2, R11, R2, RZ ;  /* 0x000000020b027210 */ /* 0x000fe20007ffe0ff */
[----:B------:R-:W-:Y:S05]  /*18a90*/  BRA `(.L_x_7285) ;  /* 0x0000004000007947 */ /* 0x000fea0003800000 */
.L_x_7284:
[----:B------:R-:W-:Y:S02]  /*18aa0*/  ULDC.64 UR4, c[0x0][0x118] ;  /* 0x0000460000047ab9 */ /* 0x000fe40000000a00 */
[----:B------:R-:W2:Y:S02]  /*18ab0*/  LD.E R5, [R180.64+0x40] ;  /* 0x00004004b4057980 */ /* 0x000ea4000c101900 */
[----:B--2---:R-:W-:-:S04]  /*18ac0*/  LEA R5, -R5, RZ, 0x6 ;  /* 0x000000ff05057211 */ /* 0x004fc800078e31ff */
[----:B------:R-:W-:Y:S02]  /*18ad0*/  SHF.R.S32.HI R2, RZ, 0x1f, R5 ;  /* 0x0000001fff027819 */ /* 0x000fe40000011405 */
.L_x_7285:
[----:B------:R-:W-:Y:S05]  /*18ae0*/  BSYNC B0 ;  /* 0x0000000000007941 */ /* 0x000fea0003800000 */
.L_x_7283:
[C---:B------:R-:W-:Y:S01]  /*18af0*/  LOP3.LUT P5, RZ, R222.reuse, 0x1, RZ, 0xc0, !PT ;  /* 0x00000001deff7812 */ /* 0x040fe200078ac0ff */
[----:B------:R-:W-:Y:S01]  /*18b00*/  ULDC.64 UR4, c[0x0][0x118] ;  /* 0x0000460000047ab9 */ /* 0x000fe20000000a00 */
[C---:B------:R-:W-:Y:S02]  /*18b10*/  LOP3.LUT P4, RZ, R222.reuse, 0x2, RZ, 0xc0, !PT ;  /* 0x00000002deff7812 */ /* 0x040fe4000788c0ff */
[----:B------:R-:W-:Y:S02]  /*18b20*/  LOP3.LUT P3, RZ, R222, 0x4, RZ, 0xc0, !PT ;  /* 0x00000004deff7812 */ /* 0x000fe4000786c0ff */
[C---:B------:R-:W-:Y:S02]  /*18b30*/  IADD3 R7, P2, R5.reuse, R206, RZ ;  /* 0x000000ce05077210 */ /* 0x040fe40007f5e0ff */
[----:B------:R-:W-:-:S03]  /*18b40*/  LEA R182, P1, R5, R164, 0x1 ;  /* 0x000000a405b67211 */ /* 0x000fc600078208ff */
[----:B------:R-:W-:Y:S01]  /*18b50*/  IMAD.X R4, R2, 0x1, R207, P2 ;  /* 0x0000000102047824 */ /* 0x000fe200010e06cf */
[-C--:B------:R-:W-:Y:S02]  /*18b60*/  LEA.HI.X R183, R5, R165.reuse, R2, 0x1, P1 ;  /* 0x000000a505b77211 */ /* 0x080fe400008f0c02 */
[CC--:B------:R-:W-:Y:S02]  /*18b70*/  @P5 LEA R10, P6, R7.reuse, R164.reuse, 0x1 ;  /* 0x000000a4070a5211 */ /* 0x0c0fe400078c08ff */
[CC--:B------:R-:W-:Y:S01]  /*18b80*/  @P4 LEA R8, P2, R7.reuse, R164.reuse, 0x1 ;  /* 0x000000a407084211 */ /* 0x0c0fe200078408ff */
[----:B------:R-:W-:Y:S01]  /*18b90*/  @!PT LDS RZ, [RZ] ;  /* 0x00000000fffff984 */ /* 0x000fe20000000800 */
[----:B------:R-:W-:Y:S01]  /*18ba0*/  @!PT LDS RZ, [RZ] ;  /* 0x00000000fffff984 */ /* 0x000fe20000000800 */
[----:B------:R-:W-:Y:S01]  /*18bb0*/  @!PT LDS RZ, [RZ] ;  /* 0x00000000fffff984 */ /* 0x000fe20000000800 */
[----:B------:R1:W-:Y:S01]  /*18bc0*/  @P5 LDGSTS.E.BYPASS.LTC128B.128 [R217+0xc000], [R182.64] ;  /* 0x0c000000b6d95fae */ /* 0x0003e2000b901d44 */
[C---:B------:R-:W-:Y:S02]  /*18bd0*/  @P5 LEA.HI.X R11, R7.reuse, R165, R4, 0x1, P6 ;  /* 0x000000a5070b5211 */ /* 0x040fe400030f0c04 */
[C---:B------:R-:W-:Y:S01]  /*18be0*/  @P3 LEA R6, P1, R7.reuse, R164, 0x1 ;  /* 0x000000a407063211 */ /* 0x040fe200078208ff */
[----:B------:R-:W-:Y:S01]  /*18bf0*/  @!P5 STS.128 [R217+0xc000], RZ ;  /* 0x00c000ffd900d388 */ /* 0x000fe20000000c00 */
[----:B------:R-:W-:-:S02]  /*18c00*/  IADD3 R5, P6, R7, R206, RZ ;  /* 0x000000ce07057210 */ /* 0x000fc40007fde0ff */
[CCC-:B------:R-:W-:Y:S02]  /*18c10*/  @P4 LEA.HI.X R9, R7.reuse, R165.reuse, R4.reuse, 0x1, P2 ;  /* 0x000000a507094211 */ /* 0x1c0fe400010f0c04 */
[-C--:B------:R-:W-:Y:S01]  /*18c20*/  @P3 LEA.HI.X R7, R7, R165.reuse, R4, 0x1, P1 ;  /* 0x000000a507073211 */ /* 0x080fe200008f0c04 */
[----:B------:R-:W-:Y:S01]  /*18c30*/  IMAD.X R4, R4, 0x1, R207, P6 ;  /* 0x0000000104047824 */ /* 0x000fe200030e06cf */
[CC--:B------:R-:W-:Y:S02]  /*18c40*/  @P5 LEA R16, P6, R5.reuse, R164.reuse, 0x1 ;  /* 0x000000a405105211 */ /* 0x0c0fe400078c08ff */
[CC--:B------:R-:W-:Y:S02]  /*18c50*/  @P4 LEA R14, P2, R5.reuse, R164.reuse, 0x1 ;  /* 0x000000a4050e4211 */ /* 0x0c0fe400078408ff */
[C---:B------:R-:W-:Y:S02]  /*18c60*/  @P5 LEA.HI.X R17, R5.reuse, R165, R4, 0x1, P6 ;  /* 0x000000a505115211 */ /* 0x040fe400030f0c04 */
[----:B------:R-:W-:-:S02]  /*18c70*/  @P3 LEA R12, P1, R5, R164, 0x1 ;  /* 0x000000a4050c3211 */ /* 0x000fc400078208ff */
[C---:B------:R-:W-:Y:S02]  /*18c80*/  IADD3 R2, P6, R5.reuse, R206, RZ ;  /* 0x000000ce05027210 */ /* 0x040fe40007fde0ff */
[CCC-:B------:R-:W-:Y:S02]  /*18c90*/  @P4 LEA.HI.X R15, R5.reuse, R165.reuse, R4.reuse, 0x1, P2 ;  /* 0x000000a5050f4211 */ /* 0x1c0fe400010f0c04 */
[----:B------:R-:W-:Y:S01]  /*18ca0*/  @P3 LEA.HI.X R13, R5, R165, R4, 0x1, P1 ;  /* 0x000000a5050d3211 */ /* 0x000fe200008f0c04 */
[----:B------:R-:W-:Y:S01]  /*18cb0*/  IMAD.X R4, R4, 0x1, R207, P6 ;  /* 0x0000000104047824 */ /* 0x000fe200030e06cf */
[CC--:B------:R-:W-:Y:S01]  /*18cc0*/  @P5 LEA R22, P6, R2.reuse, R164.reuse, 0x1 ;  /* 0x000000a402165211 */ /* 0x0c0fe200078c08ff */
[----:B------:R-:W-:Y:S01]  /*18cd0*/  @P4 IMAD.MOV.U32 R5, RZ, RZ, R183 ;  /* 0x000000ffff054224 */ /* 0x000fe200078e00b7 */
[CC--:B------:R-:W-:Y:S02]  /*18ce0*/  @P4 LEA R20, P2, R2.reuse, R164.reuse, 0x1 ;  /* 0x000000a402144211 */ /* 0x0c0fe400078408ff */
[----:B------:R-:W-:-:S02]  /*18cf0*/  @P3 LEA R28, P1, R2, R164, 0x1 ;  /* 0x000000a4021c3211 */ /* 0x000fc400078208ff */
[CCC-:B------:R-:W-:Y:S02]  /*18d00*/  @P5 LEA.HI.X R23, R2.reuse, R165.reuse, R4.reuse, 0x1, P6 ;  /* 0x000000a502175211 */ /* 0x1c0fe400030f0c04 */
[CCC-:B------:R-:W-:Y:S02]  /*18d10*/  @P4 LEA.HI.X R21, R2.reuse, R165.reuse, R4.reuse, 0x1, P2 ;  /* 0x000000a502154211 */ /* 0x1c0fe400010f0c04 */
[----:B------:R-:W-:Y:S01]  /*18d20*/  @P3 LEA.HI.X R29, R2, R165, R4, 0x1, P1 ;  /* 0x000000a5021d3211 */ /* 0x000fe200008f0c04 */
[----:B------:R-:W-:-:S05]  /*18d30*/  @P4 IMAD.MOV.U32 R4, RZ, RZ, R182 ;  /* 0x000000ffff044224 */ /* 0x000fca00078e00b6 */
[----:B------:R-:W-:Y:S01]  /*18d40*/  @!PT LDS RZ, [RZ] ;  /* 0x00000000fffff984 */ /* 0x000fe20000000800 */
[----:B------:R-:W-:Y:S01]  /*18d50*/  @!PT LDS RZ, [RZ] ;  /* 0x00000000fffff984 */ /* 0x000fe20000000800 */
[----:B------:R-:W-:Y:S01]  /*18d60*/  @!PT LDS RZ, [RZ] ;  /* 0x00000000fffff984 */ /* 0x000fe20000000800 */
[----:B------:R2:W-:Y:S04]  /*18d70*/  @P4 LDGSTS.E.BYPASS.LTC128B.128 [R217+0xe000], [R4.64+0x80] ;  /* 0x0e00008004d94fae */ /* 0x0005e8000b901d44 */
[----:B------:R-:W-:Y:S01]  /*18d80*/  @!P4 STS.128 [R217+0xe000], RZ ;  /* 0x00e000ffd900c388 */ /* 0x000fe20000000c00 */
[----:B--2---:R-:W-:Y:S02]  /*18d90*/  @P3 IMAD.MOV.U32 R4, RZ, RZ, R182 ;  /* 0x000000ffff043224 */ /* 0x004fe400078e00b6 */
[----:B------:R-:W-:-:S05]  /*18da0*/  @P3 IMAD.MOV.U32 R5, RZ, RZ, R183 ;  /* 0x000000ffff053224 */ /* 0x000fca00078e00b7 */
        /* <DEDUP_REMOVED lines=52> */
[----:B------:R-:W5:Y:S04]  /*190f0*/  LDSM.16.M88.4 R24, [R200+0x6800] ;  /* 0x00680000c818783b */ /* 0x000f680000000200 */
[----:B----4-:R-:W4:Y:S04]  /*19100*/  LDSM.16.M88.4 R16, [R200+0x7000] ;  /* 0x00700000c810783b */ /* 0x010f280000000200 */
[----:B------:R-:W4:Y:S04]  /*19110*/  LDSM.16.M88.4 R140, [R200+0x7800] ;  /* 0x00780000c88c783b */ /* 0x000f280000000200 */
[----:B------:R-:W-:Y:S04]  /*19120*/  LDSM.16.M88.4 R144, [R199] ;  /* 0x00000000c790783b */ /* 0x000fe80000000200 */
[----:B---3--:R-:W3:Y:S04]  /*19130*/  LDSM.16.M88.4 R8, [R198] ;  /* 0x00000000c608783b */ /* 0x008ee80000000200 */
[----:B------:R-:W3:Y:S04]  /*19140*/  LDSM.16.M88.4 R156, [R194] ;  /* 0x00000000c29c783b */ /* 0x000ee80000000200 */
[----:B------:R-:W3:Y:S04]  /*19150*/  LDSM.16.M88.4 R152, [R193] ;  /* 0x00000000c198783b */ /* 0x000ee80000000200 */
[----:B------:R-:W3:Y:S04]  /*19160*/  LDSM.16.M88.4 R148, [R192] ;  /* 0x00000000c094783b */ /* 0x000ee80000000200 */
[----:B--2---:R-:W-:Y:S01]  /*19170*/  LDSM.16.M88.4 R4, [R197] ;  /* 0x00000000c504783b */ /* 0x004fe20000000200 */
[C---:B-1----:R-:W-:Y:S03]  /*19180*/  HMMA.16816.F32 R136, R160.reuse, R32, RZ ;  /* 0x00000020a088723c */ /* 0x042fe600000018ff */
[----:B-----5:R-:W1:Y:S04]  /*19190*/  LDSM.16.M88.4 R12, [R195+0x6000] ;  /* 0x00600000c30c783b */ /* 0x020e680000000200 */
[----:B------:R-:W-:Y:S01]  /*191a0*/  LDSM.16.M88.4 R172, [R201+0x2000] ;  /* 0x00200000c9ac783b */ /* 0x000fe20000000200 */
[C---:B------:R-:W-:Y:S03]  /*191b0*/  HMMA.16816.F32 R32, R160.reuse, R34, RZ ;  /* 0x00000022a020723c */ /* 0x040fe600000018ff */
[----:B------:R-:W-:Y:S04]  /*191c0*/  LDSM.16.M88.4 R176, [R200+0x9000] ;  /* 0x00900000c8b0783b */ /* 0x000fe80000000200 */
[----:B------:R-:W-:Y:S01]  /*191d0*/  LDSM.16.M88.4 R168, [R200+0x9800] ;  /* 0x00980000c8a8783b */ /* 0x000fe20000000200 */
[----:B------:R-:W-:Y:S03]  /*191e0*/  HMMA.16816.F32 R28, R160, R24, RZ ;  /* 0x00000018a01c723c */ /* 0x000fe600000018ff */
[----:B------:R-:W2:Y:S01]  /*191f0*/  LD.E R2, [R180.64+0x18c] ;  /* 0x00018c04b4027980 */ /* 0x000ea2000c101900 */
[----:B------:R-:W-:-:S03]  /*19200*/  IMAD R0, R219, 0x40, R0 ;  /* 0x00000040db007824 */ /* 0x000fc600078e0200 */
[----:B------:R-:W0:Y:S01]  /*19210*/  LDGDEPBAR ;  /* 0x00000000000079af */ /* 0x000e220000000000 */
[C---:B------:R-:W-:Y:S08]  /*19220*/  HMMA.16816.F32 R24, R160.reuse, R26, RZ ;  /* 0x0000001aa018723c */ /* 0x040ff000000018ff */
[C---:B----4-:R-:W-:Y:S08]  /*19230*/  HMMA.16816.F32 R20, R160.reuse, R16, RZ ;  /* 0x00000010a014723c */ /* 0x050ff000000018ff */
[C---:B------:R-:W-:Y:S08]  /*19240*/  HMMA.16816.F32 R16, R160.reuse, R18, RZ ;  /* 0x00000012a010723c */ /* 0x040ff000000018ff */
[C---:B------:R-:W-:Y:S08]  /*19250*/  HMMA.16816.F32 R164, R160.reuse, R140, RZ ;  /* 0x0000008ca0a4723c */ /* 0x040ff000000018ff */
[----:B------:R-:W-:Y:S01]  /*19260*/  HMMA.16816.F32 R160, R160, R142, RZ ;  /* 0x0000008ea0a0723c */ /* 0x000fe200000018ff */
[----:B------:R-:W4:Y:S07]  /*19270*/  LDSM.16.M88.4 R140, [R195+0x6800] ;  /* 0x00680000c38c783b */ /* 0x000f2e0000000200 */
[C---:B---3--:R-:W-:Y:S08]  /*19280*/  HMMA.16816.F32 R136, R144.reuse, R8, R136 ;  /* 0x000000089088723c */ /* 0x048ff00000001888 */
[C---:B------:R-:W-:Y:S01]  /*19290*/  HMMA.16816.F32 R32, R144.reuse, R10, R32 ;  /* 0x0000000a9020723c */ /* 0x040fe20000001820 */
[----:B------:R-:W3:Y:S07]  /*192a0*/  LDSM.16.M88.4 R8, [R195+0x7000] ;  /* 0x00700000c308783b */ /* 0x000eee0000000200 */
[C---:B------:R-:W-:Y:S08]  /*192b0*/  HMMA.16816.F32 R28, R144.reuse, R156, R28 ;  /* 0x0000009c901c723c */ /* 0x040ff0000000181c */
[C---:B------:R-:W-:Y:S01]  /*192c0*/  HMMA.16816.F32 R24, R144.reuse, R158, R24 ;  /* 0x0000009e9018723c */ /* 0x040fe20000001818 */
[----:B------:R-:W5:Y:S07]  /*192d0*/  LDSM.16.M88.4 R156, [R195+0x7800] ;  /* 0x00780000c39c783b */ /* 0x000f6e0000000200 */
[C---:B------:R-:W-:Y:S08]  /*192e0*/  HMMA.16816.F32 R20, R144.reuse, R152, R20 ;  /* 0x000000989014723c */ /* 0x040ff00000001814 */
[C---:B------:R-:W-:Y:S01]  /*192f0*/  HMMA.16816.F32 R16, R144.reuse, R154, R16 ;  /* 0x0000009a9010723c */ /* 0x040fe20000001810 */
[----:B------:R-:W-:Y:S07]  /*19300*/  LDSM.16.M88.4 R152, [R191] ;  /* 0x00000000bf98783b */ /* 0x000fee0000000200 */
[C---:B------:R-:W-:Y:S08]  /*19310*/  HMMA.16816.F32 R164, R144.reuse, R148, R164 ;  /* 0x0000009490a4723c */ /* 0x040ff000000018a4 */
[----:B------:R-:W-:Y:S01]  /*19320*/  HMMA.16816.F32 R160, R144, R150, R160 ;  /* 0x0000009690a0723c */ /* 0x000fe200000018a0 */
[----:B------:R-:W-:Y:S04]  /*19330*/  LDSM.16.M88.4 R148, [R191+0x800] ;  /* 0x00080000bf94783b */ /* 0x000fe80000000200 */
[----:B------:R-:W-:Y:S03]  /*19340*/  LDSM.16.M88.4 R144, [R191+0x1000] ;  /* 0x00100000bf90783b */ /* 0x000fe60000000200 */
[C---:B-1----:R-:W-:Y:S08]  /*19350*/  HMMA.16816.F32 R136, R4.reuse, R12, R136 ;  /* 0x0000000c0488723c */ /* 0x042ff00000001888 */
[C---:B------:R-:W-:Y:S01]  /*19360*/  HMMA.16816.F32 R32, R4.reuse, R14, R32 ;  /* 0x0000000e0420723c */ /* 0x040fe20000001820 */
[----:B------:R-:W1:Y:S07]  /*19370*/  LDSM.16.M88.4 R12, [R196] ;  /* 0x00000000c40c783b */ /* 0x000e6e0000000200 */
[C---:B----4-:R-:W-:Y:S08]  /*19380*/  HMMA.16816.F32 R28, R4.reuse, R140, R28 ;  /* 0x0000008c041c723c */ /* 0x050ff0000000181c */
[C---:B------:R-:W-:Y:S01]  /*19390*/  HMMA.16816.F32 R24, R4.reuse, R142, R24 ;  /* 0x0000008e0418723c */ /* 0x040fe20000001818 */
[----:B------:R-:W4:Y:S07]  /*193a0*/  LDSM.16.M88.4 R140, [R191+0x1800] ;  /* 0x00180000bf8c783b */ /* 0x000f2e0000000200 */
[C---:B---3--:R-:W-:Y:S08]  /*193b0*/  HMMA.16816.F32 R20, R4.reuse, R8, R20 ;  /* 0x000000080414723c */ /* 0x048ff00000001814 */
[C---:B------:R-:W-:Y:S01]  /*193c0*/  HMMA.16816.F32 R16, R4.reuse, R10, R16 ;  /* 0x0000000a0410723c */ /* 0x040fe20000001810 */
[----:B------:R-:W3:Y:S07]  /*193d0*/  LDSM.16.M88.4 R8, [R200+0x8000] ;  /* 0x00800000c808783b */ /* 0x000eee0000000200 */
[C---:B-----5:R-:W-:Y:S08]  /*193e0*/  HMMA.16816.F32 R164, R4.reuse, R156, R164 ;  /* 0x0000009c04a4723c */ /* 0x060ff000000018a4 */
[----:B------:R-:W-:Y:S01]  /*193f0*/  HMMA.16816.F32 R160, R4, R158, R160 ;  /* 0x0000009e04a0723c */ /* 0x000fe200000018a0 */
[----:B------:R-:W5:Y:S04]  /*19400*/  LDSM.16.M88.4 R4, [R200+0x8800] ;  /* 0x00880000c804783b */ /* 0x000f680000000200 */
[----:B------:R-:W-:Y:S03]  /*19410*/  LDSM.16.M88.4 R156, [R199+0x2000] ;  /* 0x00200000c79c783b */ /* 0x000fe60000000200 */
[C---:B-1----:R-:W-:Y:S08]  /*19420*/  HMMA.16816.F32 R136, R12.reuse, R152, R136 ;  /* 0x000000980c88723c */ /* 0x042ff00000001888 */
[C---:B------:R-:W-:Y:S01]  /*19430*/  HMMA.16816.F32 R32, R12.reuse, R154, R32 ;  /* 0x0000009a0c20723c */ /* 0x040fe20000001820 */
[----:B------:R-:W1:Y:S07]  /*19440*/  LDSM.16.M88.4 R152, [R190] ;  /* 0x00000000be98783b */ /* 0x000e6e0000000200 */
[C---:B------:R-:W-:Y:S08]  /*19450*/  HMMA.16816.F32 R28, R12.reuse, R148, R28 ;  /* 0x000000940c1c723c */ /* 0x040ff0000000181c */
[C---:B------:R-:W-:Y:S01]  /*19460*/  HMMA.16816.F32 R24, R12.reuse, R150, R24 ;  /* 0x000000960c18723c */ /* 0x040fe20000001818 */
[----:B------:R-:W1:Y:S07]  /*19470*/  LDSM.16.M88.4 R148, [R189] ;  /* 0x00000000bd94783b */ /* 0x000e6e0000000200 */
[C---:B------:R-:W-:Y:S08]  /*19480*/  HMMA.16816.F32 R20, R12.reuse, R144, R20 ;  /* 0x000000900c14723c */ /* 0x040ff00000001814 */
[C---:B------:R-:W-:Y:S01]  /*19490*/  HMMA.16816.F32 R16, R12.reuse, R146, R16 ;  /* 0x000000920c10723c */ /* 0x040fe20000001810 */
[----:B------:R-:W1:Y:S07]  /*194a0*/  LDSM.16.M88.4 R144, [R188] ;  /* 0x00000000bc90783b */ /* 0x000e6e0000000200 */
[C---:B----4-:R-:W-:Y:S08]  /*194b0*/  HMMA.16816.F32 R164, R12.reuse, R140, R164 ;  /* 0x0000008c0ca4723c */ /* 0x050ff000000018a4 */
[----:B------:R-:W-:Y:S01]  /*194c0*/  HMMA.16816.F32 R160, R12, R142, R160 ;  /* 0x0000008e0ca0723c */ /* 0x000fe200000018a0 */
[----:B------:R-:W4:Y:S04]  /*194d0*/  LDSM.16.M88.4 R140, [R187] ;  /* 0x00000000bb8c783b */ /* 0x000f280000000200 */
[----:B------:R-:W-:Y:S03]  /*194e0*/  LDSM.16.M88.4 R12, [R197+0x2000] ;  /* 0x00200000c50c783b */ /* 0x000fe60000000200 */
[C---:B---3--:R-:W-:Y:S08]  /*194f0*/  HMMA.16816.F32 R136, R172.reuse, R8, R136 ;  /* 0x00000008ac88723c */ /* 0x048ff00000001888 */
[C---:B------:R-:W-:Y:S01]  /*19500*/  HMMA.16816.F32 R32, R172.reuse, R10, R32 ;  /* 0x0000000aac20723c */ /* 0x040fe20000001820 */
[----:B------:R-:W-:Y:S07]  /*19510*/  LDSM.16.M88.4 R8, [R195+0x8000] ;  /* 0x00800000c308783b */ /* 0x000fee0000000200 */
[C---:B-----5:R-:W-:Y:S08]  /*19520*/  HMMA.16816.F32 R28, R172.reuse, R4, R28 ;  /* 0x00000004ac1c723c */ /* 0x060ff0000000181c */
[C---:B------:R-:W-:Y:S01]  /*19530*/  HMMA.16816.F32 R24, R172.reuse, R6, R24 ;  /* 0x00000006ac18723c */ /* 0x040fe20000001818 */
[----:B------:R-:W3:Y:S07]  /*19540*/  LDSM.16.M88.4 R4, [R195+0x8800] ;  /* 0x00880000c304783b */ /* 0x000eee0000000200 */
[C---:B------:R-:W-:Y:S08]  /*19550*/  HMMA.16816.F32 R20, R172.reuse, R176, R20 ;  /* 0x000000b0ac14723c */ /* 0x040ff00000001814 */
[C---:B------:R-:W-:Y:S08]  /*19560*/  HMMA.16816.F32 R16, R172.reuse, R178, R16 ;  /* 0x000000b2ac10723c */ /* 0x040ff00000001810 */
[C---:B------:R-:W-:Y:S08]  /*19570*/  HMMA.16816.F32 R164, R172.reuse, R168, R164 ;  /* 0x000000a8aca4723c */ /* 0x040ff000000018a4 */
[----:B------:R-:W-:Y:S01]  /*19580*/  HMMA.16816.F32 R160, R172, R170, R160 ;  /* 0x000000aaaca0723c */ /* 0x000fe200000018a0 */
        /* <DEDUP_REMOVED lines=9> */
[----:B------:R-:W5:Y:S07]  /*19620*/  LDSM.16.M88.4 R144, [R195+0x9800] ;  /* 0x00980000c390783b */ /* 0x000f6e0000000200 */
[C---:B----4-:R-:W-:Y:S08]  /*19630*/  HMMA.16816.F32 R164, R156.reuse, R140, R164 ;  /* 0x0000008c9ca4723c */ /* 0x050ff000000018a4 */
[----:B------:R-:W-:Y:S01]  /*19640*/  HMMA.16816.F32 R160, R156, R142, R160 ;  /* 0x0000008e9ca0723c */ /* 0x000fe200000018a0 */
[----:B------:R-:W-:Y:S04]  /*19650*/  LDSM.16.M88.4 R140, [R191+0x2000] ;  /* 0x00200000bf8c783b */ /* 0x000fe80000000200 */
[----:B------:R-:W-:Y:S03]  /*19660*/  LDSM.16.M88.4 R156, [R200+0xa800] ;  /* 0x00a80000c89c783b */ /* 0x000fe60000000200 */
[C---:B---3--:R-:W-:Y:S08]  /*19670*/  HMMA.16816.F32 R28, R12.reuse, R4, R28 ;  /* 0x000000040c1c723c */ /* 0x048ff0000000181c */
[C---:B------:R-:W-:Y:S01]  /*19680*/  HMMA.16816.F32 R24, R12.reuse, R6, R24 ;  /* 0x000000060c18723c */ /* 0x040fe20000001818 */
[----:B------:R-:W3:Y:S07]  /*19690*/  LDSM.16.M88.4 R4, [R191+0x3000] ;  /* 0x00300000bf04783b */ /* 0x000eee0000000200 */
[C---:B------:R-:W-:Y:S08]  /*196a0*/  HMMA.16816.F32 R136, R12.reuse, R8, R136 ;  /* 0x000000080c88723c */ /* 0x040ff00000001888 */
[C---:B------:R-:W-:Y:S01]  /*196b0*/  HMMA.16816.F32 R32, R12.reuse, R10, R32 ;  /* 0x0000000a0c20723c */ /* 0x040fe20000001820 */
[----:B------:R-:W4:Y:S07]  /*196c0*/  LDSM.16.M88.4 R8, [R191+0x2800] ;  /* 0x00280000bf08783b */ /* 0x000f2e0000000200 */
[C---:B-1----:R-:W-:Y:S08]  /*196d0*/  HMMA.16816.F32 R20, R12.reuse, R152, R20 ;  /* 0x000000980c14723c */ /* 0x042ff00000001814 */
[C---:B------:R-:W-:Y:S01]  /*196e0*/  HMMA.16816.F32 R16, R12.reuse, R154, R16 ;  /* 0x0000009a0c10723c */ /* 0x040fe20000001810 */
[----:B------:R-:W-:Y:S07]  /*196f0*/  LDSM.16.M88.4 R152, [R191+0x3800] ;  /* 0x00380000bf98783b */ /* 0x000fee0000000200 */
[C---:B-----5:R-:W-:Y:S01]  /*19700*/  HMMA.16816.F32 R172, R12.reuse, R144, R164 ;  /* 0x000000900cac723c */ /* 0x060fe200000018a4 */
[----:B------:R-:W-:Y:S07]  /*19710*/  LDSM.16.M88.4 R164, [R200+0xa000] ;  /* 0x00a00000c8a4783b */ /* 0x000fee0000000200 */
[----:B------:R-:W-:Y:S01]  /*19720*/  HMMA.16816.F32 R160, R12, R146, R160 ;  /* 0x000000920ca0723c */ /* 0x000fe200000018a0 */
[----:B------:R-:W1:Y:S04]  /*19730*/  LDSM.16.M88.4 R12, [R200+0xb000] ;  /* 0x00b00000c80c783b */ /* 0x000e680000000200 */
[----:B------:R-:W-:Y:S03]  /*19740*/  LDSM.16.M88.4 R144, [R185] ;  /* 0x00000000b990783b */ /* 0x000fe60000000200 */
[C---:B---3--:R-:W-:Y:S08]  /*19750*/  HMMA.16816.F32 R20, R148.reuse, R4, R20 ;  /* 0x000000049414723c */ /* 0x048ff00000001814 */
[C---:B------:R-:W-:Y:S08]  /*19760*/  HMMA.16816.F32 R136, R148.reuse, R140, R136 ;  /* 0x0000008c9488723c */ /* 0x040ff00000001888 */
[C---:B------:R-:W-:Y:S08]  /*19770*/  HMMA.16816.F32 R32, R148.reuse, R142, R32 ;  /* 0x0000008e9420723c */ /* 0x040ff00000001820 */
[C---:B----4-:R-:W-:Y:S08]  /*19780*/  HMMA.16816.F32 R28, R148.reuse, R8, R28 ;  /* 0x00000008941c723c */ /* 0x050ff0000000181c */
[C---:B------:R-:W-:Y:S01]  /*19790*/  HMMA.16816.F32 R24, R148.reuse, R10, R24 ;  /* 0x0000000a9418723c */ /* 0x040fe20000001818 */
[----:B------:R-:W3:Y:S07]  /*197a0*/  LDSM.16.M88.4 R8, [R200+0xb800] ;  /* 0x00b80000c808783b */ /* 0x000eee0000000200 */
[----:B------:R-:W-:Y:S01]  /*197b0*/  HMMA.16816.F32 R140, R148, R6, R16 ;  /* 0x00000006948c723c */ /* 0x000fe20000001810 */
[----:B------:R-:W-:Y:S04]  /*197c0*/  LDSM.16.M88.4 R16, [R199+0x4000] ;  /* 0x00400000c710783b */ /* 0x000fe80000000200 */
[----:B------:R-:W4:Y:S03]  /*197d0*/  LDSM.16.M88.4 R4, [R186] ;  /* 0x00000000ba04783b */ /* 0x000f260000000200 */
[----:B-1----:R-:W-:Y:S07]  /*197e0*/  HMMA.16816.F32 R20, R168, R12, R20 ;  /* 0x0000000ca814723c */ /* 0x002fee0000001814 */
[----:B------:R-:W-:Y:S01]  /*197f0*/  IMAD.IADD R12, R226, 0x1, -R0 ;  /* 0x00000001e20c7824 */ /* 0x000fe200078e0a00 */
[----:B------:R-:W-:Y:S04]  /*19800*/  HMMA.16816.F32 R172, R148, R152, R172 ;  /* 0x0000009894ac723c */ /* 0x000fe800000018ac */
[----:B------:R-:W-:-:S04]  /*19810*/  IABS R12, R12 ;  /* 0x0000000c000c7213 */ /* 0x000fc80000000000 */
[----:B------:R-:W-:Y:S01]  /*19820*/  HMMA.16816.F32 R136, R168, R164, R136 ;  /* 0x000000a4a888723c */ /* 0x000fe20000001888 */
[----:B------:R-:W-:-:S07]  /*19830*/  IMAD.MOV.U32 R134, RZ, RZ, R12 ;  /* 0x000000ffff867224 */ /* 0x000fce00078e000c */
[----:B------:R-:W-:Y:S01]  /*19840*/  HMMA.16816.F32 R140, R168, R14, R140 ;  /* 0x0000000ea88c723c */ /* 0x000fe2000000188c */
[----:B------:R-:W1:Y:S07]  /*19850*/  LDSM.16.M88.4 R12, [R184] ;  /* 0x00000000b80c783b */ /* 0x000e6e0000000200 */
[----:B------:R-:W-:Y:S01]  /*19860*/  HMMA.16816.F32 R160, R148, R154, R160 ;  /* 0x0000009a94a0723c */ /* 0x000fe200000018a0 */
[----:B------:R-:W-:Y:S01]  /*19870*/  IADD3 R133, R0, 0x1, RZ ;  /* 0x0000000100857810 */ /* 0x000fe20007ffe0ff */
[----:B------:R-:W-:Y:S06]  /*19880*/  LDSM.16.M88.4 R148, [R197+0x4000] ;  /* 0x00400000c594783b */ /* 0x000fec0000000200 */
[C---:B------:R-:W-:Y:S08]  /*19890*/  HMMA.16816.F32 R32, R168.reuse, R166, R32 ;  /* 0x000000a6a820723c */ /* 0x040ff00000001820 */
[----:B---3--:R-:W-:Y:S07]  /*198a0*/  HMMA.16816.F32 R172, R168, R8, R172 ;  /* 0x00000008a8ac723c */ /* 0x008fee00000018ac */
[C---:B------:R-:W-:Y:S01]  /*198b0*/  IMAD.IADD R8, R224.reuse, 0x1, -R0 ;  /* 0x00000001e0087824 */ /* 0x040fe200078e0a00 */
[----:B----4-:R-:W-:Y:S07]  /*198c0*/  HMMA.16816.F32 R136, R16, R4, R136 ;  /* 0x000000041088723c */ /* 0x010fee0000001888 */
[----:B------:R-:W-:Y:S01]  /*198d0*/  IMAD.IADD R4, R224, 0x1, -R133 ;  /* 0x00000001e0047824 */ /* 0x000fe200078e0a85 */
[----:B------:R-:W-:Y:S01]  /*198e0*/  HMMA.16816.F32 R28, R168, R156, R28 ;  /* 0x0000009ca81c723c */ /* 0x000fe2000000181c */
[----:B------:R-:W-:-:S06]  /*198f0*/  IABS R8, R8 ;  /* 0x0000000800087213 */ /* 0x000fcc0000000000 */
[----:B------:R-:W-:Y:S02]  /*19900*/  IADD3 R157, R0, 0x8, RZ ;  /* 0x00000008009d7810 */ /* 0x000fe40007ffe0ff */
[----:B------:R-:W-:-:S03]  /*19910*/  IABS R4, R4 ;  /* 0x0000000400047213 */ /* 0x000fc60000000000 */
[----:B------:R-:W-:Y:S01]  /*19920*/  IMAD.IADD R5, R226, 0x1, -R157 ;  /* 0x00000001e2057824 */ /* 0x000fe200078e0a9d */
[----:B------:R-:W-:Y:S01]  /*19930*/  HMMA.16816.F32 R160, R168, R10, R160 ;  /* 0x0000000aa8a0723c */ /* 0x000fe200000018a0 */
[----:B------:R3:W-:Y:S01]  /*19940*/  I2F R156, R8 ;  /* 0x00000008009c7306 */ /* 0x0007e20000201400 */
[----:B------:R-:W-:Y:S02]  /*19950*/  IMAD.MOV.U32 R164, RZ, RZ, R4 ;  /* 0x000000ffffa47224 */ /* 0x000fe400078e0004 */
[----:B------:R-:W-:-:S04]  /*19960*/  IABS R4, R5 ;  /* 0x0000000500047213 */ /* 0x000fc80000000000 */
[----:B------:R-:W-:Y:S01]  /*19970*/  HMMA.16816.F32 R24, R168, R158, R24 ;  /* 0x0000009ea818723c */ /* 0x000fe20000001818 */
[----:B------:R-:W-:Y:S01]  /*19980*/  IMAD.MOV.U32 R166, RZ, RZ, R4 ;  /* 0x000000ffffa67224 */ /* 0x000fe200078e0004 */
[----:B---3--:R-:W3:Y:S06]  /*19990*/  LDSM.16.M88.4 R8, [R195+0xa000] ;  /* 0x00a00000c308783b */ /* 0x008eec0000000200 */
[----:B------:R-:W-:Y:S01]  /*199a0*/  HMMA.16816.F32 R32, R16, R6, R32 ;  /* 0x000000061020723c */ /* 0x000fe20000001820 */
[C---:B------:R-:W-:Y:S01]  /*199b0*/  IADD3 R159, R0.reuse, 0x9, RZ ;  /* 0x00000009009f7810 */ /* 0x040fe20007ffe0ff */
[----:B------:R-:W4:Y:S01]  /*199c0*/  LDSM.16.M88.4 R4, [R195+0xa800] ;  /* 0x00a80000c304783b */ /* 0x000f220000000200 */
[----:B------:R-:W-:-:S05]  /*199d0*/  IADD3 R165, R0, 0x10, RZ ;  /* 0x0000001000a57810 */ /* 0x000fca0007ffe0ff */
[C---:B-1----:R-:W-:Y:S01]  /*199e0*/  HMMA.16816.F32 R152, R16.reuse, R12, R20 ;  /* 0x0000000c1098723c */ /* 0x042fe20000001814 */
[----:B------:R-:W-:Y:S06]  /*199f0*/  LDSM.16.M88.4 R20, [R191+0x4000] ;  /* 0x00400000bf14783b */ /* 0x000fec0000000200 */
[----:B------:R-:W-:Y:S01]  /*19a00*/  IMAD.IADD R12, R224, 0x1, -R159 ;  /* 0x00000001e00c7824 */ /* 0x000fe200078e0a9f */
[----:B------:R-:W-:Y:S01]  /*19a10*/  HMMA.16816.F32 R28, R16, R144, R28 ;  /* 0x00000090101c723c */ /* 0x000fe2000000181c */
[----:B------:R-:W-:-:S06]  /*19a20*/  IMAD.IADD R13, R226, 0x1, -R165 ;  /* 0x00000001e20d7824 */ /* 0x000fcc00078e0aa5 */
[----:B------:R-:W-:Y:S01]  /*19a30*/  IMAD.IADD R144, R224, 0x1, -R157 ;  /* 0x00000001e0907824 */ /* 0x000fe200078e0a9d */
[----:B------:R-:W-:-:S04]  /*19a40*/  IABS R12, R12 ;  /* 0x0000000c000c7213 */ /* 0x000fc80000000000 */
[----:B------:R-:W-:Y:S01]  /*19a50*/  IABS R144, R144 ;  /* 0x0000009000907213 */ /* 0x000fe20000000000 */
[----:B------:R-:W-:Y:S01]  /*19a60*/  IMAD.MOV.U32 R176, RZ, RZ, R12 ;  /* 0x000000ffffb07224 */ /* 0x000fe200078e000c */
[C---:B------:R-:W-:Y:S01]  /*19a70*/  HMMA.16816.F32 R24, R16.reuse, R146, R24 ;  /* 0x000000921018723c */ /* 0x040fe20000001818 */
[----:B------:R-:W-:Y:S01]  /*19a80*/  IABS R12, R13 ;  /* 0x0000000d000c7213 */ /* 0x000fe20000000000 */
[----:B------:R1:W-:Y:S04]  /*19a90*/  I2F R168, R144 ;  /* 0x0000009000a87306 */ /* 0x0003e80000201400 */
[----:B------:R-:W-:Y:S02]  /*19aa0*/  IMAD.MOV.U32 R230, RZ, RZ, R12 ;  /* 0x000000ffffe67224 */ /* 0x000fe400078e000c */
[----:B------:R-:W-:Y:S01]  /*19ab0*/  HMMA.16816.F32 R140, R16, R14, R140 ;  /* 0x0000000e108c723c */ /* 0x000fe2000000188c */
[----:B------:R-:W-:Y:S04]  /*19ac0*/  LDSM.16.M88.4 R12, [R135] ;  /* 0x00000000870c783b */ /* 0x000fe80000000200 */
[----:B-1----:R-:W1:Y:S03]  /*19ad0*/  LDSM.16.M88.4 R144, [R196+0x4000] ;  /* 0x00400000c490783b */ /* 0x002e660000000200 */
[----:B---3--:R-:W-:Y:S01]  /*19ae0*/  HMMA.16816.F32 R136, R148, R8, R136 ;  /* 0x000000089488723c */ /* 0x008fe20000001888 */
[----:B------:R-:W-:-:S06]  /*19af0*/  IADD3 R167, R0, 0x11, RZ ;  /* 0x0000001100a77810 */ /* 0x000fcc0007ffe0ff */
[----:B------:R-:W-:Y:S01]  /*19b00*/  IMAD.IADD R8, R224, 0x1, -R165 ;  /* 0x00000001e0087824 */ /* 0x000fe200078e0aa5 */
[----:B----4-:R-:W-:Y:S01]  /*19b10*/  HMMA.16816.F32 R28, R148, R4, R28 ;  /* 0x00000004941c723c */ /* 0x010fe2000000181c */
[----:B------:R-:W-:-:S03]  /*19b20*/  IMAD.IADD R9, R226, 0x1, -R167 ;  /* 0x00000001e2097824 */ /* 0x000fc600078e0aa7 */
[----:B------:R-:W-:Y:S02]  /*19b30*/  IABS R8, R8 ;  /* 0x0000000800087213 */ /* 0x000fe40000000000 */
[----:B------:R-:W-:Y:S01]  /*19b40*/  IADD3 R169, R0, 0x18, RZ ;  /* 0x0000001800a97810 */ /* 0x000fe20007ffe0ff */
[----:B------:R-:W-:Y:S02]  /*19b50*/  IMAD.IADD R4, R224, 0x1, -R167 ;  /* 0x00000001e0047824 */ /* 0x000fe400078e0aa7 */
[----:B------:R-:W-:Y:S01]  /*19b60*/  IMAD.MOV.U32 R178, RZ, RZ, R8 ;  /* 0x000000ffffb27224 */ /* 0x000fe200078e0008 */
[----:B------:R-:W-:Y:S01]  /*19b70*/  IABS R8, R9 ;  /* 0x0000000900087213 */ /* 0x000fe20000000000 */
[----:B------:R-:W-:Y:S01]  /*19b80*/  IMAD.IADD R5, R226, 0x1, -R169 ;  /* 0x00000001e2057824 */ /* 0x000fe200078e0aa9 */
[----:B------:R-:W-:Y:S01]  /*19b90*/  IABS R4, R4 ;  /* 0x0000000400047213 */ /* 0x000fe20000000000 */
[----:B------:R-:W-:Y:S02]  /*19ba0*/  HMMA.16816.F32 R32, R148, R10, R32 ;  /* 0x0000000a9420723c */ /* 0x000fe40000001820 */
[----:B------:R-:W-:-:S02]  /*19bb0*/  IMAD.MOV.U32 R234, RZ, RZ, R8 ;  /* 0x000000ffffea7224 */ /* 0x000fc400078e0008 */
[----:B------:R-:W3:Y:S01]  /*19bc0*/  LDSM.16.M88.4 R8, [R195+0xb000] ;  /* 0x00b00000c308783b */ /* 0x000ee20000000200 */
[----:B------:R-:W-:Y:S01]  /*19bd0*/  IMAD.MOV.U32 R232, RZ, RZ, R4 ;  /* 0x000000ffffe87224 */ /* 0x000fe200078e0004 */
[----:B------:R-:W-:Y:S01]  /*19be0*/  IABS R4, R5 ;  /* 0x0000000500047213 */ /* 0x000fe20000000000 */
[----:B------:R-:W-:-:S04]  /*19bf0*/  IMAD.IADD R5, R224, 0x1, -R169 ;  /* 0x00000001e0057824 */ /* 0x000fc800078e0aa9 */
[----:B------:R-:W-:Y:S01]  /*19c00*/  IMAD.MOV.U32 R238, RZ, RZ, R4 ;  /* 0x000000ffffee7224 */ /* 0x000fe200078e0004 */
[----:B------:R-:W-:Y:S01]  /*19c10*/  IABS R4, R5 ;  /* 0x0000000500047213 */ /* 0x000fe20000000000 */
[----:B------:R-:W-:Y:S01]  /*19c20*/  HMMA.16816.F32 R24, R148, R6, R24 ;  /* 0x000000069418723c */ /* 0x000fe20000001818 */
[----:B------:R-:W-:-:S03]  /*19c30*/  IADD3 R171, R0, 0x20, RZ ;  /* 0x0000002000ab7810 */ /* 0x000fc60007ffe0ff */
[----:B------:R-:W-:Y:S02]  /*19c40*/  IMAD.MOV.U32 R236, RZ, RZ, R4 ;  /* 0x000000ffffec7224 */ /* 0x000fe400078e0004 */
[----:B------:R-:W4:Y:S02]  /*19c50*/  LDSM.16.M88.4 R4, [R191+0x4800] ;  /* 0x00480000bf04783b */ /* 0x000f240000000200 */
[----:B-1----:R-:W-:Y:S07]  /*19c60*/  HMMA.16816.F32 R136, R144, R20, R136 ;  /* 0x000000149088723c */ /* 0x002fee0000001888 */
[----:B------:R-:W-:Y:S01]  /*19c70*/  IADD3 R20, R0, 0x19, RZ ;  /* 0x0000001900147810 */ /* 0x000fe20007ffe0ff */
[----:B------:R-:W-:Y:S07]  /*19c80*/  HMMA.16816.F32 R172, R16, R12, R172 ;  /* 0x0000000c10ac723c */ /* 0x000fee00000018ac */
[----:B------:R-:W-:-:S02]  /*19c90*/  IMAD.IADD R12, R224, 0x1, -R20 ;  /* 0x00000001e00c7824 */ /* 0x000fc400078e0a14 */
[----:B------:R-:W-:-:S03]  /*19ca0*/  IMAD.IADD R13, R226, 0x1, -R171 ;  /* 0x00000001e20d7824 */ /* 0x000fc600078e0aab */
[----:B------:R-:W-:Y:S01]  /*19cb0*/  IABS R12, R12 ;  /* 0x0000000c000c7213 */ /* 0x000fe20000000000 */
[----:B------:R-:W-:Y:S07]  /*19cc0*/  HMMA.16816.F32 R160, R16, R14, R160 ;  /* 0x0000000e10a0723c */ /* 0x000fee00000018a0 */
[----:B------:R-:W-:Y:S01]  /*19cd0*/  IMAD.MOV.U32 R18, RZ, RZ, R12 ;  /* 0x000000ffff127224 */ /* 0x000fe200078e000c */
[----:B------:R-:W-:-:S05]  /*19ce0*/  IABS R12, R13 ;  /* 0x0000000d000c7213 */ /* 0x000fca0000000000 */
[----:B------:R-:W-:Y:S02]  /*19cf0*/  IMAD.MOV.U32 R16, RZ, RZ, R12 ;  /* 0x000000ffff107224 */ /* 0x000fe400078e000c */
[----:B------:R-:W1:Y:S01]  /*19d00*/  LDSM.16.M88.4 R12, [R195+0xb800] ;  /* 0x00b80000c30c783b */ /* 0x000e620000000200 */
[----:B------:R-:W-:Y:S01]  /*19d10*/  IMAD.IADD R17, R224, 0x1, -R171 ;  /* 0x00000001e0117824 */ /* 0x000fe200078e0aab */
[----:B---3--:R-:W-:Y:S04]  /*19d20*/  HMMA.16816.F32 R152, R148, R8, R152 ;  /* 0x000000089498723c */ /* 0x008fe80000001898 */
[----:B------:R-:W-:-:S04]  /*19d30*/  IABS R17, R17 ;  /* 0x0000001100117213 */ /* 0x000fc80000000000 */
[----:B------:R-:W-:Y:S01]  /*19d40*/  HMMA.16816.F32 R140, R148, R10, R140 ;  /* 0x0000000a948c723c */ /* 0x000fe2000000188c */
[----:B------:R-:W3:Y:S01]  /*19d50*/  LDSM.16.M88.4 R8, [R191+0x5000] ;  /* 0x00500000bf08783b */ /* 0x000ee20000000200 */
[----:B------:R5:W-:Y:S06]  /*19d60*/  I2F R242, R17 ;  /* 0x0000001100f27306 */ /* 0x000bec0000201400 */
[----:B----4-:R-:W-:Y:S01]  /*19d70*/  HMMA.16816.F32 R28, R144, R4, R28 ;  /* 0x00000004901c723c */ /* 0x010fe2000000181c */
[----:B-----5:R-:W-:-:S06]  /*19d80*/  IADD3 R17, R0, 0x28, RZ ;  /* 0x0000002800117810 */ /* 0x020fcc0007ffe0ff */
[----:B------:R-:W-:Y:S01]  /*19d90*/  IMAD.IADD R4, R226, 0x1, -R17 ;  /* 0x00000001e2047824 */ /* 0x000fe200078e0a11 */
[----:B------:R-:W-:-:S04]  /*19da0*/  IADD3 R177, R0, 0x29, RZ ;  /* 0x0000002900b17810 */ /* 0x000fc80007ffe0ff */
[----:B------:R-:W-:-:S05]  /*19db0*/  IABS R4, R4 ;  /* 0x0000000400047213 */ /* 0x000fca0000000000 */
[----:B------:R-:W-:Y:S02]  /*19dc0*/  IMAD.MOV.U32 R250, RZ, RZ, R4 ;  /* 0x000000fffffa7224 */ /* 0x000fe400078e0004 */
[--C-:B------:R-:W-:Y:S01]  /*19dd0*/  IMAD.IADD R4, R226, 0x1, -R177.reuse ;  /* 0x00000001e2047824 */ /* 0x100fe200078e0ab1 */
[----:B------:R-:W-:Y:S01]  /*19de0*/  HMMA.16816.F32 R32, R144, R22, R32 ;  /* 0x000000169020723c */ /* 0x000fe20000001820 */
[----:B------:R-:W-:-:S03]  /*19df0*/  IMAD.IADD R5, R224, 0x1, -R177 ;  /* 0x00000001e0057824 */ /* 0x000fc600078e0ab1 */
[----:B------:R-:W-:Y:S01]  /*19e00*/  IABS R4, R4 ;  /* 0x0000000400047213 */ /* 0x000fe20000000000 */
[----:B------:R-:W-:-:S03]  /*19e10*/  IMAD.IADD R21, R226, 0x1, -R20 ;  /* 0x00000001e2157824 */ /* 0x000fc600078e0a14 */
[----:B-1----:R-:W-:Y:S01]  /*19e20*/  HMMA.16816.F32 R172, R148, R12, R172 ;  /* 0x0000000c94ac723c */ /* 0x002fe200000018ac */
[----:B------:R-:W-:Y:S01]  /*19e30*/  IMAD.MOV.U32 R252, RZ, RZ, R4 ;  /* 0x000000fffffc7224 */ /* 0x000fe200078e0004 */
[----:B------:R-:W-:-:S05]  /*19e40*/  IABS R4, R5 ;  /* 0x0000000500047213 */ /* 0x000fca0000000000 */
[----:B------:R-:W-:Y:S02]  /*19e50*/  IADD3 R12, R0, 0x30, RZ ;  /* 0x00000030000c7810 */ /* 0x000fe40007ffe0ff */
[----:B------:R-:W-:-:S03]  /*19e60*/  IABS R21, R21 ;  /* 0x0000001500157213 */ /* 0x000fc60000000000 */
[----:B------:R-:W-:Y:S01]  /*19e70*/  IMAD.IADD R5, R226, 0x1, -R12 ;  /* 0x00000001e2057824 */ /* 0x000fe200078e0a0c */
[----:B------:R-:W-:Y:S01]  /*19e80*/  IADD3 R19, R0, 0x21, RZ ;  /* 0x0000002100137810 */ /* 0x000fe20007ffe0ff */
[----:B------:R-:W-:Y:S01]  /*19e90*/  IMAD.MOV.U32 R235, RZ, RZ, R4 ;  /* 0x000000ffffeb7224 */ /* 0x000fe200078e0004 */
[----:B---3--:R-:W-:Y:S01]  /*19ea0*/  HMMA.16816.F32 R140, R144, R10, R140 ;  /* 0x0000000a908c723c */ /* 0x008fe2000000188c */
[----:B------:R1:W-:Y:S01]  /*19eb0*/  I2F R240, R21 ;  /* 0x0000001500f07306 */ /* 0x0003e20000201400 */
[----:B------:R-:W-:-:S05]  /*19ec0*/  IABS R4, R5 ;  /* 0x0000000500047213 */ /* 0x000fca0000000000 */
[----:B------:R-:W-:Y:S01]  /*19ed0*/  IADD3 R11, R0, 0x39, RZ ;  /* 0x00000039000b7810 */ /* 0x000fe20007ffe0ff */
[----:B------:R-:W-:Y:S01]  /*19ee0*/  HMMA.16816.F32 R24, R144, R6, R24 ;  /* 0x000000069018723c */ /* 0x000fe20000001818 */
[----:B------:R3:W-:Y:S06]  /*19ef0*/  I2F R245, R4 ;  /* 0x0000000400f57306 */ /* 0x0007ec0000201400 */
[----:B--2---:R-:W-:Y:S02]  /*19f00*/  FMUL.FTZ R6, R136, R2 ;  /* 0x0000000288067220 */ /* 0x004fe40000410000 */
[C---:B-1----:R-:W-:Y:S01]  /*19f10*/  IMAD.IADD R21, R224.reuse, 0x1, -R19 ;  /* 0x00000001e0157824 */ /* 0x042fe200078e0a13 */
[----:B------:R-:W-:Y:S04]  /*19f20*/  I2F R134, R134 ;  /* 0x0000008600867306 */ /* 0x000fe80000201400 */
[----:B------:R-:W-:Y:S01]  /*19f30*/  IABS R21, R21 ;  /* 0x0000001500157213 */ /* 0x000fe20000000000 */
[----:B---3--:R-:W-:-:S03]  /*19f40*/  IMAD.IADD R4, R224, 0x1, -R11 ;  /* 0x00000001e0047824 */ /* 0x008fc600078e0a0b */
[----:B------:R-:W1:Y:S02]  /*19f50*/  MUFU.TANH R6, R6 ;  /* 0x0000000600067308 */ /* 0x000e640000002400 */
[----:B------:R-:W-:Y:S01]  /*19f60*/  IABS R4, R4 ;  /* 0x0000000400047213 */ /* 0x000fe20000000000 */
[----:B------:R-:W-:-:S05]  /*19f70*/  IMAD.IADD R170, R226, 0x1, -R159 ;  /* 0x00000001e2aa7824 */ /* 0x000fca00078e0a9f */
[----:B------:R2:W-:Y:S01]  /*19f80*/  I2F R246, R21 ;  /* 0x0000001500f67306 */ /* 0x0005e20000201400 */
[----:B------:R-:W-:Y:S01]  /*19f90*/  HMMA.16816.F32 R152, R144, R8, R152 ;  /* 0x000000089098723c */ /* 0x000fe20000001898 */
[----:B------:R-:W-:Y:S01]  /*19fa0*/  IMAD.IADD R158, R226, 0x1, -R133 ;  /* 0x00000001e29e7824 */ /* 0x000fe200078e0a85 */
[----:B------:R-:W-:Y:S01]  /*19fb0*/  IABS R170, R170 ;  /* 0x000000aa00aa7213 */ /* 0x000fe20000000000 */
[----:B------:R-:W-:-:S04]  /*19fc0*/  FMUL.FTZ R5, R33, R2 ;  /* 0x0000000221057220 */ /* 0x000fc80000410000 */
[----:B------:R-:W-:Y:S01]  /*19fd0*/  I2F R8, R4 ;  /* 0x0000000400087306 */ /* 0x000fe20000201400 */
[----:B--2---:R-:W-:-:S07]  /*19fe0*/  FMUL.FTZ R21, R32, R2 ;  /* 0x0000000220157220 */ /* 0x004fce0000410000 */
[----:B------:R-:W-:Y:S01]  /*19ff0*/  I2F R166, R166 ;  /* 0x000000a600a67306 */ /* 0x000fe20000201400 */
[----:B------:R-:W-:-:S07]  /*1a000*/  ISETP.GE.AND P5, PT, R0, R229, PT ;  /* 0x000000e50000720c */ /* 0x000fce0003fa6270 */
[----:B------:R-:W2:Y:S01]  /*1a010*/  MUFU.TANH R4, R21 ;  /* 0x0000001500047308 */ /* 0x000ea20000002400 */
[----:B-1----:R-:W-:Y:S01]  /*1a020*/  FFMA.FTZ R6, -R223, R134, R6 ;  /* 0x00000086df067223 */ /* 0x002fe20000010106 */
[----:B------:R-:W-:Y:S01]  /*1a030*/  IABS R158, R158 ;  /* 0x0000009e009e7213 */ /* 0x000fe20000000000 */
[-C--:B------:R-:W-:Y:S01]  /*1a040*/  FMUL.FTZ R7, R137, R2.reuse ;  /* 0x0000000289077220 */ /* 0x080fe20000410000 */
[----:B------:R-:W-:Y:S01]  /*1a050*/  ISETP.GE.OR P5, PT, R0, R225, !P5 ;  /* 0x000000e10000720c */ /* 0x000fe20006fa6670 */
[----:B------:R-:W-:-:S03]  /*1a060*/  FMUL.FTZ R22, R29, R2 ;  /* 0x000000021d167220 */ /* 0x000fc60000410000 */
[----:B------:R-:W-:Y:S01]  /*1a070*/  I2F R170, R170 ;  /* 0x000000aa00aa7306 */ /* 0x000fe20000201400 */
[----:B------:R-:W-:Y:S02]  /*1a080*/  FSEL R29, R6, -INF , !P5 ;  /* 0xff800000061d7808 */ /* 0x000fe40006800000 */
[----:B------:R-:W-:-:S05]  /*1a090*/  ISETP.GE.AND P5, PT, R157, R229, PT ;  /* 0x000000e59d00720c */ /* 0x000fca0003fa6270 */
[----:B------:R-:W1:Y:S01]  /*1a0a0*/  MUFU.TANH R5, R5 ;  /* 0x0000000500057308 */ /* 0x000e620000002400 */
[----:B--2---:R-:W-:Y:S01]  /*1a0b0*/  FFMA.FTZ R4, -R223, R166, R4 ;  /* 0x000000a6df047223 */ /* 0x004fe20000010104 */
[----:B------:R-:W-:-:S06]  /*1a0c0*/  ISETP.GE.OR P5, PT, R157, R225, !P5 ;  /* 0x000000e19d00720c */ /* 0x000fcc0006fa6670 */
[----:B------:R-:W-:Y:S01]  /*1a0d0*/  I2F R158, R158 ;  /* 0x0000009e009e7306 */ /* 0x000fe20000201400 */
[----:B------:R-:W-:-:S07]  /*1a0e0*/  FMUL.FTZ R134, R30, R2 ;  /* 0x000000021e867220 */ /* 0x000fce0000410000 */
[----:B------:R-:W2:Y:S01]  /*1a0f0*/  MUFU.TANH R7, R7 ;  /* 0x0000000700077308 */ /* 0x000ea20000002400 */
[----:B------:R-:W-:Y:S02]  /*1a100*/  FSEL R30, R4, -INF , !P5 ;  /* 0xff800000041e7808 */ /* 0x000fe40006800000 */
[----:B------:R-:W-:Y:S01]  /*1a110*/  ISETP.GE.AND P5, PT, R159, R229, PT ;  /* 0x000000e59f00720c */ /* 0x000fe20003fa6270 */
[----:B------:R-:W-:Y:S01]  /*1a120*/  FMUL.FTZ R28, R28, R2 ;  /* 0x000000021c1c7220 */ /* 0x000fe20000410000 */
[C---:B------:R-:W-:Y:S01]  /*1a130*/  ISETP.GE.AND P6, PT, R0.reuse, R228, PT ;  /* 0x000000e40000720c */ /* 0x040fe20003fc6270 */
[----:B-1----:R-:W-:Y:S01]  /*1a140*/  FFMA.FTZ R5, -R223, R170, R5 ;  /* 0x000000aadf057223 */ /* 0x002fe20000010105 */
[----:B------:R-:W-:Y:S01]  /*1a150*/  ISETP.GE.OR P5, PT, R159, R225, !P5 ;  /* 0x000000e19f00720c */ /* 0x000fe20006fa6670 */
[----:B------:R1:W-:Y:S01]  /*1a160*/  MUFU.TANH R136, R28 ;  /* 0x0000001c00887308 */ /* 0x0003e20000002400 */
[C---:B------:R-:W-:Y:S02]  /*1a170*/  IADD3 R243, R0.reuse, 0x31, RZ ;  /* 0x0000003100f37810 */ /* 0x040fe40007ffe0ff */
[----:B------:R-:W-:-:S02]  /*1a180*/  IADD3 R179, R0, 0x38, RZ ;  /* 0x0000003800b37810 */ /* 0x000fc40007ffe0ff */
[----:B------:R-:W-:Y:S01]  /*1a190*/  ISETP.GE.OR P6, PT, R0, R227, !P6 ;  /* 0x000000e30000720c */ /* 0x000fe200077c6670 */
[----:B--2---:R-:W-:Y:S01]  /*1a1a0*/  FFMA.FTZ R0, -R223, R158, R7 ;  /* 0x0000009edf007223 */ /* 0x004fe20000010107 */
[----:B-1----:R-:W-:Y:S02]  /*1a1b0*/  FSEL R28, R5, -INF , !P5 ;  /* 0xff800000051c7808 */ /* 0x002fe40006800000 */
[----:B------:R-:W1:Y:S01]  /*1a1c0*/  LDSM.16.M88.4 R4, [R191+0x5800] ;  /* 0x00580000bf04783b */ /* 0x000e620000000200 */
[-C--:B------:R-:W-:Y:S02]  /*1a1d0*/  FMUL.FTZ R32, R138, R2.reuse ;  /* 0x000000028a207220 */ /* 0x080fe40000410000 */
[-C--:B------:R-:W-:Y:S01]  /*1a1e0*/  FMUL.FTZ R137, R34, R2.reuse ;  /* 0x0000000222897220 */ /* 0x080fe20000410000 */
[----:B------:R-:W-:Y:S01]  /*1a1f0*/  HMMA.16816.F32 R160, R148, R14, R160 ;  /* 0x0000000e94a0723c */ /* 0x000fe200000018a0 */
[-C--:B------:R-:W-:Y:S01]  /*1a200*/  FMUL.FTZ R34, R35, R2.reuse ;  /* 0x0000000223227220 */ /* 0x080fe20000410000 */
[----:B------:R-:W-:Y:S01]  /*1a210*/  I2F R176, R176 ;  /* 0x000000b000b07306 */ /* 0x000fe20000201400 */
[----:B------:R-:W-:Y:S01]  /*1a220*/  ISETP.GE.AND P2, PT, R133, R229, PT ;  /* 0x000000e58500720c */ /* 0x000fe20003f46270 */
[----:B------:R-:W-:-:S02]  /*1a230*/  FMUL.FTZ R33, R139, R2 ;  /* 0x000000028b217220 */ /* 0x000fc40000410000 */
[----:B------:R-:W-:-:S04]  /*1a240*/  FMUL.FTZ R21, R31, R2 ;  /* 0x000000021f157220 */ /* 0x000fc80000410000 */
[----:B------:R-:W-:Y:S01]  /*1a250*/  I2F R234, R234 ;  /* 0x000000ea00ea7306 */ /* 0x000fe20000201400 */
[----:B------:R-:W-:-:S07]  /*1a260*/  FMUL.FTZ R23, R26, R2 ;  /* 0x000000021a177220 */ /* 0x000fce0000410000 */
[----:B------:R-:W-:Y:S01]  /*1a270*/  MUFU.TANH R22, R22 ;  /* 0x0000001600167308 */ /* 0x000fe20000002400 */
[----:B------:R-:W-:Y:S01]  /*1a280*/  ISETP.GE.AND P1, PT, R133, R228, PT ;  /* 0x000000e48500720c */ /* 0x000fe20003f26270 */
[----:B------:R-:W-:-:S06]  /*1a290*/  FMUL.FTZ R24, R24, R2 ;  /* 0x0000000218187220 */ /* 0x000fcc0000410000 */
[----:B------:R-:W-:Y:S08]  /*1a2a0*/  I2F R164, R164 ;  /* 0x000000a400a47306 */ /* 0x000ff00000201400 */
[----:B------:R-:W-:Y:S01]  /*1a2b0*/  I2F R230, R230 ;  /* 0x000000e600e67306 */ /* 0x000fe20000201400 */
[----:B------:R-:W-:-:S07]  /*1a2c0*/  ISETP.GE.AND P5, PT, R159, R228, PT ;  /* 0x000000e49f00720c */ /* 0x000fce0003fa6270 */
[----:B------:R-:W-:Y:S01]  /*1a2d0*/  I2F R232, R232 ;  /* 0x000000e800e87306 */ /* 0x000fe20000201400 */
[----:B------:R-:W-:Y:S01]  /*1a2e0*/  FMUL.FTZ R27, R27, R2 ;  /* 0x000000021b1b7220 */ /* 0x000fe20000410000 */
[----:B------:R-:W-:-:S06]  /*1a2f0*/  DEPBAR.LE SB0, 0x0 ;  /* 0x000080000000791a */ /* 0x000fcc0000000000 */
[----:B------:R-:W2:Y:S08]  /*1a300*/  MUFU.TANH R32, R32 ;  /* 0x0000002000207308 */ /* 0x000eb00000002400 */
[----:B------:R-:W3:Y:S01]  /*1a310*/  MUFU.TANH R137, R137 ;  /* 0x0000008900897308 */ /* 0x000ee20000002400 */
[----:B------:R-:W-:-:S07]  /*1a320*/  ISETP.GE.OR P2, PT, R133, R225, !P2 ;  /* 0x000000e18500720c */ /* 0x000fce0005746670 */
[----:B------:R-:W4:Y:S01]  /*1a330*/  MUFU.TANH R34, R34 ;  /* 0x0000002200227308 */ /* 0x000f220000002400 */
[----:B------:R-:W-:Y:S02]  /*1a340*/  FSEL R0, R0, -INF , !P2 ;  /* 0xff80000000007808 */ /* 0x000fe40005000000 */
[----:B------:R-:W-:Y:S01]  /*1a350*/  ISETP.GE.AND P2, PT, R157, R228, PT ;  /* 0x000000e49d00720c */ /* 0x000fe20003f46270 */
[C---:B--2---:R-:W-:Y:S01]  /*1a360*/  FFMA.FTZ R32, -R223.reuse, R156, R32 ;  /* 0x0000009cdf207223 */ /* 0x044fe20000010120 */
[----:B-1----:R-:W-:Y:S03]  /*1a370*/  HMMA.16816.F32 R172, R144, R4, R172 ;  /* 0x0000000490ac723c */ /* 0x002fe600000018ac */
[----:B------:R-:W1:Y:S01]  /*1a380*/  MUFU.TANH R33, R33 ;  /* 0x0000002100217308 */ /* 0x000e620000002400 */
[----:B---3--:R-:W-:Y:S01]  /*1a390*/  FFMA.FTZ R168, -R223, R168, R137 ;  /* 0x000000a8dfa87223 */ /* 0x008fe20000010189 */
[-C--:B------:R-:W-:Y:S01]  /*1a3a0*/  ISETP.GE.OR P2, PT, R157, R227.reuse, !P2 ;  /* 0x000000e39d00720c */ /* 0x080fe20005746670 */
[----:B------:R-:W-:Y:S01]  /*1a3b0*/  FMUL.FTZ R35, R152, R2 ;  /* 0x0000000298237220 */ /* 0x000fe20000410000 */
[----:B------:R-:W-:-:S04]  /*1a3c0*/  ISETP.GE.OR P1, PT, R133, R227, !P1 ;  /* 0x000000e38500720c */ /* 0x000fc80004f26670 */
[----:B------:R-:W2:Y:S01]  /*1a3d0*/  MUFU.TANH R21, R21 ;  /* 0x0000001500157308 */ /* 0x000ea20000002400 */
[----:B----4-:R-:W-:Y:S01]  /*1a3e0*/  FFMA.FTZ R31, -R223, R176, R34 ;  /* 0x000000b0df1f7223 */ /* 0x010fe20000010122 */
[----:B------:R-:W-:Y:S01]  /*1a3f0*/  FSEL R34, R32, -INF , !P6 ;  /* 0xff80000020227808 */ /* 0x000fe20007000000 */
[----:B------:R-:W-:Y:S01]  /*1a400*/  HMMA.16816.F32 R160, R144, R6, R160 ;  /* 0x0000000690a0723c */ /* 0x000fe200000018a0 */
[----:B------:R-:W-:-:S04]  /*1a410*/  FSEL R32, R168, -INF , !P2 ;  /* 0xff800000a8207808 */ /* 0x000fc80005000000 */
[----:B------:R-:W-:Y:S01]  /*1a420*/  I2F R236, R236 ;  /* 0x000000ec00ec7306 */ /* 0x000fe20000201400 */
[----:B------:R-:W-:-:S07]  /*1a430*/  ISETP.GE.AND P2, PT, R167, R229, PT ;  /* 0x000000e5a700720c */ /* 0x000fce0003f46270 */
[----:B------:R-:W3:Y:S01]  /*1a440*/  MUFU.TANH R23, R23 ;  /* 0x0000001700177308 */ /* 0x000ee20000002400 */
[----:B------:R-:W-:Y:S01]  /*1a450*/  ISETP.GE.OR P5, PT, R159, R227, !P5 ;  /* 0x000000e39f00720c */ /* 0x000fe20006fa6670 */
[----:B------:R-:W-:Y:S01]  /*1a460*/  FFMA.FTZ R22, -R223, R234, R22 ;  /* 0x000000eadf167223 */ /* 0x000fe20000010116 */
[----:B------:R-:W-:Y:S01]  /*1a470*/  ISETP.GE.AND P6, PT, R165, R229, PT ;  /* 0x000000e5a500720c */ /* 0x000fe20003fc6270 */
[----:B------:R-:W-:-:S04]  /*1a480*/  FMUL.FTZ R141, R141, R2 ;  /* 0x000000028d8d7220 */ /* 0x000fc80000410000 */
[----:B------:R-:W-:Y:S01]  /*1a490*/  I2F R178, R178 ;  /* 0x000000b200b27306 */ /* 0x000fe20000201400 */
[----:B------:R-:W-:Y:S01]  /*1a4a0*/  FMUL.FTZ R139, R154, R2 ;  /* 0x000000029a8b7220 */ /* 0x000fe20000410000 */
[----:B------:R-:W-:-:S06]  /*1a4b0*/  ISETP.GE.OR P2, PT, R167, R225, !P2 ;  /* 0x000000e1a700720c */ /* 0x000fcc0005746670 */
[----:B------:R-:W-:Y:S01]  /*1a4c0*/  I2F R238, R238 ;  /* 0x000000ee00ee7306 */ /* 0x000fe20000201400 */
[----:B-1----:R-:W-:-:S07]  /*1a4d0*/  FFMA.FTZ R33, -R223, R164, R33 ;  /* 0x000000a4df217223 */ /* 0x002fce0000010121 */
[----:B------:R1:W4:Y:S01]  /*1a4e0*/  MUFU.TANH R133, R24 ;  /* 0x0000001800857308 */ /* 0x0003220000002400 */
[----:B------:R-:W-:-:S07]  /*1a4f0*/  FSEL R31, R31, -INF , !P5 ;  /* 0xff8000001f1f7808 */ /* 0x000fce0006800000 */
[----:B------:R-:W5:Y:S01]  /*1a500*/  MUFU.TANH R134, R134 ;  /* 0x0000008600867308 */ /* 0x000f620000002400 */
[----:B------:R-:W-:Y:S01]  /*1a510*/  FMUL.FTZ R4, R140, R2 ;  /* 0x000000028c047220 */ /* 0x000fe20000410000 */
[----:B------:R-:W-:Y:S01]  /*1a520*/  ISETP.GE.AND P5, PT, R167, R228, PT ;  /* 0x000000e4a700720c */ /* 0x000fe20003fa6270 */
[----:B------:R-:W-:Y:S01]  /*1a530*/  IMAD.IADD R244, R226, 0x1, -R19 ;  /* 0x00000001e2f47824 */ /* 0x000fe200078e0a13 */
[----:B------:R-:W-:-:S04]  /*1a540*/  ISETP.GE.OR P6, PT, R165, R225, !P6 ;  /* 0x000000e1a500720c */ /* 0x000fc800077c6670 */
[----:B------:R-:W-:Y:S01]  /*1a550*/  I2F R16, R16 ;  /* 0x0000001000107306 */ /* 0x000fe20000201400 */
[----:B-1----:R-:W-:Y:S01]  /*1a560*/  FMUL.FTZ R24, R25, R2 ;  /* 0x0000000219187220 */ /* 0x002fe20000410000 */
[----:B------:R-:W-:Y:S01]  /*1a570*/  FSEL R26, R22, -INF , !P2 ;  /* 0xff800000161a7808 */ /* 0x000fe20005000000 */
[----:B------:R-:W-:-:S05]  /*1a580*/  IMAD.IADD R248, R224, 0x1, -R17 ;  /* 0x00000001e0f87824 */ /* 0x000fca00078e0a11 */
[----:B------:R-:W1:Y:S01]  /*1a590*/  MUFU.TANH R35, R35 ;  /* 0x0000002300237308 */ /* 0x000e620000002400 */
[----:B------:R-:W-:Y:S01]  /*1a5a0*/  ISETP.GE.AND P2, PT, R169, R228, PT ;  /* 0x000000e4a900720c */ /* 0x000fe20003f46270 */
[----:B--2---:R-:W-:-:S06]  /*1a5b0*/  FFMA.FTZ R21, -R223, R232, R21 ;  /* 0x000000e8df157223 */ /* 0x004fcc0000010115 */
[----:B------:R2:W-:Y:S01]  /*1a5c0*/  MUFU.TANH R138, R27 ;  /* 0x0000001b008a7308 */ /* 0x0005e20000002400 */
[----:B------:R-:W-:Y:S01]  /*1a5d0*/  FSEL R33, R33, -INF , !P1 ;  /* 0xff80000021217808 */ /* 0x000fe20004800000 */
[----:B---3--:R-:W-:Y:S01]  /*1a5e0*/  FFMA.FTZ R236, -R223, R236, R23 ;  /* 0x000000ecdfec7223 */ /* 0x008fe20000010117 */
[----:B------:R-:W-:-:S05]  /*1a5f0*/  ISETP.GE.OR P5, PT, R167, R227, !P5 ;  /* 0x000000e3a700720c */ /* 0x000fca0006fa6670 */
[----:B------:R-:W-:Y:S01]  /*1a600*/  I2F R252, R252 ;  /* 0x000000fc00fc7306 */ /* 0x000fe20000201400 */
[----:B------:R-:W-:Y:S01]  /*1a610*/  ISETP.GE.AND P1, PT, R165, R228, PT ;  /* 0x000000e4a500720c */ /* 0x000fe20003f26270 */
[----:B--2---:R-:W-:-:S06]  /*1a620*/  FFMA.FTZ R27, -R223, R230, R136 ;  /* 0x000000e6df1b7223 */ /* 0x004fcc0000010188 */
[----:B------:R-:W2:Y:S01]  /*1a630*/  MUFU.TANH R14, R141 ;  /* 0x0000008d000e7308 */ /* 0x000ea20000002400 */
[----:B------:R-:W-:Y:S01]  /*1a640*/  IABS R244, R244 ;  /* 0x000000f400f47213 */ /* 0x000fe20000000000 */
[-C--:B------:R-:W-:Y:S01]  /*1a650*/  FMUL.FTZ R137, R153, R2.reuse ;  /* 0x0000000299897220 */ /* 0x080fe20000410000 */
[----:B------:R-:W-:Y:S01]  /*1a660*/  FSEL R27, R27, -INF , !P6 ;  /* 0xff8000001b1b7808 */ /* 0x000fe20007000000 */
[----:B------:R-:W-:Y:S01]  /*1a670*/  FMUL.FTZ R15, R142, R2 ;  /* 0x000000028e0f7220 */ /* 0x000fe20000410000 */
[----:B------:R-:W-:-:S03]  /*1a680*/  ISETP.GE.AND P6, PT, R169, R229, PT ;  /* 0x000000e5a900720c */ /* 0x000fc60003fc6270 */
[----:B------:R-:W-:Y:S01]  /*1a690*/  I2F R18, R18 ;  /* 0x0000001200127306 */ /* 0x000fe20000201400 */
[----:B------:R-:W-:Y:S02]  /*1a6a0*/  IABS R248, R248 ;  /* 0x000000f800f87213 */ /* 0x000fe40000000000 */
[----:B------:R-:W-:-:S05]  /*1a6b0*/  ISETP.GE.OR P2, PT, R169, R227, !P2 ;  /* 0x000000e3a900720c */ /* 0x000fca0005746670 */
[----:B------:R-:W3:Y:S01]  /*1a6c0*/  MUFU.TANH R24, R24 ;  /* 0x0000001800187308 */ /* 0x000ee20000002400 */
[----:B------:R-:W-:Y:S01]  /*1a6d0*/  FMUL.FTZ R155, R155, R2 ;  /* 0x000000029b9b7220 */ /* 0x000fe20000410000 */
[----:B------:R-:W-:Y:S01]  /*1a6e0*/  FSEL R23, R21, -INF , !P5 ;  /* 0xff80000015177808 */ /* 0x000fe20006800000 */
[----:B----4-:R-:W-:-:S05]  /*1a6f0*/  FFMA.FTZ R25, -R223, R238, R133 ;  /* 0x000000eedf197223 */ /* 0x010fca0000010185 */
[----:B------:R-:W4:Y:S01]  /*1a700*/  MUFU.TANH R139, R139 ;  /* 0x0000008b008b7308 */ /* 0x000f220000002400 */
[----:B-----5:R-:W-:Y:S01]  /*1a710*/  FFMA.FTZ R22, -R223, R178, R134 ;  /* 0x000000b2df167223 */ /* 0x020fe20000010186 */
[----:B------:R-:W-:Y:S01]  /*1a720*/  ISETP.GE.OR P1, PT, R165, R227, !P1 ;  /* 0x000000e3a500720c */ /* 0x000fe20004f26670 */
[----:B------:R-:W-:Y:S01]  /*1a730*/  FMUL.FTZ R172, R172, R2 ;  /* 0x00000002acac7220 */ /* 0x000fe20000410000 */
[----:B------:R-:W-:-:S04]  /*1a740*/  ISETP.GE.OR P6, PT, R169, R225, !P6 ;  /* 0x000000e1a900720c */ /* 0x000fc800077c6670 */
[----:B------:R-:W-:Y:S01]  /*1a750*/  I2F R250, R250 ;  /* 0x000000fa00fa7306 */ /* 0x000fe20000201400 */
[----:B------:R-:W-:Y:S02]  /*1a760*/  ISETP.GE.AND P5, PT, R171, R229, PT ;  /* 0x000000e5ab00720c */ /* 0x000fe40003fa6270 */
[----:B------:R-:W-:-:S05]  /*1a770*/  FSEL R21, R236, -INF , !P2 ;  /* 0xff800000ec157808 */ /* 0x000fca0005000000 */
[----:B------:R-:W5:Y:S01]  /*1a780*/  MUFU.TANH R4, R4 ;  /* 0x0000000400047308 */ /* 0x000f620000002400 */
[----:B------:R-:W-:Y:S01]  /*1a790*/  ISETP.GE.AND P2, PT, R171, R228, PT ;  /* 0x000000e4ab00720c */ /* 0x000fe20003f46270 */
[----:B------:R-:W-:Y:S01]  /*1a7a0*/  IMAD.IADD R13, R226, 0x1, -R179 ;  /* 0x00000001e20d7824 */ /* 0x000fe200078e0ab3 */
[----:B------:R-:W-:Y:S01]  /*1a7b0*/  FSEL R25, R25, -INF , !P6 ;  /* 0xff80000019197808 */ /* 0x000fe20007000000 */
[----:B-1----:R-:W-:Y:S01]  /*1a7c0*/  FFMA.FTZ R16, -R223, R16, R35 ;  /* 0x00000010df107223 */ /* 0x002fe20000010123 */
[----:B------:R-:W-:Y:S02]  /*1a7d0*/  FSEL R22, R22, -INF , !P1 ;  /* 0xff80000016167808 */ /* 0x000fe40004800000 */
[----:B------:R-:W-:Y:S01]  /*1a7e0*/  ISETP.GE.OR P5, PT, R171, R225, !P5 ;  /* 0x000000e1ab00720c */ /* 0x000fe20006fa6670 */
[----:B------:R-:W-:Y:S01]  /*1a7f0*/  I2F R244, R244 ;  /* 0x000000f400f47306 */ /* 0x000fe20000201400 */
[C---:B------:R-:W-:Y:S02]  /*1a800*/  ISETP.GE.AND P6, PT, R20.reuse, R229, PT ;  /* 0x000000e51400720c */ /* 0x040fe40003fc6270 */
[----:B------:R-:W-:Y:S01]  /*1a810*/  ISETP.GE.AND P1, PT, R20, R228, PT ;  /* 0x000000e41400720c */ /* 0x000fe20003f26270 */
[----:B------:R-:W-:Y:S01]  /*1a820*/  FMUL.FTZ R7, R173, R2 ;  /* 0x00000002ad077220 */ /* 0x000fe20000410000 */
[----:B------:R-:W-:-:S03]  /*1a830*/  ISETP.GE.OR P2, PT, R171, R227, !P2 ;  /* 0x000000e3ab00720c */ /* 0x000fc60005746670 */
[----:B------:R-:W-:Y:S01]  /*1a840*/  I2F R248, R248 ;  /* 0x000000f800f87306 */ /* 0x000fe20000201400 */
[----:B--2---:R-:W-:Y:S01]  /*1a850*/  FFMA.FTZ R171, -R223, R252, R14 ;  /* 0x000000fcdfab7223 */ /* 0x004fe2000001010e */
[----:B------:R-:W-:Y:S01]  /*1a860*/  IABS R13, R13 ;  /* 0x0000000d000d7213 */ /* 0x000fe20000000000 */
[----:B------:R-:W-:-:S05]  /*1a870*/  FMUL.FTZ R143, R143, R2 ;  /* 0x000000028f8f7220 */ /* 0x000fca0000410000 */
[----:B------:R-:W1:Y:S01]  /*1a880*/  MUFU.TANH R137, R137 ;  /* 0x0000008900897308 */ /* 0x000e620000002400 */
[----:B------:R-:W-:Y:S01]  /*1a890*/  FSEL R173, R16, -INF , !P5 ;  /* 0xff80000010ad7808 */ /* 0x000fe20006800000 */
[----:B------:R-:W-:-:S06]  /*1a8a0*/  FMUL.FTZ R14, R160, R2 ;  /* 0x00000002a00e7220 */ /* 0x000fcc0000410000 */
[----:B------:R-:W2:Y:S01]  /*1a8b0*/  MUFU.TANH R5, R155 ;  /* 0x0000009b00057308 */ /* 0x000ea20000002400 */
[----:B------:R-:W-:-:S07]  /*1a8c0*/  ISETP.GE.OR P6, PT, R20, R225, !P6 ;  /* 0x000000e11400720c */ /* 0x000fce00077c6670 */
[----:B------:R-:W1:Y:S01]  /*1a8d0*/  MUFU.TANH R15, R15 ;  /* 0x0000000f000f7308 */ /* 0x000e620000002400 */
[----:B------:R-:W-:Y:S01]  /*1a8e0*/  ISETP.GE.OR P1, PT, R20, R227, !P1 ;  /* 0x000000e31400720c */ /* 0x000fe20004f26670 */
[----:B------:R-:W-:Y:S01]  /*1a8f0*/  IMAD.IADD R239, R224, 0x1, -R12 ;  /* 0x00000001e0ef7824 */ /* 0x000fe200078e0a0c */
[----:B------:R-:W-:-:S05]  /*1a900*/  ISETP.GE.AND P5, PT, R17, R229, PT ;  /* 0x000000e51100720c */ /* 0x000fca0003fa6270 */
[----:B------:R5:W1:Y:S01]  /*1a910*/  MUFU.TANH R6, R172 ;  /* 0x000000ac00067308 */ /* 0x000a620000002400 */
[--C-:B------:R-:W-:Y:S02]  /*1a920*/  IMAD.IADD R241, R226, 0x1, -R243.reuse ;  /* 0x00000001e2f17824 */ /* 0x100fe400078e0af3 */
[----:B------:R-:W-:Y:S02]  /*1a930*/  IMAD.IADD R237, R224, 0x1, -R243 ;  /* 0x00000001e0ed7824 */ /* 0x000fe400078e0af3 */
[C---:B---3--:R-:W-:Y:S02]  /*1a940*/  FFMA.FTZ R24, -R223.reuse, R240, R24 ;  /* 0x000000f0df187223 */ /* 0x048fe40000010118 */
[C---:B------:R-:W-:Y:S02]  /*1a950*/  FFMA.FTZ R20, -R223.reuse, R18, R138 ;  /* 0x00000012df147223 */ /* 0x040fe4000001018a */
[----:B----4-:R-:W-:Y:S01]  /*1a960*/  FFMA.FTZ R139, -R223, R242, R139 ;  /* 0x000000f2df8b7223 */ /* 0x010fe2000001018b */
[----:B------:R-:W-:Y:S01]  /*1a970*/  I2F R235, R235 ;  /* 0x000000eb00eb7306 */ /* 0x000fe20000201400 */
[----:B------:R-:W-:Y:S01]  /*1a980*/  ISETP.GE.OR P5, PT, R17, R225, !P5 ;  /* 0x000000e11100720c */ /* 0x000fe20006fa6670 */
[----:B------:R-:W-:Y:S01]  /*1a990*/  FMUL.FTZ R134, R174, R2 ;  /* 0x00000002ae867220 */ /* 0x000fe20000410000 */
[----:B------:R-:W-:Y:S01]  /*1a9a0*/  IABS R239, R239 ;  /* 0x000000ef00ef7213 */ /* 0x000fe20000000000 */
[----:B-----5:R-:W-:-:S04]  /*1a9b0*/  FFMA.FTZ R172, -R223, R250, R4 ;  /* 0x000000fadfac7223 */ /* 0x020fc80000010104 */
[----:B------:R-:W3:Y:S01]  /*1a9c0*/  MUFU.TANH R18, R143 ;  /* 0x0000008f00127308 */ /* 0x000ee20000002400 */
[----:B------:R-:W-:Y:S02]  /*1a9d0*/  IABS R241, R241 ;  /* 0x000000f100f17213 */ /* 0x000fe40000000000 */
[----:B------:R-:W-:Y:S02]  /*1a9e0*/  IABS R237, R237 ;  /* 0x000000ed00ed7213 */ /* 0x000fe40000000000 */
[----:B------:R-:W-:Y:S02]  /*1a9f0*/  FSEL R24, R24, -INF , !P6 ;  /* 0xff80000018187808 */ /* 0x000fe40007000000 */
[----:B------:R-:W-:Y:S01]  /*1aa00*/  FSEL R20, R20, -INF , !P1 ;  /* 0xff80000014147808 */ /* 0x000fe20004800000 */
[----:B------:R-:W-:Y:S01]  /*1aa10*/  I2F R13, R13 ;  /* 0x0000000d000d7306 */ /* 0x000fe20000201400 */
[----:B------:R-:W-:Y:S01]  /*1aa20*/  FSEL R170, R139, -INF , !P2 ;  /* 0xff8000008baa7808 */ /* 0x000fe20005000000 */
[----:B------:R-:W-:Y:S01]  /*1aa30*/  FMUL.FTZ R175, R175, R2 ;  /* 0x00000002afaf7220 */ /* 0x000fe20000410000 */
[----:B------:R-:W-:-:S02]  /*1aa40*/  ISETP.GE.AND P6, PT, R19, R229, PT ;  /* 0x000000e51300720c */ /* 0x000fc40003fc6270 */
[----:B------:R-:W-:-:S03]  /*1aa50*/  ISETP.GE.AND P1, PT, R19, R228, PT ;  /* 0x000000e41300720c */ /* 0x000fc60003f26270 */
[----:B------:R-:W4:Y:S01]  /*1aa60*/  MUFU.TANH R14, R14 ;  /* 0x0000000e000e7308 */ /* 0x000f220000002400 */
[----:B------:R-:W-:Y:S02]  /*1aa70*/  ISETP.GE.AND P2, PT, R17, R228, PT ;  /* 0x000000e41100720c */ /* 0x000fe40003f46270 */
[----:B------:R-:W-:Y:S01]  /*1aa80*/  FSEL R172, R172, -INF , !P5 ;  /* 0xff800000acac7808 */ /* 0x000fe20006800000 */
[----:B------:R-:W-:Y:S01]  /*1aa90*/  IMAD.IADD R10, R224, 0x1, -R179 ;  /* 0x00000001e00a7824 */ /* 0x000fe200078e0ab3 */
[----:B------:R-:W-:Y:S01]  /*1aaa0*/  ISETP.GE.AND P5, PT, R12, R229, PT ;  /* 0x000000e50c00720c */ /* 0x000fe20003fa6270 */
[----:B------:R-:W-:Y:S01]  /*1aab0*/  IMAD.IADD R9, R226, 0x1, -R11 ;  /* 0x00000001e2097824 */ /* 0x000fe200078e0a0b */
[----:B------:R-:W-:Y:S01]  /*1aac0*/  ISETP.GE.OR P6, PT, R19, R225, !P6 ;  /* 0x000000e11300720c */ /* 0x000fe200077c6670 */
[----:B-1----:R-:W-:Y:S01]  /*1aad0*/  FFMA.FTZ R137, -R223, R244, R137 ;  /* 0x000000f4df897223 */ /* 0x002fe20000010189 */
[-C--:B------:R-:W-:Y:S01]  /*1aae0*/  ISETP.GE.OR P1, PT, R19, R227.reuse, !P1 ;  /* 0x000000e31300720c */ /* 0x080fe20004f26670 */
[----:B--2---:R-:W-:Y:S01]  /*1aaf0*/  FFMA.FTZ R5, -R223, R246, R5 ;  /* 0x000000f6df057223 */ /* 0x004fe20000010105 */
[----:B------:R-:W-:Y:S01]  /*1ab00*/  ISETP.GE.OR P2, PT, R17, R227, !P2 ;  /* 0x000000e31100720c */ /* 0x000fe20005746670 */
[C---:B------:R-:W-:Y:S01]  /*1ab10*/  FFMA.FTZ R15, -R223.reuse, R248, R15 ;  /* 0x000000f8df0f7223 */ /* 0x040fe2000001010f */
[----:B------:R-:W-:Y:S01]  /*1ab20*/  I2F R239, R239 ;  /* 0x000000ef00ef7306 */ /* 0x000fe20000201400 */
[----:B------:R-:W-:Y:S01]  /*1ab30*/  FFMA.FTZ R6, -R223, R245, R6 ;  /* 0x000000f5df067223 */ /* 0x000fe20000010106 */
[----:B------:R-:W-:Y:S01]  /*1ab40*/  ISETP.GE.OR P5, PT, R12, R225, !P5 ;  /* 0x000000e10c00720c */ /* 0x000fe20006fa6670 */
[----:B------:R-:W-:Y:S01]  /*1ab50*/  FMUL.FTZ R162, R162, R2 ;  /* 0x00000002a2a27220 */ /* 0x000fe20000410000 */
[----:B------:R-:W-:Y:S01]  /*1ab60*/  IABS R10, R10 ;  /* 0x0000000a000a7213 */ /* 0x000fe20000000000 */
[----:B------:R-:W-:-:S03]  /*1ab70*/  FMUL.FTZ R163, R163, R2 ;  /* 0x00000002a3a37220 */ /* 0x000fc60000410000 */
[----:B------:R-:W-:Y:S01]  /*1ab80*/  I2F R241, R241 ;  /* 0x000000f100f17306 */ /* 0x000fe20000201400 */
[----:B------:R-:W-:Y:S02]  /*1ab90*/  IABS R9, R9 ;  /* 0x0000000900097213 */ /* 0x000fe40000000000 */
[----:B------:R-:W-:Y:S02]  /*1aba0*/  FSEL R174, R137, -INF , !P6 ;  /* 0xff80000089ae7808 */ /* 0x000fe40007000000 */
[----:B------:R-:W-:-:S03]  /*1abb0*/  FSEL R169, R5, -INF , !P1 ;  /* 0xff80000005a97808 */ /* 0x000fc60004800000 */
[----:B------:R-:W-:Y:S01]  /*1abc0*/  I2F R237, R237 ;  /* 0x000000ed00ed7306 */ /* 0x000fe20000201400 */
[----:B------:R-:W-:Y:S01]  /*1abd0*/  FSEL R168, R15, -INF , !P2 ;  /* 0xff8000000fa87808 */ /* 0x000fe20005000000 */
[----:B------:R-:W-:Y:S01]  /*1abe0*/  FMUL.FTZ R161, R161, R2 ;  /* 0x00000002a1a17220 */ /* 0x000fe20000410000 */
[----:B------:R-:W-:-:S05]  /*1abf0*/  ISETP.GE.AND P6, PT, R177, R229, PT ;  /* 0x000000e5b100720c */ /* 0x000fca0003fc6270 */
[----:B------:R-:W-:Y:S01]  /*1ac00*/  MUFU.TANH R16, R7 ;  /* 0x0000000700107308 */ /* 0x000fe20000002400 */
[-C--:B------:R-:W-:Y:S02]  /*1ac10*/  ISETP.GE.AND P1, PT, R177, R228.reuse, PT ;  /* 0x000000e4b100720c */ /* 0x080fe40003f26270 */
[----:B------:R-:W-:-:S05]  /*1ac20*/  ISETP.GE.AND P2, PT, R12, R228, PT ;  /* 0x000000e40c00720c */ /* 0x000fca0003f46270 */
[----:B------:R-:W1:Y:S01]  /*1ac30*/  MUFU.TANH R134, R134 ;  /* 0x0000008600867308 */ /* 0x000e620000002400 */
[----:B------:R-:W-:-:S07]  /*1ac40*/  FSEL R156, R6, -INF , !P5 ;  /* 0xff800000069c7808 */ /* 0x000fce0006800000 */
[----:B------:R-:W2:Y:S01]  /*1ac50*/  MUFU.TANH R4, R175 ;  /* 0x000000af00047308 */ /* 0x000ea20000002400 */
[----:B------:R-:W-:Y:S01]  /*1ac60*/  ISETP.GE.AND P5, PT, R179, R229, PT ;  /* 0x000000e5b300720c */ /* 0x000fe20003fa6270 */
[----:B---3--:R-:W-:Y:S01]  /*1ac70*/  FFMA.FTZ R18, -R223, R235, R18 ;  /* 0x000000ebdf127223 */ /* 0x008fe20000010112 */
[----:B------:R-:W-:Y:S01]  /*1ac80*/  ISETP.GE.OR P6, PT, R177, R225, !P6 ;  /* 0x000000e1b100720c */ /* 0x000fe200077c6670 */
[----:B----4-:R-:W-:Y:S01]  /*1ac90*/  FFMA.FTZ R13, -R223, R13, R14 ;  /* 0x0000000ddf0d7223 */ /* 0x010fe2000001010e */
[-C--:B------:R-:W-:Y:S02]  /*1aca0*/  ISETP.GE.OR P1, PT, R177, R227.reuse, !P1 ;  /* 0x000000e3b100720c */ /* 0x080fe40004f26670 */
[----:B------:R-:W-:Y:S01]  /*1acb0*/  ISETP.GE.OR P2, PT, R12, R227, !P2 ;  /* 0x000000e30c00720c */ /* 0x000fe20005746670 */
[----:B------:R-:W-:Y:S01]  /*1acc0*/  I2F R10, R10 ;  /* 0x0000000a000a7306 */ /* 0x000fe20000201400 */
[----:B------:R-:W-:Y:S02]  /*1acd0*/  ISETP.GE.OR P5, PT, R179, R225, !P5 ;  /* 0x000000e1b300720c */ /* 0x000fe40006fa6670 */
[----:B------:R-:W-:-:S02]  /*1ace0*/  FSEL R171, R171, -INF , !P6 ;  /* 0xff800000abab7808 */ /* 0x000fc40007000000 */
[----:B------:R-:W-:-:S03]  /*1acf0*/  FSEL R167, R18, -INF , !P1 ;  /* 0xff80000012a77808 */ /* 0x000fc60004800000 */
[----:B------:R-:W-:Y:S01]  /*1ad00*/  I2F R9, R9 ;  /* 0x0000000900097306 */ /* 0x000fe20000201400 */
[C---:B------:R-:W-:Y:S02]  /*1ad10*/  ISETP.GE.AND P6, PT, R243.reuse, R229, PT ;  /* 0x000000e5f300720c */ /* 0x040fe40003fc6270 */
[----:B------:R-:W-:-:S05]  /*1ad20*/  ISETP.GE.AND P1, PT, R243, R228, PT ;  /* 0x000000e4f300720c */ /* 0x000fca0003f26270 */
[----:B------:R-:W-:Y:S01]  /*1ad30*/  MUFU.TANH R12, R161 ;  /* 0x000000a1000c7308 */ /* 0x000fe20000002400 */
[----:B------:R-:W-:-:S07]  /*1ad40*/  FSEL R153, R13, -INF , !P5 ;  /* 0xff8000000d997808 */ /* 0x000fce0006800000 */
[----:B------:R-:W3:Y:S01]  /*1ad50*/  MUFU.TANH R162, R162 ;  /* 0x000000a200a27308 */ /* 0x000ee20000002400 */
[----:B------:R-:W-:-:S07]  /*1ad60*/  ISETP.GT.AND P5, PT, R219, R210, PT ;  /* 0x000000d2db00720c */ /* 0x000fce0003fa4270 */
[----:B------:R-:W4:Y:S01]  /*1ad70*/  MUFU.TANH R163, R163 ;  /* 0x000000a300a37308 */ /* 0x000f220000002400 */
[----:B-1----:R-:W-:Y:S01]  /*1ad80*/  FFMA.FTZ R134, -R223, R239, R134 ;  /* 0x000000efdf867223 */ /* 0x002fe20000010186 */
[----:B------:R-:W-:Y:S01]  /*1ad90*/  ISETP.GE.OR P6, PT, R243, R225, !P6 ;  /* 0x000000e1f300720c */ /* 0x000fe200077c6670 */
[----:B------:R-:W-:Y:S01]  /*1ada0*/  FFMA.FTZ R16, -R223, R241, R16 ;  /* 0x000000f1df107223 */ /* 0x000fe20000010110 */
[----:B------:R-:W-:Y:S01]  /*1adb0*/  ISETP.GE.OR P1, PT, R243, R227, !P1 ;  /* 0x000000e3f300720c */ /* 0x000fe20004f26670 */
[----:B--2---:R-:W-:Y:S01]  /*1adc0*/  FFMA.FTZ R4, -R223, R237, R4 ;  /* 0x000000eddf047223 */ /* 0x004fe20000010104 */
[----:B------:R-:W-:Y:S02]  /*1add0*/  FSEL R142, R134, -INF , !P2 ;  /* 0xff800000868e7808 */ /* 0x000fe40005000000 */
[----:B------:R-:W-:Y:S02]  /*1ade0*/  FSEL R154, R16, -INF , !P6 ;  /* 0xff800000109a7808 */ /* 0x000fe40007000000 */
[----:B------:R-:W-:-:S02]  /*1adf0*/  FSEL R140, R4, -INF , !P1 ;  /* 0xff800000048c7808 */ /* 0x000fc40004800000 */
[-C--:B------:R-:W-:Y:S02]  /*1ae00*/  ISETP.GE.AND P2, PT, R179, R228.reuse, PT ;  /* 0x000000e4b300720c */ /* 0x080fe40003f46270 */
[C---:B------:R-:W-:Y:S02]  /*1ae10*/  ISETP.GE.AND P6, PT, R11.reuse, R229, PT ;  /* 0x000000e50b00720c */ /* 0x040fe40003fc6270 */
[----:B------:R-:W-:Y:S01]  /*1ae20*/  ISETP.GE.AND P1, PT, R11, R228, PT ;  /* 0x000000e40b00720c */ /* 0x000fe20003f26270 */
[----:B---3--:R-:W-:Y:S01]  /*1ae30*/  FFMA.FTZ R10, -R223, R10, R162 ;  /* 0x0000000adf0a7223 */ /* 0x008fe200000101a2 */
[----:B------:R-:W-:Y:S01]  /*1ae40*/  ISETP.GE.OR P2, PT, R179, R227, !P2 ;  /* 0x000000e3b300720c */ /* 0x000fe20005746670 */
[C---:B------:R-:W-:Y:S01]  /*1ae50*/  FFMA.FTZ R9, -R223.reuse, R9, R12 ;  /* 0x00000009df097223 */ /* 0x040fe2000001010c */
[----:B------:R-:W-:Y:S01]  /*1ae60*/  BAR.SYNC.DEFER_BLOCKING 0x0 ;  /* 0x0000000000007b1d */ /* 0x000fe20000010000 */
[----:B----4-:R-:W-:Y:S01]  /*1ae70*/  FFMA.FTZ R8, -R223, R8, R163 ;  /* 0x00000008df087223 */ /* 0x010fe200000101a3 */
[----:B------:R-:W-:-:S02]  /*1ae80*/  ISETP.GE.OR P6, PT, R11, R225, !P6 ;  /* 0x000000e10b00720c */ /* 0x000fc400077c6670 */
[----:B------:R-:W-:Y:S02]  /*1ae90*/  ISETP.GE.OR P1, PT, R11, R227, !P1 ;  /* 0x000000e30b00720c */ /* 0x000fe40004f26670 */
[----:B------:R-:W-:Y:S01]  /*1aea0*/  BSSY B1, `(.L_x_7286) ;  /* 0x00000b0000017945 */ /* 0x000fe20003800000 */
[----:B------:R-:W-:Y:S01]  /*1aeb0*/  IMAD.MOV.U32 R164, RZ, RZ, R182 ;  /* 0x000000ffffa47224 */ /* 0x000fe200078e00b6 */
[----:B------:R-:W-:Y:S01]  /*1aec0*/  FSEL R141, R10, -INF , !P2 ;  /* 0xff8000000a8d7808 */ /* 0x000fe20005000000 */
[----:B------:R-:W-:Y:S01]  /*1aed0*/  IMAD.MOV.U32 R165, RZ, RZ, R183 ;  /* 0x000000ffffa57224 */ /* 0x000fe200078e00b7 */
[----:B------:R-:W-:Y:S02]  /*1aee0*/  FSEL R143, R9, -INF , !P6 ;  /* 0xff800000098f7808 */ /* 0x000fe40007000000 */
[----:B------:R-:W-:Y:S01]  /*1aef0*/  FSEL R150, R8, -INF , !P1 ;  /* 0xff80000008967808 */ /* 0x000fe20004800000 */
[----:B------:R-:W-:Y:S05]  /*1af00*/  @!P5 BRA `(.L_x_7287) ;  /* 0x00000a900000d947 */ /* 0x000fea0003800000 */
[----:B------:R-:W-:Y:S01]  /*1af10*/  BSSY B0, `(.L_x_7288) ;  /* 0x0000044000007945 */ /* 0x000fe20003800000 */
[----:B------:R-:W-:Y:S05]  /*1af20*/  @!P0 BRA `(.L_x_7289) ;  /* 0x000003e000008947 */ /* 0x000fea0003800000 */
[----:B------:R-:W-:Y:S02]  /*1af30*/  ULDC.64 UR4, c[0x0][0x118] ;  /* 0x0000460000047ab9 */ /* 0x000fe40000000a00 */
[----:B------:R-:W2:Y:S01]  /*1af40*/  LD.E R13, [R180.64+0x170] ;  /* 0x00017004b40d7980 */ /* 0x000ea2000c101900 */
[----:B------:R-:W-:-:S02]  /*1af50*/  IMAD.SHL.U32 R4, R219, 0x40, RZ ;  /* 0x00000040db047824 */ /* 0x000fc400078e00ff */
[----:B------:R-:W-:-:S03]  /*1af60*/  IMAD.MOV.U32 R8, RZ, RZ, RZ ;  /* 0x000000ffff087224 */ /* 0x000fc600078e00ff */
[----:B------:R-:W-:Y:S02]  /*1af70*/  IABS R6, R4 ;  /* 0x0000000400067213 */ /* 0x000fe40000000000 */
[-C--:B--2---:R-:W-:Y:S02]  /*1af80*/  IABS R7, R13.reuse ;  /* 0x0000000d00077213 */ /* 0x084fe40000000000 */
[----:B------:R-:W-:Y:S02]  /*1af90*/  IABS R5, R13 ;  /* 0x0000000d00057213 */ /* 0x000fe40000000000 */
[----:B------:R-:W1:Y:S03]  /*1afa0*/  I2F.RP R10, R7 ;  /* 0x00000007000a7306 */ /* 0x000e660000209400 */
[----:B------:R-:W-:-:S05]  /*1afb0*/  IMAD.MOV R5, RZ, RZ, -R5 ;  /* 0x000000ffff057224 */ /* 0x000fca00078e0a05 */
[----:B-1----:R-:W1:Y:S02]  /*1afc0*/  MUFU.RCP R9, R10 ;  /* 0x0000000a00097308 */ /* 0x002e640000001000 */
[----:B-1----:R-:W-:-:S06]  /*1afd0*/  IADD3 R9, R9, 0xffffffe, RZ ;  /* 0x0ffffffe09097810 */ /* 0x002fcc0007ffe0ff */
[----:B------:R-:W1:Y:S02]  /*1afe0*/  F2I.FTZ.U32.TRUNC.NTZ R9, R9 ;  /* 0x0000000900097305 */ /* 0x000e64000021f000 */
[----:B-1----:R-:W-:-:S04]  /*1aff0*/  IMAD.MOV R2, RZ, RZ, -R9 ;  /* 0x000000ffff027224 */ /* 0x002fc800078e0a09 */
[----:B------:R-:W-:-:S04]  /*1b000*/  IMAD R11, R2, R7, RZ ;  /* 0x00000007020b7224 */ /* 0x000fc800078e02ff */
[----:B------:R-:W-:Y:S01]  /*1b010*/  IMAD.HI.U32 R11, R9, R11, R8 ;  /* 0x0000000b090b7227 */ /* 0x000fe200078e0008 */
[C---:B------:R-:W-:Y:S02]  /*1b020*/  IADD3 R8, R4.reuse, -0x40, RZ ;  /* 0xffffffc004087810 */ /* 0x040fe40007ffe0ff */
[-C--:B------:R-:W-:Y:S02]  /*1b030*/  LOP3.LUT R4, R4, R13.reuse, RZ, 0x3c, !PT ;  /* 0x0000000d04047212 */ /* 0x080fe400078e3cff */
[----:B------:R-:W-:Y:S01]  /*1b040*/  IABS R2, R8 ;  /* 0x0000000800027213 */ /* 0x000fe20000000000 */
[----:B------:R-:W-:Y:S01]  /*1b050*/  IMAD.HI.U32 R9, R11, R6, RZ ;  /* 0x000000060b097227 */ /* 0x000fe200078e00ff */
[----:B------:R-:W-:-:S03]  /*1b060*/  LOP3.LUT R8, R8, R13, RZ, 0x3c, !PT ;  /* 0x0000000d08087212 */ /* 0x000fc600078e3cff */
[----:B------:R-:W-:Y:S02]  /*1b070*/  IMAD R6, R9, R5, R6 ;  /* 0x0000000509067224 */ /* 0x000fe400078e0206 */
[----:B------:R-:W-:-:S03]  /*1b080*/  IMAD.HI.U32 R11, R11, R2, RZ ;  /* 0x000000020b0b7227 */ /* 0x000fc600078e00ff */
[----:B------:R-:W-:Y:S01]  /*1b090*/  ISETP.GT.U32.AND P2, PT, R7, R6, PT ;  /* 0x000000060700720c */ /* 0x000fe20003f44070 */
[----:B------:R-:W-:-:S05]  /*1b0a0*/  IMAD R2, R11, R5, R2 ;  /* 0x000000050b027224 */ /* 0x000fca00078e0202 */
[----:B------:R-:W-:-:S07]  /*1b0b0*/  ISETP.GT.U32.AND P1, PT, R7, R2, PT ;  /* 0x000000020700720c */ /* 0x000fce0003f24070 */
[-C--:B------:R-:W-:Y:S02]  /*1b0c0*/  @!P2 IADD3 R6, R6, -R7.reuse, RZ ;  /* 0x800000070606a210 */ /* 0x080fe40007ffe0ff */
[----:B------:R-:W-:Y:S02]  /*1b0d0*/  @!P2 IADD3 R9, R9, 0x1, RZ ;  /* 0x000000010909a810 */ /* 0x000fe40007ffe0ff */
[-C--:B------:R-:W-:Y:S02]  /*1b0e0*/  ISETP.GE.U32.AND P0, PT, R6, R7.reuse, PT ;  /* 0x000000070600720c */ /* 0x080fe40003f06070 */
[----:B------:R-:W-:Y:S01]  /*1b0f0*/  @!P1 IMAD.IADD R2, R2, 0x1, -R7 ;  /* 0x0000000102029824 */ /* 0x000fe200078e0a07 */
[----:B------:R-:W-:Y:S02]  /*1b100*/  ISETP.GE.AND P2, PT, R4, RZ, PT ;  /* 0x000000ff0400720c */ /* 0x000fe40003f46270 */
[----:B------:R-:W-:Y:S02]  /*1b110*/  @!P1 IADD3 R11, R11, 0x1, RZ ;  /* 0x000000010b0b9810 */ /* 0x000fe40007ffe0ff */
[----:B------:R-:W-:-:S02]  /*1b120*/  ISETP.GE.U32.AND P6, PT, R2, R7, PT ;  /* 0x000000070200720c */ /* 0x000fc40003fc6070 */
[----:B------:R-:W-:Y:S02]  /*1b130*/  ISETP.NE.AND P1, PT, R13, RZ, PT ;  /* 0x000000ff0d00720c */ /* 0x000fe40003f25270 */
[----:B------:R-:W-:Y:S02]  /*1b140*/  LOP3.LUT R4, RZ, R13, RZ, 0x33, !PT ;  /* 0x0000000dff047212 */ /* 0x000fe400078e33ff */
[----:B------:R-:W-:Y:S02]  /*1b150*/  @P0 IADD3 R9, R9, 0x1, RZ ;  /* 0x0000000109090810 */ /* 0x000fe40007ffe0ff */
[----:B------:R-:W-:-:S03]  /*1b160*/  ISETP.GE.AND P0, PT, R8, RZ, PT ;  /* 0x000000ff0800720c */ /* 0x000fc60003f06270 */
[----:B------:R-:W-:Y:S02]  /*1b170*/  @!P2 IMAD.MOV R9, RZ, RZ, -R9 ;  /* 0x000000ffff09a224 */ /* 0x000fe400078e0a09 */
[----:B------:R-:W-:-:S03]  /*1b180*/  @P6 IADD3 R11, R11, 0x1, RZ ;  /* 0x000000010b0b6810 */ /* 0x000fc60007ffe0ff */
[----:B------:R-:W-:Y:S02]  /*1b190*/  SEL R7, R4, R9, !P1 ;  /* 0x0000000904077207 */ /* 0x000fe40004800000 */
[----:B------:R-:W2:Y:S03]  /*1b1a0*/  LD.E.64 R8, [R180.64+0x38] ;  /* 0x00003804b4087980 */ /* 0x000ea6000c101b00 */
[----:B------:R-:W-:Y:S02]  /*1b1b0*/  @!P0 IMAD.MOV R11, RZ, RZ, -R11 ;  /* 0x000000ffff0b8224 */ /* 0x000fe400078e0a0b */
[----:B------:R-:W-:-:S03]  /*1b1c0*/  IMAD.WIDE R16, R7, 0x4, R220 ;  /* 0x0000000407107825 */ /* 0x000fc600078e02dc */
[----:B------:R-:W-:Y:S02]  /*1b1d0*/  SEL R4, R4, R11, !P1 ;  /* 0x0000000b04047207 */ /* 0x000fe40004800000 */
[----:B------:R-:W3:Y:S03]  /*1b1e0*/  LD.E R5, [R16.64] ;  /* 0x0000000410057980 */ /* 0x000ee6000c101900 */
[----:B------:R-:W-:Y:S01]  /*1b1f0*/  IMAD.WIDE R14, R4, 0x4, R220 ;  /* 0x00000004040e7825 */ /* 0x000fe200078e02dc */
[----:B------:R-:W4:Y:S04]  /*1b200*/  LD.E.64 R10, [R180.64+0x20] ;  /* 0x00002004b40a7980 */ /* 0x000f28000c101b00 */
[----:B------:R-:W3:Y:S01]  /*1b210*/  LD.E R2, [R14.64] ;  /* 0x000000040e027980 */ /* 0x000ee2000c101900 */
[----:B------:R-:W-:-:S05]  /*1b220*/  IADD3 R4, R7, -R4, RZ ;  /* 0x8000000407047210 */ /* 0x000fca0007ffe0ff */
[----:B------:R-:W-:-:S05]  /*1b230*/  IMAD R13, R13, R4, -0x40 ;  /* 0xffffffc00d0d7424 */ /* 0x000fca00078e0204 */
[----:B------:R-:W-:Y:S01]  /*1b240*/  SHF.R.S32.HI R7, RZ, 0x1f, R13 ;  /* 0x0000001fff077819 */ /* 0x000fe2000001140d */
[-C--:B--2---:R-:W-:Y:S02]  /*1b250*/  IMAD R4, R9, R13.reuse, RZ ;  /* 0x0000000d09047224 */ /* 0x084fe400078e02ff */
[----:B------:R-:W-:-:S04]  /*1b260*/  IMAD.WIDE.U32 R12, R8, R13, RZ ;  /* 0x0000000d080c7225 */ /* 0x000fc800078e00ff */
[----:B------:R-:W-:-:S04]  /*1b270*/  IMAD R4, R8, R7, R4 ;  /* 0x0000000708047224 */ /* 0x000fc800078e0204 */
[----:B------:R-:W-:Y:S02]  /*1b280*/  IMAD.IADD R13, R13, 0x1, R4 ;  /* 0x000000010d0d7824 */ /* 0x000fe400078e0204 */
[----:B---3--:R-:W-:-:S04]  /*1b290*/  IMAD.IADD R5, R2, 0x1, -R5 ;  /* 0x0000000102057824 */ /* 0x008fc800078e0a05 */
[----:B----4-:R-:W-:Y:S01]  /*1b2a0*/  IMAD R7, R11, R5, RZ ;  /* 0x000000050b077224 */ /* 0x010fe200078e02ff */
[----:B------:R-:W-:-:S05]  /*1b2b0*/  SHF.R.S32.HI R2, RZ, 0x1f, R5 ;  /* 0x0000001fff027819 */ /* 0x000fca0000011405 */
[----:B------:R-:W-:Y:S02]  /*1b2c0*/  IMAD R2, R10, R2, R7 ;  /* 0x000000020a027224 */ /* 0x000fe400078e0207 */
[----:B------:R-:W-:-:S04]  /*1b2d0*/  IMAD.WIDE.U32 R10, R5, R10, R12 ;  /* 0x0000000a050a7225 */ /* 0x000fc800078e000c */
[----:B------:R-:W-:Y:S01]  /*1b2e0*/  IMAD.MOV.U32 R7, RZ, RZ, R10 ;  /* 0x000000ffff077224 */ /* 0x000fe200078e000a */
[----:B------:R-:W-:Y:S01]  /*1b2f0*/  IADD3 R6, R11, R2, RZ ;  /* 0x000000020b067210 */ /* 0x000fe20007ffe0ff */
[----:B------:R-:W-:Y:S05]  /*1b300*/  BRA `(.L_x_7290) ;  /* 0x0000004000007947 */ /* 0x000fea0003800000 */
.L_x_7289:
[----:B------:R-:W-:Y:S02]  /*1b310*/  ULDC.64 UR4, c[0x0][0x118] ;  /* 0x0000460000047ab9 */ /* 0x000fe40000000a00 */
[----:B------:R-:W2:Y:S02]  /*1b320*/  LD.E R7, [R180.64+0x38] ;  /* 0x00003804b4077980 */ /* 0x000ea4000c101900 */
[----:B--2---:R-:W-:-:S04]  /*1b330*/  LEA R7, -R7, RZ, 0x6 ;  /* 0x000000ff07077211 */ /* 0x004fc800078e31ff */
[----:B------:R-:W-:Y:S02]  /*1b340*/  SHF.R.S32.HI R6, RZ, 0x1f, R7 ;  /* 0x0000001fff067819 */ /* 0x000fe40000011407 */
.L_x_7290:
[----:B------:R-:W-:Y:S05]  /*1b350*/  BSYNC B0 ;  /* 0x0000000000007941 */ /* 0x000fea0003800000 */
.L_x_7288:
[----:B------:R-:W-:Y:S01]  /*1b360*/  LOP3.LUT R2, R222, 0x1, RZ, 0xc0, !PT ;  /* 0x00000001de027812 */ /* 0x000fe200078ec0ff */
[----:B------:R-:W-:Y:S01]  /*1b370*/  ULDC.64 UR4, c[0x0][0x118] ;  /* 0x0000460000047ab9 */ /* 0x000fe20000000a00 */
[CC--:B------:R-:W-:Y:S02]  /*1b380*/  @P4 IADD3 R5, P1, R7.reuse, R208.reuse, RZ ;  /* 0x000000d007054210 */ /* 0x0c0fe40007f3e0ff */
[----:B------:R-:W-:Y:S02]  /*1b390*/  @P3 IADD3 R9, P0, R7, R208, RZ ;  /* 0x000000d007093210 */ /* 0x000fe40007f1e0ff */
[----:B------:R-:W-:Y:S01]  /*1b3a0*/  ISETP.NE.U32.AND P2, PT, R2, 0x1, PT ;  /* 0x000000010200780c */ /* 0x000fe20003f45070 */
[C-C-:B------:R-:W-:Y:S01]  /*1b3b0*/  @P4 IMAD.X R4, R6.reuse, 0x1, R209.reuse, P1 ;  /* 0x0000000106044824 */ /* 0x140fe200008e06d1 */
[-C--:B------:R-:W-:Y:S01]  /*1b3c0*/  @P4 LEA R14, P1, R5, R212.reuse, 0x1 ;  /* 0x000000d4050e4211 */ /* 0x080fe200078208ff */
[----:B------:R-:W-:Y:S01]  /*1b3d0*/  @P3 IMAD.X R2, R6, 0x1, R209, P0 ;  /* 0x0000000106023824 */ /* 0x000fe200000e06d1 */
[----:B------:R-:W-:-:S02]  /*1b3e0*/  @P3 LEA R12, P0, R9, R212, 0x1 ;  /* 0x000000d4090c3211 */ /* 0x000fc400078008ff */
[-C--:B------:R-:W-:Y:S02]  /*1b3f0*/  @P4 LEA.HI.X R15, R5, R211.reuse, R4, 0x1, P1 ;  /* 0x000000d3050f4211 */ /* 0x080fe400008f0c04 */
[----:B------:R-:W-:Y:S02]  /*1b400*/  @P3 LEA.HI.X R13, R9, R211, R2, 0x1, P0 ;  /* 0x000000d3090d3211 */ /* 0x000fe400000f0c02 */
[----:B------:R-:W-:Y:S02]  /*1b410*/  IADD3 R5, P6, P1, R208, R208, R7 ;  /* 0x000000d0d0057210 */ /* 0x000fe400079de007 */
[----:B------:R-:W-:Y:S02]  /*1b420*/  LEA R18, P0, R7, R212, 0x1 ;  /* 0x000000d407127211 */ /* 0x000fe400078008ff */
[--C-:B------:R-:W-:Y:S02]  /*1b430*/  IADD3.X R4, R209, R209, R6.reuse, P6, P1 ;  /* 0x000000d1d1047210 */ /* 0x100fe400037e2406 */
[----:B------:R-:W-:-:S02]  /*1b440*/  LEA.HI.X R19, R7, R211, R6, 0x1, P0 ;  /* 0x000000d307137211 */ /* 0x000fc400000f0c06 */
[CC--:B------:R-:W-:Y:S02]  /*1b450*/  @!P2 LEA R16, P6, R5.reuse, R212.reuse, 0x1 ;  /* 0x000000d40510a211 */ /* 0x0c0fe400078c08ff */
[CC--:B------:R-:W-:Y:S01]  /*1b460*/  @P4 LEA R10, P0, R5.reuse, R212.reuse, 0x1 ;  /* 0x000000d4050a4211 */ /* 0x0c0fe200078008ff */
[----:B------:R-:W-:Y:S01]  /*1b470*/  @!PT LDS RZ, [RZ] ;  /* 0x00000000fffff984 */ /* 0x000fe20000000800 */
[----:B------:R-:W-:Y:S01]  /*1b480*/  @!PT LDS RZ, [RZ] ;  /* 0x00000000fffff984 */ /* 0x000fe20000000800 */
[----:B------:R-:W-:Y:S01]  /*1b490*/  @!PT LDS RZ, [RZ] ;  /* 0x00000000fffff984 */ /* 0x000fe20000000800 */
[----:B------:R1:W-:Y:S01]  /*1b4a0*/  @!P2 LDGSTS.E.BYPASS.LTC128B.128 [R217+0x6000], [R18.64] ;  /* 0x0600000012d9afae */ /* 0x0003e2000b901d44 */
[CCC-:B------:R-:W-:Y:S02]  /*1b4b0*/  @!P2 LEA.HI.X R17, R5.reuse, R211.reuse, R4.reuse, 0x1, P6 ;  /* 0x000000d30511a211 */ /* 0x1c0fe400030f0c04 */
[C---:B------:R-:W-:Y:S01]  /*1b4c0*/  @P4 LEA.HI.X R11, R5.reuse, R211, R4, 0x1, P0 ;  /* 0x000000d3050b4211 */ /* 0x040fe200000f0c04 */
[----:B------:R1:W-:Y:S01]  /*1b4d0*/  @P2 STS.128 [R217+0x6000], RZ ;  /* 0x006000ffd9002388 */ /* 0x0003e20000000c00 */
[C---:B------:R-:W-:Y:S02]  /*1b4e0*/  @P3 LEA R8, P1, R5.reuse, R212, 0x1 ;  /* 0x000000d405083211 */ /* 0x040fe400078208ff */
[----:B------:R-:W-:-:S02]  /*1b4f0*/  IADD3 R2, P6, R5, R208, RZ ;  /* 0x000000d005027210 */ /* 0x000fc40007fde0ff */
[----:B------:R-:W-:Y:S02]  /*1b500*/  @!P2 IADD3 R7, P0, R7, R208, RZ ;  /* 0x000000d00707a210 */ /* 0x000fe40007f1e0ff */
[-C--:B------:R-:W-:Y:S01]  /*1b510*/  @P3 LEA.HI.X R9, R5, R211.reuse, R4, 0x1, P1 ;  /* 0x000000d305093211 */ /* 0x080fe200008f0c04 */
[--C-:B------:R-:W-:Y:S01]  /*1b520*/  IMAD.X R4, R4, 0x1, R209.reuse, P6 ;  /* 0x0000000104047824 */ /* 0x100fe200030e06d1 */
[-C--:B------:R-:W-:Y:S01]  /*1b530*/  @!P2 LEA R136, P6, R2, R212.reuse, 0x1 ;  /* 0x000000d40288a211 */ /* 0x080fe200078c08ff */
[----:B------:R-:W-:Y:S01]  /*1b540*/  @!P2 IMAD.X R6, R6, 0x1, R209, P0 ;  /* 0x000000010606a824 */ /* 0x000fe200000e06d1 */
[CC--:B------:R-:W-:Y:S01]  /*1b550*/  @P4 LEA R144, P1, R2.reuse, R212.reuse, 0x1 ;  /* 0x000000d402904211 */ /* 0x0c0fe200078208ff */
[----:B------:R-:W-:Y:S01]  /*1b560*/  @P4 IMAD.MOV.U32 R5, RZ, RZ, R19 ;  /* 0x000000ffff054224 */ /* 0x000fe200078e0013 */
[C---:B------:R-:W-:Y:S02]  /*1b570*/  @P3 LEA R138, P0, R2.reuse, R212, 0x1 ;  /* 0x000000d4028a3211 */ /* 0x040fe400078008ff */
[----:B------:R-:W-:-:S02]  /*1b580*/  @!P2 LEA.HI.X R137, R2, R211, R4, 0x1, P6 ;  /* 0x000000d30289a211 */ /* 0x000fc400030f0c04 */
[CCC-:B------:R-:W-:Y:S02]  /*1b590*/  @P4 LEA.HI.X R145, R2.reuse, R211.reuse, R4.reuse, 0x1, P1 ;  /* 0x000000d302914211 */ /* 0x1c0fe400008f0c04 */
[----:B------:R-:W-:Y:S01]  /*1b5a0*/  @P3 LEA.HI.X R139, R2, R211, R4, 0x1, P0 ;  /* 0x000000d3028b3211 */ /* 0x000fe200000f0c04 */
[--C-:B------:R-:W-:Y:S01]  /*1b5b0*/  @P4 IMAD.MOV.U32 R4, RZ, RZ, R18.reuse ;  /* 0x000000ffff044224 */ /* 0x100fe200078e0012 */
[----:B------:R-:W-:Y:S01]  /*1b5c0*/  @!P2 LEA R146, P6, R7, R212, 0x1 ;  /* 0x000000d40792a211 */ /* 0x000fe200078c08ff */
[----:B------:R-:W-:-:S03]  /*1b5d0*/  IMAD.MOV.U32 R212, RZ, RZ, R18 ;  /* 0x000000ffffd47224 */ /* 0x000fc600078e0012 */
[----:B------:R-:W-:Y:S01]  /*1b5e0*/  @!PT LDS RZ, [RZ] ;  /* 0x00000000fffff984 */ /* 0x000fe20000000800 */
[----:B------:R-:W-:Y:S01]  /*1b5f0*/  @!PT LDS RZ, [RZ] ;  /* 0x00000000fffff984 */ /* 0x000fe20000000800 */
[----:B------:R-:W-:Y:S01]  /*1b600*/  @!PT LDS RZ, [RZ] ;  /* 0x00000000fffff984 */ /* 0x000fe20000000800 */
[----:B------:R2:W-:Y:S01]  /*1b610*/  @P4 LDGSTS.E.BYPASS.LTC128B.128 [R217+0x8000], [R4.64+0x80] ;  /* 0x0800008004d94fae */ /* 0x0005e2000b901d44 */
[----:B------:R-:W-:Y:S01]  /*1b620*/  @!P2 LEA.HI.X R147, R7, R211, R6, 0x1, P6 ;  /* 0x000000d30793a211 */ /* 0x000fe200030f0c06 */
[--C-:B------:R-:W-:Y:S02]  /*1b630*/  IMAD.MOV.U32 R211, RZ, RZ, R19.reuse ;  /* 0x000000ffffd37224 */ /* 0x100fe400078e0013 */
        /* <DEDUP_REMOVED lines=54> */
.L_x_7287:
[----:B------:R-:W-:Y:S05]  /*1b9a0*/  BSYNC B1 ;  /* 0x0000000000017941 */ /* 0x000fea0003800000 */
.L_x_7286:
[----:B------:R-:W-:Y:S01]  /*1b9b0*/  ULDC.64 UR4, c[0x0][0x118] ;  /* 0x0000460000047ab9 */ /* 0x000fe20000000a00 */
[----:B-1----:R-:W-:Y:S01]  /*1b9c0*/  FMNMX.FTZ R5, R132, R29, !PT ;  /* 0x0000001d84057209 */ /* 0x002fe20007810000 */
[----:B------:R-:W2:Y:S01]  /*1b9d0*/  LD.E R152, [R180.64+0xdc] ;  /* 0x0000dc04b4987980 */ /* 0x000ea2000c101900 */
[----:B------:R-:W-:-:S02]  /*1b9e0*/  FMNMX.FTZ R4, R3, R34, !PT ;  /* 0x0000002203047209 */ /* 0x000fc40007810000 */
[----:B------:R-:W-:Y:S01]  /*1b9f0*/  FMNMX.FTZ R5, R0, R5, !PT ;  /* 0x0000000500057209 */ /* 0x000fe20007810000 */
[----:B------:R-:W-:Y:S01]  /*1ba00*/  LDSM.16.MT88.4 R12, [R204+0xc000] ;  /* 0x00c00000cc0c783b */ /* 0x000fe20000004200 */
        /* <DEDUP_REMOVED lines=15> */
[----:B------:R-:W-:-:S04]  /*1bb00*/  FMNMX.FTZ R5, R173, R2, !PT ;  /* 0x00000002ad057209 */ /* 0x000fc80007810000 */
[----:B------:R-:W-:-:S04]  /*1bb10*/  FMNMX.FTZ R5, R174, R5, !PT ;  /* 0x00000005ae057209 */ /* 0x000fc80007810000 */
[----:B------:R-:W-:-:S04]  /*1bb20*/  FMNMX.FTZ R2, R172, R5, !PT ;  /* 0x00000005ac027209 */ /* 0x000fc80007810000 */
[----:B------:R-:W-:Y:S02]  /*1bb30*/  FMNMX.FTZ R5, R171, R2, !PT ;  /* 0x00000002ab057209 */ /* 0x000fe40007810000 */
[----:B------:R-:W-:Y:S02]  /*1bb40*/  FMNMX.FTZ R2, R170, R7, !PT ;  /* 0x00000007aa027209 */ /* 0x000fe40007810000 */
[----:B------:R-:W-:-:S04]  /*1bb50*/  FMNMX.FTZ R5, R156, R5, !PT ;  /* 0x000000059c057209 */ /* 0x000fc80007810000 */
[----:B------:R-:W-:Y:S02]  /*1bb60*/  FMNMX.FTZ R4, R154, R5, !PT ;  /* 0x000000059a047209 */ /* 0x000fe40007810000 */
[----:B------:R-:W-:Y:S02]  /*1bb70*/  FMNMX.FTZ R5, R169, R2, !PT ;  /* 0x00000002a9057209 */ /* 0x000fe40007810000 */
[----:B------:R-:W-:Y:S02]  /*1bb80*/  FMNMX.FTZ R4, R153, R4, !PT ;  /* 0x0000000499047209 */ /* 0x000fe40007810000 */
[----:B------:R-:W-:Y:S02]  /*1bb90*/  FMNMX.FTZ R2, R168, R5, !PT ;  /* 0x00000005a8027209 */ /* 0x000fe40007810000 */
[----:B------:R-:W-:Y:S02]  /*1bba0*/  FMNMX.FTZ R4, R143, R4, !PT ;  /* 0x000000048f047209 */ /* 0x000fe40007810000 */
[----:B------:R-:W-:-:S03]  /*1bbb0*/  FMNMX.FTZ R7, R167, R2, !PT ;  /* 0x00000002a7077209 */ /* 0x000fc60007810000 */
[----:B------:R-:W1:Y:S01]  /*1bbc0*/  SHFL.BFLY PT, R5, R4, 0x2, 0x1f ;  /* 0x0c401f0004057f89 */ /* 0x000e6200000e0000 */
[----:B------:R-:W-:-:S04]  /*1bbd0*/  FMNMX.FTZ R7, R142, R7, !PT ;  /* 0x000000078e077209 */ /* 0x000fc80007810000 */
[----:B------:R-:W-:-:S04]  /*1bbe0*/  FMNMX.FTZ R2, R140, R7, !PT ;  /* 0x000000078c027209 */ /* 0x000fc80007810000 */
[----:B------:R-:W-:-:S04]  /*1bbf0*/  FMNMX.FTZ R7, R141, R2, !PT ;  /* 0x000000028d077209 */ /* 0x000fc80007810000 */
[----:B------:R-:W-:-:S05]  /*1bc00*/  FMNMX.FTZ R7, R150, R7, !PT ;  /* 0x0000000796077209 */ /* 0x000fca0007810000 */
[----:B------:R-:W3:Y:S01]  /*1bc10*/  SHFL.BFLY PT, R2, R7, 0x2, 0x1f ;  /* 0x0c401f0007027f89 */ /* 0x000ee200000e0000 */
[----:B-1----:R-:W-:-:S05]  /*1bc20*/  FMNMX.FTZ R5, R4, R5, !PT ;  /* 0x0000000504057209 */ /* 0x002fca0007810000 */
[----:B------:R-:W1:Y:S01]  /*1bc30*/  SHFL.BFLY PT, R148, R5, 0x1, 0x1f ;  /* 0x0c201f0005947f89 */ /* 0x000e6200000e0000 */
[----:B---3--:R-:W-:-:S05]  /*1bc40*/  FMNMX.FTZ R2, R7, R2, !PT ;  /* 0x0000000207027209 */ /* 0x008fca0007810000 */
[----:B------:R-:W3:Y:S01]  /*1bc50*/  SHFL.BFLY PT, R147, R2, 0x1, 0x1f ;  /* 0x0c201f0002937f89 */ /* 0x000ee200000e0000 */
[----:B-1----:R-:W-:-:S04]  /*1bc60*/  FMNMX.FTZ R148, R5, R148, !PT ;  /* 0x0000009405947209 */ /* 0x002fc80007810000 */
[----:B------:R-:W-:-:S04]  /*1bc70*/  FSETP.NEU.FTZ.AND P1, PT, R148, -INF , PT ;  /* 0xff8000009400780b */ /* 0x000fc80003f3d000 */
[----:B------:R-:W-:-:S05]  /*1bc80*/  FSEL R5, R148, RZ, P1 ;  /* 0x000000ff94057208 */ /* 0x000fca0000800000 */
[----:B------:R-:W-:Y:S01]  /*1bc90*/  FADD.FTZ R5, R132, -R5 ;  /* 0x8000000584057221 */ /* 0x000fe20000010000 */
[----:B---3--:R-:W-:-:S04]  /*1bca0*/  FMNMX.FTZ R147, R2, R147, !PT ;  /* 0x0000009302937209 */ /* 0x008fc80007810000 */
[----:B------:R-:W-:-:S04]  /*1bcb0*/  FSETP.NEU.FTZ.AND P0, PT, R147, -INF , PT ;  /* 0xff8000009300780b */ /* 0x000fc80003f1d000 */
[----:B------:R-:W-:Y:S01]  /*1bcc0*/  FSEL R4, R147, RZ, P0 ;  /* 0x000000ff93047208 */ /* 0x000fe20000000000 */
[C---:B--2---:R-:W-:Y:S02]  /*1bcd0*/  FMUL.FTZ R155, R152.reuse, R148 ;  /* 0x00000094989b7220 */ /* 0x044fe40000410000 */
[C---:B------:R-:W-:Y:S02]  /*1bce0*/  FMUL.FTZ R151, R152.reuse, R147 ;  /* 0x0000009398977220 */ /* 0x040fe40000410000 */
[----:B------:R-:W-:Y:S01]  /*1bcf0*/  FMUL.FTZ R8, R152, R5 ;  /* 0x0000000598087220 */ /* 0x000fe20000410000 */
[----:B------:R-:W-:Y:S01]  /*1bd00*/  FSEL R155, R155, RZ, P1 ;  /* 0x000000ff9b9b7208 */ /* 0x000fe20000800000 */
[----:B------:R-:W-:Y:S01]  /*1bd10*/  FADD.FTZ R5, R3, -R4 ;  /* 0x8000000403057221 */ /* 0x000fe20000010000 */
[----:B------:R-:W-:Y:S01]  /*1bd20*/  FSEL R151, R151, RZ, P0 ;  /* 0x000000ff97977208 */ /* 0x000fe20000000000 */
[----:B------:R1:W2:Y:S02]  /*1bd30*/  MUFU.EX2 R3, R8 ;  /* 0x0000000800037308 */ /* 0x0002a40000000800 */
[----:B------:R-:W-:-:S02]  /*1bd40*/  FFMA.FTZ R144, R0, R152, -R155 ;  /* 0x0000009800907223 */ /* 0x000fc4000001089b */
[-CC-:B------:R-:W-:Y:S02]  /*1bd50*/  FFMA.FTZ R146, R29, R152.reuse, -R155.reuse ;  /* 0x000000981d927223 */ /* 0x180fe4000001089b */
[-CC-:B------:R-:W-:Y:S02]  /*1bd60*/  FFMA.FTZ R145, R30, R152.reuse, -R155.reuse ;  /* 0x000000981e917223 */ /* 0x180fe4000001089b */
[-C--:B------:R-:W-:Y:S01]  /*1bd70*/  FFMA.FTZ R134, R28, R152.reuse, -R155 ;  /* 0x000000981c867223 */ /* 0x080fe2000001089b */
[----:B------:R-:W-:Y:S01]  /*1bd80*/  MUFU.EX2 R144, R144 ;  /* 0x0000009000907308 */ /* 0x000fe20000000800 */
[-CC-:B------:R-:W-:Y:S02]  /*1bd90*/  FFMA.FTZ R133, R34, R152.reuse, -R151.reuse ;  /* 0x0000009822857223 */ /* 0x180fe40000010897 */
[-CC-:B------:R-:W-:Y:S02]  /*1bda0*/  FFMA.FTZ R2, R33, R152.reuse, -R151.reuse ;  /* 0x0000009821027223 */ /* 0x180fe40000010897 */
[----:B------:R-:W-:-:S02]  /*1bdb0*/  FFMA.FTZ R0, R32, R152, -R151 ;  /* 0x0000009820007223 */ /* 0x000fc40000010897 */
[----:B------:R-:W-:Y:S01]  /*1bdc0*/  FFMA.FTZ R149, R31, R152, -R151 ;  /* 0x000000981f957223 */ /* 0x000fe20000010897 */
[----:B------:R-:W3:Y:S01]  /*1bdd0*/  MUFU.EX2 R146, R146 ;  /* 0x0000009200927308 */ /* 0x000ee20000000800 */
[----:B------:R-:W-:Y:S01]  /*1bde0*/  FMUL.FTZ R132, R152, R5 ;  /* 0x0000000598847220 */ /* 0x000fe20000410000 */
[----:B-1----:R-:W1:Y:S01]  /*1bdf0*/  LDSM.16.MT88.4 R8, [R203+0xc000] ;  /* 0x00c00000cb08783b */ /* 0x002e620000004200 */
[-C--:B--2---:R-:W-:Y:S02]  /*1be00*/  FMUL.FTZ R120, R120, R3.reuse ;  /* 0x0000000378787220 */ /* 0x084fe40000410000 */
[-C--:B------:R-:W-:Y:S01]  /*1be10*/  FMUL.FTZ R121, R121, R3.reuse ;  /* 0x0000000379797220 */ /* 0x080fe20000410000 */
[----:B------:R-:W-:Y:S01]  /*1be20*/  LDSM.16.MT88.4 R32, [R203+0xc800] ;  /* 0x00c80000cb20783b */ /* 0x000fe20000004200 */
[-C--:B------:R-:W-:Y:S01]  /*1be30*/  FMUL.FTZ R116, R116, R3.reuse ;  /* 0x0000000374747220 */ /* 0x080fe20000410000 */
[----:B------:R-:W-:Y:S01]  /*1be40*/  MUFU.EX2 R145, R145 ;  /* 0x0000009100917308 */ /* 0x000fe20000000800 */
[-C--:B------:R-:W-:Y:S01]  /*1be50*/  FMUL.FTZ R117, R117, R3.reuse ;  /* 0x0000000375757220 */ /* 0x080fe20000410000 */
[----:B------:R-:W-:Y:S01]  /*1be60*/  LDSM.16.MT88.4 R28, [R202+0xc800] ;  /* 0x00c80000ca1c783b */ /* 0x000fe20000004200 */
[----:B------:R-:W-:-:S02]  /*1be70*/  FMUL.FTZ R128, R128, R3 ;  /* 0x0000000380807220 */ /* 0x000fc40000410000 */
[-C--:B------:R-:W-:Y:S02]  /*1be80*/  FMUL.FTZ R129, R129, R3.reuse ;  /* 0x0000000381817220 */ /* 0x080fe40000410000 */
[-C--:B------:R-:W-:Y:S01]  /*1be90*/  FMUL.FTZ R124, R124, R3.reuse ;  /* 0x000000037c7c7220 */ /* 0x080fe20000410000 */
[----:B------:R-:W2:Y:S01]  /*1bea0*/  MUFU.EX2 R134, R134 ;  /* 0x0000008600867308 */ /* 0x000ea20000000800 */
[----:B---3--:R-:W-:Y:S01]  /*1beb0*/  F2FP.PACK_AB R4, R144, R146 ;  /* 0x000000929004723e */ /* 0x008fe200000000ff */
[-C--:B------:R-:W-:Y:S02]  /*1bec0*/  FMUL.FTZ R125, R125, R3.reuse ;  /* 0x000000037d7d7220 */ /* 0x080fe40000410000 */
[-C--:B------:R-:W-:Y:S02]  /*1bed0*/  FMUL.FTZ R112, R112, R3.reuse ;  /* 0x0000000370707220 */ /* 0x080fe40000410000 */
[-C--:B------:R-:W-:Y:S02]  /*1bee0*/  FMUL.FTZ R113, R113, R3.reuse ;  /* 0x0000000371717220 */ /* 0x080fe40000410000 */
[----:B------:R-:W-:Y:S01]  /*1bef0*/  MUFU.EX2 R133, R133 ;  /* 0x0000008500857308 */ /* 0x000fe20000000800 */
[----:B------:R-:W-:-:S02]  /*1bf00*/  FMUL.FTZ R108, R108, R3 ;  /* 0x000000036c6c7220 */ /* 0x000fc40000410000 */
[-C--:B------:R-:W-:Y:S02]  /*1bf10*/  FMUL.FTZ R109, R109, R3.reuse ;  /* 0x000000036d6d7220 */ /* 0x080fe40000410000 */
[-C--:B------:R-:W-:Y:S02]  /*1bf20*/  FMUL.FTZ R36, R36, R3.reuse ;  /* 0x0000000324247220 */ /* 0x080fe40000410000 */
[----:B------:R-:W-:Y:S01]  /*1bf30*/  FMUL.FTZ R37, R37, R3 ;  /* 0x0000000325257220 */ /* 0x000fe20000410000 */
[----:B------:R-:W3:Y:S01]  /*1bf40*/  MUFU.EX2 R2, R2 ;  /* 0x0000000200027308 */ /* 0x000ee20000000800 */
[----:B--2---:R-:W-:Y:S01]  /*1bf50*/  F2FP.PACK_AB R6, R134, R145 ;  /* 0x000000918606723e */ /* 0x004fe200000000ff */
[-C--:B------:R-:W-:Y:S02]  /*1bf60*/  FMUL.FTZ R40, R40, R3.reuse ;  /* 0x0000000328287220 */ /* 0x080fe40000410000 */
[-C--:B------:R-:W-:Y:S02]  /*1bf70*/  FMUL.FTZ R41, R41, R3.reuse ;  /* 0x0000000329297220 */ /* 0x080fe40000410000 */
[----:B------:R-:W-:-:S02]  /*1bf80*/  FMUL.FTZ R104, R104, R3 ;  /* 0x0000000368687220 */ /* 0x000fc40000410000 */
[----:B------:R-:W-:Y:S01]  /*1bf90*/  MUFU.EX2 R0, R0 ;  /* 0x0000000000007308 */ /* 0x000fe20000000800 */
[-C--:B------:R-:W-:Y:S02]  /*1bfa0*/  FMUL.FTZ R105, R105, R3.reuse ;  /* 0x0000000369697220 */ /* 0x080fe40000410000 */
[-C--:B------:R-:W-:Y:S02]  /*1bfb0*/  FMUL.FTZ R100, R100, R3.reuse ;  /* 0x0000000364647220 */ /* 0x080fe40000410000 */
[-C--:B------:R-:W-:Y:S02]  /*1bfc0*/  FMUL.FTZ R101, R101, R3.reuse ;  /* 0x0000000365657220 */ /* 0x080fe40000410000 */
[----:B------:R-:W-:Y:S01]  /*1bfd0*/  FMUL.FTZ R44, R44, R3 ;  /* 0x000000032c2c7220 */ /* 0x000fe20000410000 */
[----:B------:R-:W2:Y:S01]  /*1bfe0*/  MUFU.EX2 R149, R149 ;  /* 0x0000009500957308 */ /* 0x000ea20000000800 */
[----:B---3--:R-:W-:Y:S01]  /*1bff0*/  F2FP.PACK_AB R5, R2, R133 ;  /* 0x000000850205723e */ /* 0x008fe200000000ff */
[----:B------:R-:W-:-:S02]  /*1c000*/  FMUL.FTZ R45, R45, R3 ;  /* 0x000000032d2d7220 */ /* 0x000fc40000410000 */
[-C--:B------:R-:W-:Y:S02]  /*1c010*/  FMUL.FTZ R48, R48, R3.reuse ;  /* 0x0000000330307220 */ /* 0x080fe40000410000 */
[-C--:B------:R-:W-:Y:S02]  /*1c020*/  FMUL.FTZ R49, R49, R3.reuse ;  /* 0x0000000331317220 */ /* 0x080fe40000410000 */
[----:B------:R-:W3:Y:S01]  /*1c030*/  MUFU.EX2 R132, R132 ;  /* 0x0000008400847308 */ /* 0x000ee20000000800 */
[-C--:B------:R-:W-:Y:S02]  /*1c040*/  FMUL.FTZ R60, R60, R3.reuse ;  /* 0x000000033c3c7220 */ /* 0x080fe40000410000 */
[-C--:B------:R-:W-:Y:S02]  /*1c050*/  FMUL.FTZ R61, R61, R3.reuse ;  /* 0x000000033d3d7220 */ /* 0x080fe40000410000 */
[-C--:B------:R-:W-:Y:S02]  /*1c060*/  FMUL.FTZ R64, R64, R3.reuse ;  /* 0x0000000340407220 */ /* 0x080fe40000410000 */
[-C--:B------:R-:W-:Y:S01]  /*1c070*/  FMUL.FTZ R65, R65, R3.reuse ;  /* 0x0000000341417220 */ /* 0x080fe20000410000 */
[----:B--2---:R-:W-:Y:S01]  /*1c080*/  F2FP.PACK_AB R7, R149, R0 ;  /* 0x000000009507723e */ /* 0x004fe200000000ff */
[----:B------:R-:W-:-:S02]  /*1c090*/  FMUL.FTZ R52, R52, R3 ;  /* 0x0000000334347220 */ /* 0x000fc40000410000 */
[-C--:B------:R-:W-:Y:S02]  /*1c0a0*/  FMUL.FTZ R53, R53, R3.reuse ;  /* 0x0000000335357220 */ /* 0x080fe40000410000 */
[-C--:B------:R-:W-:Y:S02]  /*1c0b0*/  FMUL.FTZ R56, R56, R3.reuse ;  /* 0x0000000338387220 */ /* 0x080fe40000410000 */
[----:B------:R-:W-:Y:S02]  /*1c0c0*/  FMUL.FTZ R57, R57, R3 ;  /* 0x0000000339397220 */ /* 0x000fe40000410000 */
[-C--:B---3--:R-:W-:Y:S02]  /*1c0d0*/  FMUL.FTZ R122, R122, R132.reuse ;  /* 0x000000847a7a7220 */ /* 0x088fe40000410000 */
[-C--:B------:R-:W-:Y:S02]  /*1c0e0*/  FMUL.FTZ R123, R123, R132.reuse ;  /* 0x000000847b7b7220 */ /* 0x080fe40000410000 */
[----:B------:R-:W-:-:S02]  /*1c0f0*/  FMUL.FTZ R118, R118, R132 ;  /* 0x0000008476767220 */ /* 0x000fc40000410000 */
[-C--:B------:R-:W-:Y:S02]  /*1c100*/  FMUL.FTZ R119, R119, R132.reuse ;  /* 0x0000008477777220 */ /* 0x080fe40000410000 */
[-C--:B------:R-:W-:Y:S01]  /*1c110*/  FMUL.FTZ R130, R130, R132.reuse ;  /* 0x0000008482827220 */ /* 0x080fe20000410000 */
[C---:B------:R-:W-:Y:S01]  /*1c120*/  HMMA.16816.F32 R120, R4.reuse, R12, R120 ;  /* 0x0000000c0478723c */ /* 0x040fe20000001878 */
[-C--:B------:R-:W-:Y:S02]  /*1c130*/  FMUL.FTZ R131, R131, R132.reuse ;  /* 0x0000008483837220 */ /* 0x080fe40000410000 */
[-C--:B------:R-:W-:Y:S02]  /*1c140*/  FMUL.FTZ R126, R126, R132.reuse ;  /* 0x000000847e7e7220 */ /* 0x080fe40000410000 */
[-C--:B------:R-:W-:Y:S02]  /*1c150*/  FMUL.FTZ R127, R127, R132.reuse ;  /* 0x000000847f7f7220 */ /* 0x080fe40000410000 */
[-C--:B------:R-:W-:Y:S01]  /*1c160*/  FMUL.FTZ R114, R114, R132.reuse ;  /* 0x0000008472727220 */ /* 0x080fe20000410000 */
[----:B------:R-:W-:Y:S01]  /*1c170*/  HMMA.16816.F32 R116, R4, R14, R116 ;  /* 0x0000000e0474723c */ /* 0x000fe20000001874 */
[----:B------:R-:W2:Y:S01]  /*1c180*/  LDSM.16.MT88.4 R12, [R205+0xe000] ;  /* 0x00e00000cd0c783b */ /* 0x000ea20000004200 */
[----:B------:R-:W-:-:S02]  /*1c190*/  FMUL.FTZ R115, R115, R132 ;  /* 0x0000008473737220 */ /* 0x000fc40000410000 */
[-C--:B------:R-:W-:Y:S02]  /*1c1a0*/  FMUL.FTZ R110, R110, R132.reuse ;  /* 0x000000846e6e7220 */ /* 0x080fe40000410000 */
[-C--:B------:R-:W-:Y:S02]  /*1c1b0*/  FMUL.FTZ R111, R111, R132.reuse ;  /* 0x000000846f6f7220 */ /* 0x080fe40000410000 */
[C---:B------:R-:W-:Y:S01]  /*1c1c0*/  HMMA.16816.F32 R128, R4.reuse, R16, R128 ;  /* 0x000000100480723c */ /* 0x040fe20000001880 */
[-C--:B------:R-:W-:Y:S02]  /*1c1d0*/  FMUL.FTZ R38, R38, R132.reuse ;  /* 0x0000008426267220 */ /* 0x080fe40000410000 */
[-C--:B------:R-:W-:Y:S02]  /*1c1e0*/  FMUL.FTZ R39, R39, R132.reuse ;  /* 0x0000008427277220 */ /* 0x080fe40000410000 */
[-C--:B------:R-:W-:Y:S02]  /*1c1f0*/  FMUL.FTZ R42, R42, R132.reuse ;  /* 0x000000842a2a7220 */ /* 0x080fe40000410000 */
[-C--:B------:R-:W-:Y:S01]  /*1c200*/  FMUL.FTZ R43, R43, R132.reuse ;  /* 0x000000842b2b7220 */ /* 0x080fe20000410000 */
[----:B------:R-:W-:Y:S01]  /*1c210*/  HMMA.16816.F32 R124, R4, R18, R124 ;  /* 0x00000012047c723c */ /* 0x000fe2000000187c */
[----:B------:R-:W3:Y:S01]  /*1c220*/  LDSM.16.MT88.4 R16, [R202+0xc000] ;  /* 0x00c00000ca10783b */ /* 0x000ee20000004200 */
[----:B------:R-:W-:-:S02]  /*1c230*/  FMUL.FTZ R106, R106, R132 ;  /* 0x000000846a6a7220 */ /* 0x000fc40000410000 */
[-C--:B------:R-:W-:Y:S02]  /*1c240*/  FMUL.FTZ R107, R107, R132.reuse ;  /* 0x000000846b6b7220 */ /* 0x080fe40000410000 */
[-C--:B------:R-:W-:Y:S02]  /*1c250*/  FMUL.FTZ R102, R102, R132.reuse ;  /* 0x0000008466667220 */ /* 0x080fe40000410000 */
[C---:B-1----:R-:W-:Y:S01]  /*1c260*/  HMMA.16816.F32 R112, R4.reuse, R8, R112 ;  /* 0x000000080470723c */ /* 0x042fe20000001870 */
[-C--:B------:R-:W-:Y:S02]  /*1c270*/  FMUL.FTZ R103, R103, R132.reuse ;  /* 0x0000008467677220 */ /* 0x080fe40000410000 */
[-C--:B------:R-:W-:Y:S02]  /*1c280*/  FMUL.FTZ R46, R46, R132.reuse ;  /* 0x000000842e2e7220 */ /* 0x080fe40000410000 */
[-C--:B------:R-:W-:Y:S02]  /*1c290*/  FMUL.FTZ R47, R47, R132.reuse ;  /* 0x000000842f2f7220 */ /* 0x080fe40000410000 */
[-C--:B------:R-:W-:Y:S01]  /*1c2a0*/  FMUL.FTZ R50, R50, R132.reuse ;  /* 0x0000008432327220 */ /* 0x080fe20000410000 */
[----:B------:R-:W-:Y:S01]  /*1c2b0*/  HMMA.16816.F32 R108, R4, R10, R108 ;  /* 0x0000000a046c723c */ /* 0x000fe2000000186c */
[----:B------:R-:W1:Y:S01]  /*1c2c0*/  LDSM.16.MT88.4 R8, [R204+0xe000] ;  /* 0x00e00000cc08783b */ /* 0x000e620000004200 */
[----:B------:R-:W-:-:S02]  /*1c2d0*/  FMUL.FTZ R51, R51, R132 ;  /* 0x0000008433337220 */ /* 0x000fc40000410000 */
[-C--:B------:R-:W-:Y:S02]  /*1c2e0*/  FMUL.FTZ R62, R62, R132.reuse ;  /* 0x000000843e3e7220 */ /* 0x080fe40000410000 */
[-C--:B------:R-:W-:Y:S02]  /*1c2f0*/  FMUL.FTZ R63, R63, R132.reuse ;  /* 0x000000843f3f7220 */ /* 0x080fe40000410000 */
[-C--:B------:R-:W-:Y:S01]  /*1c300*/  FMUL.FTZ R66, R66, R132.reuse ;  /* 0x0000008442427220 */ /* 0x080fe20000410000 */
[----:B--2---:R-:W-:Y:S01]  /*1c310*/  HMMA.16816.F32 R36, R4, R12, R36 ;  /* 0x0000000c0424723c */ /* 0x004fe20000001824 */
[-C--:B------:R-:W-:Y:S02]  /*1c320*/  FMUL.FTZ R67, R67, R132.reuse ;  /* 0x0000008443437220 */ /* 0x080fe40000410000 */
[-C--:B------:R-:W-:Y:S02]  /*1c330*/  FMUL.FTZ R54, R54, R132.reuse ;  /* 0x0000008436367220 */ /* 0x080fe40000410000 */
[----:B------:R-:W-:-:S02]  /*1c340*/  FMUL.FTZ R55, R55, R132 ;  /* 0x0000008437377220 */ /* 0x000fc40000410000 */
[-C--:B------:R-:W-:Y:S01]  /*1c350*/  FMUL.FTZ R58, R58, R132.reuse ;  /* 0x000000843a3a7220 */ /* 0x080fe20000410000 */
[C---:B------:R-:W-:Y:S01]  /*1c360*/  HMMA.16816.F32 R40, R4.reuse, R14, R40 ;  /* 0x0000000e0428723c */ /* 0x040fe20000001828 */
[----:B------:R-:W2:Y:S01]  /*1c370*/  LDSM.16.MT88.4 R12, [R202+0xe000] ;  /* 0x00e00000ca0c783b */ /* 0x000ea20000004200 */
[-C--:B------:R-:W-:Y:S02]  /*1c380*/  FMUL.FTZ R59, R59, R132.reuse ;  /* 0x000000843b3b7220 */ /* 0x080fe40000410000 */
[-C--:B------:R-:W-:Y:S02]  /*1c390*/  FMUL.FTZ R68, R68, R3.reuse ;  /* 0x0000000344447220 */ /* 0x080fe40000410000 */
[----:B------:R-:W-:Y:S02]  /*1c3a0*/  FMUL.FTZ R69, R69, R3 ;  /* 0x0000000345457220 */ /* 0x000fe40000410000 */
[----:B---3--:R-:W-:Y:S01]  /*1c3b0*/  HMMA.16816.F32 R104, R4, R16, R104 ;  /* 0x000000100468723c */ /* 0x008fe20000001868 */
[----:B------:R-:W-:-:S02]  /*1c3c0*/  FMUL.FTZ R70, R70, R132 ;  /* 0x0000008446467220 */ /* 0x000fc40000410000 */
[-C--:B------:R-:W-:Y:S02]  /*1c3d0*/  FMUL.FTZ R71, R71, R132.reuse ;  /* 0x0000008447477220 */ /* 0x080fe40000410000 */
[-C--:B------:R-:W-:Y:S02]  /*1c3e0*/  FMUL.FTZ R72, R72, R3.reuse ;  /* 0x0000000348487220 */ /* 0x080fe40000410000 */
[-C--:B------:R-:W-:Y:S01]  /*1c3f0*/  FMUL.FTZ R73, R73, R3.reuse ;  /* 0x0000000349497220 */ /* 0x080fe20000410000 */
[----:B------:R-:W-:Y:S01]  /*1c400*/  HMMA.16816.F32 R100, R4, R18, R100 ;  /* 0x000000120464723c */ /* 0x000fe20000001864 */
[----:B------:R-:W3:Y:S01]  /*1c410*/  LDSM.16.MT88.4 R16, [R203+0xe000] ;  /* 0x00e00000cb10783b */ /* 0x000ee20000004200 */
[-C--:B------:R-:W-:Y:S02]  /*1c420*/  FMUL.FTZ R74, R74, R132.reuse ;  /* 0x000000844a4a7220 */ /* 0x080fe40000410000 */
[----:B------:R-:W-:Y:S02]  /*1c430*/  FMUL.FTZ R75, R75, R132 ;  /* 0x000000844b4b7220 */ /* 0x000fe40000410000 */
[----:B------:R-:W-:-:S02]  /*1c440*/  FMUL.FTZ R84, R84, R3 ;  /* 0x0000000354547220 */ /* 0x000fc40000410000 */
[C---:B-1----:R-:W-:Y:S01]  /*1c450*/  HMMA.16816.F32 R44, R4.reuse, R8, R44 ;  /* 0x00000008042c723c */ /* 0x042fe2000000182c */
[-C--:B------:R-:W-:Y:S02]  /*1c460*/  FMUL.FTZ R85, R85, R3.reuse ;  /* 0x0000000355557220 */ /* 0x080fe40000410000 */
[-C--:B------:R-:W-:Y:S02]  /*1c470*/  FMUL.FTZ R86, R86, R132.reuse ;  /* 0x0000008456567220 */ /* 0x080fe40000410000 */
[----:B------:R-:W-:Y:S02]  /*1c480*/  FMUL.FTZ R87, R87, R132 ;  /* 0x0000008457577220 */ /* 0x000fe40000410000 */
[-C--:B------:R-:W-:Y:S01]  /*1c490*/  FMUL.FTZ R88, R88, R3.reuse ;  /* 0x0000000358587220 */ /* 0x080fe20000410000 */
[----:B------:R-:W-:Y:S01]  /*1c4a0*/  HMMA.16816.F32 R48, R4, R10, R48 ;  /* 0x0000000a0430723c */ /* 0x000fe20000001830 */
[----:B------:R-:W1:Y:S01]  /*1c4b0*/  LDSM.16.MT88.4 R8, [R205+0x10000] ;  /* 0x01000000cd08783b */ /* 0x000e620000004200 */
[----:B------:R-:W-:-:S02]  /*1c4c0*/  FMUL.FTZ R89, R89, R3 ;  /* 0x0000000359597220 */ /* 0x000fc40000410000 */
[-C--:B------:R-:W-:Y:S02]  /*1c4d0*/  FMUL.FTZ R90, R90, R132.reuse ;  /* 0x000000845a5a7220 */ /* 0x080fe40000410000 */
[----:B------:R-:W-:Y:S02]  /*1c4e0*/  FMUL.FTZ R91, R91, R132 ;  /* 0x000000845b5b7220 */ /* 0x000fe40000410000 */
[-CC-:B------:R-:W-:Y:S01]  /*1c4f0*/  FFMA.FTZ R157, R27, R152.reuse, -R155.reuse ;  /* 0x000000981b9d7223 */ /* 0x180fe2000001089b */
[C---:B--2---:R-:W-:Y:S01]  /*1c500*/  HMMA.16816.F32 R60, R4.reuse, R12, R60 ;  /* 0x0000000c043c723c */ /* 0x044fe2000000183c */
[-CC-:B------:R-:W-:Y:S02]  /*1c510*/  FFMA.FTZ R158, R26, R152.reuse, -R155.reuse ;  /* 0x000000981a9e7223 */ /* 0x180fe4000001089b */
[-CC-:B------:R-:W-:Y:S02]  /*1c520*/  FFMA.FTZ R159, R25, R152.reuse, -R155.reuse ;  /* 0x00000098199f7223 */ /* 0x180fe4000001089b */
[-C--:B------:R-:W-:Y:S01]  /*1c530*/  FFMA.FTZ R160, R24, R152.reuse, -R155 ;  /* 0x0000009818a07223 */ /* 0x080fe2000001089b */
[----:B------:R-:W-:Y:S01]  /*1c540*/  MUFU.EX2 R157, R157 ;  /* 0x0000009d009d7308 */ /* 0x000fe20000000800 */
[-CC-:B------:R-:W-:Y:S01]  /*1c550*/  FFMA.FTZ R161, R22, R152.reuse, -R151.reuse ;  /* 0x0000009816a17223 */ /* 0x180fe20000010897 */
[----:B------:R-:W-:Y:S01]  /*1c560*/  HMMA.16816.F32 R64, R4, R14, R64 ;  /* 0x0000000e0440723c */ /* 0x000fe20000001840 */
[----:B------:R-:W2:Y:S01]  /*1c570*/  LDSM.16.MT88.4 R12, [R203+0x10000] ;  /* 0x01000000cb0c783b */ /* 0x000ea20000004200 */
[----:B------:R-:W-:-:S02]  /*1c580*/  FFMA.FTZ R166, R23, R152, -R151 ;  /* 0x0000009817a67223 */ /* 0x000fc40000010897 */
[-CC-:B------:R-:W-:Y:S01]  /*1c590*/  FFMA.FTZ R162, R21, R152.reuse, -R151.reuse ;  /* 0x0000009815a27223 */ /* 0x180fe20000010897 */
[----:B------:R-:W-:Y:S01]  /*1c5a0*/  LDSM.16.MT88.4 R24, [R205+0xe800] ;  /* 0x00e80000cd18783b */ /* 0x000fe20000004200 */
[----:B------:R-:W-:Y:S01]  /*1c5b0*/  FFMA.FTZ R163, R20, R152, -R151 ;  /* 0x0000009814a37223 */ /* 0x000fe20000010897 */
[----:B------:R-:W4:Y:S01]  /*1c5c0*/  MUFU.EX2 R158, R158 ;  /* 0x0000009e009e7308 */ /* 0x000f220000000800 */
[C---:B---3--:R-:W-:Y:S01]  /*1c5d0*/  HMMA.16816.F32 R52, R4.reuse, R16, R52 ;  /* 0x000000100434723c */ /* 0x048fe20000001834 */
[-C--:B------:R-:W-:Y:S01]  /*1c5e0*/  FMUL.FTZ R76, R76, R3.reuse ;  /* 0x000000034c4c7220 */ /* 0x080fe20000410000 */
[----:B------:R-:W-:Y:S01]  /*1c5f0*/  LDSM.16.MT88.4 R20, [R204+0xe800] ;  /* 0x00e80000cc14783b */ /* 0x000fe20000004200 */
[----:B------:R-:W-:Y:S02]  /*1c600*/  FMUL.FTZ R77, R77, R3 ;  /* 0x000000034d4d7220 */ /* 0x000fe40000410000 */
[-C--:B------:R-:W-:Y:S02]  /*1c610*/  FMUL.FTZ R78, R78, R132.reuse ;  /* 0x000000844e4e7220 */ /* 0x080fe40000410000 */
[----:B------:R-:W-:Y:S01]  /*1c620*/  MUFU.EX2 R159, R159 ;  /* 0x0000009f009f7308 */ /* 0x000fe20000000800 */
[----:B------:R-:W-:Y:S01]  /*1c630*/  HMMA.16816.F32 R56, R4, R18, R56 ;  /* 0x000000120438723c */ /* 0x000fe20000001838 */
[----:B------:R-:W3:Y:S01]  /*1c640*/  LDSM.16.MT88.4 R16, [R204+0x10000] ;  /* 0x01000000cc10783b */ /* 0x000ee20000004200 */
[----:B------:R-:W-:-:S02]  /*1c650*/  FMUL.FTZ R79, R79, R132 ;  /* 0x000000844f4f7220 */ /* 0x000fc40000410000 */
[-C--:B------:R-:W-:Y:S02]  /*1c660*/  FMUL.FTZ R80, R80, R3.reuse ;  /* 0x0000000350507220 */ /* 0x080fe40000410000 */
[-C--:B------:R-:W-:Y:S01]  /*1c670*/  FMUL.FTZ R81, R81, R3.reuse ;  /* 0x0000000351517220 */ /* 0x080fe20000410000 */
[----:B------:R-:W-:Y:S01]  /*1c680*/  MUFU.EX2 R160, R160 ;  /* 0x000000a000a07308 */ /* 0x000fe20000000800 */
[C---:B-1----:R-:W-:Y:S01]  /*1c690*/  HMMA.16816.F32 R68, R4.reuse, R8, R68 ;  /* 0x000000080444723c */ /* 0x042fe20000001844 */
[-C--:B------:R-:W-:Y:S02]  /*1c6a0*/  FMUL.FTZ R82, R82, R132.reuse ;  /* 0x0000008452527220 */ /* 0x080fe40000410000 */
[----:B------:R-:W-:Y:S02]  /*1c6b0*/  FMUL.FTZ R83, R83, R132 ;  /* 0x0000008453537220 */ /* 0x000fe40000410000 */
[-C--:B------:R-:W-:Y:S02]  /*1c6c0*/  FMUL.FTZ R92, R92, R3.reuse ;  /* 0x000000035c5c7220 */ /* 0x080fe40000410000 */
[----:B------:R-:W-:Y:S01]  /*1c6d0*/  MUFU.EX2 R161, R161 ;  /* 0x000000a100a17308 */ /* 0x000fe20000000800 */
[----:B------:R-:W-:Y:S01]  /*1c6e0*/  HMMA.16816.F32 R72, R4, R10, R72 ;  /* 0x0000000a0448723c */ /* 0x000fe20000001848 */
[----:B------:R-:W1:Y:S01]  /*1c6f0*/  LDSM.16.MT88.4 R8, [R202+0x10000] ;  /* 0x01000000ca08783b */ /* 0x000e620000004200 */
[----:B------:R-:W-:-:S02]  /*1c700*/  FMUL.FTZ R93, R93, R3 ;  /* 0x000000035d5d7220 */ /* 0x000fc40000410000 */
[-C--:B------:R-:W-:Y:S02]  /*1c710*/  FMUL.FTZ R94, R94, R132.reuse ;  /* 0x000000845e5e7220 */ /* 0x080fe40000410000 */
[-C--:B------:R-:W-:Y:S01]  /*1c720*/  FMUL.FTZ R95, R95, R132.reuse ;  /* 0x000000845f5f7220 */ /* 0x080fe20000410000 */
[----:B------:R-:W5:Y:S01]  /*1c730*/  MUFU.EX2 R166, R166 ;  /* 0x000000a600a67308 */ /* 0x000f620000000800 */
[-C--:B------:R-:W-:Y:S01]  /*1c740*/  FMUL.FTZ R96, R96, R3.reuse ;  /* 0x0000000360607220 */ /* 0x080fe20000410000 */
[C---:B--2---:R-:W-:Y:S01]  /*1c750*/  HMMA.16816.F32 R84, R4.reuse, R12, R84 ;  /* 0x0000000c0454723c */ /* 0x044fe20000001854 */
[----:B------:R-:W-:Y:S02]  /*1c760*/  FMUL.FTZ R97, R97, R3 ;  /* 0x0000000361617220 */ /* 0x000fe40000410000 */
[-C--:B------:R-:W-:Y:S02]  /*1c770*/  FMUL.FTZ R98, R98, R132.reuse ;  /* 0x0000008462627220 */ /* 0x080fe40000410000 */
[----:B------:R-:W-:Y:S01]  /*1c780*/  FMUL.FTZ R99, R99, R132 ;  /* 0x0000008463637220 */ /* 0x000fe20000410000 */
[----:B------:R-:W-:Y:S01]  /*1c790*/  MUFU.EX2 R162, R162 ;  /* 0x000000a200a27308 */ /* 0x000fe20000000800 */
[-CC-:B------:R-:W-:Y:S01]  /*1c7a0*/  FFMA.FTZ R173, R173, R152.reuse, -R155.reuse ;  /* 0x00000098adad7223 */ /* 0x180fe2000001089b */
[----:B------:R-:W-:Y:S01]  /*1c7b0*/  HMMA.16816.F32 R88, R4, R14, R88 ;  /* 0x0000000e0458723c */ /* 0x000fe20000001858 */
[----:B------:R-:W2:Y:S01]  /*1c7c0*/  LDSM.16.MT88.4 R12, [R205+0xc800] ;  /* 0x00c80000cd0c783b */ /* 0x000ea20000004200 */
[----:B------:R-:W-:-:S02]  /*1c7d0*/  FFMA.FTZ R174, R174, R152, -R155 ;  /* 0x00000098aeae7223 */ /* 0x000fc4000001089b */
[-CC-:B------:R-:W-:Y:S02]  /*1c7e0*/  FFMA.FTZ R172, R172, R152.reuse, -R155.reuse ;  /* 0x00000098acac7223 */ /* 0x180fe4000001089b */
[----:B------:R-:W1:Y:S01]  /*1c7f0*/  MUFU.EX2 R163, R163 ;  /* 0x000000a300a37308 */ /* 0x000e620000000800 */
[-C--:B------:R-:W-:Y:S01]  /*1c800*/  FFMA.FTZ R171, R171, R152.reuse, -R155 ;  /* 0x00000098abab7223 */ /* 0x080fe2000001089b */
[C---:B---3--:R-:W-:Y:S01]  /*1c810*/  HMMA.16816.F32 R76, R4.reuse, R16, R76 ;  /* 0x00000010044c723c */ /* 0x048fe2000000184c */
[-CC-:B------:R-:W-:Y:S02]  /*1c820*/  FFMA.FTZ R170, R170, R152.reuse, -R151.reuse ;  /* 0x00000098aaaa7223 */ /* 0x180fe40000010897 */
[-CC-:B------:R-:W-:Y:S02]  /*1c830*/  FFMA.FTZ R169, R169, R152.reuse, -R151.reuse ;  /* 0x00000098a9a97223 */ /* 0x180fe40000010897 */
[-CC-:B------:R-:W-:Y:S01]  /*1c840*/  FFMA.FTZ R168, R168, R152.reuse, -R151.reuse ;  /* 0x00000098a8a87223 */ /* 0x180fe20000010897 */
[----:B------:R-:W3:Y:S01]  /*1c850*/  MUFU.EX2 R173, R173 ;  /* 0x000000ad00ad7308 */ /* 0x000ee20000000800 */
[-C--:B------:R-:W-:Y:S01]  /*1c860*/  FFMA.FTZ R167, R167, R152.reuse, -R151 ;  /* 0x00000098a7a77223 */ /* 0x080fe20000010897 */
[----:B------:R-:W-:Y:S01]  /*1c870*/  HMMA.16816.F32 R80, R4, R18, R80 ;  /* 0x000000120450723c */ /* 0x000fe20000001850 */
[----:B------:R-:W3:Y:S01]  /*1c880*/  LDSM.16.MT88.4 R16, [R203+0xe800] ;  /* 0x00e80000cb10783b */ /* 0x000ee20000004200 */
[----:B------:R-:W-:-:S02]  /*1c890*/  FFMA.FTZ R175, R154, R152, -R155 ;  /* 0x000000989aaf7223 */ /* 0x000fc4000001089b */
[-CC-:B------:R-:W-:Y:S02]  /*1c8a0*/  FFMA.FTZ R156, R156, R152.reuse, -R155.reuse ;  /* 0x000000989c9c7223 */ /* 0x180fe4000001089b */
[----:B------:R-:W2:Y:S01]  /*1c8b0*/  MUFU.EX2 R174, R174 ;  /* 0x000000ae00ae7308 */ /* 0x000ea20000000800 */
[-CC-:B------:R-:W-:Y:S01]  /*1c8c0*/  FFMA.FTZ R153, R153, R152.reuse, -R155.reuse ;  /* 0x0000009899997223 */ /* 0x180fe2000001089b */
[C---:B-1----:R-:W-:Y:S01]  /*1c8d0*/  HMMA.16816.F32 R92, R4.reuse, R8, R92 ;  /* 0x00000008045c723c */ /* 0x042fe2000000185c */
[-C--:B------:R-:W-:Y:S02]  /*1c8e0*/  FFMA.FTZ R154, R143, R152.reuse, -R155 ;  /* 0x000000988f9a7223 */ /* 0x080fe4000001089b */
[-CC-:B------:R-:W-:Y:S02]  /*1c8f0*/  FFMA.FTZ R155, R142, R152.reuse, -R151.reuse ;  /* 0x000000988e9b7223 */ /* 0x180fe40000010897 */
[-CC-:B------:R-:W-:Y:S01]  /*1c900*/  FFMA.FTZ R176, R140, R152.reuse, -R151.reuse ;  /* 0x000000988cb07223 */ /* 0x180fe20000010897 */
[----:B------:R-:W-:Y:S01]  /*1c910*/  MUFU.EX2 R172, R172 ;  /* 0x000000ac00ac7308 */ /* 0x000fe20000000800 */
[-CC-:B------:R-:W-:Y:S01]  /*1c920*/  FFMA.FTZ R177, R141, R152.reuse, -R151.reuse ;  /* 0x000000988db17223 */ /* 0x180fe20000010897 */
[----:B------:R-:W-:Y:S01]  /*1c930*/  HMMA.16816.F32 R96, R4, R10, R96 ;  /* 0x0000000a0460723c */ /* 0x000fe20000001860 */
[----:B------:R-:W-:Y:S01]  /*1c940*/  LDSM.16.MT88.4 R8, [R202+0xe800] ;  /* 0x00e80000ca08783b */ /* 0x000fe20000004200 */
[----:B------:R-:W-:-:S02]  /*1c950*/  FFMA.FTZ R150, R150, R152, -R151 ;  /* 0x0000009896967223 */ /* 0x000fc40000010897 */
[----:B------:R-:W-:Y:S01]  /*1c960*/  FFMA.FTZ R3, R233, R3, R146 ;  /* 0x00000003e9037223 */ /* 0x000fe20000010092 */
[----:B------:R-:W-:Y:S01]  /*1c970*/  LDSM.16.MT88.4 R140, [R204+0xd800] ;  /* 0x00d80000cc8c783b */ /* 0x000fe20000004200 */
[----:B------:R-:W-:Y:S01]  /*1c980*/  MUFU.EX2 R171, R171 ;  /* 0x000000ab00ab7308 */ /* 0x000fe20000000800 */
[----:B----4-:R-:W-:Y:S01]  /*1c990*/  F2FP.PACK_AB R4, R158, R157 ;  /* 0x0000009d9e04723e */ /* 0x010fe200000000ff */
[----:B------:R-:W-:Y:S01]  /*1c9a0*/  FFMA.FTZ R133, R231, R132, R133 ;  /* 0x00000084e7857223 */ /* 0x000fe20000010085 */
[----:B-----5:R-:W-:Y:S01]  /*1c9b0*/  F2FP.PACK_AB R5, R166, R161 ;  /* 0x000000a1a605723e */ /* 0x020fe200000000ff */
[----:B------:R-:W-:Y:S01]  /*1c9c0*/  FADD.FTZ R144, R144, R3 ;  /* 0x0000000390907221 */ /* 0x000fe20000010000 */
[----:B------:R-:W-:Y:S01]  /*1c9d0*/  F2FP.PACK_AB R6, R160, R159 ;  /* 0x0000009fa006723e */ /* 0x000fe200000000ff */
[----:B------:R-:W-:Y:S01]  /*1c9e0*/  FADD.FTZ R3, R2, R133 ;  /* 0x0000008502037221 */ /* 0x000fe20000010000 */
[----:B------:R-:W-:Y:S01]  /*1c9f0*/  F2FP.PACK_AB R7, R163, R162 ;  /* 0x000000a2a307723e */ /* 0x000fe200000000ff */
[----:B------:R-:W-:Y:S01]  /*1ca00*/  MUFU.EX2 R170, R170 ;  /* 0x000000aa00aa7308 */ /* 0x000fe20000000800 */
[----:B------:R-:W-:Y:S01]  /*1ca10*/  FADD.FTZ R145, R145, R144 ;  /* 0x0000009091917221 */ /* 0x000fe20000010000 */
[----:B------:R-:W-:Y:S01]  /*1ca20*/  MOV R132, R148 ;  /* 0x0000009400847202 */ /* 0x000fe20000000f00 */
[----:B------:R-:W-:-:S02]  /*1ca30*/  FADD.FTZ R0, R0, R3 ;  /* 0x0000000300007221 */ /* 0x000fc40000010000 */
[----:B------:R-:W-:Y:S01]  /*1ca40*/  FADD.FTZ R134, R134, R145 ;  /* 0x0000009186867221 */ /* 0x000fe20000010000 */
[C---:B--2---:R-:W-:Y:S01]  /*1ca50*/  HMMA.16816.F32 R128, R4.reuse, R12, R128 ;  /* 0x0000000c0480723c */ /* 0x044fe20000001880 */
[----:B------:R-:W-:Y:S01]  /*1ca60*/  FADD.FTZ R0, R149, R0 ;  /* 0x0000000095007221 */ /* 0x000fe20000010000 */
[----:B------:R-:W1:Y:S01]  /*1ca70*/  MUFU.EX2 R169, R169 ;  /* 0x000000a900a97308 */ /* 0x000e620000000800 */
[----:B------:R-:W-:Y:S02]  /*1ca80*/  FADD.FTZ R157, R157, R134 ;  /* 0x000000869d9d7221 */ /* 0x000fe40000010000 */
[----:B------:R-:W-:Y:S02]  /*1ca90*/  FADD.FTZ R3, R161, R0 ;  /* 0x00000000a1037221 */ /* 0x000fe40000010000 */
[----:B------:R-:W-:Y:S01]  /*1caa0*/  FADD.FTZ R158, R158, R157 ;  /* 0x0000009d9e9e7221 */ /* 0x000fe20000010000 */
[----:B------:R-:W-:Y:S01]  /*1cab0*/  HMMA.16816.F32 R124, R4, R14, R124 ;  /* 0x0000000e047c723c */ /* 0x000fe2000000187c */
[----:B------:R-:W2:Y:S01]  /*1cac0*/  LDSM.16.MT88.4 R12, [R205+0x10800] ;  /* 0x01080000cd0c783b */ /* 0x000ea20000004200 */
[----:B------:R-:W-:Y:S01]  /*1cad0*/  MUFU.EX2 R168, R168 ;  /* 0x000000a800a87308 */ /* 0x000fe20000000800 */
[----:B------:R-:W-:-:S02]  /*1cae0*/  FADD.FTZ R3, R166, R3 ;  /* 0x00000003a6037221 */ /* 0x000fc40000010000 */
[----:B------:R-:W-:Y:S02]  /*1caf0*/  FADD.FTZ R159, R159, R158 ;  /* 0x0000009e9f9f7221 */ /* 0x000fe40000010000 */
[----:B------:R-:W-:Y:S01]  /*1cb00*/  FADD.FTZ R162, R162, R3 ;  /* 0x00000003a2a27221 */ /* 0x000fe20000010000 */
[----:B------:R-:W-:Y:S01]  /*1cb10*/  HMMA.16816.F32 R36, R4, R24, R36 ;  /* 0x000000180424723c */ /* 0x000fe20000001824 */
[----:B------:R-:W-:Y:S01]  /*1cb20*/  FADD.FTZ R160, R160, R159 ;  /* 0x0000009fa0a07221 */ /* 0x000fe20000010000 */
[----:B------:R-:W4:Y:S01]  /*1cb30*/  MUFU.EX2 R167, R167 ;  /* 0x000000a700a77308 */ /* 0x000f220000000800 */
[----:B------:R-:W-:Y:S02]  /*1cb40*/  FADD.FTZ R163, R163, R162 ;  /* 0x000000a2a3a37221 */ /* 0x000fe40000010000 */
[----:B---3--:R-:W-:-:S03]  /*1cb50*/  FADD.FTZ R3, R173, R160 ;  /* 0x000000a0ad037221 */ /* 0x008fc60000010000 */
[----:B------:R-:W-:Y:S01]  /*1cb60*/  HMMA.16816.F32 R40, R4, R26, R40 ;  /* 0x0000001a0428723c */ /* 0x000fe20000001828 */
[----:B------:R-:W3:Y:S01]  /*1cb70*/  LDSM.16.MT88.4 R24, [R204+0x10800] ;  /* 0x01080000cc18783b */ /* 0x000ee20000004200 */
[----:B------:R-:W-:Y:S01]  /*1cb80*/  MUFU.EX2 R156, R156 ;  /* 0x0000009c009c7308 */ /* 0x000fe20000000800 */
[----:B------:R-:W-:-:S05]  /*1cb90*/  FADD.FTZ R3, R174, R3 ;  /* 0x00000003ae037221 */ /* 0x000fca0000010000 */
[C---:B------:R-:W-:Y:S02]  /*1cba0*/  HMMA.16816.F32 R44, R4.reuse, R20, R44 ;  /* 0x00000014042c723c */ /* 0x040fe4000000182c */
[----:B------:R-:W5:Y:S06]  /*1cbb0*/  MUFU.EX2 R175, R175 ;  /* 0x000000af00af7308 */ /* 0x000f6c0000000800 */
[C---:B------:R-:W-:Y:S01]  /*1cbc0*/  HMMA.16816.F32 R48, R4.reuse, R22, R48 ;  /* 0x000000160430723c */ /* 0x040fe20000001830 */
[----:B------:R-:W1:Y:S01]  /*1cbd0*/  LDSM.16.MT88.4 R20, [R203+0x10800] ;  /* 0x01080000cb14783b */ /* 0x000e620000004200 */
[----:B------:R-:W-:Y:S06]  /*1cbe0*/  MUFU.EX2 R153, R153 ;  /* 0x0000009900997308 */ /* 0x000fec0000000800 */
[C---:B------:R-:W-:Y:S02]  /*1cbf0*/  HMMA.16816.F32 R52, R4.reuse, R16, R52 ;  /* 0x000000100434723c */ /* 0x040fe40000001834 */
[----:B------:R-:W-:Y:S06]  /*1cc00*/  MUFU.EX2 R154, R154 ;  /* 0x0000009a009a7308 */ /* 0x000fec0000000800 */
[C---:B------:R-:W-:Y:S01]  /*1cc10*/  HMMA.16816.F32 R56, R4.reuse, R18, R56 ;  /* 0x000000120438723c */ /* 0x040fe20000001838 */
[----:B------:R-:W1:Y:S01]  /*1cc20*/  LDSM.16.MT88.4 R16, [R202+0x10800] ;  /* 0x01080000ca10783b */ /* 0x000e620000004200 */
[----:B------:R-:W-:Y:S06]  /*1cc30*/  MUFU.EX2 R155, R155 ;  /* 0x0000009b009b7308 */ /* 0x000fec0000000800 */
[C---:B--2---:R-:W-:Y:S02]  /*1cc40*/  HMMA.16816.F32 R68, R4.reuse, R12, R68 ;  /* 0x0000000c0444723c */ /* 0x044fe40000001844 */
[----:B------:R-:W2:Y:S06]  /*1cc50*/  MUFU.EX2 R176, R176 ;  /* 0x000000b000b07308 */ /* 0x000eac0000000800 */
[C---:B------:R-:W-:Y:S01]  /*1cc60*/  HMMA.16816.F32 R72, R4.reuse, R14, R72 ;  /* 0x0000000e0448723c */ /* 0x040fe20000001848 */
[----:B------:R-:W1:Y:S01]  /*1cc70*/  LDSM.16.MT88.4 R12, [R205+0xd000] ;  /* 0x00d00000cd0c783b */ /* 0x000e620000004200 */
[----:B------:R-:W-:Y:S06]  /*1cc80*/  MUFU.EX2 R177, R177 ;  /* 0x000000b100b17308 */ /* 0x000fec0000000800 */
[C---:B------:R-:W-:Y:S02]  /*1cc90*/  HMMA.16816.F32 R120, R4.reuse, R136, R120 ;  /* 0x000000880478723c */ /* 0x040fe40000001878 */
[----:B------:R-:W1:Y:S06]  /*1cca0*/  MUFU.EX2 R150, R150 ;  /* 0x0000009600967308 */ /* 0x000e6c0000000800 */
        /* <DEDUP_REMOVED lines=17> */
[C---:B------:R-:W-:Y:S08]  /*1cdc0*/  HMMA.16816.F32 R92, R4.reuse, R16, R92 ;  /* 0x00000010045c723c */ /* 0x040ff0000000185c */
[----:B------:R-:W-:Y:S01]  /*1cdd0*/  HMMA.16816.F32 R96, R4, R18, R96 ;  /* 0x000000120460723c */ /* 0x000fe20000001860 */
[----:B------:R-:W1:Y:S06]  /*1cde0*/  LDSM.16.MT88.4 R16, [R203+0xf000] ;  /* 0x00f00000cb10783b */ /* 0x000e6c0000004200 */
[----:B------:R-:W-:-:S02]  /*1cdf0*/  F2FP.PACK_AB R4, R174, R173 ;  /* 0x000000adae04723e */ /* 0x000fc400000000ff */
[----:B------:R-:W-:Y:S01]  /*1ce00*/  F2FP.PACK_AB R5, R169, R170 ;  /* 0x000000aaa905723e */ /* 0x000fe200000000ff */
[----:B------:R-:W-:Y:S01]  /*1ce10*/  FADD.FTZ R170, R170, R163 ;  /* 0x000000a3aaaa7221 */ /* 0x000fe20000010000 */
[----:B------:R-:W-:Y:S01]  /*1ce20*/  F2FP.PACK_AB R6, R171, R172 ;  /* 0x000000acab06723e */ /* 0x000fe200000000ff */
[----:B------:R-:W-:Y:S01]  /*1ce30*/  FADD.FTZ R172, R172, R3 ;  /* 0x00000003acac7221 */ /* 0x000fe20000010000 */
[----:B----4-:R-:W-:Y:S01]  /*1ce40*/  F2FP.PACK_AB R7, R167, R168 ;  /* 0x000000a8a707723e */ /* 0x010fe200000000ff */
[----:B------:R-:W-:Y:S01]  /*1ce50*/  FADD.FTZ R169, R169, R170 ;  /* 0x000000aaa9a97221 */ /* 0x000fe20000010000 */
[----:B------:R-:W-:Y:S01]  /*1ce60*/  MOV R3, R147 ;  /* 0x0000009300037202 */ /* 0x000fe20000000f00 */
[----:B------:R-:W-:Y:S02]  /*1ce70*/  FADD.FTZ R171, R171, R172 ;  /* 0x000000acabab7221 */ /* 0x000fe40000010000 */
[----:B------:R-:W-:Y:S02]  /*1ce80*/  FADD.FTZ R0, R168, R169 ;  /* 0x000000a9a8007221 */ /* 0x000fe40000010000 */
[----:B------:R-:W-:Y:S02]  /*1ce90*/  HMMA.16816.F32 R128, R4, R12, R128 ;  /* 0x0000000c0480723c */ /* 0x000fe40000001880 */
[----:B------:R-:W-:-:S06]  /*1cea0*/  FADD.FTZ R0, R167, R0 ;  /* 0x00000000a7007221 */ /* 0x000fcc0000010000 */
        /* <DEDUP_REMOVED lines=9> */
[C---:B----4-:R-:W-:Y:S08]  /*1cf40*/  HMMA.16816.F32 R60, R4.reuse, R12, R60 ;  /* 0x0000000c043c723c */ /* 0x050ff0000000183c */
[C---:B------:R-:W-:Y:S01]  /*1cf50*/  HMMA.16816.F32 R64, R4.reuse, R14, R64 ;  /* 0x0000000e0440723c */ /* 0x040fe20000001840 */
[----:B------:R-:W1:Y:S07]  /*1cf60*/  LDSM.16.MT88.4 R12, [R202+0x11000] ;  /* 0x01100000ca0c783b */ /* 0x000e6e0000004200 */
        /* <DEDUP_REMOVED lines=20> */
[C---:B----4-:R-:W-:Y:S08]  /*1d0b0*/  HMMA.16816.F32 R84, R4.reuse, R16, R84 ;  /* 0x000000100454723c */ /* 0x050ff00000001854 */
[----:B------:R-:W-:Y:S01]  /*1d0c0*/  HMMA.16816.F32 R88, R4, R18, R88 ;  /* 0x000000120458723c */ /* 0x000fe20000001858 */
[----:B------:R-:W4:Y:S06]  /*1d0d0*/  LDSM.16.MT88.4 R16, [R202+0xf800] ;  /* 0x00f80000ca10783b */ /* 0x000f2c0000004200 */
        /* <DEDUP_REMOVED lines=31> */
[C---:B----4-:R-:W-:Y:S08]  /*1d2d0*/  HMMA.16816.F32 R60, R4.reuse, R16, R60 ;  /* 0x00000010043c723c */ /* 0x050ff0000000183c */
[C---:B------:R-:W-:Y:S08]  /*1d2e0*/  HMMA.16816.F32 R64, R4.reuse, R18, R64 ;  /* 0x000000120440723c */ /* 0x040ff00000001840 */
[C---:B--2---:R-:W-:Y:S08]  /*1d2f0*/  HMMA.16816.F32 R76, R4.reuse, R8, R76 ;  /* 0x00000008044c723c */ /* 0x044ff0000000184c */
[C---:B------:R-:W-:Y:S08]  /*1d300*/  HMMA.16816.F32 R80, R4.reuse, R10, R80 ;  /* 0x0000000a0450723c */ /* 0x040ff00000001850 */
[C---:B---3--:R-:W-:Y:S08]  /*1d310*/  HMMA.16816.F32 R84, R4.reuse, R24, R84 ;  /* 0x000000180454723c */ /* 0x048ff00000001854 */
[C---:B------:R-:W-:Y:S08]  /*1d320*/  HMMA.16816.F32 R88, R4.reuse, R26, R88 ;  /* 0x0000001a0458723c */ /* 0x040ff00000001858 */
[C---:B-1----:R-:W-:Y:S08]  /*1d330*/  HMMA.16816.F32 R92, R4.reuse, R12, R92 ;  /* 0x0000000c045c723c */ /* 0x042ff0000000185c */
[----:B------:R-:W-:Y:S11]  /*1d340*/  HMMA.16816.F32 R96, R4, R14, R96 ;  /* 0x0000000e0460723c */ /* 0x000ff60000001860 */
[----:B------:R-:W-:Y:S08]  /*1d350*/  @!UPT UIADD3 URZ, URZ, URZ, URZ ;  /* 0x0000003f3f3ff290 */ /* 0x000ff0000fffe03f */
.L_x_7282:
[----:B------:R-:W-:Y:S05]  /*1d360*/  @!P5 BRA `(.L_x_7291) ;  /* 0x00004c500000d947 */ /* 0x000fea0003800000 */
[----:B------:R-:W-:Y:S02]  /*1d370*/  MOV R0, R3 ;  /* 0x0000000300007202 */ /* 0x000fe40000000f00 */
[----:B------:R-:W-:-:S02]  /*1d380*/  MOV R2, R132 ;  /* 0x0000008400027202 */ /* 0x000fc40000000f00 */
.L_x_7300:
[----:B------:R-:W-:Y:S01]  /*1d390*/  ULDC.64 UR4, c[0x0][0x40] ;  /* 0x0000100000047ab9 */ /* 0x000fe20000000a00 */
[----:B------:R-:W-:Y:S04]  /*1d3a0*/  DEPBAR.LE SB0, 0x0 ;  /* 0x000080000000791a */ /* 0x000fe80000000000 */
[----:B------:R-:W-:Y:S01]  /*1d3b0*/  ISETP.NE.U32.AND P0, PT, R220, RZ, PT ;  /* 0x000000ffdc00720c */ /* 0x000fe20003f05070 */
[----:B------:R-:W-:Y:S01]  /*1d3c0*/  UIADD3 UR4, UP0, UR4, 0x160, URZ ;  /* 0x0000016004047890 */ /* 0x000fe2000ff1e03f */
[----:B------:R-:W-:Y:S02]  /*1d3d0*/  IADD3 R219, R219, -0x1, RZ ;  /* 0xffffffffdbdb7810 */ /* 0x000fe40007ffe0ff */
[----:B------:R-:W-:Y:S01]  /*1d3e0*/  ISETP.NE.AND.EX P0, PT, R221, RZ, PT, P0 ;  /* 0x000000ffdd00720c */ /* 0x000fe20003f05300 */
[----:B------:R-:W-:Y:S02]  /*1d3f0*/  UIADD3.X UR5, URZ, UR5, URZ, UP0, !UPT ;  /* 0x000000053f057290 */ /* 0x000fe400087fe43f */
[----:B------:R-:W-:Y:S04]  /*1d400*/  IMAD.U32 R132, RZ, RZ, UR4 ;  /* 0x00000004ff847e24 */ /* 0x000fe8000f8e00ff */
[----:B------:R-:W-:Y:S01]  /*1d410*/  IMAD.U32 R133, RZ, RZ, UR5 ;  /* 0x00000005ff857e24 */ /* 0x000fe2000f8e00ff */
[----:B------:R-:W-:Y:S01]  /*1d420*/  WARPSYNC 0xffffffff ;  /* 0xffffffff00007948 */ /* 0x000fe20003800000 */
[----:B------:R-:W-:Y:S06]  /*1d430*/  BAR.SYNC.DEFER_BLOCKING 0x0 ;  /* 0x0000000000007b1d */ /* 0x000fec0000010000 */
[----:B------:R-:W-:Y:S01]  /*1d440*/  BSSY B0, `(.L_x_7292) ;  /* 0x0000045000007945 */ /* 0x000fe20003800000 */
[----:B------:R-:W-:-:S05]  /*1d450*/  @!P0 BRA `(.L_x_7293) ;  /* 0x000003f000008947 */ /* 0x000fca0003800000 */
[----:B------:R-:W-:Y:S02]  /*1d460*/  ULDC.64 UR4, c[0x0][0x118] ;  /* 0x0000460000047ab9 */ /* 0x000fe40000000a00 */
[----:B------:R-:W2:Y:S04]  /*1d470*/  LD.E R10, [R132.64+0x170] ;  /* 0x00017004840a7980 */ /* 0x000ea8000c101900 */
[----:B------:R-:W3:Y:S01]  /*1d480*/  LD.E.64 R14, [R132.64+0x28] ;  /* 0x00002804840e7980 */ /* 0x000ee2000c101b00 */
[-C--:B--2---:R-:W-:Y:S02]  /*1d490*/  IABS R7, R10.reuse ;  /* 0x0000000a00077213 */ /* 0x084fe40000000000 */
[-C--:B------:R-:W-:Y:S02]  /*1d4a0*/  IABS R5, R10.reuse ;  /* 0x0000000a00057213 */ /* 0x080fe40000000000 */
[----:B------:R-:W1:Y:S03]  /*1d4b0*/  I2F.RP R12, R7 ;  /* 0x00000007000c7306 */ /* 0x000e660000209400 */
[----:B------:R-:W-:Y:S07]  /*1d4c0*/  IMAD.MOV R5, RZ, RZ, -R5 ;  /* 0x000000ffff057224 */ /* 0x000fee00078e0a05 */
[----:B-1----:R-:W1:Y:S02]  /*1d4d0*/  MUFU.RCP R3, R12 ;  /* 0x0000000c00037308 */ /* 0x002e640000001000 */
[----:B-1----:R-:W-:Y:S01]  /*1d4e0*/  IADD3 R8, R3, 0xffffffe, RZ ;  /* 0x0ffffffe03087810 */ /* 0x002fe20007ffe0ff */
[----:B------:R-:W-:Y:S07]  /*1d4f0*/  IMAD.SHL.U32 R3, R219, 0x40, RZ ;  /* 0x00000040db037824 */ /* 0x000fee00078e00ff */
[----:B------:R-:W1:Y:S01]  /*1d500*/  F2I.FTZ.U32.TRUNC.NTZ R9, R8 ;  /* 0x0000000800097305 */ /* 0x000e62000021f000 */
[C---:B------:R-:W-:Y:S02]  /*1d510*/  IADD3 R11, R3.reuse, 0x40, RZ ;  /* 0x00000040030b7810 */ /* 0x040fe40007ffe0ff */
[----:B------:R-:W-:Y:S02]  /*1d520*/  IABS R4, R3 ;  /* 0x0000000300047213 */ /* 0x000fe40000000000 */
[-C--:B------:R-:W-:Y:S04]  /*1d530*/  LOP3.LUT R3, R3, R10.reuse, RZ, 0x3c, !PT ;  /* 0x0000000a03037212 */ /* 0x080fe800078e3cff */
[----:B------:R-:W-:Y:S02]  /*1d540*/  ISETP.GE.AND P0, PT, R3, RZ, PT ;  /* 0x000000ff0300720c */ /* 0x000fe40003f06270 */
[-C--:B------:R-:W-:Y:S01]  /*1d550*/  LOP3.LUT R3, RZ, R10.reuse, RZ, 0x33, !PT ;  /* 0x0000000aff037212 */ /* 0x080fe200078e33ff */
[--C-:B-1----:R-:W-:Y:S02]  /*1d560*/  IMAD.MOV R6, RZ, RZ, -R9.reuse ;  /* 0x000000ffff067224 */ /* 0x102fe400078e0a09 */
[----:B------:R-:W-:Y:S02]  /*1d570*/  IMAD.MOV.U32 R8, RZ, RZ, RZ ;  /* 0x000000ffff087224 */ /* 0x000fe400078e00ff */
[----:B------:R-:W-:Y:S01]  /*1d580*/  IMAD R13, R6, R7, RZ ;  /* 0x00000007060d7224 */ /* 0x000fe200078e02ff */
[----:B------:R-:W-:Y:S02]  /*1d590*/  IABS R6, R11 ;  /* 0x0000000b00067213 */ /* 0x000fe40000000000 */
[----:B------:R-:W-:Y:S01]  /*1d5a0*/  LOP3.LUT R11, R11, R10, RZ, 0x3c, !PT ;  /* 0x0000000a0b0b7212 */ /* 0x000fe200078e3cff */
[----:B------:R-:W-:Y:S02]  /*1d5b0*/  IMAD.HI.U32 R9, R9, R13, R8 ;  /* 0x0000000d09097227 */ /* 0x000fe400078e0008 */
[----:B------:R-:W2:Y:S01]  /*1d5c0*/  LD.E.64 R12, [R132.64+0x40] ;  /* 0x00004004840c7980 */ /* 0x000ea2000c101b00 */
[----:B------:R-:W-:Y:S03]  /*1d5d0*/  ISETP.GE.AND P2, PT, R11, RZ, PT ;  /* 0x000000ff0b00720c */ /* 0x000fe60003f46270 */
        /* <DEDUP_REMOVED lines=12> */
[----:B------:R-:W-:Y:S09]  /*1d6a0*/  ISETP.NE.AND P1, PT, R10, RZ, PT ;  /* 0x000000ff0a00720c */ /* 0x000ff20003f25270 */
        /* <DEDUP_REMOVED lines=8> */
[-C--:B------:R-:W-:Y:S01]  /*1d730*/  LEA.HI.X.SX32 R19, R5, R221.reuse, 0x2, P1 ;  /* 0x000000dd05137211 */ /* 0x080fe200008f16ff */
[C---:B------:R-:W-:Y:S01]  /*1d740*/  IMAD.IADD R5, R9.reuse, 0x1, -R5 ;  /* 0x0000000109057824 */ /* 0x040fe200078e0a05 */
[----:B------:R-:W-:Y:S03]  /*1d750*/  LEA.HI.X.SX32 R17, R9, R221, 0x2, P0 ;  /* 0x000000dd09117211 */ /* 0x000fe600000f16ff */
[----:B------:R-:W-:Y:S01]  /*1d760*/  IMAD R10, R10, R5, -0x40 ;  /* 0xffffffc00a0a7424 */ /* 0x000fe200078e0205 */
[----:B------:R-:W4:Y:S04]  /*1d770*/  LD.E R3, [R18.64] ;  /* 0x0000000412037980 */ /* 0x000f28000c101900 */
[----:B------:R-:W4:Y:S01]  /*1d780*/  LD.E R4, [R16.64] ;  /* 0x0000000410047980 */ /* 0x000f22000c101900 */
[----:B------:R-:W-:Y:S01]  /*1d790*/  SHF.R.S32.HI R6, RZ, 0x1f, R10 ;  /* 0x0000001fff067819 */ /* 0x000fe2000001140a */
[-C--:B--2---:R-:W-:Y:S02]  /*1d7a0*/  IMAD R5, R13, R10.reuse, RZ ;  /* 0x0000000a0d057224 */ /* 0x084fe400078e02ff */
[C---:B------:R-:W-:Y:S04]  /*1d7b0*/  IMAD.WIDE.U32 R10, R12.reuse, R10, RZ ;  /* 0x0000000a0c0a7225 */ /* 0x040fe800078e00ff */
[----:B------:R-:W-:Y:S04]  /*1d7c0*/  IMAD R5, R12, R6, R5 ;  /* 0x000000060c057224 */ /* 0x000fe800078e0205 */
[----:B------:R-:W-:Y:S02]  /*1d7d0*/  IMAD.IADD R11, R11, 0x1, R5 ;  /* 0x000000010b0b7824 */ /* 0x000fe400078e0205 */
[----:B----4-:R-:W-:Y:S04]  /*1d7e0*/  IMAD.IADD R3, R3, 0x1, -R4 ;  /* 0x0000000103037824 */ /* 0x010fe800078e0a04 */
[----:B---3--:R-:W-:Y:S01]  /*1d7f0*/  IMAD R5, R15, R3, RZ ;  /* 0x000000030f057224 */ /* 0x008fe200078e02ff */
[----:B------:R-:W-:Y:S01]  /*1d800*/  SHF.R.S32.HI R4, RZ, 0x1f, R3 ;  /* 0x0000001fff047819 */ /* 0x000fe20000011403 */
[----:B------:R-:W-:Y:S04]  /*1d810*/  IMAD.WIDE.U32 R10, R3, R14, R10 ;  /* 0x0000000e030a7225 */ /* 0x000fe800078e000a */
[----:B------:R-:W-:Y:S04]  /*1d820*/  IMAD R5, R14, R4, R5 ;  /* 0x000000040e057224 */ /* 0x000fe800078e0205 */
[----:B------:R-:W-:Y:S01]  /*1d830*/  IMAD.IADD R6, R11, 0x1, R5 ;  /* 0x000000010b067824 */ /* 0x000fe200078e0205 */
[----:B------:R-:W-:-:S05]  /*1d840*/  BRA `(.L_x_7294) ;  /* 0x0000004000007947 */ /* 0x000fca0003800000 */
.L_x_7293:
[----:B------:R-:W-:Y:S02]  /*1d850*/  ULDC.64 UR4, c[0x0][0x118] ;  /* 0x0000460000047ab9 */ /* 0x000fe40000000a00 */
[----:B------:R-:W2:Y:S02]  /*1d860*/  LD.E R10, [R132.64+0x40] ;  /* 0x00004004840a7980 */ /* 0x000ea4000c101900 */
[----:B--2---:R-:W-:Y:S04]  /*1d870*/  LEA R10, -R10, RZ, 0x6 ;  /* 0x000000ff0a0a7211 */ /* 0x004fe800078e31ff */
[----:B------:R-:W-:Y:S02]  /*1d880*/  SHF.R.S32.HI R6, RZ, 0x1f, R10 ;  /* 0x0000001fff067819 */ /* 0x000fe4000001140a */
.L_x_7294:
[----:B------:R-:W-:Y:S05]  /*1d890*/  BSYNC B0 ;  /* 0x0000000000007941 */ /* 0x000fea0003800000 */
.L_x_7292:
[----:B------:R-:W-:Y:S01]  /*1d8a0*/  LOP3.LUT P5, RZ, R222, 0x1, RZ, 0xc0, !PT ;  /* 0x00000001deff7812 */ /* 0x000fe200078ac0ff */
[----:B------:R-:W-:Y:S01]  /*1d8b0*/  ULDC.64 UR4, c[0x0][0x118] ;  /* 0x0000460000047ab9 */ /* 0x000fe20000000a00 */
[----:B------:R-:W-:Y:S01]  /*1d8c0*/  LEA R234, P0, R10, R164, 0x1 ;  /* 0x000000a40aea7211 */ /* 0x000fe200078008ff */
[----:B------:R-:W-:Y:S01]  /*1d8d0*/  BSSY B1, `(.L_x_7295) ;  /* 0x00001df000017945 */ /* 0x000fe20003800000 */
[----:B------:R-:W-:Y:S02]  /*1d8e0*/  LOP3.LUT P4, RZ, R222, 0x2, RZ, 0xc0, !PT ;  /* 0x00000002deff7812 */ /* 0x000fe4000788c0ff */
[----:B------:R-:W-:Y:S02]  /*1d8f0*/  LEA.HI.X R235, R10, R165, R6, 0x1, P0 ;  /* 0x000000a50aeb7211 */ /* 0x000fe400000f0c06 */
[----:B------:R-:W-:Y:S02]  /*1d900*/  LOP3.LUT P3, RZ, R222, 0x4, RZ, 0xc0, !PT ;  /* 0x00000004deff7812 */ /* 0x000fe4000786c0ff */
[----:B------:R-:W-:Y:S03]  /*1d910*/  IADD3 R3, P0, R10, R206, RZ ;  /* 0x000000ce0a037210 */ /* 0x000fe60007f1e0ff */
[----:B------:R-:W-:Y:S01]  /*1d920*/  @!PT LDS RZ, [RZ] ;  /* 0x00000000fffff984 */ /* 0x000fe20000000800 */
[----:B------:R-:W-:Y:S01]  /*1d930*/  @!PT LDS RZ, [RZ] ;  /* 0x00000000fffff984 */ /* 0x000fe20000000800 */
[----:B------:R-:W-:Y:S01]  /*1d940*/  @!PT LDS RZ, [RZ] ;  /* 0x00000000fffff984 */ /* 0x000fe20000000800 */
[----:B------:R1:W-:Y:S01]  /*1d950*/  @P5 LDGSTS.E.BYPASS.LTC128B.128 [R217+0xc000], [R234.64] ;  /* 0x0c000000ead95fae */ /* 0x0003e2000b901d44 */
[CC--:B------:R-:W-:Y:S02]  /*1d960*/  @P5 LEA R22, P6, R3.reuse, R164.reuse, 0x1 ;  /* 0x000000a403165211 */ /* 0x0c0fe400078c08ff */
[----:B------:R-:W-:Y:S02]  /*1d970*/  IADD3.X R6, R6, R207, RZ, P0, !PT ;  /* 0x000000cf06067210 */ /* 0x000fe400007fe4ff */
[----:B------:R-:W-:Y:S01]  /*1d980*/  @!P5 STS.128 [R217+0xc000], RZ ;  /* 0x00c000ffd900d388 */ /* 0x000fe20000000c00 */
[CC--:B------:R-:W-:Y:S02]  /*1d990*/  @P4 LEA R16, P1, R3.reuse, R164.reuse, 0x1 ;  /* 0x000000a403104211 */ /* 0x0c0fe400078208ff */
[CCC-:B------:R-:W-:Y:S02]  /*1d9a0*/  @P5 LEA.HI.X R23, R3.reuse, R165.reuse, R6.reuse, 0x1, P6 ;  /* 0x000000a503175211 */ /* 0x1c0fe400030f0c06 */
[----:B------:R-:W-:Y:S01]  /*1d9b0*/  @!PT LDS RZ, [RZ] ;  /* 0x00000000fffff984 */ /* 0x000fe20000000800 */
[----:B------:R-:W-:Y:S01]  /*1d9c0*/  @!PT LDS RZ, [RZ] ;  /* 0x00000000fffff984 */ /* 0x000fe20000000800 */
[----:B------:R-:W-:Y:S01]  /*1d9d0*/  @!PT LDS RZ, [RZ] ;  /* 0x00000000fffff984 */ /* 0x000fe20000000800 */
[----:B------:R1:W-:Y:S01]  /*1d9e0*/  @P4 LDGSTS.E.BYPASS.LTC128B.128 [R217+0xe000], [R234.64+0x80] ;  /* 0x0e000080ead94fae */ /* 0x0003e2000b901d44 */
[CCC-:B------:R-:W-:Y:S02]  /*1d9f0*/  @P4 LEA.HI.X R17, R3.reuse, R165.reuse, R6.reuse, 0x1, P1 ;  /* 0x000000a503114211 */ /* 0x1c0fe400008f0c06 */
[C---:B------:R-:W-:Y:S02]  /*1da00*/  @P3 LEA R10, P0, R3.reuse, R164, 0x1 ;  /* 0x000000a4030a3211 */ /* 0x040fe400078008ff */
[----:B------:R-:W-:Y:S01]  /*1da10*/  @!P4 STS.128 [R217+0xe000], RZ ;  /* 0x00e000ffd900c388 */ /* 0x000fe20000000c00 */
[C---:B------:R-:W-:Y:S02]  /*1da20*/  IADD3 R5, P2, R3.reuse, R206, RZ ;  /* 0x000000ce03057210 */ /* 0x040fe40007f5e0ff */
[----:B------:R-:W-:Y:S02]  /*1da30*/  @P3 LEA.HI.X R11, R3, R165, R6, 0x1, P0 ;  /* 0x000000a5030b3211 */ /* 0x000fe400000f0c06 */
[----:B------:R-:W-:Y:S01]  /*1da40*/  @!PT LDS RZ, [RZ] ;  /* 0x00000000fffff984 */ /* 0x000fe20000000800 */
[----:B------:R-:W-:Y:S01]  /*1da50*/  @!PT LDS RZ, [RZ] ;  /* 0x00000000fffff984 */ /* 0x000fe20000000800 */
[----:B------:R-:W-:Y:S01]  /*1da60*/  @!PT LDS RZ, [RZ] ;  /* 0x00000000fffff984 */ /* 0x000fe20000000800 */
[----:B------:R1:W-:Y:S01]  /*1da70*/  @P3 LDGSTS.E.BYPASS.LTC128B.128 [R217+0x10000], [R234.64+0x100] ;  /* 0x10000100ead93fae */ /* 0x0003e2000b901d44 */
        /* <DEDUP_REMOVED lines=8> */
[----:B------:R2:W-:Y:S01]  /*1db00*/  @P5 LDGSTS.E.BYPASS.LTC128B.128 [R217+0xc800], [R22.64] ;  /* 0x0c80000016d95fae */ /* 0x0005e2000b901d44 */
        /* <DEDUP_REMOVED lines=9> */
[----:B------:R-:W-:Y:S02]  /*1dba0*/  IADD3.X R4, R6, R207, RZ, P6, !PT ;  /* 0x000000cf06047210 */ /* 0x000fe400037fe4ff */
[CC--:B------:R-:W-:Y:S02]  /*1dbb0*/  @P5 LEA R20, P6, R3.reuse, R164.reuse, 0x1 ;  /* 0x000000a403145211 */ /* 0x0c0fe400078c08ff */
        /* <DEDUP_REMOVED lines=9> */
[----:B------:R-:W-:Y:S02]  /*1dc50*/  @!P3 STS.128 [R217+0x10800], RZ ;  /* 0x010800ffd900b388 */ /* 0x000fe40000000c00 */
[----:B------:R-:W-:Y:S02]  /*1dc60*/  @P3 LEA.HI.X R29, R3, R165, R4, 0x1, P0 ;  /* 0x000000a5031d3211 */ /* 0x000fe400000f0c04 */
[----:B------:R-:W-:Y:S01]  /*1dc70*/  ISETP.GT.AND P0, PT, R219, R210, PT ;  /* 0x000000d2db00720c */ /* 0x000fe20003f04270 */
[----:B------:R-:W-:Y:S01]  /*1dc80*/  @!PT LDS RZ, [RZ] ;  /* 0x00000000fffff984 */ /* 0x000fe20000000800 */
[----:B------:R-:W-:Y:S01]  /*1dc90*/  @!PT LDS RZ, [RZ] ;  /* 0x00000000fffff984 */ /* 0x000fe20000000800 */
[----:B------:R-:W-:Y:S01]  /*1dca0*/  @!PT LDS RZ, [RZ] ;  /* 0x00000000fffff984 */ /* 0x000fe20000000800 */
[----:B------:R3:W-:Y:S05]  /*1dcb0*/  @P5 LDGSTS.E.BYPASS.LTC128B.128 [R217+0xd000], [R18.64] ;  /* 0x0d00000012d95fae */ /* 0x0007ea000b901d44 */
[----:B------:R-:W-:Y:S05]  /*1dcc0*/  @!P5 STS.128 [R217+0xd000], RZ ;  /* 0x00d000ffd900d388 */ /* 0x000fea0000000c00 */
[----:B------:R-:W-:Y:S01]  /*1dcd0*/  @!PT LDS RZ, [RZ] ;  /* 0x00000000fffff984 */ /* 0x000fe20000000800 */
[----:B------:R-:W-:Y:S01]  /*1dce0*/  @!PT LDS RZ, [RZ] ;  /* 0x00000000fffff984 */ /* 0x000fe20000000800 */
[----:B------:R-:W-:Y:S01]  /*1dcf0*/  @!PT LDS RZ, [RZ] ;  /* 0x00000000fffff984 */ /* 0x000fe20000000800 */
[----:B------:R4:W-:Y:S05]  /*1dd00*/  @P4 LDGSTS.E.BYPASS.LTC128B.128 [R217+0xf000], [R8.64+0x80] ;  /* 0x0f00008008d94fae */ /* 0x0009ea000b901d44 */
        /* <DEDUP_REMOVED lines=21> */
[----:B------:R-:W-:Y:S05]  /*1de60*/  LDSM.16.M88.4 R32, [R201] ;  /* 0x00000000c920783b */ /* 0x000fea0000000200 */
[----:B----4-:R-:W4:Y:S05]  /*1de70*/  LDSM.16.M88.4 R8, [R200+0x6000] ;  /* 0x00600000c808783b */ /* 0x010f2a0000000200 */
[----:B---3--:R-:W5:Y:S05]  /*1de80*/  LDSM.16.M88.4 R16, [R200+0x6800] ;  /* 0x00680000c810783b */ /* 0x008f6a0000000200 */
[----:B------:R-:W2:Y:S05]  /*1de90*/  LDSM.16.M88.4 R24, [R200+0x7000] ;  /* 0x00700000c818783b */ /* 0x000eaa0000000200 */
[----:B------:R-:W0:Y:S05]  /*1dea0*/  LDGDEPBAR ;  /* 0x00000000000079af */ /* 0x000e2a0000000000 */
[----:B------:R-:W1:Y:S05]  /*1deb0*/  LDSM.16.M88.4 R136, [R200+0x7800] ;  /* 0x00780000c888783b */ /* 0x000e6a0000000200 */
[----:B------:R-:W-:Y:S05]  /*1dec0*/  LDSM.16.M88.4 R140, [R199] ;  /* 0x00000000c78c783b */ /* 0x000fea0000000200 */
[----:B------:R-:W3:Y:S05]  /*1ded0*/  LDSM.16.M88.4 R144, [R198] ;  /* 0x00000000c690783b */ /* 0x000eea0000000200 */
[----:B------:R-:W1:Y:S01]  /*1dee0*/  LDSM.16.M88.4 R148, [R194] ;  /* 0x00000000c294783b */ /* 0x000e620000000200 */
[C---:B----4-:R-:W-:Y:S04]  /*1def0*/  HMMA.16816.F32 R4, R32.reuse, R8, RZ ;  /* 0x000000082004723c */ /* 0x050fe800000018ff */
[----:B------:R-:W4:Y:S05]  /*1df00*/  LDSM.16.M88.4 R152, [R193] ;  /* 0x00000000c198783b */ /* 0x000f2a0000000200 */
[----:B------:R-:W1:Y:S01]  /*1df10*/  LDSM.16.M88.4 R156, [R192] ;  /* 0x00000000c09c783b */ /* 0x000e620000000200 */
[C---:B------:R-:W-:Y:S04]  /*1df20*/  HMMA.16816.F32 R8, R32.reuse, R10, RZ ;  /* 0x0000000a2008723c */ /* 0x040fe800000018ff */
[----:B------:R-:W-:Y:S04]  /*1df30*/  LDSM.16.M88.4 R160, [R197] ;  /* 0x00000000c5a0783b */ /* 0x000fe80000000200 */
[C---:B-----5:R-:W-:Y:S01]  /*1df40*/  HMMA.16816.F32 R12, R32.reuse, R16, RZ ;  /* 0x00000010200c723c */ /* 0x060fe200000018ff */
[----:B------:R-:W5:Y:S05]  /*1df50*/  LDSM.16.M88.4 R164, [R195+0x6000] ;  /* 0x00600000c3a4783b */ /* 0x000f6a0000000200 */
[----:B------:R-:W-:Y:S02]  /*1df60*/  LDSM.16.M88.4 R168, [R195+0x7000] ;  /* 0x00700000c3a8783b */ /* 0x000fe40000000200 */
[C---:B------:R-:W-:Y:S03]  /*1df70*/  HMMA.16816.F32 R16, R32.reuse, R18, RZ ;  /* 0x000000122010723c */ /* 0x040fe600000018ff */
[----:B------:R-:W-:Y:S05]  /*1df80*/  LDSM.16.M88.4 R172, [R195+0x7800] ;  /* 0x00780000c3ac783b */ /* 0x000fea0000000200 */
[C---:B--2---:R-:W-:Y:S01]  /*1df90*/  HMMA.16816.F32 R20, R32.reuse, R24, RZ ;  /* 0x000000182014723c */ /* 0x044fe200000018ff */
[----:B------:R-:W-:Y:S05]  /*1dfa0*/  LDSM.16.M88.4 R176, [R196] ;  /* 0x00000000c4b0783b */ /* 0x000fea0000000200 */
[----:B------:R-:W-:Y:S02]  /*1dfb0*/  LDSM.16.M88.4 R180, [R191] ;  /* 0x00000000bfb4783b */ /* 0x000fe40000000200 */
[C---:B------:R-:W-:Y:S03]  /*1dfc0*/  HMMA.16816.F32 R24, R32.reuse, R26, RZ ;  /* 0x0000001a2018723c */ /* 0x040fe600000018ff */
[----:B------:R-:W2:Y:S05]  /*1dfd0*/  LD.E R3, [R132.64+0x18c] ;  /* 0x00018c0484037980 */ /* 0x000eaa000c101900 */
[C---:B-1----:R-:W-:Y:S08]  /*1dfe0*/  HMMA.16816.F32 R28, R32.reuse, R136, RZ ;  /* 0x00000088201c723c */ /* 0x042ff000000018ff */
[----:B------:R-:W-:Y:S01]  /*1dff0*/  HMMA.16816.F32 R32, R32, R138, RZ ;  /* 0x0000008a2020723c */ /* 0x000fe200000018ff */
[----:B------:R-:W1:Y:S07]  /*1e000*/  LDSM.16.M88.4 R136, [R195+0x6800] ;  /* 0x00680000c388783b */ /* 0x000e6e0000000200 */
        /* <DEDUP_REMOVED lines=8> */
[----:B------:R-:W-:Y:S07]  /*1e090*/  LDSM.16.M88.4 R152, [R201+0x2000] ;  /* 0x00200000c998783b */ /* 0x000fee0000000200 */
[C---:B------:R-:W-:Y:S08]  /*1e0a0*/  HMMA.16816.F32 R28, R140.reuse, R156, R28 ;  /* 0x0000009c8c1c723c */ /* 0x040ff0000000181c */
[----:B------:R-:W-:Y:S01]  /*1e0b0*/  HMMA.16816.F32 R32, R140, R158, R32 ;  /* 0x0000009e8c20723c */ /* 0x000fe20000001820 */
[----:B------:R-:W3:Y:S05]  /*1e0c0*/  LDSM.16.M88.4 R140, [R191+0x800] ;  /* 0x00080000bf8c783b */ /* 0x000eea0000000200 */
[----:B------:R-:W4:Y:S02]  /*1e0d0*/  LDSM.16.M88.4 R156, [R200+0x8000] ;  /* 0x00800000c89c783b */ /* 0x000f240000000200 */
        /* <DEDUP_REMOVED lines=11> */
[----:B------:R-:W5:Y:S05]  /*1e190*/  LDSM.16.M88.4 R160, [R200+0x9000] ;  /* 0x00900000c8a0783b */ /* 0x000f6a0000000200 */
[----:B------:R-:W1:Y:S02]  /*1e1a0*/  LDSM.16.M88.4 R172, [R190] ;  /* 0x00000000beac783b */ /* 0x000e640000000200 */
        /* <DEDUP_REMOVED lines=11> */
[----:B------:R-:W2:Y:S05]  /*1e260*/  LDSM.16.M88.4 R148, [R187] ;  /* 0x00000000bb94783b */ /* 0x000eaa0000000200 */
[----:B------:R-:W2:Y:S02]  /*1e270*/  LDSM.16.M88.4 R176, [R197+0x2000] ;  /* 0x00200000c5b0783b */ /* 0x000ea40000000200 */
[C---:B----4-:R-:W-:Y:S08]  /*1e280*/  HMMA.16816.F32 R4, R152.reuse, R156, R4 ;  /* 0x0000009c9804723c */ /* 0x050ff00000001804 */
[C---:B------:R-:W-:Y:S01]  /*1e290*/  HMMA.16816.F32 R8, R152.reuse, R158, R8 ;  /* 0x0000009e9808723c */ /* 0x040fe20000001808 */
[----:B------:R-:W-:Y:S07]  /*1e2a0*/  LDSM.16.M88.4 R156, [R195+0x9800] ;  /* 0x00980000c39c783b */ /* 0x000fee0000000200 */
[C---:B-1----:R-:W-:Y:S08]  /*1e2b0*/  HMMA.16816.F32 R12, R152.reuse, R136, R12 ;  /* 0x00000088980c723c */ /* 0x042ff0000000180c */
[C---:B------:R-:W-:Y:S01]  /*1e2c0*/  HMMA.16816.F32 R16, R152.reuse, R138, R16 ;  /* 0x0000008a9810723c */ /* 0x040fe20000001810 */
[----:B------:R-:W1:Y:S07]  /*1e2d0*/  LDSM.16.M88.4 R136, [R195+0x8800] ;  /* 0x00880000c388783b */ /* 0x000e6e0000000200 */
[C---:B-----5:R-:W-:Y:S08]  /*1e2e0*/  HMMA.16816.F32 R20, R152.reuse, R160, R20 ;  /* 0x000000a09814723c */ /* 0x060ff00000001814 */
[C---:B------:R-:W-:Y:S01]  /*1e2f0*/  HMMA.16816.F32 R24, R152.reuse, R162, R24 ;  /* 0x000000a29818723c */ /* 0x040fe20000001818 */
[----:B------:R-:W-:Y:S07]  /*1e300*/  LDSM.16.M88.4 R160, [R196+0x2000] ;  /* 0x00200000c4a0783b */ /* 0x000fee0000000200 */
[C---:B------:R-:W-:Y:S08]  /*1e310*/  HMMA.16816.F32 R28, R152.reuse, R164, R28 ;  /* 0x000000a4981c723c */ /* 0x040ff0000000181c */
[----:B------:R-:W-:Y:S01]  /*1e320*/  HMMA.16816.F32 R32, R152, R166, R32 ;  /* 0x000000a69820723c */ /* 0x000fe20000001820 */
[----:B------:R-:W4:Y:S05]  /*1e330*/  LDSM.16.M88.4 R152, [R195+0x9000] ;  /* 0x00900000c398783b */ /* 0x000f2a0000000200 */
[----:B------:R-:W5:Y:S02]  /*1e340*/  LDSM.16.M88.4 R164, [R191+0x2000] ;  /* 0x00200000bfa4783b */ /* 0x000f640000000200 */
[C---:B------:R-:W-:Y:S08]  /*1e350*/  HMMA.16816.F32 R4, R168.reuse, R172, R4 ;  /* 0x000000aca804723c */ /* 0x040ff00000001804 */
[C---:B------:R-:W-:Y:S01]  /*1e360*/  HMMA.16816.F32 R8, R168.reuse, R174, R8 ;  /* 0x000000aea808723c */ /* 0x040fe20000001808 */
[----:B------:R-:W-:Y:S07]  /*1e370*/  LDSM.16.M88.4 R172, [R200+0xa000] ;  /* 0x00a00000c8ac783b */ /* 0x000fee0000000200 */
[C---:B---3--:R-:W-:Y:S08]  /*1e380*/  HMMA.16816.F32 R12, R168.reuse, R140, R12 ;  /* 0x0000008ca80c723c */ /* 0x048ff0000000180c */
[C---:B------:R-:W-:Y:S01]  /*1e390*/  HMMA.16816.F32 R16, R168.reuse, R142, R16 ;  /* 0x0000008ea810723c */ /* 0x040fe20000001810 */
[----:B------:R-:W3:Y:S07]  /*1e3a0*/  LDSM.16.M88.4 R140, [R191+0x2800] ;  /* 0x00280000bf8c783b */ /* 0x000eee0000000200 */
[C---:B--2---:R-:W-:Y:S08]  /*1e3b0*/  HMMA.16816.F32 R20, R168.reuse, R144, R20 ;  /* 0x00000090a814723c */ /* 0x044ff00000001814 */
[C---:B------:R-:W-:Y:S01]  /*1e3c0*/  HMMA.16816.F32 R24, R168.reuse, R146, R24 ;  /* 0x00000092a818723c */ /* 0x040fe20000001818 */
[----:B------:R-:W2:Y:S07]  /*1e3d0*/  LDSM.16.M88.4 R144, [R191+0x3000] ;  /* 0x00300000bf90783b */ /* 0x000eae0000000200 */
[C---:B------:R-:W-:Y:S08]  /*1e3e0*/  HMMA.16816.F32 R28, R168.reuse, R148, R28 ;  /* 0x00000094a81c723c */ /* 0x040ff0000000181c */
[----:B------:R-:W-:Y:S01]  /*1e3f0*/  HMMA.16816.F32 R32, R168, R150, R32 ;  /* 0x00000096a820723c */ /* 0x000fe20000001820 */
[----:B------:R-:W2:Y:S05]  /*1e400*/  LDSM.16.M88.4 R148, [R191+0x3800] ;  /* 0x00380000bf94783b */ /* 0x000eaa0000000200 */
[----:B------:R-:W2:Y:S02]  /*1e410*/  LDSM.16.M88.4 R168, [R201+0x4000] ;  /* 0x00400000c9a8783b */ /* 0x000ea40000000200 */
[C---:B------:R-:W-:Y:S08]  /*1e420*/  HMMA.16816.F32 R4, R176.reuse, R180, R4 ;  /* 0x000000b4b004723c */ /* 0x040ff00000001804 */
[C---:B------:R-:W-:Y:S01]  /*1e430*/  HMMA.16816.F32 R8, R176.reuse, R182, R8 ;  /* 0x000000b6b008723c */ /* 0x040fe20000001808 */
[----:B------:R-:W-:Y:S07]  /*1e440*/  LDSM.16.M88.4 R180, [R186] ;  /* 0x00000000bab4783b */ /* 0x000fee0000000200 */
[C---:B-1----:R-:W-:Y:S08]  /*1e450*/  HMMA.16816.F32 R12, R176.reuse, R136, R12 ;  /* 0x00000088b00c723c */ /* 0x042ff0000000180c */
[C---:B------:R-:W-:Y:S01]  /*1e460*/  HMMA.16816.F32 R16, R176.reuse, R138, R16 ;  /* 0x0000008ab010723c */ /* 0x040fe20000001810 */
[----:B------:R-:W1:Y:S07]  /*1e470*/  LDSM.16.M88.4 R136, [R200+0xa800] ;  /* 0x00a80000c888783b */ /* 0x000e6e0000000200 */
[C---:B----4-:R-:W-:Y:S08]  /*1e480*/  HMMA.16816.F32 R20, R176.reuse, R152, R20 ;  /* 0x00000098b014723c */ /* 0x050ff00000001814 */
[C---:B------:R-:W-:Y:S01]  /*1e490*/  HMMA.16816.F32 R24, R176.reuse, R154, R24 ;  /* 0x0000009ab018723c */ /* 0x040fe20000001818 */
[----:B------:R-:W4:Y:S07]  /*1e4a0*/  LDSM.16.M88.4 R152, [R200+0xb000] ;  /* 0x00b00000c898783b */ /* 0x000f2e0000000200 */
[C---:B------:R-:W-:Y:S08]  /*1e4b0*/  HMMA.16816.F32 R28, R176.reuse, R156, R28 ;  /* 0x0000009cb01c723c */ /* 0x040ff0000000181c */
[----:B------:R-:W-:Y:S01]  /*1e4c0*/  HMMA.16816.F32 R32, R176, R158, R32 ;  /* 0x0000009eb020723c */ /* 0x000fe20000001820 */
[----:B------:R-:W1:Y:S05]  /*1e4d0*/  LDSM.16.M88.4 R156, [R200+0xb800] ;  /* 0x00b80000c89c783b */ /* 0x000e6a0000000200 */
[----:B------:R-:W1:Y:S02]  /*1e4e0*/  LDSM.16.M88.4 R176, [R199+0x4000] ;  /* 0x00400000c7b0783b */ /* 0x000e640000000200 */
[C---:B-----5:R-:W-:Y:S08]  /*1e4f0*/  HMMA.16816.F32 R4, R160.reuse, R164, R4 ;  /* 0x000000a4a004723c */ /* 0x060ff00000001804 */
[C---:B------:R-:W-:Y:S01]  /*1e500*/  HMMA.16816.F32 R8, R160.reuse, R166, R8 ;  /* 0x000000a6a008723c */ /* 0x040fe20000001808 */
[----:B------:R-:W-:Y:S07]  /*1e510*/  LDSM.16.M88.4 R164, [R195+0xa000] ;  /* 0x00a00000c3a4783b */ /* 0x000fee0000000200 */
[C---:B---3--:R-:W-:Y:S08]  /*1e520*/  HMMA.16816.F32 R12, R160.reuse, R140, R12 ;  /* 0x0000008ca00c723c */ /* 0x048ff0000000180c */
[C---:B------:R-:W-:Y:S01]  /*1e530*/  HMMA.16816.F32 R16, R160.reuse, R142, R16 ;  /* 0x0000008ea010723c */ /* 0x040fe20000001810 */
[----:B------:R-:W3:Y:S07]  /*1e540*/  LDSM.16.M88.4 R140, [R185] ;  /* 0x00000000b98c783b */ /* 0x000eee0000000200 */
[C---:B--2---:R-:W-:Y:S08]  /*1e550*/  HMMA.16816.F32 R20, R160.reuse, R144, R20 ;  /* 0x00000090a014723c */ /* 0x044ff00000001814 */
[C---:B------:R-:W-:Y:S01]  /*1e560*/  HMMA.16816.F32 R24, R160.reuse, R146, R24 ;  /* 0x00000092a018723c */ /* 0x040fe20000001818 */
[----:B------:R-:W2:Y:S07]  /*1e570*/  LDSM.16.M88.4 R144, [R184] ;  /* 0x00000000b890783b */ /* 0x000eae0000000200 */
[C---:B------:R-:W-:Y:S08]  /*1e580*/  HMMA.16816.F32 R28, R160.reuse, R148, R28 ;  /* 0x00000094a01c723c */ /* 0x040ff0000000181c */
[----:B------:R-:W-:Y:S01]  /*1e590*/  HMMA.16816.F32 R32, R160, R150, R32 ;  /* 0x00000096a020723c */ /* 0x000fe20000001820 */
[----:B------:R-:W5:Y:S05]  /*1e5a0*/  LDSM.16.M88.4 R148, [R135] ;  /* 0x000000008794783b */ /* 0x000f6a0000000200 */
[----:B------:R-:W2:Y:S02]  /*1e5b0*/  LDSM.16.M88.4 R160, [R197+0x4000] ;  /* 0x00400000c5a0783b */ /* 0x000ea40000000200 */
[C---:B------:R-:W-:Y:S08]  /*1e5c0*/  HMMA.16816.F32 R4, R168.reuse, R172, R4 ;  /* 0x000000aca804723c */ /* 0x040ff00000001804 */
[C---:B------:R-:W-:Y:S01]  /*1e5d0*/  HMMA.16816.F32 R8, R168.reuse, R174, R8 ;  /* 0x000000aea808723c */ /* 0x040fe20000001808 */
[----:B------:R-:W-:Y:S07]  /*1e5e0*/  LDSM.16.M88.4 R172, [R191+0x4000] ;  /* 0x00400000bfac783b */ /* 0x000fee0000000200 */
        /* <DEDUP_REMOVED lines=10> */
[C---:B------:R-:W-:Y:S08]  /*1e690*/  HMMA.16816.F32 R4, R176.reuse, R180, R4 ;  /* 0x000000b4b004723c */ /* 0x040ff00000001804 */
[C---:B------:R-:W-:Y:S08]  /*1e6a0*/  HMMA.16816.F32 R8, R176.reuse, R182, R8 ;  /* 0x000000b6b008723c */ /* 0x040ff00000001808 */
[C---:B---3--:R-:W-:Y:S08]  /*1e6b0*/  HMMA.16816.F32 R12, R176.reuse, R140, R12 ;  /* 0x0000008cb00c723c */ /* 0x048ff0000000180c */
[C---:B------:R-:W-:Y:S08]  /*1e6c0*/  HMMA.16816.F32 R16, R176.reuse, R142, R16 ;  /* 0x0000008eb010723c */ /* 0x040ff00000001810 */
[C---:B--2---:R-:W-:Y:S08]  /*1e6d0*/  HMMA.16816.F32 R20, R176.reuse, R144, R20 ;  /* 0x00000090b014723c */ /* 0x044ff00000001814 */
[C---:B------:R-:W-:Y:S08]  /*1e6e0*/  HMMA.16816.F32 R24, R176.reuse, R146, R24 ;  /* 0x00000092b018723c */ /* 0x040ff00000001818 */
[C---:B-----5:R-:W-:Y:S08]  /*1e6f0*/  HMMA.16816.F32 R28, R176.reuse, R148, R28 ;  /* 0x00000094b01c723c */ /* 0x060ff0000000181c */
[----:B------:R-:W-:Y:S08]  /*1e700*/  HMMA.16816.F32 R32, R176, R150, R32 ;  /* 0x00000096b020723c */ /* 0x000ff00000001820 */
[C---:B------:R-:W-:Y:S07]  /*1e710*/  HMMA.16816.F32 R4, R160.reuse, R164, R4 ;  /* 0x000000a4a004723c */ /* 0x040fee0000001804 */
[----:B------:R-:W-:Y:S01]  /*1e720*/  MOV R164, R234 ;  /* 0x000000ea00a47202 */ /* 0x000fe20000000f00 */
[C---:B------:R-:W-:Y:S04]  /*1e730*/  HMMA.16816.F32 R8, R160.reuse, R166, R8 ;  /* 0x000000a6a008723c */ /* 0x040fe80000001808 */
[----:B------:R-:W-:Y:S04]  /*1e740*/  MOV R165, R235 ;  /* 0x000000eb00a57202 */ /* 0x000fe80000000f00 */
[C---:B-1----:R-:W-:Y:S08]  /*1e750*/  HMMA.16816.F32 R12, R160.reuse, R136, R12 ;  /* 0x00000088a00c723c */ /* 0x042ff0000000180c */
[C---:B------:R-:W-:Y:S01]  /*1e760*/  HMMA.16816.F32 R16, R160.reuse, R138, R16 ;  /* 0x0000008aa010723c */ /* 0x040fe20000001810 */
[----:B------:R-:W1:Y:S07]  /*1e770*/  LDSM.16.M88.4 R136, [R191+0x4800] ;  /* 0x00480000bf88783b */ /* 0x000e6e0000000200 */
[C---:B----4-:R-:W-:Y:S08]  /*1e780*/  HMMA.16816.F32 R20, R160.reuse, R152, R20 ;  /* 0x00000098a014723c */ /* 0x050ff00000001814 */
[C---:B------:R-:W-:Y:S08]  /*1e790*/  HMMA.16816.F32 R24, R160.reuse, R154, R24 ;  /* 0x0000009aa018723c */ /* 0x040ff00000001818 */
[C---:B------:R-:W-:Y:S08]  /*1e7a0*/  HMMA.16816.F32 R28, R160.reuse, R156, R28 ;  /* 0x0000009ca01c723c */ /* 0x040ff0000000181c */
[----:B------:R-:W-:Y:S08]  /*1e7b0*/  HMMA.16816.F32 R32, R160, R158, R32 ;  /* 0x0000009ea020723c */ /* 0x000ff00000001820 */
[C---:B------:R-:W-:Y:S08]  /*1e7c0*/  HMMA.16816.F32 R4, R168.reuse, R172, R4 ;  /* 0x000000aca804723c */ /* 0x040ff00000001804 */
[C---:B------:R-:W-:Y:S08]  /*1e7d0*/  HMMA.16816.F32 R8, R168.reuse, R174, R8 ;  /* 0x000000aea808723c */ /* 0x040ff00000001808 */
[C---:B-1----:R-:W-:Y:S08]  /*1e7e0*/  HMMA.16816.F32 R12, R168.reuse, R136, R12 ;  /* 0x00000088a80c723c */ /* 0x042ff0000000180c */
[-C--:B------:R-:W-:Y:S01]  /*1e7f0*/  FMUL.FTZ R134, R4, R3.reuse ;  /* 0x0000000304867220 */ /* 0x080fe20000410000 */
[C---:B------:R-:W-:Y:S03]  /*1e800*/  HMMA.16816.F32 R16, R168.reuse, R138, R16 ;  /* 0x0000008aa810723c */ /* 0x040fe60000001810 */
[-C--:B------:R-:W-:Y:S02]  /*1e810*/  FMUL.FTZ R140, R5, R3.reuse ;  /* 0x00000003058c7220 */ /* 0x080fe40000410000 */
[----:B------:R-:W1:Y:S01]  /*1e820*/  MUFU.TANH R134, R134 ;  /* 0x0000008600867308 */ /* 0x000e620000002400 */
[-C--:B------:R-:W-:Y:S02]  /*1e830*/  FMUL.FTZ R142, R6, R3.reuse ;  /* 0x00000003068e7220 */ /* 0x080fe40000410000 */
[-C--:B------:R-:W-:Y:S04]  /*1e840*/  FMUL.FTZ R9, R9, R3.reuse ;  /* 0x0000000309097220 */ /* 0x080fe80000410000 */
[-C--:B------:R-:W-:Y:S02]  /*1e850*/  FMUL.FTZ R10, R10, R3.reuse ;  /* 0x000000030a0a7220 */ /* 0x080fe40000410000 */
[-C--:B------:R-:W-:Y:S01]  /*1e860*/  FMUL.FTZ R11, R11, R3.reuse ;  /* 0x000000030b0b7220 */ /* 0x080fe20000410000 */
[----:B------:R-:W2:Y:S01]  /*1e870*/  MUFU.TANH R150, R9 ;  /* 0x0000000900967308 */ /* 0x000ea20000002400 */
[-C--:B------:R-:W-:Y:S02]  /*1e880*/  FMUL.FTZ R144, R7, R3.reuse ;  /* 0x0000000307907220 */ /* 0x080fe40000410000 */
[----:B------:R-:W3:Y:S01]  /*1e890*/  LDSM.16.M88.4 R4, [R191+0x5000] ;  /* 0x00500000bf04783b */ /* 0x000ee20000000200 */
[-C--:B------:R-:W-:Y:S02]  /*1e8a0*/  FMUL.FTZ R146, R8, R3.reuse ;  /* 0x0000000308927220 */ /* 0x080fe40000410000 */
[-C--:B------:R-:W-:Y:S02]  /*1e8b0*/  FMUL.FTZ R138, R12, R3.reuse ;  /* 0x000000030c8a7220 */ /* 0x080fe40000410000 */
[-C--:B------:R-:W-:Y:S02]  /*1e8c0*/  FMUL.FTZ R152, R13, R3.reuse ;  /* 0x000000030d987220 */ /* 0x080fe40000410000 */
[----:B------:R-:W4:Y:S01]  /*1e8d0*/  MUFU.TANH R148, R10 ;  /* 0x0000000a00947308 */ /* 0x000f220000002400 */
[-C--:B------:R-:W-:Y:S02]  /*1e8e0*/  FMUL.FTZ R12, R14, R3.reuse ;  /* 0x000000030e0c7220 */ /* 0x080fe40000410000 */
[-C--:B------:R-:W-:Y:S02]  /*1e8f0*/  FMUL.FTZ R14, R15, R3.reuse ;  /* 0x000000030f0e7220 */ /* 0x080fe40000410000 */
[-C--:B------:R-:W-:Y:S02]  /*1e900*/  FMUL.FTZ R13, R16, R3.reuse ;  /* 0x00000003100d7220 */ /* 0x080fe40000410000 */
[-C--:B------:R-:W-:Y:S03]  /*1e910*/  FMUL.FTZ R17, R17, R3.reuse ;  /* 0x0000000311117220 */ /* 0x080fe60000410000 */
        /* <DEDUP_REMOVED lines=9> */
[-C--:B------:R-:W-:Y:S02]  /*1e9b0*/  FMUL.FTZ R4, R18, R3.reuse ;  /* 0x0000000312047220 */ /* 0x080fe40000410000 */
[-C--:B------:R-:W-:Y:S01]  /*1e9c0*/  FMUL.FTZ R18, R19, R3.reuse ;  /* 0x0000000313127220 */ /* 0x080fe20000410000 */
[----:B------:R-:W1:Y:S05]  /*1e9d0*/  MUFU.TANH R146, R146 ;  /* 0x0000009200927308 */ /* 0x000e6a0000002400 */
[-C--:B------:R-:W-:Y:S02]  /*1e9e0*/  FMUL.FTZ R22, R22, R3.reuse ;  /* 0x0000000316167220 */ /* 0x080fe40000410000 */
[-C--:B------:R-:W-:Y:S03]  /*1e9f0*/  FMUL.FTZ R6, R23, R3.reuse ;  /* 0x0000000317067220 */ /* 0x080fe60000410000 */
[----:B------:R-:W1:Y:S01]  /*1ea00*/  MUFU.TANH R138, R138 ;  /* 0x0000008a008a7308 */ /* 0x000e620000002400 */
[-C--:B------:R-:W-:Y:S02]  /*1ea10*/  FMUL.FTZ R5, R20, R3.reuse ;  /* 0x0000000314057220 */ /* 0x080fe40000410000 */
[-C--:B------:R-:W-:Y:S03]  /*1ea20*/  FMUL.FTZ R21, R21, R3.reuse ;  /* 0x0000000315157220 */ /* 0x080fe60000410000 */
[-C--:B------:R-:W-:Y:S02]  /*1ea30*/  FMUL.FTZ R158, R24, R3.reuse ;  /* 0x00000003189e7220 */ /* 0x080fe40000410000 */
[-C--:B------:R-:W-:Y:S02]  /*1ea40*/  FMUL.FTZ R24, R26, R3.reuse ;  /* 0x000000031a187220 */ /* 0x080fe40000410000 */
[----:B------:R-:W1:Y:S01]  /*1ea50*/  MUFU.TANH R152, R152 ;  /* 0x0000009800987308 */ /* 0x000e620000002400 */
[-C--:B------:R-:W-:Y:S01]  /*1ea60*/  FMUL.FTZ R25, R25, R3.reuse ;  /* 0x0000000319197220 */ /* 0x080fe20000410000 */
[C---:B---3--:R-:W-:Y:S08]  /*1ea70*/  HMMA.16816.F32 R28, R168.reuse, R8, R28 ;  /* 0x00000008a81c723c */ /* 0x048ff0000000181c */
[----:B------:R-:W3:Y:S01]  /*1ea80*/  MUFU.TANH R12, R12 ;  /* 0x0000000c000c7308 */ /* 0x000ee20000002400 */
[-C--:B------:R-:W-:Y:S01]  /*1ea90*/  FMUL.FTZ R8, R27, R3.reuse ;  /* 0x000000031b087220 */ /* 0x080fe20000410000 */
[----:B------:R-:W-:Y:S08]  /*1eaa0*/  HMMA.16816.F32 R32, R168, R10, R32 ;  /* 0x0000000aa820723c */ /* 0x000ff00000001820 */
[----:B------:R-:W1:Y:S06]  /*1eab0*/  MUFU.TANH R14, R14 ;  /* 0x0000000e000e7308 */ /* 0x000e6c0000002400 */
[-C--:B------:R-:W-:Y:S04]  /*1eac0*/  FMUL.FTZ R172, R28, R3.reuse ;  /* 0x000000031cac7220 */ /* 0x080fe80000410000 */
[----:B------:R1:W1:Y:S01]  /*1ead0*/  MUFU.TANH R16, R13 ;  /* 0x0000000d00107308 */ /* 0x0002620000002400 */
[-C--:B------:R-:W-:Y:S02]  /*1eae0*/  FMUL.FTZ R26, R30, R3.reuse ;  /* 0x000000031e1a7220 */ /* 0x080fe40000410000 */
[-C--:B------:R-:W-:Y:S02]  /*1eaf0*/  FMUL.FTZ R10, R31, R3.reuse ;  /* 0x000000031f0a7220 */ /* 0x080fe40000410000 */
[-C--:B------:R-:W-:Y:S02]  /*1eb00*/  FMUL.FTZ R29, R29, R3.reuse ;  /* 0x000000031d1d7220 */ /* 0x080fe40000410000 */
[-C--:B------:R-:W-:Y:S02]  /*1eb10*/  FMUL.FTZ R170, R32, R3.reuse ;  /* 0x0000000320aa7220 */ /* 0x080fe40000410000 */
[-C--:B------:R-:W-:Y:S01]  /*1eb20*/  FMUL.FTZ R32, R33, R3.reuse ;  /* 0x0000000321207220 */ /* 0x080fe20000410000 */
[----:B------:R1:W1:Y:S01]  /*1eb30*/  MUFU.TANH R154, R17 ;  /* 0x00000011009a7308 */ /* 0x0002620000002400 */
[-C--:B------:R-:W-:Y:S02]  /*1eb40*/  FMUL.FTZ R28, R34, R3.reuse ;  /* 0x00000003221c7220 */ /* 0x080fe40000410000 */
[----:B------:R-:W-:Y:S07]  /*1eb50*/  FMUL.FTZ R30, R35, R3 ;  /* 0x00000003231e7220 */ /* 0x000fee0000410000 */
        /* <DEDUP_REMOVED lines=15> */
[----:B------:R-:W1:Y:S10]  /*1ec50*/  MUFU.TANH R32, R32 ;  /* 0x0000002000207308 */ /* 0x000e740000002400 */
[----:B------:R-:W1:Y:S10]  /*1ec60*/  MUFU.TANH R28, R28 ;  /* 0x0000001c001c7308 */ /* 0x000e740000002400 */
[----:B------:R-:W1:Y:S01]  /*1ec70*/  MUFU.TANH R30, R30 ;  /* 0x0000001e001e7308 */ /* 0x000e620000002400 */
[----:B------:R-:W-:-:S05]  /*1ec80*/  @!P0 BRA `(.L_x_7296) ;  /* 0x00000a3000008947 */ /* 0x000fca0003800000 */
[----:B--234-:R-:W-:Y:S01]  /*1ec90*/  ISETP.NE.U32.AND P0, PT, R220, RZ, PT ;  /* 0x000000ffdc00720c */ /* 0x01cfe20003f05070 */
[----:B------:R-:W-:Y:S03]  /*1eca0*/  BSSY B0, `(.L_x_7297) ;  /* 0x0000047000007945 */ /* 0x000fe60003800000 */
[----:B------:R-:W-:Y:S11]  /*1ecb0*/  ISETP.NE.AND.EX P0, PT, R221, RZ, PT, P0 ;  /* 0x000000ffdd00720c */ /* 0x000ff60003f05300 */
[----:B------:R-:W-:Y:S02]  /*1ecc0*/  @!UPT UIADD3 URZ, URZ, URZ, URZ ;  /* 0x0000003f3f3ff290 */ /* 0x000fe4000fffe03f */
[----:B------:R-:W-:-:S05]  /*1ecd0*/  @!P0 BRA `(.L_x_7298) ;  /* 0x000003f000008947 */ /* 0x000fca0003800000 */
[----:B------:R-:W-:Y:S02]  /*1ece0*/  ULDC.64 UR4, c[0x0][0x118] ;  /* 0x0000460000047ab9 */ /* 0x000fe40000000a00 */
[----:B------:R-:W2:Y:S02]  /*1ecf0*/  LD.E R162, [R132.64+0x170] ;  /* 0x0001700484a27980 */ /* 0x000ea4000c101900 */
[-C--:B--2---:R-:W-:Y:S02]  /*1ed00*/  IABS R160, R162.reuse ;  /* 0x000000a200a07213 */ /* 0x084fe40000000000 */
[-C--:B------:R-:W-:Y:S02]  /*1ed10*/  IABS R34, R162.reuse ;  /* 0x000000a200227213 */ /* 0x080fe40000000000 */
[----:B------:R-:W2:Y:S03]  /*1ed20*/  I2F.RP R9, R160 ;  /* 0x000000a000097306 */ /* 0x000ea60000209400 */
[----:B------:R-:W-:Y:S07]  /*1ed30*/  IMAD.MOV R34, RZ, RZ, -R34 ;  /* 0x000000ffff227224 */ /* 0x000fee00078e0a22 */
[----:B--2---:R-:W2:Y:S02]  /*1ed40*/  MUFU.RCP R3, R9 ;  /* 0x0000000900037308 */ /* 0x004ea40000001000 */
[----:B--2---:R-:W-:Y:S01]  /*1ed50*/  IADD3 R176, R3, 0xffffffe, RZ ;  /* 0x0ffffffe03b07810 */ /* 0x004fe20007ffe0ff */
[----:B------:R-:W-:Y:S07]  /*1ed60*/  IMAD.SHL.U32 R3, R219, 0x40, RZ ;  /* 0x00000040db037824 */ /* 0x000fee00078e00ff */
[----:B------:R-:W2:Y:S01]  /*1ed70*/  F2I.FTZ.U32.TRUNC.NTZ R177, R176 ;  /* 0x000000b000b17305 */ /* 0x000ea2000021f000 */
[C---:B------:R-:W-:Y:S02]  /*1ed80*/  IADD3 R11, R3.reuse, -0x40, RZ ;  /* 0xffffffc0030b7810 */ /* 0x040fe40007ffe0ff */
[----:B------:R-:W-:Y:S02]  /*1ed90*/  IABS R7, R3 ;  /* 0x0000000300077213 */ /* 0x000fe40000000000 */
[----:B------:R-:W-:Y:S01]  /*1eda0*/  LOP3.LUT R3, R3, R162, RZ, 0x3c, !PT ;  /* 0x000000a203037212 */ /* 0x000fe200078e3cff */
[--C-:B-12---:R-:W-:Y:S02]  /*1edb0*/  IMAD.MOV R5, RZ, RZ, -R177.reuse ;  /* 0x000000ffff057224 */ /* 0x106fe400078e0ab1 */
[----:B------:R-:W-:Y:S02]  /*1edc0*/  IMAD.MOV.U32 R176, RZ, RZ, RZ ;  /* 0x000000ffffb07224 */ /* 0x000fe400078e00ff */
[----:B------:R-:W-:Y:S01]  /*1edd0*/  IMAD R174, R5, R160, RZ ;  /* 0x000000a005ae7224 */ /* 0x000fe200078e02ff */
[----:B------:R-:W-:Y:S02]  /*1ede0*/  IABS R5, R11 ;  /* 0x0000000b00057213 */ /* 0x000fe40000000000 */
[----:B------:R-:W-:Y:S01]  /*1edf0*/  LOP3.LUT R11, R11, R162, RZ, 0x3c, !PT ;  /* 0x000000a20b0b7212 */ /* 0x000fe200078e3cff */
[----:B------:R-:W-:Y:S02]  /*1ee00*/  IMAD.HI.U32 R174, R177, R174, R176 ;  /* 0x000000aeb1ae7227 */ /* 0x000fe400078e00b0 */
[----:B------:R-:W2:Y:S04]  /*1ee10*/  LD.E.64 R176, [R132.64+0x20] ;  /* 0x0000200484b07980 */ /* 0x000ea8000c101b00 */
[C---:B------:R-:W-:Y:S04]  /*1ee20*/  IMAD.HI.U32 R9, R174.reuse, R5, RZ ;  /* 0x00000005ae097227 */ /* 0x040fe800078e00ff */
[----:B------:R-:W-:Y:S02]  /*1ee30*/  IMAD.HI.U32 R13, R174, R7, RZ ;  /* 0x00000007ae0d7227 */ /* 0x000fe400078e00ff */
[----:B------:R-:W3:Y:S02]  /*1ee40*/  LD.E.64 R174, [R132.64+0x38] ;  /* 0x0000380484ae7980 */ /* 0x000ee4000c101b00 */
[-C--:B------:R-:W-:Y:S02]  /*1ee50*/  IMAD R5, R9, R34.reuse, R5 ;  /* 0x0000002209057224 */ /* 0x080fe400078e0205 */
[----:B------:R-:W-:Y:S01]  /*1ee60*/  IMAD R7, R13, R34, R7 ;  /* 0x000000220d077224 */ /* 0x000fe200078e0207 */
[----:B------:R-:W-:Y:S02]  /*1ee70*/  LOP3.LUT R34, RZ, R162, RZ, 0x33, !PT ;  /* 0x000000a2ff227212 */ /* 0x000fe400078e33ff */
        /* <DEDUP_REMOVED lines=12> */
[----:B------:R-:W-:Y:S01]  /*1ef40*/  ISETP.NE.AND P2, PT, R162, RZ, PT ;  /* 0x000000ffa200720c */ /* 0x000fe20003f45270 */
        /* <DEDUP_REMOVED lines=13> */
[-C--:B---3--:R-:W-:Y:S02]  /*1f020*/  IMAD R5, R175, R162.reuse, RZ ;  /* 0x000000a2af057224 */ /* 0x088fe400078e02ff */
[C---:B------:R-:W-:Y:S04]  /*1f030*/  IMAD.WIDE.U32 R162, R174.reuse, R162, RZ ;  /* 0x000000a2aea27225 */ /* 0x040fe800078e00ff */
[----:B------:R-:W-:Y:S04]  /*1f040*/  IMAD R5, R174, R160, R5 ;  /* 0x000000a0ae057224 */ /* 0x000fe800078e0205 */
[----:B------:R-:W-:Y:S02]  /*1f050*/  IMAD.IADD R163, R163, 0x1, R5 ;  /* 0x00000001a3a37824 */ /* 0x000fe400078e0205 */
[----:B----4-:R-:W-:Y:S04]  /*1f060*/  IMAD.IADD R3, R3, 0x1, -R34 ;  /* 0x0000000103037824 */ /* 0x010fe800078e0a22 */
[----:B--2---:R-:W-:Y:S01]  /*1f070*/  IMAD R5, R177, R3, RZ ;  /* 0x00000003b1057224 */ /* 0x004fe200078e02ff */
[----:B------:R-:W-:Y:S01]  /*1f080*/  SHF.R.S32.HI R7, RZ, 0x1f, R3 ;  /* 0x0000001fff077819 */ /* 0x000fe20000011403 */
[----:B------:R-:W-:Y:S04]  /*1f090*/  IMAD.WIDE.U32 R162, R3, R176, R162 ;  /* 0x000000b003a27225 */ /* 0x000fe800078e00a2 */
[----:B------:R-:W-:Y:S04]  /*1f0a0*/  IMAD R5, R176, R7, R5 ;  /* 0x00000007b0057224 */ /* 0x000fe800078e0205 */
[----:B------:R-:W-:Y:S01]  /*1f0b0*/  IMAD.IADD R160, R163, 0x1, R5 ;  /* 0x00000001a3a07824 */ /* 0x000fe200078e0205 */
[----:B------:R-:W-:-:S05]  /*1f0c0*/  BRA `(.L_x_7299) ;  /* 0x0000004000007947 */ /* 0x000fca0003800000 */
.L_x_7298:
[----:B------:R-:W-:Y:S02]  /*1f0d0*/  ULDC.64 UR4, c[0x0][0x118] ;  /* 0x0000460000047ab9 */ /* 0x000fe40000000a00 */
[----:B------:R-:W2:Y:S02]  /*1f0e0*/  LD.E R162, [R132.64+0x38] ;  /* 0x0000380484a27980 */ /* 0x000ea4000c101900 */
[----:B--2---:R-:W-:Y:S04]  /*1f0f0*/  LEA R162, -R162, RZ, 0x6 ;  /* 0x000000ffa2a27211 */ /* 0x004fe800078e31ff */
[----:B------:R-:W-:Y:S02]  /*1f100*/  SHF.R.S32.HI R160, RZ, 0x1f, R162 ;  /* 0x0000001fffa07819 */ /* 0x000fe400000114a2 */
.L_x_7299:
[----:B------:R-:W-:Y:S05]  /*1f110*/  BSYNC B0 ;  /* 0x0000000000007941 */ /* 0x000fea0003800000 */
.L_x_7297:
[C---:B------:R-:W-:Y:S01]  /*1f120*/  LEA R238, P1, R162.reuse, R212, 0x1 ;  /* 0x000000d4a2ee7211 */ /* 0x040fe200078208ff */
[----:B------:R-:W-:Y:S01]  /*1f130*/  ULDC.64 UR4, c[0x0][0x118] ;  /* 0x0000460000047ab9 */ /* 0x000fe20000000a00 */
[C---:B------:R-:W-:Y:S02]  /*1f140*/  IADD3 R3, P0, R162.reuse, R208, RZ ;  /* 0x000000d0a2037210 */ /* 0x040fe40007f1e0ff */
[-C--:B------:R-:W-:Y:S02]  /*1f150*/  LEA.HI.X R239, R162, R211.reuse, R160, 0x1, P1 ;  /* 0x000000d3a2ef7211 */ /* 0x080fe400008f0ca0 */
[CC--:B------:R-:W-:Y:S01]  /*1f160*/  @P5 LEA R236, P6, R3.reuse, R212.reuse, 0x1 ;  /* 0x000000d403ec5211 */ /* 0x0c0fe200078c08ff */
[--C-:B------:R-:W-:Y:S01]  /*1f170*/  IMAD.X R160, R160, 0x1, R209.reuse, P0 ;  /* 0x00000001a0a07824 */ /* 0x100fe200000e06d1 */
[CC--:B------:R-:W-:Y:S01]  /*1f180*/  @P4 LEA R180, P1, R3.reuse, R212.reuse, 0x1 ;  /* 0x000000d403b44211 */ /* 0x0c0fe200078208ff */
[----:B------:R-:W-:Y:S01]  /*1f190*/  @!PT LDS RZ, [RZ] ;  /* 0x00000000fffff984 */ /* 0x000fe20000000800 */
[----:B------:R-:W-:Y:S01]  /*1f1a0*/  @!PT LDS RZ, [RZ] ;  /* 0x00000000fffff984 */ /* 0x000fe20000000800 */
[----:B------:R-:W-:Y:S01]  /*1f1b0*/  @!PT LDS RZ, [RZ] ;  /* 0x00000000fffff984 */ /* 0x000fe20000000800 */
[----:B------:R2:W-:Y:S01]  /*1f1c0*/  @P5 LDGSTS.E.BYPASS.LTC128B.128 [R217+0x6000], [R238.64] ;  /* 0x06000000eed95fae */ /* 0x0005e2000b901d44 */
[C---:B------:R-:W-:Y:S02]  /*1f1d0*/  @P3 LEA R178, P0, R3.reuse, R212, 0x1 ;  /* 0x000000d403b23211 */ /* 0x040fe400078008ff */
[CCC-:B------:R-:W-:Y:S01]  /*1f1e0*/  @P5 LEA.HI.X R237, R3.reuse, R211.reuse, R160.reuse, 0x1, P6 ;  /* 0x000000d303ed5211 */ /* 0x1c0fe200030f0ca0 */
[----:B------:R2:W-:Y:S01]  /*1f1f0*/  @!P5 STS.128 [R217+0x6000], RZ ;  /* 0x006000ffd900d388 */ /* 0x0005e20000000c00 */
[CCC-:B------:R-:W-:Y:S02]  /*1f200*/  @P4 LEA.HI.X R181, R3.reuse, R211.reuse, R160.reuse, 0x1, P1 ;  /* 0x000000d303b54211 */ /* 0x1c0fe400008f0ca0 */
[CC--:B------:R-:W-:Y:S01]  /*1f210*/  @P3 LEA.HI.X R179, R3.reuse, R211.reuse, R160, 0x1, P0 ;  /* 0x000000d303b33211 */ /* 0x0c0fe200000f0ca0 */
[----:B------:R-:W-:Y:S01]  /*1f220*/  @!PT LDS RZ, [RZ] ;  /* 0x00000000fffff984 */ /* 0x000fe20000000800 */
[----:B------:R-:W-:Y:S01]  /*1f230*/  @!PT LDS RZ, [RZ] ;  /* 0x00000000fffff984 */ /* 0x000fe20000000800 */
[----:B------:R-:W-:Y:S01]  /*1f240*/  @!PT LDS RZ, [RZ] ;  /* 0x00000000fffff984 */ /* 0x000fe20000000800 */
[----:B------:R2:W-:Y:S01]  /*1f250*/  @P4 LDGSTS.E.BYPASS.LTC128B.128 [R217+0x8000], [R238.64+0x80] ;  /* 0x08000080eed94fae */ /* 0x0005e2000b901d44 */
[----:B-1----:R-:W-:Y:S03]  /*1f260*/  IADD3 R5, P2, R3, R208, RZ ;  /* 0x000000d003057210 */ /* 0x002fe60007f5e0ff */
[----:B------:R2:W-:Y:S01]  /*1f270*/  @!P4 STS.128 [R217+0x8000], RZ ;  /* 0x008000ffd900c388 */ /* 0x0005e20000000c00 */
[CC--:B------:R-:W-:Y:S01]  /*1f280*/  @P5 LEA R234, P1, R5.reuse, R212.reuse, 0x1 ;  /* 0x000000d405ea5211 */ /* 0x0c0fe200078208ff */
[--C-:B------:R-:W-:Y:S01]  /*1f290*/  IMAD.X R160, R160, 0x1, R209.reuse, P2 ;  /* 0x00000001a0a07824 */ /* 0x100fe200010e06d1 */
[CC--:B------:R-:W-:Y:S01]  /*1f2a0*/  @P4 LEA R176, P0, R5.reuse, R212.reuse, 0x1 ;  /* 0x000000d405b04211 */ /* 0x0c0fe200078008ff */
[----:B------:R-:W-:Y:S01]  /*1f2b0*/  @!PT LDS RZ, [RZ] ;  /* 0x00000000fffff984 */ /* 0x000fe20000000800 */
[----:B------:R-:W-:Y:S01]  /*1f2c0*/  @!PT LDS RZ, [RZ] ;  /* 0x00000000fffff984 */ /* 0x000fe20000000800 */
[----:B------:R-:W-:Y:S01]  /*1f2d0*/  @!PT LDS RZ, [RZ] ;  /* 0x00000000fffff984 */ /* 0x000fe20000000800 */
[----:B------:R2:W-:Y:S01]  /*1f2e0*/  @P3 LDGSTS.E.BYPASS.LTC128B.128 [R217+0xa000], [R238.64+0x100] ;  /* 0x0a000100eed93fae */ /* 0x0005e2000b901d44 */
        /* <DEDUP_REMOVED lines=8> */
[----:B------:R2:W-:Y:S01]  /*1f370*/  @P5 LDGSTS.E.BYPASS.LTC128B.128 [R217+0x6800], [R236.64] ;  /* 0x06800000ecd95fae */ /* 0x0005e2000b901d44 */
[----:B------:R-:W-:Y:S03]  /*1f380*/  IADD3 R3, P6, R5, R208, RZ ;  /* 0x000000d005037210 */ /* 0x000fe60007fde0ff */
[----:B------:R2:W-:Y:S01]  /*1f390*/  @!P5 STS.128 [R217+0x6800], RZ ;  /* 0x006800ffd900d388 */ /* 0x0005e20000000c00 */
[CC--:B------:R-:W-:Y:S01]  /*1f3a0*/  @P4 LEA R162, P1, R3.reuse, R212.reuse, 0x1 ;  /* 0x000000d403a24211 */ /* 0x0c0fe200078208ff */
[----:B------:R-:W-:Y:S01]  /*1f3b0*/  IMAD.X R34, R160, 0x1, R209, P6 ;  /* 0x00000001a0227824 */ /* 0x000fe200030e06d1 */
[CC--:B------:R-:W-:Y:S01]  /*1f3c0*/  @P5 LEA R182, P6, R3.reuse, R212.reuse, 0x1 ;  /* 0x000000d403b65211 */ /* 0x0c0fe200078c08ff */
[----:B------:R-:W-:Y:S01]  /*1f3d0*/  @!PT LDS RZ, [RZ] ;  /* 0x00000000fffff984 */ /* 0x000fe20000000800 */
[----:B------:R-:W-:Y:S01]  /*1f3e0*/  @!PT LDS RZ, [RZ] ;  /* 0x00000000fffff984 */ /* 0x000fe20000000800 */
[----:B------:R-:W-:Y:S01]  /*1f3f0*/  @!PT LDS RZ, [RZ] ;  /* 0x00000000fffff984 */ /* 0x000fe20000000800 */
[----:B------:R2:W-:Y:S01]  /*1f400*/  @P4 LDGSTS.E.BYPASS.LTC128B.128 [R217+0x8800], [R180.64+0x80] ;  /* 0x08800080b4d94fae */ /* 0x0005e2000b901d44 */
[C---:B------:R-:W-:Y:S01]  /*1f410*/  @P3 LEA R240, P0, R3.reuse, R212, 0x1 ;  /* 0x000000d403f03211 */ /* 0x040fe200078008ff */
[----:B------:R-:W-:Y:S01]  /*1f420*/  IMAD.MOV.U32 R212, RZ, RZ, R238 ;  /* 0x000000ffffd47224 */ /* 0x000fe200078e00ee */
        /* <DEDUP_REMOVED lines=41> */
.L_x_7296:
[----:B--234-:R-:W-:Y:S05]  /*1f6c0*/  BSYNC B1 ;  /* 0x0000000000017941 */ /* 0x01cfea0003800000 */
.L_x_7295:
[----:B------:R-:W2:Y:S01]  /*1f6d0*/  S2R R34, SR_TID.X ;  /* 0x0000000000227919 */ /* 0x000ea20000002100 */
[----:B------:R-:W-:Y:S07]  /*1f6e0*/  ULDC.64 UR4, c[0x0][0x118] ;  /* 0x0000460000047ab9 */ /* 0x000fee0000000a00 */
[----:B------:R3:W4:Y:S01]  /*1f6f0*/  LD.E R133, [R132.64+0xdc] ;  /* 0x0000dc0484857980 */ /* 0x000722000c101900 */
[----:B--2---:R-:W-:Y:S05]  /*1f700*/  IMAD.SHL.U32 R34, R34, 0x2, RZ ;  /* 0x0000000222227824 */ /* 0x004fea00078e00ff */
[----:B------:R-:W-:Y:S05]  /*1f710*/  LOP3.LUT R34, R34, 0x6, RZ, 0xc0, !PT ;  /* 0x0000000622227812 */ /* 0x000fea00078ec0ff */
[----:B------:R-:W-:Y:S05]  /*1f720*/  IMAD R3, R219, 0x40, R34 ;  /* 0x00000040db037824 */ /* 0x000fea00078e0222 */
[C---:B------:R-:W-:Y:S02]  /*1f730*/  IADD3 R23, R3.reuse, 0x1, RZ ;  /* 0x0000000103177810 */ /* 0x040fe40007ffe0ff */
[C---:B-1----:R-:W-:Y:S02]  /*1f740*/  IADD3 R5, R226.reuse, -R3, RZ ;  /* 0x80000003e2057210 */ /* 0x042fe40007ffe0ff */
[C---:B------:R-:W-:Y:S01]  /*1f750*/  IADD3 R17, R3.reuse, 0x8, RZ ;  /* 0x0000000803117810 */ /* 0x040fe20007ffe0ff */
[----:B------:R-:W-:Y:S01]  /*1f760*/  IMAD.IADD R7, R226, 0x1, -R23 ;  /* 0x00000001e2077824 */ /* 0x000fe200078e0a17 */
[----:B------:R-:W-:Y:S01]  /*1f770*/  IABS R21, R5 ;  /* 0x0000000500157213 */ /* 0x000fe20000000000 */
[C---:B------:R-:W-:Y:S01]  /*1f780*/  IMAD.IADD R5, R224.reuse, 0x1, -R3 ;  /* 0x00000001e0057824 */ /* 0x040fe200078e0a03 */
[C---:B------:R-:W-:Y:S01]  /*1f790*/  IADD3 R19, R3.reuse, 0x9, RZ ;  /* 0x0000000903137810 */ /* 0x040fe20007ffe0ff */
[----:B------:R-:W-:Y:S01]  /*1f7a0*/  IMAD.IADD R25, R224, 0x1, -R17 ;  /* 0x00000001e0197824 */ /* 0x000fe200078e0a11 */
[C---:B------:R-:W-:Y:S02]  /*1f7b0*/  IADD3 R143, R3.reuse, 0x18, RZ ;  /* 0x00000018038f7810 */ /* 0x040fe40007ffe0ff */
[----:B------:R-:W-:Y:S01]  /*1f7c0*/  IABS R13, R5 ;  /* 0x00000005000d7213 */ /* 0x000fe20000000000 */
[----:B------:R-:W1:Y:S01]  /*1f7d0*/  I2F R21, R21 ;  /* 0x0000001500157306 */ /* 0x000e620000201400 */
[----:B------:R-:W-:Y:S02]  /*1f7e0*/  IABS R5, R7 ;  /* 0x0000000700057213 */ /* 0x000fe40000000000 */
[C---:B------:R-:W-:Y:S02]  /*1f7f0*/  IADD3 R7, R226.reuse, -R17, RZ ;  /* 0x80000011e2077210 */ /* 0x040fe40007ffe0ff */
[C---:B------:R-:W-:Y:S02]  /*1f800*/  IADD3 R149, R3.reuse, 0x11, RZ ;  /* 0x0000001103957810 */ /* 0x040fe40007ffe0ff */
[----:B------:R-:W-:Y:S01]  /*1f810*/  IABS R151, R7 ;  /* 0x0000000700977213 */ /* 0x000fe20000000000 */
[C---:B------:R-:W-:Y:S01]  /*1f820*/  IMAD.IADD R7, R226.reuse, 0x1, -R19 ;  /* 0x00000001e2077824 */ /* 0x040fe200078e0a13 */
[----:B------:R-:W-:Y:S01]  /*1f830*/  IADD3 R15, R226, -R143, RZ ;  /* 0x8000008fe20f7210 */ /* 0x000fe20007ffe0ff */
[----:B------:R-:W2:Y:S01]  /*1f840*/  I2F R13, R13 ;  /* 0x0000000d000d7306 */ /* 0x000ea20000201400 */
[CC--:B------:R-:W-:Y:S01]  /*1f850*/  ISETP.GE.AND P6, PT, R3.reuse, R228.reuse, PT ;  /* 0x000000e40300720c */ /* 0x0c0fe20003fc6270 */
[C---:B------:R-:W-:Y:S01]  /*1f860*/  IMAD.IADD R33, R224.reuse, 0x1, -R149 ;  /* 0x00000001e0217824 */ /* 0x040fe200078e0a95 */
[----:B------:R-:W-:Y:S02]  /*1f870*/  IABS R11, R7 ;  /* 0x00000007000b7213 */ /* 0x000fe40000000000 */
[C---:B------:R-:W-:Y:S02]  /*1f880*/  IADD3 R7, R3.reuse, 0x10, RZ ;  /* 0x0000001003077810 */ /* 0x040fe40007ffe0ff */
[----:B------:R-:W-:Y:S01]  /*1f890*/  IABS R29, R15 ;  /* 0x0000000f001d7213 */ /* 0x000fe20000000000 */
[----:B------:R-:W-:Y:S01]  /*1f8a0*/  IMAD.IADD R15, R224, 0x1, -R23 ;  /* 0x00000001e00f7824 */ /* 0x000fe200078e0a17 */
[C---:B------:R-:W-:Y:S01]  /*1f8b0*/  IADD3 R9, R226.reuse, -R7, RZ ;  /* 0x80000007e2097210 */ /* 0x040fe20007ffe0ff */
[----:B------:R-:W5:Y:S01]  /*1f8c0*/  I2F R5, R5 ;  /* 0x0000000500057306 */ /* 0x000f620000201400 */
[C---:B------:R-:W-:Y:S02]  /*1f8d0*/  ISETP.GE.OR P6, PT, R3.reuse, R227, !P6 ;  /* 0x000000e30300720c */ /* 0x040fe400077c6670 */
[----:B------:R-:W-:Y:S01]  /*1f8e0*/  IABS R147, R9 ;  /* 0x0000000900937213 */ /* 0x000fe20000000000 */
[C---:B------:R-:W-:Y:S01]  /*1f8f0*/  IMAD.IADD R9, R226.reuse, 0x1, -R149 ;  /* 0x00000001e2097824 */ /* 0x040fe200078e0a95 */
[----:B------:R-:W-:Y:S01]  /*1f900*/  IADD3 R141, R3, 0x19, RZ ;  /* 0x00000019038d7810 */ /* 0x000fe20007ffe0ff */
[----:B-1----:R-:W-:Y:S01]  /*1f910*/  FFMA.FTZ R134, -R223, R21, R134 ;  /* 0x00000015df867223 */ /* 0x002fe20000010186 */
[-C--:B------:R-:W-:Y:S02]  /*1f920*/  ISETP.GE.AND P0, PT, R23, R228.reuse, PT ;  /* 0x000000e41700720c */ /* 0x080fe40003f06270 */
[----:B------:R-:W-:Y:S01]  /*1f930*/  IABS R145, R9 ;  /* 0x0000000900917213 */ /* 0x000fe20000000000 */
[----:B------:R-:W1:Y:S01]  /*1f940*/  I2F R147, R147 ;  /* 0x0000009300937306 */ /* 0x000e620000201400 */
[----:B------:R-:W-:Y:S02]  /*1f950*/  IABS R9, R15 ;  /* 0x0000000f00097213 */ /* 0x000fe40000000000 */
[C---:B------:R-:W-:Y:S01]  /*1f960*/  IADD3 R15, R226.reuse, -R141, RZ ;  /* 0x8000008de20f7210 */ /* 0x040fe20007ffe0ff */
[----:B--2---:R-:W-:Y:S01]  /*1f970*/  FFMA.FTZ R142, -R223, R13, R142 ;  /* 0x0000000ddf8e7223 */ /* 0x004fe2000001018e */
[----:B------:R-:W-:Y:S02]  /*1f980*/  ISETP.GE.OR P0, PT, R23, R227, !P0 ;  /* 0x000000e31700720c */ /* 0x000fe40004706670 */
[----:B------:R-:W-:Y:S02]  /*1f990*/  IADD3 R31, R3, 0x20, RZ ;  /* 0x00000020031f7810 */ /* 0x000fe40007ffe0ff */
[----:B------:R-:W-:Y:S01]  /*1f9a0*/  IABS R139, R15 ;  /* 0x0000000f008b7213 */ /* 0x000fe20000000000 */
[----:B------:R-:W2:Y:S01]  /*1f9b0*/  I2F R9, R9 ;  /* 0x0000000900097306 */ /* 0x000ea20000201400 */
[----:B------:R-:W-:Y:S02]  /*1f9c0*/  IABS R15, R25 ;  /* 0x00000019000f7213 */ /* 0x000fe40000000000 */
[----:B------:R-:W-:Y:S01]  /*1f9d0*/  IADD3 R25, R226, -R31, RZ ;  /* 0x8000001fe2197210 */ /* 0x000fe20007ffe0ff */
[----:B-----5:R-:W-:Y:S01]  /*1f9e0*/  FFMA.FTZ R140, -R223, R5, R140 ;  /* 0x00000005df8c7223 */ /* 0x020fe2000001018c */
[----:B------:R-:W-:Y:S01]  /*1f9f0*/  FSEL R5, R142, -INF , !P6 ;  /* 0xff8000008e057808 */ /* 0x000fe20007000000 */
[C---:B------:R-:W-:Y:S01]  /*1fa00*/  IMAD.IADD R142, R224.reuse, 0x1, -R143 ;  /* 0x00000001e08e7824 */ /* 0x040fe200078e0a8f */
[C---:B------:R-:W-:Y:S02]  /*1fa10*/  ISETP.GE.AND P6, PT, R7.reuse, R229, PT ;  /* 0x000000e50700720c */ /* 0x040fe40003fc6270 */
[----:B------:R-:W-:Y:S01]  /*1fa20*/  IABS R137, R25 ;  /* 0x0000001900897213 */ /* 0x000fe20000000000 */
[----:B------:R-:W5:Y:S01]  /*1fa30*/  I2F R29, R29 ;  /* 0x0000001d001d7306 */ /* 0x000f620000201400 */
[----:B------:R-:W-:Y:S01]  /*1fa40*/  ISETP.GE.OR P6, PT, R7, R225, !P6 ;  /* 0x000000e10700720c */ /* 0x000fe200077c6670 */
[----:B------:R-:W-:Y:S01]  /*1fa50*/  IMAD.IADD R25, R224, 0x1, -R19 ;  /* 0x00000001e0197824 */ /* 0x000fe200078e0a13 */
[----:B------:R-:W-:Y:S01]  /*1fa60*/  ISETP.GE.AND P1, PT, R17, R229, PT ;  /* 0x000000e51100720c */ /* 0x000fe20003f26270 */
[----:B-1----:R-:W-:Y:S01]  /*1fa70*/  FFMA.FTZ R138, -R223, R147, R138 ;  /* 0x00000093df8a7223 */ /* 0x002fe2000001018a */
[----:B------:R-:W-:Y:S02]  /*1fa80*/  ISETP.GE.AND P3, PT, R23, R229, PT ;  /* 0x000000e51700720c */ /* 0x000fe40003f66270 */
[----:B------:R-:W-:Y:S02]  /*1fa90*/  ISETP.GE.OR P1, PT, R17, R225, !P1 ;  /* 0x000000e11100720c */ /* 0x000fe40004f26670 */
[----:B------:R-:W-:Y:S01]  /*1faa0*/  FSEL R174, R138, -INF , !P6 ;  /* 0xff8000008aae7808 */ /* 0x000fe20007000000 */
[----:B------:R-:W1:Y:S01]  /*1fab0*/  I2F R151, R151 ;  /* 0x0000009700977306 */ /* 0x000e620000201400 */
[----:B------:R-:W-:Y:S02]  /*1fac0*/  ISETP.GE.AND P6, PT, R143, R229, PT ;  /* 0x000000e58f00720c */ /* 0x000fe40003fc6270 */
[----:B------:R-:W-:Y:S01]  /*1fad0*/  ISETP.GE.OR P3, PT, R23, R225, !P3 ;  /* 0x000000e11700720c */ /* 0x000fe20005f66670 */
[----:B--2---:R-:W-:Y:S01]  /*1fae0*/  FFMA.FTZ R144, -R223, R9, R144 ;  /* 0x00000009df907223 */ /* 0x004fe20000010190 */
[----:B------:R-:W-:Y:S01]  /*1faf0*/  ISETP.GE.OR P6, PT, R143, R225, !P6 ;  /* 0x000000e18f00720c */ /* 0x000fe200077c6670 */
[C---:B------:R-:W-:Y:S01]  /*1fb00*/  IMAD.IADD R9, R224.reuse, 0x1, -R141 ;  /* 0x00000001e0097824 */ /* 0x040fe200078e0a8d */
[-C--:B------:R-:W-:Y:S01]  /*1fb10*/  ISETP.GE.AND P5, PT, R17, R228.reuse, PT ;  /* 0x000000e41100720c */ /* 0x080fe20003fa6270 */
[----:B------:R-:W-:Y:S01]  /*1fb20*/  IMAD.IADD R23, R224, 0x1, -R7 ;  /* 0x00000001e0177824 */ /* 0x000fe200078e0a07 */
[----:B------:R-:W-:Y:S01]  /*1fb30*/  IADD3 R27, R3, 0x21, RZ ;  /* 0x00000021031b7810 */ /* 0x000fe20007ffe0ff */
[----:B------:R-:W2:Y:S01]  /*1fb40*/  I2F R11, R11 ;  /* 0x0000000b000b7306 */ /* 0x000ea20000201400 */
[----:B------:R-:W-:Y:S02]  /*1fb50*/  IABS R138, R9 ;  /* 0x00000009008a7213 */ /* 0x000fe40000000000 */
[----:B------:R-:W-:Y:S01]  /*1fb60*/  ISETP.GE.OR P5, PT, R17, R227, !P5 ;  /* 0x000000e31100720c */ /* 0x000fe20006fa6670 */
[----:B-----5:R-:W-:Y:S01]  /*1fb70*/  FFMA.FTZ R16, -R223, R29, R16 ;  /* 0x0000001ddf107223 */ /* 0x020fe20000010110 */
[----:B------:R-:W-:Y:S02]  /*1fb80*/  IADD3 R29, R3, 0x31, RZ ;  /* 0x00000031031d7810 */ /* 0x000fe40007ffe0ff */
[----:B------:R-:W-:Y:S02]  /*1fb90*/  IABS R17, R23 ;  /* 0x0000001700117213 */ /* 0x000fe40000000000 */
[----:B------:R-:W-:Y:S01]  /*1fba0*/  IADD3 R9, R226, -R29, RZ ;  /* 0x8000001de2097210 */ /* 0x000fe20007ffe0ff */
[----:B------:R-:W5:Y:S01]  /*1fbb0*/  I2F R145, R145 ;  /* 0x0000009100917306 */ /* 0x000f620000201400 */
[----:B------:R-:W-:Y:S02]  /*1fbc0*/  FSEL R162, R16, -INF , !P6 ;  /* 0xff80000010a27808 */ /* 0x000fe40007000000 */
[----:B------:R-:W-:Y:S01]  /*1fbd0*/  ISETP.GE.AND P6, PT, R141, R229, PT ;  /* 0x000000e58d00720c */ /* 0x000fe20003fc6270 */
[----:B-1----:R-:W-:Y:S01]  /*1fbe0*/  FFMA.FTZ R146, -R223, R151, R146 ;  /* 0x00000097df927223 */ /* 0x002fe20000010192 */
[----:B------:R-:W-:Y:S02]  /*1fbf0*/  IABS R16, R9 ;  /* 0x0000000900107213 */ /* 0x000fe40000000000 */
[----:B------:R-:W-:Y:S02]  /*1fc00*/  FSEL R9, R144, -INF , !P0 ;  /* 0xff80000090097808 */ /* 0x000fe40004000000 */
[CC--:B------:R-:W-:Y:S01]  /*1fc10*/  ISETP.GE.AND P0, PT, R141.reuse, R228.reuse, PT ;  /* 0x000000e48d00720c */ /* 0x0c0fe20003f06270 */
[----:B------:R-:W1:Y:S01]  /*1fc20*/  I2F R139, R139 ;  /* 0x0000008b008b7306 */ /* 0x000e620000201400 */
[C---:B------:R-:W-:Y:S02]  /*1fc30*/  ISETP.GE.OR P6, PT, R141.reuse, R225, !P6 ;  /* 0x000000e18d00720c */ /* 0x040fe400077c6670 */
[----:B------:R-:W-:Y:S01]  /*1fc40*/  ISETP.GE.OR P0, PT, R141, R227, !P0 ;  /* 0x000000e38d00720c */ /* 0x000fe20004706670 */
[----:B--2---:R-:W-:Y:S01]  /*1fc50*/  FFMA.FTZ R150, -R223, R11, R150 ;  /* 0x0000000bdf967223 */ /* 0x004fe20000010196 */
[----:B------:R-:W-:Y:S02]  /*1fc60*/  FSEL R11, R146, -INF , !P1 ;  /* 0xff800000920b7808 */ /* 0x000fe40004800000 */
[C---:B------:R-:W-:Y:S02]  /*1fc70*/  ISETP.GE.AND P1, PT, R149.reuse, R229, PT ;  /* 0x000000e59500720c */ /* 0x040fe40003f26270 */
[----:B------:R-:W-:Y:S01]  /*1fc80*/  IABS R35, R25 ;  /* 0x0000001900237213 */ /* 0x000fe20000000000 */
[----:B------:R-:W2:Y:S01]  /*1fc90*/  I2F R141, R16 ;  /* 0x00000010008d7306 */ /* 0x000ea20000201400 */
[----:B------:R-:W-:Y:S02]  /*1fca0*/  ISETP.GE.OR P1, PT, R149, R225, !P1 ;  /* 0x000000e19500720c */ /* 0x000fe40004f26670 */
[----:B------:R-:W-:Y:S01]  /*1fcb0*/  IADD3 R25, R226, -R27, RZ ;  /* 0x8000001be2197210 */ /* 0x000fe20007ffe0ff */
[----:B-----5:R-:W-:Y:S01]  /*1fcc0*/  FFMA.FTZ R152, -R223, R145, R152 ;  /* 0x00000091df987223 */ /* 0x020fe20000010198 */
[----:B------:R-:W-:Y:S02]  /*1fcd0*/  ISETP.GE.AND P4, PT, R3, R229, PT ;  /* 0x000000e50300720c */ /* 0x000fe40003f86270 */
[----:B------:R-:W-:Y:S02]  /*1fce0*/  IABS R25, R25 ;  /* 0x0000001900197213 */ /* 0x000fe40000000000 */
[----:B------:R-:W-:Y:S01]  /*1fcf0*/  FSEL R163, R152, -INF , !P1 ;  /* 0xff80000098a37808 */ /* 0x000fe20004800000 */
[----:B------:R-:W5:Y:S01]  /*1fd00*/  I2F R137, R137 ;  /* 0x0000008900897306 */ /* 0x000f620000201400 */
[----:B------:R-:W-:Y:S02]  /*1fd10*/  ISETP.GE.AND P1, PT, R143, R228, PT ;  /* 0x000000e48f00720c */ /* 0x000fe40003f26270 */
[----:B------:R-:W-:Y:S01]  /*1fd20*/  ISETP.GE.OR P4, PT, R3, R225, !P4 ;  /* 0x000000e10300720c */ /* 0x000fe20006786670 */
[----:B-1----:R-:W-:Y:S01]  /*1fd30*/  FFMA.FTZ R154, -R223, R139, R154 ;  /* 0x0000008bdf9a7223 */ /* 0x002fe2000001019a */
[----:B------:R-:W-:Y:S01]  /*1fd40*/  ISETP.GE.OR P1, PT, R143, R227, !P1 ;  /* 0x000000e38f00720c */ /* 0x000fe20004f26670 */
[----:B------:R-:W-:Y:S01]  /*1fd50*/  IMAD.IADD R143, R224, 0x1, -R31 ;  /* 0x00000001e08f7824 */ /* 0x000fe200078e0a1f */
[----:B------:R-:W-:Y:S02]  /*1fd60*/  IADD3 R23, R3, 0x28, RZ ;  /* 0x0000002803177810 */ /* 0x000fe40007ffe0ff */
[----:B------:R-:W-:Y:S01]  /*1fd70*/  FSEL R161, R154, -INF , !P6 ;  /* 0xff8000009aa17808 */ /* 0x000fe20007000000 */
[----:B------:R-:W1:Y:S01]  /*1fd80*/  I2F R34, R17 ;  /* 0x0000001100227306 */ /* 0x000e620000201400 */
[----:B------:R-:W-:Y:S02]  /*1fd90*/  ISETP.GE.AND P6, PT, R31, R229, PT ;  /* 0x000000e51f00720c */ /* 0x000fe40003fc6270 */
[----:B------:R-:W-:Y:S01]  /*1fda0*/  IABS R139, R143 ;  /* 0x0000008f008b7213 */ /* 0x000fe20000000000 */
[----:B--2---:R-:W-:Y:S01]  /*1fdb0*/  FFMA.FTZ R168, -R223, R141, R168 ;  /* 0x0000008ddfa87223 */ /* 0x004fe200000101a8 */
[----:B------:R-:W-:Y:S02]  /*1fdc0*/  IADD3 R16, R3, 0x38, RZ ;  /* 0x0000003803107810 */ /* 0x000fe40007ffe0ff */
[----:B------:R-:W-:Y:S02]  /*1fdd0*/  ISETP.GE.OR P6, PT, R31, R225, !P6 ;  /* 0x000000e11f00720c */ /* 0x000fe400077c6670 */
[C---:B------:R-:W-:Y:S01]  /*1fde0*/  IADD3 R143, R226.reuse, -R16, RZ ;  /* 0x80000010e28f7210 */ /* 0x040fe20007ffe0ff */
[----:B------:R-:W2:Y:S01]  /*1fdf0*/  I2F R25, R25 ;  /* 0x0000001900197306 */ /* 0x000ea20000201400 */
[----:B------:R-:W-:Y:S02]  /*1fe00*/  ISETP.GE.AND P2, PT, R19, R229, PT ;  /* 0x000000e51300720c */ /* 0x000fe40003f46270 */
[----:B------:R-:W-:Y:S01]  /*1fe10*/  IABS R143, R143 ;  /* 0x0000008f008f7213 */ /* 0x000fe20000000000 */
[----:B-----5:R-:W-:Y:S01]  /*1fe20*/  FFMA.FTZ R20, -R223, R137, R20 ;  /* 0x00000089df147223 */ /* 0x020fe20000010114 */
[----:B---3--:R-:W-:Y:S02]  /*1fe30*/  IADD3 R132, R226, -R23, RZ ;  /* 0x80000017e2847210 */ /* 0x008fe40007ffe0ff */
[----:B------:R-:W-:Y:S02]  /*1fe40*/  IADD3 R21, R3, 0x29, RZ ;  /* 0x0000002903157810 */ /* 0x000fe40007ffe0ff */
[----:B------:R-:W-:Y:S01]  /*1fe50*/  FSEL R160, R20, -INF , !P6 ;  /* 0xff80000014a07808 */ /* 0x000fe20007000000 */
[----:B------:R-:W3:Y:S01]  /*1fe60*/  I2F R15, R15 ;  /* 0x0000000f000f7306 */ /* 0x000ee20000201400 */
[----:B------:R-:W-:Y:S02]  /*1fe70*/  ISETP.GE.OR P2, PT, R19, R225, !P2 ;  /* 0x000000e11300720c */ /* 0x000fe40005746670 */
[----:B------:R-:W-:Y:S01]  /*1fe80*/  IABS R132, R132 ;  /* 0x0000008400847213 */ /* 0x000fe20000000000 */
[----:B-1----:R-:W-:Y:S01]  /*1fe90*/  FFMA.FTZ R12, -R223, R34, R12 ;  /* 0x00000022df0c7223 */ /* 0x002fe2000001010c */
[----:B------:R-:W-:Y:S02]  /*1fea0*/  FSEL R17, R134, -INF , !P4 ;  /* 0xff80000086117808 */ /* 0x000fe40006000000 */
[CC--:B------:R-:W-:Y:S02]  /*1feb0*/  ISETP.GE.AND P4, PT, R19.reuse, R228.reuse, PT ;  /* 0x000000e41300720c */ /* 0x0c0fe40003f86270 */
[----:B------:R-:W-:Y:S01]  /*1fec0*/  IABS R33, R33 ;  /* 0x0000002100217213 */ /* 0x000fe20000000000 */
[----:B------:R-:W1:Y:S01]  /*1fed0*/  I2F R20, R143 ;  /* 0x0000008f00147306 */ /* 0x000e620000201400 */
[----:B------:R-:W-:Y:S02]  /*1fee0*/  ISETP.GE.OR P4, PT, R19, R227, !P4 ;  /* 0x000000e31300720c */ /* 0x000fe40006786670 */
[----:B------:R-:W-:Y:S01]  /*1fef0*/  IADD3 R19, R3, 0x30, RZ ;  /* 0x0000003003137810 */ /* 0x000fe20007ffe0ff */
[----:B--2---:R-:W-:Y:S01]  /*1ff00*/  FFMA.FTZ R156, -R223, R25, R156 ;  /* 0x00000019df9c7223 */ /* 0x004fe2000001019c */
[C---:B------:R-:W-:Y:S02]  /*1ff10*/  IADD3 R134, R226.reuse, -R21, RZ ;  /* 0x80000015e2867210 */ /* 0x040fe40007ffe0ff */
[----:B------:R-:W-:Y:S02]  /*1ff20*/  IADD3 R146, R226, -R19, RZ ;  /* 0x80000013e2927210 */ /* 0x000fe40007ffe0ff */
[----:B------:R-:W-:Y:S01]  /*1ff30*/  FSEL R13, R140, -INF , !P3 ;  /* 0xff8000008c0d7808 */ /* 0x000fe20005800000 */
[----:B------:R-:W2:Y:S01]  /*1ff40*/  I2F R132, R132 ;  /* 0x0000008400847306 */ /* 0x000ea20000201400 */
[----:B------:R-:W-:Y:S02]  /*1ff50*/  ISETP.GE.AND P6, PT, R27, R229, PT ;  /* 0x000000e51b00720c */ /* 0x000fe40003fc6270 */
[----:B------:R-:W-:Y:S01]  /*1ff60*/  ISETP.GE.AND P3, PT, R7, R228, PT ;  /* 0x000000e40700720c */ /* 0x000fe20003f66270 */
[----:B---3--:R-:W-:Y:S01]  /*1ff70*/  FFMA.FTZ R148, -R223, R15, R148 ;  /* 0x0000000fdf947223 */ /* 0x008fe20000010194 */
[----:B------:R-:W-:Y:S02]  /*1ff80*/  IABS R134, R134 ;  /* 0x0000008600867213 */ /* 0x000fe40000000000 */
[----:B------:R-:W-:Y:S02]  /*1ff90*/  IABS R142, R142 ;  /* 0x0000008e008e7213 */ /* 0x000fe40000000000 */
[----:B------:R-:W-:Y:S01]  /*1ffa0*/  IABS R146, R146 ;  /* 0x0000009200927213 */ /* 0x000fe20000000000 */
[----:B------:R-:W3:Y:S01]  /*1ffb0*/  I2F R33, R33 ;  /* 0x0000002100217306 */ /* 0x000ee20000201400 */
[----:B------:R-:W-:Y:S02]  /*1ffc0*/  ISETP.GE.OR P3, PT, R7, R227, !P3 ;  /* 0x000000e30700720c */ /* 0x000fe40005f66670 */
[----:B------:R-:W-:Y:S01]  /*1ffd0*/  ISETP.GE.OR P6, PT, R27, R225, !P6 ;  /* 0x000000e11b00720c */ /* 0x000fe200077c6670 */
[----:B-1----:R-:W-:Y:S01]  /*1ffe0*/  FFMA.FTZ R170, -R223, R20, R170 ;  /* 0x00000014dfaa7223 */ /* 0x002fe200000101aa */
[----:B------:R-:W-:Y:S02]  /*1fff0*/  FSEL R143, R12, -INF , !P3 ;  /* 0xff8000000c8f7808 */ /* 0x000fe40005800000 */
[----:B------:R-:W-:Y:S02]  /*20000*/  FSEL R159, R156, -INF , !P6 ;  /* 0xff8000009c9f7808 */ /* 0x000fe40007000000 */
[C---:B------:R-:W-:Y:S01]  /*20010*/  ISETP.GE.AND P6, PT, R23.reuse, R229, PT ;  /* 0x000000e51700720c */ /* 0x040fe20003fc6270 */
[----:B------:R-:W1:Y:S01]  /*20020*/  I2F R140, R134 ;  /* 0x00000086008c7306 */ /* 0x000e620000201400 */
[C---:B------:R-:W-:Y:S02]  /*20030*/  ISETP.GE.AND P3, PT, R23.reuse, R228, PT ;  /* 0x000000e41700720c */ /* 0x040fe40003f66270 */
[----:B------:R-:W-:Y:S01]  /*20040*/  ISETP.GE.OR P6, PT, R23, R225, !P6 ;  /* 0x000000e11700720c */ /* 0x000fe200077c6670 */
[----:B--2---:R-:W-:Y:S01]  /*20050*/  FFMA.FTZ R158, -R223, R132, R158 ;  /* 0x00000084df9e7223 */ /* 0x004fe2000001019e */
[----:B------:R-:W-:Y:S01]  /*20060*/  ISETP.GE.OR P3, PT, R23, R227, !P3 ;  /* 0x000000e31700720c */ /* 0x000fe20005f66670 */
[----:B------:R-:W-:Y:S01]  /*20070*/  IMAD.IADD R23, R224, 0x1, -R23 ;  /* 0x00000001e0177824 */ /* 0x000fe200078e0a17 */
[----:B------:R-:W-:Y:S02]  /*20080*/  FSEL R7, R150, -INF , !P2 ;  /* 0xff80000096077808 */ /* 0x000fe40005000000 */
[C---:B------:R-:W-:Y:S01]  /*20090*/  ISETP.GE.AND P2, PT, R149.reuse, R228, PT ;  /* 0x000000e49500720c */ /* 0x040fe20003f46270 */
[----:B------:R-:W2:Y:S01]  /*200a0*/  I2F R134, R142 ;  /* 0x0000008e00867306 */ /* 0x000ea20000201400 */
[----:B------:R-:W-:Y:S02]  /*200b0*/  IABS R23, R23 ;  /* 0x0000001700177213 */ /* 0x000fe40000000000 */
[----:B------:R-:W-:Y:S01]  /*200c0*/  ISETP.GE.OR P2, PT, R149, R227, !P2 ;  /* 0x000000e39500720c */ /* 0x000fe20005746670 */
[----:B---3--:R-:W-:Y:S01]  /*200d0*/  FFMA.FTZ R14, -R223, R33, R14 ;  /* 0x00000021df0e7223 */ /* 0x008fe2000001010e */
[----:B------:R-:W-:Y:S02]  /*200e0*/  FMNMX.FTZ R20, R17, R2, !PT ;  /* 0x0000000211147209 */ /* 0x000fe40007810000 */
[----:B------:R-:W-:Y:S02]  /*200f0*/  FSEL R158, R158, -INF , !P6 ;  /* 0xff8000009e9e7808 */ /* 0x000fe40007000000 */
[----:B------:R-:W-:Y:S01]  /*20100*/  FMNMX.FTZ R20, R13, R20, !PT ;  /* 0x000000140d147209 */ /* 0x000fe20007810000 */
[----:B------:R-:W3:Y:S01]  /*20110*/  I2F R142, R146 ;  /* 0x00000092008e7306 */ /* 0x000ee20000201400 */
[----:B------:R-:W-:Y:S02]  /*20120*/  ISETP.GE.AND P6, PT, R21, R229, PT ;  /* 0x000000e51500720c */ /* 0x000fe40003fc6270 */
[----:B------:R-:W-:Y:S01]  /*20130*/  FSEL R15, R148, -INF , !P5 ;  /* 0xff800000940f7808 */ /* 0x000fe20006800000 */
[----:B-1----:R-:W-:Y:S01]  /*20140*/  FFMA.FTZ R166, -R223, R140, R166 ;  /* 0x0000008cdfa67223 */ /* 0x002fe200000101a6 */
[----:B------:R-:W-:Y:S02]  /*20150*/  ISETP.GE.AND P5, PT, R31, R228, PT ;  /* 0x000000e41f00720c */ /* 0x000fe40003fa6270 */
[----:B------:R-:W-:Y:S02]  /*20160*/  ISETP.GE.OR P6, PT, R21, R225, !P6 ;  /* 0x000000e11500720c */ /* 0x000fe400077c6670 */
[----:B------:R-:W-:Y:S01]  /*20170*/  FMNMX.FTZ R20, R11, R20, !PT ;  /* 0x000000140b147209 */ /* 0x000fe20007810000 */
[----:B------:R-:W1:Y:S01]  /*20180*/  I2F R138, R138 ;  /* 0x0000008a008a7306 */ /* 0x000e620000201400 */
[----:B------:R-:W-:Y:S01]  /*20190*/  ISETP.GE.OR P5, PT, R31, R227, !P5 ;  /* 0x000000e31f00720c */ /* 0x000fe20006fa6670 */
[----:B------:R-:W-:Y:S01]  /*201a0*/  IMAD.IADD R31, R224, 0x1, -R27 ;  /* 0x00000001e01f7824 */ /* 0x000fe200078e0a1b */
[----:B------:R-:W-:Y:S01]  /*201b0*/  FSEL R157, R166, -INF , !P6 ;  /* 0xff800000a69d7808 */ /* 0x000fe20007000000 */
[----:B--2---:R-:W-:Y:S01]  /*201c0*/  FFMA.FTZ R4, -R223, R134, R4 ;  /* 0x00000086df047223 */ /* 0x004fe20000010104 */
[C---:B------:R-:W-:Y:S02]  /*201d0*/  ISETP.GE.AND P6, PT, R19.reuse, R229, PT ;  /* 0x000000e51300720c */ /* 0x040fe40003fc6270 */
[----:B------:R-:W-:Y:S02]  /*201e0*/  IABS R31, R31 ;  /* 0x0000001f001f7213 */ /* 0x000fe40000000000 */
[----:B------:R-:W-:Y:S01]  /*201f0*/  FSEL R141, R4, -INF , !P1 ;  /* 0xff800000048d7808 */ /* 0x000fe20004800000 */
[----:B------:R-:W2:Y:S01]  /*20200*/  I2F R12, R23 ;  /* 0x00000017000c7306 */ /* 0x000ea20000201400 */
[C---:B------:R-:W-:Y:S02]  /*20210*/  ISETP.GE.AND P1, PT, R19.reuse, R228, PT ;  /* 0x000000e41300720c */ /* 0x040fe40003f26270 */
[----:B------:R-:W-:Y:S01]  /*20220*/  ISETP.GE.OR P6, PT, R19, R225, !P6 ;  /* 0x000000e11300720c */ /* 0x000fe200077c6670 */
[----:B---3--:R-:W-:Y:S01]  /*20230*/  FFMA.FTZ R172, -R223, R142, R172 ;  /* 0x0000008edfac7223 */ /* 0x008fe200000101ac */
[----:B------:R-:W-:Y:S01]  /*20240*/  FSEL R142, R14, -INF , !P2 ;  /* 0xff8000000e8e7808 */ /* 0x000fe20005000000 */
[C---:B------:R-:W-:Y:S01]  /*20250*/  IMAD.IADD R14, R224.reuse, 0x1, -R19 ;  /* 0x00000001e00e7824 */ /* 0x040fe200078e0a13 */
[----:B------:R-:W-:Y:S02]  /*20260*/  ISETP.GE.AND P2, PT, R21, R228, PT ;  /* 0x000000e41500720c */ /* 0x000fe40003f46270 */
[-C--:B------:R-:W-:Y:S01]  /*20270*/  ISETP.GE.OR P1, PT, R19, R227.reuse, !P1 ;  /* 0x000000e31300720c */ /* 0x080fe20004f26670 */
[----:B------:R-:W3:Y:S01]  /*20280*/  I2F R35, R35 ;  /* 0x0000002300237306 */ /* 0x000ee20000201400 */
[----:B------:R-:W-:Y:S02]  /*20290*/  ISETP.GE.OR P2, PT, R21, R227, !P2 ;  /* 0x000000e31500720c */ /* 0x000fe40005746670 */
[C---:B------:R-:W-:Y:S01]  /*202a0*/  IADD3 R21, R224.reuse, -R21, RZ ;  /* 0x80000015e0157210 */ /* 0x040fe20007ffe0ff */
[----:B-1----:R-:W-:Y:S01]  /*202b0*/  FFMA.FTZ R18, -R223, R138, R18 ;  /* 0x0000008adf127223 */ /* 0x002fe20000010112 */
[----:B------:R-:W-:Y:S02]  /*202c0*/  IADD3 R19, R224, -R29, RZ ;  /* 0x8000001de0137210 */ /* 0x000fe40007ffe0ff */
[----:B------:R-:W-:Y:S02]  /*202d0*/  IABS R4, R21 ;  /* 0x0000001500047213 */ /* 0x000fe40000000000 */
[----:B------:R-:W-:Y:S01]  /*202e0*/  FMNMX.FTZ R21, R7, R20, !PT ;  /* 0x0000001407157209 */ /* 0x000fe20007810000 */
[----:B------:R-:W1:Y:S01]  /*202f0*/  I2F R139, R139 ;  /* 0x0000008b008b7306 */ /* 0x000e620000201400 */
[----:B------:R-:W-:Y:S02]  /*20300*/  FSEL R140, R18, -INF , !P0 ;  /* 0xff800000128c7808 */ /* 0x000fe40004000000 */
[----:B------:R-:W-:Y:S01]  /*20310*/  FMNMX.FTZ R18, R174, R21, !PT ;  /* 0x00000015ae127209 */ /* 0x000fe20007810000 */
[----:B--2---:R-:W-:Y:S01]  /*20320*/  FFMA.FTZ R24, -R223, R12, R24 ;  /* 0x0000000cdf187223 */ /* 0x004fe20000010118 */
[----:B------:R-:W-:Y:S02]  /*20330*/  FMNMX.FTZ R12, R5, R0, !PT ;  /* 0x00000000050c7209 */ /* 0x000fe40007810000 */
[----:B------:R-:W-:Y:S01]  /*20340*/  FMNMX.FTZ R21, R163, R18, !PT ;  /* 0x00000012a3157209 */ /* 0x000fe20007810000 */
[----:B------:R-:W-:Y:S01]  /*20350*/  IMAD.IADD R18, R224, 0x1, -R16 ;  /* 0x00000001e0127824 */ /* 0x000fe200078e0a10 */
[----:B------:R-:W-:Y:S01]  /*20360*/  FMNMX.FTZ R12, R9, R12, !PT ;  /* 0x0000000c090c7209 */ /* 0x000fe20007810000 */
[----:B------:R-:W2:Y:S01]  /*20370*/  I2F R31, R31 ;  /* 0x0000001f001f7306 */ /* 0x000ea20000201400 */
[----:B------:R-:W-:Y:S02]  /*20380*/  FMNMX.FTZ R20, R162, R21, !PT ;  /* 0x00000015a2147209 */ /* 0x000fe40007810000 */
[----:B------:R-:W-:Y:S01]  /*20390*/  FMNMX.FTZ R21, R15, R12, !PT ;  /* 0x0000000c0f157209 */ /* 0x000fe20007810000 */
[----:B---3--:R-:W-:Y:S01]  /*203a0*/  FFMA.FTZ R136, -R223, R35, R136 ;  /* 0x00000023df887223 */ /* 0x008fe20000010188 */
[----:B------:R-:W-:Y:S02]  /*203b0*/  FMNMX.FTZ R23, R161, R20, !PT ;  /* 0x00000014a1177209 */ /* 0x000fe40007810000 */
[----:B------:R-:W-:Y:S02]  /*203c0*/  IABS R14, R14 ;  /* 0x0000000e000e7213 */ /* 0x000fe40000000000 */
[----:B------:R-:W-:Y:S01]  /*203d0*/  FSEL R136, R136, -INF , !P4 ;  /* 0xff80000088887808 */ /* 0x000fe20006000000 */
[----:B------:R-:W3:Y:S01]  /*203e0*/  I2F R4, R4 ;  /* 0x0000000400047306 */ /* 0x000ee20000201400 */
[----:B------:R-:W-:Y:S02]  /*203f0*/  FMNMX.FTZ R12, R160, R23, !PT ;  /* 0x00000017a00c7209 */ /* 0x000fe40007810000 */
[----:B------:R-:W-:Y:S01]  /*20400*/  FMNMX.FTZ R20, R136, R21, !PT ;  /* 0x0000001588147209 */ /* 0x000fe20007810000 */
[----:B-1----:R-:W-:Y:S01]  /*20410*/  FFMA.FTZ R22, -R223, R139, R22 ;  /* 0x0000008bdf167223 */ /* 0x002fe20000010116 */
[----:B------:R-:W-:Y:S02]  /*20420*/  IADD3 R3, R3, 0x39, RZ ;  /* 0x0000003903037810 */ /* 0x000fe40007ffe0ff */
[----:B------:R-:W-:Y:S02]  /*20430*/  IABS R19, R19 ;  /* 0x0000001300137213 */ /* 0x000fe40000000000 */
[----:B------:R-:W-:Y:S01]  /*20440*/  FMNMX.FTZ R21, R143, R20, !PT ;  /* 0x000000148f157209 */ /* 0x000fe20007810000 */
[----:B------:R-:W1:Y:S01]  /*20450*/  I2F R14, R14 ;  /* 0x0000000e000e7306 */ /* 0x000e620000201400 */
[----:B------:R-:W-:Y:S02]  /*20460*/  FMNMX.FTZ R23, R159, R12, !PT ;  /* 0x0000000c9f177209 */ /* 0x000fe40007810000 */
[----:B------:R-:W-:Y:S01]  /*20470*/  IADD3 R25, R226, -R3, RZ ;  /* 0x80000003e2197210 */ /* 0x000fe20007ffe0ff */
[C---:B--2---:R-:W-:Y:S01]  /*20480*/  FFMA.FTZ R6, -R223.reuse, R31, R6 ;  /* 0x0000001fdf067223 */ /* 0x044fe20000010106 */
[----:B------:R-:W-:Y:S02]  /*20490*/  IADD3 R12, R224, -R3, RZ ;  /* 0x80000003e00c7210 */ /* 0x000fe40007ffe0ff */
[----:B------:R-:W-:Y:S02]  /*204a0*/  IABS R18, R18 ;  /* 0x0000001200127213 */ /* 0x000fe40000000000 */
[----:B------:R-:W-:Y:S01]  /*204b0*/  FMNMX.FTZ R20, R142, R21, !PT ;  /* 0x000000158e147209 */ /* 0x000fe20007810000 */
[----:B------:R-:W2:Y:S01]  /*204c0*/  I2F R19, R19 ;  /* 0x0000001300137306 */ /* 0x000ea20000201400 */
[----:B------:R-:W-:Y:S02]  /*204d0*/  IABS R12, R12 ;  /* 0x0000000c000c7213 */ /* 0x000fe40000000000 */
[----:B------:R-:W-:Y:S01]  /*204e0*/  IABS R25, R25 ;  /* 0x0000001900197213 */ /* 0x000fe20000000000 */
[----:B---3--:R-:W-:Y:S01]  /*204f0*/  FFMA.FTZ R8, -R223, R4, R8 ;  /* 0x00000004df087223 */ /* 0x008fe20000010108 */
[----:B------:R-:W-:Y:S02]  /*20500*/  FMNMX.FTZ R21, R141, R20, !PT ;  /* 0x000000148d157209 */ /* 0x000fe40007810000 */
[----:B------:R-:W-:Y:S02]  /*20510*/  ISETP.GE.AND P4, PT, R27, R228, PT ;  /* 0x000000e41b00720c */ /* 0x000fe40003f86270 */
[----:B------:R-:W-:Y:S01]  /*20520*/  FSEL R156, R22, -INF , !P5 ;  /* 0xff800000169c7808 */ /* 0x000fe20006800000 */
[----:B------:R-:W3:Y:S01]  /*20530*/  I2F R18, R18 ;  /* 0x0000001200127306 */ /* 0x000ee20000201400 */
[----:B------:R-:W-:Y:S02]  /*20540*/  FMNMX.FTZ R22, R158, R23, !PT ;  /* 0x000000179e167209 */ /* 0x000fe40007810000 */
[----:B------:R-:W-:Y:S01]  /*20550*/  FMNMX.FTZ R21, R140, R21, !PT ;  /* 0x000000158c157209 */ /* 0x000fe20007810000 */
[----:B-1----:R-:W-:Y:S01]  /*20560*/  FFMA.FTZ R26, -R223, R14, R26 ;  /* 0x0000000edf1a7223 */ /* 0x002fe2000001011a */
[----:B------:R-:W-:Y:S02]  /*20570*/  ISETP.GE.OR P4, PT, R27, R227, !P4 ;  /* 0x000000e31b00720c */ /* 0x000fe40006786670 */
[----:B------:R-:W-:Y:S02]  /*20580*/  FSEL R152, R172, -INF , !P6 ;  /* 0xff800000ac987808 */ /* 0x000fe40007000000 */
[----:B------:R-:W-:Y:S01]  /*20590*/  FMNMX.FTZ R23, R157, R22, !PT ;  /* 0x000000169d177209 */ /* 0x000fe20007810000 */
[----:B------:R-:W1:Y:S01]  /*205a0*/  I2F R12, R12 ;  /* 0x0000000c000c7306 */ /* 0x000e620000201400 */
[----:B------:R-:W-:Y:S02]  /*205b0*/  FSEL R155, R6, -INF , !P4 ;  /* 0xff800000069b7808 */ /* 0x000fe40006000000 */
[----:B------:R-:W-:Y:S01]  /*205c0*/  FMNMX.FTZ R6, R156, R21, !PT ;  /* 0x000000159c067209 */ /* 0x000fe20007810000 */
[----:B--2---:R-:W-:Y:S01]  /*205d0*/  FFMA.FTZ R10, -R223, R19, R10 ;  /* 0x00000013df0a7223 */ /* 0x004fe2000001010a */
[----:B------:R-:W-:Y:S02]  /*205e0*/  ISETP.GE.AND P6, PT, R29, R229, PT ;  /* 0x000000e51d00720c */ /* 0x000fe40003fc6270 */
[----:B------:R-:W-:Y:S02]  /*205f0*/  FMNMX.FTZ R20, R152, R23, !PT ;  /* 0x0000001798147209 */ /* 0x000fe40007810000 */
[----:B------:R-:W-:Y:S01]  /*20600*/  FSEL R154, R24, -INF , !P3 ;  /* 0xff800000189a7808 */ /* 0x000fe20005800000 */
[----:B------:R-:W2:Y:S01]  /*20610*/  I2F R25, R25 ;  /* 0x0000001900197306 */ /* 0x000ea20000201400 */
[----:B------:R-:W-:Y:S02]  /*20620*/  FMNMX.FTZ R23, R155, R6, !PT ;  /* 0x000000069b177209 */ /* 0x000fe40007810000 */
[----:B------:R-:W-:Y:S01]  /*20630*/  ISETP.GE.AND P0, PT, R29, R228, PT ;  /* 0x000000e41d00720c */ /* 0x000fe20003f06270 */
[----:B---3--:R-:W-:Y:S01]  /*20640*/  FFMA.FTZ R28, -R223, R18, R28 ;  /* 0x00000012df1c7223 */ /* 0x008fe2000001011c */
[C---:B------:R-:W-:Y:S02]  /*20650*/  ISETP.GE.OR P6, PT, R29.reuse, R225, !P6 ;  /* 0x000000e11d00720c */ /* 0x040fe400077c6670 */
[----:B------:R-:W-:Y:S02]  /*20660*/  FSEL R153, R8, -INF , !P2 ;  /* 0xff80000008997808 */ /* 0x000fe40005000000 */
[----:B------:R-:W-:Y:S02]  /*20670*/  FMNMX.FTZ R6, R154, R23, !PT ;  /* 0x000000179a067209 */ /* 0x000fe40007810000 */
[----:B------:R-:W-:Y:S02]  /*20680*/  ISETP.GE.OR P0, PT, R29, R227, !P0 ;  /* 0x000000e31d00720c */ /* 0x000fe40004706670 */
[----:B------:R-:W-:Y:S01]  /*20690*/  FSEL R151, R168, -INF , !P6 ;  /* 0xff800000a8977808 */ /* 0x000fe20007000000 */
[----:B-1----:R-:W-:Y:S01]  /*206a0*/  FFMA.FTZ R30, -R223, R12, R30 ;  /* 0x0000000cdf1e7223 */ /* 0x002fe2000001011e */
[----:B------:R-:W-:Y:S02]  /*206b0*/  FSEL R147, R26, -INF , !P1 ;  /* 0xff8000001a937808 */ /* 0x000fe40004800000 */
[----:B------:R-:W-:Y:S02]  /*206c0*/  FMNMX.FTZ R6, R153, R6, !PT ;  /* 0x0000000699067209 */ /* 0x000fe40007810000 */
[C---:B------:R-:W-:Y:S02]  /*206d0*/  ISETP.GE.AND P6, PT, R16.reuse, R229, PT ;  /* 0x000000e51000720c */ /* 0x040fe40003fc6270 */
[----:B------:R-:W-:Y:S02]  /*206e0*/  ISETP.GE.AND P3, PT, R16, R228, PT ;  /* 0x000000e41000720c */ /* 0x000fe40003f66270 */
[----:B------:R-:W-:Y:S01]  /*206f0*/  FSEL R146, R10, -INF , !P0 ;  /* 0xff8000000a927808 */ /* 0x000fe20004000000 */
[----:B--2---:R-:W-:Y:S01]  /*20700*/  FFMA.FTZ R32, -R223, R25, R32 ;  /* 0x00000019df207223 */ /* 0x004fe20000010120 */
[----:B------:R-:W-:Y:S02]  /*20710*/  FMNMX.FTZ R19, R147, R6, !PT ;  /* 0x0000000693137209 */ /* 0x000fe40007810000 */
[C---:B------:R-:W-:Y:S02]  /*20720*/  ISETP.GE.AND P5, PT, R3.reuse, R229, PT ;  /* 0x000000e50300720c */ /* 0x040fe40003fa6270 */
[C---:B------:R-:W-:Y:S02]  /*20730*/  ISETP.GE.OR P6, PT, R16.reuse, R225, !P6 ;  /* 0x000000e11000720c */ /* 0x040fe400077c6670 */
[----:B------:R-:W-:Y:S02]  /*20740*/  ISETP.GE.OR P3, PT, R16, R227, !P3 ;  /* 0x000000e31000720c */ /* 0x000fe40005f66670 */
[----:B------:R-:W-:Y:S02]  /*20750*/  ISETP.GE.AND P1, PT, R3, R228, PT ;  /* 0x000000e40300720c */ /* 0x000fe40003f26270 */
[----:B------:R-:W-:Y:S02]  /*20760*/  FSEL R149, R170, -INF , !P6 ;  /* 0xff800000aa957808 */ /* 0x000fe40007000000 */
[----:B------:R-:W-:Y:S02]  /*20770*/  FMNMX.FTZ R20, R151, R20, !PT ;  /* 0x0000001497147209 */ /* 0x000fe40007810000 */
[----:B------:R-:W-:Y:S02]  /*20780*/  FSEL R145, R28, -INF , !P3 ;  /* 0xff8000001c917808 */ /* 0x000fe40005800000 */
[----:B------:R-:W-:Y:S02]  /*20790*/  FMNMX.FTZ R8, R146, R19, !PT ;  /* 0x0000001392087209 */ /* 0x000fe40007810000 */
[C---:B------:R-:W-:Y:S02]  /*207a0*/  ISETP.GE.OR P5, PT, R3.reuse, R225, !P5 ;  /* 0x000000e10300720c */ /* 0x040fe40006fa6670 */
[----:B------:R-:W-:Y:S02]  /*207b0*/  ISETP.GE.OR P1, PT, R3, R227, !P1 ;  /* 0x000000e30300720c */ /* 0x000fe40004f26670 */
[----:B------:R-:W-:Y:S02]  /*207c0*/  FSEL R148, R32, -INF , !P5 ;  /* 0xff80000020947808 */ /* 0x000fe40006800000 */
[----:B------:R-:W-:Y:S02]  /*207d0*/  FMNMX.FTZ R21, R149, R20, !PT ;  /* 0x0000001495157209 */ /* 0x000fe40007810000 */
[----:B------:R-:W-:Y:S02]  /*207e0*/  FSEL R134, R30, -INF , !P1 ;  /* 0xff8000001e867808 */ /* 0x000fe40004800000 */
[----:B------:R-:W-:Y:S01]  /*207f0*/  FMNMX.FTZ R3, R145, R8, !PT ;  /* 0x0000000891037209 */ /* 0x000fe20007810000 */
[----:B------:R-:W-:Y:S01]  /*20800*/  LDSM.16.MT88.4 R28, [R203+0xc000] ;  /* 0x00c00000cb1c783b */ /* 0x000fe20000004200 */
[----:B------:R-:W-:Y:S02]  /*20810*/  FMNMX.FTZ R4, R148, R21, !PT ;  /* 0x0000001594047209 */ /* 0x000fe40007810000 */
[----:B------:R-:W-:Y:S05]  /*20820*/  FMNMX.FTZ R6, R134, R3, !PT ;  /* 0x0000000386067209 */ /* 0x000fea0007810000 */
[----:B------:R-:W1:Y:S08]  /*20830*/  SHFL.BFLY PT, R21, R4, 0x2, 0x1f ;  /* 0x0c401f0004157f89 */ /* 0x000e7000000e0000 */
[----:B------:R-:W2:Y:S01]  /*20840*/  SHFL.BFLY PT, R3, R6, 0x2, 0x1f ;  /* 0x0c401f0006037f89 */ /* 0x000ea200000e0000 */
[----:B-1----:R-:W-:Y:S07]  /*20850*/  FMNMX.FTZ R21, R4, R21, !PT ;  /* 0x0000001504157209 */ /* 0x002fee0007810000 */
[----:B------:R-:W1:Y:S01]  /*20860*/  SHFL.BFLY PT, R132, R21, 0x1, 0x1f ;  /* 0x0c201f0015847f89 */ /* 0x000e6200000e0000 */
[----:B--2---:R-:W-:Y:S07]  /*20870*/  FMNMX.FTZ R4, R6, R3, !PT ;  /* 0x0000000306047209 */ /* 0x004fee0007810000 */
[----:B------:R-:W2:Y:S01]  /*20880*/  SHFL.BFLY PT, R3, R4, 0x1, 0x1f ;  /* 0x0c201f0004037f89 */ /* 0x000ea200000e0000 */
[----:B-1----:R-:W-:Y:S07]  /*20890*/  FMNMX.FTZ R132, R21, R132, !PT ;  /* 0x0000008415847209 */ /* 0x002fee0007810000 */
[----:B------:R-:W-:Y:S01]  /*208a0*/  LDSM.16.MT88.4 R20, [R204+0xc000] ;  /* 0x00c00000cc14783b */ /* 0x000fe20000004200 */
[----:B------:R-:W-:Y:S01]  /*208b0*/  FSETP.NEU.FTZ.AND P1, PT, R132, -INF , PT ;  /* 0xff8000008400780b */ /* 0x000fe20003f3d000 */
[----:B----4-:R-:W-:Y:S01]  /*208c0*/  FMUL.FTZ R150, R133, R132 ;  /* 0x0000008485967220 */ /* 0x010fe20000410000 */
[----:B--2---:R-:W-:Y:S04]  /*208d0*/  FMNMX.FTZ R3, R4, R3, !PT ;  /* 0x0000000304037209 */ /* 0x004fe80007810000 */
[----:B------:R-:W-:Y:S02]  /*208e0*/  FSEL R150, R150, RZ, P1 ;  /* 0x000000ff96967208 */ /* 0x000fe40000800000 */
[----:B------:R-:W-:Y:S01]  /*208f0*/  FSETP.NEU.FTZ.AND P0, PT, R3, -INF , PT ;  /* 0xff8000000300780b */ /* 0x000fe20003f1d000 */
[----:B------:R-:W-:Y:S02]  /*20900*/  FMUL.FTZ R144, R133, R3 ;  /* 0x0000000385907220 */ /* 0x000fe40000410000 */
[-CC-:B------:R-:W-:Y:S02]  /*20910*/  FFMA.FTZ R166, R13, R133.reuse, -R150.reuse ;  /* 0x000000850da67223 */ /* 0x180fe40000010896 */
[-CC-:B------:R-:W-:Y:S01]  /*20920*/  FFMA.FTZ R167, R17, R133.reuse, -R150.reuse ;  /* 0x0000008511a77223 */ /* 0x180fe20000010896 */
[----:B------:R-:W-:Y:S01]  /*20930*/  FSEL R144, R144, RZ, P0 ;  /* 0x000000ff90907208 */ /* 0x000fe20000000000 */
[-CC-:B------:R-:W-:Y:S02]  /*20940*/  FFMA.FTZ R173, R11, R133.reuse, -R150.reuse ;  /* 0x000000850bad7223 */ /* 0x180fe40000010896 */
[-C--:B------:R-:W-:Y:S01]  /*20950*/  FFMA.FTZ R172, R7, R133.reuse, -R150 ;  /* 0x0000008507ac7223 */ /* 0x080fe20000010896 */
[----:B------:R-:W-:Y:S01]  /*20960*/  MUFU.EX2 R166, R166 ;  /* 0x000000a600a67308 */ /* 0x000fe20000000800 */
[-CC-:B------:R-:W-:Y:S01]  /*20970*/  FFMA.FTZ R171, R5, R133.reuse, -R144.reuse ;  /* 0x0000008505ab7223 */ /* 0x180fe20000010890 */
[----:B------:R-:W-:Y:S01]  /*20980*/  FSEL R5, R132, RZ, P1 ;  /* 0x000000ff84057208 */ /* 0x000fe20000800000 */
[-CC-:B------:R-:W-:Y:S02]  /*20990*/  FFMA.FTZ R169, R15, R133.reuse, -R144.reuse ;  /* 0x000000850fa97223 */ /* 0x180fe40000010890 */
[----:B------:R-:W1:Y:S01]  /*209a0*/  LDSM.16.MT88.4 R12, [R205+0xc000] ;  /* 0x00c00000cd0c783b */ /* 0x000e620000004200 */
[-C--:B------:R-:W-:Y:S02]  /*209b0*/  FFMA.FTZ R170, R9, R133.reuse, -R144 ;  /* 0x0000008509aa7223 */ /* 0x080fe40000010890 */
[----:B------:R-:W-:Y:S01]  /*209c0*/  FADD.FTZ R4, -R5, R2 ;  /* 0x0000000205047221 */ /* 0x000fe20000010100 */
[----:B------:R-:W-:Y:S01]  /*209d0*/  FSEL R5, R3, RZ, P0 ;  /* 0x000000ff03057208 */ /* 0x000fe20000000000 */
[-C--:B------:R-:W-:Y:S01]  /*209e0*/  FFMA.FTZ R168, R136, R133.reuse, -R144 ;  /* 0x0000008588a87223 */ /* 0x080fe20000010890 */
[----:B------:R-:W2:Y:S01]  /*209f0*/  MUFU.EX2 R167, R167 ;  /* 0x000000a700a77308 */ /* 0x000ea20000000800 */
[----:B------:R-:W-:Y:S01]  /*20a00*/  FMUL.FTZ R2, R133, R4 ;  /* 0x0000000485027220 */ /* 0x000fe20000410000 */
[----:B------:R-:W-:Y:S01]  /*20a10*/  ISETP.GT.AND P0, PT, R219, R210, PT ;  /* 0x000000d2db00720c */ /* 0x000fe20003f04270 */
[----:B------:R-:W-:Y:S02]  /*20a20*/  FADD.FTZ R4, -R5, R0 ;  /* 0x0000000005047221 */ /* 0x000fe40000010100 */
[-CC-:B------:R-:W-:Y:S02]  /*20a30*/  FFMA.FTZ R175, R163, R133.reuse, -R150.reuse ;  /* 0x00000085a3af7223 */ /* 0x180fe40000010896 */
[----:B------:R-:W-:Y:S02]  /*20a40*/  FMUL.FTZ R0, R133, R4 ;  /* 0x0000000485007220 */ /* 0x000fe40000410000 */
[-CC-:B------:R-:W-:Y:S01]  /*20a50*/  FFMA.FTZ R176, R162, R133.reuse, -R150.reuse ;  /* 0x00000085a2b07223 */ /* 0x180fe20000010896 */
[----:B------:R-:W3:Y:S01]  /*20a60*/  MUFU.EX2 R2, R2 ;  /* 0x0000000200027308 */ /* 0x000ee20000000800 */
[-C--:B------:R-:W-:Y:S02]  /*20a70*/  FFMA.FTZ R177, R161, R133.reuse, -R150 ;  /* 0x00000085a1b17223 */ /* 0x080fe40000010896 */
[-CC-:B------:R-:W-:Y:S02]  /*20a80*/  FFMA.FTZ R178, R143, R133.reuse, -R144.reuse ;  /* 0x000000858fb27223 */ /* 0x180fe40000010890 */
[-CC-:B------:R-:W-:Y:S02]  /*20a90*/  FFMA.FTZ R179, R142, R133.reuse, -R144.reuse ;  /* 0x000000858eb37223 */ /* 0x180fe40000010890 */
[-CC-:B------:R-:W-:Y:S02]  /*20aa0*/  FFMA.FTZ R180, R141, R133.reuse, -R144.reuse ;  /* 0x000000858db47223 */ /* 0x180fe40000010890 */
[-C--:B------:R-:W-:Y:S01]  /*20ab0*/  FFMA.FTZ R181, R140, R133.reuse, -R144 ;  /* 0x000000858cb57223 */ /* 0x080fe20000010890 */
[----:B------:R-:W4:Y:S01]  /*20ac0*/  MUFU.EX2 R0, R0 ;  /* 0x0000000000007308 */ /* 0x000f220000000800 */
[----:B------:R-:W-:Y:S01]  /*20ad0*/  LDSM.16.MT88.4 R140, [R203+0xe800] ;  /* 0x00e80000cb8c783b */ /* 0x000fe20000004200 */
[--C-:B------:R-:W-:Y:S01]  /*20ae0*/  FFMA.FTZ R182, R160, R133, -R150.reuse ;  /* 0x00000085a0b67223 */ /* 0x100fe20000010896 */
[----:B--2---:R-:W-:Y:S01]  /*20af0*/  F2FP.PACK_AB R136, R166, R167 ;  /* 0x000000a7a688723e */ /* 0x004fe200000000ff */
[-CC-:B------:R-:W-:Y:S02]  /*20b00*/  FFMA.FTZ R183, R159, R133.reuse, -R150.reuse ;  /* 0x000000859fb77223 */ /* 0x180fe40000010896 */
[-CC-:B------:R-:W-:Y:S03]  /*20b10*/  FFMA.FTZ R230, R158, R133.reuse, -R150.reuse ;  /* 0x000000859ee67223 */ /* 0x180fe60000010896 */
[----:B------:R-:W-:Y:S01]  /*20b20*/  LDSM.16.MT88.4 R160, [R205+0x11800] ;  /* 0x01180000cda0783b */ /* 0x000fe20000004200 */
[----:B------:R-:W-:Y:S01]  /*20b30*/  MUFU.EX2 R173, R173 ;  /* 0x000000ad00ad7308 */ /* 0x000fe20000000800 */
[-C--:B------:R-:W-:Y:S02]  /*20b40*/  FFMA.FTZ R235, R157, R133.reuse, -R150 ;  /* 0x000000859deb7223 */ /* 0x080fe40000010896 */
[--C-:B------:R-:W-:Y:S02]  /*20b50*/  FFMA.FTZ R232, R156, R133, -R144.reuse ;  /* 0x000000859ce87223 */ /* 0x100fe40000010890 */
[C---:B---3--:R-:W-:Y:S02]  /*20b60*/  FMUL.FTZ R4, R2.reuse, R128 ;  /* 0x0000008002047220 */ /* 0x048fe40000410000 */
[C---:B------:R-:W-:Y:S01]  /*20b70*/  FMUL.FTZ R5, R2.reuse, R129 ;  /* 0x0000008102057220 */ /* 0x040fe20000410000 */
[----:B------:R-:W-:Y:S01]  /*20b80*/  LDSM.16.MT88.4 R156, [R202+0xf800] ;  /* 0x00f80000ca9c783b */ /* 0x000fe20000004200 */
        /* <DEDUP_REMOVED lines=28> */
[-CC-:B------:R-:W-:Y:S02]  /*20d50*/  FFMA.FTZ R237, R155, R133.reuse, -R144.reuse ;  /* 0x000000859bed7223 */ /* 0x180fe40000010890 */
[--C-:B------:R-:W-:Y:S01]  /*20d60*/  FFMA.FTZ R234, R154, R133, -R144.reuse ;  /* 0x000000859aea7223 */ /* 0x100fe20000010890 */
[----:B---3--:R-:W-:Y:S01]  /*20d70*/  F2FP.PACK_AB R137, R170, R171 ;  /* 0x000000abaa89723e */ /* 0x008fe200000000ff */
[----:B------:R-:W-:Y:S01]  /*20d80*/  LDSM.16.MT88.4 R100, [R203+0xe000] ;  /* 0x00e00000cb64783b */ /* 0x000fe20000004200 */
[-C--:B------:R-:W-:Y:S02]  /*20d90*/  FFMA.FTZ R239, R153, R133.reuse, -R144 ;  /* 0x0000008599ef7223 */ /* 0x080fe40000010890 */
[-CC-:B------:R-:W-:Y:S02]  /*20da0*/  FFMA.FTZ R236, R152, R133.reuse, -R150.reuse ;  /* 0x0000008598ec7223 */ /* 0x180fe40000010896 */
[-CC-:B------:R-:W-:Y:S01]  /*20db0*/  FFMA.FTZ R241, R151, R133.reuse, -R150.reuse ;  /* 0x0000008597f17223 */ /* 0x180fe20000010896 */
[----:B------:R-:W-:Y:S01]  /*20dc0*/  MUFU.EX2 R175, R175 ;  /* 0x000000af00af7308 */ /* 0x000fe20000000800 */
[-C--:B------:R-:W-:Y:S01]  /*20dd0*/  FFMA.FTZ R238, R149, R133.reuse, -R150 ;  /* 0x0000008595ee7223 */ /* 0x080fe20000010896 */
[----:B------:R-:W-:Y:S01]  /*20de0*/  LDSM.16.MT88.4 R152, [R203+0xf800] ;  /* 0x00f80000cb98783b */ /* 0x000fe20000004200 */
[-CC-:B------:R-:W-:Y:S02]  /*20df0*/  FFMA.FTZ R240, R147, R133.reuse, -R144.reuse ;  /* 0x0000008593f07223 */ /* 0x180fe40000010890 */
[-CC-:B------:R-:W-:Y:S02]  /*20e00*/  FFMA.FTZ R245, R146, R133.reuse, -R144.reuse ;  /* 0x0000008592f57223 */ /* 0x180fe40000010890 */
[-CC-:B------:R-:W-:Y:S02]  /*20e10*/  FFMA.FTZ R242, R145, R133.reuse, -R144.reuse ;  /* 0x0000008591f27223 */ /* 0x180fe40000010890 */
[----:B------:R-:W-:Y:S01]  /*20e20*/  FFMA.FTZ R144, R134, R133, -R144 ;  /* 0x0000008586907223 */ /* 0x000fe20000010890 */
[----:B------:R-:W-:Y:S01]  /*20e30*/  MUFU.EX2 R176, R176 ;  /* 0x000000b000b07308 */ /* 0x000fe20000000800 */
[----:B------:R-:W-:Y:S01]  /*20e40*/  FMUL.FTZ R36, R2, R36 ;  /* 0x0000002402247220 */ /* 0x000fe20000410000 */
[----:B--2---:R-:W-:Y:S01]  /*20e50*/  F2FP.PACK_AB R139, R168, R169 ;  /* 0x000000a9a88b723e */ /* 0x004fe200000000ff */
[----:B------:R-:W-:Y:S02]  /*20e60*/  FMUL.FTZ R37, R2, R37 ;  /* 0x0000002502257220 */ /* 0x000fe40000410000 */
[C---:B------:R-:W-:Y:S02]  /*20e70*/  FMUL.FTZ R38, R0.reuse, R38 ;  /* 0x0000002600267220 */ /* 0x040fe40000410000 */
[----:B------:R-:W-:Y:S02]  /*20e80*/  FMUL.FTZ R39, R0, R39 ;  /* 0x0000002700277220 */ /* 0x000fe40000410000 */
[C---:B-1----:R-:W-:Y:S01]  /*20e90*/  HMMA.16816.F32 R4, R136.reuse, R12, R4 ;  /* 0x0000000c8804723c */ /* 0x042fe20000001804 */
[C---:B------:R-:W-:Y:S01]  /*20ea0*/  FMUL.FTZ R40, R2.reuse, R40 ;  /* 0x0000002802287220 */ /* 0x040fe20000410000 */
[----:B------:R-:W-:Y:S01]  /*20eb0*/  MUFU.EX2 R177, R177 ;  /* 0x000000b100b17308 */ /* 0x000fe20000000800 */
[----:B------:R-:W-:Y:S02]  /*20ec0*/  FMUL.FTZ R41, R2, R41 ;  /* 0x0000002902297220 */ /* 0x000fe40000410000 */
[----:B------:R-:W-:Y:S02]  /*20ed0*/  FMUL.FTZ R42, R0, R42 ;  /* 0x0000002a002a7220 */ /* 0x000fe40000410000 */
[C---:B------:R-:W-:Y:S01]  /*20ee0*/  FMUL.FTZ R12, R2.reuse, R120 ;  /* 0x00000078020c7220 */ /* 0x040fe20000410000 */
[C---:B------:R-:W-:Y:S01]  /*20ef0*/  HMMA.16816.F32 R8, R136.reuse, R14, R8 ;  /* 0x0000000e8808723c */ /* 0x040fe20000001808 */
[----:B------:R-:W-:Y:S03]  /*20f00*/  FMUL.FTZ R13, R2, R121 ;  /* 0x00000079020d7220 */ /* 0x000fe60000410000 */
[----:B------:R-:W-:Y:S01]  /*20f10*/  FMUL.FTZ R43, R0, R43 ;  /* 0x0000002b002b7220 */ /* 0x000fe20000410000 */
[----:B------:R-:W-:Y:S01]  /*20f20*/  MUFU.EX2 R178, R178 ;  /* 0x000000b200b27308 */ /* 0x000fe20000000800 */
[----:B------:R-:W-:Y:S02]  /*20f30*/  FMUL.FTZ R44, R2, R44 ;  /* 0x0000002c022c7220 */ /* 0x000fe40000410000 */
[C---:B------:R-:W-:Y:S04]  /*20f40*/  FMUL.FTZ R14, R0.reuse, R122 ;  /* 0x0000007a000e7220 */ /* 0x040fe80000410000 */
[----:B------:R-:W-:Y:S02]  /*20f50*/  FMUL.FTZ R15, R0, R123 ;  /* 0x0000007b000f7220 */ /* 0x000fe40000410000 */
[----:B------:R-:W1:Y:S01]  /*20f60*/  LDSM.16.MT88.4 R120, [R202+0xc000] ;  /* 0x00c00000ca78783b */ /* 0x000e620000004200 */
[----:B------:R-:W-:Y:S01]  /*20f70*/  FMUL.FTZ R45, R2, R45 ;  /* 0x0000002d022d7220 */ /* 0x000fe20000410000 */
[----:B------:R-:W-:Y:S01]  /*20f80*/  MUFU.EX2 R179, R179 ;  /* 0x000000b300b37308 */ /* 0x000fe20000000800 */
[C---:B------:R-:W-:Y:S02]  /*20f90*/  FMUL.FTZ R46, R0.reuse, R46 ;  /* 0x0000002e002e7220 */ /* 0x040fe40000410000 */
[C---:B------:R-:W-:Y:S01]  /*20fa0*/  HMMA.16816.F32 R12, R136.reuse, R20, R12 ;  /* 0x00000014880c723c */ /* 0x040fe2000000180c */
[----:B------:R-:W-:Y:S02]  /*20fb0*/  FMUL.FTZ R47, R0, R47 ;  /* 0x0000002f002f7220 */ /* 0x000fe40000410000 */
[C---:B------:R-:W-:Y:S02]  /*20fc0*/  FMUL.FTZ R48, R2.reuse, R48 ;  /* 0x0000003002307220 */ /* 0x040fe40000410000 */
[C---:B------:R-:W-:Y:S02]  /*20fd0*/  FMUL.FTZ R49, R2.reuse, R49 ;  /* 0x0000003102317220 */ /* 0x040fe40000410000 */
[C---:B------:R-:W-:Y:S01]  /*20fe0*/  FMUL.FTZ R20, R2.reuse, R112 ;  /* 0x0000007002147220 */ /* 0x040fe20000410000 */
[C---:B------:R-:W-:Y:S01]  /*20ff0*/  HMMA.16816.F32 R16, R136.reuse, R22, R16 ;  /* 0x000000168810723c */ /* 0x040fe20000001810 */
[----:B------:R-:W-:Y:S01]  /*21000*/  FMUL.FTZ R21, R2, R113 ;  /* 0x0000007102157220 */ /* 0x000fe20000410000 */
[----:B------:R-:W-:Y:S02]  /*21010*/  MUFU.EX2 R180, R180 ;  /* 0x000000b400b47308 */ /* 0x000fe40000000800 */
[C---:B------:R-:W-:Y:S02]  /*21020*/  FMUL.FTZ R50, R0.reuse, R50 ;  /* 0x0000003200327220 */ /* 0x040fe40000410000 */
[C---:B------:R-:W-:Y:S02]  /*21030*/  FMUL.FTZ R51, R0.reuse, R51 ;  /* 0x0000003300337220 */ /* 0x040fe40000410000 */
[C---:B------:R-:W-:Y:S04]  /*21040*/  FMUL.FTZ R22, R0.reuse, R114 ;  /* 0x0000007200167220 */ /* 0x040fe80000410000 */
[----:B------:R-:W-:Y:S01]  /*21050*/  FMUL.FTZ R23, R0, R115 ;  /* 0x0000007300177220 */ /* 0x000fe20000410000 */
[----:B------:R-:W-:Y:S01]  /*21060*/  MUFU.EX2 R181, R181 ;  /* 0x000000b500b57308 */ /* 0x000fe20000000800 */
[----:B------:R-:W2:Y:S01]  /*21070*/  LDSM.16.MT88.4 R112, [R205+0xe000] ;  /* 0x00e00000cd70783b */ /* 0x000ea20000004200 */
[C---:B------:R-:W-:Y:S02]  /*21080*/  FMUL.FTZ R52, R2.reuse, R52 ;  /* 0x0000003402347220 */ /* 0x040fe40000410000 */
[----:B------:R-:W-:Y:S02]  /*21090*/  FMUL.FTZ R53, R2, R53 ;  /* 0x0000003502357220 */ /* 0x000fe40000410000 */
[C---:B------:R-:W-:Y:S01]  /*210a0*/  HMMA.16816.F32 R20, R136.reuse, R28, R20 ;  /* 0x0000001c8814723c */ /* 0x040fe20000001814 */
[C---:B------:R-:W-:Y:S02]  /*210b0*/  FMUL.FTZ R54, R0.reuse, R54 ;  /* 0x0000003600367220 */ /* 0x040fe40000410000 */
[----:B------:R-:W-:Y:S01]  /*210c0*/  FMUL.FTZ R55, R0, R55 ;  /* 0x0000003700377220 */ /* 0x000fe20000410000 */
[----:B------:R-:W-:Y:S01]  /*210d0*/  MUFU.EX2 R182, R182 ;  /* 0x000000b600b67308 */ /* 0x000fe20000000800 */
[C---:B------:R-:W-:Y:S02]  /*210e0*/  FMUL.FTZ R56, R2.reuse, R56 ;  /* 0x0000003802387220 */ /* 0x040fe40000410000 */
[C---:B------:R-:W-:Y:S01]  /*210f0*/  FMUL.FTZ R28, R2.reuse, R104 ;  /* 0x00000068021c7220 */ /* 0x040fe20000410000 */
[C---:B------:R-:W-:Y:S01]  /*21100*/  HMMA.16816.F32 R24, R136.reuse, R30, R24 ;  /* 0x0000001e8818723c */ /* 0x040fe20000001818 */
[C---:B------:R-:W-:Y:S03]  /*21110*/  FMUL.FTZ R29, R2.reuse, R105 ;  /* 0x00000069021d7220 */ /* 0x040fe60000410000 */
[----:B------:R-:W-:Y:S02]  /*21120*/  FMUL.FTZ R57, R2, R57 ;  /* 0x0000003902397220 */ /* 0x000fe40000410000 */
[C---:B------:R-:W-:Y:S01]  /*21130*/  FMUL.FTZ R58, R0.reuse, R58 ;  /* 0x0000003a003a7220 */ /* 0x040fe20000410000 */
[----:B------:R-:W-:Y:S01]  /*21140*/  MUFU.EX2 R183, R183 ;  /* 0x000000b700b77308 */ /* 0x000fe20000000800 */
[C---:B------:R-:W-:Y:S04]  /*21150*/  FMUL.FTZ R30, R0.reuse, R106 ;  /* 0x0000006a001e7220 */ /* 0x040fe80000410000 */
[C---:B------:R-:W-:Y:S02]  /*21160*/  FMUL.FTZ R31, R0.reuse, R107 ;  /* 0x0000006b001f7220 */ /* 0x040fe40000410000 */
[----:B------:R-:W3:Y:S01]  /*21170*/  LDSM.16.MT88.4 R104, [R204+0xe000] ;  /* 0x00e00000cc68783b */ /* 0x000ee20000004200 */
[----:B------:R-:W-:Y:S02]  /*21180*/  FMUL.FTZ R59, R0, R59 ;  /* 0x0000003b003b7220 */ /* 0x000fe40000410000 */
[C---:B------:R-:W-:Y:S01]  /*21190*/  FMUL.FTZ R60, R2.reuse, R60 ;  /* 0x0000003c023c7220 */ /* 0x040fe20000410000 */
[----:B------:R-:W-:Y:S01]  /*211a0*/  MUFU.EX2 R230, R230 ;  /* 0x000000e600e67308 */ /* 0x000fe20000000800 */
[C---:B-1----:R-:W-:Y:S01]  /*211b0*/  HMMA.16816.F32 R28, R136.reuse, R120, R28 ;  /* 0x00000078881c723c */ /* 0x042fe2000000181c */
[----:B------:R-:W-:Y:S02]  /*211c0*/  FMUL.FTZ R61, R2, R61 ;  /* 0x0000003d023d7220 */ /* 0x000fe40000410000 */
        /* <DEDUP_REMOVED lines=8> */
[C---:B--2---:R-:W-:Y:S01]  /*21250*/  HMMA.16816.F32 R36, R136.reuse, R112, R36 ;  /* 0x000000708824723c */ /* 0x044fe20000001824 */
[----:B------:R-:W-:Y:S03]  /*21260*/  FMUL.FTZ R67, R0, R67 ;  /* 0x0000004300437220 */ /* 0x000fe60000410000 */
[C---:B------:R-:W-:Y:S01]  /*21270*/  FMUL.FTZ R68, R2.reuse, R68 ;  /* 0x0000004402447220 */ /* 0x040fe20000410000 */
[----:B------:R-:W-:Y:S01]  /*21280*/  MUFU.EX2 R232, R232 ;  /* 0x000000e800e87308 */ /* 0x000fe20000000800 */
[----:B------:R-:W-:Y:S02]  /*21290*/  FMUL.FTZ R69, R2, R69 ;  /* 0x0000004502457220 */ /* 0x000fe40000410000 */
[C---:B------:R-:W-:Y:S01]  /*212a0*/  HMMA.16816.F32 R40, R136.reuse, R114, R40 ;  /* 0x000000728828723c */ /* 0x040fe20000001828 */
[----:B------:R-:W-:Y:S03]  /*212b0*/  LDSM.16.MT88.4 R112, [R205+0xc800] ;  /* 0x00c80000cd70783b */ /* 0x000fe60000004200 */
[C---:B------:R-:W-:Y:S02]  /*212c0*/  FMUL.FTZ R70, R0.reuse, R70 ;  /* 0x0000004600467220 */ /* 0x040fe40000410000 */
[----:B------:R-:W-:Y:S01]  /*212d0*/  FMUL.FTZ R71, R0, R71 ;  /* 0x0000004700477220 */ /* 0x000fe20000410000 */
[----:B------:R-:W-:Y:S01]  /*212e0*/  MUFU.EX2 R237, R237 ;  /* 0x000000ed00ed7308 */ /* 0x000fe20000000800 */
[C---:B------:R-:W-:Y:S01]  /*212f0*/  FMUL.FTZ R72, R2.reuse, R72 ;  /* 0x0000004802487220 */ /* 0x040fe20000410000 */
[C---:B---3--:R-:W-:Y:S03]  /*21300*/  HMMA.16816.F32 R44, R136.reuse, R104, R44 ;  /* 0x00000068882c723c */ /* 0x048fe6000000182c */
[----:B------:R-:W-:Y:S02]  /*21310*/  FMUL.FTZ R73, R2, R73 ;  /* 0x0000004902497220 */ /* 0x000fe40000410000 */
[C---:B------:R-:W-:Y:S02]  /*21320*/  FMUL.FTZ R74, R0.reuse, R74 ;  /* 0x0000004a004a7220 */ /* 0x040fe40000410000 */
[----:B------:R-:W-:Y:S01]  /*21330*/  FMUL.FTZ R75, R0, R75 ;  /* 0x0000004b004b7220 */ /* 0x000fe20000410000 */
[----:B------:R-:W-:Y:S01]  /*21340*/  MUFU.EX2 R234, R234 ;  /* 0x000000ea00ea7308 */ /* 0x000fe20000000800 */
[C---:B------:R-:W-:Y:S01]  /*21350*/  FMUL.FTZ R84, R2.reuse, R84 ;  /* 0x0000005402547220 */ /* 0x040fe20000410000 */
[C---:B------:R-:W-:Y:S01]  /*21360*/  HMMA.16816.F32 R48, R136.reuse, R106, R48 ;  /* 0x0000006a8830723c */ /* 0x040fe20000001830 */
[----:B------:R-:W1:Y:S01]  /*21370*/  LDSM.16.MT88.4 R104, [R205+0x10000] ;  /* 0x01000000cd68783b */ /* 0x000e620000004200 */
[----:B------:R-:W-:Y:S02]  /*21380*/  FMUL.FTZ R85, R2, R85 ;  /* 0x0000005502557220 */ /* 0x000fe40000410000 */
[C---:B------:R-:W-:Y:S04]  /*21390*/  FMUL.FTZ R86, R0.reuse, R86 ;  /* 0x0000005600567220 */ /* 0x040fe80000410000 */
[C---:B------:R-:W-:Y:S01]  /*213a0*/  HMMA.16816.F32 R52, R136.reuse, R100, R52 ;  /* 0x000000648834723c */ /* 0x040fe20000001834 */
[----:B------:R-:W-:Y:S01]  /*213b0*/  FMUL.FTZ R87, R0, R87 ;  /* 0x0000005700577220 */ /* 0x000fe20000410000 */
[----:B------:R-:W-:Y:S02]  /*213c0*/  MUFU.EX2 R239, R239 ;  /* 0x000000ef00ef7308 */ /* 0x000fe40000000800 */
[-CC-:B------:R-:W-:Y:S02]  /*213d0*/  FFMA.FTZ R174, R174, R133.reuse, -R150.reuse ;  /* 0x00000085aeae7223 */ /* 0x180fe40000010896 */
[----:B------:R-:W-:Y:S02]  /*213e0*/  FFMA.FTZ R150, R148, R133, -R150 ;  /* 0x0000008594967223 */ /* 0x000fe40000010896 */
[C---:B------:R-:W-:Y:S01]  /*213f0*/  HMMA.16816.F32 R56, R136.reuse, R102, R56 ;  /* 0x000000668838723c */ /* 0x040fe20000001838 */
[----:B------:R-:W2:Y:S03]  /*21400*/  LDSM.16.MT88.4 R100, [R204+0x10000] ;  /* 0x01000000cc64783b */ /* 0x000ea60000004200 */
[----:B------:R3:W-:Y:S01]  /*21410*/  MUFU.EX2 R243, R150 ;  /* 0x0000009600f37308 */ /* 0x0007e20000000800 */
[C---:B------:R-:W-:Y:S02]  /*21420*/  FMUL.FTZ R88, R2.reuse, R88 ;  /* 0x0000005802587220 */ /* 0x040fe40000410000 */
[----:B------:R-:W-:Y:S01]  /*21430*/  FMUL.FTZ R89, R2, R89 ;  /* 0x0000005902597220 */ /* 0x000fe20000410000 */
[C---:B------:R-:W-:Y:S01]  /*21440*/  HMMA.16816.F32 R60, R136.reuse, R108, R60 ;  /* 0x0000006c883c723c */ /* 0x040fe2000000183c */
[C---:B------:R-:W-:Y:S03]  /*21450*/  FMUL.FTZ R90, R0.reuse, R90 ;  /* 0x0000005a005a7220 */ /* 0x040fe60000410000 */
[----:B------:R-:W-:Y:S02]  /*21460*/  FMUL.FTZ R91, R0, R91 ;  /* 0x0000005b005b7220 */ /* 0x000fe40000410000 */
[----:B------:R4:W-:Y:S01]  /*21470*/  MUFU.EX2 R133, R144 ;  /* 0x0000009000857308 */ /* 0x0009e20000000800 */
[C---:B------:R-:W-:Y:S01]  /*21480*/  FMUL.FTZ R92, R2.reuse, R92 ;  /* 0x0000005c025c7220 */ /* 0x040fe20000410000 */
[C---:B------:R-:W-:Y:S01]  /*21490*/  HMMA.16816.F32 R64, R136.reuse, R110, R64 ;  /* 0x0000006e8840723c */ /* 0x040fe20000001840 */
[----:B------:R-:W5:Y:S03]  /*214a0*/  LDSM.16.MT88.4 R108, [R203+0x10000] ;  /* 0x01000000cb6c783b */ /* 0x000f660000004200 */
[----:B------:R-:W-:Y:S02]  /*214b0*/  FMUL.FTZ R93, R2, R93 ;  /* 0x0000005d025d7220 */ /* 0x000fe40000410000 */
[C---:B------:R-:W-:Y:S02]  /*214c0*/  FMUL.FTZ R94, R0.reuse, R94 ;  /* 0x0000005e005e7220 */ /* 0x040fe40000410000 */
[----:B------:R-:W-:Y:S01]  /*214d0*/  FMUL.FTZ R95, R0, R95 ;  /* 0x0000005f005f7220 */ /* 0x000fe20000410000 */
[C---:B-1----:R-:W-:Y:S01]  /*214e0*/  HMMA.16816.F32 R68, R136.reuse, R104, R68 ;  /* 0x000000688844723c */ /* 0x042fe20000001844 */
[----:B------:R-:W1:Y:S01]  /*214f0*/  MUFU.EX2 R174, R174 ;  /* 0x000000ae00ae7308 */ /* 0x000e620000000800 */
[----:B---3--:R-:W-:Y:S01]  /*21500*/  LDSM.16.MT88.4 R148, [R204+0xf800] ;  /* 0x00f80000cc94783b */ /* 0x008fe20000004200 */
[C---:B------:R-:W-:Y:S02]  /*21510*/  FMUL.FTZ R96, R2.reuse, R96 ;  /* 0x0000006002607220 */ /* 0x040fe40000410000 */
[C---:B------:R-:W-:Y:S03]  /*21520*/  FMUL.FTZ R97, R2.reuse, R97 ;  /* 0x0000006102617220 */ /* 0x040fe60000410000 */
[C---:B------:R-:W-:Y:S01]  /*21530*/  HMMA.16816.F32 R72, R136.reuse, R106, R72 ;  /* 0x0000006a8848723c */ /* 0x040fe20000001848 */
[C---:B------:R-:W-:Y:S01]  /*21540*/  FMUL.FTZ R76, R2.reuse, R76 ;  /* 0x0000004c024c7220 */ /* 0x040fe20000410000 */
[----:B------:R-:W3:Y:S02]  /*21550*/  LDSM.16.MT88.4 R104, [R202+0x10000] ;  /* 0x01000000ca68783b */ /* 0x000ee40000004200 */
[----:B------:R-:W-:Y:S01]  /*21560*/  FMUL.FTZ R77, R2, R77 ;  /* 0x0000004d024d7220 */ /* 0x000fe20000410000 */
[----:B------:R-:W-:Y:S01]  /*21570*/  MUFU.EX2 R236, R236 ;  /* 0x000000ec00ec7308 */ /* 0x000fe20000000800 */
[C---:B------:R-:W-:Y:S02]  /*21580*/  FMUL.FTZ R78, R0.reuse, R78 ;  /* 0x0000004e004e7220 */ /* 0x040fe40000410000 */
[C---:B------:R-:W-:Y:S02]  /*21590*/  FMUL.FTZ R79, R0.reuse, R79 ;  /* 0x0000004f004f7220 */ /* 0x040fe40000410000 */
[----:B----4-:R-:W-:Y:S02]  /*215a0*/  LDSM.16.MT88.4 R144, [R205+0xf800] ;  /* 0x00f80000cd90783b */ /* 0x010fe40000004200 */
[C---:B------:R-:W-:Y:S02]  /*215b0*/  FMUL.FTZ R98, R0.reuse, R98 ;  /* 0x0000006200627220 */ /* 0x040fe40000410000 */
[----:B------:R-:W-:Y:S01]  /*215c0*/  FMUL.FTZ R99, R0, R99 ;  /* 0x0000006300637220 */ /* 0x000fe20000410000 */
[C---:B--2---:R-:W-:Y:S01]  /*215d0*/  HMMA.16816.F32 R76, R136.reuse, R100, R76 ;  /* 0x00000064884c723c */ /* 0x044fe2000000184c */
[C---:B------:R-:W-:Y:S01]  /*215e0*/  FMUL.FTZ R80, R2.reuse, R80 ;  /* 0x0000005002507220 */ /* 0x040fe20000410000 */
[----:B------:R-:W2:Y:S01]  /*215f0*/  MUFU.EX2 R241, R241 ;  /* 0x000000f100f17308 */ /* 0x000ea20000000800 */
[----:B------:R-:W-:Y:S02]  /*21600*/  FMUL.FTZ R81, R2, R81 ;  /* 0x0000005102517220 */ /* 0x000fe40000410000 */
[C---:B------:R-:W-:Y:S02]  /*21610*/  FMUL.FTZ R82, R0.reuse, R82 ;  /* 0x0000005200527220 */ /* 0x040fe40000410000 */
[----:B------:R-:W-:Y:S01]  /*21620*/  FMUL.FTZ R83, R0, R83 ;  /* 0x0000005300537220 */ /* 0x000fe20000410000 */
[----:B-1----:R-:W-:Y:S01]  /*21630*/  F2FP.PACK_AB R100, R175, R174 ;  /* 0x000000aeaf64723e */ /* 0x002fe200000000ff */
[----:B------:R-:W-:Y:S03]  /*21640*/  FFMA.FTZ R167, R2, R233, R167 ;  /* 0x000000e902a77223 */ /* 0x000fe600000100a7 */
[----:B------:R-:W-:Y:S01]  /*21650*/  F2FP.PACK_AB R101, R179, R178 ;  /* 0x000000b2b365723e */ /* 0x000fe200000000ff */
[----:B------:R-:W1:Y:S01]  /*21660*/  MUFU.EX2 R238, R238 ;  /* 0x000000ee00ee7308 */ /* 0x000e620000000800 */
[C---:B------:R-:W-:Y:S01]  /*21670*/  HMMA.16816.F32 R80, R136.reuse, R102, R80 ;  /* 0x000000668850723c */ /* 0x040fe20000001850 */
[----:B------:R-:W-:Y:S01]  /*21680*/  MOV R2, R132 ;  /* 0x0000008400027202 */ /* 0x000fe20000000f00 */
[----:B------:R-:W-:Y:S02]  /*21690*/  FFMA.FTZ R171, R0, R231, R171 ;  /* 0x000000e700ab7223 */ /* 0x000fe400000100ab */
[----:B------:R-:W-:Y:S02]  /*216a0*/  FADD.FTZ R166, R166, R167 ;  /* 0x000000a7a6a67221 */ /* 0x000fe40000010000 */
[----:B------:R-:W-:Y:S01]  /*216b0*/  FADD.FTZ R170, R170, R171 ;  /* 0x000000abaaaa7221 */ /* 0x000fe20000010000 */
[----:B------:R-:W-:Y:S01]  /*216c0*/  F2FP.PACK_AB R102, R177, R176 ;  /* 0x000000b0b166723e */ /* 0x000fe200000000ff */
[C---:B-----5:R-:W-:Y:S01]  /*216d0*/  HMMA.16816.F32 R84, R136.reuse, R108, R84 ;  /* 0x0000006c8854723c */ /* 0x060fe20000001854 */
[----:B------:R-:W-:Y:S01]  /*216e0*/  F2FP.PACK_AB R103, R181, R180 ;  /* 0x000000b4b567723e */ /* 0x000fe200000000ff */
[----:B------:R-:W-:Y:S02]  /*216f0*/  MUFU.EX2 R240, R240 ;  /* 0x000000f000f07308 */ /* 0x000fe40000000800 */
[----:B------:R-:W-:Y:S04]  /*21700*/  IMAD.MOV.U32 R0, RZ, RZ, R3 ;  /* 0x000000ffff007224 */ /* 0x000fe800078e0003 */
[C---:B------:R-:W-:Y:S01]  /*21710*/  HMMA.16816.F32 R88, R136.reuse, R110, R88 ;  /* 0x0000006e8858723c */ /* 0x040fe20000001858 */
[----:B------:R-:W4:Y:S03]  /*21720*/  LDSM.16.MT88.4 R108, [R204+0xc800] ;  /* 0x00c80000cc6c783b */ /* 0x000f260000004200 */
[----:B------:R-:W5:Y:S04]  /*21730*/  MUFU.EX2 R245, R245 ;  /* 0x000000f500f57308 */ /* 0x000f680000000800 */
[C---:B---3--:R-:W-:Y:S06]  /*21740*/  HMMA.16816.F32 R92, R136.reuse, R104, R92 ;  /* 0x00000068885c723c */ /* 0x048fec000000185c */
[----:B------:R-:W3:Y:S02]  /*21750*/  MUFU.EX2 R242, R242 ;  /* 0x000000f200f27308 */ /* 0x000ee40000000800 */
[----:B------:R-:W-:Y:S01]  /*21760*/  HMMA.16816.F32 R96, R136, R106, R96 ;  /* 0x0000006a8860723c */ /* 0x000fe20000001860 */
[----:B------:R-:W4:Y:S06]  /*21770*/  LDSM.16.MT88.4 R104, [R202+0xe800] ;  /* 0x00e80000ca68783b */ /* 0x000f2c0000004200 */
[----:B--2---:R-:W-:Y:S01]  /*21780*/  F2FP.PACK_AB R136, R241, R236 ;  /* 0x000000ecf188723e */ /* 0x004fe200000000ff */
[C---:B------:R-:W-:Y:S01]  /*21790*/  HMMA.16816.F32 R4, R100.reuse, R112, R4 ;  /* 0x000000706404723c */ /* 0x040fe20000001804 */
[----:B-1----:R-:W-:Y:S03]  /*217a0*/  F2FP.PACK_AB R138, R243, R238 ;  /* 0x000000eef38a723e */ /* 0x002fe600000000ff */
[----:B-----5:R-:W-:Y:S04]  /*217b0*/  F2FP.PACK_AB R137, R245, R240 ;  /* 0x000000f0f589723e */ /* 0x020fe800000000ff */
[C---:B------:R-:W-:Y:S01]  /*217c0*/  HMMA.16816.F32 R8, R100.reuse, R114, R8 ;  /* 0x000000726408723c */ /* 0x040fe20000001808 */
[----:B------:R-:W-:Y:S03]  /*217d0*/  LDSM.16.MT88.4 R112, [R204+0x10800] ;  /* 0x01080000cc70783b */ /* 0x000fe60000004200 */
[----:B---3--:R-:W-:Y:S04]  /*217e0*/  F2FP.PACK_AB R139, R133, R242 ;  /* 0x000000f2858b723e */ /* 0x008fe800000000ff */
        /* <DEDUP_REMOVED lines=17> */
[C---:B------:R-:W-:Y:S08]  /*21900*/  HMMA.16816.F32 R60, R100.reuse, R104, R60 ;  /* 0x00000068643c723c */ /* 0x040ff0000000183c */
        /* <DEDUP_REMOVED lines=97> */
[----:B------:R-:W-:Y:S04]  /*21f20*/  FADD.FTZ R182, R182, R177 ;  /* 0x000000b1b6b67221 */ /* 0x000fe80000010000 */
[----:B------:R-:W-:Y:S03]  /*21f30*/  FADD.FTZ R183, R183, R182 ;  /* 0x000000b6b7b77221 */ /* 0x000fe60000010000 */
[----:B------:R-:W-:Y:S01]  /*21f40*/  HMMA.16816.F32 R96, R136, R14, R96 ;  /* 0x0000000e8860723c */ /* 0x000fe20000001860 */
[----:B------:R-:W-:Y:S04]  /*21f50*/  FADD.FTZ R230, R230, R183 ;  /* 0x000000b7e6e67221 */ /* 0x000fe80000010000 */
[----:B------:R-:W-:Y:S04]  /*21f60*/  FADD.FTZ R235, R235, R230 ;  /* 0x000000e6ebeb7221 */ /* 0x000fe80000010000 */
[----:B------:R-:W-:Y:S04]  /*21f70*/  FADD.FTZ R236, R236, R235 ;  /* 0x000000ebecec7221 */ /* 0x000fe80000010000 */
[----:B------:R-:W-:Y:S04]  /*21f80*/  FADD.FTZ R241, R241, R236 ;  /* 0x000000ecf1f17221 */ /* 0x000fe80000010000 */
[----:B------:R-:W-:Y:S04]  /*21f90*/  FADD.FTZ R238, R238, R241 ;  /* 0x000000f1eeee7221 */ /* 0x000fe80000010000 */
[----:B------:R-:W-:Y:S01]  /*21fa0*/  FADD.FTZ R233, R243, R238 ;  /* 0x000000eef3e97221 */ /* 0x000fe20000010000 */
[----:B------:R-:W-:-:S05]  /*21fb0*/  @P0 BRA `(.L_x_7300) ;  /* 0xffffb3d000000947 */ /* 0x000fca000383ffff */
.L_x_7291:
[----:B------:R-:W-:Y:S02]  /*21fc0*/  ULDC.64 UR4, c[0x0][0x40] ;  /* 0x0000100000047ab9 */ /* 0x000fe40000000a00 */
[----:B------:R-:W-:-:S04]  /*21fd0*/  UIADD3 UR4, UP0, UR4, 0x160, URZ ;  /* 0x0000016004047890 */ /* 0x000fc8000ff1e03f */
[----:B------:R-:W-:Y:S02]  /*21fe0*/  UIADD3.X UR5, URZ, UR5, URZ, UP0, !UPT ;  /* 0x000000053f057290 */ /* 0x000fe400087fe43f */
[----:B------:R-:W-:-:S04]  /*21ff0*/  IMAD.U32 R4, RZ, RZ, UR4 ;  /* 0x00000004ff047e24 */ /* 0x000fc8000f8e00ff */
[----:B------:R-:W-:Y:S01]  /*22000*/  IMAD.U32 R5, RZ, RZ, UR5 ;  /* 0x00000005ff057e24 */ /* 0x000fe2000f8e00ff */
[----:B------:R-:W-:Y:S01]  /*22010*/  ULDC.64 UR4, c[0x0][0x118] ;  /* 0x0000460000047ab9 */ /* 0x000fe20000000a00 */
[----:B------:R-:W-:-:S03]  /*22020*/  MOV R7, 0x1f ;  /* 0x0000001f00077802 */ /* 0x000fc60000000f00 */
[----:B------:R1:W5:Y:S01]  /*22030*/  LD.E R0, [R4.64+0xd8] ;  /* 0x0000d80404007980 */ /* 0x000362000c101900 */
[----:B------:R-:W-:Y:S01]  /*22040*/  MOV R6, 0xffffffff ;  /* 0xffffffff00067802 */ /* 0x000fe20000000f00 */
[----:B------:R-:W-:Y:S05]  /*22050*/  BRA.DIV ~URZ, `(.L_x_7301) ;  /* 0x000019227f007947 */ /* 0x000fea000b800000 */
[----:B------:R2:W3:Y:S02]  /*22060*/  SHFL.BFLY PT, R10, R233, 0x2, 0x1f ;  /* 0x0c401f00e90a7f89 */ /* 0x0004e400000e0000 */
.L_x_7319:
[----:B--23--:R-:W-:Y:S01]  /*22070*/  FADD.FTZ R233, R10, R233 ;  /* 0x000000e90ae97221 */ /* 0x00cfe20000010000 */
[----:B------:R-:W-:Y:S05]  /*22080*/  BRA.DIV ~URZ, `(.L_x_7302) ;  /* 0x000019327f007947 */ /* 0x000fea000b800000 */
[----:B------:R-:W2:Y:S04]  /*22090*/  SHFL.BFLY PT, R6, R231, 0x2, 0x1f ;  /* 0x0c401f00e7067f89 */ /* 0x000ea800000e0000 */
[----:B------:R-:W3:Y:S01]  /*220a0*/  SHFL.BFLY PT, R2, R233, 0x1, 0x1f ;  /* 0x0c201f00e9027f89 */ /* 0x000ee200000e0000 */
[----:B--2---:R-:W-:Y:S02]  /*220b0*/  FADD.FTZ R11, R6, R231 ;  /* 0x000000e7060b7221 */ /* 0x004fe40000010000 */
[----:B---3--:R-:W-:-:S03]  /*220c0*/  FADD.FTZ R2, R233, R2 ;  /* 0x00000002e9027221 */ /* 0x008fc60000010000 */
[----:B------:R2:W3:Y:S04]  /*220d0*/  SHFL.BFLY PT, R10, R11, 0x1, 0x1f ;  /* 0x0c201f000b0a7f89 */ /* 0x0004e800000e0000 */
.L_x_7320:
[----:B------:R-:W4:Y:S01]  /*220e0*/  S2R R9, SR_TID.X ;  /* 0x0000000000097919 */ /* 0x000f220000002100 */
[----:B---3--:R-:W-:-:S03]  /*220f0*/  FADD.FTZ R6, R10, R11 ;  /* 0x0000000b0a067221 */ /* 0x008fc60000010000 */
[----:B------:R-:W-:Y:S01]  /*22100*/  BAR.SYNC.DEFER_BLOCKING 0x0 ;  /* 0x0000000000007b1d */ /* 0x000fe20000010000 */
[----:B------:R-:W-:Y:S02]  /*22110*/  FSETP.NE.FTZ.AND P4, PT, R2, RZ, PT ;  /* 0x000000ff0200720b */ /* 0x000fe40003f95000 */
[----:B------:R-:W-:Y:S02]  /*22120*/  FSETP.NE.FTZ.AND P3, PT, R6, RZ, PT ;  /* 0x000000ff0600720b */ /* 0x000fe40003f75000 */
[----:B------:R-:W-:Y:S01]  /*22130*/  MOV R8, 0x3f800000 ;  /* 0x3f80000000087802 */ /* 0x000fe20000000f00 */
[----:B------:R-:W-:Y:S01]  /*22140*/  ULDC.64 UR4, c[0x0][0x118] ;  /* 0x0000460000047ab9 */ /* 0x000fe20000000a00 */
[----:B------:R-:W-:-:S07]  /*22150*/  MOV R7, 0x3f800000 ;  /* 0x3f80000000077802 */ /* 0x000fce0000000f00 */
[----:B------:R-:W3:Y:S01]  /*22160*/  @P4 MUFU.RCP R8, R2 ;  /* 0x0000000200084308 */ /* 0x000ee20000001000 */
[----:B----4-:R-:W-:-:S07]  /*22170*/  SHF.R.S32.HI R10, RZ, 0x1f, R9 ;  /* 0x0000001fff0a7819 */ /* 0x010fce0000011409 */
[----:B------:R-:W4:Y:S01]  /*22180*/  @P3 MUFU.RCP R7, R6 ;  /* 0x0000000600073308 */ /* 0x000f220000001000 */
[----:B--2---:R-:W-:-:S04]  /*22190*/  LEA.HI R11, R10, R9, RZ, 0x2 ;  /* 0x000000090a0b7211 */ /* 0x004fc800078f10ff */
[--C-:B------:R-:W-:Y:S02]  /*221a0*/  SHF.R.S32.HI R13, RZ, 0x2, R11.reuse ;  /* 0x00000002ff0d7819 */ /* 0x100fe4000001140b */
[----:B------:R-:W-:Y:S01]  /*221b0*/  SHF.R.S32.HI R12, RZ, 0x1f, R11 ;  /* 0x0000001fff0c7819 */ /* 0x000fe2000001140b */
[C---:B---3--:R-:W-:Y:S01]  /*221c0*/  FMUL.FTZ R128, R8.reuse, R128 ;  /* 0x0000008008807220 */ /* 0x048fe20000410000 */
[----:B------:R-:W-:Y:S01]  /*221d0*/  LOP3.LUT R14, R11, 0x1ffffffc, RZ, 0xc0, !PT ;  /* 0x1ffffffc0b0e7812 */ /* 0x000fe200078ec0ff */
[----:B------:R-:W-:Y:S01]  /*221e0*/  FMUL.FTZ R129, R8, R129 ;  /* 0x0000008108817220 */ /* 0x000fe20000410000 */
[----:B------:R-:W-:Y:S01]  /*221f0*/  LEA.HI R12, R12, R13, RZ, 0x3 ;  /* 0x0000000d0c0c7211 */ /* 0x000fe200078f18ff */
[----:B------:R-:W-:Y:S01]  /*22200*/  FMUL.FTZ R124, R8, R124 ;  /* 0x0000007c087c7220 */ /* 0x000fe20000410000 */
[----:B------:R-:W-:Y:S01]  /*22210*/  IADD3 R14, -R14, R9, RZ ;  /* 0x000000090e0e7210 */ /* 0x000fe20007ffe1ff */
[----:B------:R-:W-:Y:S01]  /*22220*/  FMUL.FTZ R125, R8, R125 ;  /* 0x0000007d087d7220 */ /* 0x000fe20000410000 */
[----:B------:R-:W-:Y:S01]  /*22230*/  LOP3.LUT R12, R12, 0xfffffff8, RZ, 0xc0, !PT ;  /* 0xfffffff80c0c7812 */ /* 0x000fe200078ec0ff */
[----:B------:R-:W-:-:S02]  /*22240*/  FMUL.FTZ R120, R8, R120 ;  /* 0x0000007808787220 */ /* 0x000fc40000410000 */
[C---:B------:R-:W-:Y:S01]  /*22250*/  FMUL.FTZ R121, R8.reuse, R121 ;  /* 0x0000007908797220 */ /* 0x040fe20000410000 */
[----:B------:R-:W-:Y:S01]  /*22260*/  IADD3 R13, R13, -R12, RZ ;  /* 0x8000000c0d0d7210 */ /* 0x000fe20007ffe0ff */
[----:B------:R-:W-:Y:S01]  /*22270*/  FMUL.FTZ R116, R8, R116 ;  /* 0x0000007408747220 */ /* 0x000fe20000410000 */
[----:B------:R-:W-:Y:S01]  /*22280*/  LEA.HI R12, R10, R9, RZ, 0x5 ;  /* 0x000000090a0c7211 */ /* 0x000fe200078f28ff */
[C---:B------:R-:W-:Y:S01]  /*22290*/  FMUL.FTZ R117, R8.reuse, R117 ;  /* 0x0000007508757220 */ /* 0x040fe20000410000 */
[----:B------:R-:W-:Y:S01]  /*222a0*/  SHF.L.U32 R15, R13, 0x6, RZ ;  /* 0x000000060d0f7819 */ /* 0x000fe200000006ff */
[C---:B------:R-:W-:Y:S01]  /*222b0*/  FMUL.FTZ R112, R8.reuse, R112 ;  /* 0x0000007008707220 */ /* 0x040fe20000410000 */
[----:B------:R-:W-:Y:S01]  /*222c0*/  SHF.R.S32.HI R11, RZ, 0x5, R12 ;  /* 0x00000005ff0b7819 */ /* 0x000fe2000001140c */
        /* <DEDUP_REMOVED lines=19> */
[----:B------:R-:W-:Y:S01]  /*22400*/  IADD3 R15, R13, -0x20, RZ ;  /* 0xffffffe00d0f7810 */ /* 0x000fe20007ffe0ff */
[----:B------:R-:W-:-:S02]  /*22410*/  FMUL.FTZ R41, R8, R41 ;  /* 0x0000002908297220 */ /* 0x000fc40000410000 */
[C---:B------:R-:W-:Y:S01]  /*22420*/  FMUL.FTZ R44, R8.reuse, R44 ;  /* 0x0000002c082c7220 */ /* 0x040fe20000410000 */
[----:B------:R-:W-:Y:S01]  /*22430*/  @P0 IADD3 R15, R13, 0x20, RZ ;  /* 0x000000200d0f0810 */ /* 0x000fe20007ffe0ff */
        /* <DEDUP_REMOVED lines=26> */
[----:B------:R-:W-:Y:S01]  /*225e0*/  FMUL.FTZ R97, R8, R97 ;  /* 0x0000006108617220 */ /* 0x000fe20000410000 */
[----:B------:R-:W-:Y:S01]  /*225f0*/  MOV R8, 0x40 ;  /* 0x0000004000087802 */ /* 0x000fe20000000f00 */
[C---:B----4-:R-:W-:Y:S02]  /*22600*/  FMUL.FTZ R131, R7.reuse, R131 ;  /* 0x0000008307837220 */ /* 0x050fe40000410000 */
[C---:B------:R-:W-:Y:S01]  /*22610*/  FMUL.FTZ R130, R7.reuse, R130 ;  /* 0x0000008207827220 */ /* 0x040fe20000410000 */
[----:B------:R-:W-:Y:S01]  /*22620*/  SEL R8, R8, 0xffffffc0, !P1 ;  /* 0xffffffc008087807 */ /* 0x000fe20004800000 */
[----:B------:R-:W-:-:S02]  /*22630*/  FMUL.FTZ R127, R7, R127 ;  /* 0x0000007f077f7220 */ /* 0x000fc40000410000 */
[----:B------:R-:W-:Y:S01]  /*22640*/  FMUL.FTZ R126, R7, R126 ;  /* 0x0000007e077e7220 */ /* 0x000fe20000410000 */
[----:B------:R-:W-:Y:S01]  /*22650*/  IADD3 R16, R13, R8, RZ ;  /* 0x000000080d107210 */ /* 0x000fe20007ffe0ff */
[C---:B------:R-:W-:Y:S01]  /*22660*/  FMUL.FTZ R123, R7.reuse, R123 ;  /* 0x0000007b077b7220 */ /* 0x040fe20000410000 */
[----:B------:R-:W-:Y:S01]  /*22670*/  STS.64 [R14.X4+0x800], R130 ;  /* 0x000800820e007388 */ /* 0x000fe20000004a00 */
        /* <DEDUP_REMOVED lines=46> */
[----:B------:R-:W-:Y:S01]  /*22960*/  FMUL.FTZ R98, R7, R98 ;  /* 0x0000006207627220 */ /* 0x000fe20000410000 */
[----:B------:R-:W-:-:S04]  /*22970*/  MOV R7, 0x80 ;  /* 0x0000008000077802 */ /* 0x000fc80000000f00 */
[----:B------:R-:W-:Y:S02]  /*22980*/  SEL R18, R7, 0xffffff80, !P2 ;  /* 0xffffff8007127807 */ /* 0x000fe40005000000 */
[-C--:B------:R-:W-:Y:S02]  /*22990*/  IADD3 R7, R8, R15.reuse, RZ ;  /* 0x0000000f08077210 */ /* 0x080fe40007ffe0ff */
[-C--:B------:R-:W-:Y:S02]  /*229a0*/  IADD3 R8, R13, R18.reuse, RZ ;  /* 0x000000120d087210 */ /* 0x080fe40007ffe0ff */
[----:B------:R-:W-:Y:S01]  /*229b0*/  IADD3 R17, R18, R15, RZ ;  /* 0x0000000f12117210 */ /* 0x000fe20007ffe0ff */
[----:B------:R-:W-:Y:S01]  /*229c0*/  STS.64 [R7], R116 ;  /* 0x0000007407007388 */ /* 0x000fe20000000a00 */
[-C--:B------:R-:W-:Y:S02]  /*229d0*/  IADD3 R19, R16, R18.reuse, RZ ;  /* 0x0000001210137210 */ /* 0x080fe40007ffe0ff */
[----:B------:R-:W-:Y:S01]  /*229e0*/  IADD3 R18, R7, R18, RZ ;  /* 0x0000001207127210 */ /* 0x000fe20007ffe0ff */
        /* <DEDUP_REMOVED lines=28> */
[----:B------:R2:W-:Y:S04]  /*22bb0*/  STS.64 [R15+0x8800], R74 ;  /* 0x0088004a0f007388 */ /* 0x0005e80000000a00 */
        /* <DEDUP_REMOVED lines=9> */
[----:B------:R1:W-:Y:S04]  /*22c50*/  STS.64 [R19+0x8800], R94 ;  /* 0x0088005e13007388 */ /* 0x0003e80000000a00 */
[----:B------:R-:W-:Y:S04]  /*22c60*/  STS.64 [R18+0x8000], R96 ;  /* 0x0080006012007388 */ /* 0x000fe80000000a00 */
[----:B------:R-:W-:Y:S04]  /*22c70*/  STS.64 [R18+0x8800], R98 ;  /* 0x0088006212007388 */ /* 0x000fe80000000a00 */
[----:B--2---:R-:W2:Y:S04]  /*22c80*/  LD.E.64 R14, [R4.64+0xb0] ;  /* 0x0000b004040e7980 */ /* 0x004ea8000c101b00 */
[----:B------:R-:W2:Y:S04]  /*22c90*/  LD.E R113, [R4.64+0x60] ;  /* 0x0000600404717980 */ /* 0x000ea8000c101900 */
[----:B---3--:R-:W3:Y:S01]  /*22ca0*/  S2R R8, SR_TID.X ;  /* 0x0000000000087919 */ /* 0x008ee20000002100 */
[----:B------:R-:W-:-:S03]  /*22cb0*/  LEA.HI R112, R10, R9, RZ, 0x4 ;  /* 0x000000090a707211 */ /* 0x000fc600078f20ff */
[----:B------:R2:W5:Y:S01]  /*22cc0*/  LD.E R13, [R4.64+0xcc] ;  /* 0x0000cc04040d7980 */ /* 0x000562000c101900 */
[----:B------:R-:W-:-:S03]  /*22cd0*/  LOP3.LUT R112, R112, 0xfffffff0, RZ, 0xc0, !PT ;  /* 0xfffffff070707812 */ /* 0x000fc600078ec0ff */
[----:B------:R2:W5:Y:S01]  /*22ce0*/  LD.E.64 R116, [R4.64+0x78] ;  /* 0x0000780404747980 */ /* 0x000562000c101b00 */
[----:B------:R-:W-:-:S03]  /*22cf0*/  IADD3 R112, -R112, R9, RZ ;  /* 0x0000000970707210 */ /* 0x000fc60007ffe1ff */
[----:B------:R2:W5:Y:S01]  /*22d00*/  LD.E.64 R118, [R4.64+0xa8] ;  /* 0x0000a80404767980 */ /* 0x000562000c101b00 */
[----:B----4-:R-:W-:Y:S01]  /*22d10*/  LEA.HI R17, R112, R112, RZ, 0x1 ;  /* 0x0000007070117211 */ /* 0x010fe200078f08ff */
[----:B------:R-:W-:Y:S01]  /*22d20*/  @P4 MUFU.LG2 R2, R2 ;  /* 0x0000000200024308 */ /* 0x000fe20000000c00 */
[----:B------:R-:W-:Y:S01]  /*22d30*/  LOP3.LUT R12, R12, 0xffffffe0, RZ, 0xc0, !PT ;  /* 0xffffffe00c0c7812 */ /* 0x000fe200078ec0ff */
[----:B------:R-:W-:Y:S01]  /*22d40*/  BSSY B0, `(.L_x_7303) ;  /* 0x000004d000007945 */ /* 0x000fe20003800000 */
[C---:B-1----:R-:W-:Y:S02]  /*22d50*/  SHF.L.U32 R19, R17.reuse, 0x2, RZ ;  /* 0x0000000211137819 */ /* 0x042fe400000006ff */
[----:B------:R-:W-:Y:S02]  /*22d60*/  IADD3 R12, -R12, R9, RZ ;  /* 0x000000090c0c7210 */ /* 0x000fe40007ffe1ff */
[----:B------:R-:W-:Y:S01]  /*22d70*/  LOP3.LUT R17, R17, 0xffffffe, RZ, 0xc0, !PT ;  /* 0x0ffffffe11117812 */ /* 0x000fe200078ec0ff */
[----:B------:R-:W1:Y:S01]  /*22d80*/  @P3 MUFU.LG2 R6, R6 ;  /* 0x0000000600063308 */ /* 0x000e620000000c00 */
[----:B------:R-:W-:-:S02]  /*22d90*/  SHF.R.S32.HI R114, RZ, 0x1f, R11 ;  /* 0x0000001fff727819 */ /* 0x000fc4000001140b */
[----:B---3--:R-:W-:Y:S02]  /*22da0*/  SHF.R.S32.HI R7, RZ, 0x1f, R8 ;  /* 0x0000001fff077819 */ /* 0x008fe40000011408 */
[----:B------:R-:W-:Y:S02]  /*22db0*/  LOP3.LUT P0, RZ, R12, 0x3, RZ, 0xc0, !PT ;  /* 0x000000030cff7812 */ /* 0x000fe4000780c0ff */
[CC--:B------:R-:W-:Y:S02]  /*22dc0*/  LEA.HI R10, R7.reuse, R8.reuse, RZ, 0x4 ;  /* 0x00000008070a7211 */ /* 0x0c0fe400078f20ff */
[----:B------:R-:W-:Y:S02]  /*22dd0*/  LEA.HI R7, R7, R8, RZ, 0x5 ;  /* 0x0000000807077211 */ /* 0x000fe400078f28ff */
[----:B------:R-:W-:Y:S02]  /*22de0*/  SHF.R.S32.HI R10, RZ, 0x4, R10 ;  /* 0x00000004ff0a7819 */ /* 0x000fe4000001140a */
[----:B------:R-:W-:-:S02]  /*22df0*/  LOP3.LUT R7, R7, 0xffffffe0, RZ, 0xc0, !PT ;  /* 0xffffffe007077812 */ /* 0x000fc400078ec0ff */
[----:B------:R-:W-:Y:S01]  /*22e00*/  SHF.L.U32 R16, R10, 0x6, RZ ;  /* 0x000000060a107819 */ /* 0x000fe200000006ff */
[----:B-1----:R-:W-:Y:S01]  /*22e10*/  @P3 FMUL.FTZ R6, R6, 0.69314718246459960938 ;  /* 0x3f31721806063820 */ /* 0x002fe20000410000 */
[----:B------:R-:W-:Y:S02]  /*22e20*/  IADD3 R7, -R7, R8, RZ ;  /* 0x0000000807077210 */ /* 0x000fe40007ffe1ff */
[----:B------:R-:W-:Y:S02]  /*22e30*/  LOP3.LUT R16, R16, 0x1c0, RZ, 0xc0, !PT ;  /* 0x000001c010107812 */ /* 0x000fe400078ec0ff */
[----:B------:R-:W-:Y:S02]  /*22e40*/  IADD3 R17, R112, -R17, RZ ;  /* 0x8000001170117210 */ /* 0x000fe40007ffe0ff */
[----:B------:R-:W-:Y:S02]  /*22e50*/  LOP3.LUT R19, R16, 0x38, R19, 0xf8, !PT ;  /* 0x0000003810137812 */ /* 0x000fe400078ef813 */
[----:B------:R-:W-:-:S02]  /*22e60*/  SHF.R.U32.HI R16, RZ, 0x3, R16 ;  /* 0x00000003ff107819 */ /* 0x000fc40000011610 */
[----:B------:R-:W-:Y:S02]  /*22e70*/  LEA.HI R114, R114, R11, RZ, 0x2 ;  /* 0x0000000b72727211 */ /* 0x000fe400078f10ff */
[----:B------:R-:W-:Y:S02]  /*22e80*/  LOP3.LUT R16, R19, R16, RZ, 0x3c, !PT ;  /* 0x0000001013107212 */ /* 0x000fe400078e3cff */
[----:B------:R-:W-:Y:S02]  /*22e90*/  SHF.R.S32.HI R8, RZ, 0x1f, R7 ;  /* 0x0000001fff087819 */ /* 0x000fe40000011407 */
[----:B------:R-:W-:Y:S01]  /*22ea0*/  LEA R115, R17, R16, 0x2 ;  /* 0x0000001011737211 */ /* 0x000fe200078e10ff */
[----:B------:R-:W-:Y:S01]  /*22eb0*/  BAR.SYNC.DEFER_BLOCKING 0x0 ;  /* 0x0000000000007b1d */ /* 0x000fe20000010000 */
[----:B------:R-:W-:Y:S02]  /*22ec0*/  LOP3.LUT R114, R114, 0xffffffc, RZ, 0xc0, !PT ;  /* 0x0ffffffc72727812 */ /* 0x000fe400078ec0ff */
[----:B------:R-:W-:-:S02]  /*22ed0*/  LEA.HI R8, R8, R7, RZ, 0x2 ;  /* 0x0000000708087211 */ /* 0x000fc400078f10ff */
[----:B------:R-:W-:Y:S02]  /*22ee0*/  SHF.L.U32 R7, R213, 0x6, RZ ;  /* 0x00000006d5077819 */ /* 0x000fe400000006ff */
[----:B------:R-:W-:Y:S02]  /*22ef0*/  IADD3 R114, R11, -R114, RZ ;  /* 0x800000720b727210 */ /* 0x000fe40007ffe0ff */
[----:B------:R-:W-:Y:S02]  /*22f00*/  SHF.L.U32 R120, R112, 0x2, RZ ;  /* 0x0000000270787819 */ /* 0x000fe400000006ff */
[----:B------:R-:W-:Y:S02]  /*22f10*/  MOV R9, 0xff800000 ;  /* 0xff80000000097802 */ /* 0x000fe40000000f00 */
[----:B------:R-:W-:Y:S01]  /*22f20*/  MOV R11, 0xff800000 ;  /* 0xff800000000b7802 */ /* 0x000fe20000000f00 */
[----:B-----5:R-:W-:Y:S01]  /*22f30*/  @P3 FFMA.FTZ R11, R3, R0, R6 ;  /* 0x00000000030b3223 */ /* 0x020fe20000010006 */
[----:B------:R-:W-:Y:S01]  /*22f40*/  SHF.R.S32.HI R121, RZ, 0x1f, R120 ;  /* 0x0000001fff797819 */ /* 0x000fe20000011478 */
[----:B------:R-:W1:Y:S04]  /*22f50*/  LDS.128 R108, [R115.X4] ;  /* 0x00000000736c7984 */ /* 0x000e680000004c00 */
        /* <DEDUP_REMOVED lines=23> */
[----:B---3--:R-:W-:-:S04]  /*230d0*/  SHF.R.S32.HI R115, RZ, 0x2, R8 ;  /* 0x00000002ff737819 */ /* 0x008fc80000011408 */
[----:B------:R-:W-:Y:S01]  /*230e0*/  LEA R114, R114, R115, 0x4 ;  /* 0x0000007372727211 */ /* 0x000fe200078e20ff */
[----:B--2---:R-:W-:-:S04]  /*230f0*/  IMAD R14, R14, UR8, R215 ;  /* 0x000000080e0e7c24 */ /* 0x004fc8000f8e02d7 */
[----:B------:R-:W-:Y:S02]  /*23100*/  IMAD R14, R14, R113, R218 ;  /* 0x000000710e0e7224 */ /* 0x000fe400078e02da */
[----:B------:R-:W-:Y:S02]  /*23110*/  @P4 FMUL.FTZ R113, R2, 0.69314718246459960938 ;  /* 0x3f31721802714820 */ /* 0x000fe40000410000 */
[----:B------:R-:W-:Y:S02]  /*23120*/  IMAD R14, R15, R14, R7 ;  /* 0x0000000e0f0e7224 */ /* 0x000fe400078e0207 */
[----:B------:R-:W-:Y:S01]  /*23130*/  @P4 FFMA.FTZ R9, R132, R0, R113 ;  /* 0x0000000084094223 */ /* 0x000fe20000010071 */
[----:B------:R-:W-:Y:S05]  /*23140*/  @P0 BRA `(.L_x_7304) ;  /* 0x000000c000000947 */ /* 0x000fea0003800000 */
[----:B-1--4-:R-:W-:Y:S01]  /*23150*/  IMAD R3, R213, -0x40, R216 ;  /* 0xffffffc0d5037824 */ /* 0x012fe200078e02d8 */
[----:B------:R-:W-:Y:S01]  /*23160*/  IADD3 R2, R114, 0x8, RZ ;  /* 0x0000000872027810 */ /* 0x000fe20007ffe0ff */
[----:B------:R-:W-:Y:S01]  /*23170*/  ULDC.64 UR4, c[0x0][0x118] ;  /* 0x0000460000047ab9 */ /* 0x000fe20000000a00 */
[----:B------:R-:W-:-:S02]  /*23180*/  SHF.R.S32.HI R7, RZ, 0x1f, R14 ;  /* 0x0000001fff077819 */ /* 0x000fc4000001140e */
[----:B------:R-:W-:Y:S02]  /*23190*/  IADD3 R0, P0, R14, R114, RZ ;  /* 0x000000720e007210 */ /* 0x000fe40007f1e0ff */
[-C--:B------:R-:W-:Y:S02]  /*231a0*/  ISETP.GE.AND P2, PT, R114, R3.reuse, PT ;  /* 0x000000037200720c */ /* 0x080fe40003f46270 */
[----:B------:R-:W-:Y:S02]  /*231b0*/  ISETP.GE.AND P1, PT, R2, R3, PT ;  /* 0x000000030200720c */ /* 0x000fe40003f26270 */
[----:B------:R-:W-:Y:S02]  /*231c0*/  LEA.HI.X.SX32 R7, R114, R7, 0x1, P0 ;  /* 0x0000000772077211 */ /* 0x000fe400000f0eff */
[----:B------:R-:W-:-:S04]  /*231d0*/  LEA R2, P0, R0, R118, 0x2 ;  /* 0x0000007600027211 */ /* 0x000fc800078010ff */
[----:B------:R-:W-:-:S05]  /*231e0*/  LEA.HI.X R3, R0, R119, R7, 0x2, P0 ;  /* 0x0000007700037211 */ /* 0x000fca00000f1407 */
[----:B------:R1:W-:Y:S04]  /*231f0*/  @!P2 ST.E [R2.64], R9 ;  /* 0x000000090200a985 */ /* 0x0003e8000c101904 */
[----:B------:R1:W-:Y:S02]  /*23200*/  @!P1 ST.E [R2.64+0x20], R11 ;  /* 0x0000200b02009985 */ /* 0x0003e4000c101904 */
.L_x_7304:
[----:B-1--4-:R-:W-:Y:S05]  /*23210*/  BSYNC B0 ;  /* 0x0000000000007941 */ /* 0x012fea0003800000 */
.L_x_7303:
[----:B------:R-:W-:Y:S01]  /*23220*/  IMAD R213, R213, -0x40, R216 ;  /* 0xffffffc0d5d57824 */ /* 0x000fe200078e02d8 */
[----:B------:R-:W-:Y:S01]  /*23230*/  ULDC.64 UR4, c[0x0][0x118] ;  /* 0x0000460000047ab9 */ /* 0x000fe20000000a00 */
[----:B------:R-:W-:Y:S01]  /*23240*/  IMAD R13, R14, R13, RZ ;  /* 0x0000000d0e0d7224 */ /* 0x000fe200078e02ff */
[----:B------:R1:W5:Y:S01]  /*23250*/  LD.E R4, [R4.64+0xc0] ;  /* 0x0000c00404047980 */ /* 0x000362000c101900 */
[C---:B------:R-:W-:Y:S01]  /*23260*/  IMAD.WIDE R2, R10.reuse, 0xc0, R120 ;  /* 0x000000c00a027825 */ /* 0x040fe200078e0278 */
[----:B------:R-:W-:Y:S01]  /*23270*/  ISETP.GE.AND P1, PT, R10, R213, PT ;  /* 0x000000d50a00720c */ /* 0x000fe20003f26270 */
[----:B------:R-:W-:Y:S03]  /*23280*/  BSSY B0, `(.L_x_7305) ;  /* 0x0000010000007945 */ /* 0x000fe60003800000 */
[----:B------:R-:W-:-:S04]  /*23290*/  IADD3 R0, P0, R2, R13, RZ ;  /* 0x0000000d02007210 */ /* 0x000fc80007f1e0ff */
[----:B------:R-:W-:Y:S02]  /*232a0*/  LEA.HI.X.SX32 R13, R13, R3, 0x1, P0 ;  /* 0x000000030d0d7211 */ /* 0x000fe400000f0eff */
[----:B------:R-:W-:Y:S02]  /*232b0*/  LEA R6, P0, R0, R116, 0x2 ;  /* 0x0000007400067211 */ /* 0x000fe400078010ff */
[----:B------:R-:W-:Y:S02]  /*232c0*/  IADD3 R3, R120, 0x40, RZ ;  /* 0x0000004078037810 */ /* 0x000fe40007ffe0ff */
[----:B------:R-:W-:Y:S01]  /*232d0*/  LEA.HI.X R7, R0, R117, R13, 0x2, P0 ;  /* 0x0000007500077211 */ /* 0x000fe200000f140d */
[----:B------:R-:W-:Y:S05]  /*232e0*/  @P1 BRA `(.L_x_7306) ;  /* 0x0000009000001947 */ /* 0x000fea0003800000 */
[C---:B-1----:R-:W-:Y:S01]  /*232f0*/  IADD3 R5, R3.reuse, 0x40, RZ ;  /* 0x0000004003057810 */ /* 0x042fe20007ffe0ff */
[----:B------:R-:W-:Y:S01]  /*23300*/  ULDC.64 UR4, c[0x0][0x118] ;  /* 0x0000460000047ab9 */ /* 0x000fe20000000a00 */
[-C--:B-----5:R-:W-:Y:S02]  /*23310*/  ISETP.GE.AND P1, PT, R3, R4.reuse, PT ;  /* 0x000000040300720c */ /* 0x0a0fe40003f26270 */
[----:B------:R-:W-:-:S02]  /*23320*/  ISETP.GE.AND P2, PT, R120, R4, PT ;  /* 0x000000047800720c */ /* 0x000fc40003f46270 */
[----:B------:R-:W-:-:S09]  /*23330*/  ISETP.GE.AND P0, PT, R5, R4, PT ;  /* 0x000000040500720c */ /* 0x000fd20003f06270 */
[----:B------:R1:W-:Y:S04]  /*23340*/  @!P1 ST.E.128 [R6.64+0x100], R76 ;  /* 0x0001004c06009985 */ /* 0x0003e8000c101d04 */
[----:B------:R1:W-:Y:S04]  /*23350*/  @!P2 ST.E.64 [R6.64], R108 ;  /* 0x0000006c0600a985 */ /* 0x0003e8000c101b04 */
[----:B------:R1:W-:Y:S04]  /*23360*/  @!P2 ST.E.64 [R6.64+0x8], R110 ;  /* 0x0000086e0600a985 */ /* 0x0003e8000c101b04 */
[----:B------:R1:W-:Y:S02]  /*23370*/  @!P0 ST.E.128 [R6.64+0x200], R44 ;  /* 0x0002002c06008985 */ /* 0x0003e4000c101d04 */
.L_x_7306:
[----:B------:R-:W-:Y:S05]  /*23380*/  BSYNC B0 ;  /* 0x0000000000007941 */ /* 0x000fea0003800000 */
.L_x_7305:
[----:B------:R-:W-:Y:S01]  /*23390*/  IADD3 R0, R10, 0x8, RZ ;  /* 0x000000080a007810 */ /* 0x000fe20007ffe0ff */
[----:B------:R-:W-:Y:S03]  /*233a0*/  BSSY B0, `(.L_x_7307) ;  /* 0x000000b000007945 */ /* 0x000fe60003800000 */
[----:B------:R-:W-:-:S13]  /*233b0*/  ISETP.GE.AND P0, PT, R0, R213, PT ;  /* 0x000000d50000720c */ /* 0x000fda0003f06270 */
[----:B------:R-:W-:Y:S05]  /*233c0*/  @P0 BRA `(.L_x_7308) ;  /* 0x0000008000000947 */ /* 0x000fea0003800000 */
[C---:B-1----:R-:W-:Y:S01]  /*233d0*/  IADD3 R5, R3.reuse, 0x40, RZ ;  /* 0x0000004003057810 */ /* 0x042fe20007ffe0ff */
[----:B------:R-:W-:Y:S01]  /*233e0*/  ULDC.64 UR4, c[0x0][0x118] ;  /* 0x0000460000047ab9 */ /* 0x000fe20000000a00 */
[-C--:B-----5:R-:W-:Y:S02]  /*233f0*/  ISETP.GE.AND P2, PT, R120, R4.reuse, PT ;  /* 0x000000047800720c */ /* 0x0a0fe40003f46270 */
[-C--:B------:R-:W-:Y:S02]  /*23400*/  ISETP.GE.AND P1, PT, R3, R4.reuse, PT ;  /* 0x000000040300720c */ /* 0x080fe40003f26270 */
[----:B------:R-:W-:-:S09]  /*23410*/  ISETP.GE.AND P0, PT, R5, R4, PT ;  /* 0x000000040500720c */ /* 0x000fd20003f06270 */
[----:B------:R1:W-:Y:S04]  /*23420*/  @!P2 ST.E.128 [R6.64+0x1800], R104 ;  /* 0x001800680600a985 */ /* 0x0003e8000c101d04 */
[----:B------:R1:W-:Y:S04]  /*23430*/  @!P1 ST.E.128 [R6.64+0x1900], R72 ;  /* 0x0019004806009985 */ /* 0x0003e8000c101d04 */
[----:B------:R1:W-:Y:S02]  /*23440*/  @!P0 ST.E.128 [R6.64+0x1a00], R40 ;  /* 0x001a002806008985 */ /* 0x0003e4000c101d04 */
.L_x_7308:
[----:B------:R-:W-:Y:S05]  /*23450*/  BSYNC B0 ;  /* 0x0000000000007941 */ /* 0x000fea0003800000 */
.L_x_7307:
        /* <DEDUP_REMOVED lines=12> */
.L_x_7310:
[----:B------:R-:W-:Y:S05]  /*23520*/  BSYNC B0 ;  /* 0x0000000000007941 */ /* 0x000fea0003800000 */
.L_x_7309:
        /* <DEDUP_REMOVED lines=12> */
.L_x_7312:
[----:B------:R-:W-:Y:S05]  /*235f0*/  BSYNC B0 ;  /* 0x0000000000007941 */ /* 0x000fea0003800000 */
.L_x_7311:
        /* <DEDUP_REMOVED lines=12> */
.L_x_7314:
[----:B------:R-:W-:Y:S05]  /*236c0*/  BSYNC B0 ;  /* 0x0000000000007941 */ /* 0x000fea0003800000 */
.L_x_7313:
        /* <DEDUP_REMOVED lines=12> */
.L_x_7316:
[----:B------:R-:W-:Y:S05]  /*23790*/  BSYNC B0 ;  /* 0x0000000000007941 */ /* 0x000fea0003800000 */
.L_x_7315:
        /* <DEDUP_REMOVED lines=12> */
.L_x_7318:
[----:B------:R-:W-:Y:S05]  /*23860*/  BSYNC B0 ;  /* 0x0000000000007941 */ /* 0x000fea0003800000 */
.L_x_7317:
[----:B------:R-:W-:Y:S01]  /*23870*/  IADD3 R10, R10, 0x38, RZ ;  /* 0x000000380a0a7810 */ /* 0x000fe20007ffe0ff */
[----:B------:R-:W-:-:S03]  /*23880*/  IMAD.MOV.U32 R215, RZ, RZ, 0x0 ;  /* 0x00000000ffd77424 */ /* 0x000fc600078e00ff */
[----:B------:R-:W-:-:S13]  /*23890*/  ISETP.GE.AND P0, PT, R10, R213, PT ;  /* 0x000000d50a00720c */ /* 0x000fda0003f06270 */
[----:B------:R-:W-:Y:S05]  /*238a0*/  @P0 RET.REL.NODEC R214 `(_ZN5flash24flash_fwd_splitkv_kernelI23Flash_fwd_kernel_traitsILi192ELi64ELi64ELi4ELb0ELb0EN7cutlass6half_tE19Flash_kernel_traitsILi192ELi64ELi64ELi4ES3_EELb0ELb1ELb1ELb0ELb0ELb1ELb1ELb1EEEvNS_16Flash_fwd_paramsE) ;  /* 0xfffdc750d6000950 */ /* 0x000fea0003c3ffff */
[CC--:B-----5:R-:W-:Y:S01]  /*238b0*/  ISETP.GE.AND P0, PT, R3.reuse, R4.reuse, PT ;  /* 0x000000040300720c */ /* 0x0e0fe20003f06270 */
[----:B------:R-:W-:Y:S01]  /*238c0*/  ULDC.64 UR4, c[0x0][0x118] ;  /* 0x0000460000047ab9 */ /* 0x000fe20000000a00 */
[----:B------:R-:W-:Y:S01]  /*238d0*/  IADD3 R3, R3, 0x40, RZ ;  /* 0x0000004003037810 */ /* 0x000fe20007ffe0ff */
[----:B------:R-:W-:Y:S01]  /*238e0*/  IMAD.MOV.U32 R215, RZ, RZ, 0x0 ;  /* 0x00000000ffd77424 */ /* 0x000fe200078e00ff */
[----:B------:R-:W-:-:S09]  /*238f0*/  ISETP.GE.AND P1, PT, R120, R4, PT ;  /* 0x000000047800720c */ /* 0x000fd20003f26270 */
[----:B------:R2:W-:Y:S01]  /*23900*/  @!P0 ST.E.128 [R6.64+0xa900], R48 ;  /* 0x00a9003006008985 */ /* 0x0005e2000c101d04 */
[----:B------:R-:W-:-:S03]  /*23910*/  ISETP.GE.AND P0, PT, R3, R4, PT ;  /* 0x000000040300720c */ /* 0x000fc60003f06270 */
[----:B------:R2:W-:Y:S10]  /*23920*/  @!P1 ST.E.128 [R6.64+0xa800], R80 ;  /* 0x00a8005006009985 */ /* 0x0005f4000c101d04 */
[----:B------:R-:W-:Y:S05]  /*23930*/  @P0 RET.REL.NODEC R214 `(_ZN5flash24flash_fwd_splitkv_kernelI23Flash_fwd_kernel_traitsILi192ELi64ELi64ELi4ELb0ELb0EN7cutlass6half_tE19Flash_kernel_traitsILi192ELi64ELi64ELi4ES3_EELb0ELb1ELb1ELb0ELb0ELb1ELb1ELb1EEEvNS_16Flash_fwd_paramsE) ;  /* 0xfffdc6c0d6000950 */ /* 0x000fea0003c3ffff */
[----:B------:R-:W-:Y:S01]  /*23940*/  MOV R215, 0x0 ;  /* 0x0000000000d77802 */ /* 0x000fe20000000f00 */
[----:B------:R-:W-:-:S02]  /*23950*/  ULDC.64 UR4, c[0x0][0x118] ;  /* 0x0000460000047ab9 */ /* 0x000fc40000000a00 */
[----:B------:R3:W-:Y:S01]  /*23960*/  ST.E.128 [R6.64+0xaa00], R16 ;  /* 0x00aa001006007985 */ /* 0x0007e2000c101d04 */
[----:B------:R-:W-:Y:S05]  /*23970*/  RET.REL.NODEC R214 `(_ZN5flash24flash_fwd_splitkv_kernelI23Flash_fwd_kernel_traitsILi192ELi64ELi64ELi4ELb0ELb0EN7cutlass6half_tE19Flash_kernel_traitsILi192ELi64ELi64ELi4ES3_EELb0ELb1ELb1ELb0ELb0ELb1ELb1ELb1EEEvNS_16Flash_fwd_paramsE) ;  /* 0xfffdc680d6007950 */ /* 0x000fea0003c3ffff */
.L_x_7301:
[----:B------:R-:W-:Y:S02]  /*23980*/  MOV R9, 0x2 ;  /* 0x0000000200097802 */ /* 0x000fe40000000f00 */
[----:B------:R-:W-:Y:S02]  /*23990*/  MOV R8, 0x239b0 ;  /* 0x000239b000087802 */ /* 0x000fe40000000f00 */
[----:B-1---5:R-:W-:Y:S05]  /*239a0*/  CALL.REL.NOINC `($__internal_14_$__cuda_sm70_shflsync_bfly_p) ;  /* 0x000000f000007944 */ /* 0x022fea0003c00000 */
[----:B-12---:R-:W-:Y:S05]  /*239b0*/  BRA `(.L_x_7319) ;  /* 0xffffe6b000007947 */ /* 0x006fea000383ffff */
.L_x_7302:
[----:B------:R-:W-:Y:S02]  /*239c0*/  MOV R9, 0x1 ;  /* 0x0000000100097802 */ /* 0x000fe40000000f00 */
[----:B------:R-:W-:Y:S02]  /*239d0*/  MOV R8, 0x239f0 ;  /* 0x000239f000087802 */ /* 0x000fe40000000f00 */
[----:B-1---5:R-:W-:Y:S05]  /*239e0*/  CALL.REL.NOINC `($__internal_14_$__cuda_sm70_shflsync_bfly_p) ;  /* 0x000000b000007944 */ /* 0x022fea0003c00000 */
[----:B--2---:R-:W-:Y:S01]  /*239f0*/  FADD.FTZ R2, R233, R10 ;  /* 0x0000000ae9027221 */ /* 0x004fe20000010000 */
[----:B-1----:R-:W-:Y:S02]  /*23a00*/  MOV R233, R231 ;  /* 0x000000e700e97202 */ /* 0x002fe40000000f00 */
[----:B------:R-:W-:Y:S02]  /*23a10*/  MOV R9, 0x2 ;  /* 0x0000000200097802 */ /* 0x000fe40000000f00 */
[----:B------:R-:W-:-:S02]  /*23a20*/  MOV R8, 0x23a40 ;  /* 0x00023a4000087802 */ /* 0x000fc40000000f00 */
[----:B------:R-:W-:Y:S05]  /*23a30*/  CALL.REL.NOINC `($__internal_14_$__cuda_sm70_shflsync_bfly_p) ;  /* 0x0000006000007944 */ /* 0x000fea0003c00000 */
[----:B--2---:R-:W-:Y:S01]  /*23a40*/  FADD.FTZ R11, R231, R10 ;  /* 0x0000000ae70b7221 */ /* 0x004fe20000010000 */
[----:B-1----:R-:W-:-:S02]  /*23a50*/  MOV R9, 0x1 ;  /* 0x0000000100097802 */ /* 0x002fc40000000f00 */
[----:B------:R-:W-:Y:S02]  /*23a60*/  MOV R8, 0x23a90 ;  /* 0x00023a9000087802 */ /* 0x000fe40000000f00 */
[----:B------:R-:W-:Y:S02]  /*23a70*/  MOV R233, R11 ;  /* 0x0000000b00e97202 */ /* 0x000fe40000000f00 */
[----:B------:R-:W-:Y:S05]  /*23a80*/  CALL.REL.NOINC `($__internal_14_$__cuda_sm70_shflsync_bfly_p) ;  /* 0x0000001000007944 */ /* 0x000fea0003c00000 */
[----:B-12---:R-:W-:Y:S05]  /*23a90*/  BRA `(.L_x_7320) ;  /* 0xffffe64000007947 */ /* 0x006fea000383ffff */
        .weak           $__internal_14_$__cuda_sm70_shflsync_bfly_p
        .type           $__internal_14_$__cuda_sm70_shflsync_bfly_p,@function
        .size           $__internal_14_$__cuda_sm70_shflsync_bfly_p,(.L_x_7337 - $__internal_14_$__cuda_sm70_shflsync_bfly_p)
$__internal_14_$__cuda_sm70_shflsync_bfly_p:
[----:B------:R-:W-:Y:S01]  /*23aa0*/  MOV R12, R8 ;  /* 0x00000008000c7202 */ /* 0x000fe20000000f00 */
[----:B------:R-:W-:Y:S04]  /*23ab0*/  WARPSYNC R6 ;  /* 0x0000000600007348 */ /* 0x000fe80003800000 */
[----:B------:R-:W-:Y:S01]  /*23ac0*/  MOV R13, 0x0 ;  /* 0x00000000000d7802 */ /* 0x000fe20000000f00 */
[----:B------:R1:W2:Y:S03]  /*23ad0*/  SHFL.BFLY PT, R10, R233, R9, R7 ;  /* 0x0c000009e90a7389 */ /* 0x0002a600000e0007 */
[----:B------:R-:W-:Y:S05]  /*23ae0*/  RET.REL.NODEC R12 `(_ZN5flash24flash_fwd_splitkv_kernelI23Flash_fwd_kernel_traitsILi192ELi64ELi64ELi4ELb0ELb0EN7cutlass6half_tE19Flash_kernel_traitsILi192ELi64ELi64ELi4ES3_EELb0ELb1ELb1ELb0ELb0ELb1ELb1ELb1EEEvNS_16Flash_fwd_paramsE) ;  /* 0xfffdc5100c007950 */ /* 0x000fea0003c3ffff */
.L_x_7321:
        /* <DEDUP_REMOVED lines=9> */
.L_x_7337:


//--------------------- .nv.shared._ZN5flash32flash_fwd_splitkv_combine_kernelI23Flash_fwd_kernel_traitsILi192ELi64ELi64ELi4ELb0ELb0EN7cutlass6half_tE19Flash_kernel_traitsILi192ELi64ELi64ELi4ES3_EELi8ELi7ELb0EEEvNS_16Flash_fwd_paramsE --------------------------
	.section	.nv.shared._ZN5flash32flash_fwd_splitkv_combine_kernelI23Flash_fwd_kernel_traitsILi192ELi64ELi64ELi4ELb0ELb0EN7cutlass6half_tE19Flash_kernel_traitsILi192ELi64ELi64ELi4ES3_EELi8ELi7ELb0EEEvNS_16Flash_fwd_paramsE,"aw",@nobits
	.sectionflags	@""
	.align	16
.nv.shared._ZN5flash32flash_fwd_splitkv_combine_kernelI23Flash_fwd_kernel_traitsILi192ELi64ELi64ELi4ELb0ELb0EN7cutlass6half_tE19Flash_kernel_traitsILi192ELi64ELi64ELi4ES3_EELi8ELi7ELb0EEEvNS_16Flash_fwd_paramsE:
	.zero		4608


//--------------------- .nv.global                --------------------------
	.section	.nv.global,"aw",@nobits
.nv.global:
	.type		_ZN72_INTERNAL_35b72431_36_flash_fwd_split_hdim192_fp16_sm80_cu_8761d306_29954cute1_E,@object
	.size		_ZN72_INTERNAL_35b72431_36_flash_fwd_split_hdim192_fp16_sm80_cu_8761d306_29954cute1_E,(_ZN72_INTERNAL_35b72431_36_flash_fwd_split_hdim192_fp16_sm80_cu_8761d306_29954cuda3std3__45__cpo6cbeginE - _ZN72_INTERNAL_35b72431_36_flash_fwd_split_hdim192_fp16_sm80_cu_8761d306_29954cute1_E)
_ZN72_INTERNAL_35b72431_36_flash_fwd_split_hdim192_fp16_sm80_cu_8761d306_29954cute1_E:
	.zero		1
	.type		_ZN72_INTERNAL_35b72431_36_flash_fwd_split_hdim192_fp16_sm80_cu_8761d306_29954cuda3std3__45__cpo6cbeginE,@object
	.size		_ZN72_INTERNAL_35b72431_36_flash_fwd_split_hdim192_fp16_sm80_cu_8761d306_29954cuda3std3__45__cpo6cbeginE,(_ZN72_INTERNAL_35b72431_36_flash_fwd_split_hdim192_fp16_sm80_cu_8761d306_29954cuda3std3__48in_placeE - _ZN72_INTERNAL_35b72431_36_flash_fwd_split_hdim192_fp16_sm80_cu_8761d306_29954cuda3std3__45__cpo6cbeginE)
_ZN72_INTERNAL_35b72431_36_flash_fwd_split_hdim192_fp16_sm80_cu_8761d306_29954cuda3std3__45__cpo6cbeginE:
	.zero		1
	.type		_ZN72_INTERNAL_35b72431_36_flash_fwd_split_hdim192_fp16_sm80_cu_8761d306_29954cuda3std3__48in_placeE,@object
	.size		_ZN72_INTERNAL_35b72431_36_flash_fwd_split_hdim192_fp16_sm80_cu_8761d306_29954cuda3std3__48in_placeE,(_ZN72_INTERNAL_35b72431_36_flash_fwd_split_hdim192_fp16_sm80_cu_8761d306_29954cuda3std6ranges3__45__cpo9iter_moveE - _ZN72_INTERNAL_35b72431_36_flash_fwd_split_hdim192_fp16_sm80_cu_8761d306_29954cuda3std3__48in_placeE)
_ZN72_INTERNAL_35b72431_36_flash_fwd_split_hdim192_fp16_sm80_cu_8761d306_29954cuda3std3__48in_placeE:
	.zero		1
	.type		_ZN72_INTERNAL_35b72431_36_flash_fwd_split_hdim192_fp16_sm80_cu_8761d306_29954cuda3std6ranges3__45__cpo9iter_moveE,@object
	.size		_ZN72_INTERNAL_35b72431_36_flash_fwd_split_hdim192_fp16_sm80_cu_8761d306_29954cuda3std6ranges3__45__cpo9iter_moveE,(_ZN72_INTERNAL_35b72431_36_flash_fwd_split_hdim192_fp16_sm80_cu_8761d306_29954cuda3std3__45__cpo5beginE - _ZN72_INTERNAL_35b72431_36_flash_fwd_split_hdim192_fp16_sm80_cu_8761d306_29954cuda3std6ranges3__45__cpo9iter_moveE)
_ZN72_INTERNAL_35b72431_36_flash_fwd_split_hdim192_fp16_sm80_cu_8761d306_29954cuda3std6ranges3__45__cpo9iter_moveE:
	.zero		1
	.type		_ZN72_INTERNAL_35b72431_36_flash_fwd_split_hdim192_fp16_sm80_cu_8761d306_29954cuda3std3__45__cpo5beginE,@object
	.size		_ZN72_INTERNAL_35b72431_36_flash_fwd_split_hdim192_fp16_sm80_cu_8761d306_29954cuda3std3__45__cpo5beginE,(_ZN72_INTERNAL_35b72431_36_flash_fwd_split_hdim192_fp16_sm80_cu_8761d306_29954cuda3std3__474_GLOBAL__N__35b72431_36_flash_fwd_split_hdim192_fp16_sm80_cu_8761d306_29956ignoreE - _ZN72_INTERNAL_35b72431_36_flash_fwd_split_hdim192_fp16_sm80_cu_8761d306_29954cuda3std3__45__cpo5beginE)
_ZN72_INTERNAL_35b72431_36_flash_fwd_split_hdim192_fp16_sm80_cu_8761d306_29954cuda3std3__45__cpo5beginE:
	.zero		1
	.type		_ZN72_INTERNAL_35b72431_36_flash_fwd_split_hdim192_fp16_sm80_cu_8761d306_29954cuda3std3__474_GLOBAL__N__35b72431_36_flash_fwd_split_hdim192_fp16_sm80_cu_8761d306_29956ignoreE,@object
	.size		_ZN72_INTERNAL_35b72431_36_flash_fwd_split_hdim192_fp16_sm80_cu_8761d306_29954cuda3std3__474_GLOBAL__N__35b72431_36_flash_fwd_split_hdim192_fp16_sm80_cu_8761d306_29956ignoreE,(_ZN72_INTERNAL_35b72431_36_flash_fwd_split_hdim192_fp16_sm80_cu_8761d306_29954cute7productE - _ZN72_INTERNAL_35b72431_36_flash_fwd_split_hdim192_fp16_sm80_cu_8761d306_29954cuda3std3__474_GLOBAL__N__35b72431_36_flash_fwd_split_hdim192_fp16_sm80_cu_8761d306_29956ignoreE)
_ZN72_INTERNAL_35b72431_36_flash_fwd_split_hdim192_fp16_sm80_cu_8761d306_29954cuda3std3__474_GLOBAL__N__35b72431_36_flash_fwd_split_hdim192_fp16_sm80_cu_8761d306_29956ignoreE:
	.zero		1
	.type		_ZN72_INTERNAL_35b72431_36_flash_fwd_split_hdim192_fp16_sm80_cu_8761d306_29954cute7productE,@object
	.size		_ZN72_INTERNAL_35b72431_36_flash_fwd_split_hdim192_fp16_sm80_cu_8761d306_29954cute7productE,(_ZN72_INTERNAL_35b72431_36_flash_fwd_split_hdim192_fp16_sm80_cu_8761d306_29954cuda3std3__45__cpo3endE - _ZN72_INTERNAL_35b72431_36_flash_fwd_split_hdim192_fp16_sm80_cu_8761d306_29954cute7productE)
_ZN72_INTERNAL_35b72431_36_flash_fwd_split_hdim192_fp16_sm80_cu_8761d306_29954cute7productE:
	.zero		1
	.type		_ZN72_INTERNAL_35b72431_36_flash_fwd_split_hdim192_fp16_sm80_cu_8761d306_29954cuda3std3__45__cpo3endE,@object
	.size		_ZN72_INTERNAL_35b72431_36_flash_fwd_split_hdim192_fp16_sm80_cu_8761d306_29954cuda3std3__45__cpo3endE,(_ZN72_INTERNAL_35b72431_36_flash_fwd_split_hdim192_fp16_sm80_cu_8761d306_29954cuda3std3__419piecewise_constructE - _ZN72_INTERNAL_35b72431_36_flash_fwd_split_hdim192_fp16_sm80_cu_8761d306_29954cuda3std3__45__cpo3endE)
_ZN72_INTERNAL_35b72431_36_flash_fwd_split_hdim192_fp16_sm80_cu_8761d306_29954cuda3std3__45__cpo3endE:
	.zero		1
	.type		_ZN72_INTERNAL_35b72431_36_flash_fwd_split_hdim192_fp16_sm80_cu_8761d306_29954cuda3std3__419piecewise_constructE,@object
	.size		_ZN72_INTERNAL_35b72431_36_flash_fwd_split_hdim192_fp16_sm80_cu_8761d306_29954cuda3std3__419piecewise_constructE,(_ZN72_INTERNAL_35b72431_36_flash_fwd_split_hdim192_fp16_sm80_cu_8761d306_29954cuda3std3__45__cpo4cendE - _ZN72_INTERNAL_35b72431_36_flash_fwd_split_hdim192_fp16_sm80_cu_8761d306_29954cuda3std3__419piecewise_constructE)
_ZN72_INTERNAL_35b72431_36_flash_fwd_split_hdim192_fp16_sm80_cu_8761d306_29954cuda3std3__419piecewise_constructE:
	.zero		1
	.type		_ZN72_INTERNAL_35b72431_36_flash_fwd_split_hdim192_fp16_sm80_cu_8761d306_29954cuda3std3__45__cpo4cendE,@object
	.size		_ZN72_INTERNAL_35b72431_36_flash_fwd_split_hdim192_fp16_sm80_cu_8761d306_29954cuda3std3__45__cpo4cendE,(_ZN72_INTERNAL_35b72431_36_flash_fwd_split_hdim192_fp16_sm80_cu_8761d306_29954cuda3std6ranges3__45__cpo4swapE - _ZN72_INTERNAL_35b72431_36_flash_fwd_split_hdim192_fp16_sm80_cu_8761d306_29954cuda3std3__45__cpo4cendE)
_ZN72_INTERNAL_35b72431_36_flash_fwd_split_hdim192_fp16_sm80_cu_8761d306_29954cuda3std3__45__cpo4cendE:
	.zero		1
	.type		_ZN72_INTERNAL_35b72431_36_flash_fwd_split_hdim192_fp16_sm80_cu_8761d306_29954cuda3std6ranges3__45__cpo4swapE,@object
	.size		_ZN72_INTERNAL_35b72431_36_flash_fwd_split_hdim192_fp16_sm80_cu_8761d306_29954cuda3std6ranges3__45__cpo4swapE,(.L_7 - _ZN72_INTERNAL_35b72431_36_flash_fwd_split_hdim192_fp16_sm80_cu_8761d306_29954cuda3std6ranges3__45__cpo4swapE)
_ZN72_INTERNAL_35b72431_36_flash_fwd_split_hdim192_fp16_sm80_cu_8761d306_29954cuda3std6ranges3__45__cpo4swapE:
	.zero		1
.L_7:


//--------------------- .nv.shared._ZN5flash32flash_fwd_splitkv_combine_kernelI23Flash_fwd_kernel_traitsILi192ELi64ELi64ELi4ELb0ELb0EN7cutlass6half_tE19Flash_kernel_traitsILi192ELi64ELi64ELi4ES3_EELi8ELi6ELb0EEEvNS_16Flash_fwd_paramsE --------------------------
	.section	.nv.shared._ZN5flash32flash_fwd_splitkv_combine_kernelI23Flash_fwd_kernel_traitsILi192ELi64ELi64ELi4ELb0ELb0EN7cutlass6half_tE19Flash_kernel_traitsILi192ELi64ELi64ELi4ES3_EELi8ELi6ELb0EEEvNS_16Flash_fwd_paramsE,"aw",@nobits
	.sectionflags	@""
	.align	16
.nv.shared._ZN5flash32flash_fwd_splitkv_combine_kernelI23Flash_fwd_kernel_traitsILi192ELi64ELi64ELi4ELb0ELb0EN7cutlass6half_tE19Flash_kernel_traitsILi192ELi64ELi64ELi4ES3_EELi8ELi6ELb0EEEvNS_16Flash_fwd_paramsE:
	.zero		2304


//--------------------- .nv.shared._ZN5flash32flash_fwd_splitkv_combine_kernelI23Flash_fwd_kernel_traitsILi192ELi64ELi64ELi4ELb0ELb0EN7cutlass6half_tE19Flash_kernel_traitsILi192ELi64ELi64ELi4ES3_EELi8ELi5ELb0EEEvNS_16Flash_fwd_paramsE --------------------------
	.section	.nv.shared._ZN5flash32flash_fwd_splitkv_combine_kernelI23Flash_fwd_kernel_traitsILi192ELi64ELi64ELi4ELb0ELb0EN7cutlass6half_tE19Flash_kernel_traitsILi192ELi64ELi64ELi4ES3_EELi8ELi5ELb0EEEvNS_16Flash_fwd_paramsE,"aw",@nobits
	.sectionflags	@""
	.align	16
.nv.shared._ZN5flash32flash_fwd_splitkv_combine_kernelI23Flash_fwd_kernel_traitsILi192ELi64ELi64ELi4ELb0ELb0EN7cutlass6half_tE19Flash_kernel_traitsILi192ELi64ELi64ELi4ES3_EELi8ELi5ELb0EEEvNS_16Flash_fwd_paramsE:
	.zero		1152


//--------------------- .nv.shared._ZN5flash32flash_fwd_splitkv_combine_kernelI23Flash_fwd_kernel_traitsILi192ELi64ELi64ELi4ELb0ELb0EN7cutlass6half_tE19Flash_kernel_traitsILi192ELi64ELi64ELi4ES3_EELi8ELi4ELb0EEEvNS_16Flash_fwd_paramsE --------------------------
	.section	.nv.shared._ZN5flash32flash_fwd_splitkv_combine_kernelI23Flash_fwd_kernel_traitsILi192ELi64ELi64ELi4ELb0ELb0EN7cutlass6half_tE19Flash_kernel_traitsILi192ELi64ELi64ELi4ES3_EELi8ELi4ELb0EEEvNS_16Flash_fwd_paramsE,"aw",@nobits
	.sectionflags	@""
	.align	16
.nv.shared._ZN5flash32flash_fwd_splitkv_combine_kernelI23Flash_fwd_kernel_traitsILi192ELi64ELi64ELi4ELb0ELb0EN7cutlass6half_tE19Flash_kernel_traitsILi192ELi64ELi64ELi4ES3_EELi8ELi4ELb0EEEvNS_16Flash_fwd_paramsE:
	.zero		576


//--------------------- .nv.shared._ZN5flash32flash_fwd_splitkv_combine_kernelI23Flash_fwd_kernel_traitsILi192ELi64ELi64ELi4ELb0ELb0EN7cutlass6half_tE19Flash_kernel_traitsILi192ELi64ELi64ELi4ES3_EELi8ELi3ELb0EEEvNS_16Flash_fwd_paramsE --------------------------
	.section	.nv.shared._ZN5flash32flash_fwd_splitkv_combine_kernelI23Flash_fwd_kernel_traitsILi192ELi64ELi64ELi4ELb0ELb0EN7cutlass6half_tE19Flash_kernel_traitsILi192ELi64ELi64ELi4ES3_EELi8ELi3ELb0EEEvNS_16Flash_fwd_paramsE,"aw",@nobits
	.sectionflags	@""
	.align	16
.nv.shared._ZN5flash32flash_fwd_splitkv_combine_kernelI23Flash_fwd_kernel_traitsILi192ELi64ELi64ELi4ELb0ELb0EN7cutlass6half_tE19Flash_kernel_traitsILi192ELi64ELi64ELi4ES3_EELi8ELi3ELb0EEEvNS_16Flash_fwd_paramsE:
	.zero		288


//--------------------- .nv.shared._ZN5flash32flash_fwd_splitkv_combine_kernelI23Flash_fwd_kernel_traitsILi192ELi64ELi64ELi4ELb0ELb0EN7cutlass6half_tE19Flash_kernel_traitsILi192ELi64ELi64ELi4ES3_EELi8ELi2ELb0EEEvNS_16Flash_fwd_paramsE --------------------------
	.section	.nv.shared._ZN5flash32flash_fwd_splitkv_combine_kernelI23Flash_fwd_kernel_traitsILi192ELi64ELi64ELi4ELb0ELb0EN7cutlass6half_tE19Flash_kernel_traitsILi192ELi64ELi64ELi4ES3_EELi8ELi2ELb0EEEvNS_16Flash_fwd_paramsE,"aw",@nobits
	.sectionflags	@""
	.align	16
.nv.shared._ZN5flash32flash_fwd_splitkv_combine_kernelI23Flash_fwd_kernel_traitsILi192ELi64ELi64ELi4ELb0ELb0EN7cutlass6half_tE19Flash_kernel_traitsILi192ELi64ELi64ELi4ES3_EELi8ELi2ELb0EEEvNS_16Flash_fwd_paramsE:
	.zero		144


//--------------------- .nv.shared._ZN5flash32flash_fwd_splitkv_combine_kernelI23Flash_fwd_kernel_traitsILi192ELi64ELi64ELi4ELb0ELb0EN7cutlass6half_tE19Flash_kernel_traitsILi192ELi64ELi64ELi4ES3_EELi8ELi1ELb0EEEvNS_16Flash_fwd_paramsE --------------------------
	.section	.nv.shared._ZN5flash32flash_fwd_splitkv_combine_kernelI23Flash_fwd_kernel_traitsILi192ELi64ELi64ELi4ELb0ELb0EN7cutlass6half_tE19Flash_kernel_traitsILi192ELi64ELi64ELi4ES3_EELi8ELi1ELb0EEEvNS_16Flash_fwd_paramsE,"aw",@nobits
	.sectionflags	@""
	.align	16
.nv.shared._ZN5flash32flash_fwd_splitkv_combine_kernelI23Flash_fwd_kernel_traitsILi192ELi64ELi64ELi4ELb0ELb0EN7cutlass6half_tE19Flash_kernel_traitsILi192ELi64ELi64ELi4ES3_EELi8ELi1ELb0EEEvNS_16Flash_fwd_paramsE:
	.zero		80


//--------------------- .nv.shared._ZN5flash32flash_fwd_splitkv_combine_kernelI23Flash_fwd_kernel_traitsILi192ELi64ELi64ELi4ELb0ELb0EN7cutlass6half_tE19Flash_kernel_traitsILi192ELi64ELi64ELi4ES3_EELi8ELi7ELb1EEEvNS_16Flash_fwd_paramsE --------------------------
	.section	.nv.shared._ZN5flash32flash_fwd_splitkv_combine_kernelI23Flash_fwd_kernel_traitsILi192ELi64ELi64ELi4ELb0ELb0EN7cutlass6half_tE19Flash_kernel_traitsILi192ELi64ELi64ELi4ES3_EELi8ELi7ELb1EEEvNS_16Flash_fwd_paramsE,"aw",@nobits
	.sectionflags	@""
	.align	16
.nv.shared._ZN5flash32flash_fwd_splitkv_combine_kernelI23Flash_fwd_kernel_traitsILi192ELi64ELi64ELi4ELb0ELb0EN7cutlass6half_tE19Flash_kernel_traitsILi192ELi64ELi64ELi4ES3_EELi8ELi7ELb1EEEvNS_16Flash_fwd_paramsE:
	.zero		4608


//--------------------- .nv.shared._ZN5flash32flash_fwd_splitkv_combine_kernelI23Flash_fwd_kernel_traitsILi192ELi64ELi64ELi4ELb0ELb0EN7cutlass6half_tE19Flash_kernel_traitsILi192ELi64ELi64ELi4ES3_EELi8ELi6ELb1EEEvNS_16Flash_fwd_paramsE --------------------------
	.section	.nv.shared._ZN5flash32flash_fwd_splitkv_combine_kernelI23Flash_fwd_kernel_traitsILi192ELi64ELi64ELi4ELb0ELb0EN7cutlass6half_tE19Flash_kernel_traitsILi192ELi64ELi64ELi4ES3_EELi8ELi6ELb1EEEvNS_16Flash_fwd_paramsE,"aw",@nobits
	.sectionflags	@""
	.align	16
.nv.shared._ZN5flash32flash_fwd_splitkv_combine_kernelI23Flash_fwd_kernel_traitsILi192ELi64ELi64ELi4ELb0ELb0EN7cutlass6half_tE19Flash_kernel_traitsILi192ELi64ELi64ELi4ES3_EELi8ELi6ELb1EEEvNS_16Flash_fwd_paramsE:
	.zero		2304


//--------------------- .nv.shared._ZN5flash32flash_fwd_splitkv_combine_kernelI23Flash_fwd_kernel_traitsILi192ELi64ELi64ELi4ELb0ELb0EN7cutlass6half_tE19Flash_kernel_traitsILi192ELi64ELi64ELi4ES3_EELi8ELi5ELb1EEEvNS_16Flash_fwd_paramsE --------------------------
	.section	.nv.shared._ZN5flash32flash_fwd_splitkv_combine_kernelI23Flash_fwd_kernel_traitsILi192ELi64ELi64ELi4ELb0ELb0EN7cutlass6half_tE19Flash_kernel_traitsILi192ELi64ELi64ELi4ES3_EELi8ELi5ELb1EEEvNS_16Flash_fwd_paramsE,"aw",@nobits
	.sectionflags	@""
	.align	16
.nv.shared._ZN5flash32flash_fwd_splitkv_combine_kernelI23Flash_fwd_kernel_traitsILi192ELi64ELi64ELi4ELb0ELb0EN7cutlass6half_tE19Flash_kernel_traitsILi192ELi64ELi64ELi4ES3_EELi8ELi5ELb1EEEvNS_16Flash_fwd_paramsE:
	.zero		1152


//--------------------- .nv.shared._ZN5flash32flash_fwd_splitkv_combine_kernelI23Flash_fwd_kernel_traitsILi192ELi64ELi64ELi4ELb0ELb0EN7cutlass6half_tE19Flash_kernel_traitsILi192ELi64ELi64ELi4ES3_EELi8ELi4ELb1EEEvNS_16Flash_fwd_paramsE --------------------------
	.section	.nv.shared._ZN5flash32flash_fwd_splitkv_combine_kernelI23Flash_fwd_kernel_traitsILi192ELi64ELi64ELi4ELb0ELb0EN7cutlass6half_tE19Flash_kernel_traitsILi192ELi64ELi64ELi4ES3_EELi8ELi4ELb1EEEvNS_16Flash_fwd_paramsE,"aw",@nobits
	.sectionflags	@""
	.align	16
.nv.shared._ZN5flash32flash_fwd_splitkv_combine_kernelI23Flash_fwd_kernel_traitsILi192ELi64ELi64ELi4ELb0ELb0EN7cutlass6half_tE19Flash_kernel_traitsILi192ELi64ELi64ELi4ES3_EELi8ELi4ELb1EEEvNS_16Flash_fwd_paramsE:
	.zero		576


//--------------------- .nv.shared._ZN5flash32flash_fwd_splitkv_combine_kernelI23Flash_fwd_kernel_traitsILi192ELi64ELi64ELi4ELb0ELb0EN7cutlass6half_tE19Flash_kernel_traitsILi192ELi64ELi64ELi4ES3_EELi8ELi3ELb1EEEvNS_16Flash_fwd_paramsE --------------------------
	.section	.nv.shared._ZN5flash32flash_fwd_splitkv_combine_kernelI23Flash_fwd_kernel_traitsILi192ELi64ELi64ELi4ELb0ELb0EN7cutlass6half_tE19Flash_kernel_traitsILi192ELi64ELi64ELi4ES3_EELi8ELi3ELb1EEEvNS_16Flash_fwd_paramsE,"aw",@nobits
	.sectionflags	@""
	.align	16
.nv.shared._ZN5flash32flash_fwd_splitkv_combine_kernelI23Flash_fwd_kernel_traitsILi192ELi64ELi64ELi4ELb0ELb0EN7cutlass6half_tE19Flash_kernel_traitsILi192ELi64ELi64ELi4ES3_EELi8ELi3ELb1EEEvNS_16Flash_fwd_paramsE:
	.zero		288


//--------------------- .nv.shared._ZN5flash32flash_fwd_splitkv_combine_kernelI23Flash_fwd_kernel_traitsILi192ELi64ELi64ELi4ELb0ELb0EN7cutlass6half_tE19Flash_kernel_traitsILi192ELi64ELi64ELi4ES3_EELi8ELi2ELb1EEEvNS_16Flash_fwd_paramsE --------------------------
	.section	.nv.shared._ZN5flash32flash_fwd_splitkv_combine_kernelI23Flash_fwd_kernel_traitsILi192ELi64ELi64ELi4ELb0ELb0EN7cutlass6half_tE19Flash_kernel_traitsILi192ELi64ELi64ELi4ES3_EELi8ELi2ELb1EEEvNS_16Flash_fwd_paramsE,"aw",@nobits
	.sectionflags	@""
	.align	16
.nv.shared._ZN5flash32flash_fwd_splitkv_combine_kernelI23Flash_fwd_kernel_traitsILi192ELi64ELi64ELi4ELb0ELb0EN7cutlass6half_tE19Flash_kernel_traitsILi192ELi64ELi64ELi4ES3_EELi8ELi2ELb1EEEvNS_16Flash_fwd_paramsE:
	.zero		144


//--------------------- .nv.shared._ZN5flash32flash_fwd_splitkv_combine_kernelI23Flash_fwd_kernel_traitsILi192ELi64ELi64ELi4ELb0ELb0EN7cutlass6half_tE19Flash_kernel_traitsILi192ELi64ELi64ELi4ES3_EELi8ELi1ELb1EEEvNS_16Flash_fwd_paramsE --------------------------
	.section	.nv.shared._ZN5flash32flash_fwd_splitkv_combine_kernelI23Flash_fwd_kernel_traitsILi192ELi64ELi64ELi4ELb0ELb0EN7cutlass6half_tE19Flash_kernel_traitsILi192ELi64ELi64ELi4ES3_EELi8ELi1ELb1EEEvNS_16Flash_fwd_paramsE,"aw",@nobits
	.sectionflags	@""
	.align	16
.nv.shared._ZN5flash32flash_fwd_splitkv_combine_kernelI23Flash_fwd_kernel_traitsILi192ELi64ELi64ELi4ELb0ELb0EN7cutlass6half_tE19Flash_kernel_traitsILi192ELi64ELi64ELi4ES3_EELi8ELi1ELb1EEEvNS_16Flash_fwd_paramsE:
	.zero		80


//--------------------- .nv.shared._ZN5flash24flash_fwd_splitkv_kernelI23Flash_fwd_kernel_traitsILi192ELi64ELi64ELi4ELb0ELb0EN7cutlass6half_tE19Flash_kernel_traitsILi192ELi64ELi64ELi4ES3_EELb0ELb0ELb0ELb0ELb0ELb0ELb0ELb0EEEvNS_16Flash_fwd_paramsE --------------------------
	.section	.nv.shared._ZN5flash24flash_fwd_splitkv_kernelI23Flash_fwd_kernel_traitsILi192ELi64ELi64ELi4ELb0ELb0EN7cutlass6half_tE19Flash_kernel_traitsILi192ELi64ELi64ELi4ES3_EELb0ELb0ELb0ELb0ELb0ELb0ELb0ELb0EEEvNS_16Flash_fwd_paramsE,"aw",@nobits
	.sectionflags	@""
	.align	16


//--------------------- .nv.shared._ZN5flash24flash_fwd_splitkv_kernelI23Flash_fwd_kernel_traitsILi192ELi64ELi64ELi4ELb0ELb0EN7cutlass6half_tE19Flash_kernel_traitsILi192ELi64ELi64ELi4ES3_EELb0ELb0ELb0ELb0ELb0ELb1ELb0ELb0EEEvNS_16Flash_fwd_paramsE --------------------------
	.section	.nv.shared._ZN5flash24flash_fwd_splitkv_kernelI23Flash_fwd_kernel_traitsILi192ELi64ELi64ELi4ELb0ELb0EN7cutlass6half_tE19Flash_kernel_traitsILi192ELi64ELi64ELi4ES3_EELb0ELb0ELb0ELb0ELb0ELb1ELb0ELb0EEEvNS_16Flash_fwd_paramsE,"aw",@nobits
	.sectionflags	@""
	.align	16


//--------------------- .nv.shared._ZN5flash24flash_fwd_splitkv_kernelI23Flash_fwd_kernel_traitsILi192ELi64ELi64ELi4ELb0ELb0EN7cutlass6half_tE19Flash_kernel_traitsILi192ELi64ELi64ELi4ES3_EELb0ELb0ELb0ELb0ELb0ELb0ELb0ELb1EEEvNS_16Flash_fwd_paramsE --------------------------
	.section	.nv.shared._ZN5flash24flash_fwd_splitkv_kernelI23Flash_fwd_kernel_traitsILi192ELi64ELi64ELi4ELb0ELb0EN7cutlass6half_tE19Flash_kernel_traitsILi192ELi64ELi64ELi4ES3_EELb0ELb0ELb0ELb0ELb0ELb0ELb0ELb1EEEvNS_16Flash_fwd_paramsE,"aw",@nobits
	.sectionflags	@""
	.align	16


//--------------------- .nv.shared._ZN5flash24flash_fwd_splitkv_kernelI23Flash_fwd_kernel_traitsILi192ELi64ELi64ELi4ELb0ELb0EN7cutlass6half_tE19Flash_kernel_traitsILi192ELi64ELi64ELi4ES3_EELb0ELb0ELb0ELb0ELb0ELb1ELb0ELb1EEEvNS_16Flash_fwd_paramsE --------------------------
	.section	.nv.shared._ZN5flash24flash_fwd_splitkv_kernelI23Flash_fwd_kernel_traitsILi192ELi64ELi64ELi4ELb0ELb0EN7cutlass6half_tE19Flash_kernel_traitsILi192ELi64ELi64ELi4ES3_EELb0ELb0ELb0ELb0ELb0ELb1ELb0ELb1EEEvNS_16Flash_fwd_paramsE,"aw",@nobits
	.sectionflags	@""
	.align	16


//--------------------- .nv.shared._ZN5flash24flash_fwd_splitkv_kernelI23Flash_fwd_kernel_traitsILi192ELi64ELi64ELi4ELb0ELb0EN7cutlass6half_tE19Flash_kernel_traitsILi192ELi64ELi64ELi4ES3_EELb0ELb0ELb0ELb0ELb0ELb0ELb1ELb0EEEvNS_16Flash_fwd_paramsE --------------------------
	.section	.nv.shared._ZN5flash24flash_fwd_splitkv_kernelI23Flash_fwd_kernel_traitsILi192ELi64ELi64ELi4ELb0ELb0EN7cutlass6half_tE19Flash_kernel_traitsILi192ELi64ELi64ELi4ES3_EELb0ELb0ELb0ELb0ELb0ELb0ELb1ELb0EEEvNS_16Flash_fwd_paramsE,"aw",@nobits
	.sectionflags	@""
	.align	16


//--------------------- .nv.shared._ZN5flash24flash_fwd_splitkv_kernelI23Flash_fwd_kernel_traitsILi192ELi64ELi64ELi4ELb0ELb0EN7cutlass6half_tE19Flash_kernel_traitsILi192ELi64ELi64ELi4ES3_EELb0ELb0ELb0ELb0ELb0ELb1ELb1ELb0EEEvNS_16Flash_fwd_paramsE --------------------------
	.section	.nv.shared._ZN5flash24flash_fwd_splitkv_kernelI23Flash_fwd_kernel_traitsILi192ELi64ELi64ELi4ELb0ELb0EN7cutlass6half_tE19Flash_kernel_traitsILi192ELi64ELi64ELi4ES3_EELb0ELb0ELb0ELb0ELb0ELb1ELb1ELb0EEEvNS_16Flash_fwd_paramsE,"aw",@nobits
	.sectionflags	@""
	.align	16


//--------------------- .nv.shared._ZN5flash24flash_fwd_splitkv_kernelI23Flash_fwd_kernel_traitsILi192ELi64ELi64ELi4ELb0ELb0EN7cutlass6half_tE19Flash_kernel_traitsILi192ELi64ELi64ELi4ES3_EELb0ELb0ELb0ELb0ELb0ELb0ELb1ELb1EEEvNS_16Flash_fwd_paramsE --------------------------
	.section	.nv.shared._ZN5flash24flash_fwd_splitkv_kernelI23Flash_fwd_kernel_traitsILi192ELi64ELi64ELi4ELb0ELb0EN7cutlass6half_tE19Flash_kernel_traitsILi192ELi64ELi64ELi4ES3_EELb0ELb0ELb0ELb0ELb0ELb0ELb1ELb1EEEvNS_16Flash_fwd_paramsE,"aw",@nobits
	.sectionflags	@""
	.align	16


//--------------------- .nv.shared._ZN5flash24flash_fwd_splitkv_kernelI23Flash_fwd_kernel_traitsILi192ELi64ELi64ELi4ELb0ELb0EN7cutlass6half_tE19Flash_kernel_traitsILi192ELi64ELi64ELi4ES3_EELb0ELb0ELb0ELb0ELb0ELb1ELb1ELb1EEEvNS_16Flash_fwd_paramsE --------------------------
	.section	.nv.shared._ZN5flash24flash_fwd_splitkv_kernelI23Flash_fwd_kernel_traitsILi192ELi64ELi64ELi4ELb0ELb0EN7cutlass6half_tE19Flash_kernel_traitsILi192ELi64ELi64ELi4ES3_EELb0ELb0ELb0ELb0ELb0ELb1ELb1ELb1EEEvNS_16Flash_fwd_paramsE,"aw",@nobits
	.sectionflags	@""
	.align	16


//--------------------- .nv.shared._ZN5flash24flash_fwd_splitkv_kernelI23Flash_fwd_kernel_traitsILi192ELi64ELi64ELi4ELb0ELb0EN7cutlass6half_tE19Flash_kernel_traitsILi192ELi64ELi64ELi4ES3_EELb0ELb1ELb0ELb0ELb0ELb0ELb0ELb0EEEvNS_16Flash_fwd_paramsE --------------------------
	.section	.nv.shared._ZN5flash24flash_fwd_splitkv_kernelI23Flash_fwd_kernel_traitsILi192ELi64ELi64ELi4ELb0ELb0EN7cutlass6half_tE19Flash_kernel_traitsILi192ELi64ELi64ELi4ES3_EELb0ELb1ELb0ELb0ELb0ELb0ELb0ELb0EEEvNS_16Flash_fwd_paramsE,"aw",@nobits
	.sectionflags	@""
	.align	16


//--------------------- .nv.shared._ZN5flash24flash_fwd_splitkv_kernelI23Flash_fwd_kernel_traitsILi192ELi64ELi64ELi4ELb0ELb0EN7cutlass6half_tE19Flash_kernel_traitsILi192ELi64ELi64ELi4ES3_EELb0ELb1ELb0ELb0ELb0ELb1ELb0ELb0EEEvNS_16Flash_fwd_paramsE --------------------------
	.section	.nv.shared._ZN5flash24flash_fwd_splitkv_kernelI23Flash_fwd_kernel_traitsILi192ELi64ELi64ELi4ELb0ELb0EN7cutlass6half_tE19Flash_kernel_traitsILi192ELi64ELi64ELi4ES3_EELb0ELb1ELb0ELb0ELb0ELb1ELb0ELb0EEEvNS_16Flash_fwd_paramsE,"aw",@nobits
	.sectionflags	@""
	.align	16


//--------------------- .nv.shared._ZN5flash24flash_fwd_splitkv_kernelI23Flash_fwd_kernel_traitsILi192ELi64ELi64ELi4ELb0ELb0EN7cutlass6half_tE19Flash_kernel_traitsILi192ELi64ELi64ELi4ES3_EELb0ELb1ELb0ELb0ELb0ELb0ELb0ELb1EEEvNS_16Flash_fwd_paramsE --------------------------
	.section	.nv.shared._ZN5flash24flash_fwd_splitkv_kernelI23Flash_fwd_kernel_traitsILi192ELi64ELi64ELi4ELb0ELb0EN7cutlass6half_tE19Flash_kernel_traitsILi192ELi64ELi64ELi4ES3_EELb0ELb1ELb0ELb0ELb0ELb0ELb0ELb1EEEvNS_16Flash_fwd_paramsE,"aw",@nobits
	.sectionflags	@""
	.align	16


//--------------------- .nv.shared._ZN5flash24flash_fwd_splitkv_kernelI23Flash_fwd_kernel_traitsILi192ELi64ELi64ELi4ELb0ELb0EN7cutlass6half_tE19Flash_kernel_traitsILi192ELi64ELi64ELi4ES3_EELb0ELb1ELb0ELb0ELb0ELb1ELb0ELb1EEEvNS_16Flash_fwd_paramsE --------------------------
	.section	.nv.shared._ZN5flash24flash_fwd_splitkv_kernelI23Flash_fwd_kernel_traitsILi192ELi64ELi64ELi4ELb0ELb0EN7cutlass6half_tE19Flash_kernel_traitsILi192ELi64ELi64ELi4ES3_EELb0ELb1ELb0ELb0ELb0ELb1ELb0ELb1EEEvNS_16Flash_fwd_paramsE,"aw",@nobits
	.sectionflags	@""
	.align	16


//--------------------- .nv.shared._ZN5flash24flash_fwd_splitkv_kernelI23Flash_fwd_kernel_traitsILi192ELi64ELi64ELi4ELb0ELb0EN7cutlass6half_tE19Flash_kernel_traitsILi192ELi64ELi64ELi4ES3_EELb0ELb1ELb0ELb0ELb0ELb0ELb1ELb0EEEvNS_16Flash_fwd_paramsE --------------------------
	.section	.nv.shared._ZN5flash24flash_fwd_splitkv_kernelI23Flash_fwd_kernel_traitsILi192ELi64ELi64ELi4ELb0ELb0EN7cutlass6half_tE19Flash_kernel_traitsILi192ELi64ELi64ELi4ES3_EELb0ELb1ELb0ELb0ELb0ELb0ELb1ELb0EEEvNS_16Flash_fwd_paramsE,"aw",@nobits
	.sectionflags	@""
	.align	16


//--------------------- .nv.shared._ZN5flash24flash_fwd_splitkv_kernelI23Flash_fwd_kernel_traitsILi192ELi64ELi64ELi4ELb0ELb0EN7cutlass6half_tE19Flash_kernel_traitsILi192ELi64ELi64ELi4ES3_EELb0ELb1ELb0ELb0ELb0ELb1ELb1ELb0EEEvNS_16Flash_fwd_paramsE --------------------------
	.section	.nv.shared._ZN5flash24flash_fwd_splitkv_kernelI23Flash_fwd_kernel_traitsILi192ELi64ELi64ELi4ELb0ELb0EN7cutlass6half_tE19Flash_kernel_traitsILi192ELi64ELi64ELi4ES3_EELb0ELb1ELb0ELb0ELb0ELb1ELb1ELb0EEEvNS_16Flash_fwd_paramsE,"aw",@nobits
	.sectionflags	@""
	.align	16


//--------------------- .nv.shared._ZN5flash24flash_fwd_splitkv_kernelI23Flash_fwd_kernel_traitsILi192ELi64ELi64ELi4ELb0ELb0EN7cutlass6half_tE19Flash_kernel_traitsILi192ELi64ELi64ELi4ES3_EELb0ELb1ELb0ELb0ELb0ELb0ELb1ELb1EEEvNS_16Flash_fwd_paramsE --------------------------
	.section	.nv.shared._ZN5flash24flash_fwd_splitkv_kernelI23Flash_fwd_kernel_traitsILi192ELi64ELi64ELi4ELb0ELb0EN7cutlass6half_tE19Flash_kernel_traitsILi192ELi64ELi64ELi4ES3_EELb0ELb1ELb0ELb0ELb0ELb0ELb1ELb1EEEvNS_16Flash_fwd_paramsE,"aw",@nobits
	.sectionflags	@""
	.align	16


//--------------------- .nv.shared._ZN5flash24flash_fwd_splitkv_kernelI23Flash_fwd_kernel_traitsILi192ELi64ELi64ELi4ELb0ELb0EN7cutlass6half_tE19Flash_kernel_traitsILi192ELi64ELi64ELi4ES3_EELb0ELb1ELb0ELb0ELb0ELb1ELb1ELb1EEEvNS_16Flash_fwd_paramsE --------------------------
	.section	.nv.shared._ZN5flash24flash_fwd_splitkv_kernelI23Flash_fwd_kernel_traitsILi192ELi64ELi64ELi4ELb0ELb0EN7cutlass6half_tE19Flash_kernel_traitsILi192ELi64ELi64ELi4ES3_EELb0ELb1ELb0ELb0ELb0ELb1ELb1ELb1EEEvNS_16Flash_fwd_paramsE,"aw",@nobits
	.sectionflags	@""
	.align	16


//--------------------- .nv.shared._ZN5flash24flash_fwd_splitkv_kernelI23Flash_fwd_kernel_traitsILi192ELi64ELi64ELi4ELb0ELb0EN7cutlass6half_tE19Flash_kernel_traitsILi192ELi64ELi64ELi4ES3_EELb0ELb0ELb0ELb0ELb1ELb0ELb0ELb0EEEvNS_16Flash_fwd_paramsE --------------------------
	.section	.nv.shared._ZN5flash24flash_fwd_splitkv_kernelI23Flash_fwd_kernel_traitsILi192ELi64ELi64ELi4ELb0ELb0EN7cutlass6half_tE19Flash_kernel_traitsILi192ELi64ELi64ELi4ES3_EELb0ELb0ELb0ELb0ELb1ELb0ELb0ELb0EEEvNS_16Flash_fwd_paramsE,"aw",@nobits
	.sectionflags	@""
	.align	16


//--------------------- .nv.shared._ZN5flash24flash_fwd_splitkv_kernelI23Flash_fwd_kernel_traitsILi192ELi64ELi64ELi4ELb0ELb0EN7cutlass6half_tE19Flash_kernel_traitsILi192ELi64ELi64ELi4ES3_EELb0ELb0ELb0ELb0ELb1ELb1ELb0ELb0EEEvNS_16Flash_fwd_paramsE --------------------------
	.section	.nv.shared._ZN5flash24flash_fwd_splitkv_kernelI23Flash_fwd_kernel_traitsILi192ELi64ELi64ELi4ELb0ELb0EN7cutlass6half_tE19Flash_kernel_traitsILi192ELi64ELi64ELi4ES3_EELb0ELb0ELb0ELb0ELb1ELb1ELb0ELb0EEEvNS_16Flash_fwd_paramsE,"aw",@nobits
	.sectionflags	@""
	.align	16


//--------------------- .nv.shared._ZN5flash24flash_fwd_splitkv_kernelI23Flash_fwd_kernel_traitsILi192ELi64ELi64ELi4ELb0ELb0EN7cutlass6half_tE19Flash_kernel_traitsILi192ELi64ELi64ELi4ES3_EELb0ELb0ELb1ELb0ELb0ELb0ELb0ELb0EEEvNS_16Flash_fwd_paramsE --------------------------
	.section	.nv.shared._ZN5flash24flash_fwd_splitkv_kernelI23Flash_fwd_kernel_traitsILi192ELi64ELi64ELi4ELb0ELb0EN7cutlass6half_tE19Flash_kernel_traitsILi192ELi64ELi64ELi4ES3_EELb0ELb0ELb1ELb0ELb0ELb0ELb0ELb0EEEvNS_16Flash_fwd_paramsE,"aw",@nobits
	.sectionflags	@""
	.align	16


//--------------------- .nv.shared._ZN5flash24flash_fwd_splitkv_kernelI23Flash_fwd_kernel_traitsILi192ELi64ELi64ELi4ELb0ELb0EN7cutlass6half_tE19Flash_kernel_traitsILi192ELi64ELi64ELi4ES3_EELb0ELb0ELb1ELb0ELb0ELb1ELb0ELb0EEEvNS_16Flash_fwd_paramsE --------------------------
	.section	.nv.shared._ZN5flash24flash_fwd_splitkv_kernelI23Flash_fwd_kernel_traitsILi192ELi64ELi64ELi4ELb0ELb0EN7cutlass6half_tE19Flash_kernel_traitsILi192ELi64ELi64ELi4ES3_EELb0ELb0ELb1ELb0ELb0ELb1ELb0ELb0EEEvNS_16Flash_fwd_paramsE,"aw",@nobits
	.sectionflags	@""
	.align	16


//--------------------- .nv.shared._ZN5flash24flash_fwd_splitkv_kernelI23Flash_fwd_kernel_traitsILi192ELi64ELi64ELi4ELb0ELb0EN7cutlass6half_tE19Flash_kernel_traitsILi192ELi64ELi64ELi4ES3_EELb0ELb0ELb0ELb0ELb1ELb0ELb0ELb1EEEvNS_16Flash_fwd_paramsE --------------------------
	.section	.nv.shared._ZN5flash24flash_fwd_splitkv_kernelI23Flash_fwd_kernel_traitsILi192ELi64ELi64ELi4ELb0ELb0EN7cutlass6half_tE19Flash_kernel_traitsILi192ELi64ELi64ELi4ES3_EELb0ELb0ELb0ELb0ELb1ELb0ELb0ELb1EEEvNS_16Flash_fwd_paramsE,"aw",@nobits
	.sectionflags	@""
	.align	16


//--------------------- .nv.shared._ZN5flash24flash_fwd_splitkv_kernelI23Flash_fwd_kernel_traitsILi192ELi64ELi64ELi4ELb0ELb0EN7cutlass6half_tE19Flash_kernel_traitsILi192ELi64ELi64ELi4ES3_EELb0ELb0ELb0ELb0ELb1ELb1ELb0ELb1EEEvNS_16Flash_fwd_paramsE --------------------------
	.section	.nv.shared._ZN5flash24flash_fwd_splitkv_kernelI23Flash_fwd_kernel_traitsILi192ELi64ELi64ELi4ELb0ELb0EN7cutlass6half_tE19Flash_kernel_traitsILi192ELi64ELi64ELi4ES3_EELb0ELb0ELb0ELb0ELb1ELb1ELb0ELb1EEEvNS_16Flash_fwd_paramsE,"aw",@nobits
	.sectionflags	@""
	.align	16


//--------------------- .nv.shared._ZN5flash24flash_fwd_splitkv_kernelI23Flash_fwd_kernel_traitsILi192ELi64ELi64ELi4ELb0ELb0EN7cutlass6half_tE19Flash_kernel_traitsILi192ELi64ELi64ELi4ES3_EELb0ELb0ELb1ELb0ELb0ELb0ELb0ELb1EEEvNS_16Flash_fwd_paramsE --------------------------
	.section	.nv.shared._ZN5flash24flash_fwd_splitkv_kernelI23Flash_fwd_kernel_traitsILi192ELi64ELi64ELi4ELb0ELb0EN7cutlass6half_tE19Flash_kernel_traitsILi192ELi64ELi64ELi4ES3_EELb0ELb0ELb1ELb0ELb0ELb0ELb0ELb1EEEvNS_16Flash_fwd_paramsE,"aw",@nobits
	.sectionflags	@""
	.align	16


//--------------------- .nv.shared._ZN5flash24flash_fwd_splitkv_kernelI23Flash_fwd_kernel_traitsILi192ELi64ELi64ELi4ELb0ELb0EN7cutlass6half_tE19Flash_kernel_traitsILi192ELi64ELi64ELi4ES3_EELb0ELb0ELb1ELb0ELb0ELb1ELb0ELb1EEEvNS_16Flash_fwd_paramsE --------------------------
	.section	.nv.shared._ZN5flash24flash_fwd_splitkv_kernelI23Flash_fwd_kernel_traitsILi192ELi64ELi64ELi4ELb0ELb0EN7cutlass6half_tE19Flash_kernel_traitsILi192ELi64ELi64ELi4ES3_EELb0ELb0ELb1ELb0ELb0ELb1ELb0ELb1EEEvNS_16Flash_fwd_paramsE,"aw",@nobits
	.sectionflags	@""
	.align	16


//--------------------- .nv.shared._ZN5flash24flash_fwd_splitkv_kernelI23Flash_fwd_kernel_traitsILi192ELi64ELi64ELi4ELb0ELb0EN7cutlass6half_tE19Flash_kernel_traitsILi192ELi64ELi64ELi4ES3_EELb0ELb0ELb0ELb0ELb1ELb0ELb1ELb0EEEvNS_16Flash_fwd_paramsE --------------------------
	.section	.nv.shared._ZN5flash24flash_fwd_splitkv_kernelI23Flash_fwd_kernel_traitsILi192ELi64ELi64ELi4ELb0ELb0EN7cutlass6half_tE19Flash_kernel_traitsILi192ELi64ELi64ELi4ES3_EELb0ELb0ELb0ELb0ELb1ELb0ELb1ELb0EEEvNS_16Flash_fwd_paramsE,"aw",@nobits
	.sectionflags	@""
	.align	16


//--------------------- .nv.shared._ZN5flash24flash_fwd_splitkv_kernelI23Flash_fwd_kernel_traitsILi192ELi64ELi64ELi4ELb0ELb0EN7cutlass6half_tE19Flash_kernel_traitsILi192ELi64ELi64ELi4ES3_EELb0ELb0ELb0ELb0ELb1ELb1ELb1ELb0EEEvNS_16Flash_fwd_paramsE --------------------------
	.section	.nv.shared._ZN5flash24flash_fwd_splitkv_kernelI23Flash_fwd_kernel_traitsILi192ELi64ELi64ELi4ELb0ELb0EN7cutlass6half_tE19Flash_kernel_traitsILi192ELi64ELi64ELi4ES3_EELb0ELb0ELb0ELb0ELb1ELb1ELb1ELb0EEEvNS_16Flash_fwd_paramsE,"aw",@nobits
	.sectionflags	@""
	.align	16


//--------------------- .nv.shared._ZN5flash24flash_fwd_splitkv_kernelI23Flash_fwd_kernel_traitsILi192ELi64ELi64ELi4ELb0ELb0EN7cutlass6half_tE19Flash_kernel_traitsILi192ELi64ELi64ELi4ES3_EELb0ELb0ELb1ELb0ELb0ELb0ELb1ELb0EEEvNS_16Flash_fwd_paramsE --------------------------
	.section	.nv.shared._ZN5flash24flash_fwd_splitkv_kernelI23Flash_fwd_kernel_traitsILi192ELi64ELi64ELi4ELb0ELb0EN7cutlass6half_tE19Flash_kernel_traitsILi192ELi64ELi64ELi4ES3_EELb0ELb0ELb1ELb0ELb0ELb0ELb1ELb0EEEvNS_16Flash_fwd_paramsE,"aw",@nobits
	.sectionflags	@""
	.align	16


//--------------------- .nv.shared._ZN5flash24flash_fwd_splitkv_kernelI23Flash_fwd_kernel_traitsILi192ELi64ELi64ELi4ELb0ELb0EN7cutlass6half_tE19Flash_kernel_traitsILi192ELi64ELi64ELi4ES3_EELb0ELb0ELb1ELb0ELb0ELb1ELb1ELb0EEEvNS_16Flash_fwd_paramsE --------------------------
	.section	.nv.shared._ZN5flash24flash_fwd_splitkv_kernelI23Flash_fwd_kernel_traitsILi192ELi64ELi64ELi4ELb0ELb0EN7cutlass6half_tE19Flash_kernel_traitsILi192ELi64ELi64ELi4ES3_EELb0ELb0ELb1ELb0ELb0ELb1ELb1ELb0EEEvNS_16Flash_fwd_paramsE,"aw",@nobits
	.sectionflags	@""
	.align	16


//--------------------- .nv.shared._ZN5flash24flash_fwd_splitkv_kernelI23Flash_fwd_kernel_traitsILi192ELi64ELi64ELi4ELb0ELb0EN7cutlass6half_tE19Flash_kernel_traitsILi192ELi64ELi64ELi4ES3_EELb0ELb0ELb0ELb0ELb1ELb0ELb1ELb1EEEvNS_16Flash_fwd_paramsE --------------------------
	.section	.nv.shared._ZN5flash24flash_fwd_splitkv_kernelI23Flash_fwd_kernel_traitsILi192ELi64ELi64ELi4ELb0ELb0EN7cutlass6half_tE19Flash_kernel_traitsILi192ELi64ELi64ELi4ES3_EELb0ELb0ELb0ELb0ELb1ELb0ELb1ELb1EEEvNS_16Flash_fwd_paramsE,"aw",@nobits
	.sectionflags	@""
	.align	16


//--------------------- .nv.shared._ZN5flash24flash_fwd_splitkv_kernelI23Flash_fwd_kernel_traitsILi192ELi64ELi64ELi4ELb0ELb0EN7cutlass6half_tE19Flash_kernel_traitsILi192ELi64ELi64ELi4ES3_EELb0ELb0ELb0ELb0ELb1ELb1ELb1ELb1EEEvNS_16Flash_fwd_paramsE --------------------------
	.section	.nv.shared._ZN5flash24flash_fwd_splitkv_kernelI23Flash_fwd_kernel_traitsILi192ELi64ELi64ELi4ELb0ELb0EN7cutlass6half_tE19Flash_kernel_traitsILi192ELi64ELi64ELi4ES3_EELb0ELb0ELb0ELb0ELb1ELb1ELb1ELb1EEEvNS_16Flash_fwd_paramsE,"aw",@nobits
	.sectionflags	@""
	.align	16


//--------------------- .nv.shared._ZN5flash24flash_fwd_splitkv_kernelI23Flash_fwd_kernel_traitsILi192ELi64ELi64ELi4ELb0ELb0EN7cutlass6half_tE19Flash_kernel_traitsILi192ELi64ELi64ELi4ES3_EELb0ELb0ELb1ELb0ELb0ELb0ELb1ELb1EEEvNS_16Flash_fwd_paramsE --------------------------
	.section	.nv.shared._ZN5flash24flash_fwd_splitkv_kernelI23Flash_fwd_kernel_traitsILi192ELi64ELi64ELi4ELb0ELb0EN7cutlass6half_tE19Flash_kernel_traitsILi192ELi64ELi64ELi4ES3_EELb0ELb0ELb1ELb0ELb0ELb0ELb1ELb1EEEvNS_16Flash_fwd_paramsE,"aw",@nobits
	.sectionflags	@""
	.align	16


//--------------------- .nv.shared._ZN5flash24flash_fwd_splitkv_kernelI23Flash_fwd_kernel_traitsILi192ELi64ELi64ELi4ELb0ELb0EN7cutlass6half_tE19Flash_kernel_traitsILi192ELi64ELi64ELi4ES3_EELb0ELb0ELb1ELb0ELb0ELb1ELb1ELb1EEEvNS_16Flash_fwd_paramsE --------------------------
	.section	.nv.shared._ZN5flash24flash_fwd_splitkv_kernelI23Flash_fwd_kernel_traitsILi192ELi64ELi64ELi4ELb0ELb0EN7cutlass6half_tE19Flash_kernel_traitsILi192ELi64ELi64ELi4ES3_EELb0ELb0ELb1ELb0ELb0ELb1ELb1ELb1EEEvNS_16Flash_fwd_paramsE,"aw",@nobits
	.sectionflags	@""
	.align	16


//--------------------- .nv.shared._ZN5flash24flash_fwd_splitkv_kernelI23Flash_fwd_kernel_traitsILi192ELi64ELi64ELi4ELb0ELb0EN7cutlass6half_tE19Flash_kernel_traitsILi192ELi64ELi64ELi4ES3_EELb0ELb1ELb0ELb0ELb1ELb0ELb0ELb0EEEvNS_16Flash_fwd_paramsE --------------------------
	.section	.nv.shared._ZN5flash24flash_fwd_splitkv_kernelI23Flash_fwd_kernel_traitsILi192ELi64ELi64ELi4ELb0ELb0EN7cutlass6half_tE19Flash_kernel_traitsILi192ELi64ELi64ELi4ES3_EELb0ELb1ELb0ELb0ELb1ELb0ELb0ELb0EEEvNS_16Flash_fwd_paramsE,"aw",@nobits
	.sectionflags	@""
	.align	16


//--------------------- .nv.shared._ZN5flash24flash_fwd_splitkv_kernelI23Flash_fwd_kernel_traitsILi192ELi64ELi64ELi4ELb0ELb0EN7cutlass6half_tE19Flash_kernel_traitsILi192ELi64ELi64ELi4ES3_EELb0ELb1ELb0ELb0ELb1ELb1ELb0ELb0EEEvNS_16Flash_fwd_paramsE --------------------------
	.section	.nv.shared._ZN5flash24flash_fwd_splitkv_kernelI23Flash_fwd_kernel_traitsILi192ELi64ELi64ELi4ELb0ELb0EN7cutlass6half_tE19Flash_kernel_traitsILi192ELi64ELi64ELi4ES3_EELb0ELb1ELb0ELb0ELb1ELb1ELb0ELb0EEEvNS_16Flash_fwd_paramsE,"aw",@nobits
	.sectionflags	@""
	.align	16


//--------------------- .nv.shared._ZN5flash24flash_fwd_splitkv_kernelI23Flash_fwd_kernel_traitsILi192ELi64ELi64ELi4ELb0ELb0EN7cutlass6half_tE19Flash_kernel_traitsILi192ELi64ELi64ELi4ES3_EELb0ELb1ELb1ELb0ELb0ELb0ELb0ELb0EEEvNS_16Flash_fwd_paramsE --------------------------
	.section	.nv.shared._ZN5flash24flash_fwd_splitkv_kernelI23Flash_fwd_kernel_traitsILi192ELi64ELi64ELi4ELb0ELb0EN7cutlass6half_tE19Flash_kernel_traitsILi192ELi64ELi64ELi4ES3_EELb0ELb1ELb1ELb0ELb0ELb0ELb0ELb0EEEvNS_16Flash_fwd_paramsE,"aw",@nobits
	.sectionflags	@""
	.align	16


//--------------------- .nv.shared._ZN5flash24flash_fwd_splitkv_kernelI23Flash_fwd_kernel_traitsILi192ELi64ELi64ELi4ELb0ELb0EN7cutlass6half_tE19Flash_kernel_traitsILi192ELi64ELi64ELi4ES3_EELb0ELb1ELb1ELb0ELb0ELb1ELb0ELb0EEEvNS_16Flash_fwd_paramsE --------------------------
	.section	.nv.shared._ZN5flash24flash_fwd_splitkv_kernelI23Flash_fwd_kernel_traitsILi192ELi64ELi64ELi4ELb0ELb0EN7cutlass6half_tE19Flash_kernel_traitsILi192ELi64ELi64ELi4ES3_EELb0ELb1ELb1ELb0ELb0ELb1ELb0ELb0EEEvNS_16Flash_fwd_paramsE,"aw",@nobits
	.sectionflags	@""
	.align	16


//--------------------- .nv.shared._ZN5flash24flash_fwd_splitkv_kernelI23Flash_fwd_kernel_traitsILi192ELi64ELi64ELi4ELb0ELb0EN7cutlass6half_tE19Flash_kernel_traitsILi192ELi64ELi64ELi4ES3_EELb0ELb1ELb0ELb0ELb1ELb0ELb0ELb1EEEvNS_16Flash_fwd_paramsE --------------------------
	.section	.nv.shared._ZN5flash24flash_fwd_splitkv_kernelI23Flash_fwd_kernel_traitsILi192ELi64ELi64ELi4ELb0ELb0EN7cutlass6half_tE19Flash_kernel_traitsILi192ELi64ELi64ELi4ES3_EELb0ELb1ELb0ELb0ELb1ELb0ELb0ELb1EEEvNS_16Flash_fwd_paramsE,"aw",@nobits
	.sectionflags	@""
	.align	16


//--------------------- .nv.shared._ZN5flash24flash_fwd_splitkv_kernelI23Flash_fwd_kernel_traitsILi192ELi64ELi64ELi4ELb0ELb0EN7cutlass6half_tE19Flash_kernel_traitsILi192ELi64ELi64ELi4ES3_EELb0ELb1ELb0ELb0ELb1ELb1ELb0ELb1EEEvNS_16Flash_fwd_paramsE --------------------------
	.section	.nv.shared._ZN5flash24flash_fwd_splitkv_kernelI23Flash_fwd_kernel_traitsILi192ELi64ELi64ELi4ELb0ELb0EN7cutlass6half_tE19Flash_kernel_traitsILi192ELi64ELi64ELi4ES3_EELb0ELb1ELb0ELb0ELb1ELb1ELb0ELb1EEEvNS_16Flash_fwd_paramsE,"aw",@nobits
	.sectionflags	@""
	.align	16


//--------------------- .nv.shared._ZN5flash24flash_fwd_splitkv_kernelI23Flash_fwd_kernel_traitsILi192ELi64ELi64ELi4ELb0ELb0EN7cutlass6half_tE19Flash_kernel_traitsILi192ELi64ELi64ELi4ES3_EELb0ELb1ELb1ELb0ELb0ELb0ELb0ELb1EEEvNS_16Flash_fwd_paramsE --------------------------
	.section	.nv.shared._ZN5flash24flash_fwd_splitkv_kernelI23Flash_fwd_kernel_traitsILi192ELi64ELi64ELi4ELb0ELb0EN7cutlass6half_tE19Flash_kernel_traitsILi192ELi64ELi64ELi4ES3_EELb0ELb1ELb1ELb0ELb0ELb0ELb0ELb1EEEvNS_16Flash_fwd_paramsE,"aw",@nobits
	.sectionflags	@""
	.align	16


//--------------------- .nv.shared._ZN5flash24flash_fwd_splitkv_kernelI23Flash_fwd_kernel_traitsILi192ELi64ELi64ELi4ELb0ELb0EN7cutlass6half_tE19Flash_kernel_traitsILi192ELi64ELi64ELi4ES3_EELb0ELb1ELb1ELb0ELb0ELb1ELb0ELb1EEEvNS_16Flash_fwd_paramsE --------------------------
	.section	.nv.shared._ZN5flash24flash_fwd_splitkv_kernelI23Flash_fwd_kernel_traitsILi192ELi64ELi64ELi4ELb0ELb0EN7cutlass6half_tE19Flash_kernel_traitsILi192ELi64ELi64ELi4ES3_EELb0ELb1ELb1ELb0ELb0ELb1ELb0ELb1EEEvNS_16Flash_fwd_paramsE,"aw",@nobits
	.sectionflags	@""
	.align	16


//--------------------- .nv.shared._ZN5flash24flash_fwd_splitkv_kernelI23Flash_fwd_kernel_traitsILi192ELi64ELi64ELi4ELb0ELb0EN7cutlass6half_tE19Flash_kernel_traitsILi192ELi64ELi64ELi4ES3_EELb0ELb1ELb0ELb0ELb1ELb0ELb1ELb0EEEvNS_16Flash_fwd_paramsE --------------------------
	.section	.nv.shared._ZN5flash24flash_fwd_splitkv_kernelI23Flash_fwd_kernel_traitsILi192ELi64ELi64ELi4ELb0ELb0EN7cutlass6half_tE19Flash_kernel_traitsILi192ELi64ELi64ELi4ES3_EELb0ELb1ELb0ELb0ELb1ELb0ELb1ELb0EEEvNS_16Flash_fwd_paramsE,"aw",@nobits
	.sectionflags	@""
	.align	16


//--------------------- .nv.shared._ZN5flash24flash_fwd_splitkv_kernelI23Flash_fwd_kernel_traitsILi192ELi64ELi64ELi4ELb0ELb0EN7cutlass6half_tE19Flash_kernel_traitsILi192ELi64ELi64ELi4ES3_EELb0ELb1ELb0ELb0ELb1ELb1ELb1ELb0EEEvNS_16Flash_fwd_paramsE --------------------------
	.section	.nv.shared._ZN5flash24flash_fwd_splitkv_kernelI23Flash_fwd_kernel_traitsILi192ELi64ELi64ELi4ELb0ELb0EN7cutlass6half_tE19Flash_kernel_traitsILi192ELi64ELi64ELi4ES3_EELb0ELb1ELb0ELb0ELb1ELb1ELb1ELb0EEEvNS_16Flash_fwd_paramsE,"aw",@nobits
	.sectionflags	@""
	.align	16


//--------------------- .nv.shared._ZN5flash24flash_fwd_splitkv_kernelI23Flash_fwd_kernel_traitsILi192ELi64ELi64ELi4ELb0ELb0EN7cutlass6half_tE19Flash_kernel_traitsILi192ELi64ELi64ELi4ES3_EELb0ELb1ELb1ELb0ELb0ELb0ELb1ELb0EEEvNS_16Flash_fwd_paramsE --------------------------
	.section	.nv.shared._ZN5flash24flash_fwd_splitkv_kernelI23Flash_fwd_kernel_traitsILi192ELi64ELi64ELi4ELb0ELb0EN7cutlass6half_tE19Flash_kernel_traitsILi192ELi64ELi64ELi4ES3_EELb0ELb1ELb1ELb0ELb0ELb0ELb1ELb0EEEvNS_16Flash_fwd_paramsE,"aw",@nobits
	.sectionflags	@""
	.align	16


//--------------------- .nv.shared._ZN5flash24flash_fwd_splitkv_kernelI23Flash_fwd_kernel_traitsILi192ELi64ELi64ELi4ELb0ELb0EN7cutlass6half_tE19Flash_kernel_traitsILi192ELi64ELi64ELi4ES3_EELb0ELb1ELb1ELb0ELb0ELb1ELb1ELb0EEEvNS_16Flash_fwd_paramsE --------------------------
	.section	.nv.shared._ZN5flash24flash_fwd_splitkv_kernelI23Flash_fwd_kernel_traitsILi192ELi64ELi64ELi4ELb0ELb0EN7cutlass6half_tE19Flash_kernel_traitsILi192ELi64ELi64ELi4ES3_EELb0ELb1ELb1ELb0ELb0ELb1ELb1ELb0EEEvNS_16Flash_fwd_paramsE,"aw",@nobits
	.sectionflags	@""
	.align	16


//--------------------- .nv.shared._ZN5flash24flash_fwd_splitkv_kernelI23Flash_fwd_kernel_traitsILi192ELi64ELi64ELi4ELb0ELb0EN7cutlass6half_tE19Flash_kernel_traitsILi192ELi64ELi64ELi4ES3_EELb0ELb1ELb0ELb0ELb1ELb0ELb1ELb1EEEvNS_16Flash_fwd_paramsE --------------------------
	.section	.nv.shared._ZN5flash24flash_fwd_splitkv_kernelI23Flash_fwd_kernel_traitsILi192ELi64ELi64ELi4ELb0ELb0EN7cutlass6half_tE19Flash_kernel_traitsILi192ELi64ELi64ELi4ES3_EELb0ELb1ELb0ELb0ELb1ELb0ELb1ELb1EEEvNS_16Flash_fwd_paramsE,"aw",@nobits
	.sectionflags	@""
	.align	16


//--------------------- .nv.shared._ZN5flash24flash_fwd_splitkv_kernelI23Flash_fwd_kernel_traitsILi192ELi64ELi64ELi4ELb0ELb0EN7cutlass6half_tE19Flash_kernel_traitsILi192ELi64ELi64ELi4ES3_EELb0ELb1ELb0ELb0ELb1ELb1ELb1ELb1EEEvNS_16Flash_fwd_paramsE --------------------------
	.section	.nv.shared._ZN5flash24flash_fwd_splitkv_kernelI23Flash_fwd_kernel_traitsILi192ELi64ELi64ELi4ELb0ELb0EN7cutlass6half_tE19Flash_kernel_traitsILi192ELi64ELi64ELi4ES3_EELb0ELb1ELb0ELb0ELb1ELb1ELb1ELb1EEEvNS_16Flash_fwd_paramsE,"aw",@nobits
	.sectionflags	@""
	.align	16


//--------------------- .nv.shared._ZN5flash24flash_fwd_splitkv_kernelI23Flash_fwd_kernel_traitsILi192ELi64ELi64ELi4ELb0ELb0EN7cutlass6half_tE19Flash_kernel_traitsILi192ELi64ELi64ELi4ES3_EELb0ELb1ELb1ELb0ELb0ELb0ELb1ELb1EEEvNS_16Flash_fwd_paramsE --------------------------
	.section	.nv.shared._ZN5flash24flash_fwd_splitkv_kernelI23Flash_fwd_kernel_traitsILi192ELi64ELi64ELi4ELb0ELb0EN7cutlass6half_tE19Flash_kernel_traitsILi192ELi64ELi64ELi4ES3_EELb0ELb1ELb1ELb0ELb0ELb0ELb1ELb1EEEvNS_16Flash_fwd_paramsE,"aw",@nobits
	.sectionflags	@""
	.align	16


//--------------------- .nv.shared._ZN5flash24flash_fwd_splitkv_kernelI23Flash_fwd_kernel_traitsILi192ELi64ELi64ELi4ELb0ELb0EN7cutlass6half_tE19Flash_kernel_traitsILi192ELi64ELi64ELi4ES3_EELb0ELb1ELb1ELb0ELb0ELb1ELb1ELb1EEEvNS_16Flash_fwd_paramsE --------------------------
	.section	.nv.shared._ZN5flash24flash_fwd_splitkv_kernelI23Flash_fwd_kernel_traitsILi192ELi64ELi64ELi4ELb0ELb0EN7cutlass6half_tE19Flash_kernel_traitsILi192ELi64ELi64ELi4ES3_EELb0ELb1ELb1ELb0ELb0ELb1ELb1ELb1EEEvNS_16Flash_fwd_paramsE,"aw",@nobits
	.sectionflags	@""
	.align	16
